	.target	sm_80

	.elftype	@"ET_EXEC"


//--------------------- .note.nv.tkinfo           --------------------------
	.section	.note.nv.tkinfo,"",@"SHT_NOTE"
	.sectionflags	@"SHF_NOTE_NV_TKINFO"
	.tkinfo
        /*0018*/ 	.word	0x00000002
        /*0030*/ 	.string	""
        /*0030*/ 	.string	"ptxas"
        /*0030*/ 	.string	"Cuda compilation tools, release 13.0, V13.0.88"
        /*0030*/ 	.string	"Build cuda_13.0.r13.0/compiler.36424714_0"
        /*0030*/ 	.string	"-arch sm_80 -m 64 "



//--------------------- .note.nv.cuinfo           --------------------------
	.section	.note.nv.cuinfo,"",@"SHT_NOTE"
	.sectionflags	@"SHF_NOTE_NV_CUINFO"
        /*0018*/ 	.short	0x0002
        /*001a*/ 	.short	0x0050
        /*001c*/ 	.short	0x0082
	.zero		2


//--------------------- .nv.info                  --------------------------
	.section	.nv.info,"",@"SHT_CUDA_INFO"
	.align	4


	//----- nvinfo : EIATTR_REGCOUNT
	.align		4
        /*0000*/ 	.byte	0x04, 0x2f
        /*0002*/ 	.short	(.L_12 - .L_11)
	.align		4
.L_11:
        /*0004*/ 	.word	index@(_ZN7cutlass13device_kernelIN5flash19enable_sm80_to_sm89INS1_16FlashAttnFwdSm80INS1_25CollectiveMainloopFwdSm80ILi8ELi2ELb0EN4cute5tupleIJNS5_1CILi128EEENS7_ILi64EEENS7_ILi192EEEEEELi192ENS_10bfloat16_tEfNS_4arch4Sm80ELb1ELb0ELb0ELb1ELb1ELb1ELb1ELb0EEENS1_21CollectiveEpilogueFwdINS6_IJS8_SA_S9_EEENS6_IJNS7_ILi1EEESI_SI_EEESC_SE_Li256ELb1ELb1ELb0ELb0EEENS1_19SingleTileSchedulerILb1ELb0ELb1ELi128EEEEEEEEEvNT_6ParamsE)
        /*0008*/ 	.word	0x000000eb


	//----- nvinfo : EIATTR_FRAME_SIZE
	.align		4
.L_12:
        /*000c*/ 	.byte	0x04, 0x11
        /*000e*/ 	.short	(.L_14 - .L_13)
	.align		4
.L_13:
        /*0010*/ 	.word	index@(_ZN7cutlass13device_kernelIN5flash19enable_sm80_to_sm89INS1_16FlashAttnFwdSm80INS1_25CollectiveMainloopFwdSm80ILi8ELi2ELb0EN4cute5tupleIJNS5_1CILi128EEENS7_ILi64EEENS7_ILi192EEEEEELi192ENS_10bfloat16_tEfNS_4arch4Sm80ELb1ELb0ELb0ELb1ELb1ELb1ELb1ELb0EEENS1_21CollectiveEpilogueFwdINS6_IJS8_SA_S9_EEENS6_IJNS7_ILi1EEESI_SI_EEESC_SE_Li256ELb1ELb1ELb0ELb0EEENS1_19SingleTileSchedulerILb1ELb0ELb1ELi128EEEEEEEEEvNT_6ParamsE)
        /*0014*/ 	.word	0x00000000


	//----- nvinfo : EIATTR_REGCOUNT
	.align		4
.L_14:
        /*0018*/ 	.byte	0x04, 0x2f
        /*001a*/ 	.short	(.L_16 - .L_15)
	.align		4
.L_15:
        /*001c*/ 	.word	index@(_ZN7cutlass13device_kernelIN5flash19enable_sm80_to_sm89INS1_16FlashAttnFwdSm80INS1_25CollectiveMainloopFwdSm80ILi8ELi2ELb0EN4cute5tupleIJNS5_1CILi128EEENS7_ILi64EEENS7_ILi192EEEEEELi192ENS_10bfloat16_tEfNS_4arch4Sm80ELb1ELb0ELb0ELb1ELb1ELb0ELb1ELb0EEENS1_21CollectiveEpilogueFwdINS6_IJS8_SA_S9_EEENS6_IJNS7_ILi1EEESI_SI_EEESC_SE_Li256ELb1ELb1ELb0ELb0EEENS1_19SingleTileSchedulerILb1ELb0ELb1ELi128EEEEEEEEEvNT_6ParamsE)
        /*0020*/ 	.word	0x000000e8


	//----- nvinfo : EIATTR_FRAME_SIZE
	.align		4
.L_16:
        /*0024*/ 	.byte	0x04, 0x11
        /*0026*/ 	.short	(.L_18 - .L_17)
	.align		4
.L_17:
        /*0028*/ 	.word	index@(_ZN7cutlass13device_kernelIN5flash19enable_sm80_to_sm89INS1_16FlashAttnFwdSm80INS1_25CollectiveMainloopFwdSm80ILi8ELi2ELb0EN4cute5tupleIJNS5_1CILi128EEENS7_ILi64EEENS7_ILi192EEEEEELi192ENS_10bfloat16_tEfNS_4arch4Sm80ELb1ELb0ELb0ELb1ELb1ELb0ELb1ELb0EEENS1_21CollectiveEpilogueFwdINS6_IJS8_SA_S9_EEENS6_IJNS7_ILi1EEESI_SI_EEESC_SE_Li256ELb1ELb1ELb0ELb0EEENS1_19SingleTileSchedulerILb1ELb0ELb1ELi128EEEEEEEEEvNT_6ParamsE)
        /*002c*/ 	.word	0x00000000


	//----- nvinfo : EIATTR_REGCOUNT
	.align		4
.L_18:
        /*0030*/ 	.byte	0x04, 0x2f
        /*0032*/ 	.short	(.L_20 - .L_19)
	.align		4
.L_19:
        /*0034*/ 	.word	index@(_ZN7cutlass13device_kernelIN5flash19enable_sm80_to_sm89INS1_16FlashAttnFwdSm80INS1_25CollectiveMainloopFwdSm80ILi8ELi2ELb0EN4cute5tupleIJNS5_1CILi128EEENS7_ILi64EEENS7_ILi192EEEEEELi192ENS_10bfloat16_tEfNS_4arch4Sm80ELb1ELb0ELb0ELb0ELb1ELb0ELb1ELb0EEENS1_21CollectiveEpilogueFwdINS6_IJS8_SA_S9_EEENS6_IJNS7_ILi1EEESI_SI_EEESC_SE_Li256ELb0ELb1ELb0ELb0EEENS1_30DynamicPersistentTileSchedulerILi256ELi256ELb0ELb1ELb0EEEEEEEEEvNT_6ParamsE)
        /*0038*/ 	.word	0x000000ff


	//----- nvinfo : EIATTR_FRAME_SIZE
	.align		4
.L_20:
        /*003c*/ 	.byte	0x04, 0x11
        /*003e*/ 	.short	(.L_22 - .L_21)
	.align		4
.L_21:
        /*0040*/ 	.word	index@($__internal_15_$__cuda_sm70_shflsync_idx_p)
        /*0044*/ 	.word	0x00000000


	//----- nvinfo : EIATTR_FRAME_SIZE
	.align		4
.L_22:
        /*0048*/ 	.byte	0x04, 0x11
        /*004a*/ 	.short	(.L_24 - .L_23)
	.align		4
.L_23:
        /*004c*/ 	.word	index@($__internal_14_$__cuda_sm70_shflsync_bfly_p)
        /*0050*/ 	.word	0x00000000


	//----- nvinfo : EIATTR_FRAME_SIZE
	.align		4
.L_24:
        /*0054*/ 	.byte	0x04, 0x11
        /*0056*/ 	.short	(.L_26 - .L_25)
	.align		4
.L_25:
        /*0058*/ 	.word	index@(_ZN7cutlass13device_kernelIN5flash19enable_sm80_to_sm89INS1_16FlashAttnFwdSm80INS1_25CollectiveMainloopFwdSm80ILi8ELi2ELb0EN4cute5tupleIJNS5_1CILi128EEENS7_ILi64EEENS7_ILi192EEEEEELi192ENS_10bfloat16_tEfNS_4arch4Sm80ELb1ELb0ELb0ELb0ELb1ELb0ELb1ELb0EEENS1_21CollectiveEpilogueFwdINS6_IJS8_SA_S9_EEENS6_IJNS7_ILi1EEESI_SI_EEESC_SE_Li256ELb0ELb1ELb0ELb0EEENS1_30DynamicPersistentTileSchedulerILi256ELi256ELb0ELb1ELb0EEEEEEEEEvNT_6ParamsE)
        /*005c*/ 	.word	0x00000038


	//----- nvinfo : EIATTR_REGCOUNT
	.align		4
.L_26:
        /*0060*/ 	.byte	0x04, 0x2f
        /*0062*/ 	.short	(.L_28 - .L_27)
	.align		4
.L_27:
        /*0064*/ 	.word	index@(_ZN7cutlass13device_kernelIN5flash19enable_sm80_to_sm89INS1_16FlashAttnFwdSm80INS1_25CollectiveMainloopFwdSm80ILi8ELi2ELb0EN4cute5tupleIJNS5_1CILi128EEENS7_ILi64EEENS7_ILi192EEEEEELi192ENS_10bfloat16_tEfNS_4arch4Sm80ELb0ELb1ELb0ELb1ELb1ELb1ELb1ELb0EEENS1_21CollectiveEpilogueFwdINS6_IJS8_SA_S9_EEENS6_IJNS7_ILi1EEESI_SI_EEESC_SE_Li256ELb1ELb1ELb0ELb0EEENS1_19SingleTileSchedulerILb1ELb0ELb1ELi128EEEEEEEEEvNT_6ParamsE)
        /*0068*/ 	.word	0x000000ff


	//----- nvinfo : EIATTR_FRAME_SIZE
	.align		4
.L_28:
        /*006c*/ 	.byte	0x04, 0x11
        /*006e*/ 	.short	(.L_30 - .L_29)
	.align		4
.L_29:
        /*0070*/ 	.word	index@($__internal_13_$__cuda_sm70_shflsync_idx_p)
        /*0074*/ 	.word	0x00000000


	//----- nvinfo : EIATTR_FRAME_SIZE
	.align		4
.L_30:
        /*0078*/ 	.byte	0x04, 0x11
        /*007a*/ 	.short	(.L_32 - .L_31)
	.align		4
.L_31:
        /*007c*/ 	.word	index@($__internal_12_$__cuda_sm70_shflsync_bfly_p)
        /*0080*/ 	.word	0x00000000


	//----- nvinfo : EIATTR_FRAME_SIZE
	.align		4
.L_32:
        /*0084*/ 	.byte	0x04, 0x11
        /*0086*/ 	.short	(.L_34 - .L_33)
	.align		4
.L_33:
        /*0088*/ 	.word	index@($_ZN7cutlass13device_kernelIN5flash19enable_sm80_to_sm89INS1_16FlashAttnFwdSm80INS1_25CollectiveMainloopFwdSm80ILi8ELi2ELb0EN4cute5tupleIJNS5_1CILi128EEENS7_ILi64EEENS7_ILi192EEEEEELi192ENS_10bfloat16_tEfNS_4arch4Sm80ELb0ELb1ELb0ELb1ELb1ELb1ELb1ELb0EEENS1_21CollectiveEpilogueFwdINS6_IJS8_SA_S9_EEENS6_IJNS7_ILi1EEESI_SI_EEESC_SE_Li256ELb1ELb1ELb0ELb0EEENS1_19SingleTileSchedulerILb1ELb0ELb1ELi128EEEEEEEEEvNT_6ParamsE$_ZZN5flash25CollectiveMainloopFwdSm80ILi8ELi2ELb0EN4cute5tupleIJNS1_1CILi128EEENS3_ILi64EEENS3_ILi192EEEEEELi192EN7cutlass10bfloat16_tEfNS8_4arch4Sm80ELb0ELb1ELb0ELb1ELb1ELb1ELb1ELb0EE3mmaINS_16FlashAttnFwdSm80ISC_NS_21CollectiveEpilogueFwdINS2_IJS4_S6_S5_EEENS2_IJNS3_ILi1EEESH_SH_EEES9_SB_Li256ELb1ELb1ELb0ELb0EEENS_19SingleTileSchedulerILb1ELb0ELb1ELi128EEEE13SharedStorageENS1_6TensorINS1_11ArrayEngineIfLm96EEENS1_6LayoutINS2_IJNS2_IJNS3_ILi2EEESS_EEESH_NS3_ILi24EEEEEENS2_IJNS2_IJSH_SS_EEENS3_ILi0EEENS3_ILi4EEEEEEEEEENS_7SoftmaxILi2ELi0EEEEEbRKNSC_6ParamsERT0_RT1_iRKNS_16SeqlenInfoQKNewKILb1ELb1EEENS2_IJiiiiEEERT_ENKUlvE_clEv)
        /*008c*/ 	.word	0x00000000


	//----- nvinfo : EIATTR_FRAME_SIZE
	.align		4
.L_34:
        /*0090*/ 	.byte	0x04, 0x11
        /*0092*/ 	.short	(.L_36 - .L_35)
	.align		4
.L_35:
        /*0094*/ 	.word	index@(_ZN7cutlass13device_kernelIN5flash19enable_sm80_to_sm89INS1_16FlashAttnFwdSm80INS1_25CollectiveMainloopFwdSm80ILi8ELi2ELb0EN4cute5tupleIJNS5_1CILi128EEENS7_ILi64EEENS7_ILi192EEEEEELi192ENS_10bfloat16_tEfNS_4arch4Sm80ELb0ELb1ELb0ELb1ELb1ELb1ELb1ELb0EEENS1_21CollectiveEpilogueFwdINS6_IJS8_SA_S9_EEENS6_IJNS7_ILi1EEESI_SI_EEESC_SE_Li256ELb1ELb1ELb0ELb0EEENS1_19SingleTileSchedulerILb1ELb0ELb1ELi128EEEEEEEEEvNT_6ParamsE)
        /*0098*/ 	.word	0x00000070


	//----- nvinfo : EIATTR_REGCOUNT
	.align		4
.L_36:
        /*009c*/ 	.byte	0x04, 0x2f
        /*009e*/ 	.short	(.L_38 - .L_37)
	.align		4
.L_37:
        /*00a0*/ 	.word	index@(_ZN7cutlass13device_kernelIN5flash19enable_sm80_to_sm89INS1_16FlashAttnFwdSm80INS1_25CollectiveMainloopFwdSm80ILi8ELi2ELb0EN4cute5tupleIJNS5_1CILi128EEENS7_ILi64EEENS7_ILi192EEEEEELi192ENS_10bfloat16_tEfNS_4arch4Sm80ELb0ELb1ELb0ELb1ELb1ELb0ELb1ELb0EEENS1_21CollectiveEpilogueFwdINS6_IJS8_SA_S9_EEENS6_IJNS7_ILi1EEESI_SI_EEESC_SE_Li256ELb1ELb1ELb0ELb0EEENS1_19SingleTileSchedulerILb1ELb0ELb1ELi128EEEEEEEEEvNT_6ParamsE)
        /*00a4*/ 	.word	0x000000ea


	//----- nvinfo : EIATTR_FRAME_SIZE
	.align		4
.L_38:
        /*00a8*/ 	.byte	0x04, 0x11
        /*00aa*/ 	.short	(.L_40 - .L_39)
	.align		4
.L_39:
        /*00ac*/ 	.word	index@(_ZN7cutlass13device_kernelIN5flash19enable_sm80_to_sm89INS1_16FlashAttnFwdSm80INS1_25CollectiveMainloopFwdSm80ILi8ELi2ELb0EN4cute5tupleIJNS5_1CILi128EEENS7_ILi64EEENS7_ILi192EEEEEELi192ENS_10bfloat16_tEfNS_4arch4Sm80ELb0ELb1ELb0ELb1ELb1ELb0ELb1ELb0EEENS1_21CollectiveEpilogueFwdINS6_IJS8_SA_S9_EEENS6_IJNS7_ILi1EEESI_SI_EEESC_SE_Li256ELb1ELb1ELb0ELb0EEENS1_19SingleTileSchedulerILb1ELb0ELb1ELi128EEEEEEEEEvNT_6ParamsE)
        /*00b0*/ 	.word	0x00000000


	//----- nvinfo : EIATTR_REGCOUNT
	.align		4
.L_40:
        /*00b4*/ 	.byte	0x04, 0x2f
        /*00b6*/ 	.short	(.L_42 - .L_41)
	.align		4
.L_41:
        /*00b8*/ 	.word	index@(_ZN7cutlass13device_kernelIN5flash19enable_sm80_to_sm89INS1_16FlashAttnFwdSm80INS1_25CollectiveMainloopFwdSm80ILi8ELi2ELb0EN4cute5tupleIJNS5_1CILi128EEENS7_ILi64EEENS7_ILi192EEEEEELi192ENS_10bfloat16_tEfNS_4arch4Sm80ELb0ELb1ELb0ELb0ELb1ELb0ELb1ELb0EEENS1_21CollectiveEpilogueFwdINS6_IJS8_SA_S9_EEENS6_IJNS7_ILi1EEESI_SI_EEESC_SE_Li256ELb0ELb1ELb0ELb0EEENS1_19SingleTileSchedulerILb0ELb0ELb1ELi128EEEEEEEEEvNT_6ParamsE)
        /*00bc*/ 	.word	0x000000ec


	//----- nvinfo : EIATTR_FRAME_SIZE
	.align		4
.L_42:
        /*00c0*/ 	.byte	0x04, 0x11
        /*00c2*/ 	.short	(.L_44 - .L_43)
	.align		4
.L_43:
        /*00c4*/ 	.word	index@(_ZN7cutlass13device_kernelIN5flash19enable_sm80_to_sm89INS1_16FlashAttnFwdSm80INS1_25CollectiveMainloopFwdSm80ILi8ELi2ELb0EN4cute5tupleIJNS5_1CILi128EEENS7_ILi64EEENS7_ILi192EEEEEELi192ENS_10bfloat16_tEfNS_4arch4Sm80ELb0ELb1ELb0ELb0ELb1ELb0ELb1ELb0EEENS1_21CollectiveEpilogueFwdINS6_IJS8_SA_S9_EEENS6_IJNS7_ILi1EEESI_SI_EEESC_SE_Li256ELb0ELb1ELb0ELb0EEENS1_19SingleTileSchedulerILb0ELb0ELb1ELi128EEEEEEEEEvNT_6ParamsE)
        /*00c8*/ 	.word	0x00000000


	//----- nvinfo : EIATTR_REGCOUNT
	.align		4
.L_44:
        /*00cc*/ 	.byte	0x04, 0x2f
        /*00ce*/ 	.short	(.L_46 - .L_45)
	.align		4
.L_45:
        /*00d0*/ 	.word	index@(_ZN7cutlass13device_kernelIN5flash19enable_sm80_to_sm89INS1_16FlashAttnFwdSm80INS1_25CollectiveMainloopFwdSm80ILi8ELi2ELb0EN4cute5tupleIJNS5_1CILi128EEENS7_ILi64EEENS7_ILi192EEEEEELi192ENS_10bfloat16_tEfNS_4arch4Sm80ELb0ELb0ELb0ELb1ELb1ELb1ELb1ELb0EEENS1_21CollectiveEpilogueFwdINS6_IJS8_SA_S9_EEENS6_IJNS7_ILi1EEESI_SI_EEESC_SE_Li256ELb1ELb1ELb0ELb0EEENS1_19SingleTileSchedulerILb1ELb0ELb1ELi128EEEEEEEEEvNT_6ParamsE)
        /*00d4*/ 	.word	0x000000df


	//----- nvinfo : EIATTR_FRAME_SIZE
	.align		4
.L_46:
        /*00d8*/ 	.byte	0x04, 0x11
        /*00da*/ 	.short	(.L_48 - .L_47)
	.align		4
.L_47:
        /*00dc*/ 	.word	index@(_ZN7cutlass13device_kernelIN5flash19enable_sm80_to_sm89INS1_16FlashAttnFwdSm80INS1_25CollectiveMainloopFwdSm80ILi8ELi2ELb0EN4cute5tupleIJNS5_1CILi128EEENS7_ILi64EEENS7_ILi192EEEEEELi192ENS_10bfloat16_tEfNS_4arch4Sm80ELb0ELb0ELb0ELb1ELb1ELb1ELb1ELb0EEENS1_21CollectiveEpilogueFwdINS6_IJS8_SA_S9_EEENS6_IJNS7_ILi1EEESI_SI_EEESC_SE_Li256ELb1ELb1ELb0ELb0EEENS1_19SingleTileSchedulerILb1ELb0ELb1ELi128EEEEEEEEEvNT_6ParamsE)
        /*00e0*/ 	.word	0x00000000


	//----- nvinfo : EIATTR_REGCOUNT
	.align		4
.L_48:
        /*00e4*/ 	.byte	0x04, 0x2f
        /*00e6*/ 	.short	(.L_50 - .L_49)
	.align		4
.L_49:
        /*00e8*/ 	.word	index@(_ZN7cutlass13device_kernelIN5flash19enable_sm80_to_sm89INS1_16FlashAttnFwdSm80INS1_25CollectiveMainloopFwdSm80ILi8ELi2ELb0EN4cute5tupleIJNS5_1CILi128EEENS7_ILi64EEENS7_ILi192EEEEEELi192ENS_10bfloat16_tEfNS_4arch4Sm80ELb0ELb0ELb0ELb1ELb1ELb0ELb1ELb0EEENS1_21CollectiveEpilogueFwdINS6_IJS8_SA_S9_EEENS6_IJNS7_ILi1EEESI_SI_EEESC_SE_Li256ELb1ELb1ELb0ELb0EEENS1_19SingleTileSchedulerILb1ELb0ELb1ELi128EEEEEEEEEvNT_6ParamsE)
        /*00ec*/ 	.word	0x000000f6


	//----- nvinfo : EIATTR_FRAME_SIZE
	.align		4
.L_50:
        /*00f0*/ 	.byte	0x04, 0x11
        /*00f2*/ 	.short	(.L_52 - .L_51)
	.align		4
.L_51:
        /*00f4*/ 	.word	index@(_ZN7cutlass13device_kernelIN5flash19enable_sm80_to_sm89INS1_16FlashAttnFwdSm80INS1_25CollectiveMainloopFwdSm80ILi8ELi2ELb0EN4cute5tupleIJNS5_1CILi128EEENS7_ILi64EEENS7_ILi192EEEEEELi192ENS_10bfloat16_tEfNS_4arch4Sm80ELb0ELb0ELb0ELb1ELb1ELb0ELb1ELb0EEENS1_21CollectiveEpilogueFwdINS6_IJS8_SA_S9_EEENS6_IJNS7_ILi1EEESI_SI_EEESC_SE_Li256ELb1ELb1ELb0ELb0EEENS1_19SingleTileSchedulerILb1ELb0ELb1ELi128EEEEEEEEEvNT_6ParamsE)
        /*00f8*/ 	.word	0x00000000


	//----- nvinfo : EIATTR_REGCOUNT
	.align		4
.L_52:
        /*00fc*/ 	.byte	0x04, 0x2f
        /*00fe*/ 	.short	(.L_54 - .L_53)
	.align		4
.L_53:
        /*0100*/ 	.word	index@(_ZN7cutlass13device_kernelIN5flash19enable_sm80_to_sm89INS1_16FlashAttnFwdSm80INS1_25CollectiveMainloopFwdSm80ILi8ELi2ELb0EN4cute5tupleIJNS5_1CILi128EEENS7_ILi64EEENS7_ILi192EEEEEELi192ENS_10bfloat16_tEfNS_4arch4Sm80ELb0ELb0ELb0ELb0ELb1ELb0ELb1ELb0EEENS1_21CollectiveEpilogueFwdINS6_IJS8_SA_S9_EEENS6_IJNS7_ILi1EEESI_SI_EEESC_SE_Li256ELb0ELb1ELb0ELb0EEENS1_19SingleTileSchedulerILb0ELb0ELb1ELi128EEEEEEEEEvNT_6ParamsE)
        /*0104*/ 	.word	0x000000f4


	//----- nvinfo : EIATTR_FRAME_SIZE
	.align		4
.L_54:
        /*0108*/ 	.byte	0x04, 0x11
        /*010a*/ 	.short	(.L_56 - .L_55)
	.align		4
.L_55:
        /*010c*/ 	.word	index@(_ZN7cutlass13device_kernelIN5flash19enable_sm80_to_sm89INS1_16FlashAttnFwdSm80INS1_25CollectiveMainloopFwdSm80ILi8ELi2ELb0EN4cute5tupleIJNS5_1CILi128EEENS7_ILi64EEENS7_ILi192EEEEEELi192ENS_10bfloat16_tEfNS_4arch4Sm80ELb0ELb0ELb0ELb0ELb1ELb0ELb1ELb0EEENS1_21CollectiveEpilogueFwdINS6_IJS8_SA_S9_EEENS6_IJNS7_ILi1EEESI_SI_EEESC_SE_Li256ELb0ELb1ELb0ELb0EEENS1_19SingleTileSchedulerILb0ELb0ELb1ELi128EEEEEEEEEvNT_6ParamsE)
        /*0110*/ 	.word	0x00000000


	//----- nvinfo : EIATTR_REGCOUNT
	.align		4
.L_56:
        /*0114*/ 	.byte	0x04, 0x2f
        /*0116*/ 	.short	(.L_58 - .L_57)
	.align		4
.L_57:
        /*0118*/ 	.word	index@(_ZN7cutlass13device_kernelIN5flash19enable_sm80_to_sm89INS1_16FlashAttnFwdSm80INS1_25CollectiveMainloopFwdSm80ILi8ELi1ELb0EN4cute5tupleIJNS5_1CILi128EEENS7_ILi64EEENS7_ILi192EEEEEELi192ENS_10bfloat16_tEfNS_4arch4Sm80ELb1ELb0ELb0ELb1ELb1ELb1ELb1ELb0EEENS1_21CollectiveEpilogueFwdINS6_IJS8_SA_S9_EEENS6_IJNS7_ILi1EEESI_SI_EEESC_SE_Li256ELb1ELb1ELb0ELb0EEENS1_19SingleTileSchedulerILb1ELb0ELb1ELi128EEEEEEEEEvNT_6ParamsE)
        /*011c*/ 	.word	0x000000ec


	//----- nvinfo : EIATTR_FRAME_SIZE
	.align		4
.L_58:
        /*0120*/ 	.byte	0x04, 0x11
        /*0122*/ 	.short	(.L_60 - .L_59)
	.align		4
.L_59:
        /*0124*/ 	.word	index@(_ZN7cutlass13device_kernelIN5flash19enable_sm80_to_sm89INS1_16FlashAttnFwdSm80INS1_25CollectiveMainloopFwdSm80ILi8ELi1ELb0EN4cute5tupleIJNS5_1CILi128EEENS7_ILi64EEENS7_ILi192EEEEEELi192ENS_10bfloat16_tEfNS_4arch4Sm80ELb1ELb0ELb0ELb1ELb1ELb1ELb1ELb0EEENS1_21CollectiveEpilogueFwdINS6_IJS8_SA_S9_EEENS6_IJNS7_ILi1EEESI_SI_EEESC_SE_Li256ELb1ELb1ELb0ELb0EEENS1_19SingleTileSchedulerILb1ELb0ELb1ELi128EEEEEEEEEvNT_6ParamsE)
        /*0128*/ 	.word	0x00000000


	//----- nvinfo : EIATTR_REGCOUNT
	.align		4
.L_60:
        /*012c*/ 	.byte	0x04, 0x2f
        /*012e*/ 	.short	(.L_62 - .L_61)
	.align		4
.L_61:
        /*0130*/ 	.word	index@(_ZN7cutlass13device_kernelIN5flash19enable_sm80_to_sm89INS1_16FlashAttnFwdSm80INS1_25CollectiveMainloopFwdSm80ILi8ELi1ELb0EN4cute5tupleIJNS5_1CILi128EEENS7_ILi64EEENS7_ILi192EEEEEELi192ENS_10bfloat16_tEfNS_4arch4Sm80ELb1ELb0ELb0ELb1ELb1ELb0ELb1ELb0EEENS1_21CollectiveEpilogueFwdINS6_IJS8_SA_S9_EEENS6_IJNS7_ILi1EEESI_SI_EEESC_SE_Li256ELb1ELb1ELb0ELb0EEENS1_19SingleTileSchedulerILb1ELb0ELb1ELi128EEEEEEEEEvNT_6ParamsE)
        /*0134*/ 	.word	0x000000f1


	//----- nvinfo : EIATTR_FRAME_SIZE
	.align		4
.L_62:
        /*0138*/ 	.byte	0x04, 0x11
        /*013a*/ 	.short	(.L_64 - .L_63)
	.align		4
.L_63:
        /*013c*/ 	.word	index@(_ZN7cutlass13device_kernelIN5flash19enable_sm80_to_sm89INS1_16FlashAttnFwdSm80INS1_25CollectiveMainloopFwdSm80ILi8ELi1ELb0EN4cute5tupleIJNS5_1CILi128EEENS7_ILi64EEENS7_ILi192EEEEEELi192ENS_10bfloat16_tEfNS_4arch4Sm80ELb1ELb0ELb0ELb1ELb1ELb0ELb1ELb0EEENS1_21CollectiveEpilogueFwdINS6_IJS8_SA_S9_EEENS6_IJNS7_ILi1EEESI_SI_EEESC_SE_Li256ELb1ELb1ELb0ELb0EEENS1_19SingleTileSchedulerILb1ELb0ELb1ELi128EEEEEEEEEvNT_6ParamsE)
        /*0140*/ 	.word	0x00000000


	//----- nvinfo : EIATTR_REGCOUNT
	.align		4
.L_64:
        /*0144*/ 	.byte	0x04, 0x2f
        /*0146*/ 	.short	(.L_66 - .L_65)
	.align		4
.L_65:
        /*0148*/ 	.word	index@(_ZN7cutlass13device_kernelIN5flash19enable_sm80_to_sm89INS1_16FlashAttnFwdSm80INS1_25CollectiveMainloopFwdSm80ILi8ELi1ELb0EN4cute5tupleIJNS5_1CILi128EEENS7_ILi64EEENS7_ILi192EEEEEELi192ENS_10bfloat16_tEfNS_4arch4Sm80ELb1ELb0ELb0ELb0ELb1ELb0ELb1ELb0EEENS1_21CollectiveEpilogueFwdINS6_IJS8_SA_S9_EEENS6_IJNS7_ILi1EEESI_SI_EEESC_SE_Li256ELb0ELb1ELb0ELb0EEENS1_30DynamicPersistentTileSchedulerILi256ELi256ELb0ELb1ELb0EEEEEEEEEvNT_6ParamsE)
        /*014c*/ 	.word	0x000000fb


	//----- nvinfo : EIATTR_FRAME_SIZE
	.align		4
.L_66:
        /*0150*/ 	.byte	0x04, 0x11
        /*0152*/ 	.short	(.L_68 - .L_67)
	.align		4
.L_67:
        /*0154*/ 	.word	index@($__internal_11_$__cuda_sm70_shflsync_idx_p)
        /*0158*/ 	.word	0x00000000


	//----- nvinfo : EIATTR_FRAME_SIZE
	.align		4
.L_68:
        /*015c*/ 	.byte	0x04, 0x11
        /*015e*/ 	.short	(.L_70 - .L_69)
	.align		4
.L_69:
        /*0160*/ 	.word	index@($__internal_10_$__cuda_sm70_shflsync_bfly_p)
        /*0164*/ 	.word	0x00000000


	//----- nvinfo : EIATTR_FRAME_SIZE
	.align		4
.L_70:
        /*0168*/ 	.byte	0x04, 0x11
        /*016a*/ 	.short	(.L_72 - .L_71)
	.align		4
.L_71:
        /*016c*/ 	.word	index@(_ZN7cutlass13device_kernelIN5flash19enable_sm80_to_sm89INS1_16FlashAttnFwdSm80INS1_25CollectiveMainloopFwdSm80ILi8ELi1ELb0EN4cute5tupleIJNS5_1CILi128EEENS7_ILi64EEENS7_ILi192EEEEEELi192ENS_10bfloat16_tEfNS_4arch4Sm80ELb1ELb0ELb0ELb0ELb1ELb0ELb1ELb0EEENS1_21CollectiveEpilogueFwdINS6_IJS8_SA_S9_EEENS6_IJNS7_ILi1EEESI_SI_EEESC_SE_Li256ELb0ELb1ELb0ELb0EEENS1_30DynamicPersistentTileSchedulerILi256ELi256ELb0ELb1ELb0EEEEEEEEEvNT_6ParamsE)
        /*0170*/ 	.word	0x00000000


	//----- nvinfo : EIATTR_REGCOUNT
	.align		4
.L_72:
        /*0174*/ 	.byte	0x04, 0x2f
        /*0176*/ 	.short	(.L_74 - .L_73)
	.align		4
.L_73:
        /*0178*/ 	.word	index@(_ZN7cutlass13device_kernelIN5flash19enable_sm80_to_sm89INS1_16FlashAttnFwdSm80INS1_25CollectiveMainloopFwdSm80ILi8ELi1ELb0EN4cute5tupleIJNS5_1CILi128EEENS7_ILi64EEENS7_ILi192EEEEEELi192ENS_10bfloat16_tEfNS_4arch4Sm80ELb0ELb1ELb0ELb1ELb1ELb1ELb1ELb0EEENS1_21CollectiveEpilogueFwdINS6_IJS8_SA_S9_EEENS6_IJNS7_ILi1EEESI_SI_EEESC_SE_Li256ELb1ELb1ELb0ELb0EEENS1_19SingleTileSchedulerILb1ELb0ELb1ELi128EEEEEEEEEvNT_6ParamsE)
        /*017c*/ 	.word	0x000000fa


	//----- nvinfo : EIATTR_FRAME_SIZE
	.align		4
.L_74:
        /*0180*/ 	.byte	0x04, 0x11
        /*0182*/ 	.short	(.L_76 - .L_75)
	.align		4
.L_75:
        /*0184*/ 	.word	index@($__internal_9_$__cuda_sm70_shflsync_idx_p)
        /*0188*/ 	.word	0x00000000


	//----- nvinfo : EIATTR_FRAME_SIZE
	.align		4
.L_76:
        /*018c*/ 	.byte	0x04, 0x11
        /*018e*/ 	.short	(.L_78 - .L_77)
	.align		4
.L_77:
        /*0190*/ 	.word	index@($__internal_8_$__cuda_sm70_shflsync_bfly_p)
        /*0194*/ 	.word	0x00000000


	//----- nvinfo : EIATTR_FRAME_SIZE
	.align		4
.L_78:
        /*0198*/ 	.byte	0x04, 0x11
        /*019a*/ 	.short	(.L_80 - .L_79)
	.align		4
.L_79:
        /*019c*/ 	.word	index@($_ZN7cutlass13device_kernelIN5flash19enable_sm80_to_sm89INS1_16FlashAttnFwdSm80INS1_25CollectiveMainloopFwdSm80ILi8ELi1ELb0EN4cute5tupleIJNS5_1CILi128EEENS7_ILi64EEENS7_ILi192EEEEEELi192ENS_10bfloat16_tEfNS_4arch4Sm80ELb0ELb1ELb0ELb1ELb1ELb1ELb1ELb0EEENS1_21CollectiveEpilogueFwdINS6_IJS8_SA_S9_EEENS6_IJNS7_ILi1EEESI_SI_EEESC_SE_Li256ELb1ELb1ELb0ELb0EEENS1_19SingleTileSchedulerILb1ELb0ELb1ELi128EEEEEEEEEvNT_6ParamsE$_ZZN5flash25CollectiveMainloopFwdSm80ILi8ELi1ELb0EN4cute5tupleIJNS1_1CILi128EEENS3_ILi64EEENS3_ILi192EEEEEELi192EN7cutlass10bfloat16_tEfNS8_4arch4Sm80ELb0ELb1ELb0ELb1ELb1ELb1ELb1ELb0EE3mmaINS_16FlashAttnFwdSm80ISC_NS_21CollectiveEpilogueFwdINS2_IJS4_S6_S5_EEENS2_IJNS3_ILi1EEESH_SH_EEES9_SB_Li256ELb1ELb1ELb0ELb0EEENS_19SingleTileSchedulerILb1ELb0ELb1ELi128EEEE13SharedStorageENS1_6TensorINS1_11ArrayEngineIfLm96EEENS1_6LayoutINS2_IJNS2_IJNS3_ILi2EEESS_EEESH_NS3_ILi24EEEEEENS2_IJNS2_IJSH_SS_EEENS3_ILi0EEENS3_ILi4EEEEEEEEEENS_7SoftmaxILi2ELi0EEEEEbRKNSC_6ParamsERT0_RT1_iRKNS_16SeqlenInfoQKNewKILb1ELb1EEENS2_IJiiiiEEERT_ENKUlvE_clEv)
        /*01a0*/ 	.word	0x00000000


	//----- nvinfo : EIATTR_FRAME_SIZE
	.align		4
.L_80:
        /*01a4*/ 	.byte	0x04, 0x11
        /*01a6*/ 	.short	(.L_82 - .L_81)
	.align		4
.L_81:
        /*01a8*/ 	.word	index@(_ZN7cutlass13device_kernelIN5flash19enable_sm80_to_sm89INS1_16FlashAttnFwdSm80INS1_25CollectiveMainloopFwdSm80ILi8ELi1ELb0EN4cute5tupleIJNS5_1CILi128EEENS7_ILi64EEENS7_ILi192EEEEEELi192ENS_10bfloat16_tEfNS_4arch4Sm80ELb0ELb1ELb0ELb1ELb1ELb1ELb1ELb0EEENS1_21CollectiveEpilogueFwdINS6_IJS8_SA_S9_EEENS6_IJNS7_ILi1EEESI_SI_EEESC_SE_Li256ELb1ELb1ELb0ELb0EEENS1_19SingleTileSchedulerILb1ELb0ELb1ELi128EEEEEEEEEvNT_6ParamsE)
        /*01ac*/ 	.word	0x00000070


	//----- nvinfo : EIATTR_REGCOUNT
	.align		4
.L_82:
        /*01b0*/ 	.byte	0x04, 0x2f
        /*01b2*/ 	.short	(.L_84 - .L_83)
	.align		4
.L_83:
        /*01b4*/ 	.word	index@(_ZN7cutlass13device_kernelIN5flash19enable_sm80_to_sm89INS1_16FlashAttnFwdSm80INS1_25CollectiveMainloopFwdSm80ILi8ELi1ELb0EN4cute5tupleIJNS5_1CILi128EEENS7_ILi64EEENS7_ILi192EEEEEELi192ENS_10bfloat16_tEfNS_4arch4Sm80ELb0ELb1ELb0ELb1ELb1ELb0ELb1ELb0EEENS1_21CollectiveEpilogueFwdINS6_IJS8_SA_S9_EEENS6_IJNS7_ILi1EEESI_SI_EEESC_SE_Li256ELb1ELb1ELb0ELb0EEENS1_19SingleTileSchedulerILb1ELb0ELb1ELi128EEEEEEEEEvNT_6ParamsE)
        /*01b8*/ 	.word	0x000000ed


	//----- nvinfo : EIATTR_FRAME_SIZE
	.align		4
.L_84:
        /*01bc*/ 	.byte	0x04, 0x11
        /*01be*/ 	.short	(.L_86 - .L_85)
	.align		4
.L_85:
        /*01c0*/ 	.word	index@(_ZN7cutlass13device_kernelIN5flash19enable_sm80_to_sm89INS1_16FlashAttnFwdSm80INS1_25CollectiveMainloopFwdSm80ILi8ELi1ELb0EN4cute5tupleIJNS5_1CILi128EEENS7_ILi64EEENS7_ILi192EEEEEELi192ENS_10bfloat16_tEfNS_4arch4Sm80ELb0ELb1ELb0ELb1ELb1ELb0ELb1ELb0EEENS1_21CollectiveEpilogueFwdINS6_IJS8_SA_S9_EEENS6_IJNS7_ILi1EEESI_SI_EEESC_SE_Li256ELb1ELb1ELb0ELb0EEENS1_19SingleTileSchedulerILb1ELb0ELb1ELi128EEEEEEEEEvNT_6ParamsE)
        /*01c4*/ 	.word	0x00000000


	//----- nvinfo : EIATTR_REGCOUNT
	.align		4
.L_86:
        /*01c8*/ 	.byte	0x04, 0x2f
        /*01ca*/ 	.short	(.L_88 - .L_87)
	.align		4
.L_87:
        /*01cc*/ 	.word	index@(_ZN7cutlass13device_kernelIN5flash19enable_sm80_to_sm89INS1_16FlashAttnFwdSm80INS1_25CollectiveMainloopFwdSm80ILi8ELi1ELb0EN4cute5tupleIJNS5_1CILi128EEENS7_ILi64EEENS7_ILi192EEEEEELi192ENS_10bfloat16_tEfNS_4arch4Sm80ELb0ELb1ELb0ELb0ELb1ELb0ELb1ELb0EEENS1_21CollectiveEpilogueFwdINS6_IJS8_SA_S9_EEENS6_IJNS7_ILi1EEESI_SI_EEESC_SE_Li256ELb0ELb1ELb0ELb0EEENS1_19SingleTileSchedulerILb0ELb0ELb1ELi128EEEEEEEEEvNT_6ParamsE)
        /*01d0*/ 	.word	0x000000ed


	//----- nvinfo : EIATTR_FRAME_SIZE
	.align		4
.L_88:
        /*01d4*/ 	.byte	0x04, 0x11
        /*01d6*/ 	.short	(.L_90 - .L_89)
	.align		4
.L_89:
        /*01d8*/ 	.word	index@(_ZN7cutlass13device_kernelIN5flash19enable_sm80_to_sm89INS1_16FlashAttnFwdSm80INS1_25CollectiveMainloopFwdSm80ILi8ELi1ELb0EN4cute5tupleIJNS5_1CILi128EEENS7_ILi64EEENS7_ILi192EEEEEELi192ENS_10bfloat16_tEfNS_4arch4Sm80ELb0ELb1ELb0ELb0ELb1ELb0ELb1ELb0EEENS1_21CollectiveEpilogueFwdINS6_IJS8_SA_S9_EEENS6_IJNS7_ILi1EEESI_SI_EEESC_SE_Li256ELb0ELb1ELb0ELb0EEENS1_19SingleTileSchedulerILb0ELb0ELb1ELi128EEEEEEEEEvNT_6ParamsE)
        /*01dc*/ 	.word	0x00000000


	//----- nvinfo : EIATTR_REGCOUNT
	.align		4
.L_90:
        /*01e0*/ 	.byte	0x04, 0x2f
        /*01e2*/ 	.short	(.L_92 - .L_91)
	.align		4
.L_91:
        /*01e4*/ 	.word	index@(_ZN7cutlass13device_kernelIN5flash19enable_sm80_to_sm89INS1_16FlashAttnFwdSm80INS1_25CollectiveMainloopFwdSm80ILi8ELi1ELb0EN4cute5tupleIJNS5_1CILi128EEENS7_ILi64EEENS7_ILi192EEEEEELi192ENS_10bfloat16_tEfNS_4arch4Sm80ELb0ELb0ELb0ELb1ELb1ELb1ELb1ELb0EEENS1_21CollectiveEpilogueFwdINS6_IJS8_SA_S9_EEENS6_IJNS7_ILi1EEESI_SI_EEESC_SE_Li256ELb1ELb1ELb0ELb0EEENS1_19SingleTileSchedulerILb1ELb0ELb1ELi128EEEEEEEEEvNT_6ParamsE)
        /*01e8*/ 	.word	0x000000ea


	//----- nvinfo : EIATTR_FRAME_SIZE
	.align		4
.L_92:
        /*01ec*/ 	.byte	0x04, 0x11
        /*01ee*/ 	.short	(.L_94 - .L_93)
	.align		4
.L_93:
        /*01f0*/ 	.word	index@(_ZN7cutlass13device_kernelIN5flash19enable_sm80_to_sm89INS1_16FlashAttnFwdSm80INS1_25CollectiveMainloopFwdSm80ILi8ELi1ELb0EN4cute5tupleIJNS5_1CILi128EEENS7_ILi64EEENS7_ILi192EEEEEELi192ENS_10bfloat16_tEfNS_4arch4Sm80ELb0ELb0ELb0ELb1ELb1ELb1ELb1ELb0EEENS1_21CollectiveEpilogueFwdINS6_IJS8_SA_S9_EEENS6_IJNS7_ILi1EEESI_SI_EEESC_SE_Li256ELb1ELb1ELb0ELb0EEENS1_19SingleTileSchedulerILb1ELb0ELb1ELi128EEEEEEEEEvNT_6ParamsE)
        /*01f4*/ 	.word	0x00000000


	//----- nvinfo : EIATTR_REGCOUNT
	.align		4
.L_94:
        /*01f8*/ 	.byte	0x04, 0x2f
        /*01fa*/ 	.short	(.L_96 - .L_95)
	.align		4
.L_95:
        /*01fc*/ 	.word	index@(_ZN7cutlass13device_kernelIN5flash19enable_sm80_to_sm89INS1_16FlashAttnFwdSm80INS1_25CollectiveMainloopFwdSm80ILi8ELi1ELb0EN4cute5tupleIJNS5_1CILi128EEENS7_ILi64EEENS7_ILi192EEEEEELi192ENS_10bfloat16_tEfNS_4arch4Sm80ELb0ELb0ELb0ELb1ELb1ELb0ELb1ELb0EEENS1_21CollectiveEpilogueFwdINS6_IJS8_SA_S9_EEENS6_IJNS7_ILi1EEESI_SI_EEESC_SE_Li256ELb1ELb1ELb0ELb0EEENS1_19SingleTileSchedulerILb1ELb0ELb1ELi128EEEEEEEEEvNT_6ParamsE)
        /*0200*/ 	.word	0x000000e6


	//----- nvinfo : EIATTR_FRAME_SIZE
	.align		4
.L_96:
        /*0204*/ 	.byte	0x04, 0x11
        /*0206*/ 	.short	(.L_98 - .L_97)
	.align		4
.L_97:
        /*0208*/ 	.word	index@(_ZN7cutlass13device_kernelIN5flash19enable_sm80_to_sm89INS1_16FlashAttnFwdSm80INS1_25CollectiveMainloopFwdSm80ILi8ELi1ELb0EN4cute5tupleIJNS5_1CILi128EEENS7_ILi64EEENS7_ILi192EEEEEELi192ENS_10bfloat16_tEfNS_4arch4Sm80ELb0ELb0ELb0ELb1ELb1ELb0ELb1ELb0EEENS1_21CollectiveEpilogueFwdINS6_IJS8_SA_S9_EEENS6_IJNS7_ILi1EEESI_SI_EEESC_SE_Li256ELb1ELb1ELb0ELb0EEENS1_19SingleTileSchedulerILb1ELb0ELb1ELi128EEEEEEEEEvNT_6ParamsE)
        /*020c*/ 	.word	0x00000000


	//----- nvinfo : EIATTR_REGCOUNT
	.align		4
.L_98:
        /*0210*/ 	.byte	0x04, 0x2f
        /*0212*/ 	.short	(.L_100 - .L_99)
	.align		4
.L_99:
        /*0214*/ 	.word	index@(_ZN7cutlass13device_kernelIN5flash19enable_sm80_to_sm89INS1_16FlashAttnFwdSm80INS1_25CollectiveMainloopFwdSm80ILi8ELi1ELb0EN4cute5tupleIJNS5_1CILi128EEENS7_ILi64EEENS7_ILi192EEEEEELi192ENS_10bfloat16_tEfNS_4arch4Sm80ELb0ELb0ELb0ELb0ELb1ELb0ELb1ELb0EEENS1_21CollectiveEpilogueFwdINS6_IJS8_SA_S9_EEENS6_IJNS7_ILi1EEESI_SI_EEESC_SE_Li256ELb0ELb1ELb0ELb0EEENS1_19SingleTileSchedulerILb0ELb0ELb1ELi128EEEEEEEEEvNT_6ParamsE)
        /*0218*/ 	.word	0x000000ee


	//----- nvinfo : EIATTR_FRAME_SIZE
	.align		4
.L_100:
        /*021c*/ 	.byte	0x04, 0x11
        /*021e*/ 	.short	(.L_102 - .L_101)
	.align		4
.L_101:
        /*0220*/ 	.word	index@(_ZN7cutlass13device_kernelIN5flash19enable_sm80_to_sm89INS1_16FlashAttnFwdSm80INS1_25CollectiveMainloopFwdSm80ILi8ELi1ELb0EN4cute5tupleIJNS5_1CILi128EEENS7_ILi64EEENS7_ILi192EEEEEELi192ENS_10bfloat16_tEfNS_4arch4Sm80ELb0ELb0ELb0ELb0ELb1ELb0ELb1ELb0EEENS1_21CollectiveEpilogueFwdINS6_IJS8_SA_S9_EEENS6_IJNS7_ILi1EEESI_SI_EEESC_SE_Li256ELb0ELb1ELb0ELb0EEENS1_19SingleTileSchedulerILb0ELb0ELb1ELi128EEEEEEEEEvNT_6ParamsE)
        /*0224*/ 	.word	0x00000000


	//----- nvinfo : EIATTR_REGCOUNT
	.align		4
.L_102:
        /*0228*/ 	.byte	0x04, 0x2f
        /*022a*/ 	.short	(.L_104 - .L_103)
	.align		4
.L_103:
        /*022c*/ 	.word	index@(_ZN7cutlass13device_kernelIN5flash19enable_sm80_to_sm89INS1_16FlashAttnFwdSm80INS1_25CollectiveMainloopFwdSm80ILi8ELi2ELb0EN4cute5tupleIJNS5_1CILi128EEENS7_ILi64EEENS7_ILi192EEEEEELi192ENS_10bfloat16_tEfNS_4arch4Sm80ELb1ELb0ELb1ELb1ELb1ELb1ELb1ELb0EEENS1_21CollectiveEpilogueFwdINS6_IJS8_SA_S9_EEENS6_IJNS7_ILi1EEESI_SI_EEESC_SE_Li256ELb1ELb1ELb0ELb0EEENS1_19SingleTileSchedulerILb1ELb0ELb1ELi128EEEEEEEEEvNT_6ParamsE)
        /*0230*/ 	.word	0x000000f2


	//----- nvinfo : EIATTR_FRAME_SIZE
	.align		4
.L_104:
        /*0234*/ 	.byte	0x04, 0x11
        /*0236*/ 	.short	(.L_106 - .L_105)
	.align		4
.L_105:
        /*0238*/ 	.word	index@(_ZN7cutlass13device_kernelIN5flash19enable_sm80_to_sm89INS1_16FlashAttnFwdSm80INS1_25CollectiveMainloopFwdSm80ILi8ELi2ELb0EN4cute5tupleIJNS5_1CILi128EEENS7_ILi64EEENS7_ILi192EEEEEELi192ENS_10bfloat16_tEfNS_4arch4Sm80ELb1ELb0ELb1ELb1ELb1ELb1ELb1ELb0EEENS1_21CollectiveEpilogueFwdINS6_IJS8_SA_S9_EEENS6_IJNS7_ILi1EEESI_SI_EEESC_SE_Li256ELb1ELb1ELb0ELb0EEENS1_19SingleTileSchedulerILb1ELb0ELb1ELi128EEEEEEEEEvNT_6ParamsE)
        /*023c*/ 	.word	0x00000000


	//----- nvinfo : EIATTR_REGCOUNT
	.align		4
.L_106:
        /*0240*/ 	.byte	0x04, 0x2f
        /*0242*/ 	.short	(.L_108 - .L_107)
	.align		4
.L_107:
        /*0244*/ 	.word	index@(_ZN7cutlass13device_kernelIN5flash19enable_sm80_to_sm89INS1_16FlashAttnFwdSm80INS1_25CollectiveMainloopFwdSm80ILi8ELi2ELb0EN4cute5tupleIJNS5_1CILi128EEENS7_ILi64EEENS7_ILi192EEEEEELi192ENS_10bfloat16_tEfNS_4arch4Sm80ELb1ELb0ELb1ELb1ELb1ELb0ELb1ELb0EEENS1_21CollectiveEpilogueFwdINS6_IJS8_SA_S9_EEENS6_IJNS7_ILi1EEESI_SI_EEESC_SE_Li256ELb1ELb1ELb0ELb0EEENS1_19SingleTileSchedulerILb1ELb0ELb1ELi128EEEEEEEEEvNT_6ParamsE)
        /*0248*/ 	.word	0x000000fe


	//----- nvinfo : EIATTR_FRAME_SIZE
	.align		4
.L_108:
        /*024c*/ 	.byte	0x04, 0x11
        /*024e*/ 	.short	(.L_110 - .L_109)
	.align		4
.L_109:
        /*0250*/ 	.word	index@(_ZN7cutlass13device_kernelIN5flash19enable_sm80_to_sm89INS1_16FlashAttnFwdSm80INS1_25CollectiveMainloopFwdSm80ILi8ELi2ELb0EN4cute5tupleIJNS5_1CILi128EEENS7_ILi64EEENS7_ILi192EEEEEELi192ENS_10bfloat16_tEfNS_4arch4Sm80ELb1ELb0ELb1ELb1ELb1ELb0ELb1ELb0EEENS1_21CollectiveEpilogueFwdINS6_IJS8_SA_S9_EEENS6_IJNS7_ILi1EEESI_SI_EEESC_SE_Li256ELb1ELb1ELb0ELb0EEENS1_19SingleTileSchedulerILb1ELb0ELb1ELi128EEEEEEEEEvNT_6ParamsE)
        /*0254*/ 	.word	0x00000000


	//----- nvinfo : EIATTR_REGCOUNT
	.align		4
.L_110:
        /*0258*/ 	.byte	0x04, 0x2f
        /*025a*/ 	.short	(.L_112 - .L_111)
	.align		4
.L_111:
        /*025c*/ 	.word	index@(_ZN7cutlass13device_kernelIN5flash19enable_sm80_to_sm89INS1_16FlashAttnFwdSm80INS1_25CollectiveMainloopFwdSm80ILi8ELi2ELb0EN4cute5tupleIJNS5_1CILi128EEENS7_ILi64EEENS7_ILi192EEEEEELi192ENS_10bfloat16_tEfNS_4arch4Sm80ELb1ELb0ELb1ELb0ELb1ELb0ELb1ELb0EEENS1_21CollectiveEpilogueFwdINS6_IJS8_SA_S9_EEENS6_IJNS7_ILi1EEESI_SI_EEESC_SE_Li256ELb0ELb1ELb0ELb0EEENS1_30DynamicPersistentTileSchedulerILi256ELi256ELb0ELb1ELb0EEEEEEEEEvNT_6ParamsE)
        /*0260*/ 	.word	0x000000ff


	//----- nvinfo : EIATTR_FRAME_SIZE
	.align		4
.L_112:
        /*0264*/ 	.byte	0x04, 0x11
        /*0266*/ 	.short	(.L_114 - .L_113)
	.align		4
.L_113:
        /*0268*/ 	.word	index@($__internal_7_$__cuda_sm70_shflsync_idx_p)
        /*026c*/ 	.word	0x00000000


	//----- nvinfo : EIATTR_FRAME_SIZE
	.align		4
.L_114:
        /*0270*/ 	.byte	0x04, 0x11
        /*0272*/ 	.short	(.L_116 - .L_115)
	.align		4
.L_115:
        /*0274*/ 	.word	index@($__internal_6_$__cuda_sm70_shflsync_bfly_p)
        /*0278*/ 	.word	0x00000000


	//----- nvinfo : EIATTR_FRAME_SIZE
	.align		4
.L_116:
        /*027c*/ 	.byte	0x04, 0x11
        /*027e*/ 	.short	(.L_118 - .L_117)
	.align		4
.L_117:
        /*0280*/ 	.word	index@(_ZN7cutlass13device_kernelIN5flash19enable_sm80_to_sm89INS1_16FlashAttnFwdSm80INS1_25CollectiveMainloopFwdSm80ILi8ELi2ELb0EN4cute5tupleIJNS5_1CILi128EEENS7_ILi64EEENS7_ILi192EEEEEELi192ENS_10bfloat16_tEfNS_4arch4Sm80ELb1ELb0ELb1ELb0ELb1ELb0ELb1ELb0EEENS1_21CollectiveEpilogueFwdINS6_IJS8_SA_S9_EEENS6_IJNS7_ILi1EEESI_SI_EEESC_SE_Li256ELb0ELb1ELb0ELb0EEENS1_30DynamicPersistentTileSchedulerILi256ELi256ELb0ELb1ELb0EEEEEEEEEvNT_6ParamsE)
        /*0284*/ 	.word	0x00000040


	//----- nvinfo : EIATTR_REGCOUNT
	.align		4
.L_118:
        /*0288*/ 	.byte	0x04, 0x2f
        /*028a*/ 	.short	(.L_120 - .L_119)
	.align		4
.L_119:
        /*028c*/ 	.word	index@(_ZN7cutlass13device_kernelIN5flash19enable_sm80_to_sm89INS1_16FlashAttnFwdSm80INS1_25CollectiveMainloopFwdSm80ILi8ELi2ELb0EN4cute5tupleIJNS5_1CILi128EEENS7_ILi64EEENS7_ILi192EEEEEELi192ENS_10bfloat16_tEfNS_4arch4Sm80ELb0ELb1ELb1ELb1ELb1ELb1ELb1ELb0EEENS1_21CollectiveEpilogueFwdINS6_IJS8_SA_S9_EEENS6_IJNS7_ILi1EEESI_SI_EEESC_SE_Li256ELb1ELb1ELb0ELb0EEENS1_19SingleTileSchedulerILb1ELb0ELb1ELi128EEEEEEEEEvNT_6ParamsE)
        /*0290*/ 	.word	0x000000ff


	//----- nvinfo : EIATTR_FRAME_SIZE
	.align		4
.L_120:
        /*0294*/ 	.byte	0x04, 0x11
        /*0296*/ 	.short	(.L_122 - .L_121)
	.align		4
.L_121:
        /*0298*/ 	.word	index@($__internal_5_$__cuda_sm70_shflsync_idx_p)
        /*029c*/ 	.word	0x00000000


	//----- nvinfo : EIATTR_FRAME_SIZE
	.align		4
.L_122:
        /*02a0*/ 	.byte	0x04, 0x11
        /*02a2*/ 	.short	(.L_124 - .L_123)
	.align		4
.L_123:
        /*02a4*/ 	.word	index@($__internal_4_$__cuda_sm70_shflsync_bfly_p)
        /*02a8*/ 	.word	0x00000000


	//----- nvinfo : EIATTR_FRAME_SIZE
	.align		4
.L_124:
        /*02ac*/ 	.byte	0x04, 0x11
        /*02ae*/ 	.short	(.L_126 - .L_125)
	.align		4
.L_125:
        /*02b0*/ 	.word	index@($_ZN7cutlass13device_kernelIN5flash19enable_sm80_to_sm89INS1_16FlashAttnFwdSm80INS1_25CollectiveMainloopFwdSm80ILi8ELi2ELb0EN4cute5tupleIJNS5_1CILi128EEENS7_ILi64EEENS7_ILi192EEEEEELi192ENS_10bfloat16_tEfNS_4arch4Sm80ELb0ELb1ELb1ELb1ELb1ELb1ELb1ELb0EEENS1_21CollectiveEpilogueFwdINS6_IJS8_SA_S9_EEENS6_IJNS7_ILi1EEESI_SI_EEESC_SE_Li256ELb1ELb1ELb0ELb0EEENS1_19SingleTileSchedulerILb1ELb0ELb1ELi128EEEEEEEEEvNT_6ParamsE$_ZZN5flash25CollectiveMainloopFwdSm80ILi8ELi2ELb0EN4cute5tupleIJNS1_1CILi128EEENS3_ILi64EEENS3_ILi192EEEEEELi192EN7cutlass10bfloat16_tEfNS8_4arch4Sm80ELb0ELb1ELb1ELb1ELb1ELb1ELb1ELb0EE3mmaINS_16FlashAttnFwdSm80ISC_NS_21CollectiveEpilogueFwdINS2_IJS4_S6_S5_EEENS2_IJNS3_ILi1EEESH_SH_EEES9_SB_Li256ELb1ELb1ELb0ELb0EEENS_19SingleTileSchedulerILb1ELb0ELb1ELi128EEEE13SharedStorageENS1_6TensorINS1_11ArrayEngineIfLm96EEENS1_6LayoutINS2_IJNS2_IJNS3_ILi2EEESS_EEESH_NS3_ILi24EEEEEENS2_IJNS2_IJSH_SS_EEENS3_ILi0EEENS3_ILi4EEEEEEEEEENS_7SoftmaxILi2ELi0EEEEEbRKNSC_6ParamsERT0_RT1_iRKNS_16SeqlenInfoQKNewKILb1ELb1EEENS2_IJiiiiEEERT_ENKUlvE_clEv)
        /*02b4*/ 	.word	0x00000000


	//----- nvinfo : EIATTR_FRAME_SIZE
	.align		4
.L_126:
        /*02b8*/ 	.byte	0x04, 0x11
        /*02ba*/ 	.short	(.L_128 - .L_127)
	.align		4
.L_127:
        /*02bc*/ 	.word	index@(_ZN7cutlass13device_kernelIN5flash19enable_sm80_to_sm89INS1_16FlashAttnFwdSm80INS1_25CollectiveMainloopFwdSm80ILi8ELi2ELb0EN4cute5tupleIJNS5_1CILi128EEENS7_ILi64EEENS7_ILi192EEEEEELi192ENS_10bfloat16_tEfNS_4arch4Sm80ELb0ELb1ELb1ELb1ELb1ELb1ELb1ELb0EEENS1_21CollectiveEpilogueFwdINS6_IJS8_SA_S9_EEENS6_IJNS7_ILi1EEESI_SI_EEESC_SE_Li256ELb1ELb1ELb0ELb0EEENS1_19SingleTileSchedulerILb1ELb0ELb1ELi128EEEEEEEEEvNT_6ParamsE)
        /*02c0*/ 	.word	0x00000070


	//----- nvinfo : EIATTR_REGCOUNT
	.align		4
.L_128:
        /*02c4*/ 	.byte	0x04, 0x2f
        /*02c6*/ 	.short	(.L_130 - .L_129)
	.align		4
.L_129:
        /*02c8*/ 	.word	index@(_ZN7cutlass13device_kernelIN5flash19enable_sm80_to_sm89INS1_16FlashAttnFwdSm80INS1_25CollectiveMainloopFwdSm80ILi8ELi2ELb0EN4cute5tupleIJNS5_1CILi128EEENS7_ILi64EEENS7_ILi192EEEEEELi192ENS_10bfloat16_tEfNS_4arch4Sm80ELb0ELb1ELb1ELb1ELb1ELb0ELb1ELb0EEENS1_21CollectiveEpilogueFwdINS6_IJS8_SA_S9_EEENS6_IJNS7_ILi1EEESI_SI_EEESC_SE_Li256ELb1ELb1ELb0ELb0EEENS1_19SingleTileSchedulerILb1ELb0ELb1ELi128EEEEEEEEEvNT_6ParamsE)
        /*02cc*/ 	.word	0x000000fe


	//----- nvinfo : EIATTR_FRAME_SIZE
	.align		4
.L_130:
        /*02d0*/ 	.byte	0x04, 0x11
        /*02d2*/ 	.short	(.L_132 - .L_131)
	.align		4
.L_131:
        /*02d4*/ 	.word	index@(_ZN7cutlass13device_kernelIN5flash19enable_sm80_to_sm89INS1_16FlashAttnFwdSm80INS1_25CollectiveMainloopFwdSm80ILi8ELi2ELb0EN4cute5tupleIJNS5_1CILi128EEENS7_ILi64EEENS7_ILi192EEEEEELi192ENS_10bfloat16_tEfNS_4arch4Sm80ELb0ELb1ELb1ELb1ELb1ELb0ELb1ELb0EEENS1_21CollectiveEpilogueFwdINS6_IJS8_SA_S9_EEENS6_IJNS7_ILi1EEESI_SI_EEESC_SE_Li256ELb1ELb1ELb0ELb0EEENS1_19SingleTileSchedulerILb1ELb0ELb1ELi128EEEEEEEEEvNT_6ParamsE)
        /*02d8*/ 	.word	0x00000000


	//----- nvinfo : EIATTR_REGCOUNT
	.align		4
.L_132:
        /*02dc*/ 	.byte	0x04, 0x2f
        /*02de*/ 	.short	(.L_134 - .L_133)
	.align		4
.L_133:
        /*02e0*/ 	.word	index@(_ZN7cutlass13device_kernelIN5flash19enable_sm80_to_sm89INS1_16FlashAttnFwdSm80INS1_25CollectiveMainloopFwdSm80ILi8ELi2ELb0EN4cute5tupleIJNS5_1CILi128EEENS7_ILi64EEENS7_ILi192EEEEEELi192ENS_10bfloat16_tEfNS_4arch4Sm80ELb0ELb1ELb1ELb0ELb1ELb0ELb1ELb0EEENS1_21CollectiveEpilogueFwdINS6_IJS8_SA_S9_EEENS6_IJNS7_ILi1EEESI_SI_EEESC_SE_Li256ELb0ELb1ELb0ELb0EEENS1_19SingleTileSchedulerILb0ELb0ELb1ELi128EEEEEEEEEvNT_6ParamsE)
        /*02e4*/ 	.word	0x000000ff


	//----- nvinfo : EIATTR_FRAME_SIZE
	.align		4
.L_134:
        /*02e8*/ 	.byte	0x04, 0x11
        /*02ea*/ 	.short	(.L_136 - .L_135)
	.align		4
.L_135:
        /*02ec*/ 	.word	index@(_ZN7cutlass13device_kernelIN5flash19enable_sm80_to_sm89INS1_16FlashAttnFwdSm80INS1_25CollectiveMainloopFwdSm80ILi8ELi2ELb0EN4cute5tupleIJNS5_1CILi128EEENS7_ILi64EEENS7_ILi192EEEEEELi192ENS_10bfloat16_tEfNS_4arch4Sm80ELb0ELb1ELb1ELb0ELb1ELb0ELb1ELb0EEENS1_21CollectiveEpilogueFwdINS6_IJS8_SA_S9_EEENS6_IJNS7_ILi1EEESI_SI_EEESC_SE_Li256ELb0ELb1ELb0ELb0EEENS1_19SingleTileSchedulerILb0ELb0ELb1ELi128EEEEEEEEEvNT_6ParamsE)
        /*02f0*/ 	.word	0x00000000


	//----- nvinfo : EIATTR_REGCOUNT
	.align		4
.L_136:
        /*02f4*/ 	.byte	0x04, 0x2f
        /*02f6*/ 	.short	(.L_138 - .L_137)
	.align		4
.L_137:
        /*02f8*/ 	.word	index@(_ZN7cutlass13device_kernelIN5flash19enable_sm80_to_sm89INS1_16FlashAttnFwdSm80INS1_25CollectiveMainloopFwdSm80ILi8ELi2ELb0EN4cute5tupleIJNS5_1CILi128EEENS7_ILi64EEENS7_ILi192EEEEEELi192ENS_10bfloat16_tEfNS_4arch4Sm80ELb0ELb0ELb1ELb1ELb1ELb1ELb1ELb0EEENS1_21CollectiveEpilogueFwdINS6_IJS8_SA_S9_EEENS6_IJNS7_ILi1EEESI_SI_EEESC_SE_Li256ELb1ELb1ELb0ELb0EEENS1_19SingleTileSchedulerILb1ELb0ELb1ELi128EEEEEEEEEvNT_6ParamsE)
        /*02fc*/ 	.word	0x000000ec


	//----- nvinfo : EIATTR_FRAME_SIZE
	.align		4
.L_138:
        /*0300*/ 	.byte	0x04, 0x11
        /*0302*/ 	.short	(.L_140 - .L_139)
	.align		4
.L_139:
        /*0304*/ 	.word	index@(_ZN7cutlass13device_kernelIN5flash19enable_sm80_to_sm89INS1_16FlashAttnFwdSm80INS1_25CollectiveMainloopFwdSm80ILi8ELi2ELb0EN4cute5tupleIJNS5_1CILi128EEENS7_ILi64EEENS7_ILi192EEEEEELi192ENS_10bfloat16_tEfNS_4arch4Sm80ELb0ELb0ELb1ELb1ELb1ELb1ELb1ELb0EEENS1_21CollectiveEpilogueFwdINS6_IJS8_SA_S9_EEENS6_IJNS7_ILi1EEESI_SI_EEESC_SE_Li256ELb1ELb1ELb0ELb0EEENS1_19SingleTileSchedulerILb1ELb0ELb1ELi128EEEEEEEEEvNT_6ParamsE)
        /*0308*/ 	.word	0x00000000


	//----- nvinfo : EIATTR_REGCOUNT
	.align		4
.L_140:
        /*030c*/ 	.byte	0x04, 0x2f
        /*030e*/ 	.short	(.L_142 - .L_141)
	.align		4
.L_141:
        /*0310*/ 	.word	index@(_ZN7cutlass13device_kernelIN5flash19enable_sm80_to_sm89INS1_16FlashAttnFwdSm80INS1_25CollectiveMainloopFwdSm80ILi8ELi2ELb0EN4cute5tupleIJNS5_1CILi128EEENS7_ILi64EEENS7_ILi192EEEEEELi192ENS_10bfloat16_tEfNS_4arch4Sm80ELb0ELb0ELb1ELb1ELb1ELb0ELb1ELb0EEENS1_21CollectiveEpilogueFwdINS6_IJS8_SA_S9_EEENS6_IJNS7_ILi1EEESI_SI_EEESC_SE_Li256ELb1ELb1ELb0ELb0EEENS1_19SingleTileSchedulerILb1ELb0ELb1ELi128EEEEEEEEEvNT_6ParamsE)
        /*0314*/ 	.word	0x000000f1


	//----- nvinfo : EIATTR_FRAME_SIZE
	.align		4
.L_142:
        /*0318*/ 	.byte	0x04, 0x11
        /*031a*/ 	.short	(.L_144 - .L_143)
	.align		4
.L_143:
        /*031c*/ 	.word	index@(_ZN7cutlass13device_kernelIN5flash19enable_sm80_to_sm89INS1_16FlashAttnFwdSm80INS1_25CollectiveMainloopFwdSm80ILi8ELi2ELb0EN4cute5tupleIJNS5_1CILi128EEENS7_ILi64EEENS7_ILi192EEEEEELi192ENS_10bfloat16_tEfNS_4arch4Sm80ELb0ELb0ELb1ELb1ELb1ELb0ELb1ELb0EEENS1_21CollectiveEpilogueFwdINS6_IJS8_SA_S9_EEENS6_IJNS7_ILi1EEESI_SI_EEESC_SE_Li256ELb1ELb1ELb0ELb0EEENS1_19SingleTileSchedulerILb1ELb0ELb1ELi128EEEEEEEEEvNT_6ParamsE)
        /*0320*/ 	.word	0x00000000


	//----- nvinfo : EIATTR_REGCOUNT
	.align		4
.L_144:
        /*0324*/ 	.byte	0x04, 0x2f
        /*0326*/ 	.short	(.L_146 - .L_145)
	.align		4
.L_145:
        /*0328*/ 	.word	index@(_ZN7cutlass13device_kernelIN5flash19enable_sm80_to_sm89INS1_16FlashAttnFwdSm80INS1_25CollectiveMainloopFwdSm80ILi8ELi2ELb0EN4cute5tupleIJNS5_1CILi128EEENS7_ILi64EEENS7_ILi192EEEEEELi192ENS_10bfloat16_tEfNS_4arch4Sm80ELb0ELb0ELb1ELb0ELb1ELb0ELb1ELb0EEENS1_21CollectiveEpilogueFwdINS6_IJS8_SA_S9_EEENS6_IJNS7_ILi1EEESI_SI_EEESC_SE_Li256ELb0ELb1ELb0ELb0EEENS1_19SingleTileSchedulerILb0ELb0ELb1ELi128EEEEEEEEEvNT_6ParamsE)
        /*032c*/ 	.word	0x000000ef


	//----- nvinfo : EIATTR_FRAME_SIZE
	.align		4
.L_146:
        /*0330*/ 	.byte	0x04, 0x11
        /*0332*/ 	.short	(.L_148 - .L_147)
	.align		4
.L_147:
        /*0334*/ 	.word	index@(_ZN7cutlass13device_kernelIN5flash19enable_sm80_to_sm89INS1_16FlashAttnFwdSm80INS1_25CollectiveMainloopFwdSm80ILi8ELi2ELb0EN4cute5tupleIJNS5_1CILi128EEENS7_ILi64EEENS7_ILi192EEEEEELi192ENS_10bfloat16_tEfNS_4arch4Sm80ELb0ELb0ELb1ELb0ELb1ELb0ELb1ELb0EEENS1_21CollectiveEpilogueFwdINS6_IJS8_SA_S9_EEENS6_IJNS7_ILi1EEESI_SI_EEESC_SE_Li256ELb0ELb1ELb0ELb0EEENS1_19SingleTileSchedulerILb0ELb0ELb1ELi128EEEEEEEEEvNT_6ParamsE)
        /*0338*/ 	.word	0x00000000


	//----- nvinfo : EIATTR_REGCOUNT
	.align		4
.L_148:
        /*033c*/ 	.byte	0x04, 0x2f
        /*033e*/ 	.short	(.L_150 - .L_149)
	.align		4
.L_149:
        /*0340*/ 	.word	index@(_ZN7cutlass13device_kernelIN5flash19enable_sm80_to_sm89INS1_16FlashAttnFwdSm80INS1_25CollectiveMainloopFwdSm80ILi8ELi1ELb0EN4cute5tupleIJNS5_1CILi128EEENS7_ILi64EEENS7_ILi192EEEEEELi192ENS_10bfloat16_tEfNS_4arch4Sm80ELb1ELb0ELb1ELb1ELb1ELb1ELb1ELb0EEENS1_21CollectiveEpilogueFwdINS6_IJS8_SA_S9_EEENS6_IJNS7_ILi1EEESI_SI_EEESC_SE_Li256ELb1ELb1ELb0ELb0EEENS1_19SingleTileSchedulerILb1ELb0ELb1ELi128EEEEEEEEEvNT_6ParamsE)
        /*0344*/ 	.word	0x000000f4


	//----- nvinfo : EIATTR_FRAME_SIZE
	.align		4
.L_150:
        /*0348*/ 	.byte	0x04, 0x11
        /*034a*/ 	.short	(.L_152 - .L_151)
	.align		4
.L_151:
        /*034c*/ 	.word	index@(_ZN7cutlass13device_kernelIN5flash19enable_sm80_to_sm89INS1_16FlashAttnFwdSm80INS1_25CollectiveMainloopFwdSm80ILi8ELi1ELb0EN4cute5tupleIJNS5_1CILi128EEENS7_ILi64EEENS7_ILi192EEEEEELi192ENS_10bfloat16_tEfNS_4arch4Sm80ELb1ELb0ELb1ELb1ELb1ELb1ELb1ELb0EEENS1_21CollectiveEpilogueFwdINS6_IJS8_SA_S9_EEENS6_IJNS7_ILi1EEESI_SI_EEESC_SE_Li256ELb1ELb1ELb0ELb0EEENS1_19SingleTileSchedulerILb1ELb0ELb1ELi128EEEEEEEEEvNT_6ParamsE)
        /*0350*/ 	.word	0x00000000


	//----- nvinfo : EIATTR_REGCOUNT
	.align		4
.L_152:
        /*0354*/ 	.byte	0x04, 0x2f
        /*0356*/ 	.short	(.L_154 - .L_153)
	.align		4
.L_153:
        /*0358*/ 	.word	index@(_ZN7cutlass13device_kernelIN5flash19enable_sm80_to_sm89INS1_16FlashAttnFwdSm80INS1_25CollectiveMainloopFwdSm80ILi8ELi1ELb0EN4cute5tupleIJNS5_1CILi128EEENS7_ILi64EEENS7_ILi192EEEEEELi192ENS_10bfloat16_tEfNS_4arch4Sm80ELb1ELb0ELb1ELb1ELb1ELb0ELb1ELb0EEENS1_21CollectiveEpilogueFwdINS6_IJS8_SA_S9_EEENS6_IJNS7_ILi1EEESI_SI_EEESC_SE_Li256ELb1ELb1ELb0ELb0EEENS1_19SingleTileSchedulerILb1ELb0ELb1ELi128EEEEEEEEEvNT_6ParamsE)
        /*035c*/ 	.word	0x000000ff


	//----- nvinfo : EIATTR_FRAME_SIZE
	.align		4
.L_154:
        /*0360*/ 	.byte	0x04, 0x11
        /*0362*/ 	.short	(.L_156 - .L_155)
	.align		4
.L_155:
        /*0364*/ 	.word	index@(_ZN7cutlass13device_kernelIN5flash19enable_sm80_to_sm89INS1_16FlashAttnFwdSm80INS1_25CollectiveMainloopFwdSm80ILi8ELi1ELb0EN4cute5tupleIJNS5_1CILi128EEENS7_ILi64EEENS7_ILi192EEEEEELi192ENS_10bfloat16_tEfNS_4arch4Sm80ELb1ELb0ELb1ELb1ELb1ELb0ELb1ELb0EEENS1_21CollectiveEpilogueFwdINS6_IJS8_SA_S9_EEENS6_IJNS7_ILi1EEESI_SI_EEESC_SE_Li256ELb1ELb1ELb0ELb0EEENS1_19SingleTileSchedulerILb1ELb0ELb1ELi128EEEEEEEEEvNT_6ParamsE)
        /*0368*/ 	.word	0x00000000


	//----- nvinfo : EIATTR_REGCOUNT
	.align		4
.L_156:
        /*036c*/ 	.byte	0x04, 0x2f
        /*036e*/ 	.short	(.L_158 - .L_157)
	.align		4
.L_157:
        /*0370*/ 	.word	index@(_ZN7cutlass13device_kernelIN5flash19enable_sm80_to_sm89INS1_16FlashAttnFwdSm80INS1_25CollectiveMainloopFwdSm80ILi8ELi1ELb0EN4cute5tupleIJNS5_1CILi128EEENS7_ILi64EEENS7_ILi192EEEEEELi192ENS_10bfloat16_tEfNS_4arch4Sm80ELb1ELb0ELb1ELb0ELb1ELb0ELb1ELb0EEENS1_21CollectiveEpilogueFwdINS6_IJS8_SA_S9_EEENS6_IJNS7_ILi1EEESI_SI_EEESC_SE_Li256ELb0ELb1ELb0ELb0EEENS1_30DynamicPersistentTileSchedulerILi256ELi256ELb0ELb1ELb0EEEEEEEEEvNT_6ParamsE)
        /*0374*/ 	.word	0x000000ff


	//----- nvinfo : EIATTR_FRAME_SIZE
	.align		4
.L_158:
        /*0378*/ 	.byte	0x04, 0x11
        /*037a*/ 	.short	(.L_160 - .L_159)
	.align		4
.L_159:
        /*037c*/ 	.word	index@($__internal_3_$__cuda_sm70_shflsync_idx_p)
        /*0380*/ 	.word	0x00000000


	//----- nvinfo : EIATTR_FRAME_SIZE
	.align		4
.L_160:
        /*0384*/ 	.byte	0x04, 0x11
        /*0386*/ 	.short	(.L_162 - .L_161)
	.align		4
.L_161:
        /*0388*/ 	.word	index@($__internal_2_$__cuda_sm70_shflsync_bfly_p)
        /*038c*/ 	.word	0x00000000


	//----- nvinfo : EIATTR_FRAME_SIZE
	.align		4
.L_162:
        /*0390*/ 	.byte	0x04, 0x11
        /*0392*/ 	.short	(.L_164 - .L_163)
	.align		4
.L_163:
        /*0394*/ 	.word	index@(_ZN7cutlass13device_kernelIN5flash19enable_sm80_to_sm89INS1_16FlashAttnFwdSm80INS1_25CollectiveMainloopFwdSm80ILi8ELi1ELb0EN4cute5tupleIJNS5_1CILi128EEENS7_ILi64EEENS7_ILi192EEEEEELi192ENS_10bfloat16_tEfNS_4arch4Sm80ELb1ELb0ELb1ELb0ELb1ELb0ELb1ELb0EEENS1_21CollectiveEpilogueFwdINS6_IJS8_SA_S9_EEENS6_IJNS7_ILi1EEESI_SI_EEESC_SE_Li256ELb0ELb1ELb0ELb0EEENS1_30DynamicPersistentTileSchedulerILi256ELi256ELb0ELb1ELb0EEEEEEEEEvNT_6ParamsE)
        /*0398*/ 	.word	0x00000030


	//----- nvinfo : EIATTR_REGCOUNT
	.align		4
.L_164:
        /*039c*/ 	.byte	0x04, 0x2f
        /*039e*/ 	.short	(.L_166 - .L_165)
	.align		4
.L_165:
        /*03a0*/ 	.word	index@(_ZN7cutlass13device_kernelIN5flash19enable_sm80_to_sm89INS1_16FlashAttnFwdSm80INS1_25CollectiveMainloopFwdSm80ILi8ELi1ELb0EN4cute5tupleIJNS5_1CILi128EEENS7_ILi64EEENS7_ILi192EEEEEELi192ENS_10bfloat16_tEfNS_4arch4Sm80ELb0ELb1ELb1ELb1ELb1ELb1ELb1ELb0EEENS1_21CollectiveEpilogueFwdINS6_IJS8_SA_S9_EEENS6_IJNS7_ILi1EEESI_SI_EEESC_SE_Li256ELb1ELb1ELb0ELb0EEENS1_19SingleTileSchedulerILb1ELb0ELb1ELi128EEEEEEEEEvNT_6ParamsE)
        /*03a4*/ 	.word	0x000000ff


	//----- nvinfo : EIATTR_FRAME_SIZE
	.align		4
.L_166:
        /*03a8*/ 	.byte	0x04, 0x11
        /*03aa*/ 	.short	(.L_168 - .L_167)
	.align		4
.L_167:
        /*03ac*/ 	.word	index@($__internal_1_$__cuda_sm70_shflsync_idx_p)
        /*03b0*/ 	.word	0x00000000


	//----- nvinfo : EIATTR_FRAME_SIZE
	.align		4
.L_168:
        /*03b4*/ 	.byte	0x04, 0x11
        /*03b6*/ 	.short	(.L_170 - .L_169)
	.align		4
.L_169:
        /*03b8*/ 	.word	index@($__internal_0_$__cuda_sm70_shflsync_bfly_p)
        /*03bc*/ 	.word	0x00000000


	//----- nvinfo : EIATTR_FRAME_SIZE
	.align		4
.L_170:
        /*03c0*/ 	.byte	0x04, 0x11
        /*03c2*/ 	.short	(.L_172 - .L_171)
	.align		4
.L_171:
        /*03c4*/ 	.word	index@($_ZN7cutlass13device_kernelIN5flash19enable_sm80_to_sm89INS1_16FlashAttnFwdSm80INS1_25CollectiveMainloopFwdSm80ILi8ELi1ELb0EN4cute5tupleIJNS5_1CILi128EEENS7_ILi64EEENS7_ILi192EEEEEELi192ENS_10bfloat16_tEfNS_4arch4Sm80ELb0ELb1ELb1ELb1ELb1ELb1ELb1ELb0EEENS1_21CollectiveEpilogueFwdINS6_IJS8_SA_S9_EEENS6_IJNS7_ILi1EEESI_SI_EEESC_SE_Li256ELb1ELb1ELb0ELb0EEENS1_19SingleTileSchedulerILb1ELb0ELb1ELi128EEEEEEEEEvNT_6ParamsE$_ZZN5flash25CollectiveMainloopFwdSm80ILi8ELi1ELb0EN4cute5tupleIJNS1_1CILi128EEENS3_ILi64EEENS3_ILi192EEEEEELi192EN7cutlass10bfloat16_tEfNS8_4arch4Sm80ELb0ELb1ELb1ELb1ELb1ELb1ELb1ELb0EE3mmaINS_16FlashAttnFwdSm80ISC_NS_21CollectiveEpilogueFwdINS2_IJS4_S6_S5_EEENS2_IJNS3_ILi1EEESH_SH_EEES9_SB_Li256ELb1ELb1ELb0ELb0EEENS_19SingleTileSchedulerILb1ELb0ELb1ELi128EEEE13SharedStorageENS1_6TensorINS1_11ArrayEngineIfLm96EEENS1_6LayoutINS2_IJNS2_IJNS3_ILi2EEESS_EEESH_NS3_ILi24EEEEEENS2_IJNS2_IJSH_SS_EEENS3_ILi0EEENS3_ILi4EEEEEEEEEENS_7SoftmaxILi2ELi0EEEEEbRKNSC_6ParamsERT0_RT1_iRKNS_16SeqlenInfoQKNewKILb1ELb1EEENS2_IJiiiiEEERT_ENKUlvE_clEv)
        /*03c8*/ 	.word	0x00000000


	//----- nvinfo : EIATTR_FRAME_SIZE
	.align		4
.L_172:
        /*03cc*/ 	.byte	0x04, 0x11
        /*03ce*/ 	.short	(.L_174 - .L_173)
	.align		4
.L_173:
        /*03d0*/ 	.word	index@(_ZN7cutlass13device_kernelIN5flash19enable_sm80_to_sm89INS1_16FlashAttnFwdSm80INS1_25CollectiveMainloopFwdSm80ILi8ELi1ELb0EN4cute5tupleIJNS5_1CILi128EEENS7_ILi64EEENS7_ILi192EEEEEELi192ENS_10bfloat16_tEfNS_4arch4Sm80ELb0ELb1ELb1ELb1ELb1ELb1ELb1ELb0EEENS1_21CollectiveEpilogueFwdINS6_IJS8_SA_S9_EEENS6_IJNS7_ILi1EEESI_SI_EEESC_SE_Li256ELb1ELb1ELb0ELb0EEENS1_19SingleTileSchedulerILb1ELb0ELb1ELi128EEEEEEEEEvNT_6ParamsE)
        /*03d4*/ 	.word	0x00000070


	//----- nvinfo : EIATTR_REGCOUNT
	.align		4
.L_174:
        /*03d8*/ 	.byte	0x04, 0x2f
        /*03da*/ 	.short	(.L_176 - .L_175)
	.align		4
.L_175:
        /*03dc*/ 	.word	index@(_ZN7cutlass13device_kernelIN5flash19enable_sm80_to_sm89INS1_16FlashAttnFwdSm80INS1_25CollectiveMainloopFwdSm80ILi8ELi1ELb0EN4cute5tupleIJNS5_1CILi128EEENS7_ILi64EEENS7_ILi192EEEEEELi192ENS_10bfloat16_tEfNS_4arch4Sm80ELb0ELb1ELb1ELb1ELb1ELb0ELb1ELb0EEENS1_21CollectiveEpilogueFwdINS6_IJS8_SA_S9_EEENS6_IJNS7_ILi1EEESI_SI_EEESC_SE_Li256ELb1ELb1ELb0ELb0EEENS1_19SingleTileSchedulerILb1ELb0ELb1ELi128EEEEEEEEEvNT_6ParamsE)
        /*03e0*/ 	.word	0x000000ff


	//----- nvinfo : EIATTR_FRAME_SIZE
	.align		4
.L_176:
        /*03e4*/ 	.byte	0x04, 0x11
        /*03e6*/ 	.short	(.L_178 - .L_177)
	.align		4
.L_177:
        /*03e8*/ 	.word	index@(_ZN7cutlass13device_kernelIN5flash19enable_sm80_to_sm89INS1_16FlashAttnFwdSm80INS1_25CollectiveMainloopFwdSm80ILi8ELi1ELb0EN4cute5tupleIJNS5_1CILi128EEENS7_ILi64EEENS7_ILi192EEEEEELi192ENS_10bfloat16_tEfNS_4arch4Sm80ELb0ELb1ELb1ELb1ELb1ELb0ELb1ELb0EEENS1_21CollectiveEpilogueFwdINS6_IJS8_SA_S9_EEENS6_IJNS7_ILi1EEESI_SI_EEESC_SE_Li256ELb1ELb1ELb0ELb0EEENS1_19SingleTileSchedulerILb1ELb0ELb1ELi128EEEEEEEEEvNT_6ParamsE)
        /*03ec*/ 	.word	0x00000000


	//----- nvinfo : EIATTR_REGCOUNT
	.align		4
.L_178:
        /*03f0*/ 	.byte	0x04, 0x2f
        /*03f2*/ 	.short	(.L_180 - .L_179)
	.align		4
.L_179:
        /*03f4*/ 	.word	index@(_ZN7cutlass13device_kernelIN5flash19enable_sm80_to_sm89INS1_16FlashAttnFwdSm80INS1_25CollectiveMainloopFwdSm80ILi8ELi1ELb0EN4cute5tupleIJNS5_1CILi128EEENS7_ILi64EEENS7_ILi192EEEEEELi192ENS_10bfloat16_tEfNS_4arch4Sm80ELb0ELb1ELb1ELb0ELb1ELb0ELb1ELb0EEENS1_21CollectiveEpilogueFwdINS6_IJS8_SA_S9_EEENS6_IJNS7_ILi1EEESI_SI_EEESC_SE_Li256ELb0ELb1ELb0ELb0EEENS1_19SingleTileSchedulerILb0ELb0ELb1ELi128EEEEEEEEEvNT_6ParamsE)
        /*03f8*/ 	.word	0x000000ff


	//----- nvinfo : EIATTR_FRAME_SIZE
	.align		4
.L_180:
        /*03fc*/ 	.byte	0x04, 0x11
        /*03fe*/ 	.short	(.L_182 - .L_181)
	.align		4
.L_181:
        /*0400*/ 	.word	index@(_ZN7cutlass13device_kernelIN5flash19enable_sm80_to_sm89INS1_16FlashAttnFwdSm80INS1_25CollectiveMainloopFwdSm80ILi8ELi1ELb0EN4cute5tupleIJNS5_1CILi128EEENS7_ILi64EEENS7_ILi192EEEEEELi192ENS_10bfloat16_tEfNS_4arch4Sm80ELb0ELb1ELb1ELb0ELb1ELb0ELb1ELb0EEENS1_21CollectiveEpilogueFwdINS6_IJS8_SA_S9_EEENS6_IJNS7_ILi1EEESI_SI_EEESC_SE_Li256ELb0ELb1ELb0ELb0EEENS1_19SingleTileSchedulerILb0ELb0ELb1ELi128EEEEEEEEEvNT_6ParamsE)
        /*0404*/ 	.word	0x00000000


	//----- nvinfo : EIATTR_REGCOUNT
	.align		4
.L_182:
        /*0408*/ 	.byte	0x04, 0x2f
        /*040a*/ 	.short	(.L_184 - .L_183)
	.align		4
.L_183:
        /*040c*/ 	.word	index@(_ZN7cutlass13device_kernelIN5flash19enable_sm80_to_sm89INS1_16FlashAttnFwdSm80INS1_25CollectiveMainloopFwdSm80ILi8ELi1ELb0EN4cute5tupleIJNS5_1CILi128EEENS7_ILi64EEENS7_ILi192EEEEEELi192ENS_10bfloat16_tEfNS_4arch4Sm80ELb0ELb0ELb1ELb1ELb1ELb1ELb1ELb0EEENS1_21CollectiveEpilogueFwdINS6_IJS8_SA_S9_EEENS6_IJNS7_ILi1EEESI_SI_EEESC_SE_Li256ELb1ELb1ELb0ELb0EEENS1_19SingleTileSchedulerILb1ELb0ELb1ELi128EEEEEEEEEvNT_6ParamsE)
        /*0410*/ 	.word	0x000000ff


	//----- nvinfo : EIATTR_FRAME_SIZE
	.align		4
.L_184:
        /*0414*/ 	.byte	0x04, 0x11
        /*0416*/ 	.short	(.L_186 - .L_185)
	.align		4
.L_185:
        /*0418*/ 	.word	index@(_ZN7cutlass13device_kernelIN5flash19enable_sm80_to_sm89INS1_16FlashAttnFwdSm80INS1_25CollectiveMainloopFwdSm80ILi8ELi1ELb0EN4cute5tupleIJNS5_1CILi128EEENS7_ILi64EEENS7_ILi192EEEEEELi192ENS_10bfloat16_tEfNS_4arch4Sm80ELb0ELb0ELb1ELb1ELb1ELb1ELb1ELb0EEENS1_21CollectiveEpilogueFwdINS6_IJS8_SA_S9_EEENS6_IJNS7_ILi1EEESI_SI_EEESC_SE_Li256ELb1ELb1ELb0ELb0EEENS1_19SingleTileSchedulerILb1ELb0ELb1ELi128EEEEEEEEEvNT_6ParamsE)
        /*041c*/ 	.word	0x00000000


	//----- nvinfo : EIATTR_REGCOUNT
	.align		4
.L_186:
        /*0420*/ 	.byte	0x04, 0x2f
        /*0422*/ 	.short	(.L_188 - .L_187)
	.align		4
.L_187:
        /*0424*/ 	.word	index@(_ZN7cutlass13device_kernelIN5flash19enable_sm80_to_sm89INS1_16FlashAttnFwdSm80INS1_25CollectiveMainloopFwdSm80ILi8ELi1ELb0EN4cute5tupleIJNS5_1CILi128EEENS7_ILi64EEENS7_ILi192EEEEEELi192ENS_10bfloat16_tEfNS_4arch4Sm80ELb0ELb0ELb1ELb1ELb1ELb0ELb1ELb0EEENS1_21CollectiveEpilogueFwdINS6_IJS8_SA_S9_EEENS6_IJNS7_ILi1EEESI_SI_EEESC_SE_Li256ELb1ELb1ELb0ELb0EEENS1_19SingleTileSchedulerILb1ELb0ELb1ELi128EEEEEEEEEvNT_6ParamsE)
        /*0428*/ 	.word	0x000000ff


	//----- nvinfo : EIATTR_FRAME_SIZE
	.align		4
.L_188:
        /*042c*/ 	.byte	0x04, 0x11
        /*042e*/ 	.short	(.L_190 - .L_189)
	.align		4
.L_189:
        /*0430*/ 	.word	index@(_ZN7cutlass13device_kernelIN5flash19enable_sm80_to_sm89INS1_16FlashAttnFwdSm80INS1_25CollectiveMainloopFwdSm80ILi8ELi1ELb0EN4cute5tupleIJNS5_1CILi128EEENS7_ILi64EEENS7_ILi192EEEEEELi192ENS_10bfloat16_tEfNS_4arch4Sm80ELb0ELb0ELb1ELb1ELb1ELb0ELb1ELb0EEENS1_21CollectiveEpilogueFwdINS6_IJS8_SA_S9_EEENS6_IJNS7_ILi1EEESI_SI_EEESC_SE_Li256ELb1ELb1ELb0ELb0EEENS1_19SingleTileSchedulerILb1ELb0ELb1ELi128EEEEEEEEEvNT_6ParamsE)
        /*0434*/ 	.word	0x00000000


	//----- nvinfo : EIATTR_REGCOUNT
	.align		4
.L_190:
        /*0438*/ 	.byte	0x04, 0x2f
        /*043a*/ 	.short	(.L_192 - .L_191)
	.align		4
.L_191:
        /*043c*/ 	.word	index@(_ZN7cutlass13device_kernelIN5flash19enable_sm80_to_sm89INS1_16FlashAttnFwdSm80INS1_25CollectiveMainloopFwdSm80ILi8ELi1ELb0EN4cute5tupleIJNS5_1CILi128EEENS7_ILi64EEENS7_ILi192EEEEEELi192ENS_10bfloat16_tEfNS_4arch4Sm80ELb0ELb0ELb1ELb0ELb1ELb0ELb1ELb0EEENS1_21CollectiveEpilogueFwdINS6_IJS8_SA_S9_EEENS6_IJNS7_ILi1EEESI_SI_EEESC_SE_Li256ELb0ELb1ELb0ELb0EEENS1_19SingleTileSchedulerILb0ELb0ELb1ELi128EEEEEEEEEvNT_6ParamsE)
        /*0440*/ 	.word	0x000000ff


	//----- nvinfo : EIATTR_FRAME_SIZE
	.align		4
.L_192:
        /*0444*/ 	.byte	0x04, 0x11
        /*0446*/ 	.short	(.L_194 - .L_193)
	.align		4
.L_193:
        /*0448*/ 	.word	index@(_ZN7cutlass13device_kernelIN5flash19enable_sm80_to_sm89INS1_16FlashAttnFwdSm80INS1_25CollectiveMainloopFwdSm80ILi8ELi1ELb0EN4cute5tupleIJNS5_1CILi128EEENS7_ILi64EEENS7_ILi192EEEEEELi192ENS_10bfloat16_tEfNS_4arch4Sm80ELb0ELb0ELb1ELb0ELb1ELb0ELb1ELb0EEENS1_21CollectiveEpilogueFwdINS6_IJS8_SA_S9_EEENS6_IJNS7_ILi1EEESI_SI_EEESC_SE_Li256ELb0ELb1ELb0ELb0EEENS1_19SingleTileSchedulerILb0ELb0ELb1ELi128EEEEEEEEEvNT_6ParamsE)
        /*044c*/ 	.word	0x00000000


	//----- nvinfo : EIATTR_MIN_STACK_SIZE
	.align		4
.L_194:
        /*0450*/ 	.byte	0x04, 0x12
        /*0452*/ 	.short	(.L_196 - .L_195)
	.align		4
.L_195:
        /*0454*/ 	.word	index@(_ZN7cutlass13device_kernelIN5flash19enable_sm80_to_sm89INS1_16FlashAttnFwdSm80INS1_25CollectiveMainloopFwdSm80ILi8ELi1ELb0EN4cute5tupleIJNS5_1CILi128EEENS7_ILi64EEENS7_ILi192EEEEEELi192ENS_10bfloat16_tEfNS_4arch4Sm80ELb0ELb0ELb1ELb0ELb1ELb0ELb1ELb0EEENS1_21CollectiveEpilogueFwdINS6_IJS8_SA_S9_EEENS6_IJNS7_ILi1EEESI_SI_EEESC_SE_Li256ELb0ELb1ELb0ELb0EEENS1_19SingleTileSchedulerILb0ELb0ELb1ELi128EEEEEEEEEvNT_6ParamsE)
        /*0458*/ 	.word	0x00000000


	//----- nvinfo : EIATTR_MIN_STACK_SIZE
	.align		4
.L_196:
        /*045c*/ 	.byte	0x04, 0x12
        /*045e*/ 	.short	(.L_198 - .L_197)
	.align		4
.L_197:
        /*0460*/ 	.word	index@(_ZN7cutlass13device_kernelIN5flash19enable_sm80_to_sm89INS1_16FlashAttnFwdSm80INS1_25CollectiveMainloopFwdSm80ILi8ELi1ELb0EN4cute5tupleIJNS5_1CILi128EEENS7_ILi64EEENS7_ILi192EEEEEELi192ENS_10bfloat16_tEfNS_4arch4Sm80ELb0ELb0ELb1ELb1ELb1ELb0ELb1ELb0EEENS1_21CollectiveEpilogueFwdINS6_IJS8_SA_S9_EEENS6_IJNS7_ILi1EEESI_SI_EEESC_SE_Li256ELb1ELb1ELb0ELb0EEENS1_19SingleTileSchedulerILb1ELb0ELb1ELi128EEEEEEEEEvNT_6ParamsE)
        /*0464*/ 	.word	0x00000000


	//----- nvinfo : EIATTR_MIN_STACK_SIZE
	.align		4
.L_198:
        /*0468*/ 	.byte	0x04, 0x12
        /*046a*/ 	.short	(.L_200 - .L_199)
	.align		4
.L_199:
        /*046c*/ 	.word	index@(_ZN7cutlass13device_kernelIN5flash19enable_sm80_to_sm89INS1_16FlashAttnFwdSm80INS1_25CollectiveMainloopFwdSm80ILi8ELi1ELb0EN4cute5tupleIJNS5_1CILi128EEENS7_ILi64EEENS7_ILi192EEEEEELi192ENS_10bfloat16_tEfNS_4arch4Sm80ELb0ELb0ELb1ELb1ELb1ELb1ELb1ELb0EEENS1_21CollectiveEpilogueFwdINS6_IJS8_SA_S9_EEENS6_IJNS7_ILi1EEESI_SI_EEESC_SE_Li256ELb1ELb1ELb0ELb0EEENS1_19SingleTileSchedulerILb1ELb0ELb1ELi128EEEEEEEEEvNT_6ParamsE)
        /*0470*/ 	.word	0x00000000


	//----- nvinfo : EIATTR_MIN_STACK_SIZE
	.align		4
.L_200:
        /*0474*/ 	.byte	0x04, 0x12
        /*0476*/ 	.short	(.L_202 - .L_201)
	.align		4
.L_201:
        /*0478*/ 	.word	index@(_ZN7cutlass13device_kernelIN5flash19enable_sm80_to_sm89INS1_16FlashAttnFwdSm80INS1_25CollectiveMainloopFwdSm80ILi8ELi1ELb0EN4cute5tupleIJNS5_1CILi128EEENS7_ILi64EEENS7_ILi192EEEEEELi192ENS_10bfloat16_tEfNS_4arch4Sm80ELb0ELb1ELb1ELb0ELb1ELb0ELb1ELb0EEENS1_21CollectiveEpilogueFwdINS6_IJS8_SA_S9_EEENS6_IJNS7_ILi1EEESI_SI_EEESC_SE_Li256ELb0ELb1ELb0ELb0EEENS1_19SingleTileSchedulerILb0ELb0ELb1ELi128EEEEEEEEEvNT_6ParamsE)
        /*047c*/ 	.word	0x00000000


	//----- nvinfo : EIATTR_MIN_STACK_SIZE
	.align		4
.L_202:
        /*0480*/ 	.byte	0x04, 0x12
        /*0482*/ 	.short	(.L_204 - .L_203)
	.align		4
.L_203:
        /*0484*/ 	.word	index@(_ZN7cutlass13device_kernelIN5flash19enable_sm80_to_sm89INS1_16FlashAttnFwdSm80INS1_25CollectiveMainloopFwdSm80ILi8ELi1ELb0EN4cute5tupleIJNS5_1CILi128EEENS7_ILi64EEENS7_ILi192EEEEEELi192ENS_10bfloat16_tEfNS_4arch4Sm80ELb0ELb1ELb1ELb1ELb1ELb0ELb1ELb0EEENS1_21CollectiveEpilogueFwdINS6_IJS8_SA_S9_EEENS6_IJNS7_ILi1EEESI_SI_EEESC_SE_Li256ELb1ELb1ELb0ELb0EEENS1_19SingleTileSchedulerILb1ELb0ELb1ELi128EEEEEEEEEvNT_6ParamsE)
        /*0488*/ 	.word	0x00000000


	//----- nvinfo : EIATTR_MIN_STACK_SIZE
	.align		4
.L_204:
        /*048c*/ 	.byte	0x04, 0x12
        /*048e*/ 	.short	(.L_206 - .L_205)
	.align		4
.L_205:
        /*0490*/ 	.word	index@(_ZN7cutlass13device_kernelIN5flash19enable_sm80_to_sm89INS1_16FlashAttnFwdSm80INS1_25CollectiveMainloopFwdSm80ILi8ELi1ELb0EN4cute5tupleIJNS5_1CILi128EEENS7_ILi64EEENS7_ILi192EEEEEELi192ENS_10bfloat16_tEfNS_4arch4Sm80ELb0ELb1ELb1ELb1ELb1ELb1ELb1ELb0EEENS1_21CollectiveEpilogueFwdINS6_IJS8_SA_S9_EEENS6_IJNS7_ILi1EEESI_SI_EEESC_SE_Li256ELb1ELb1ELb0ELb0EEENS1_19SingleTileSchedulerILb1ELb0ELb1ELi128EEEEEEEEEvNT_6ParamsE)
        /*0494*/ 	.word	0x00000070


	//----- nvinfo : EIATTR_MIN_STACK_SIZE
	.align		4
.L_206:
        /*0498*/ 	.byte	0x04, 0x12
        /*049a*/ 	.short	(.L_208 - .L_207)
	.align		4
.L_207:
        /*049c*/ 	.word	index@(_ZN7cutlass13device_kernelIN5flash19enable_sm80_to_sm89INS1_16FlashAttnFwdSm80INS1_25CollectiveMainloopFwdSm80ILi8ELi1ELb0EN4cute5tupleIJNS5_1CILi128EEENS7_ILi64EEENS7_ILi192EEEEEELi192ENS_10bfloat16_tEfNS_4arch4Sm80ELb1ELb0ELb1ELb0ELb1ELb0ELb1ELb0EEENS1_21CollectiveEpilogueFwdINS6_IJS8_SA_S9_EEENS6_IJNS7_ILi1EEESI_SI_EEESC_SE_Li256ELb0ELb1ELb0ELb0EEENS1_30DynamicPersistentTileSchedulerILi256ELi256ELb0ELb1ELb0EEEEEEEEEvNT_6ParamsE)
        /*04a0*/ 	.word	0x00000030


	//----- nvinfo : EIATTR_MIN_STACK_SIZE
	.align		4
.L_208:
        /*04a4*/ 	.byte	0x04, 0x12
        /*04a6*/ 	.short	(.L_210 - .L_209)
	.align		4
.L_209:
        /*04a8*/ 	.word	index@(_ZN7cutlass13device_kernelIN5flash19enable_sm80_to_sm89INS1_16FlashAttnFwdSm80INS1_25CollectiveMainloopFwdSm80ILi8ELi1ELb0EN4cute5tupleIJNS5_1CILi128EEENS7_ILi64EEENS7_ILi192EEEEEELi192ENS_10bfloat16_tEfNS_4arch4Sm80ELb1ELb0ELb1ELb1ELb1ELb0ELb1ELb0EEENS1_21CollectiveEpilogueFwdINS6_IJS8_SA_S9_EEENS6_IJNS7_ILi1EEESI_SI_EEESC_SE_Li256ELb1ELb1ELb0ELb0EEENS1_19SingleTileSchedulerILb1ELb0ELb1ELi128EEEEEEEEEvNT_6ParamsE)
        /*04ac*/ 	.word	0x00000000


	//----- nvinfo : EIATTR_MIN_STACK_SIZE
	.align		4
.L_210:
        /*04b0*/ 	.byte	0x04, 0x12
        /*04b2*/ 	.short	(.L_212 - .L_211)
	.align		4
.L_211:
        /*04b4*/ 	.word	index@(_ZN7cutlass13device_kernelIN5flash19enable_sm80_to_sm89INS1_16FlashAttnFwdSm80INS1_25CollectiveMainloopFwdSm80ILi8ELi1ELb0EN4cute5tupleIJNS5_1CILi128EEENS7_ILi64EEENS7_ILi192EEEEEELi192ENS_10bfloat16_tEfNS_4arch4Sm80ELb1ELb0ELb1ELb1ELb1ELb1ELb1ELb0EEENS1_21CollectiveEpilogueFwdINS6_IJS8_SA_S9_EEENS6_IJNS7_ILi1EEESI_SI_EEESC_SE_Li256ELb1ELb1ELb0ELb0EEENS1_19SingleTileSchedulerILb1ELb0ELb1ELi128EEEEEEEEEvNT_6ParamsE)
        /*04b8*/ 	.word	0x00000000


	//----- nvinfo : EIATTR_MIN_STACK_SIZE
	.align		4
.L_212:
        /*04bc*/ 	.byte	0x04, 0x12
        /*04be*/ 	.short	(.L_214 - .L_213)
	.align		4
.L_213:
        /*04c0*/ 	.word	index@(_ZN7cutlass13device_kernelIN5flash19enable_sm80_to_sm89INS1_16FlashAttnFwdSm80INS1_25CollectiveMainloopFwdSm80ILi8ELi2ELb0EN4cute5tupleIJNS5_1CILi128EEENS7_ILi64EEENS7_ILi192EEEEEELi192ENS_10bfloat16_tEfNS_4arch4Sm80ELb0ELb0ELb1ELb0ELb1ELb0ELb1ELb0EEENS1_21CollectiveEpilogueFwdINS6_IJS8_SA_S9_EEENS6_IJNS7_ILi1EEESI_SI_EEESC_SE_Li256ELb0ELb1ELb0ELb0EEENS1_19SingleTileSchedulerILb0ELb0ELb1ELi128EEEEEEEEEvNT_6ParamsE)
        /*04c4*/ 	.word	0x00000000


	//----- nvinfo : EIATTR_MIN_STACK_SIZE
	.align		4
.L_214:
        /*04c8*/ 	.byte	0x04, 0x12
        /*04ca*/ 	.short	(.L_216 - .L_215)
	.align		4
.L_215:
        /*04cc*/ 	.word	index@(_ZN7cutlass13device_kernelIN5flash19enable_sm80_to_sm89INS1_16FlashAttnFwdSm80INS1_25CollectiveMainloopFwdSm80ILi8ELi2ELb0EN4cute5tupleIJNS5_1CILi128EEENS7_ILi64EEENS7_ILi192EEEEEELi192ENS_10bfloat16_tEfNS_4arch4Sm80ELb0ELb0ELb1ELb1ELb1ELb0ELb1ELb0EEENS1_21CollectiveEpilogueFwdINS6_IJS8_SA_S9_EEENS6_IJNS7_ILi1EEESI_SI_EEESC_SE_Li256ELb1ELb1ELb0ELb0EEENS1_19SingleTileSchedulerILb1ELb0ELb1ELi128EEEEEEEEEvNT_6ParamsE)
        /*04d0*/ 	.word	0x00000000


	//----- nvinfo : EIATTR_MIN_STACK_SIZE
	.align		4
.L_216:
        /*04d4*/ 	.byte	0x04, 0x12
        /*04d6*/ 	.short	(.L_218 - .L_217)
	.align		4
.L_217:
        /*04d8*/ 	.word	index@(_ZN7cutlass13device_kernelIN5flash19enable_sm80_to_sm89INS1_16FlashAttnFwdSm80INS1_25CollectiveMainloopFwdSm80ILi8ELi2ELb0EN4cute5tupleIJNS5_1CILi128EEENS7_ILi64EEENS7_ILi192EEEEEELi192ENS_10bfloat16_tEfNS_4arch4Sm80ELb0ELb0ELb1ELb1ELb1ELb1ELb1ELb0EEENS1_21CollectiveEpilogueFwdINS6_IJS8_SA_S9_EEENS6_IJNS7_ILi1EEESI_SI_EEESC_SE_Li256ELb1ELb1ELb0ELb0EEENS1_19SingleTileSchedulerILb1ELb0ELb1ELi128EEEEEEEEEvNT_6ParamsE)
        /*04dc*/ 	.word	0x00000000


	//----- nvinfo : EIATTR_MIN_STACK_SIZE
	.align		4
.L_218:
        /*04e0*/ 	.byte	0x04, 0x12
        /*04e2*/ 	.short	(.L_220 - .L_219)
	.align		4
.L_219:
        /*04e4*/ 	.word	index@(_ZN7cutlass13device_kernelIN5flash19enable_sm80_to_sm89INS1_16FlashAttnFwdSm80INS1_25CollectiveMainloopFwdSm80ILi8ELi2ELb0EN4cute5tupleIJNS5_1CILi128EEENS7_ILi64EEENS7_ILi192EEEEEELi192ENS_10bfloat16_tEfNS_4arch4Sm80ELb0ELb1ELb1ELb0ELb1ELb0ELb1ELb0EEENS1_21CollectiveEpilogueFwdINS6_IJS8_SA_S9_EEENS6_IJNS7_ILi1EEESI_SI_EEESC_SE_Li256ELb0ELb1ELb0ELb0EEENS1_19SingleTileSchedulerILb0ELb0ELb1ELi128EEEEEEEEEvNT_6ParamsE)
        /*04e8*/ 	.word	0x00000000


	//----- nvinfo : EIATTR_MIN_STACK_SIZE
	.align		4
.L_220:
        /*04ec*/ 	.byte	0x04, 0x12
        /*04ee*/ 	.short	(.L_222 - .L_221)
	.align		4
.L_221:
        /*04f0*/ 	.word	index@(_ZN7cutlass13device_kernelIN5flash19enable_sm80_to_sm89INS1_16FlashAttnFwdSm80INS1_25CollectiveMainloopFwdSm80ILi8ELi2ELb0EN4cute5tupleIJNS5_1CILi128EEENS7_ILi64EEENS7_ILi192EEEEEELi192ENS_10bfloat16_tEfNS_4arch4Sm80ELb0ELb1ELb1ELb1ELb1ELb0ELb1ELb0EEENS1_21CollectiveEpilogueFwdINS6_IJS8_SA_S9_EEENS6_IJNS7_ILi1EEESI_SI_EEESC_SE_Li256ELb1ELb1ELb0ELb0EEENS1_19SingleTileSchedulerILb1ELb0ELb1ELi128EEEEEEEEEvNT_6ParamsE)
        /*04f4*/ 	.word	0x00000000


	//----- nvinfo : EIATTR_MIN_STACK_SIZE
	.align		4
.L_222:
        /*04f8*/ 	.byte	0x04, 0x12
        /*04fa*/ 	.short	(.L_224 - .L_223)
	.align		4
.L_223:
        /*04fc*/ 	.word	index@(_ZN7cutlass13device_kernelIN5flash19enable_sm80_to_sm89INS1_16FlashAttnFwdSm80INS1_25CollectiveMainloopFwdSm80ILi8ELi2ELb0EN4cute5tupleIJNS5_1CILi128EEENS7_ILi64EEENS7_ILi192EEEEEELi192ENS_10bfloat16_tEfNS_4arch4Sm80ELb0ELb1ELb1ELb1ELb1ELb1ELb1ELb0EEENS1_21CollectiveEpilogueFwdINS6_IJS8_SA_S9_EEENS6_IJNS7_ILi1EEESI_SI_EEESC_SE_Li256ELb1ELb1ELb0ELb0EEENS1_19SingleTileSchedulerILb1ELb0ELb1ELi128EEEEEEEEEvNT_6ParamsE)
        /*0500*/ 	.word	0x00000070


	//----- nvinfo : EIATTR_MIN_STACK_SIZE
	.align		4
.L_224:
        /*0504*/ 	.byte	0x04, 0x12
        /*0506*/ 	.short	(.L_226 - .L_225)
	.align		4
.L_225:
        /*0508*/ 	.word	index@(_ZN7cutlass13device_kernelIN5flash19enable_sm80_to_sm89INS1_16FlashAttnFwdSm80INS1_25CollectiveMainloopFwdSm80ILi8ELi2ELb0EN4cute5tupleIJNS5_1CILi128EEENS7_ILi64EEENS7_ILi192EEEEEELi192ENS_10bfloat16_tEfNS_4arch4Sm80ELb1ELb0ELb1ELb0ELb1ELb0ELb1ELb0EEENS1_21CollectiveEpilogueFwdINS6_IJS8_SA_S9_EEENS6_IJNS7_ILi1EEESI_SI_EEESC_SE_Li256ELb0ELb1ELb0ELb0EEENS1_30DynamicPersistentTileSchedulerILi256ELi256ELb0ELb1ELb0EEEEEEEEEvNT_6ParamsE)
        /*050c*/ 	.word	0x00000040


	//----- nvinfo : EIATTR_MIN_STACK_SIZE
	.align		4
.L_226:
        /*0510*/ 	.byte	0x04, 0x12
        /*0512*/ 	.short	(.L_228 - .L_227)
	.align		4
.L_227:
        /*0514*/ 	.word	index@(_ZN7cutlass13device_kernelIN5flash19enable_sm80_to_sm89INS1_16FlashAttnFwdSm80INS1_25CollectiveMainloopFwdSm80ILi8ELi2ELb0EN4cute5tupleIJNS5_1CILi128EEENS7_ILi64EEENS7_ILi192EEEEEELi192ENS_10bfloat16_tEfNS_4arch4Sm80ELb1ELb0ELb1ELb1ELb1ELb0ELb1ELb0EEENS1_21CollectiveEpilogueFwdINS6_IJS8_SA_S9_EEENS6_IJNS7_ILi1EEESI_SI_EEESC_SE_Li256ELb1ELb1ELb0ELb0EEENS1_19SingleTileSchedulerILb1ELb0ELb1ELi128EEEEEEEEEvNT_6ParamsE)
        /*0518*/ 	.word	0x00000000


	//----- nvinfo : EIATTR_MIN_STACK_SIZE
	.align		4
.L_228:
        /*051c*/ 	.byte	0x04, 0x12
        /*051e*/ 	.short	(.L_230 - .L_229)
	.align		4
.L_229:
        /*0520*/ 	.word	index@(_ZN7cutlass13device_kernelIN5flash19enable_sm80_to_sm89INS1_16FlashAttnFwdSm80INS1_25CollectiveMainloopFwdSm80ILi8ELi2ELb0EN4cute5tupleIJNS5_1CILi128EEENS7_ILi64EEENS7_ILi192EEEEEELi192ENS_10bfloat16_tEfNS_4arch4Sm80ELb1ELb0ELb1ELb1ELb1ELb1ELb1ELb0EEENS1_21CollectiveEpilogueFwdINS6_IJS8_SA_S9_EEENS6_IJNS7_ILi1EEESI_SI_EEESC_SE_Li256ELb1ELb1ELb0ELb0EEENS1_19SingleTileSchedulerILb1ELb0ELb1ELi128EEEEEEEEEvNT_6ParamsE)
        /*0524*/ 	.word	0x00000000


	//----- nvinfo : EIATTR_MIN_STACK_SIZE
	.align		4
.L_230:
        /*0528*/ 	.byte	0x04, 0x12
        /*052a*/ 	.short	(.L_232 - .L_231)
	.align		4
.L_231:
        /*052c*/ 	.word	index@(_ZN7cutlass13device_kernelIN5flash19enable_sm80_to_sm89INS1_16FlashAttnFwdSm80INS1_25CollectiveMainloopFwdSm80ILi8ELi1ELb0EN4cute5tupleIJNS5_1CILi128EEENS7_ILi64EEENS7_ILi192EEEEEELi192ENS_10bfloat16_tEfNS_4arch4Sm80ELb0ELb0ELb0ELb0ELb1ELb0ELb1ELb0EEENS1_21CollectiveEpilogueFwdINS6_IJS8_SA_S9_EEENS6_IJNS7_ILi1EEESI_SI_EEESC_SE_Li256ELb0ELb1ELb0ELb0EEENS1_19SingleTileSchedulerILb0ELb0ELb1ELi128EEEEEEEEEvNT_6ParamsE)
        /*0530*/ 	.word	0x00000000


	//----- nvinfo : EIATTR_MIN_STACK_SIZE
	.align		4
.L_232:
        /*0534*/ 	.byte	0x04, 0x12
        /*0536*/ 	.short	(.L_234 - .L_233)
	.align		4
.L_233:
        /*0538*/ 	.word	index@(_ZN7cutlass13device_kernelIN5flash19enable_sm80_to_sm89INS1_16FlashAttnFwdSm80INS1_25CollectiveMainloopFwdSm80ILi8ELi1ELb0EN4cute5tupleIJNS5_1CILi128EEENS7_ILi64EEENS7_ILi192EEEEEELi192ENS_10bfloat16_tEfNS_4arch4Sm80ELb0ELb0ELb0ELb1ELb1ELb0ELb1ELb0EEENS1_21CollectiveEpilogueFwdINS6_IJS8_SA_S9_EEENS6_IJNS7_ILi1EEESI_SI_EEESC_SE_Li256ELb1ELb1ELb0ELb0EEENS1_19SingleTileSchedulerILb1ELb0ELb1ELi128EEEEEEEEEvNT_6ParamsE)
        /*053c*/ 	.word	0x00000000


	//----- nvinfo : EIATTR_MIN_STACK_SIZE
	.align		4
.L_234:
        /*0540*/ 	.byte	0x04, 0x12
        /*0542*/ 	.short	(.L_236 - .L_235)
	.align		4
.L_235:
        /*0544*/ 	.word	index@(_ZN7cutlass13device_kernelIN5flash19enable_sm80_to_sm89INS1_16FlashAttnFwdSm80INS1_25CollectiveMainloopFwdSm80ILi8ELi1ELb0EN4cute5tupleIJNS5_1CILi128EEENS7_ILi64EEENS7_ILi192EEEEEELi192ENS_10bfloat16_tEfNS_4arch4Sm80ELb0ELb0ELb0ELb1ELb1ELb1ELb1ELb0EEENS1_21CollectiveEpilogueFwdINS6_IJS8_SA_S9_EEENS6_IJNS7_ILi1EEESI_SI_EEESC_SE_Li256ELb1ELb1ELb0ELb0EEENS1_19SingleTileSchedulerILb1ELb0ELb1ELi128EEEEEEEEEvNT_6ParamsE)
        /*0548*/ 	.word	0x00000000


	//----- nvinfo : EIATTR_MIN_STACK_SIZE
	.align		4
.L_236:
        /*054c*/ 	.byte	0x04, 0x12
        /*054e*/ 	.short	(.L_238 - .L_237)
	.align		4
.L_237:
        /*0550*/ 	.word	index@(_ZN7cutlass13device_kernelIN5flash19enable_sm80_to_sm89INS1_16FlashAttnFwdSm80INS1_25CollectiveMainloopFwdSm80ILi8ELi1ELb0EN4cute5tupleIJNS5_1CILi128EEENS7_ILi64EEENS7_ILi192EEEEEELi192ENS_10bfloat16_tEfNS_4arch4Sm80ELb0ELb1ELb0ELb0ELb1ELb0ELb1ELb0EEENS1_21CollectiveEpilogueFwdINS6_IJS8_SA_S9_EEENS6_IJNS7_ILi1EEESI_SI_EEESC_SE_Li256ELb0ELb1ELb0ELb0EEENS1_19SingleTileSchedulerILb0ELb0ELb1ELi128EEEEEEEEEvNT_6ParamsE)
        /*0554*/ 	.word	0x00000000


	//----- nvinfo : EIATTR_MIN_STACK_SIZE
	.align		4
.L_238:
        /*0558*/ 	.byte	0x04, 0x12
        /*055a*/ 	.short	(.L_240 - .L_239)
	.align		4
.L_239:
        /*055c*/ 	.word	index@(_ZN7cutlass13device_kernelIN5flash19enable_sm80_to_sm89INS1_16FlashAttnFwdSm80INS1_25CollectiveMainloopFwdSm80ILi8ELi1ELb0EN4cute5tupleIJNS5_1CILi128EEENS7_ILi64EEENS7_ILi192EEEEEELi192ENS_10bfloat16_tEfNS_4arch4Sm80ELb0ELb1ELb0ELb1ELb1ELb0ELb1ELb0EEENS1_21CollectiveEpilogueFwdINS6_IJS8_SA_S9_EEENS6_IJNS7_ILi1EEESI_SI_EEESC_SE_Li256ELb1ELb1ELb0ELb0EEENS1_19SingleTileSchedulerILb1ELb0ELb1ELi128EEEEEEEEEvNT_6ParamsE)
        /*0560*/ 	.word	0x00000000


	//----- nvinfo : EIATTR_MIN_STACK_SIZE
	.align		4
.L_240:
        /*0564*/ 	.byte	0x04, 0x12
        /*0566*/ 	.short	(.L_242 - .L_241)
	.align		4
.L_241:
        /*0568*/ 	.word	index@(_ZN7cutlass13device_kernelIN5flash19enable_sm80_to_sm89INS1_16FlashAttnFwdSm80INS1_25CollectiveMainloopFwdSm80ILi8ELi1ELb0EN4cute5tupleIJNS5_1CILi128EEENS7_ILi64EEENS7_ILi192EEEEEELi192ENS_10bfloat16_tEfNS_4arch4Sm80ELb0ELb1ELb0ELb1ELb1ELb1ELb1ELb0EEENS1_21CollectiveEpilogueFwdINS6_IJS8_SA_S9_EEENS6_IJNS7_ILi1EEESI_SI_EEESC_SE_Li256ELb1ELb1ELb0ELb0EEENS1_19SingleTileSchedulerILb1ELb0ELb1ELi128EEEEEEEEEvNT_6ParamsE)
        /*056c*/ 	.word	0x00000070


	//----- nvinfo : EIATTR_MIN_STACK_SIZE
	.align		4
.L_242:
        /*0570*/ 	.byte	0x04, 0x12
        /*0572*/ 	.short	(.L_244 - .L_243)
	.align		4
.L_243:
        /*0574*/ 	.word	index@(_ZN7cutlass13device_kernelIN5flash19enable_sm80_to_sm89INS1_16FlashAttnFwdSm80INS1_25CollectiveMainloopFwdSm80ILi8ELi1ELb0EN4cute5tupleIJNS5_1CILi128EEENS7_ILi64EEENS7_ILi192EEEEEELi192ENS_10bfloat16_tEfNS_4arch4Sm80ELb1ELb0ELb0ELb0ELb1ELb0ELb1ELb0EEENS1_21CollectiveEpilogueFwdINS6_IJS8_SA_S9_EEENS6_IJNS7_ILi1EEESI_SI_EEESC_SE_Li256ELb0ELb1ELb0ELb0EEENS1_30DynamicPersistentTileSchedulerILi256ELi256ELb0ELb1ELb0EEEEEEEEEvNT_6ParamsE)
        /*0578*/ 	.word	0x00000000


	//----- nvinfo : EIATTR_MIN_STACK_SIZE
	.align		4
.L_244:
        /*057c*/ 	.byte	0x04, 0x12
        /*057e*/ 	.short	(.L_246 - .L_245)
	.align		4
.L_245:
        /*0580*/ 	.word	index@(_ZN7cutlass13device_kernelIN5flash19enable_sm80_to_sm89INS1_16FlashAttnFwdSm80INS1_25CollectiveMainloopFwdSm80ILi8ELi1ELb0EN4cute5tupleIJNS5_1CILi128EEENS7_ILi64EEENS7_ILi192EEEEEELi192ENS_10bfloat16_tEfNS_4arch4Sm80ELb1ELb0ELb0ELb1ELb1ELb0ELb1ELb0EEENS1_21CollectiveEpilogueFwdINS6_IJS8_SA_S9_EEENS6_IJNS7_ILi1EEESI_SI_EEESC_SE_Li256ELb1ELb1ELb0ELb0EEENS1_19SingleTileSchedulerILb1ELb0ELb1ELi128EEEEEEEEEvNT_6ParamsE)
        /*0584*/ 	.word	0x00000000


	//----- nvinfo : EIATTR_MIN_STACK_SIZE
	.align		4
.L_246:
        /*0588*/ 	.byte	0x04, 0x12
        /*058a*/ 	.short	(.L_248 - .L_247)
	.align		4
.L_247:
        /*058c*/ 	.word	index@(_ZN7cutlass13device_kernelIN5flash19enable_sm80_to_sm89INS1_16FlashAttnFwdSm80INS1_25CollectiveMainloopFwdSm80ILi8ELi1ELb0EN4cute5tupleIJNS5_1CILi128EEENS7_ILi64EEENS7_ILi192EEEEEELi192ENS_10bfloat16_tEfNS_4arch4Sm80ELb1ELb0ELb0ELb1ELb1ELb1ELb1ELb0EEENS1_21CollectiveEpilogueFwdINS6_IJS8_SA_S9_EEENS6_IJNS7_ILi1EEESI_SI_EEESC_SE_Li256ELb1ELb1ELb0ELb0EEENS1_19SingleTileSchedulerILb1ELb0ELb1ELi128EEEEEEEEEvNT_6ParamsE)
        /*0590*/ 	.word	0x00000000


	//----- nvinfo : EIATTR_MIN_STACK_SIZE
	.align		4
.L_248:
        /*0594*/ 	.byte	0x04, 0x12
        /*0596*/ 	.short	(.L_250 - .L_249)
	.align		4
.L_249:
        /*0598*/ 	.word	index@(_ZN7cutlass13device_kernelIN5flash19enable_sm80_to_sm89INS1_16FlashAttnFwdSm80INS1_25CollectiveMainloopFwdSm80ILi8ELi2ELb0EN4cute5tupleIJNS5_1CILi128EEENS7_ILi64EEENS7_ILi192EEEEEELi192ENS_10bfloat16_tEfNS_4arch4Sm80ELb0ELb0ELb0ELb0ELb1ELb0ELb1ELb0EEENS1_21CollectiveEpilogueFwdINS6_IJS8_SA_S9_EEENS6_IJNS7_ILi1EEESI_SI_EEESC_SE_Li256ELb0ELb1ELb0ELb0EEENS1_19SingleTileSchedulerILb0ELb0ELb1ELi128EEEEEEEEEvNT_6ParamsE)
        /*059c*/ 	.word	0x00000000


	//----- nvinfo : EIATTR_MIN_STACK_SIZE
	.align		4
.L_250:
        /*05a0*/ 	.byte	0x04, 0x12
        /*05a2*/ 	.short	(.L_252 - .L_251)
	.align		4
.L_251:
        /*05a4*/ 	.word	index@(_ZN7cutlass13device_kernelIN5flash19enable_sm80_to_sm89INS1_16FlashAttnFwdSm80INS1_25CollectiveMainloopFwdSm80ILi8ELi2ELb0EN4cute5tupleIJNS5_1CILi128EEENS7_ILi64EEENS7_ILi192EEEEEELi192ENS_10bfloat16_tEfNS_4arch4Sm80ELb0ELb0ELb0ELb1ELb1ELb0ELb1ELb0EEENS1_21CollectiveEpilogueFwdINS6_IJS8_SA_S9_EEENS6_IJNS7_ILi1EEESI_SI_EEESC_SE_Li256ELb1ELb1ELb0ELb0EEENS1_19SingleTileSchedulerILb1ELb0ELb1ELi128EEEEEEEEEvNT_6ParamsE)
        /*05a8*/ 	.word	0x00000000


	//----- nvinfo : EIATTR_MIN_STACK_SIZE
	.align		4
.L_252:
        /*05ac*/ 	.byte	0x04, 0x12
        /*05ae*/ 	.short	(.L_254 - .L_253)
	.align		4
.L_253:
        /*05b0*/ 	.word	index@(_ZN7cutlass13device_kernelIN5flash19enable_sm80_to_sm89INS1_16FlashAttnFwdSm80INS1_25CollectiveMainloopFwdSm80ILi8ELi2ELb0EN4cute5tupleIJNS5_1CILi128EEENS7_ILi64EEENS7_ILi192EEEEEELi192ENS_10bfloat16_tEfNS_4arch4Sm80ELb0ELb0ELb0ELb1ELb1ELb1ELb1ELb0EEENS1_21CollectiveEpilogueFwdINS6_IJS8_SA_S9_EEENS6_IJNS7_ILi1EEESI_SI_EEESC_SE_Li256ELb1ELb1ELb0ELb0EEENS1_19SingleTileSchedulerILb1ELb0ELb1ELi128EEEEEEEEEvNT_6ParamsE)
        /*05b4*/ 	.word	0x00000000


	//----- nvinfo : EIATTR_MIN_STACK_SIZE
	.align		4
.L_254:
        /*05b8*/ 	.byte	0x04, 0x12
        /*05ba*/ 	.short	(.L_256 - .L_255)
	.align		4
.L_255:
        /*05bc*/ 	.word	index@(_ZN7cutlass13device_kernelIN5flash19enable_sm80_to_sm89INS1_16FlashAttnFwdSm80INS1_25CollectiveMainloopFwdSm80ILi8ELi2ELb0EN4cute5tupleIJNS5_1CILi128EEENS7_ILi64EEENS7_ILi192EEEEEELi192ENS_10bfloat16_tEfNS_4arch4Sm80ELb0ELb1ELb0ELb0ELb1ELb0ELb1ELb0EEENS1_21CollectiveEpilogueFwdINS6_IJS8_SA_S9_EEENS6_IJNS7_ILi1EEESI_SI_EEESC_SE_Li256ELb0ELb1ELb0ELb0EEENS1_19SingleTileSchedulerILb0ELb0ELb1ELi128EEEEEEEEEvNT_6ParamsE)
        /*05c0*/ 	.word	0x00000000


	//----- nvinfo : EIATTR_MIN_STACK_SIZE
	.align		4
.L_256:
        /*05c4*/ 	.byte	0x04, 0x12
        /*05c6*/ 	.short	(.L_258 - .L_257)
	.align		4
.L_257:
        /*05c8*/ 	.word	index@(_ZN7cutlass13device_kernelIN5flash19enable_sm80_to_sm89INS1_16FlashAttnFwdSm80INS1_25CollectiveMainloopFwdSm80ILi8ELi2ELb0EN4cute5tupleIJNS5_1CILi128EEENS7_ILi64EEENS7_ILi192EEEEEELi192ENS_10bfloat16_tEfNS_4arch4Sm80ELb0ELb1ELb0ELb1ELb1ELb0ELb1ELb0EEENS1_21CollectiveEpilogueFwdINS6_IJS8_SA_S9_EEENS6_IJNS7_ILi1EEESI_SI_EEESC_SE_Li256ELb1ELb1ELb0ELb0EEENS1_19SingleTileSchedulerILb1ELb0ELb1ELi128EEEEEEEEEvNT_6ParamsE)
        /*05cc*/ 	.word	0x00000000


	//----- nvinfo : EIATTR_MIN_STACK_SIZE
	.align		4
.L_258:
        /*05d0*/ 	.byte	0x04, 0x12
        /*05d2*/ 	.short	(.L_260 - .L_259)
	.align		4
.L_259:
        /*05d4*/ 	.word	index@(_ZN7cutlass13device_kernelIN5flash19enable_sm80_to_sm89INS1_16FlashAttnFwdSm80INS1_25CollectiveMainloopFwdSm80ILi8ELi2ELb0EN4cute5tupleIJNS5_1CILi128EEENS7_ILi64EEENS7_ILi192EEEEEELi192ENS_10bfloat16_tEfNS_4arch4Sm80ELb0ELb1ELb0ELb1ELb1ELb1ELb1ELb0EEENS1_21CollectiveEpilogueFwdINS6_IJS8_SA_S9_EEENS6_IJNS7_ILi1EEESI_SI_EEESC_SE_Li256ELb1ELb1ELb0ELb0EEENS1_19SingleTileSchedulerILb1ELb0ELb1ELi128EEEEEEEEEvNT_6ParamsE)
        /*05d8*/ 	.word	0x00000070


	//----- nvinfo : EIATTR_MIN_STACK_SIZE
	.align		4
.L_260:
        /*05dc*/ 	.byte	0x04, 0x12
        /*05de*/ 	.short	(.L_262 - .L_261)
	.align		4
.L_261:
        /*05e0*/ 	.word	index@(_ZN7cutlass13device_kernelIN5flash19enable_sm80_to_sm89INS1_16FlashAttnFwdSm80INS1_25CollectiveMainloopFwdSm80ILi8ELi2ELb0EN4cute5tupleIJNS5_1CILi128EEENS7_ILi64EEENS7_ILi192EEEEEELi192ENS_10bfloat16_tEfNS_4arch4Sm80ELb1ELb0ELb0ELb0ELb1ELb0ELb1ELb0EEENS1_21CollectiveEpilogueFwdINS6_IJS8_SA_S9_EEENS6_IJNS7_ILi1EEESI_SI_EEESC_SE_Li256ELb0ELb1ELb0ELb0EEENS1_30DynamicPersistentTileSchedulerILi256ELi256ELb0ELb1ELb0EEEEEEEEEvNT_6ParamsE)
        /*05e4*/ 	.word	0x00000038


	//----- nvinfo : EIATTR_MIN_STACK_SIZE
	.align		4
.L_262:
        /*05e8*/ 	.byte	0x04, 0x12
        /*05ea*/ 	.short	(.L_264 - .L_263)
	.align		4
.L_263:
        /*05ec*/ 	.word	index@(_ZN7cutlass13device_kernelIN5flash19enable_sm80_to_sm89INS1_16FlashAttnFwdSm80INS1_25CollectiveMainloopFwdSm80ILi8ELi2ELb0EN4cute5tupleIJNS5_1CILi128EEENS7_ILi64EEENS7_ILi192EEEEEELi192ENS_10bfloat16_tEfNS_4arch4Sm80ELb1ELb0ELb0ELb1ELb1ELb0ELb1ELb0EEENS1_21CollectiveEpilogueFwdINS6_IJS8_SA_S9_EEENS6_IJNS7_ILi1EEESI_SI_EEESC_SE_Li256ELb1ELb1ELb0ELb0EEENS1_19SingleTileSchedulerILb1ELb0ELb1ELi128EEEEEEEEEvNT_6ParamsE)
        /*05f0*/ 	.word	0x00000000


	//----- nvinfo : EIATTR_MIN_STACK_SIZE
	.align		4
.L_264:
        /*05f4*/ 	.byte	0x04, 0x12
        /*05f6*/ 	.short	(.L_266 - .L_265)
	.align		4
.L_265:
        /*05f8*/ 	.word	index@(_ZN7cutlass13device_kernelIN5flash19enable_sm80_to_sm89INS1_16FlashAttnFwdSm80INS1_25CollectiveMainloopFwdSm80ILi8ELi2ELb0EN4cute5tupleIJNS5_1CILi128EEENS7_ILi64EEENS7_ILi192EEEEEELi192ENS_10bfloat16_tEfNS_4arch4Sm80ELb1ELb0ELb0ELb1ELb1ELb1ELb1ELb0EEENS1_21CollectiveEpilogueFwdINS6_IJS8_SA_S9_EEENS6_IJNS7_ILi1EEESI_SI_EEESC_SE_Li256ELb1ELb1ELb0ELb0EEENS1_19SingleTileSchedulerILb1ELb0ELb1ELi128EEEEEEEEEvNT_6ParamsE)
        /*05fc*/ 	.word	0x00000000
.L_266:


//--------------------- .nv.info._ZN7cutlass13device_kernelIN5flash19enable_sm80_to_sm89INS1_16FlashAttnFwdSm80INS1_25CollectiveMainloopFwdSm80ILi8ELi1ELb0EN4cute5tupleIJNS5_1CILi128EEENS7_ILi64EEENS7_ILi192EEEEEELi192ENS_10bfloat16_tEfNS_4arch4Sm80ELb0ELb0ELb1ELb0ELb1ELb0ELb1ELb0EEENS1_21CollectiveEpilogueFwdINS6_IJS8_SA_S9_EEENS6_IJNS7_ILi1EEESI_SI_EEESC_SE_Li256ELb0ELb1ELb0ELb0EEENS1_19SingleTileSchedulerILb0ELb0ELb1ELi128EEEEEEEEEvNT_6ParamsE --------------------------
	.section	.nv.info._ZN7cutlass13device_kernelIN5flash19enable_sm80_to_sm89INS1_16FlashAttnFwdSm80INS1_25CollectiveMainloopFwdSm80ILi8ELi1ELb0EN4cute5tupleIJNS5_1CILi128EEENS7_ILi64EEENS7_ILi192EEEEEELi192ENS_10bfloat16_tEfNS_4arch4Sm80ELb0ELb0ELb1ELb0ELb1ELb0ELb1ELb0EEENS1_21CollectiveEpilogueFwdINS6_IJS8_SA_S9_EEENS6_IJNS7_ILi1EEESI_SI_EEESC_SE_Li256ELb0ELb1ELb0ELb0EEENS1_19SingleTileSchedulerILb0ELb0ELb1ELi128EEEEEEEEEvNT_6ParamsE,"",@"SHT_CUDA_INFO"
	.sectionflags	@""
	.align	4


	//----- nvinfo : EIATTR_CUDA_API_VERSION
	.align		4
        /*0000*/ 	.byte	0x04, 0x37
        /*0002*/ 	.short	(.L_268 - .L_267)
.L_267:
        /*0004*/ 	.word	0x00000082


	//----- nvinfo : EIATTR_SW2861232_WAR
	.align		4
.L_268:
        /*0008*/ 	.byte	0x01, 0x35
	.zero		2


	//----- nvinfo : EIATTR_PARAM_CBANK
	.align		4
        /*000c*/ 	.byte	0x04, 0x0a
        /*000e*/ 	.short	(.L_270 - .L_269)
	.align		4
.L_269:
        /*0010*/ 	.word	index@(.nv.constant0._ZN7cutlass13device_kernelIN5flash19enable_sm80_to_sm89INS1_16FlashAttnFwdSm80INS1_25CollectiveMainloopFwdSm80ILi8ELi1ELb0EN4cute5tupleIJNS5_1CILi128EEENS7_ILi64EEENS7_ILi192EEEEEELi192ENS_10bfloat16_tEfNS_4arch4Sm80ELb0ELb0ELb1ELb0ELb1ELb0ELb1ELb0EEENS1_21CollectiveEpilogueFwdINS6_IJS8_SA_S9_EEENS6_IJNS7_ILi1EEESI_SI_EEESC_SE_Li256ELb0ELb1ELb0ELb0EEENS1_19SingleTileSchedulerILb0ELb0ELb1ELi128EEEEEEEEEvNT_6ParamsE)
        /*0014*/ 	.short	0x0160
        /*0016*/ 	.short	0x0418


	//----- nvinfo : EIATTR_CBANK_PARAM_SIZE
	.align		4
.L_270:
        /*0018*/ 	.byte	0x03, 0x19
        /*001a*/ 	.short	0x0418


	//----- nvinfo : EIATTR_KPARAM_INFO
	.align		4
        /*001c*/ 	.byte	0x04, 0x17
        /*001e*/ 	.short	(.L_272 - .L_271)
.L_271:
        /*0020*/ 	.word	0x00000000
        /*0024*/ 	.short	0x0000
        /*0026*/ 	.short	0x0000
        /*0028*/ 	.byte	0x00, 0xf0, 0x61, 0x10


	//----- nvinfo : EIATTR_MAXREG_COUNT
	.align		4
.L_272:
        /*002c*/ 	.byte	0x03, 0x1b
        /*002e*/ 	.short	0x00ff


	//----- nvinfo : EIATTR_NUM_BARRIERS
	.align		4
        /*0030*/ 	.byte	0x02, 0x4c
        /*0032*/ 	.byte	0x02
	.zero		1


	//----- nvinfo : EIATTR_MERCURY_ISA_VERSION
	.align		4
        /*0034*/ 	.byte	0x03, 0x5f
        /*0036*/ 	.short	0x0000


	//----- nvinfo : EIATTR_COOP_GROUP_MASK_REGIDS
	.align		4
        /*0038*/ 	.byte	0x04, 0x29
        /*003a*/ 	.short	(.L_274 - .L_273)


	//   ....[0]....
.L_273:
        /*003c*/ 	.word	0xffffffff


	//   ....[1]....
        /*0040*/ 	.word	0xffffffff


	//   ....[2]....
        /*0044*/ 	.word	0xffffffff


	//   ....[3]....
        /*0048*/ 	.word	0xffffffff


	//   ....[4]....
        /*004c*/ 	.word	0xffffffff


	//   ....[5]....
        /*0050*/ 	.word	0xffffffff


	//   ....[6]....
        /*0054*/ 	.word	0xffffffff


	//   ....[7]....
        /*0058*/ 	.word	0xffffffff


	//   ....[8]....
        /*005c*/ 	.word	0xffffffff


	//   ....[9]....
        /*0060*/ 	.word	0xffffffff


	//   ....[10]....
        /*0064*/ 	.word	0xffffffff


	//   ....[11]....
        /*0068*/ 	.word	0xffffffff


	//   ....[12]....
        /*006c*/ 	.word	0xffffffff


	//   ....[13]....
        /*0070*/ 	.word	0xffffffff


	//   ....[14]....
        /*0074*/ 	.word	0xffffffff


	//   ....[15]....
        /*0078*/ 	.word	0xffffffff


	//   ....[16]....
        /*007c*/ 	.word	0xffffffff


	//   ....[17]....
        /*0080*/ 	.word	0xffffffff


	//   ....[18]....
        /*0084*/ 	.word	0xffffffff


	//   ....[19]....
        /*0088*/ 	.word	0xffffffff


	//   ....[20]....
        /*008c*/ 	.word	0xffffffff


	//   ....[21]....
        /*0090*/ 	.word	0xffffffff


	//   ....[22]....
        /*0094*/ 	.word	0xffffffff


	//   ....[23]....
        /*0098*/ 	.word	0xffffffff


	//   ....[24]....
        /*009c*/ 	.word	0xffffffff


	//   ....[25]....
        /*00a0*/ 	.word	0xffffffff


	//   ....[26]....
        /*00a4*/ 	.word	0xffffffff


	//   ....[27]....
        /*00a8*/ 	.word	0xffffffff


	//   ....[28]....
        /*00ac*/ 	.word	0xffffffff


	//   ....[29]....
        /*00b0*/ 	.word	0xffffffff


	//   ....[30]....
        /*00b4*/ 	.word	0xffffffff


	//   ....[31]....
        /*00b8*/ 	.word	0xffffffff


	//   ....[32]....
        /*00bc*/ 	.word	0xffffffff


	//   ....[33]....
        /*00c0*/ 	.word	0xffffffff


	//   ....[34]....
        /*00c4*/ 	.word	0xffffffff


	//   ....[35]....
        /*00c8*/ 	.word	0xffffffff


	//   ....[36]....
        /*00cc*/ 	.word	0xffffffff


	//   ....[37]....
        /*00d0*/ 	.word	0xffffffff


	//   ....[38]....
        /*00d4*/ 	.word	0xffffffff


	//   ....[39]....
        /*00d8*/ 	.word	0xffffffff


	//   ....[40]....
        /*00dc*/ 	.word	0xffffffff


	//   ....[41]....
        /*00e0*/ 	.word	0xffffffff


	//   ....[42]....
        /*00e4*/ 	.word	0xffffffff


	//   ....[43]....
        /*00e8*/ 	.word	0xffffffff


	//   ....[44]....
        /*00ec*/ 	.word	0xffffffff


	//   ....[45]....
        /*00f0*/ 	.word	0xffffffff


	//   ....[46]....
        /*00f4*/ 	.word	0xffffffff


	//   ....[47]....
        /*00f8*/ 	.word	0xffffffff


	//   ....[48]....
        /*00fc*/ 	.word	0xffffffff


	//   ....[49]....
        /*0100*/ 	.word	0xffffffff


	//   ....[50]....
        /*0104*/ 	.word	0xffffffff


	//   ....[51]....
        /*0108*/ 	.word	0xffffffff


	//----- nvinfo : EIATTR_COOP_GROUP_INSTR_OFFSETS
	.align		4
.L_274:
        /*010c*/ 	.byte	0x04, 0x28
        /*010e*/ 	.short	(.L_276 - .L_275)


	//   ....[0]....
.L_275:
        /*0110*/ 	.word	0x00000610


	//   ....[1]....
        /*0114*/ 	.word	0x00000650


	//   ....[2]....
        /*0118*/ 	.word	0x00000680


	//   ....[3]....
        /*011c*/ 	.word	0x000006b0


	//   ....[4]....
        /*0120*/ 	.word	0x000006e0


	//   ....[5]....
        /*0124*/ 	.word	0x00000910


	//   ....[6]....
        /*0128*/ 	.word	0x00000a90


	//   ....[7]....
        /*012c*/ 	.word	0x00000aa0


	//   ....[8]....
        /*0130*/ 	.word	0x00000f40


	//   ....[9]....
        /*0134*/ 	.word	0x00000f70


	//   ....[10]....
        /*0138*/ 	.word	0x00000fb0


	//   ....[11]....
        /*013c*/ 	.word	0x00000fd0


	//   ....[12]....
        /*0140*/ 	.word	0x00001580


	//   ....[13]....
        /*0144*/ 	.word	0x000015b0


	//   ....[14]....
        /*0148*/ 	.word	0x000015e0


	//   ....[15]....
        /*014c*/ 	.word	0x00001600


	//   ....[16]....
        /*0150*/ 	.word	0x00002880


	//   ....[17]....
        /*0154*/ 	.word	0x000028b0


	//   ....[18]....
        /*0158*/ 	.word	0x000028e0


	//   ....[19]....
        /*015c*/ 	.word	0x00002910


	//   ....[20]....
        /*0160*/ 	.word	0x000030c0


	//   ....[21]....
        /*0164*/ 	.word	0x000030e0


	//   ....[22]....
        /*0168*/ 	.word	0x00003100


	//   ....[23]....
        /*016c*/ 	.word	0x00003120


	//   ....[24]....
        /*0170*/ 	.word	0x000044b0


	//   ....[25]....
        /*0174*/ 	.word	0x000044c0


	//   ....[26]....
        /*0178*/ 	.word	0x00004540


	//   ....[27]....
        /*017c*/ 	.word	0x00004570


	//   ....[28]....
        /*0180*/ 	.word	0x000047b0


	//   ....[29]....
        /*0184*/ 	.word	0x000047d0


	//   ....[30]....
        /*0188*/ 	.word	0x000047f0


	//   ....[31]....
        /*018c*/ 	.word	0x00004810


	//   ....[32]....
        /*0190*/ 	.word	0x00005990


	//   ....[33]....
        /*0194*/ 	.word	0x000059b0


	//   ....[34]....
        /*0198*/ 	.word	0x000059f0


	//   ....[35]....
        /*019c*/ 	.word	0x00005a00


	//   ....[36]....
        /*01a0*/ 	.word	0x00007060


	//   ....[37]....
        /*01a4*/ 	.word	0x000070a0


	//   ....[38]....
        /*01a8*/ 	.word	0x00007180


	//   ....[39]....
        /*01ac*/ 	.word	0x000071b0


	//   ....[40]....
        /*01b0*/ 	.word	0x00008530


	//   ....[41]....
        /*01b4*/ 	.word	0x00008540


	//   ....[42]....
        /*01b8*/ 	.word	0x00008560


	//   ....[43]....
        /*01bc*/ 	.word	0x00008570


	//   ....[44]....
        /*01c0*/ 	.word	0x00008580


	//   ....[45]....
        /*01c4*/ 	.word	0x00008660


	//   ....[46]....
        /*01c8*/ 	.word	0x000087c0


	//   ....[47]....
        /*01cc*/ 	.word	0x000087f0


	//   ....[48]....
        /*01d0*/ 	.word	0x00008920


	//   ....[49]....
        /*01d4*/ 	.word	0x00008950


	//   ....[50]....
        /*01d8*/ 	.word	0x00008a80


	//   ....[51]....
        /*01dc*/ 	.word	0x00008aa0


	//----- nvinfo : EIATTR_EXIT_INSTR_OFFSETS
	.align		4
.L_276:
        /*01e0*/ 	.byte	0x04, 0x1c
        /*01e2*/ 	.short	(.L_278 - .L_277)


	//   ....[0]....
.L_277:
        /*01e4*/ 	.word	0x00000030


	//   ....[1]....
        /*01e8*/ 	.word	0x00008ab0


	//   ....[2]....
        /*01ec*/ 	.word	0x00008b60


	//   ....[3]....
        /*01f0*/ 	.word	0x00008bc0


	//----- nvinfo : EIATTR_CTAIDZ_USED
	.align		4
.L_278:
        /*01f4*/ 	.byte	0x01, 0x04
	.zero		2


	//----- nvinfo : EIATTR_MAX_THREADS
	.align		4
        /*01f8*/ 	.byte	0x04, 0x05
        /*01fa*/ 	.short	(.L_280 - .L_279)
.L_279:
        /*01fc*/ 	.word	0x00000100
        /*0200*/ 	.word	0x00000001
        /*0204*/ 	.word	0x00000001


	//----- nvinfo : EIATTR_CRS_STACK_SIZE
	.align		4
.L_280:
        /*0208*/ 	.byte	0x04, 0x1e
        /*020a*/ 	.short	(.L_282 - .L_281)
.L_281:
        /*020c*/ 	.word	0x00000000
.L_282:


//--------------------- .nv.info._ZN7cutlass13device_kernelIN5flash19enable_sm80_to_sm89INS1_16FlashAttnFwdSm80INS1_25CollectiveMainloopFwdSm80ILi8ELi1ELb0EN4cute5tupleIJNS5_1CILi128EEENS7_ILi64EEENS7_ILi192EEEEEELi192ENS_10bfloat16_tEfNS_4arch4Sm80ELb0ELb0ELb1ELb1ELb1ELb0ELb1ELb0EEENS1_21CollectiveEpilogueFwdINS6_IJS8_SA_S9_EEENS6_IJNS7_ILi1EEESI_SI_EEESC_SE_Li256ELb1ELb1ELb0ELb0EEENS1_19SingleTileSchedulerILb1ELb0ELb1ELi128EEEEEEEEEvNT_6ParamsE --------------------------
	.section	.nv.info._ZN7cutlass13device_kernelIN5flash19enable_sm80_to_sm89INS1_16FlashAttnFwdSm80INS1_25CollectiveMainloopFwdSm80ILi8ELi1ELb0EN4cute5tupleIJNS5_1CILi128EEENS7_ILi64EEENS7_ILi192EEEEEELi192ENS_10bfloat16_tEfNS_4arch4Sm80ELb0ELb0ELb1ELb1ELb1ELb0ELb1ELb0EEENS1_21CollectiveEpilogueFwdINS6_IJS8_SA_S9_EEENS6_IJNS7_ILi1EEESI_SI_EEESC_SE_Li256ELb1ELb1ELb0ELb0EEENS1_19SingleTileSchedulerILb1ELb0ELb1ELi128EEEEEEEEEvNT_6ParamsE,"",@"SHT_CUDA_INFO"
	.sectionflags	@""
	.align	4


	//----- nvinfo : EIATTR_CUDA_API_VERSION
	.align		4
        /*0000*/ 	.byte	0x04, 0x37
        /*0002*/ 	.short	(.L_284 - .L_283)
.L_283:
        /*0004*/ 	.word	0x00000082


	//----- nvinfo : EIATTR_SW2861232_WAR
	.align		4
.L_284:
        /*0008*/ 	.byte	0x01, 0x35
	.zero		2


	//----- nvinfo : EIATTR_PARAM_CBANK
	.align		4
        /*000c*/ 	.byte	0x04, 0x0a
        /*000e*/ 	.short	(.L_286 - .L_285)
	.align		4
.L_285:
        /*0010*/ 	.word	index@(.nv.constant0._ZN7cutlass13device_kernelIN5flash19enable_sm80_to_sm89INS1_16FlashAttnFwdSm80INS1_25CollectiveMainloopFwdSm80ILi8ELi1ELb0EN4cute5tupleIJNS5_1CILi128EEENS7_ILi64EEENS7_ILi192EEEEEELi192ENS_10bfloat16_tEfNS_4arch4Sm80ELb0ELb0ELb1ELb1ELb1ELb0ELb1ELb0EEENS1_21CollectiveEpilogueFwdINS6_IJS8_SA_S9_EEENS6_IJNS7_ILi1EEESI_SI_EEESC_SE_Li256ELb1ELb1ELb0ELb0EEENS1_19SingleTileSchedulerILb1ELb0ELb1ELi128EEEEEEEEEvNT_6ParamsE)
        /*0014*/ 	.short	0x0160
        /*0016*/ 	.short	0x0418


	//----- nvinfo : EIATTR_CBANK_PARAM_SIZE
	.align		4
.L_286:
        /*0018*/ 	.byte	0x03, 0x19
        /*001a*/ 	.short	0x0418


	//----- nvinfo : EIATTR_KPARAM_INFO
	.align		4
        /*001c*/ 	.byte	0x04, 0x17
        /*001e*/ 	.short	(.L_288 - .L_287)
.L_287:
        /*0020*/ 	.word	0x00000000
        /*0024*/ 	.short	0x0000
        /*0026*/ 	.short	0x0000
        /*0028*/ 	.byte	0x00, 0xf0, 0x61, 0x10


	//----- nvinfo : EIATTR_MAXREG_COUNT
	.align		4
.L_288:
        /*002c*/ 	.byte	0x03, 0x1b
        /*002e*/ 	.short	0x00ff


	//----- nvinfo : EIATTR_NUM_BARRIERS
	.align		4
        /*0030*/ 	.byte	0x02, 0x4c
        /*0032*/ 	.byte	0x02
	.zero		1


	//----- nvinfo : EIATTR_MERCURY_ISA_VERSION
	.align		4
        /*0034*/ 	.byte	0x03, 0x5f
        /*0036*/ 	.short	0x0000


	//----- nvinfo : EIATTR_COOP_GROUP_MASK_REGIDS
	.align		4
        /*0038*/ 	.byte	0x04, 0x29
        /*003a*/ 	.short	(.L_290 - .L_289)


	//   ....[0]....
.L_289:
        /*003c*/ 	.word	0xffffffff


	//   ....[1]....
        /*0040*/ 	.word	0xffffffff


	//   ....[2]....
        /*0044*/ 	.word	0xffffffff


	//   ....[3]....
        /*0048*/ 	.word	0xffffffff


	//   ....[4]....
        /*004c*/ 	.word	0xffffffff


	//   ....[5]....
        /*0050*/ 	.word	0xffffffff


	//   ....[6]....
        /*0054*/ 	.word	0xffffffff


	//   ....[7]....
        /*0058*/ 	.word	0xffffffff


	//   ....[8]....
        /*005c*/ 	.word	0xffffffff


	//   ....[9]....
        /*0060*/ 	.word	0xffffffff


	//   ....[10]....
        /*0064*/ 	.word	0xffffffff


	//   ....[11]....
        /*0068*/ 	.word	0xffffffff


	//   ....[12]....
        /*006c*/ 	.word	0xffffffff


	//   ....[13]....
        /*0070*/ 	.word	0xffffffff


	//   ....[14]....
        /*0074*/ 	.word	0xffffffff


	//   ....[15]....
        /*0078*/ 	.word	0xffffffff


	//   ....[16]....
        /*007c*/ 	.word	0xffffffff


	//   ....[17]....
        /*0080*/ 	.word	0xffffffff


	//   ....[18]....
        /*0084*/ 	.word	0xffffffff


	//   ....[19]....
        /*0088*/ 	.word	0xffffffff


	//   ....[20]....
        /*008c*/ 	.word	0xffffffff


	//   ....[21]....
        /*0090*/ 	.word	0xffffffff


	//   ....[22]....
        /*0094*/ 	.word	0xffffffff


	//   ....[23]....
        /*0098*/ 	.word	0xffffffff


	//   ....[24]....
        /*009c*/ 	.word	0xffffffff


	//   ....[25]....
        /*00a0*/ 	.word	0xffffffff


	//   ....[26]....
        /*00a4*/ 	.word	0xffffffff


	//   ....[27]....
        /*00a8*/ 	.word	0xffffffff


	//   ....[28]....
        /*00ac*/ 	.word	0xffffffff


	//   ....[29]....
        /*00b0*/ 	.word	0xffffffff


	//   ....[30]....
        /*00b4*/ 	.word	0xffffffff


	//   ....[31]....
        /*00b8*/ 	.word	0xffffffff


	//   ....[32]....
        /*00bc*/ 	.word	0xffffffff


	//   ....[33]....
        /*00c0*/ 	.word	0xffffffff


	//   ....[34]....
        /*00c4*/ 	.word	0xffffffff


	//   ....[35]....
        /*00c8*/ 	.word	0xffffffff


	//   ....[36]....
        /*00cc*/ 	.word	0xffffffff


	//   ....[37]....
        /*00d0*/ 	.word	0xffffffff


	//   ....[38]....
        /*00d4*/ 	.word	0xffffffff


	//   ....[39]....
        /*00d8*/ 	.word	0xffffffff


	//   ....[40]....
        /*00dc*/ 	.word	0xffffffff


	//   ....[41]....
        /*00e0*/ 	.word	0xffffffff


	//   ....[42]....
        /*00e4*/ 	.word	0xffffffff


	//   ....[43]....
        /*00e8*/ 	.word	0xffffffff


	//   ....[44]....
        /*00ec*/ 	.word	0xffffffff


	//   ....[45]....
        /*00f0*/ 	.word	0xffffffff


	//   ....[46]....
        /*00f4*/ 	.word	0xffffffff


	//   ....[47]....
        /*00f8*/ 	.word	0xffffffff


	//   ....[48]....
        /*00fc*/ 	.word	0xffffffff


	//   ....[49]....
        /*0100*/ 	.word	0xffffffff


	//   ....[50]....
        /*0104*/ 	.word	0xffffffff


	//   ....[51]....
        /*0108*/ 	.word	0xffffffff


	//   ....[52]....
        /*010c*/ 	.word	0xffffffff


	//   ....[53]....
        /*0110*/ 	.word	0xffffffff


	//   ....[54]....
        /*0114*/ 	.word	0xffffffff


	//   ....[55]....
        /*0118*/ 	.word	0xffffffff


	//   ....[56]....
        /*011c*/ 	.word	0xffffffff


	//   ....[57]....
        /*0120*/ 	.word	0xffffffff


	//   ....[58]....
        /*0124*/ 	.word	0xffffffff


	//   ....[59]....
        /*0128*/ 	.word	0xffffffff


	//   ....[60]....
        /*012c*/ 	.word	0xffffffff


	//----- nvinfo : EIATTR_COOP_GROUP_INSTR_OFFSETS
	.align		4
.L_290:
        /*0130*/ 	.byte	0x04, 0x28
        /*0132*/ 	.short	(.L_292 - .L_291)


	//   ....[0]....
.L_291:
        /*0134*/ 	.word	0x00000090


	//   ....[1]....
        /*0138*/ 	.word	0x00001080


	//   ....[2]....
        /*013c*/ 	.word	0x000010b0


	//   ....[3]....
        /*0140*/ 	.word	0x00001290


	//   ....[4]....
        /*0144*/ 	.word	0x000012c0


	//   ....[5]....
        /*0148*/ 	.word	0x000013e0


	//   ....[6]....
        /*014c*/ 	.word	0x00001410


	//   ....[7]....
        /*0150*/ 	.word	0x00001520


	//   ....[8]....
        /*0154*/ 	.word	0x00001560


	//   ....[9]....
        /*0158*/ 	.word	0x00001c80


	//   ....[10]....
        /*015c*/ 	.word	0x00001cb0


	//   ....[11]....
        /*0160*/ 	.word	0x00001ce0


	//   ....[12]....
        /*0164*/ 	.word	0x00001d10


	//   ....[13]....
        /*0168*/ 	.word	0x00001d40


	//   ....[14]....
        /*016c*/ 	.word	0x00001d70


	//   ....[15]....
        /*0170*/ 	.word	0x00001da0


	//   ....[16]....
        /*0174*/ 	.word	0x00001dd0


	//   ....[17]....
        /*0178*/ 	.word	0x00003210


	//   ....[18]....
        /*017c*/ 	.word	0x00003240


	//   ....[19]....
        /*0180*/ 	.word	0x00003260


	//   ....[20]....
        /*0184*/ 	.word	0x00003270


	//   ....[21]....
        /*0188*/ 	.word	0x00003a30


	//   ....[22]....
        /*018c*/ 	.word	0x00003a50


	//   ....[23]....
        /*0190*/ 	.word	0x00003a70


	//   ....[24]....
        /*0194*/ 	.word	0x00003a90


	//   ....[25]....
        /*0198*/ 	.word	0x00004c90


	//   ....[26]....
        /*019c*/ 	.word	0x00004ca0


	//   ....[27]....
        /*01a0*/ 	.word	0x00004cb0


	//   ....[28]....
        /*01a4*/ 	.word	0x00004cc0


	//   ....[29]....
        /*01a8*/ 	.word	0x00004f90


	//   ....[30]....
        /*01ac*/ 	.word	0x00004fb0


	//   ....[31]....
        /*01b0*/ 	.word	0x00004ff0


	//   ....[32]....
        /*01b4*/ 	.word	0x00005030


	//   ....[33]....
        /*01b8*/ 	.word	0x00006120


	//   ....[34]....
        /*01bc*/ 	.word	0x00006130


	//   ....[35]....
        /*01c0*/ 	.word	0x00006190


	//   ....[36]....
        /*01c4*/ 	.word	0x000061a0


	//   ....[37]....
        /*01c8*/ 	.word	0x00007800


	//   ....[38]....
        /*01cc*/ 	.word	0x00007830


	//   ....[39]....
        /*01d0*/ 	.word	0x00007880


	//   ....[40]....
        /*01d4*/ 	.word	0x00007890


	//   ....[41]....
        /*01d8*/ 	.word	0x00008ef0


	//   ....[42]....
        /*01dc*/ 	.word	0x00008f30


	//   ....[43]....
        /*01e0*/ 	.word	0x00008f70


	//   ....[44]....
        /*01e4*/ 	.word	0x00008fb0


	//   ....[45]....
        /*01e8*/ 	.word	0x000091b0


	//   ....[46]....
        /*01ec*/ 	.word	0x000091c0


	//   ....[47]....
        /*01f0*/ 	.word	0x00009340


	//   ....[48]....
        /*01f4*/ 	.word	0x00009370


	//   ....[49]....
        /*01f8*/ 	.word	0x000094c0


	//   ....[50]....
        /*01fc*/ 	.word	0x000094f0


	//   ....[51]....
        /*0200*/ 	.word	0x00009640


	//   ....[52]....
        /*0204*/ 	.word	0x00009660


	//   ....[53]....
        /*0208*/ 	.word	0x00009f80


	//   ....[54]....
        /*020c*/ 	.word	0x00009fb0


	//   ....[55]....
        /*0210*/ 	.word	0x0000a0e0


	//   ....[56]....
        /*0214*/ 	.word	0x0000a110


	//   ....[57]....
        /*0218*/ 	.word	0x0000a240


	//   ....[58]....
        /*021c*/ 	.word	0x0000a270


	//   ....[59]....
        /*0220*/ 	.word	0x0000a3a0


	//   ....[60]....
        /*0224*/ 	.word	0x0000a3c0


	//----- nvinfo : EIATTR_EXIT_INSTR_OFFSETS
	.align		4
.L_292:
        /*0228*/ 	.byte	0x04, 0x1c
        /*022a*/ 	.short	(.L_294 - .L_293)


	//   ....[0]....
.L_293:
        /*022c*/ 	.word	0x00000440


	//   ....[1]....
        /*0230*/ 	.word	0x00009670


	//   ....[2]....
        /*0234*/ 	.word	0x00009740


	//   ....[3]....
        /*0238*/ 	.word	0x000097a0


	//   ....[4]....
        /*023c*/ 	.word	0x0000a3d0


	//   ....[5]....
        /*0240*/ 	.word	0x0000a480


	//   ....[6]....
        /*0244*/ 	.word	0x0000a4e0


	//----- nvinfo : EIATTR_CTAIDZ_USED
	.align		4
.L_294:
        /*0248*/ 	.byte	0x01, 0x04
	.zero		2


	//----- nvinfo : EIATTR_MAX_THREADS
	.align		4
        /*024c*/ 	.byte	0x04, 0x05
        /*024e*/ 	.short	(.L_296 - .L_295)
.L_295:
        /*0250*/ 	.word	0x00000100
        /*0254*/ 	.word	0x00000001
        /*0258*/ 	.word	0x00000001


	//----- nvinfo : EIATTR_CRS_STACK_SIZE
	.align		4
.L_296:
        /*025c*/ 	.byte	0x04, 0x1e
        /*025e*/ 	.short	(.L_298 - .L_297)
.L_297:
        /*0260*/ 	.word	0x00000000
.L_298:


//--------------------- .nv.info._ZN7cutlass13device_kernelIN5flash19enable_sm80_to_sm89INS1_16FlashAttnFwdSm80INS1_25CollectiveMainloopFwdSm80ILi8ELi1ELb0EN4cute5tupleIJNS5_1CILi128EEENS7_ILi64EEENS7_ILi192EEEEEELi192ENS_10bfloat16_tEfNS_4arch4Sm80ELb0ELb0ELb1ELb1ELb1ELb1ELb1ELb0EEENS1_21CollectiveEpilogueFwdINS6_IJS8_SA_S9_EEENS6_IJNS7_ILi1EEESI_SI_EEESC_SE_Li256ELb1ELb1ELb0ELb0EEENS1_19SingleTileSchedulerILb1ELb0ELb1ELi128EEEEEEEEEvNT_6ParamsE --------------------------
	.section	.nv.info._ZN7cutlass13device_kernelIN5flash19enable_sm80_to_sm89INS1_16FlashAttnFwdSm80INS1_25CollectiveMainloopFwdSm80ILi8ELi1ELb0EN4cute5tupleIJNS5_1CILi128EEENS7_ILi64EEENS7_ILi192EEEEEELi192ENS_10bfloat16_tEfNS_4arch4Sm80ELb0ELb0ELb1ELb1ELb1ELb1ELb1ELb0EEENS1_21CollectiveEpilogueFwdINS6_IJS8_SA_S9_EEENS6_IJNS7_ILi1EEESI_SI_EEESC_SE_Li256ELb1ELb1ELb0ELb0EEENS1_19SingleTileSchedulerILb1ELb0ELb1ELi128EEEEEEEEEvNT_6ParamsE,"",@"SHT_CUDA_INFO"
	.sectionflags	@""
	.align	4


	//----- nvinfo : EIATTR_CUDA_API_VERSION
	.align		4
        /*0000*/ 	.byte	0x04, 0x37
        /*0002*/ 	.short	(.L_300 - .L_299)
.L_299:
        /*0004*/ 	.word	0x00000082


	//----- nvinfo : EIATTR_SW2861232_WAR
	.align		4
.L_300:
        /*0008*/ 	.byte	0x01, 0x35
	.zero		2


	//----- nvinfo : EIATTR_PARAM_CBANK
	.align		4
        /*000c*/ 	.byte	0x04, 0x0a
        /*000e*/ 	.short	(.L_302 - .L_301)
	.align		4
.L_301:
        /*0010*/ 	.word	index@(.nv.constant0._ZN7cutlass13device_kernelIN5flash19enable_sm80_to_sm89INS1_16FlashAttnFwdSm80INS1_25CollectiveMainloopFwdSm80ILi8ELi1ELb0EN4cute5tupleIJNS5_1CILi128EEENS7_ILi64EEENS7_ILi192EEEEEELi192ENS_10bfloat16_tEfNS_4arch4Sm80ELb0ELb0ELb1ELb1ELb1ELb1ELb1ELb0EEENS1_21CollectiveEpilogueFwdINS6_IJS8_SA_S9_EEENS6_IJNS7_ILi1EEESI_SI_EEESC_SE_Li256ELb1ELb1ELb0ELb0EEENS1_19SingleTileSchedulerILb1ELb0ELb1ELi128EEEEEEEEEvNT_6ParamsE)
        /*0014*/ 	.short	0x0160
        /*0016*/ 	.short	0x0418


	//----- nvinfo : EIATTR_CBANK_PARAM_SIZE
	.align		4
.L_302:
        /*0018*/ 	.byte	0x03, 0x19
        /*001a*/ 	.short	0x0418


	//----- nvinfo : EIATTR_KPARAM_INFO
	.align		4
        /*001c*/ 	.byte	0x04, 0x17
        /*001e*/ 	.short	(.L_304 - .L_303)
.L_303:
        /*0020*/ 	.word	0x00000000
        /*0024*/ 	.short	0x0000
        /*0026*/ 	.short	0x0000
        /*0028*/ 	.byte	0x00, 0xf0, 0x61, 0x10


	//----- nvinfo : EIATTR_MAXREG_COUNT
	.align		4
.L_304:
        /*002c*/ 	.byte	0x03, 0x1b
        /*002e*/ 	.short	0x00ff


	//----- nvinfo : EIATTR_NUM_BARRIERS
	.align		4
        /*0030*/ 	.byte	0x02, 0x4c
        /*0032*/ 	.byte	0x02
	.zero		1


	//----- nvinfo : EIATTR_MERCURY_ISA_VERSION
	.align		4
        /*0034*/ 	.byte	0x03, 0x5f
        /*0036*/ 	.short	0x0000


	//----- nvinfo : EIATTR_COOP_GROUP_MASK_REGIDS
	.align		4
        /*0038*/ 	.byte	0x04, 0x29
        /*003a*/ 	.short	(.L_306 - .L_305)


	//   ....[0]....
.L_305:
        /*003c*/ 	.word	0xffffffff


	//   ....[1]....
        /*0040*/ 	.word	0xffffffff


	//   ....[2]....
        /*0044*/ 	.word	0xffffffff


	//   ....[3]....
        /*0048*/ 	.word	0xffffffff


	//   ....[4]....
        /*004c*/ 	.word	0xffffffff


	//   ....[5]....
        /*0050*/ 	.word	0xffffffff


	//   ....[6]....
        /*0054*/ 	.word	0xffffffff


	//   ....[7]....
        /*0058*/ 	.word	0xffffffff


	//   ....[8]....
        /*005c*/ 	.word	0xffffffff


	//   ....[9]....
        /*0060*/ 	.word	0xffffffff


	//   ....[10]....
        /*0064*/ 	.word	0xffffffff


	//   ....[11]....
        /*0068*/ 	.word	0xffffffff


	//   ....[12]....
        /*006c*/ 	.word	0xffffffff


	//   ....[13]....
        /*0070*/ 	.word	0xffffffff


	//   ....[14]....
        /*0074*/ 	.word	0xffffffff


	//   ....[15]....
        /*0078*/ 	.word	0xffffffff


	//   ....[16]....
        /*007c*/ 	.word	0xffffffff


	//   ....[17]....
        /*0080*/ 	.word	0xffffffff


	//   ....[18]....
        /*0084*/ 	.word	0xffffffff


	//   ....[19]....
        /*0088*/ 	.word	0xffffffff


	//   ....[20]....
        /*008c*/ 	.word	0xffffffff


	//   ....[21]....
        /*0090*/ 	.word	0xffffffff


	//   ....[22]....
        /*0094*/ 	.word	0xffffffff


	//   ....[23]....
        /*0098*/ 	.word	0xffffffff


	//   ....[24]....
        /*009c*/ 	.word	0xffffffff


	//   ....[25]....
        /*00a0*/ 	.word	0xffffffff


	//   ....[26]....
        /*00a4*/ 	.word	0xffffffff


	//   ....[27]....
        /*00a8*/ 	.word	0xffffffff


	//   ....[28]....
        /*00ac*/ 	.word	0xffffffff


	//   ....[29]....
        /*00b0*/ 	.word	0xffffffff


	//   ....[30]....
        /*00b4*/ 	.word	0xffffffff


	//   ....[31]....
        /*00b8*/ 	.word	0xffffffff


	//   ....[32]....
        /*00bc*/ 	.word	0xffffffff


	//   ....[33]....
        /*00c0*/ 	.word	0xffffffff


	//   ....[34]....
        /*00c4*/ 	.word	0xffffffff


	//   ....[35]....
        /*00c8*/ 	.word	0xffffffff


	//   ....[36]....
        /*00cc*/ 	.word	0xffffffff


	//   ....[37]....
        /*00d0*/ 	.word	0xffffffff


	//   ....[38]....
        /*00d4*/ 	.word	0xffffffff


	//   ....[39]....
        /*00d8*/ 	.word	0xffffffff


	//   ....[40]....
        /*00dc*/ 	.word	0xffffffff


	//   ....[41]....
        /*00e0*/ 	.word	0xffffffff


	//   ....[42]....
        /*00e4*/ 	.word	0xffffffff


	//   ....[43]....
        /*00e8*/ 	.word	0xffffffff


	//   ....[44]....
        /*00ec*/ 	.word	0xffffffff


	//   ....[45]....
        /*00f0*/ 	.word	0xffffffff


	//   ....[46]....
        /*00f4*/ 	.word	0xffffffff


	//   ....[47]....
        /*00f8*/ 	.word	0xffffffff


	//   ....[48]....
        /*00fc*/ 	.word	0xffffffff


	//   ....[49]....
        /*0100*/ 	.word	0xffffffff


	//   ....[50]....
        /*0104*/ 	.word	0xffffffff


	//   ....[51]....
        /*0108*/ 	.word	0xffffffff


	//   ....[52]....
        /*010c*/ 	.word	0xffffffff


	//   ....[53]....
        /*0110*/ 	.word	0xffffffff


	//   ....[54]....
        /*0114*/ 	.word	0xffffffff


	//   ....[55]....
        /*0118*/ 	.word	0xffffffff


	//   ....[56]....
        /*011c*/ 	.word	0xffffffff


	//   ....[57]....
        /*0120*/ 	.word	0xffffffff


	//   ....[58]....
        /*0124*/ 	.word	0xffffffff


	//   ....[59]....
        /*0128*/ 	.word	0xffffffff


	//   ....[60]....
        /*012c*/ 	.word	0xffffffff


	//   ....[61]....
        /*0130*/ 	.word	0xffffffff


	//   ....[62]....
        /*0134*/ 	.word	0xffffffff


	//   ....[63]....
        /*0138*/ 	.word	0xffffffff


	//   ....[64]....
        /*013c*/ 	.word	0xffffffff


	//   ....[65]....
        /*0140*/ 	.word	0xffffffff


	//   ....[66]....
        /*0144*/ 	.word	0xffffffff


	//   ....[67]....
        /*0148*/ 	.word	0xffffffff


	//   ....[68]....
        /*014c*/ 	.word	0xffffffff


	//----- nvinfo : EIATTR_COOP_GROUP_INSTR_OFFSETS
	.align		4
.L_306:
        /*0150*/ 	.byte	0x04, 0x28
        /*0152*/ 	.short	(.L_308 - .L_307)


	//   ....[0]....
.L_307:
        /*0154*/ 	.word	0x00000080


	//   ....[1]....
        /*0158*/ 	.word	0x00001ec0


	//   ....[2]....
        /*015c*/ 	.word	0x00001ed0


	//   ....[3]....
        /*0160*/ 	.word	0x00003ab0


	//   ....[4]....
        /*0164*/ 	.word	0x00003ac0


	//   ....[5]....
        /*0168*/ 	.word	0x000054c0


	//   ....[6]....
        /*016c*/ 	.word	0x000054e0


	//   ....[7]....
        /*0170*/ 	.word	0x000059d0


	//   ....[8]....
        /*0174*/ 	.word	0x00005a30


	//   ....[9]....
        /*0178*/ 	.word	0x00006580


	//   ....[10]....
        /*017c*/ 	.word	0x00006640


	//   ....[11]....
        /*0180*/ 	.word	0x000067b0


	//   ....[12]....
        /*0184*/ 	.word	0x000067e0


	//   ....[13]....
        /*0188*/ 	.word	0x00006900


	//   ....[14]....
        /*018c*/ 	.word	0x00006930


	//   ....[15]....
        /*0190*/ 	.word	0x00006a60


	//   ....[16]....
        /*0194*/ 	.word	0x00006aa0


	//   ....[17]....
        /*0198*/ 	.word	0x00006ee0


	//   ....[18]....
        /*019c*/ 	.word	0x00006f00


	//   ....[19]....
        /*01a0*/ 	.word	0x00006f10


	//   ....[20]....
        /*01a4*/ 	.word	0x00006f20


	//   ....[21]....
        /*01a8*/ 	.word	0x0000cf00


	//   ....[22]....
        /*01ac*/ 	.word	0x0000cf50


	//   ....[23]....
        /*01b0*/ 	.word	0x0000cf80


	//   ....[24]....
        /*01b4*/ 	.word	0x0000cfb0


	//   ....[25]....
        /*01b8*/ 	.word	0x0000e4b0


	//   ....[26]....
        /*01bc*/ 	.word	0x0000e4d0


	//   ....[27]....
        /*01c0*/ 	.word	0x0000e4e0


	//   ....[28]....
        /*01c4*/ 	.word	0x0000e4f0


	//   ....[29]....
        /*01c8*/ 	.word	0x0000ec80


	//   ....[30]....
        /*01cc*/ 	.word	0x0000ecd0


	//   ....[31]....
        /*01d0*/ 	.word	0x0000ecf0


	//   ....[32]....
        /*01d4*/ 	.word	0x0000ed10


	//   ....[33]....
        /*01d8*/ 	.word	0x0000ff80


	//   ....[34]....
        /*01dc*/ 	.word	0x0000ff90


	//   ....[35]....
        /*01e0*/ 	.word	0x0000ffa0


	//   ....[36]....
        /*01e4*/ 	.word	0x0000ffb0


	//   ....[37]....
        /*01e8*/ 	.word	0x000101f0


	//   ....[38]....
        /*01ec*/ 	.word	0x00010200


	//   ....[39]....
        /*01f0*/ 	.word	0x00010350


	//   ....[40]....
        /*01f4*/ 	.word	0x00010370


	//   ....[41]....
        /*01f8*/ 	.word	0x00011420


	//   ....[42]....
        /*01fc*/ 	.word	0x00011430


	//   ....[43]....
        /*0200*/ 	.word	0x00011480


	//   ....[44]....
        /*0204*/ 	.word	0x00011490


	//   ....[45]....
        /*0208*/ 	.word	0x00012af0


	//   ....[46]....
        /*020c*/ 	.word	0x00012b20


	//   ....[47]....
        /*0210*/ 	.word	0x00012b70


	//   ....[48]....
        /*0214*/ 	.word	0x00012b80


	//   ....[49]....
        /*0218*/ 	.word	0x000140c0


	//   ....[50]....
        /*021c*/ 	.word	0x00014100


	//   ....[51]....
        /*0220*/ 	.word	0x00014140


	//   ....[52]....
        /*0224*/ 	.word	0x00014170


	//   ....[53]....
        /*0228*/ 	.word	0x00014350


	//   ....[54]....
        /*022c*/ 	.word	0x00014360


	//   ....[55]....
        /*0230*/ 	.word	0x000144e0


	//   ....[56]....
        /*0234*/ 	.word	0x00014510


	//   ....[57]....
        /*0238*/ 	.word	0x00014660


	//   ....[58]....
        /*023c*/ 	.word	0x00014690


	//   ....[59]....
        /*0240*/ 	.word	0x000147e0


	//   ....[60]....
        /*0244*/ 	.word	0x00014800


	//   ....[61]....
        /*0248*/ 	.word	0x00014fd0


	//   ....[62]....
        /*024c*/ 	.word	0x00014ff0


	//   ....[63]....
        /*0250*/ 	.word	0x00015120


	//   ....[64]....
        /*0254*/ 	.word	0x00015150


	//   ....[65]....
        /*0258*/ 	.word	0x00015280


	//   ....[66]....
        /*025c*/ 	.word	0x000152b0


	//   ....[67]....
        /*0260*/ 	.word	0x000153e0


	//   ....[68]....
        /*0264*/ 	.word	0x00015400


	//----- nvinfo : EIATTR_EXIT_INSTR_OFFSETS
	.align		4
.L_308:
        /*0268*/ 	.byte	0x04, 0x1c
        /*026a*/ 	.short	(.L_310 - .L_309)


	//   ....[0]....
.L_309:
        /*026c*/ 	.word	0x00000310


	//   ....[1]....
        /*0270*/ 	.word	0x00014810


	//   ....[2]....
        /*0274*/ 	.word	0x000148e0


	//   ....[3]....
        /*0278*/ 	.word	0x00014940


	//   ....[4]....
        /*027c*/ 	.word	0x00015410


	//   ....[5]....
        /*0280*/ 	.word	0x000154c0


	//   ....[6]....
        /*0284*/ 	.word	0x00015520


	//----- nvinfo : EIATTR_CTAIDZ_USED
	.align		4
.L_310:
        /*0288*/ 	.byte	0x01, 0x04
	.zero		2


	//----- nvinfo : EIATTR_MAX_THREADS
	.align		4
        /*028c*/ 	.byte	0x04, 0x05
        /*028e*/ 	.short	(.L_312 - .L_311)
.L_311:
        /*0290*/ 	.word	0x00000100
        /*0294*/ 	.word	0x00000001
        /*0298*/ 	.word	0x00000001


	//----- nvinfo : EIATTR_CRS_STACK_SIZE
	.align		4
.L_312:
        /*029c*/ 	.byte	0x04, 0x1e
        /*029e*/ 	.short	(.L_314 - .L_313)
.L_313:
        /*02a0*/ 	.word	0x00000000
.L_314:


//--------------------- .nv.info._ZN7cutlass13device_kernelIN5flash19enable_sm80_to_sm89INS1_16FlashAttnFwdSm80INS1_25CollectiveMainloopFwdSm80ILi8ELi1ELb0EN4cute5tupleIJNS5_1CILi128EEENS7_ILi64EEENS7_ILi192EEEEEELi192ENS_10bfloat16_tEfNS_4arch4Sm80ELb0ELb1ELb1ELb0ELb1ELb0ELb1ELb0EEENS1_21CollectiveEpilogueFwdINS6_IJS8_SA_S9_EEENS6_IJNS7_ILi1EEESI_SI_EEESC_SE_Li256ELb0ELb1ELb0ELb0EEENS1_19SingleTileSchedulerILb0ELb0ELb1ELi128EEEEEEEEEvNT_6ParamsE --------------------------
	.section	.nv.info._ZN7cutlass13device_kernelIN5flash19enable_sm80_to_sm89INS1_16FlashAttnFwdSm80INS1_25CollectiveMainloopFwdSm80ILi8ELi1ELb0EN4cute5tupleIJNS5_1CILi128EEENS7_ILi64EEENS7_ILi192EEEEEELi192ENS_10bfloat16_tEfNS_4arch4Sm80ELb0ELb1ELb1ELb0ELb1ELb0ELb1ELb0EEENS1_21CollectiveEpilogueFwdINS6_IJS8_SA_S9_EEENS6_IJNS7_ILi1EEESI_SI_EEESC_SE_Li256ELb0ELb1ELb0ELb0EEENS1_19SingleTileSchedulerILb0ELb0ELb1ELi128EEEEEEEEEvNT_6ParamsE,"",@"SHT_CUDA_INFO"
	.sectionflags	@""
	.align	4


	//----- nvinfo : EIATTR_CUDA_API_VERSION
	.align		4
        /*0000*/ 	.byte	0x04, 0x37
        /*0002*/ 	.short	(.L_316 - .L_315)
.L_315:
        /*0004*/ 	.word	0x00000082


	//----- nvinfo : EIATTR_SW2861232_WAR
	.align		4
.L_316:
        /*0008*/ 	.byte	0x01, 0x35
	.zero		2


	//----- nvinfo : EIATTR_PARAM_CBANK
	.align		4
        /*000c*/ 	.byte	0x04, 0x0a
        /*000e*/ 	.short	(.L_318 - .L_317)
	.align		4
.L_317:
        /*0010*/ 	.word	index@(.nv.constant0._ZN7cutlass13device_kernelIN5flash19enable_sm80_to_sm89INS1_16FlashAttnFwdSm80INS1_25CollectiveMainloopFwdSm80ILi8ELi1ELb0EN4cute5tupleIJNS5_1CILi128EEENS7_ILi64EEENS7_ILi192EEEEEELi192ENS_10bfloat16_tEfNS_4arch4Sm80ELb0ELb1ELb1ELb0ELb1ELb0ELb1ELb0EEENS1_21CollectiveEpilogueFwdINS6_IJS8_SA_S9_EEENS6_IJNS7_ILi1EEESI_SI_EEESC_SE_Li256ELb0ELb1ELb0ELb0EEENS1_19SingleTileSchedulerILb0ELb0ELb1ELi128EEEEEEEEEvNT_6ParamsE)
        /*0014*/ 	.short	0x0160
        /*0016*/ 	.short	0x0418


	//----- nvinfo : EIATTR_CBANK_PARAM_SIZE
	.align		4
.L_318:
        /*0018*/ 	.byte	0x03, 0x19
        /*001a*/ 	.short	0x0418


	//----- nvinfo : EIATTR_KPARAM_INFO
	.align		4
        /*001c*/ 	.byte	0x04, 0x17
        /*001e*/ 	.short	(.L_320 - .L_319)
.L_319:
        /*0020*/ 	.word	0x00000000
        /*0024*/ 	.short	0x0000
        /*0026*/ 	.short	0x0000
        /*0028*/ 	.byte	0x00, 0xf0, 0x61, 0x10


	//----- nvinfo : EIATTR_MAXREG_COUNT
	.align		4
.L_320:
        /*002c*/ 	.byte	0x03, 0x1b
        /*002e*/ 	.short	0x00ff


	//----- nvinfo : EIATTR_NUM_BARRIERS
	.align		4
        /*0030*/ 	.byte	0x02, 0x4c
        /*0032*/ 	.byte	0x02
	.zero		1


	//----- nvinfo : EIATTR_MERCURY_ISA_VERSION
	.align		4
        /*0034*/ 	.byte	0x03, 0x5f
        /*0036*/ 	.short	0x0000


	//----- nvinfo : EIATTR_COOP_GROUP_MASK_REGIDS
	.align		4
        /*0038*/ 	.byte	0x04, 0x29
        /*003a*/ 	.short	(.L_322 - .L_321)


	//   ....[0]....
.L_321:
        /*003c*/ 	.word	0xffffffff


	//   ....[1]....
        /*0040*/ 	.word	0xffffffff


	//   ....[2]....
        /*0044*/ 	.word	0xffffffff


	//   ....[3]....
        /*0048*/ 	.word	0xffffffff


	//   ....[4]....
        /*004c*/ 	.word	0xffffffff


	//   ....[5]....
        /*0050*/ 	.word	0xffffffff


	//   ....[6]....
        /*0054*/ 	.word	0xffffffff


	//   ....[7]....
        /*0058*/ 	.word	0xffffffff


	//   ....[8]....
        /*005c*/ 	.word	0xffffffff


	//   ....[9]....
        /*0060*/ 	.word	0xffffffff


	//   ....[10]....
        /*0064*/ 	.word	0xffffffff


	//   ....[11]....
        /*0068*/ 	.word	0xffffffff


	//   ....[12]....
        /*006c*/ 	.word	0xffffffff


	//   ....[13]....
        /*0070*/ 	.word	0xffffffff


	//   ....[14]....
        /*0074*/ 	.word	0xffffffff


	//   ....[15]....
        /*0078*/ 	.word	0xffffffff


	//   ....[16]....
        /*007c*/ 	.word	0xffffffff


	//   ....[17]....
        /*0080*/ 	.word	0xffffffff


	//   ....[18]....
        /*0084*/ 	.word	0xffffffff


	//   ....[19]....
        /*0088*/ 	.word	0xffffffff


	//   ....[20]....
        /*008c*/ 	.word	0xffffffff


	//   ....[21]....
        /*0090*/ 	.word	0xffffffff


	//   ....[22]....
        /*0094*/ 	.word	0xffffffff


	//   ....[23]....
        /*0098*/ 	.word	0xffffffff


	//   ....[24]....
        /*009c*/ 	.word	0xffffffff


	//   ....[25]....
        /*00a0*/ 	.word	0xffffffff


	//   ....[26]....
        /*00a4*/ 	.word	0xffffffff


	//   ....[27]....
        /*00a8*/ 	.word	0xffffffff


	//   ....[28]....
        /*00ac*/ 	.word	0xffffffff


	//   ....[29]....
        /*00b0*/ 	.word	0xffffffff


	//   ....[30]....
        /*00b4*/ 	.word	0xffffffff


	//   ....[31]....
        /*00b8*/ 	.word	0xffffffff


	//   ....[32]....
        /*00bc*/ 	.word	0xffffffff


	//   ....[33]....
        /*00c0*/ 	.word	0xffffffff


	//   ....[34]....
        /*00c4*/ 	.word	0xffffffff


	//   ....[35]....
        /*00c8*/ 	.word	0xffffffff


	//   ....[36]....
        /*00cc*/ 	.word	0xffffffff


	//   ....[37]....
        /*00d0*/ 	.word	0xffffffff


	//   ....[38]....
        /*00d4*/ 	.word	0xffffffff


	//   ....[39]....
        /*00d8*/ 	.word	0xffffffff


	//   ....[40]....
        /*00dc*/ 	.word	0xffffffff


	//   ....[41]....
        /*00e0*/ 	.word	0xffffffff


	//   ....[42]....
        /*00e4*/ 	.word	0xffffffff


	//   ....[43]....
        /*00e8*/ 	.word	0xffffffff


	//   ....[44]....
        /*00ec*/ 	.word	0xffffffff


	//   ....[45]....
        /*00f0*/ 	.word	0xffffffff


	//   ....[46]....
        /*00f4*/ 	.word	0xffffffff


	//   ....[47]....
        /*00f8*/ 	.word	0xffffffff


	//   ....[48]....
        /*00fc*/ 	.word	0xffffffff


	//   ....[49]....
        /*0100*/ 	.word	0xffffffff


	//   ....[50]....
        /*0104*/ 	.word	0xffffffff


	//   ....[51]....
        /*0108*/ 	.word	0xffffffff


	//   ....[52]....
        /*010c*/ 	.word	0xffffffff


	//   ....[53]....
        /*0110*/ 	.word	0xffffffff


	//   ....[54]....
        /*0114*/ 	.word	0xffffffff


	//   ....[55]....
        /*0118*/ 	.word	0xffffffff


	//   ....[56]....
        /*011c*/ 	.word	0xffffffff


	//   ....[57]....
        /*0120*/ 	.word	0xffffffff


	//   ....[58]....
        /*0124*/ 	.word	0xffffffff


	//   ....[59]....
        /*0128*/ 	.word	0xffffffff


	//   ....[60]....
        /*012c*/ 	.word	0xffffffff


	//   ....[61]....
        /*0130*/ 	.word	0xffffffff


	//   ....[62]....
        /*0134*/ 	.word	0xffffffff


	//   ....[63]....
        /*0138*/ 	.word	0xffffffff


	//   ....[64]....
        /*013c*/ 	.word	0xffffffff


	//   ....[65]....
        /*0140*/ 	.word	0xffffffff


	//   ....[66]....
        /*0144*/ 	.word	0xffffffff


	//   ....[67]....
        /*0148*/ 	.word	0xffffffff


	//   ....[68]....
        /*014c*/ 	.word	0xffffffff


	//   ....[69]....
        /*0150*/ 	.word	0xffffffff


	//   ....[70]....
        /*0154*/ 	.word	0xffffffff


	//   ....[71]....
        /*0158*/ 	.word	0xffffffff


	//   ....[72]....
        /*015c*/ 	.word	0xffffffff


	//   ....[73]....
        /*0160*/ 	.word	0xffffffff


	//   ....[74]....
        /*0164*/ 	.word	0xffffffff


	//   ....[75]....
        /*0168*/ 	.word	0xffffffff


	//   ....[76]....
        /*016c*/ 	.word	0xffffffff


	//   ....[77]....
        /*0170*/ 	.word	0xffffffff


	//   ....[78]....
        /*0174*/ 	.word	0xffffffff


	//   ....[79]....
        /*0178*/ 	.word	0xffffffff


	//   ....[80]....
        /*017c*/ 	.word	0xffffffff


	//   ....[81]....
        /*0180*/ 	.word	0xffffffff


	//   ....[82]....
        /*0184*/ 	.word	0xffffffff


	//   ....[83]....
        /*0188*/ 	.word	0xffffffff


	//   ....[84]....
        /*018c*/ 	.word	0xffffffff


	//   ....[85]....
        /*0190*/ 	.word	0xffffffff


	//   ....[86]....
        /*0194*/ 	.word	0xffffffff


	//   ....[87]....
        /*0198*/ 	.word	0xffffffff


	//   ....[88]....
        /*019c*/ 	.word	0xffffffff


	//   ....[89]....
        /*01a0*/ 	.word	0xffffffff


	//----- nvinfo : EIATTR_COOP_GROUP_INSTR_OFFSETS
	.align		4
.L_322:
        /*01a4*/ 	.byte	0x04, 0x28
        /*01a6*/ 	.short	(.L_324 - .L_323)


	//   ....[0]....
.L_323:
        /*01a8*/ 	.word	0x00000e70


	//   ....[1]....
        /*01ac*/ 	.word	0x00000eb0


	//   ....[2]....
        /*01b0*/ 	.word	0x00000ef0


	//   ....[3]....
        /*01b4*/ 	.word	0x00000f20


	//   ....[4]....
        /*01b8*/ 	.word	0x00000f90


	//   ....[5]....
        /*01bc*/ 	.word	0x00001070


	//   ....[6]....
        /*01c0*/ 	.word	0x000010d0


	//   ....[7]....
        /*01c4*/ 	.word	0x000010e0


	//   ....[8]....
        /*01c8*/ 	.word	0x000016d0


	//   ....[9]....
        /*01cc*/ 	.word	0x00001710


	//   ....[10]....
        /*01d0*/ 	.word	0x00001740


	//   ....[11]....
        /*01d4*/ 	.word	0x00001780


	//   ....[12]....
        /*01d8*/ 	.word	0x000017a0


	//   ....[13]....
        /*01dc*/ 	.word	0x000017d0


	//   ....[14]....
        /*01e0*/ 	.word	0x000017f0


	//   ....[15]....
        /*01e4*/ 	.word	0x00001820


	//   ....[16]....
        /*01e8*/ 	.word	0x00002a80


	//   ....[17]....
        /*01ec*/ 	.word	0x00002aa0


	//   ....[18]....
        /*01f0*/ 	.word	0x00002ab0


	//   ....[19]....
        /*01f4*/ 	.word	0x00002ac0


	//   ....[20]....
        /*01f8*/ 	.word	0x00002f20


	//   ....[21]....
        /*01fc*/ 	.word	0x00003220


	//   ....[22]....
        /*0200*/ 	.word	0x00003d20


	//   ....[23]....
        /*0204*/ 	.word	0x00003f50


	//   ....[24]....
        /*0208*/ 	.word	0x00003f60


	//   ....[25]....
        /*020c*/ 	.word	0x00003fb0


	//   ....[26]....
        /*0210*/ 	.word	0x00005360


	//   ....[27]....
        /*0214*/ 	.word	0x00005380


	//   ....[28]....
        /*0218*/ 	.word	0x000053a0


	//   ....[29]....
        /*021c*/ 	.word	0x000053b0


	//   ....[30]....
        /*0220*/ 	.word	0x00006470


	//   ....[31]....
        /*0224*/ 	.word	0x00006480


	//   ....[32]....
        /*0228*/ 	.word	0x00006490


	//   ....[33]....
        /*022c*/ 	.word	0x000064a0


	//   ....[34]....
        /*0230*/ 	.word	0x000066a0


	//   ....[35]....
        /*0234*/ 	.word	0x000068e0


	//   ....[36]....
        /*0238*/ 	.word	0x00007330


	//   ....[37]....
        /*023c*/ 	.word	0x00007500


	//   ....[38]....
        /*0240*/ 	.word	0x00007550


	//   ....[39]....
        /*0244*/ 	.word	0x000075e0


	//   ....[40]....
        /*0248*/ 	.word	0x000091f0


	//   ....[41]....
        /*024c*/ 	.word	0x00009210


	//   ....[42]....
        /*0250*/ 	.word	0x00009230


	//   ....[43]....
        /*0254*/ 	.word	0x00009240


	//   ....[44]....
        /*0258*/ 	.word	0x0000a2f0


	//   ....[45]....
        /*025c*/ 	.word	0x0000a310


	//   ....[46]....
        /*0260*/ 	.word	0x0000a320


	//   ....[47]....
        /*0264*/ 	.word	0x0000a330


	//   ....[48]....
        /*0268*/ 	.word	0x0000a700


	//   ....[49]....
        /*026c*/ 	.word	0x0000a720


	//   ....[50]....
        /*0270*/ 	.word	0x0000a750


	//   ....[51]....
        /*0274*/ 	.word	0x0000a760


	//   ....[52]....
        /*0278*/ 	.word	0x0000bfc0


	//   ....[53]....
        /*027c*/ 	.word	0x0000bfd0


	//   ....[54]....
        /*0280*/ 	.word	0x0000bff0


	//   ....[55]....
        /*0284*/ 	.word	0x0000c000


	//   ....[56]....
        /*0288*/ 	.word	0x0000d100


	//   ....[57]....
        /*028c*/ 	.word	0x0000d110


	//   ....[58]....
        /*0290*/ 	.word	0x0000d120


	//   ....[59]....
        /*0294*/ 	.word	0x0000d130


	//   ....[60]....
        /*0298*/ 	.word	0x0000d310


	//   ....[61]....
        /*029c*/ 	.word	0x0000d530


	//   ....[62]....
        /*02a0*/ 	.word	0x0000df70


	//   ....[63]....
        /*02a4*/ 	.word	0x0000e140


	//   ....[64]....
        /*02a8*/ 	.word	0x0000e190


	//   ....[65]....
        /*02ac*/ 	.word	0x0000e220


	//   ....[66]....
        /*02b0*/ 	.word	0x0000f8e0


	//   ....[67]....
        /*02b4*/ 	.word	0x0000f910


	//   ....[68]....
        /*02b8*/ 	.word	0x0000f950


	//   ....[69]....
        /*02bc*/ 	.word	0x0000f960


	//   ....[70]....
        /*02c0*/ 	.word	0x00010ee0


	//   ....[71]....
        /*02c4*/ 	.word	0x00010ef0


	//   ....[72]....
        /*02c8*/ 	.word	0x00010f10


	//   ....[73]....
        /*02cc*/ 	.word	0x00010f30


	//   ....[74]....
        /*02d0*/ 	.word	0x00010f50


	//   ....[75]....
        /*02d4*/ 	.word	0x00010f70


	//   ....[76]....
        /*02d8*/ 	.word	0x000111a0


	//   ....[77]....
        /*02dc*/ 	.word	0x000111d0


	//   ....[78]....
        /*02e0*/ 	.word	0x00011320


	//   ....[79]....
        /*02e4*/ 	.word	0x00011350


	//   ....[80]....
        /*02e8*/ 	.word	0x000114a0


	//   ....[81]....
        /*02ec*/ 	.word	0x000114c0


	//   ....[82]....
        /*02f0*/ 	.word	0x00011b90


	//   ....[83]....
        /*02f4*/ 	.word	0x00011bb0


	//   ....[84]....
        /*02f8*/ 	.word	0x00011ce0


	//   ....[85]....
        /*02fc*/ 	.word	0x00011d10


	//   ....[86]....
        /*0300*/ 	.word	0x00011e40


	//   ....[87]....
        /*0304*/ 	.word	0x00011e70


	//   ....[88]....
        /*0308*/ 	.word	0x00011fa0


	//   ....[89]....
        /*030c*/ 	.word	0x00011fc0


	//----- nvinfo : EIATTR_EXIT_INSTR_OFFSETS
	.align		4
.L_324:
        /*0310*/ 	.byte	0x04, 0x1c
        /*0312*/ 	.short	(.L_326 - .L_325)


	//   ....[0]....
.L_325:
        /*0314*/ 	.word	0x00000030


	//   ....[1]....
        /*0318*/ 	.word	0x000114d0


	//   ....[2]....
        /*031c*/ 	.word	0x000115a0


	//   ....[3]....
        /*0320*/ 	.word	0x00011600


	//   ....[4]....
        /*0324*/ 	.word	0x00011fd0


	//   ....[5]....
        /*0328*/ 	.word	0x00012080


	//   ....[6]....
        /*032c*/ 	.word	0x000120e0


	//----- nvinfo : EIATTR_CTAIDZ_USED
	.align		4
.L_326:
        /*0330*/ 	.byte	0x01, 0x04
	.zero		2


	//----- nvinfo : EIATTR_MAX_THREADS
	.align		4
        /*0334*/ 	.byte	0x04, 0x05
        /*0336*/ 	.short	(.L_328 - .L_327)
.L_327:
        /*0338*/ 	.word	0x00000100
        /*033c*/ 	.word	0x00000001
        /*0340*/ 	.word	0x00000001


	//----- nvinfo : EIATTR_CRS_STACK_SIZE
	.align		4
.L_328:
        /*0344*/ 	.byte	0x04, 0x1e
        /*0346*/ 	.short	(.L_330 - .L_329)
.L_329:
        /*0348*/ 	.word	0x00000000
.L_330:


//--------------------- .nv.info._ZN7cutlass13device_kernelIN5flash19enable_sm80_to_sm89INS1_16FlashAttnFwdSm80INS1_25CollectiveMainloopFwdSm80ILi8ELi1ELb0EN4cute5tupleIJNS5_1CILi128EEENS7_ILi64EEENS7_ILi192EEEEEELi192ENS_10bfloat16_tEfNS_4arch4Sm80ELb0ELb1ELb1ELb1ELb1ELb0ELb1ELb0EEENS1_21CollectiveEpilogueFwdINS6_IJS8_SA_S9_EEENS6_IJNS7_ILi1EEESI_SI_EEESC_SE_Li256ELb1ELb1ELb0ELb0EEENS1_19SingleTileSchedulerILb1ELb0ELb1ELi128EEEEEEEEEvNT_6ParamsE --------------------------
	.section	.nv.info._ZN7cutlass13device_kernelIN5flash19enable_sm80_to_sm89INS1_16FlashAttnFwdSm80INS1_25CollectiveMainloopFwdSm80ILi8ELi1ELb0EN4cute5tupleIJNS5_1CILi128EEENS7_ILi64EEENS7_ILi192EEEEEELi192ENS_10bfloat16_tEfNS_4arch4Sm80ELb0ELb1ELb1ELb1ELb1ELb0ELb1ELb0EEENS1_21CollectiveEpilogueFwdINS6_IJS8_SA_S9_EEENS6_IJNS7_ILi1EEESI_SI_EEESC_SE_Li256ELb1ELb1ELb0ELb0EEENS1_19SingleTileSchedulerILb1ELb0ELb1ELi128EEEEEEEEEvNT_6ParamsE,"",@"SHT_CUDA_INFO"
	.sectionflags	@""
	.align	4


	//----- nvinfo : EIATTR_CUDA_API_VERSION
	.align		4
        /*0000*/ 	.byte	0x04, 0x37
        /*0002*/ 	.short	(.L_332 - .L_331)
.L_331:
        /*0004*/ 	.word	0x00000082


	//----- nvinfo : EIATTR_SW2861232_WAR
	.align		4
.L_332:
        /*0008*/ 	.byte	0x01, 0x35
	.zero		2


	//----- nvinfo : EIATTR_PARAM_CBANK
	.align		4
        /*000c*/ 	.byte	0x04, 0x0a
        /*000e*/ 	.short	(.L_334 - .L_333)
	.align		4
.L_333:
        /*0010*/ 	.word	index@(.nv.constant0._ZN7cutlass13device_kernelIN5flash19enable_sm80_to_sm89INS1_16FlashAttnFwdSm80INS1_25CollectiveMainloopFwdSm80ILi8ELi1ELb0EN4cute5tupleIJNS5_1CILi128EEENS7_ILi64EEENS7_ILi192EEEEEELi192ENS_10bfloat16_tEfNS_4arch4Sm80ELb0ELb1ELb1ELb1ELb1ELb0ELb1ELb0EEENS1_21CollectiveEpilogueFwdINS6_IJS8_SA_S9_EEENS6_IJNS7_ILi1EEESI_SI_EEESC_SE_Li256ELb1ELb1ELb0ELb0EEENS1_19SingleTileSchedulerILb1ELb0ELb1ELi128EEEEEEEEEvNT_6ParamsE)
        /*0014*/ 	.short	0x0160
        /*0016*/ 	.short	0x0418


	//----- nvinfo : EIATTR_CBANK_PARAM_SIZE
	.align		4
.L_334:
        /*0018*/ 	.byte	0x03, 0x19
        /*001a*/ 	.short	0x0418


	//----- nvinfo : EIATTR_KPARAM_INFO
	.align		4
        /*001c*/ 	.byte	0x04, 0x17
        /*001e*/ 	.short	(.L_336 - .L_335)
.L_335:
        /*0020*/ 	.word	0x00000000
        /*0024*/ 	.short	0x0000
        /*0026*/ 	.short	0x0000
        /*0028*/ 	.byte	0x00, 0xf0, 0x61, 0x10


	//----- nvinfo : EIATTR_MAXREG_COUNT
	.align		4
.L_336:
        /*002c*/ 	.byte	0x03, 0x1b
        /*002e*/ 	.short	0x00ff


	//----- nvinfo : EIATTR_NUM_BARRIERS
	.align		4
        /*0030*/ 	.byte	0x02, 0x4c
        /*0032*/ 	.byte	0x02
	.zero		1


	//----- nvinfo : EIATTR_MERCURY_ISA_VERSION
	.align		4
        /*0034*/ 	.byte	0x03, 0x5f
        /*0036*/ 	.short	0x0000


	//----- nvinfo : EIATTR_COOP_GROUP_MASK_REGIDS
	.align		4
        /*0038*/ 	.byte	0x04, 0x29
        /*003a*/ 	.short	(.L_338 - .L_337)


	//   ....[0]....
.L_337:
        /*003c*/ 	.word	0xffffffff


	//   ....[1]....
        /*0040*/ 	.word	0xffffffff


	//   ....[2]....
        /*0044*/ 	.word	0xffffffff


	//   ....[3]....
        /*0048*/ 	.word	0xffffffff


	//   ....[4]....
        /*004c*/ 	.word	0xffffffff


	//   ....[5]....
        /*0050*/ 	.word	0xffffffff


	//   ....[6]....
        /*0054*/ 	.word	0xffffffff


	//   ....[7]....
        /*0058*/ 	.word	0xffffffff


	//   ....[8]....
        /*005c*/ 	.word	0xffffffff


	//   ....[9]....
        /*0060*/ 	.word	0xffffffff


	//   ....[10]....
        /*0064*/ 	.word	0xffffffff


	//   ....[11]....
        /*0068*/ 	.word	0xffffffff


	//   ....[12]....
        /*006c*/ 	.word	0xffffffff


	//   ....[13]....
        /*0070*/ 	.word	0xffffffff


	//   ....[14]....
        /*0074*/ 	.word	0xffffffff


	//   ....[15]....
        /*0078*/ 	.word	0xffffffff


	//   ....[16]....
        /*007c*/ 	.word	0xffffffff


	//   ....[17]....
        /*0080*/ 	.word	0xffffffff


	//   ....[18]....
        /*0084*/ 	.word	0xffffffff


	//   ....[19]....
        /*0088*/ 	.word	0xffffffff


	//   ....[20]....
        /*008c*/ 	.word	0xffffffff


	//   ....[21]....
        /*0090*/ 	.word	0xffffffff


	//   ....[22]....
        /*0094*/ 	.word	0xffffffff


	//   ....[23]....
        /*0098*/ 	.word	0xffffffff


	//   ....[24]....
        /*009c*/ 	.word	0xffffffff


	//   ....[25]....
        /*00a0*/ 	.word	0xffffffff


	//   ....[26]....
        /*00a4*/ 	.word	0xffffffff


	//   ....[27]....
        /*00a8*/ 	.word	0xffffffff


	//   ....[28]....
        /*00ac*/ 	.word	0xffffffff


	//   ....[29]....
        /*00b0*/ 	.word	0xffffffff


	//   ....[30]....
        /*00b4*/ 	.word	0xffffffff


	//   ....[31]....
        /*00b8*/ 	.word	0xffffffff


	//   ....[32]....
        /*00bc*/ 	.word	0xffffffff


	//   ....[33]....
        /*00c0*/ 	.word	0xffffffff


	//   ....[34]....
        /*00c4*/ 	.word	0xffffffff


	//   ....[35]....
        /*00c8*/ 	.word	0xffffffff


	//   ....[36]....
        /*00cc*/ 	.word	0xffffffff


	//   ....[37]....
        /*00d0*/ 	.word	0xffffffff


	//   ....[38]....
        /*00d4*/ 	.word	0xffffffff


	//   ....[39]....
        /*00d8*/ 	.word	0xffffffff


	//   ....[40]....
        /*00dc*/ 	.word	0xffffffff


	//   ....[41]....
        /*00e0*/ 	.word	0xffffffff


	//   ....[42]....
        /*00e4*/ 	.word	0xffffffff


	//   ....[43]....
        /*00e8*/ 	.word	0xffffffff


	//   ....[44]....
        /*00ec*/ 	.word	0xffffffff


	//   ....[45]....
        /*00f0*/ 	.word	0xffffffff


	//   ....[46]....
        /*00f4*/ 	.word	0xffffffff


	//   ....[47]....
        /*00f8*/ 	.word	0xffffffff


	//   ....[48]....
        /*00fc*/ 	.word	0xffffffff


	//   ....[49]....
        /*0100*/ 	.word	0xffffffff


	//   ....[50]....
        /*0104*/ 	.word	0xffffffff


	//   ....[51]....
        /*0108*/ 	.word	0xffffffff


	//   ....[52]....
        /*010c*/ 	.word	0xffffffff


	//   ....[53]....
        /*0110*/ 	.word	0xffffffff


	//   ....[54]....
        /*0114*/ 	.word	0xffffffff


	//   ....[55]....
        /*0118*/ 	.word	0xffffffff


	//   ....[56]....
        /*011c*/ 	.word	0xffffffff


	//   ....[57]....
        /*0120*/ 	.word	0xffffffff


	//   ....[58]....
        /*0124*/ 	.word	0xffffffff


	//   ....[59]....
        /*0128*/ 	.word	0xffffffff


	//   ....[60]....
        /*012c*/ 	.word	0xffffffff


	//   ....[61]....
        /*0130*/ 	.word	0xffffffff


	//   ....[62]....
        /*0134*/ 	.word	0xffffffff


	//   ....[63]....
        /*0138*/ 	.word	0xffffffff


	//   ....[64]....
        /*013c*/ 	.word	0xffffffff


	//   ....[65]....
        /*0140*/ 	.word	0xffffffff


	//   ....[66]....
        /*0144*/ 	.word	0xffffffff


	//   ....[67]....
        /*0148*/ 	.word	0xffffffff


	//   ....[68]....
        /*014c*/ 	.word	0xffffffff


	//   ....[69]....
        /*0150*/ 	.word	0xffffffff


	//   ....[70]....
        /*0154*/ 	.word	0xffffffff


	//   ....[71]....
        /*0158*/ 	.word	0xffffffff


	//   ....[72]....
        /*015c*/ 	.word	0xffffffff


	//   ....[73]....
        /*0160*/ 	.word	0xffffffff


	//   ....[74]....
        /*0164*/ 	.word	0xffffffff


	//   ....[75]....
        /*0168*/ 	.word	0xffffffff


	//   ....[76]....
        /*016c*/ 	.word	0xffffffff


	//   ....[77]....
        /*0170*/ 	.word	0xffffffff


	//   ....[78]....
        /*0174*/ 	.word	0xffffffff


	//   ....[79]....
        /*0178*/ 	.word	0xffffffff


	//   ....[80]....
        /*017c*/ 	.word	0xffffffff


	//   ....[81]....
        /*0180*/ 	.word	0xffffffff


	//   ....[82]....
        /*0184*/ 	.word	0xffffffff


	//   ....[83]....
        /*0188*/ 	.word	0xffffffff


	//   ....[84]....
        /*018c*/ 	.word	0xffffffff


	//   ....[85]....
        /*0190*/ 	.word	0xffffffff


	//   ....[86]....
        /*0194*/ 	.word	0xffffffff


	//   ....[87]....
        /*0198*/ 	.word	0xffffffff


	//   ....[88]....
        /*019c*/ 	.word	0xffffffff


	//   ....[89]....
        /*01a0*/ 	.word	0xffffffff


	//   ....[90]....
        /*01a4*/ 	.word	0xffffffff


	//----- nvinfo : EIATTR_COOP_GROUP_INSTR_OFFSETS
	.align		4
.L_338:
        /*01a8*/ 	.byte	0x04, 0x28
        /*01aa*/ 	.short	(.L_340 - .L_339)


	//   ....[0]....
.L_339:
        /*01ac*/ 	.word	0x00000090


	//   ....[1]....
        /*01b0*/ 	.word	0x00001590


	//   ....[2]....
        /*01b4*/ 	.word	0x000015d0


	//   ....[3]....
        /*01b8*/ 	.word	0x000017a0


	//   ....[4]....
        /*01bc*/ 	.word	0x000017d0


	//   ....[5]....
        /*01c0*/ 	.word	0x000018f0


	//   ....[6]....
        /*01c4*/ 	.word	0x00001920


	//   ....[7]....
        /*01c8*/ 	.word	0x00001a30


	//   ....[8]....
        /*01cc*/ 	.word	0x00001a70


	//   ....[9]....
        /*01d0*/ 	.word	0x000020d0


	//   ....[10]....
        /*01d4*/ 	.word	0x00002110


	//   ....[11]....
        /*01d8*/ 	.word	0x00002150


	//   ....[12]....
        /*01dc*/ 	.word	0x00002170


	//   ....[13]....
        /*01e0*/ 	.word	0x000021c0


	//   ....[14]....
        /*01e4*/ 	.word	0x000021f0


	//   ....[15]....
        /*01e8*/ 	.word	0x00002230


	//   ....[16]....
        /*01ec*/ 	.word	0x00002260


	//   ....[17]....
        /*01f0*/ 	.word	0x00003350


	//   ....[18]....
        /*01f4*/ 	.word	0x00003380


	//   ....[19]....
        /*01f8*/ 	.word	0x000033a0


	//   ....[20]....
        /*01fc*/ 	.word	0x000033c0


	//   ....[21]....
        /*0200*/ 	.word	0x00003830


	//   ....[22]....
        /*0204*/ 	.word	0x00003b00


	//   ....[23]....
        /*0208*/ 	.word	0x00004760


	//   ....[24]....
        /*020c*/ 	.word	0x00004860


	//   ....[25]....
        /*0210*/ 	.word	0x00004870


	//   ....[26]....
        /*0214*/ 	.word	0x000048c0


	//   ....[27]....
        /*0218*/ 	.word	0x00005ca0


	//   ....[28]....
        /*021c*/ 	.word	0x00005cc0


	//   ....[29]....
        /*0220*/ 	.word	0x00005ce0


	//   ....[30]....
        /*0224*/ 	.word	0x00005cf0


	//   ....[31]....
        /*0228*/ 	.word	0x00006db0


	//   ....[32]....
        /*022c*/ 	.word	0x00006dc0


	//   ....[33]....
        /*0230*/ 	.word	0x00006dd0


	//   ....[34]....
        /*0234*/ 	.word	0x00006de0


	//   ....[35]....
        /*0238*/ 	.word	0x00006fe0


	//   ....[36]....
        /*023c*/ 	.word	0x00007200


	//   ....[37]....
        /*0240*/ 	.word	0x00007c40


	//   ....[38]....
        /*0244*/ 	.word	0x00007e10


	//   ....[39]....
        /*0248*/ 	.word	0x00007e60


	//   ....[40]....
        /*024c*/ 	.word	0x00007ef0


	//   ....[41]....
        /*0250*/ 	.word	0x00009b10


	//   ....[42]....
        /*0254*/ 	.word	0x00009b30


	//   ....[43]....
        /*0258*/ 	.word	0x00009b50


	//   ....[44]....
        /*025c*/ 	.word	0x00009b60


	//   ....[45]....
        /*0260*/ 	.word	0x0000ac10


	//   ....[46]....
        /*0264*/ 	.word	0x0000ac30


	//   ....[47]....
        /*0268*/ 	.word	0x0000ac40


	//   ....[48]....
        /*026c*/ 	.word	0x0000ac50


	//   ....[49]....
        /*0270*/ 	.word	0x0000b020


	//   ....[50]....
        /*0274*/ 	.word	0x0000b040


	//   ....[51]....
        /*0278*/ 	.word	0x0000b070


	//   ....[52]....
        /*027c*/ 	.word	0x0000b080


	//   ....[53]....
        /*0280*/ 	.word	0x0000c8e0


	//   ....[54]....
        /*0284*/ 	.word	0x0000c8f0


	//   ....[55]....
        /*0288*/ 	.word	0x0000c910


	//   ....[56]....
        /*028c*/ 	.word	0x0000c920


	//   ....[57]....
        /*0290*/ 	.word	0x0000da20


	//   ....[58]....
        /*0294*/ 	.word	0x0000da30


	//   ....[59]....
        /*0298*/ 	.word	0x0000da40


	//   ....[60]....
        /*029c*/ 	.word	0x0000da50


	//   ....[61]....
        /*02a0*/ 	.word	0x0000dc40


	//   ....[62]....
        /*02a4*/ 	.word	0x0000dfb0


	//   ....[63]....
        /*02a8*/ 	.word	0x0000e890


	//   ....[64]....
        /*02ac*/ 	.word	0x0000ea70


	//   ....[65]....
        /*02b0*/ 	.word	0x0000eab0


	//   ....[66]....
        /*02b4*/ 	.word	0x0000eb30


	//   ....[67]....
        /*02b8*/ 	.word	0x00010200


	//   ....[68]....
        /*02bc*/ 	.word	0x00010230


	//   ....[69]....
        /*02c0*/ 	.word	0x00010270


	//   ....[70]....
        /*02c4*/ 	.word	0x00010280


	//   ....[71]....
        /*02c8*/ 	.word	0x00011870


	//   ....[72]....
        /*02cc*/ 	.word	0x000118e0


	//   ....[73]....
        /*02d0*/ 	.word	0x00011920


	//   ....[74]....
        /*02d4*/ 	.word	0x00011960


	//   ....[75]....
        /*02d8*/ 	.word	0x00011bb0


	//   ....[76]....
        /*02dc*/ 	.word	0x00011bc0


	//   ....[77]....
        /*02e0*/ 	.word	0x00011d40


	//   ....[78]....
        /*02e4*/ 	.word	0x00011d70


	//   ....[79]....
        /*02e8*/ 	.word	0x00011ec0


	//   ....[80]....
        /*02ec*/ 	.word	0x00011ef0


	//   ....[81]....
        /*02f0*/ 	.word	0x00012040


	//   ....[82]....
        /*02f4*/ 	.word	0x00012060


	//   ....[83]....
        /*02f8*/ 	.word	0x000129a0


	//   ....[84]....
        /*02fc*/ 	.word	0x000129b0


	//   ....[85]....
        /*0300*/ 	.word	0x00012ae0


	//   ....[86]....
        /*0304*/ 	.word	0x00012b10


	//   ....[87]....
        /*0308*/ 	.word	0x00012c40


	//   ....[88]....
        /*030c*/ 	.word	0x00012c70


	//   ....[89]....
        /*0310*/ 	.word	0x00012da0


	//   ....[90]....
        /*0314*/ 	.word	0x00012dc0


	//----- nvinfo : EIATTR_EXIT_INSTR_OFFSETS
	.align		4
.L_340:
        /*0318*/ 	.byte	0x04, 0x1c
        /*031a*/ 	.short	(.L_342 - .L_341)


	//   ....[0]....
.L_341:
        /*031c*/ 	.word	0x00000440


	//   ....[1]....
        /*0320*/ 	.word	0x00012070


	//   ....[2]....
        /*0324*/ 	.word	0x00012140


	//   ....[3]....
        /*0328*/ 	.word	0x000121a0


	//   ....[4]....
        /*032c*/ 	.word	0x00012dd0


	//   ....[5]....
        /*0330*/ 	.word	0x00012e80


	//   ....[6]....
        /*0334*/ 	.word	0x00012ee0


	//----- nvinfo : EIATTR_CTAIDZ_USED
	.align		4
.L_342:
        /*0338*/ 	.byte	0x01, 0x04
	.zero		2


	//----- nvinfo : EIATTR_MAX_THREADS
	.align		4
        /*033c*/ 	.byte	0x04, 0x05
        /*033e*/ 	.short	(.L_344 - .L_343)
.L_343:
        /*0340*/ 	.word	0x00000100
        /*0344*/ 	.word	0x00000001
        /*0348*/ 	.word	0x00000001


	//----- nvinfo : EIATTR_CRS_STACK_SIZE
	.align		4
.L_344:
        /*034c*/ 	.byte	0x04, 0x1e
        /*034e*/ 	.short	(.L_346 - .L_345)
.L_345:
        /*0350*/ 	.word	0x00000000
.L_346:


//--------------------- .nv.info._ZN7cutlass13device_kernelIN5flash19enable_sm80_to_sm89INS1_16FlashAttnFwdSm80INS1_25CollectiveMainloopFwdSm80ILi8ELi1ELb0EN4cute5tupleIJNS5_1CILi128EEENS7_ILi64EEENS7_ILi192EEEEEELi192ENS_10bfloat16_tEfNS_4arch4Sm80ELb0ELb1ELb1ELb1ELb1ELb1ELb1ELb0EEENS1_21CollectiveEpilogueFwdINS6_IJS8_SA_S9_EEENS6_IJNS7_ILi1EEESI_SI_EEESC_SE_Li256ELb1ELb1ELb0ELb0EEENS1_19SingleTileSchedulerILb1ELb0ELb1ELi128EEEEEEEEEvNT_6ParamsE --------------------------
	.section	.nv.info._ZN7cutlass13device_kernelIN5flash19enable_sm80_to_sm89INS1_16FlashAttnFwdSm80INS1_25CollectiveMainloopFwdSm80ILi8ELi1ELb0EN4cute5tupleIJNS5_1CILi128EEENS7_ILi64EEENS7_ILi192EEEEEELi192ENS_10bfloat16_tEfNS_4arch4Sm80ELb0ELb1ELb1ELb1ELb1ELb1ELb1ELb0EEENS1_21CollectiveEpilogueFwdINS6_IJS8_SA_S9_EEENS6_IJNS7_ILi1EEESI_SI_EEESC_SE_Li256ELb1ELb1ELb0ELb0EEENS1_19SingleTileSchedulerILb1ELb0ELb1ELi128EEEEEEEEEvNT_6ParamsE,"",@"SHT_CUDA_INFO"
	.sectionflags	@""
	.align	4


	//----- nvinfo : EIATTR_CUDA_API_VERSION
	.align		4
        /*0000*/ 	.byte	0x04, 0x37
        /*0002*/ 	.short	(.L_348 - .L_347)
.L_347:
        /*0004*/ 	.word	0x00000082


	//----- nvinfo : EIATTR_SW2861232_WAR
	.align		4
.L_348:
        /*0008*/ 	.byte	0x01, 0x35
	.zero		2


	//----- nvinfo : EIATTR_PARAM_CBANK
	.align		4
        /*000c*/ 	.byte	0x04, 0x0a
        /*000e*/ 	.short	(.L_350 - .L_349)
	.align		4
.L_349:
        /*0010*/ 	.word	index@(.nv.constant0._ZN7cutlass13device_kernelIN5flash19enable_sm80_to_sm89INS1_16FlashAttnFwdSm80INS1_25CollectiveMainloopFwdSm80ILi8ELi1ELb0EN4cute5tupleIJNS5_1CILi128EEENS7_ILi64EEENS7_ILi192EEEEEELi192ENS_10bfloat16_tEfNS_4arch4Sm80ELb0ELb1ELb1ELb1ELb1ELb1ELb1ELb0EEENS1_21CollectiveEpilogueFwdINS6_IJS8_SA_S9_EEENS6_IJNS7_ILi1EEESI_SI_EEESC_SE_Li256ELb1ELb1ELb0ELb0EEENS1_19SingleTileSchedulerILb1ELb0ELb1ELi128EEEEEEEEEvNT_6ParamsE)
        /*0014*/ 	.short	0x0160
        /*0016*/ 	.short	0x0418


	//----- nvinfo : EIATTR_CBANK_PARAM_SIZE
	.align		4
.L_350:
        /*0018*/ 	.byte	0x03, 0x19
        /*001a*/ 	.short	0x0418


	//----- nvinfo : EIATTR_KPARAM_INFO
	.align		4
        /*001c*/ 	.byte	0x04, 0x17
        /*001e*/ 	.short	(.L_352 - .L_351)
.L_351:
        /*0020*/ 	.word	0x00000000
        /*0024*/ 	.short	0x0000
        /*0026*/ 	.short	0x0000
        /*0028*/ 	.byte	0x00, 0xf0, 0x61, 0x10


	//----- nvinfo : EIATTR_MAXREG_COUNT
	.align		4
.L_352:
        /*002c*/ 	.byte	0x03, 0x1b
        /*002e*/ 	.short	0x00ff


	//----- nvinfo : EIATTR_NUM_BARRIERS
	.align		4
        /*0030*/ 	.byte	0x02, 0x4c
        /*0032*/ 	.byte	0x02
	.zero		1


	//----- nvinfo : EIATTR_MERCURY_ISA_VERSION
	.align		4
        /*0034*/ 	.byte	0x03, 0x5f
        /*0036*/ 	.short	0x0000


	//----- nvinfo : EIATTR_COOP_GROUP_MASK_REGIDS
	.align		4
        /*0038*/ 	.byte	0x04, 0x29
        /*003a*/ 	.short	(.L_354 - .L_353)


	//   ....[0]....
.L_353:
        /*003c*/ 	.word	0xffffffff


	//   ....[1]....
        /*0040*/ 	.word	0xffffffff


	//   ....[2]....
        /*0044*/ 	.word	0xffffffff


	//   ....[3]....
        /*0048*/ 	.word	0xffffffff


	//   ....[4]....
        /*004c*/ 	.word	0xffffffff


	//   ....[5]....
        /*0050*/ 	.word	0xffffffff


	//   ....[6]....
        /*0054*/ 	.word	0xffffffff


	//   ....[7]....
        /*0058*/ 	.word	0xffffffff


	//   ....[8]....
        /*005c*/ 	.word	0xffffffff


	//   ....[9]....
        /*0060*/ 	.word	0xffffffff


	//   ....[10]....
        /*0064*/ 	.word	0xffffffff


	//   ....[11]....
        /*0068*/ 	.word	0xffffffff


	//   ....[12]....
        /*006c*/ 	.word	0xffffffff


	//   ....[13]....
        /*0070*/ 	.word	0xffffffff


	//   ....[14]....
        /*0074*/ 	.word	0xffffffff


	//   ....[15]....
        /*0078*/ 	.word	0xffffffff


	//   ....[16]....
        /*007c*/ 	.word	0xffffffff


	//   ....[17]....
        /*0080*/ 	.word	0xffffffff


	//   ....[18]....
        /*0084*/ 	.word	0xffffffff


	//   ....[19]....
        /*0088*/ 	.word	0xffffffff


	//   ....[20]....
        /*008c*/ 	.word	0xffffffff


	//   ....[21]....
        /*0090*/ 	.word	0xffffffff


	//   ....[22]....
        /*0094*/ 	.word	0xffffffff


	//   ....[23]....
        /*0098*/ 	.word	0xffffffff


	//   ....[24]....
        /*009c*/ 	.word	0xffffffff


	//   ....[25]....
        /*00a0*/ 	.word	0xffffffff


	//   ....[26]....
        /*00a4*/ 	.word	0xffffffff


	//   ....[27]....
        /*00a8*/ 	.word	0xffffffff


	//   ....[28]....
        /*00ac*/ 	.word	0xffffffff


	//   ....[29]....
        /*00b0*/ 	.word	0xffffffff


	//   ....[30]....
        /*00b4*/ 	.word	0xffffffff


	//   ....[31]....
        /*00b8*/ 	.word	0xffffffff


	//   ....[32]....
        /*00bc*/ 	.word	0xffffffff


	//   ....[33]....
        /*00c0*/ 	.word	0xffffffff


	//   ....[34]....
        /*00c4*/ 	.word	0xffffffff


	//   ....[35]....
        /*00c8*/ 	.word	0xffffffff


	//   ....[36]....
        /*00cc*/ 	.word	0xffffffff


	//   ....[37]....
        /*00d0*/ 	.word	0xffffffff


	//   ....[38]....
        /*00d4*/ 	.word	0xffffffff


	//   ....[39]....
        /*00d8*/ 	.word	0xffffffff


	//   ....[40]....
        /*00dc*/ 	.word	0xffffffff


	//   ....[41]....
        /*00e0*/ 	.word	0xffffffff


	//   ....[42]....
        /*00e4*/ 	.word	0xffffffff


	//   ....[43]....
        /*00e8*/ 	.word	0xffffffff


	//   ....[44]....
        /*00ec*/ 	.word	0xffffffff


	//   ....[45]....
        /*00f0*/ 	.word	0xffffffff


	//   ....[46]....
        /*00f4*/ 	.word	0xffffffff


	//   ....[47]....
        /*00f8*/ 	.word	0xffffffff


	//   ....[48]....
        /*00fc*/ 	.word	0xffffffff


	//   ....[49]....
        /*0100*/ 	.word	0xffffffff


	//   ....[50]....
        /*0104*/ 	.word	0xffffffff


	//   ....[51]....
        /*0108*/ 	.word	0xffffffff


	//   ....[52]....
        /*010c*/ 	.word	0xffffffff


	//   ....[53]....
        /*0110*/ 	.word	0xffffffff


	//   ....[54]....
        /*0114*/ 	.word	0xffffffff


	//   ....[55]....
        /*0118*/ 	.word	0xffffffff


	//   ....[56]....
        /*011c*/ 	.word	0xffffffff


	//   ....[57]....
        /*0120*/ 	.word	0xffffffff


	//   ....[58]....
        /*0124*/ 	.word	0xffffffff


	//   ....[59]....
        /*0128*/ 	.word	0xffffffff


	//   ....[60]....
        /*012c*/ 	.word	0xffffffff


	//   ....[61]....
        /*0130*/ 	.word	0xffffffff


	//   ....[62]....
        /*0134*/ 	.word	0xffffffff


	//   ....[63]....
        /*0138*/ 	.word	0xffffffff


	//   ....[64]....
        /*013c*/ 	.word	0xffffffff


	//   ....[65]....
        /*0140*/ 	.word	0xffffffff


	//   ....[66]....
        /*0144*/ 	.word	0xffffffff


	//   ....[67]....
        /*0148*/ 	.word	0xffffffff


	//   ....[68]....
        /*014c*/ 	.word	0xffffffff


	//   ....[69]....
        /*0150*/ 	.word	0xffffffff


	//   ....[70]....
        /*0154*/ 	.word	0xffffffff


	//   ....[71]....
        /*0158*/ 	.word	0xffffffff


	//   ....[72]....
        /*015c*/ 	.word	0xffffffff


	//   ....[73]....
        /*0160*/ 	.word	0xffffffff


	//   ....[74]....
        /*0164*/ 	.word	0xffffffff


	//   ....[75]....
        /*0168*/ 	.word	0xffffffff


	//   ....[76]....
        /*016c*/ 	.word	0xffffffff


	//   ....[77]....
        /*0170*/ 	.word	0xffffffff


	//   ....[78]....
        /*0174*/ 	.word	0xffffffff


	//   ....[79]....
        /*0178*/ 	.word	0xffffffff


	//   ....[80]....
        /*017c*/ 	.word	0xffffffff


	//   ....[81]....
        /*0180*/ 	.word	0xffffffff


	//   ....[82]....
        /*0184*/ 	.word	0xffffffff


	//   ....[83]....
        /*0188*/ 	.word	0xffffffff


	//   ....[84]....
        /*018c*/ 	.word	0xffffffff


	//   ....[85]....
        /*0190*/ 	.word	0xffffffff


	//   ....[86]....
        /*0194*/ 	.word	0xffffffff


	//   ....[87]....
        /*0198*/ 	.word	0xffffffff


	//   ....[88]....
        /*019c*/ 	.word	0xffffffff


	//   ....[89]....
        /*01a0*/ 	.word	0xffffffff


	//   ....[90]....
        /*01a4*/ 	.word	0xffffffff


	//   ....[91]....
        /*01a8*/ 	.word	0xffffffff


	//   ....[92]....
        /*01ac*/ 	.word	0xffffffff


	//   ....[93]....
        /*01b0*/ 	.word	0xffffffff


	//   ....[94]....
        /*01b4*/ 	.word	0xffffffff


	//   ....[95]....
        /*01b8*/ 	.word	0xffffffff


	//   ....[96]....
        /*01bc*/ 	.word	0xffffffff


	//   ....[97]....
        /*01c0*/ 	.word	0xffffffff


	//   ....[98]....
        /*01c4*/ 	.word	0xffffffff


	//   ....[99]....
        /*01c8*/ 	.word	0xffffffff


	//   ....[100]....
        /*01cc*/ 	.word	0xffffffff


	//   ....[101]....
        /*01d0*/ 	.word	0xffffffff


	//   ....[102]....
        /*01d4*/ 	.word	0xffffffff


	//   ....[103]....
        /*01d8*/ 	.word	0xffffffff


	//   ....[104]....
        /*01dc*/ 	.word	0xffffffff


	//   ....[105]....
        /*01e0*/ 	.word	0xffffffff


	//   ....[106]....
        /*01e4*/ 	.word	0xffffffff


	//   ....[107]....
        /*01e8*/ 	.word	0xffffffff


	//   ....[108]....
        /*01ec*/ 	.word	0xffffffff


	//   ....[109]....
        /*01f0*/ 	.word	0xffffffff


	//   ....[110]....
        /*01f4*/ 	.word	0xffffffff


	//   ....[111]....
        /*01f8*/ 	.word	0xffffffff


	//   ....[112]....
        /*01fc*/ 	.word	0xffffffff


	//   ....[113]....
        /*0200*/ 	.word	0xffffffff


	//   ....[114]....
        /*0204*/ 	.word	0xffffffff


	//   ....[115]....
        /*0208*/ 	.word	0xffffffff


	//   ....[116]....
        /*020c*/ 	.word	0xffffffff


	//   ....[117]....
        /*0210*/ 	.word	0xffffffff


	//   ....[118]....
        /*0214*/ 	.word	0xffffffff


	//   ....[119]....
        /*0218*/ 	.word	0xffffffff


	//   ....[120]....
        /*021c*/ 	.word	0xffffffff


	//   ....[121]....
        /*0220*/ 	.word	0xffffffff


	//   ....[122]....
        /*0224*/ 	.word	0xffffffff


	//   ....[123]....
        /*0228*/ 	.word	0xffffffff


	//   ....[124]....
        /*022c*/ 	.word	0xffffffff


	//   ....[125]....
        /*0230*/ 	.word	0xffffffff


	//   ....[126]....
        /*0234*/ 	.word	0xffffffff


	//   ....[127]....
        /*0238*/ 	.word	0xffffffff


	//   ....[128]....
        /*023c*/ 	.word	0xffffffff


	//   ....[129]....
        /*0240*/ 	.word	0xffffffff


	//   ....[130]....
        /*0244*/ 	.word	0xffffffff


	//   ....[131]....
        /*0248*/ 	.word	0xffffffff


	//   ....[132]....
        /*024c*/ 	.word	0xffffffff


	//   ....[133]....
        /*0250*/ 	.word	0xffffffff


	//   ....[134]....
        /*0254*/ 	.word	0xffffffff


	//   ....[135]....
        /*0258*/ 	.word	0xffffffff


	//   ....[136]....
        /*025c*/ 	.word	0xffffffff


	//   ....[137]....
        /*0260*/ 	.word	0xffffffff


	//   ....[138]....
        /*0264*/ 	.word	0xffffffff


	//   ....[139]....
        /*0268*/ 	.word	0xffffffff


	//   ....[140]....
        /*026c*/ 	.word	0xffffffff


	//   ....[141]....
        /*0270*/ 	.word	0xffffffff


	//   ....[142]....
        /*0274*/ 	.word	0xffffffff


	//   ....[143]....
        /*0278*/ 	.word	0xffffffff


	//   ....[144]....
        /*027c*/ 	.word	0xffffffff


	//   ....[145]....
        /*0280*/ 	.word	0xffffffff


	//   ....[146]....
        /*0284*/ 	.word	0xffffffff


	//   ....[147]....
        /*0288*/ 	.word	0xffffffff


	//   ....[148]....
        /*028c*/ 	.word	0xffffffff


	//   ....[149]....
        /*0290*/ 	.word	0xffffffff


	//   ....[150]....
        /*0294*/ 	.word	0xffffffff


	//   ....[151]....
        /*0298*/ 	.word	0xffffffff


	//   ....[152]....
        /*029c*/ 	.word	0xffffffff


	//   ....[153]....
        /*02a0*/ 	.word	0xffffffff


	//   ....[154]....
        /*02a4*/ 	.word	0xffffffff


	//   ....[155]....
        /*02a8*/ 	.word	0xffffffff


	//   ....[156]....
        /*02ac*/ 	.word	0xffffffff


	//   ....[157]....
        /*02b0*/ 	.word	0xffffffff


	//   ....[158]....
        /*02b4*/ 	.word	0xffffffff


	//   ....[159]....
        /*02b8*/ 	.word	0xffffffff


	//   ....[160]....
        /*02bc*/ 	.word	0xffffffff


	//   ....[161]....
        /*02c0*/ 	.word	0xffffffff


	//   ....[162]....
        /*02c4*/ 	.word	0xffffffff


	//   ....[163]....
        /*02c8*/ 	.word	0xffffffff


	//   ....[164]....
        /*02cc*/ 	.word	0xffffffff


	//   ....[165]....
        /*02d0*/ 	.word	0xffffffff


	//   ....[166]....
        /*02d4*/ 	.word	0xffffffff


	//   ....[167]....
        /*02d8*/ 	.word	0xffffffff


	//   ....[168]....
        /*02dc*/ 	.word	0xffffffff


	//   ....[169]....
        /*02e0*/ 	.word	0xffffffff


	//   ....[170]....
        /*02e4*/ 	.word	0xffffffff


	//   ....[171]....
        /*02e8*/ 	.word	0xffffffff


	//   ....[172]....
        /*02ec*/ 	.word	0xffffffff


	//   ....[173]....
        /*02f0*/ 	.word	0xffffffff


	//   ....[174]....
        /*02f4*/ 	.word	0xffffffff


	//   ....[175]....
        /*02f8*/ 	.word	0xffffffff


	//   ....[176]....
        /*02fc*/ 	.word	0xffffffff


	//   ....[177]....
        /*0300*/ 	.word	0xffffffff


	//   ....[178]....
        /*0304*/ 	.word	0xffffffff


	//   ....[179]....
        /*0308*/ 	.word	0xffffffff


	//   ....[180]....
        /*030c*/ 	.word	0xffffffff


	//   ....[181]....
        /*0310*/ 	.word	0xffffffff


	//   ....[182]....
        /*0314*/ 	.word	0xffffffff


	//   ....[183]....
        /*0318*/ 	.word	0xffffffff


	//   ....[184]....
        /*031c*/ 	.word	0xffffffff


	//   ....[185]....
        /*0320*/ 	.word	0xffffffff


	//   ....[186]....
        /*0324*/ 	.word	0xffffffff


	//   ....[187]....
        /*0328*/ 	.word	0xffffffff


	//   ....[188]....
        /*032c*/ 	.word	0xffffffff


	//   ....[189]....
        /*0330*/ 	.word	0xffffffff


	//   ....[190]....
        /*0334*/ 	.word	0xffffffff


	//   ....[191]....
        /*0338*/ 	.word	0xffffffff


	//   ....[192]....
        /*033c*/ 	.word	0xffffffff


	//   ....[193]....
        /*0340*/ 	.word	0xffffffff


	//   ....[194]....
        /*0344*/ 	.word	0xffffffff


	//   ....[195]....
        /*0348*/ 	.word	0xffffffff


	//   ....[196]....
        /*034c*/ 	.word	0xffffffff


	//   ....[197]....
        /*0350*/ 	.word	0xffffffff


	//   ....[198]....
        /*0354*/ 	.word	0xffffffff


	//----- nvinfo : EIATTR_COOP_GROUP_INSTR_OFFSETS
	.align		4
.L_354:
        /*0358*/ 	.byte	0x04, 0x28
        /*035a*/ 	.short	(.L_356 - .L_355)


	//   ....[0]....
.L_355:
        /*035c*/ 	.word	0x00000090


	//   ....[1]....
        /*0360*/ 	.word	0x00002290


	//   ....[2]....
        /*0364*/ 	.word	0x000022a0


	//   ....[3]....
        /*0368*/ 	.word	0x00003de0


	//   ....[4]....
        /*036c*/ 	.word	0x00003df0


	//   ....[5]....
        /*0370*/ 	.word	0x00005770


	//   ....[6]....
        /*0374*/ 	.word	0x00005790


	//   ....[7]....
        /*0378*/ 	.word	0x00005c90


	//   ....[8]....
        /*037c*/ 	.word	0x00005cf0


	//   ....[9]....
        /*0380*/ 	.word	0x00006e80


	//   ....[10]....
        /*0384*/ 	.word	0x00006ea0


	//   ....[11]....
        /*0388*/ 	.word	0x00007030


	//   ....[12]....
        /*038c*/ 	.word	0x00007040


	//   ....[13]....
        /*0390*/ 	.word	0x000071c0


	//   ....[14]....
        /*0394*/ 	.word	0x000071e0


	//   ....[15]....
        /*0398*/ 	.word	0x00007360


	//   ....[16]....
        /*039c*/ 	.word	0x00007370


	//   ....[17]....
        /*03a0*/ 	.word	0x00007bb0


	//   ....[18]....
        /*03a4*/ 	.word	0x00007be0


	//   ....[19]....
        /*03a8*/ 	.word	0x00007c00


	//   ....[20]....
        /*03ac*/ 	.word	0x00007c10


	//   ....[21]....
        /*03b0*/ 	.word	0x00008100


	//   ....[22]....
        /*03b4*/ 	.word	0x00008110


	//   ....[23]....
        /*03b8*/ 	.word	0x00008150


	//   ....[24]....
        /*03bc*/ 	.word	0x000081a0


	//   ....[25]....
        /*03c0*/ 	.word	0x00008f50


	//   ....[26]....
        /*03c4*/ 	.word	0x00008f70


	//   ....[27]....
        /*03c8*/ 	.word	0x00008fe0


	//   ....[28]....
        /*03cc*/ 	.word	0x00009050


	//   ....[29]....
        /*03d0*/ 	.word	0x00009490


	//   ....[30]....
        /*03d4*/ 	.word	0x00009b10


	//   ....[31]....
        /*03d8*/ 	.word	0x0000a380


	//   ....[32]....
        /*03dc*/ 	.word	0x0000a3b0


	//   ....[33]....
        /*03e0*/ 	.word	0x0000a3c0


	//   ....[34]....
        /*03e4*/ 	.word	0x0000a3f0


	//   ....[35]....
        /*03e8*/ 	.word	0x0000b970


	//   ....[36]....
        /*03ec*/ 	.word	0x0000b990


	//   ....[37]....
        /*03f0*/ 	.word	0x0000ba40


	//   ....[38]....
        /*03f4*/ 	.word	0x0000ba70


	//   ....[39]....
        /*03f8*/ 	.word	0x0000cb40


	//   ....[40]....
        /*03fc*/ 	.word	0x0000cb60


	//   ....[41]....
        /*0400*/ 	.word	0x0000cc10


	//   ....[42]....
        /*0404*/ 	.word	0x0000cc40


	//   ....[43]....
        /*0408*/ 	.word	0x0000ce80


	//   ....[44]....
        /*040c*/ 	.word	0x0000d360


	//   ....[45]....
        /*0410*/ 	.word	0x0000da30


	//   ....[46]....
        /*0414*/ 	.word	0x0000da60


	//   ....[47]....
        /*0418*/ 	.word	0x0000da70


	//   ....[48]....
        /*041c*/ 	.word	0x0000daa0


	//   ....[49]....
        /*0420*/ 	.word	0x0000f760


	//   ....[50]....
        /*0424*/ 	.word	0x0000f780


	//   ....[51]....
        /*0428*/ 	.word	0x0000f820


	//   ....[52]....
        /*042c*/ 	.word	0x0000f850


	//   ....[53]....
        /*0430*/ 	.word	0x00010920


	//   ....[54]....
        /*0434*/ 	.word	0x00010940


	//   ....[55]....
        /*0438*/ 	.word	0x000109e0


	//   ....[56]....
        /*043c*/ 	.word	0x00010a10


	//   ....[57]....
        /*0440*/ 	.word	0x00010da0


	//   ....[58]....
        /*0444*/ 	.word	0x00010dd0


	//   ....[59]....
        /*0448*/ 	.word	0x00010de0


	//   ....[60]....
        /*044c*/ 	.word	0x00010e10


	//   ....[61]....
        /*0450*/ 	.word	0x00012750


	//   ....[62]....
        /*0454*/ 	.word	0x00012760


	//   ....[63]....
        /*0458*/ 	.word	0x000127c0


	//   ....[64]....
        /*045c*/ 	.word	0x000127f0


	//   ....[65]....
        /*0460*/ 	.word	0x00013860


	//   ....[66]....
        /*0464*/ 	.word	0x00013880


	//   ....[67]....
        /*0468*/ 	.word	0x00013910


	//   ....[68]....
        /*046c*/ 	.word	0x00013940


	//   ....[69]....
        /*0470*/ 	.word	0x00013b10


	//   ....[70]....
        /*0474*/ 	.word	0x00013ff0


	//   ....[71]....
        /*0478*/ 	.word	0x000146c0


	//   ....[72]....
        /*047c*/ 	.word	0x000146f0


	//   ....[73]....
        /*0480*/ 	.word	0x00014700


	//   ....[74]....
        /*0484*/ 	.word	0x00014730


	//   ....[75]....
        /*0488*/ 	.word	0x00015ec0


	//   ....[76]....
        /*048c*/ 	.word	0x00015ef0


	//   ....[77]....
        /*0490*/ 	.word	0x00015f00


	//   ....[78]....
        /*0494*/ 	.word	0x00015f30


	//   ....[79]....
        /*0498*/ 	.word	0x000174d0


	//   ....[80]....
        /*049c*/ 	.word	0x00017500


	//   ....[81]....
        /*04a0*/ 	.word	0x00017520


	//   ....[82]....
        /*04a4*/ 	.word	0x00017540


	//   ....[83]....
        /*04a8*/ 	.word	0x00017730


	//   ....[84]....
        /*04ac*/ 	.word	0x00017740


	//   ....[85]....
        /*04b0*/ 	.word	0x000178c0


	//   ....[86]....
        /*04b4*/ 	.word	0x000178f0


	//   ....[87]....
        /*04b8*/ 	.word	0x00017a40


	//   ....[88]....
        /*04bc*/ 	.word	0x00017a70


	//   ....[89]....
        /*04c0*/ 	.word	0x00017bc0


	//   ....[90]....
        /*04c4*/ 	.word	0x00017be0


	//   ....[91]....
        /*04c8*/ 	.word	0x000183d0


	//   ....[92]....
        /*04cc*/ 	.word	0x000183f0


	//   ....[93]....
        /*04d0*/ 	.word	0x00018560


	//   ....[94]....
        /*04d4*/ 	.word	0x00018570


	//   ....[95]....
        /*04d8*/ 	.word	0x000186e0


	//   ....[96]....
        /*04dc*/ 	.word	0x00018700


	//   ....[97]....
        /*04e0*/ 	.word	0x00018870


	//   ....[98]....
        /*04e4*/ 	.word	0x00018880


	//   ....[99]....
        /*04e8*/ 	.word	0x00018a40


	//   ....[100]....
        /*04ec*/ 	.word	0x00018ac0


	//   ....[101]....
        /*04f0*/ 	.word	0x00018b40


	//   ....[102]....
        /*04f4*/ 	.word	0x00018bb0


	//   ....[103]....
        /*04f8*/ 	.word	0x00018c30


	//   ....[104]....
        /*04fc*/ 	.word	0x00018cb0


	//   ....[105]....
        /*0500*/ 	.word	0x00018d30


	//   ....[106]....
        /*0504*/ 	.word	0x00018da0


	//   ....[107]....
        /*0508*/ 	.word	0x00018e20


	//   ....[108]....
        /*050c*/ 	.word	0x00018ea0


	//   ....[109]....
        /*0510*/ 	.word	0x00018f20


	//   ....[110]....
        /*0514*/ 	.word	0x000190e0


	//   ....[111]....
        /*0518*/ 	.word	0x00019150


	//   ....[112]....
        /*051c*/ 	.word	0x000191d0


	//   ....[113]....
        /*0520*/ 	.word	0x00019250


	//   ....[114]....
        /*0524*/ 	.word	0x000192b0


	//   ....[115]....
        /*0528*/ 	.word	0x00019300


	//   ....[116]....
        /*052c*/ 	.word	0x00019350


	//   ....[117]....
        /*0530*/ 	.word	0x000193a0


	//   ....[118]....
        /*0534*/ 	.word	0x00019420


	//   ....[119]....
        /*0538*/ 	.word	0x000194a0


	//   ....[120]....
        /*053c*/ 	.word	0x000195f0


	//   ....[121]....
        /*0540*/ 	.word	0x00019660


	//   ....[122]....
        /*0544*/ 	.word	0x000196e0


	//   ....[123]....
        /*0548*/ 	.word	0x00019760


	//   ....[124]....
        /*054c*/ 	.word	0x000198b0


	//   ....[125]....
        /*0550*/ 	.word	0x00019920


	//   ....[126]....
        /*0554*/ 	.word	0x000199a0


	//   ....[127]....
        /*0558*/ 	.word	0x00019a20


	//   ....[128]....
        /*055c*/ 	.word	0x00019a70


	//   ....[129]....
        /*0560*/ 	.word	0x00019ac0


	//   ....[130]....
        /*0564*/ 	.word	0x00019b10


	//   ....[131]....
        /*0568*/ 	.word	0x00019b50


	//   ....[132]....
        /*056c*/ 	.word	0x00019bc0


	//   ....[133]....
        /*0570*/ 	.word	0x00019c40


	//   ....[134]....
        /*0574*/ 	.word	0x00019d80


	//   ....[135]....
        /*0578*/ 	.word	0x00019df0


	//   ....[136]....
        /*057c*/ 	.word	0x00019e70


	//   ....[137]....
        /*0580*/ 	.word	0x00019ef0


	//   ....[138]....
        /*0584*/ 	.word	0x0001a030


	//   ....[139]....
        /*0588*/ 	.word	0x0001a0a0


	//   ....[140]....
        /*058c*/ 	.word	0x0001a0f0


	//   ....[141]....
        /*0590*/ 	.word	0x0001a140


	//   ....[142]....
        /*0594*/ 	.word	0x0001a190


	//   ....[143]....
        /*0598*/ 	.word	0x0001a1d0


	//   ....[144]....
        /*059c*/ 	.word	0x0001a240


	//   ....[145]....
        /*05a0*/ 	.word	0x0001a2c0


	//   ....[146]....
        /*05a4*/ 	.word	0x0001a340


	//   ....[147]....
        /*05a8*/ 	.word	0x0001a460


	//   ....[148]....
        /*05ac*/ 	.word	0x0001a4d0


	//   ....[149]....
        /*05b0*/ 	.word	0x0001a550


	//   ....[150]....
        /*05b4*/ 	.word	0x0001a5d0


	//   ....[151]....
        /*05b8*/ 	.word	0x0001a620


	//   ....[152]....
        /*05bc*/ 	.word	0x0001a670


	//   ....[153]....
        /*05c0*/ 	.word	0x0001a6c0


	//   ....[154]....
        /*05c4*/ 	.word	0x0001a700


	//   ....[155]....
        /*05c8*/ 	.word	0x0001a750


	//   ....[156]....
        /*05cc*/ 	.word	0x0001a7b0


	//   ....[157]....
        /*05d0*/ 	.word	0x0001a800


	//   ....[158]....
        /*05d4*/ 	.word	0x0001a840


	//   ....[159]....
        /*05d8*/ 	.word	0x0001a8c0


	//   ....[160]....
        /*05dc*/ 	.word	0x0001a940


	//   ....[161]....
        /*05e0*/ 	.word	0x0001a9c0


	//   ....[162]....
        /*05e4*/ 	.word	0x0001aa30


	//   ....[163]....
        /*05e8*/ 	.word	0x0001aab0


	//   ....[164]....
        /*05ec*/ 	.word	0x0001ab30


	//   ....[165]....
        /*05f0*/ 	.word	0x0001abb0


	//   ....[166]....
        /*05f4*/ 	.word	0x0001ac20


	//   ....[167]....
        /*05f8*/ 	.word	0x0001b080


	//   ....[168]....
        /*05fc*/ 	.word	0x0001b0a0


	//   ....[169]....
        /*0600*/ 	.word	0x0001b0b0


	//   ....[170]....
        /*0604*/ 	.word	0x0001b0c0


	//   ....[171]....
        /*0608*/ 	.word	0x0001b890


	//   ....[172]....
        /*060c*/ 	.word	0x0001b8a0


	//   ....[173]....
        /*0610*/ 	.word	0x0001b8b0


	//   ....[174]....
        /*0614*/ 	.word	0x0001b8c0


	//   ....[175]....
        /*0618*/ 	.word	0x0001ec00


	//   ....[176]....
        /*061c*/ 	.word	0x0001ec20


	//   ....[177]....
        /*0620*/ 	.word	0x0001ec30


	//   ....[178]....
        /*0624*/ 	.word	0x0001ec40


	//   ....[179]....
        /*0628*/ 	.word	0x0001f200


	//   ....[180]....
        /*062c*/ 	.word	0x0001f210


	//   ....[181]....
        /*0630*/ 	.word	0x0001f220


	//   ....[182]....
        /*0634*/ 	.word	0x0001f230


	//   ....[183]....
        /*0638*/ 	.word	0x000226b0


	//   ....[184]....
        /*063c*/ 	.word	0x00022730


	//   ....[185]....
        /*0640*/ 	.word	0x000227a0


	//   ....[186]....
        /*0644*/ 	.word	0x00022810


	//   ....[187]....
        /*0648*/ 	.word	0x00022890


	//   ....[188]....
        /*064c*/ 	.word	0x00022900


	//   ....[189]....
        /*0650*/ 	.word	0x00022970


	//   ....[190]....
        /*0654*/ 	.word	0x000229e0


	//   ....[191]....
        /*0658*/ 	.word	0x00022a60


	//   ....[192]....
        /*065c*/ 	.word	0x00022ae0


	//   ....[193]....
        /*0660*/ 	.word	0x00022b50


	//   ....[194]....
        /*0664*/ 	.word	0x00022bc0


	//   ....[195]....
        /*0668*/ 	.word	0x00022c40


	//   ....[196]....
        /*066c*/ 	.word	0x00022cb0


	//   ....[197]....
        /*0670*/ 	.word	0x00022d30


	//   ....[198]....
        /*0674*/ 	.word	0x00022da0


	//----- nvinfo : EIATTR_EXIT_INSTR_OFFSETS
	.align		4
.L_356:
        /*0678*/ 	.byte	0x04, 0x1c
        /*067a*/ 	.short	(.L_358 - .L_357)


	//   ....[0]....
.L_357:
        /*067c*/ 	.word	0x00000320


	//   ....[1]....
        /*0680*/ 	.word	0x00017bf0


	//   ....[2]....
        /*0684*/ 	.word	0x00017cc0


	//   ....[3]....
        /*0688*/ 	.word	0x00017d20


	//   ....[4]....
        /*068c*/ 	.word	0x000188d0


	//   ....[5]....
        /*0690*/ 	.word	0x00018980


	//   ....[6]....
        /*0694*/ 	.word	0x000189e0


	//----- nvinfo : EIATTR_CTAIDZ_USED
	.align		4
.L_358:
        /*0698*/ 	.byte	0x01, 0x04
	.zero		2


	//----- nvinfo : EIATTR_MAX_THREADS
	.align		4
        /*069c*/ 	.byte	0x04, 0x05
        /*069e*/ 	.short	(.L_360 - .L_359)
.L_359:
        /*06a0*/ 	.word	0x00000100
        /*06a4*/ 	.word	0x00000001
        /*06a8*/ 	.word	0x00000001


	//----- nvinfo : EIATTR_CRS_STACK_SIZE
	.align		4
.L_360:
        /*06ac*/ 	.byte	0x04, 0x1e
        /*06ae*/ 	.short	(.L_362 - .L_361)
.L_361:
        /*06b0*/ 	.word	0x00000000
.L_362:


//--------------------- .nv.info._ZN7cutlass13device_kernelIN5flash19enable_sm80_to_sm89INS1_16FlashAttnFwdSm80INS1_25CollectiveMainloopFwdSm80ILi8ELi1ELb0EN4cute5tupleIJNS5_1CILi128EEENS7_ILi64EEENS7_ILi192EEEEEELi192ENS_10bfloat16_tEfNS_4arch4Sm80ELb1ELb0ELb1ELb0ELb1ELb0ELb1ELb0EEENS1_21CollectiveEpilogueFwdINS6_IJS8_SA_S9_EEENS6_IJNS7_ILi1EEESI_SI_EEESC_SE_Li256ELb0ELb1ELb0ELb0EEENS1_30DynamicPersistentTileSchedulerILi256ELi256ELb0ELb1ELb0EEEEEEEEEvNT_6ParamsE --------------------------
	.section	.nv.info._ZN7cutlass13device_kernelIN5flash19enable_sm80_to_sm89INS1_16FlashAttnFwdSm80INS1_25CollectiveMainloopFwdSm80ILi8ELi1ELb0EN4cute5tupleIJNS5_1CILi128EEENS7_ILi64EEENS7_ILi192EEEEEELi192ENS_10bfloat16_tEfNS_4arch4Sm80ELb1ELb0ELb1ELb0ELb1ELb0ELb1ELb0EEENS1_21CollectiveEpilogueFwdINS6_IJS8_SA_S9_EEENS6_IJNS7_ILi1EEESI_SI_EEESC_SE_Li256ELb0ELb1ELb0ELb0EEENS1_30DynamicPersistentTileSchedulerILi256ELi256ELb0ELb1ELb0EEEEEEEEEvNT_6ParamsE,"",@"SHT_CUDA_INFO"
	.sectionflags	@""
	.align	4


	//----- nvinfo : EIATTR_CUDA_API_VERSION
	.align		4
        /*0000*/ 	.byte	0x04, 0x37
        /*0002*/ 	.short	(.L_364 - .L_363)
.L_363:
        /*0004*/ 	.word	0x00000082


	//----- nvinfo : EIATTR_SW2861232_WAR
	.align		4
.L_364:
        /*0008*/ 	.byte	0x01, 0x35
	.zero		2


	//----- nvinfo : EIATTR_PARAM_CBANK
	.align		4
        /*000c*/ 	.byte	0x04, 0x0a
        /*000e*/ 	.short	(.L_366 - .L_365)
	.align		4
.L_365:
        /*0010*/ 	.word	index@(.nv.constant0._ZN7cutlass13device_kernelIN5flash19enable_sm80_to_sm89INS1_16FlashAttnFwdSm80INS1_25CollectiveMainloopFwdSm80ILi8ELi1ELb0EN4cute5tupleIJNS5_1CILi128EEENS7_ILi64EEENS7_ILi192EEEEEELi192ENS_10bfloat16_tEfNS_4arch4Sm80ELb1ELb0ELb1ELb0ELb1ELb0ELb1ELb0EEENS1_21CollectiveEpilogueFwdINS6_IJS8_SA_S9_EEENS6_IJNS7_ILi1EEESI_SI_EEESC_SE_Li256ELb0ELb1ELb0ELb0EEENS1_30DynamicPersistentTileSchedulerILi256ELi256ELb0ELb1ELb0EEEEEEEEEvNT_6ParamsE)
        /*0014*/ 	.short	0x0160
        /*0016*/ 	.short	0x0428


	//----- nvinfo : EIATTR_CBANK_PARAM_SIZE
	.align		4
.L_366:
        /*0018*/ 	.byte	0x03, 0x19
        /*001a*/ 	.short	0x0428


	//----- nvinfo : EIATTR_KPARAM_INFO
	.align		4
        /*001c*/ 	.byte	0x04, 0x17
        /*001e*/ 	.short	(.L_368 - .L_367)
.L_367:
        /*0020*/ 	.word	0x00000000
        /*0024*/ 	.short	0x0000
        /*0026*/ 	.short	0x0000
        /*0028*/ 	.byte	0x00, 0xf0, 0xa1, 0x10


	//----- nvinfo : EIATTR_MAXREG_COUNT
	.align		4
.L_368:
        /*002c*/ 	.byte	0x03, 0x1b
        /*002e*/ 	.short	0x00ff


	//----- nvinfo : EIATTR_NUM_BARRIERS
	.align		4
        /*0030*/ 	.byte	0x02, 0x4c
        /*0032*/ 	.byte	0x06
	.zero		1


	//----- nvinfo : EIATTR_ANNOTATIONS
	.align		4
        /*0034*/ 	.byte	0x04, 0x55
        /*0036*/ 	.short	(.L_370 - .L_369)


	//   ....[0]....
.L_369:
        /*0038*/ 	.word	0x00000001
        /*003c*/ 	.byte	0x70, 0x00, 0x00, 0x00, 0x01, 0x00, 0x00, 0x00, 0xc0, 0x04, 0x00, 0x00, 0x01, 0x00, 0x00, 0x00
        /* <DEDUP_REMOVED lines=12> */
        /*010c*/ 	.byte	0xf0, 0xda, 0x00, 0x00


	//----- nvinfo : EIATTR_MERCURY_ISA_VERSION
	.align		4
.L_370:
        /*0110*/ 	.byte	0x03, 0x5f
        /*0112*/ 	.short	0x0000


	//----- nvinfo : EIATTR_INT_WARP_WIDE_INSTR_OFFSETS
	.align		4
        /*0114*/ 	.byte	0x04, 0x31
        /*0116*/ 	.short	(.L_372 - .L_371)


	//   ....[0]....
.L_371:
        /*0118*/ 	.word	0x0000bd40


	//   ....[1]....
        /*011c*/ 	.word	0x0000bdc0


	//----- nvinfo : EIATTR_COOP_GROUP_MASK_REGIDS
	.align		4
.L_372:
        /*0120*/ 	.byte	0x04, 0x29
        /*0122*/ 	.short	(.L_374 - .L_373)


	//   ....[0]....
.L_373:
        /*0124*/ 	.word	0xffffffff


	//   ....[1]....
        /*0128*/ 	.word	0xffffffff


	//   ....[2]....
        /*012c*/ 	.word	0xffffffff


	//   ....[3]....
        /*0130*/ 	.word	0xffffffff


	//   ....[4]....
        /*0134*/ 	.word	0xffffffff


	//   ....[5]....
        /*0138*/ 	.word	0xffffffff


	//   ....[6]....
        /*013c*/ 	.word	0xffffffff


	//   ....[7]....
        /*0140*/ 	.word	0xffffffff


	//   ....[8]....
        /*0144*/ 	.word	0xffffffff


	//   ....[9]....
        /*0148*/ 	.word	0xffffffff


	//   ....[10]....
        /*014c*/ 	.word	0xffffffff


	//   ....[11]....
        /*0150*/ 	.word	0xffffffff


	//   ....[12]....
        /*0154*/ 	.word	0xffffffff


	//   ....[13]....
        /*0158*/ 	.word	0xffffffff


	//   ....[14]....
        /*015c*/ 	.word	0xffffffff


	//   ....[15]....
        /*0160*/ 	.word	0xffffffff


	//   ....[16]....
        /*0164*/ 	.word	0xffffffff


	//   ....[17]....
        /*0168*/ 	.word	0xffffffff


	//   ....[18]....
        /*016c*/ 	.word	0xffffffff


	//   ....[19]....
        /*0170*/ 	.word	0xffffffff


	//   ....[20]....
        /*0174*/ 	.word	0xffffffff


	//   ....[21]....
        /*0178*/ 	.word	0xffffffff


	//   ....[22]....
        /*017c*/ 	.word	0xffffffff


	//   ....[23]....
        /*0180*/ 	.word	0xffffffff


	//   ....[24]....
        /*0184*/ 	.word	0xffffffff


	//   ....[25]....
        /*0188*/ 	.word	0xffffffff


	//   ....[26]....
        /*018c*/ 	.word	0xffffffff


	//   ....[27]....
        /*0190*/ 	.word	0xffffffff


	//   ....[28]....
        /*0194*/ 	.word	0xffffffff


	//   ....[29]....
        /*0198*/ 	.word	0xffffffff


	//   ....[30]....
        /*019c*/ 	.word	0xffffffff


	//   ....[31]....
        /*01a0*/ 	.word	0xffffffff


	//   ....[32]....
        /*01a4*/ 	.word	0xffffffff


	//   ....[33]....
        /*01a8*/ 	.word	0xffffffff


	//   ....[34]....
        /*01ac*/ 	.word	0xffffffff


	//   ....[35]....
        /*01b0*/ 	.word	0xffffffff


	//   ....[36]....
        /*01b4*/ 	.word	0xffffffff


	//   ....[37]....
        /*01b8*/ 	.word	0xffffffff


	//   ....[38]....
        /*01bc*/ 	.word	0xffffffff


	//   ....[39]....
        /*01c0*/ 	.word	0xffffffff


	//   ....[40]....
        /*01c4*/ 	.word	0xffffffff


	//   ....[41]....
        /*01c8*/ 	.word	0xffffffff


	//   ....[42]....
        /*01cc*/ 	.word	0xffffffff


	//   ....[43]....
        /*01d0*/ 	.word	0xffffffff


	//   ....[44]....
        /*01d4*/ 	.word	0xffffffff


	//   ....[45]....
        /*01d8*/ 	.word	0xffffffff


	//   ....[46]....
        /*01dc*/ 	.word	0xffffffff


	//   ....[47]....
        /*01e0*/ 	.word	0xffffffff


	//   ....[48]....
        /*01e4*/ 	.word	0xffffffff


	//   ....[49]....
        /*01e8*/ 	.word	0xffffffff


	//   ....[50]....
        /*01ec*/ 	.word	0xffffffff


	//   ....[51]....
        /*01f0*/ 	.word	0xffffffff


	//   ....[52]....
        /*01f4*/ 	.word	0xffffffff


	//   ....[53]....
        /*01f8*/ 	.word	0xffffffff


	//   ....[54]....
        /*01fc*/ 	.word	0xffffffff


	//   ....[55]....
        /*0200*/ 	.word	0xffffffff


	//   ....[56]....
        /*0204*/ 	.word	0xffffffff


	//   ....[57]....
        /*0208*/ 	.word	0xffffffff


	//   ....[58]....
        /*020c*/ 	.word	0xffffffff


	//   ....[59]....
        /*0210*/ 	.word	0xffffffff


	//   ....[60]....
        /*0214*/ 	.word	0xffffffff


	//   ....[61]....
        /*0218*/ 	.word	0xffffffff


	//   ....[62]....
        /*021c*/ 	.word	0xffffffff


	//   ....[63]....
        /*0220*/ 	.word	0xffffffff


	//   ....[64]....
        /*0224*/ 	.word	0xffffffff


	//   ....[65]....
        /*0228*/ 	.word	0xffffffff


	//   ....[66]....
        /*022c*/ 	.word	0xffffffff


	//   ....[67]....
        /*0230*/ 	.word	0xffffffff


	//   ....[68]....
        /*0234*/ 	.word	0xffffffff


	//   ....[69]....
        /*0238*/ 	.word	0xffffffff


	//   ....[70]....
        /*023c*/ 	.word	0xffffffff


	//   ....[71]....
        /*0240*/ 	.word	0xffffffff


	//   ....[72]....
        /*0244*/ 	.word	0xffffffff


	//   ....[73]....
        /*0248*/ 	.word	0xffffffff


	//   ....[74]....
        /*024c*/ 	.word	0xffffffff


	//   ....[75]....
        /*0250*/ 	.word	0xffffffff


	//   ....[76]....
        /*0254*/ 	.word	0xffffffff


	//   ....[77]....
        /*0258*/ 	.word	0xffffffff


	//   ....[78]....
        /*025c*/ 	.word	0xffffffff


	//   ....[79]....
        /*0260*/ 	.word	0xffffffff


	//   ....[80]....
        /*0264*/ 	.word	0xffffffff


	//   ....[81]....
        /*0268*/ 	.word	0xffffffff


	//   ....[82]....
        /*026c*/ 	.word	0xffffffff


	//   ....[83]....
        /*0270*/ 	.word	0xffffffff


	//   ....[84]....
        /*0274*/ 	.word	0xffffffff


	//   ....[85]....
        /*0278*/ 	.word	0xffffffff


	//   ....[86]....
        /*027c*/ 	.word	0xffffffff


	//   ....[87]....
        /*0280*/ 	.word	0xffffffff


	//   ....[88]....
        /*0284*/ 	.word	0xffffffff


	//   ....[89]....
        /*0288*/ 	.word	0xffffffff


	//   ....[90]....
        /*028c*/ 	.word	0xffffffff


	//   ....[91]....
        /*0290*/ 	.word	0xffffffff


	//   ....[92]....
        /*0294*/ 	.word	0xffffffff


	//   ....[93]....
        /*0298*/ 	.word	0xffffffff


	//   ....[94]....
        /*029c*/ 	.word	0xffffffff


	//   ....[95]....
        /*02a0*/ 	.word	0xffffffff


	//   ....[96]....
        /*02a4*/ 	.word	0xffffffff


	//   ....[97]....
        /*02a8*/ 	.word	0xffffffff


	//   ....[98]....
        /*02ac*/ 	.word	0xffffffff


	//   ....[99]....
        /*02b0*/ 	.word	0xffffffff


	//   ....[100]....
        /*02b4*/ 	.word	0xffffffff


	//   ....[101]....
        /*02b8*/ 	.word	0xffffffff


	//   ....[102]....
        /*02bc*/ 	.word	0xffffffff


	//   ....[103]....
        /*02c0*/ 	.word	0xffffffff


	//   ....[104]....
        /*02c4*/ 	.word	0xffffffff


	//   ....[105]....
        /*02c8*/ 	.word	0xffffffff


	//   ....[106]....
        /*02cc*/ 	.word	0xffffffff


	//   ....[107]....
        /*02d0*/ 	.word	0xffffffff


	//   ....[108]....
        /*02d4*/ 	.word	0xffffffff


	//   ....[109]....
        /*02d8*/ 	.word	0xffffffff


	//   ....[110]....
        /*02dc*/ 	.word	0xffffffff


	//   ....[111]....
        /*02e0*/ 	.word	0xffffffff


	//   ....[112]....
        /*02e4*/ 	.word	0xffffffff


	//   ....[113]....
        /*02e8*/ 	.word	0xffffffff


	//   ....[114]....
        /*02ec*/ 	.word	0xffffffff


	//   ....[115]....
        /*02f0*/ 	.word	0xffffffff


	//   ....[116]....
        /*02f4*/ 	.word	0xffffffff


	//   ....[117]....
        /*02f8*/ 	.word	0xffffffff


	//   ....[118]....
        /*02fc*/ 	.word	0xffffffff


	//   ....[119]....
        /*0300*/ 	.word	0xffffffff


	//   ....[120]....
        /*0304*/ 	.word	0xffffffff


	//   ....[121]....
        /*0308*/ 	.word	0xffffffff


	//   ....[122]....
        /*030c*/ 	.word	0xffffffff


	//   ....[123]....
        /*0310*/ 	.word	0xffffffff


	//   ....[124]....
        /*0314*/ 	.word	0xffffffff


	//   ....[125]....
        /*0318*/ 	.word	0xffffffff


	//   ....[126]....
        /*031c*/ 	.word	0xffffffff


	//   ....[127]....
        /*0320*/ 	.word	0xffffffff


	//   ....[128]....
        /*0324*/ 	.word	0xffffffff


	//   ....[129]....
        /*0328*/ 	.word	0xffffffff


	//   ....[130]....
        /*032c*/ 	.word	0xffffffff


	//   ....[131]....
        /*0330*/ 	.word	0xffffffff


	//   ....[132]....
        /*0334*/ 	.word	0xffffffff


	//----- nvinfo : EIATTR_COOP_GROUP_INSTR_OFFSETS
	.align		4
.L_374:
        /*0338*/ 	.byte	0x04, 0x28
        /*033a*/ 	.short	(.L_376 - .L_375)


	//   ....[0]....
.L_375:
        /*033c*/ 	.word	0x00000050


	//   ....[1]....
        /*0340*/ 	.word	0x000012e0


	//   ....[2]....
        /*0344*/ 	.word	0x00001300


	//   ....[3]....
        /*0348*/ 	.word	0x00001480


	//   ....[4]....
        /*034c*/ 	.word	0x00001490


	//   ....[5]....
        /*0350*/ 	.word	0x000015f0


	//   ....[6]....
        /*0354*/ 	.word	0x00001610


	//   ....[7]....
        /*0358*/ 	.word	0x00001770


	//   ....[8]....
        /*035c*/ 	.word	0x00001780


	//   ....[9]....
        /*0360*/ 	.word	0x00001c70


	//   ....[10]....
        /*0364*/ 	.word	0x00001c80


	//   ....[11]....
        /*0368*/ 	.word	0x00001c90


	//   ....[12]....
        /*036c*/ 	.word	0x00001ca0


	//   ....[13]....
        /*0370*/ 	.word	0x00001f70


	//   ....[14]....
        /*0374*/ 	.word	0x00001f80


	//   ....[15]....
        /*0378*/ 	.word	0x00001f90


	//   ....[16]....
        /*037c*/ 	.word	0x00001fc0


	//   ....[17]....
        /*0380*/ 	.word	0x000031a0


	//   ....[18]....
        /*0384*/ 	.word	0x000031c0


	//   ....[19]....
        /*0388*/ 	.word	0x000032c0


	//   ....[20]....
        /*038c*/ 	.word	0x000032e0


	//   ....[21]....
        /*0390*/ 	.word	0x00003510


	//   ....[22]....
        /*0394*/ 	.word	0x00003750


	//   ....[23]....
        /*0398*/ 	.word	0x00003b50


	//   ....[24]....
        /*039c*/ 	.word	0x00003b70


	//   ....[25]....
        /*03a0*/ 	.word	0x00003b90


	//   ....[26]....
        /*03a4*/ 	.word	0x00003bb0


	//   ....[27]....
        /*03a8*/ 	.word	0x00004ff0


	//   ....[28]....
        /*03ac*/ 	.word	0x00005010


	//   ....[29]....
        /*03b0*/ 	.word	0x00005110


	//   ....[30]....
        /*03b4*/ 	.word	0x00005120


	//   ....[31]....
        /*03b8*/ 	.word	0x00006280


	//   ....[32]....
        /*03bc*/ 	.word	0x000062a0


	//   ....[33]....
        /*03c0*/ 	.word	0x000063a0


	//   ....[34]....
        /*03c4*/ 	.word	0x000063b0


	//   ....[35]....
        /*03c8*/ 	.word	0x000065f0


	//   ....[36]....
        /*03cc*/ 	.word	0x00006830


	//   ....[37]....
        /*03d0*/ 	.word	0x00006c30


	//   ....[38]....
        /*03d4*/ 	.word	0x00006c50


	//   ....[39]....
        /*03d8*/ 	.word	0x00006c70


	//   ....[40]....
        /*03dc*/ 	.word	0x00006c90


	//   ....[41]....
        /*03e0*/ 	.word	0x00008710


	//   ....[42]....
        /*03e4*/ 	.word	0x00008720


	//   ....[43]....
        /*03e8*/ 	.word	0x00008780


	//   ....[44]....
        /*03ec*/ 	.word	0x000087d0


	//   ....[45]....
        /*03f0*/ 	.word	0x00009920


	//   ....[46]....
        /*03f4*/ 	.word	0x00009940


	//   ....[47]....
        /*03f8*/ 	.word	0x00009a00


	//   ....[48]....
        /*03fc*/ 	.word	0x00009a30


	//   ....[49]....
        /*0400*/ 	.word	0x00009d70


	//   ....[50]....
        /*0404*/ 	.word	0x00009d80


	//   ....[51]....
        /*0408*/ 	.word	0x00009db0


	//   ....[52]....
        /*040c*/ 	.word	0x00009dc0


	//   ....[53]....
        /*0410*/ 	.word	0x0000b510


	//   ....[54]....
        /*0414*/ 	.word	0x0000b540


	//   ....[55]....
        /*0418*/ 	.word	0x0000b550


	//   ....[56]....
        /*041c*/ 	.word	0x0000b580


	//   ....[57]....
        /*0420*/ 	.word	0x0000c5a0


	//   ....[58]....
        /*0424*/ 	.word	0x0000c8c0


	//   ....[59]....
        /*0428*/ 	.word	0x0000c900


	//   ....[60]....
        /*042c*/ 	.word	0x0000c930


	//   ....[61]....
        /*0430*/ 	.word	0x0000c960


	//   ....[62]....
        /*0434*/ 	.word	0x0000cb40


	//   ....[63]....
        /*0438*/ 	.word	0x0000cb50


	//   ....[64]....
        /*043c*/ 	.word	0x0000cc80


	//   ....[65]....
        /*0440*/ 	.word	0x0000ccb0


	//   ....[66]....
        /*0444*/ 	.word	0x0000cdb0


	//   ....[67]....
        /*0448*/ 	.word	0x0000cde0


	//   ....[68]....
        /*044c*/ 	.word	0x0000cee0


	//   ....[69]....
        /*0450*/ 	.word	0x0000cf00


	//   ....[70]....
        /*0454*/ 	.word	0x0000d420


	//   ....[71]....
        /*0458*/ 	.word	0x0000d440


	//   ....[72]....
        /*045c*/ 	.word	0x0000d5c0


	//   ....[73]....
        /*0460*/ 	.word	0x0000d5d0


	//   ....[74]....
        /*0464*/ 	.word	0x0000d730


	//   ....[75]....
        /*0468*/ 	.word	0x0000d750


	//   ....[76]....
        /*046c*/ 	.word	0x0000d8b0


	//   ....[77]....
        /*0470*/ 	.word	0x0000d8c0


	//   ....[78]....
        /*0474*/ 	.word	0x0000da90


	//   ....[79]....
        /*0478*/ 	.word	0x0000db80


	//   ....[80]....
        /*047c*/ 	.word	0x0000dbf0


	//   ....[81]....
        /*0480*/ 	.word	0x0000dc60


	//   ....[82]....
        /*0484*/ 	.word	0x0000dcc0


	//   ....[83]....
        /*0488*/ 	.word	0x0000dd30


	//   ....[84]....
        /*048c*/ 	.word	0x0000dda0


	//   ....[85]....
        /*0490*/ 	.word	0x0000de10


	//   ....[86]....
        /*0494*/ 	.word	0x0000de70


	//   ....[87]....
        /*0498*/ 	.word	0x0000dee0


	//   ....[88]....
        /*049c*/ 	.word	0x0000df50


	//   ....[89]....
        /*04a0*/ 	.word	0x0000e0c0


	//   ....[90]....
        /*04a4*/ 	.word	0x0000e120


	//   ....[91]....
        /*04a8*/ 	.word	0x0000e190


	//   ....[92]....
        /*04ac*/ 	.word	0x0000e200


	//   ....[93]....
        /*04b0*/ 	.word	0x0000e640


	//   ....[94]....
        /*04b4*/ 	.word	0x0000e690


	//   ....[95]....
        /*04b8*/ 	.word	0x0000e6e0


	//   ....[96]....
        /*04bc*/ 	.word	0x0000e730


	//   ....[97]....
        /*04c0*/ 	.word	0x0000e7a0


	//   ....[98]....
        /*04c4*/ 	.word	0x0000e810


	//   ....[99]....
        /*04c8*/ 	.word	0x0000e980


	//   ....[100]....
        /*04cc*/ 	.word	0x0000e9e0


	//   ....[101]....
        /*04d0*/ 	.word	0x0000ea50


	//   ....[102]....
        /*04d4*/ 	.word	0x0000eac0


	//   ....[103]....
        /*04d8*/ 	.word	0x0000ec30


	//   ....[104]....
        /*04dc*/ 	.word	0x0000ec90


	//   ....[105]....
        /*04e0*/ 	.word	0x0000ed00


	//   ....[106]....
        /*04e4*/ 	.word	0x0000ed70


	//   ....[107]....
        /*04e8*/ 	.word	0x0000f1b0


	//   ....[108]....
        /*04ec*/ 	.word	0x0000f1f0


	//   ....[109]....
        /*04f0*/ 	.word	0x0000f240


	//   ....[110]....
        /*04f4*/ 	.word	0x0000f280


	//   ....[111]....
        /*04f8*/ 	.word	0x0000f2e0


	//   ....[112]....
        /*04fc*/ 	.word	0x0000f350


	//   ....[113]....
        /*0500*/ 	.word	0x0000f3c0


	//   ....[114]....
        /*0504*/ 	.word	0x0000f500


	//   ....[115]....
        /*0508*/ 	.word	0x0000f560


	//   ....[116]....
        /*050c*/ 	.word	0x0000f5b0


	//   ....[117]....
        /*0510*/ 	.word	0x0000f5f0


	//   ....[118]....
        /*0514*/ 	.word	0x0000f640


	//   ....[119]....
        /*0518*/ 	.word	0x0000f680


	//   ....[120]....
        /*051c*/ 	.word	0x0000f6d0


	//   ....[121]....
        /*0520*/ 	.word	0x0000f730


	//   ....[122]....
        /*0524*/ 	.word	0x0000f780


	//   ....[123]....
        /*0528*/ 	.word	0x0000f7c0


	//   ....[124]....
        /*052c*/ 	.word	0x0000f830


	//   ....[125]....
        /*0530*/ 	.word	0x0000f8a0


	//   ....[126]....
        /*0534*/ 	.word	0x0000f910


	//   ....[127]....
        /*0538*/ 	.word	0x0000f970


	//   ....[128]....
        /*053c*/ 	.word	0x0000f9e0


	//   ....[129]....
        /*0540*/ 	.word	0x0000fa50


	//   ....[130]....
        /*0544*/ 	.word	0x0000fac0


	//   ....[131]....
        /*0548*/ 	.word	0x0000fb20


	//   ....[132]....
        /*054c*/ 	.word	0x0000fb90


	//----- nvinfo : EIATTR_EXIT_INSTR_OFFSETS
	.align		4
.L_376:
        /*0550*/ 	.byte	0x04, 0x1c
        /*0552*/ 	.short	(.L_378 - .L_377)


	//   ....[0]....
.L_377:
        /*0554*/ 	.word	0x000000a0


	//   ....[1]....
        /*0558*/ 	.word	0x0000db30


	//----- nvinfo : EIATTR_MAX_THREADS
	.align		4
.L_378:
        /*055c*/ 	.byte	0x04, 0x05
        /*055e*/ 	.short	(.L_380 - .L_379)
.L_379:
        /*0560*/ 	.word	0x00000100
        /*0564*/ 	.word	0x00000001
        /*0568*/ 	.word	0x00000001


	//----- nvinfo : EIATTR_CRS_STACK_SIZE
	.align		4
.L_380:
        /*056c*/ 	.byte	0x04, 0x1e
        /*056e*/ 	.short	(.L_382 - .L_381)
.L_381:
        /*0570*/ 	.word	0x00000000
.L_382:


//--------------------- .nv.info._ZN7cutlass13device_kernelIN5flash19enable_sm80_to_sm89INS1_16FlashAttnFwdSm80INS1_25CollectiveMainloopFwdSm80ILi8ELi1ELb0EN4cute5tupleIJNS5_1CILi128EEENS7_ILi64EEENS7_ILi192EEEEEELi192ENS_10bfloat16_tEfNS_4arch4Sm80ELb1ELb0ELb1ELb1ELb1ELb0ELb1ELb0EEENS1_21CollectiveEpilogueFwdINS6_IJS8_SA_S9_EEENS6_IJNS7_ILi1EEESI_SI_EEESC_SE_Li256ELb1ELb1ELb0ELb0EEENS1_19SingleTileSchedulerILb1ELb0ELb1ELi128EEEEEEEEEvNT_6ParamsE --------------------------
	.section	.nv.info._ZN7cutlass13device_kernelIN5flash19enable_sm80_to_sm89INS1_16FlashAttnFwdSm80INS1_25CollectiveMainloopFwdSm80ILi8ELi1ELb0EN4cute5tupleIJNS5_1CILi128EEENS7_ILi64EEENS7_ILi192EEEEEELi192ENS_10bfloat16_tEfNS_4arch4Sm80ELb1ELb0ELb1ELb1ELb1ELb0ELb1ELb0EEENS1_21CollectiveEpilogueFwdINS6_IJS8_SA_S9_EEENS6_IJNS7_ILi1EEESI_SI_EEESC_SE_Li256ELb1ELb1ELb0ELb0EEENS1_19SingleTileSchedulerILb1ELb0ELb1ELi128EEEEEEEEEvNT_6ParamsE,"",@"SHT_CUDA_INFO"
	.sectionflags	@""
	.align	4


	//----- nvinfo : EIATTR_CUDA_API_VERSION
	.align		4
        /*0000*/ 	.byte	0x04, 0x37
        /*0002*/ 	.short	(.L_384 - .L_383)
.L_383:
        /*0004*/ 	.word	0x00000082


	//----- nvinfo : EIATTR_SW2861232_WAR
	.align		4
.L_384:
        /*0008*/ 	.byte	0x01, 0x35
	.zero		2


	//----- nvinfo : EIATTR_PARAM_CBANK
	.align		4
        /*000c*/ 	.byte	0x04, 0x0a
        /*000e*/ 	.short	(.L_386 - .L_385)
	.align		4
.L_385:
        /*0010*/ 	.word	index@(.nv.constant0._ZN7cutlass13device_kernelIN5flash19enable_sm80_to_sm89INS1_16FlashAttnFwdSm80INS1_25CollectiveMainloopFwdSm80ILi8ELi1ELb0EN4cute5tupleIJNS5_1CILi128EEENS7_ILi64EEENS7_ILi192EEEEEELi192ENS_10bfloat16_tEfNS_4arch4Sm80ELb1ELb0ELb1ELb1ELb1ELb0ELb1ELb0EEENS1_21CollectiveEpilogueFwdINS6_IJS8_SA_S9_EEENS6_IJNS7_ILi1EEESI_SI_EEESC_SE_Li256ELb1ELb1ELb0ELb0EEENS1_19SingleTileSchedulerILb1ELb0ELb1ELi128EEEEEEEEEvNT_6ParamsE)
        /*0014*/ 	.short	0x0160
        /*0016*/ 	.short	0x0418


	//----- nvinfo : EIATTR_CBANK_PARAM_SIZE
	.align		4
.L_386:
        /*0018*/ 	.byte	0x03, 0x19
        /*001a*/ 	.short	0x0418


	//----- nvinfo : EIATTR_KPARAM_INFO
	.align		4
        /*001c*/ 	.byte	0x04, 0x17
        /*001e*/ 	.short	(.L_388 - .L_387)
.L_387:
        /*0020*/ 	.word	0x00000000
        /*0024*/ 	.short	0x0000
        /*0026*/ 	.short	0x0000
        /*0028*/ 	.byte	0x00, 0xf0, 0x61, 0x10


	//----- nvinfo : EIATTR_MAXREG_COUNT
	.align		4
.L_388:
        /*002c*/ 	.byte	0x03, 0x1b
        /*002e*/ 	.short	0x00ff


	//----- nvinfo : EIATTR_NUM_BARRIERS
	.align		4
        /*0030*/ 	.byte	0x02, 0x4c
        /*0032*/ 	.byte	0x02
	.zero		1


	//----- nvinfo : EIATTR_MERCURY_ISA_VERSION
	.align		4
        /*0034*/ 	.byte	0x03, 0x5f
        /*0036*/ 	.short	0x0000


	//----- nvinfo : EIATTR_COOP_GROUP_MASK_REGIDS
	.align		4
        /*0038*/ 	.byte	0x04, 0x29
        /*003a*/ 	.short	(.L_390 - .L_389)


	//   ....[0]....
.L_389:
        /*003c*/ 	.word	0xffffffff


	//   ....[1]....
        /*0040*/ 	.word	0xffffffff


	//   ....[2]....
        /*0044*/ 	.word	0xffffffff


	//   ....[3]....
        /*0048*/ 	.word	0xffffffff


	//   ....[4]....
        /*004c*/ 	.word	0xffffffff


	//   ....[5]....
        /*0050*/ 	.word	0xffffffff


	//   ....[6]....
        /*0054*/ 	.word	0xffffffff


	//   ....[7]....
        /*0058*/ 	.word	0xffffffff


	//   ....[8]....
        /*005c*/ 	.word	0xffffffff


	//   ....[9]....
        /*0060*/ 	.word	0xffffffff


	//   ....[10]....
        /*0064*/ 	.word	0xffffffff


	//   ....[11]....
        /*0068*/ 	.word	0xffffffff


	//   ....[12]....
        /*006c*/ 	.word	0xffffffff


	//   ....[13]....
        /*0070*/ 	.word	0xffffffff


	//   ....[14]....
        /*0074*/ 	.word	0xffffffff


	//   ....[15]....
        /*0078*/ 	.word	0xffffffff


	//   ....[16]....
        /*007c*/ 	.word	0xffffffff


	//   ....[17]....
        /*0080*/ 	.word	0xffffffff


	//   ....[18]....
        /*0084*/ 	.word	0xffffffff


	//   ....[19]....
        /*0088*/ 	.word	0xffffffff


	//   ....[20]....
        /*008c*/ 	.word	0xffffffff


	//   ....[21]....
        /*0090*/ 	.word	0xffffffff


	//   ....[22]....
        /*0094*/ 	.word	0xffffffff


	//   ....[23]....
        /*0098*/ 	.word	0xffffffff


	//   ....[24]....
        /*009c*/ 	.word	0xffffffff


	//   ....[25]....
        /*00a0*/ 	.word	0xffffffff


	//   ....[26]....
        /*00a4*/ 	.word	0xffffffff


	//   ....[27]....
        /*00a8*/ 	.word	0xffffffff


	//   ....[28]....
        /*00ac*/ 	.word	0xffffffff


	//   ....[29]....
        /*00b0*/ 	.word	0xffffffff


	//   ....[30]....
        /*00b4*/ 	.word	0xffffffff


	//   ....[31]....
        /*00b8*/ 	.word	0xffffffff


	//   ....[32]....
        /*00bc*/ 	.word	0xffffffff


	//   ....[33]....
        /*00c0*/ 	.word	0xffffffff


	//   ....[34]....
        /*00c4*/ 	.word	0xffffffff


	//   ....[35]....
        /*00c8*/ 	.word	0xffffffff


	//   ....[36]....
        /*00cc*/ 	.word	0xffffffff


	//   ....[37]....
        /*00d0*/ 	.word	0xffffffff


	//   ....[38]....
        /*00d4*/ 	.word	0xffffffff


	//   ....[39]....
        /*00d8*/ 	.word	0xffffffff


	//   ....[40]....
        /*00dc*/ 	.word	0xffffffff


	//   ....[41]....
        /*00e0*/ 	.word	0xffffffff


	//   ....[42]....
        /*00e4*/ 	.word	0xffffffff


	//   ....[43]....
        /*00e8*/ 	.word	0xffffffff


	//   ....[44]....
        /*00ec*/ 	.word	0xffffffff


	//   ....[45]....
        /*00f0*/ 	.word	0xffffffff


	//   ....[46]....
        /*00f4*/ 	.word	0xffffffff


	//   ....[47]....
        /*00f8*/ 	.word	0xffffffff


	//   ....[48]....
        /*00fc*/ 	.word	0xffffffff


	//   ....[49]....
        /*0100*/ 	.word	0xffffffff


	//   ....[50]....
        /*0104*/ 	.word	0xffffffff


	//   ....[51]....
        /*0108*/ 	.word	0xffffffff


	//   ....[52]....
        /*010c*/ 	.word	0xffffffff


	//   ....[53]....
        /*0110*/ 	.word	0xffffffff


	//   ....[54]....
        /*0114*/ 	.word	0xffffffff


	//   ....[55]....
        /*0118*/ 	.word	0xffffffff


	//   ....[56]....
        /*011c*/ 	.word	0xffffffff


	//   ....[57]....
        /*0120*/ 	.word	0xffffffff


	//   ....[58]....
        /*0124*/ 	.word	0xffffffff


	//   ....[59]....
        /*0128*/ 	.word	0xffffffff


	//   ....[60]....
        /*012c*/ 	.word	0xffffffff


	//   ....[61]....
        /*0130*/ 	.word	0xffffffff


	//   ....[62]....
        /*0134*/ 	.word	0xffffffff


	//   ....[63]....
        /*0138*/ 	.word	0xffffffff


	//   ....[64]....
        /*013c*/ 	.word	0xffffffff


	//   ....[65]....
        /*0140*/ 	.word	0xffffffff


	//   ....[66]....
        /*0144*/ 	.word	0xffffffff


	//   ....[67]....
        /*0148*/ 	.word	0xffffffff


	//   ....[68]....
        /*014c*/ 	.word	0xffffffff


	//   ....[69]....
        /*0150*/ 	.word	0xffffffff


	//   ....[70]....
        /*0154*/ 	.word	0xffffffff


	//   ....[71]....
        /*0158*/ 	.word	0xffffffff


	//   ....[72]....
        /*015c*/ 	.word	0xffffffff


	//   ....[73]....
        /*0160*/ 	.word	0xffffffff


	//   ....[74]....
        /*0164*/ 	.word	0xffffffff


	//   ....[75]....
        /*0168*/ 	.word	0xffffffff


	//   ....[76]....
        /*016c*/ 	.word	0xffffffff


	//----- nvinfo : EIATTR_COOP_GROUP_INSTR_OFFSETS
	.align		4
.L_390:
        /*0170*/ 	.byte	0x04, 0x28
        /*0172*/ 	.short	(.L_392 - .L_391)


	//   ....[0]....
.L_391:
        /*0174*/ 	.word	0x00000090


	//   ....[1]....
        /*0178*/ 	.word	0x00001190


	//   ....[2]....
        /*017c*/ 	.word	0x000011c0


	//   ....[3]....
        /*0180*/ 	.word	0x000013f0


	//   ....[4]....
        /*0184*/ 	.word	0x00001420


	//   ....[5]....
        /*0188*/ 	.word	0x00001540


	//   ....[6]....
        /*018c*/ 	.word	0x00001570


	//   ....[7]....
        /*0190*/ 	.word	0x00001680


	//   ....[8]....
        /*0194*/ 	.word	0x000016c0


	//   ....[9]....
        /*0198*/ 	.word	0x00001ec0


	//   ....[10]....
        /*019c*/ 	.word	0x00001ee0


	//   ....[11]....
        /*01a0*/ 	.word	0x00001f10


	//   ....[12]....
        /*01a4*/ 	.word	0x00001f30


	//   ....[13]....
        /*01a8*/ 	.word	0x00001f50


	//   ....[14]....
        /*01ac*/ 	.word	0x00001f60


	//   ....[15]....
        /*01b0*/ 	.word	0x00001f70


	//   ....[16]....
        /*01b4*/ 	.word	0x00001f90


	//   ....[17]....
        /*01b8*/ 	.word	0x00002fe0


	//   ....[18]....
        /*01bc*/ 	.word	0x00003010


	//   ....[19]....
        /*01c0*/ 	.word	0x00003020


	//   ....[20]....
        /*01c4*/ 	.word	0x00003030


	//   ....[21]....
        /*01c8*/ 	.word	0x00003450


	//   ....[22]....
        /*01cc*/ 	.word	0x000034b0


	//   ....[23]....
        /*01d0*/ 	.word	0x00003f30


	//   ....[24]....
        /*01d4*/ 	.word	0x00003f50


	//   ....[25]....
        /*01d8*/ 	.word	0x00003f70


	//   ....[26]....
        /*01dc*/ 	.word	0x00003fa0


	//   ....[27]....
        /*01e0*/ 	.word	0x00005210


	//   ....[28]....
        /*01e4*/ 	.word	0x00005220


	//   ....[29]....
        /*01e8*/ 	.word	0x00005230


	//   ....[30]....
        /*01ec*/ 	.word	0x00005240


	//   ....[31]....
        /*01f0*/ 	.word	0x00006300


	//   ....[32]....
        /*01f4*/ 	.word	0x00006310


	//   ....[33]....
        /*01f8*/ 	.word	0x00006320


	//   ....[34]....
        /*01fc*/ 	.word	0x00006330


	//   ....[35]....
        /*0200*/ 	.word	0x00006510


	//   ....[36]....
        /*0204*/ 	.word	0x00006520


	//   ....[37]....
        /*0208*/ 	.word	0x00006b60


	//   ....[38]....
        /*020c*/ 	.word	0x00006b70


	//   ....[39]....
        /*0210*/ 	.word	0x00006b90


	//   ....[40]....
        /*0214*/ 	.word	0x00006bb0


	//   ....[41]....
        /*0218*/ 	.word	0x00008560


	//   ....[42]....
        /*021c*/ 	.word	0x00008570


	//   ....[43]....
        /*0220*/ 	.word	0x00008580


	//   ....[44]....
        /*0224*/ 	.word	0x00008590


	//   ....[45]....
        /*0228*/ 	.word	0x000087e0


	//   ....[46]....
        /*022c*/ 	.word	0x000087f0


	//   ....[47]....
        /*0230*/ 	.word	0x00008810


	//   ....[48]....
        /*0234*/ 	.word	0x00008820


	//   ....[49]....
        /*0238*/ 	.word	0x000099c0


	//   ....[50]....
        /*023c*/ 	.word	0x000099e0


	//   ....[51]....
        /*0240*/ 	.word	0x00009a10


	//   ....[52]....
        /*0244*/ 	.word	0x00009a20


	//   ....[53]....
        /*0248*/ 	.word	0x0000b0d0


	//   ....[54]....
        /*024c*/ 	.word	0x0000b100


	//   ....[55]....
        /*0250*/ 	.word	0x0000b140


	//   ....[56]....
        /*0254*/ 	.word	0x0000b150


	//   ....[57]....
        /*0258*/ 	.word	0x0000c740


	//   ....[58]....
        /*025c*/ 	.word	0x0000c7b0


	//   ....[59]....
        /*0260*/ 	.word	0x0000c7f0


	//   ....[60]....
        /*0264*/ 	.word	0x0000c830


	//   ....[61]....
        /*0268*/ 	.word	0x0000ca80


	//   ....[62]....
        /*026c*/ 	.word	0x0000ca90


	//   ....[63]....
        /*0270*/ 	.word	0x0000cc10


	//   ....[64]....
        /*0274*/ 	.word	0x0000cc40


	//   ....[65]....
        /*0278*/ 	.word	0x0000cd90


	//   ....[66]....
        /*027c*/ 	.word	0x0000cdc0


	//   ....[67]....
        /*0280*/ 	.word	0x0000cf10


	//   ....[68]....
        /*0284*/ 	.word	0x0000cf30


	//   ....[69]....
        /*0288*/ 	.word	0x0000d870


	//   ....[70]....
        /*028c*/ 	.word	0x0000d880


	//   ....[71]....
        /*0290*/ 	.word	0x0000d9b0


	//   ....[72]....
        /*0294*/ 	.word	0x0000d9e0


	//   ....[73]....
        /*0298*/ 	.word	0x0000db10


	//   ....[74]....
        /*029c*/ 	.word	0x0000db40


	//   ....[75]....
        /*02a0*/ 	.word	0x0000dc70


	//   ....[76]....
        /*02a4*/ 	.word	0x0000dc90


	//----- nvinfo : EIATTR_EXIT_INSTR_OFFSETS
	.align		4
.L_392:
        /*02a8*/ 	.byte	0x04, 0x1c
        /*02aa*/ 	.short	(.L_394 - .L_393)


	//   ....[0]....
.L_393:
        /*02ac*/ 	.word	0x00000440


	//   ....[1]....
        /*02b0*/ 	.word	0x0000cf40


	//   ....[2]....
        /*02b4*/ 	.word	0x0000d010


	//   ....[3]....
        /*02b8*/ 	.word	0x0000d070


	//   ....[4]....
        /*02bc*/ 	.word	0x0000dca0


	//   ....[5]....
        /*02c0*/ 	.word	0x0000dd50


	//   ....[6]....
        /*02c4*/ 	.word	0x0000ddb0


	//----- nvinfo : EIATTR_CTAIDZ_USED
	.align		4
.L_394:
        /*02c8*/ 	.byte	0x01, 0x04
	.zero		2


	//----- nvinfo : EIATTR_MAX_THREADS
	.align		4
        /*02cc*/ 	.byte	0x04, 0x05
        /*02ce*/ 	.short	(.L_396 - .L_395)
.L_395:
        /*02d0*/ 	.word	0x00000100
        /*02d4*/ 	.word	0x00000001
        /*02d8*/ 	.word	0x00000001


	//----- nvinfo : EIATTR_CRS_STACK_SIZE
	.align		4
.L_396:
        /*02dc*/ 	.byte	0x04, 0x1e
        /*02de*/ 	.short	(.L_398 - .L_397)
.L_397:
        /*02e0*/ 	.word	0x00000000
.L_398:


//--------------------- .nv.info._ZN7cutlass13device_kernelIN5flash19enable_sm80_to_sm89INS1_16FlashAttnFwdSm80INS1_25CollectiveMainloopFwdSm80ILi8ELi1ELb0EN4cute5tupleIJNS5_1CILi128EEENS7_ILi64EEENS7_ILi192EEEEEELi192ENS_10bfloat16_tEfNS_4arch4Sm80ELb1ELb0ELb1ELb1ELb1ELb1ELb1ELb0EEENS1_21CollectiveEpilogueFwdINS6_IJS8_SA_S9_EEENS6_IJNS7_ILi1EEESI_SI_EEESC_SE_Li256ELb1ELb1ELb0ELb0EEENS1_19SingleTileSchedulerILb1ELb0ELb1ELi128EEEEEEEEEvNT_6ParamsE --------------------------
	.section	.nv.info._ZN7cutlass13device_kernelIN5flash19enable_sm80_to_sm89INS1_16FlashAttnFwdSm80INS1_25CollectiveMainloopFwdSm80ILi8ELi1ELb0EN4cute5tupleIJNS5_1CILi128EEENS7_ILi64EEENS7_ILi192EEEEEELi192ENS_10bfloat16_tEfNS_4arch4Sm80ELb1ELb0ELb1ELb1ELb1ELb1ELb1ELb0EEENS1_21CollectiveEpilogueFwdINS6_IJS8_SA_S9_EEENS6_IJNS7_ILi1EEESI_SI_EEESC_SE_Li256ELb1ELb1ELb0ELb0EEENS1_19SingleTileSchedulerILb1ELb0ELb1ELi128EEEEEEEEEvNT_6ParamsE,"",@"SHT_CUDA_INFO"
	.sectionflags	@""
	.align	4


	//----- nvinfo : EIATTR_CUDA_API_VERSION
	.align		4
        /*0000*/ 	.byte	0x04, 0x37
        /*0002*/ 	.short	(.L_400 - .L_399)
.L_399:
        /*0004*/ 	.word	0x00000082


	//----- nvinfo : EIATTR_SW2861232_WAR
	.align		4
.L_400:
        /*0008*/ 	.byte	0x01, 0x35
	.zero		2


	//----- nvinfo : EIATTR_PARAM_CBANK
	.align		4
        /*000c*/ 	.byte	0x04, 0x0a
        /*000e*/ 	.short	(.L_402 - .L_401)
	.align		4
.L_401:
        /*0010*/ 	.word	index@(.nv.constant0._ZN7cutlass13device_kernelIN5flash19enable_sm80_to_sm89INS1_16FlashAttnFwdSm80INS1_25CollectiveMainloopFwdSm80ILi8ELi1ELb0EN4cute5tupleIJNS5_1CILi128EEENS7_ILi64EEENS7_ILi192EEEEEELi192ENS_10bfloat16_tEfNS_4arch4Sm80ELb1ELb0ELb1ELb1ELb1ELb1ELb1ELb0EEENS1_21CollectiveEpilogueFwdINS6_IJS8_SA_S9_EEENS6_IJNS7_ILi1EEESI_SI_EEESC_SE_Li256ELb1ELb1ELb0ELb0EEENS1_19SingleTileSchedulerILb1ELb0ELb1ELi128EEEEEEEEEvNT_6ParamsE)
        /*0014*/ 	.short	0x0160
        /*0016*/ 	.short	0x0418


	//----- nvinfo : EIATTR_CBANK_PARAM_SIZE
	.align		4
.L_402:
        /*0018*/ 	.byte	0x03, 0x19
        /*001a*/ 	.short	0x0418


	//----- nvinfo : EIATTR_KPARAM_INFO
	.align		4
        /*001c*/ 	.byte	0x04, 0x17
        /*001e*/ 	.short	(.L_404 - .L_403)
.L_403:
        /*0020*/ 	.word	0x00000000
        /*0024*/ 	.short	0x0000
        /*0026*/ 	.short	0x0000
        /*0028*/ 	.byte	0x00, 0xf0, 0x61, 0x10


	//----- nvinfo : EIATTR_MAXREG_COUNT
	.align		4
.L_404:
        /*002c*/ 	.byte	0x03, 0x1b
        /*002e*/ 	.short	0x00ff


	//----- nvinfo : EIATTR_NUM_BARRIERS
	.align		4
        /*0030*/ 	.byte	0x02, 0x4c
        /*0032*/ 	.byte	0x02
	.zero		1


	//----- nvinfo : EIATTR_MERCURY_ISA_VERSION
	.align		4
        /*0034*/ 	.byte	0x03, 0x5f
        /*0036*/ 	.short	0x0000


	//----- nvinfo : EIATTR_COOP_GROUP_MASK_REGIDS
	.align		4
        /*0038*/ 	.byte	0x04, 0x29
        /*003a*/ 	.short	(.L_406 - .L_405)


	//   ....[0]....
.L_405:
        /*003c*/ 	.word	0xffffffff


	//   ....[1]....
        /*0040*/ 	.word	0xffffffff


	//   ....[2]....
        /*0044*/ 	.word	0xffffffff


	//   ....[3]....
        /*0048*/ 	.word	0xffffffff


	//   ....[4]....
        /*004c*/ 	.word	0xffffffff


	//   ....[5]....
        /*0050*/ 	.word	0xffffffff


	//   ....[6]....
        /*0054*/ 	.word	0xffffffff


	//   ....[7]....
        /*0058*/ 	.word	0xffffffff


	//   ....[8]....
        /*005c*/ 	.word	0xffffffff


	//   ....[9]....
        /*0060*/ 	.word	0xffffffff


	//   ....[10]....
        /*0064*/ 	.word	0xffffffff


	//   ....[11]....
        /*0068*/ 	.word	0xffffffff


	//   ....[12]....
        /*006c*/ 	.word	0xffffffff


	//   ....[13]....
        /*0070*/ 	.word	0xffffffff


	//   ....[14]....
        /*0074*/ 	.word	0xffffffff


	//   ....[15]....
        /*0078*/ 	.word	0xffffffff


	//   ....[16]....
        /*007c*/ 	.word	0xffffffff


	//   ....[17]....
        /*0080*/ 	.word	0xffffffff


	//   ....[18]....
        /*0084*/ 	.word	0xffffffff


	//   ....[19]....
        /*0088*/ 	.word	0xffffffff


	//   ....[20]....
        /*008c*/ 	.word	0xffffffff


	//   ....[21]....
        /*0090*/ 	.word	0xffffffff


	//   ....[22]....
        /*0094*/ 	.word	0xffffffff


	//   ....[23]....
        /*0098*/ 	.word	0xffffffff


	//   ....[24]....
        /*009c*/ 	.word	0xffffffff


	//   ....[25]....
        /*00a0*/ 	.word	0xffffffff


	//   ....[26]....
        /*00a4*/ 	.word	0xffffffff


	//   ....[27]....
        /*00a8*/ 	.word	0xffffffff


	//   ....[28]....
        /*00ac*/ 	.word	0xffffffff


	//   ....[29]....
        /*00b0*/ 	.word	0xffffffff


	//   ....[30]....
        /*00b4*/ 	.word	0xffffffff


	//   ....[31]....
        /*00b8*/ 	.word	0xffffffff


	//   ....[32]....
        /*00bc*/ 	.word	0xffffffff


	//   ....[33]....
        /*00c0*/ 	.word	0xffffffff


	//   ....[34]....
        /*00c4*/ 	.word	0xffffffff


	//   ....[35]....
        /*00c8*/ 	.word	0xffffffff


	//   ....[36]....
        /*00cc*/ 	.word	0xffffffff


	//   ....[37]....
        /*00d0*/ 	.word	0xffffffff


	//   ....[38]....
        /*00d4*/ 	.word	0xffffffff


	//   ....[39]....
        /*00d8*/ 	.word	0xffffffff


	//   ....[40]....
        /*00dc*/ 	.word	0xffffffff


	//   ....[41]....
        /*00e0*/ 	.word	0xffffffff


	//   ....[42]....
        /*00e4*/ 	.word	0xffffffff


	//   ....[43]....
        /*00e8*/ 	.word	0xffffffff


	//   ....[44]....
        /*00ec*/ 	.word	0xffffffff


	//   ....[45]....
        /*00f0*/ 	.word	0xffffffff


	//   ....[46]....
        /*00f4*/ 	.word	0xffffffff


	//   ....[47]....
        /*00f8*/ 	.word	0xffffffff


	//   ....[48]....
        /*00fc*/ 	.word	0xffffffff


	//   ....[49]....
        /*0100*/ 	.word	0xffffffff


	//   ....[50]....
        /*0104*/ 	.word	0xffffffff


	//   ....[51]....
        /*0108*/ 	.word	0xffffffff


	//   ....[52]....
        /*010c*/ 	.word	0xffffffff


	//   ....[53]....
        /*0110*/ 	.word	0xffffffff


	//   ....[54]....
        /*0114*/ 	.word	0xffffffff


	//   ....[55]....
        /*0118*/ 	.word	0xffffffff


	//   ....[56]....
        /*011c*/ 	.word	0xffffffff


	//   ....[57]....
        /*0120*/ 	.word	0xffffffff


	//   ....[58]....
        /*0124*/ 	.word	0xffffffff


	//   ....[59]....
        /*0128*/ 	.word	0xffffffff


	//   ....[60]....
        /*012c*/ 	.word	0xffffffff


	//   ....[61]....
        /*0130*/ 	.word	0xffffffff


	//   ....[62]....
        /*0134*/ 	.word	0xffffffff


	//   ....[63]....
        /*0138*/ 	.word	0xffffffff


	//   ....[64]....
        /*013c*/ 	.word	0xffffffff


	//   ....[65]....
        /*0140*/ 	.word	0xffffffff


	//   ....[66]....
        /*0144*/ 	.word	0xffffffff


	//   ....[67]....
        /*0148*/ 	.word	0xffffffff


	//   ....[68]....
        /*014c*/ 	.word	0xffffffff


	//   ....[69]....
        /*0150*/ 	.word	0xffffffff


	//   ....[70]....
        /*0154*/ 	.word	0xffffffff


	//   ....[71]....
        /*0158*/ 	.word	0xffffffff


	//   ....[72]....
        /*015c*/ 	.word	0xffffffff


	//   ....[73]....
        /*0160*/ 	.word	0xffffffff


	//   ....[74]....
        /*0164*/ 	.word	0xffffffff


	//   ....[75]....
        /*0168*/ 	.word	0xffffffff


	//   ....[76]....
        /*016c*/ 	.word	0xffffffff


	//   ....[77]....
        /*0170*/ 	.word	0xffffffff


	//   ....[78]....
        /*0174*/ 	.word	0xffffffff


	//   ....[79]....
        /*0178*/ 	.word	0xffffffff


	//   ....[80]....
        /*017c*/ 	.word	0xffffffff


	//   ....[81]....
        /*0180*/ 	.word	0xffffffff


	//   ....[82]....
        /*0184*/ 	.word	0xffffffff


	//   ....[83]....
        /*0188*/ 	.word	0xffffffff


	//   ....[84]....
        /*018c*/ 	.word	0xffffffff


	//   ....[85]....
        /*0190*/ 	.word	0xffffffff


	//   ....[86]....
        /*0194*/ 	.word	0xffffffff


	//   ....[87]....
        /*0198*/ 	.word	0xffffffff


	//   ....[88]....
        /*019c*/ 	.word	0xffffffff


	//   ....[89]....
        /*01a0*/ 	.word	0xffffffff


	//   ....[90]....
        /*01a4*/ 	.word	0xffffffff


	//   ....[91]....
        /*01a8*/ 	.word	0xffffffff


	//   ....[92]....
        /*01ac*/ 	.word	0xffffffff


	//   ....[93]....
        /*01b0*/ 	.word	0xffffffff


	//   ....[94]....
        /*01b4*/ 	.word	0xffffffff


	//   ....[95]....
        /*01b8*/ 	.word	0xffffffff


	//   ....[96]....
        /*01bc*/ 	.word	0xffffffff


	//   ....[97]....
        /*01c0*/ 	.word	0xffffffff


	//   ....[98]....
        /*01c4*/ 	.word	0xffffffff


	//   ....[99]....
        /*01c8*/ 	.word	0xffffffff


	//   ....[100]....
        /*01cc*/ 	.word	0xffffffff


	//----- nvinfo : EIATTR_COOP_GROUP_INSTR_OFFSETS
	.align		4
.L_406:
        /*01d0*/ 	.byte	0x04, 0x28
        /*01d2*/ 	.short	(.L_408 - .L_407)


	//   ....[0]....
.L_407:
        /*01d4*/ 	.word	0x00000090


	//   ....[1]....
        /*01d8*/ 	.word	0x00002460


	//   ....[2]....
        /*01dc*/ 	.word	0x00002470


	//   ....[3]....
        /*01e0*/ 	.word	0x00004050


	//   ....[4]....
        /*01e4*/ 	.word	0x00004060


	//   ....[5]....
        /*01e8*/ 	.word	0x00005a60


	//   ....[6]....
        /*01ec*/ 	.word	0x00005a80


	//   ....[7]....
        /*01f0*/ 	.word	0x00005f60


	//   ....[8]....
        /*01f4*/ 	.word	0x00005fc0


	//   ....[9]....
        /*01f8*/ 	.word	0x00006c60


	//   ....[10]....
        /*01fc*/ 	.word	0x00006ca0


	//   ....[11]....
        /*0200*/ 	.word	0x00006ed0


	//   ....[12]....
        /*0204*/ 	.word	0x00006f00


	//   ....[13]....
        /*0208*/ 	.word	0x00007020


	//   ....[14]....
        /*020c*/ 	.word	0x00007050


	//   ....[15]....
        /*0210*/ 	.word	0x00007170


	//   ....[16]....
        /*0214*/ 	.word	0x000071c0


	//   ....[17]....
        /*0218*/ 	.word	0x000076b0


	//   ....[18]....
        /*021c*/ 	.word	0x000076d0


	//   ....[19]....
        /*0220*/ 	.word	0x000076e0


	//   ....[20]....
        /*0224*/ 	.word	0x000076f0


	//   ....[21]....
        /*0228*/ 	.word	0x00007b90


	//   ....[22]....
        /*022c*/ 	.word	0x00007be0


	//   ....[23]....
        /*0230*/ 	.word	0x00007c50


	//   ....[24]....
        /*0234*/ 	.word	0x00007c60


	//   ....[25]....
        /*0238*/ 	.word	0x000080a0


	//   ....[26]....
        /*023c*/ 	.word	0x00008360


	//   ....[27]....
        /*0240*/ 	.word	0x000083a0


	//   ....[28]....
        /*0244*/ 	.word	0x000083e0


	//   ....[29]....
        /*0248*/ 	.word	0x0000b560


	//   ....[30]....
        /*024c*/ 	.word	0x0000b580


	//   ....[31]....
        /*0250*/ 	.word	0x0000b590


	//   ....[32]....
        /*0254*/ 	.word	0x0000b5a0


	//   ....[33]....
        /*0258*/ 	.word	0x0000b830


	//   ....[34]....
        /*025c*/ 	.word	0x0000baf0


	//   ....[35]....
        /*0260*/ 	.word	0x0000bb30


	//   ....[36]....
        /*0264*/ 	.word	0x0000bb70


	//   ....[37]....
        /*0268*/ 	.word	0x0000f130


	//   ....[38]....
        /*026c*/ 	.word	0x0000f160


	//   ....[39]....
        /*0270*/ 	.word	0x0000f1c0


	//   ....[40]....
        /*0274*/ 	.word	0x0000f1f0


	//   ....[41]....
        /*0278*/ 	.word	0x00010310


	//   ....[42]....
        /*027c*/ 	.word	0x00010340


	//   ....[43]....
        /*0280*/ 	.word	0x00010370


	//   ....[44]....
        /*0284*/ 	.word	0x00010390


	//   ....[45]....
        /*0288*/ 	.word	0x00010780


	//   ....[46]....
        /*028c*/ 	.word	0x000107c0


	//   ....[47]....
        /*0290*/ 	.word	0x000112a0


	//   ....[48]....
        /*0294*/ 	.word	0x000112c0


	//   ....[49]....
        /*0298*/ 	.word	0x000112e0


	//   ....[50]....
        /*029c*/ 	.word	0x00011310


	//   ....[51]....
        /*02a0*/ 	.word	0x00012670


	//   ....[52]....
        /*02a4*/ 	.word	0x00012680


	//   ....[53]....
        /*02a8*/ 	.word	0x00012690


	//   ....[54]....
        /*02ac*/ 	.word	0x000126a0


	//   ....[55]....
        /*02b0*/ 	.word	0x00013760


	//   ....[56]....
        /*02b4*/ 	.word	0x00013770


	//   ....[57]....
        /*02b8*/ 	.word	0x00013780


	//   ....[58]....
        /*02bc*/ 	.word	0x00013790


	//   ....[59]....
        /*02c0*/ 	.word	0x00013960


	//   ....[60]....
        /*02c4*/ 	.word	0x00013970


	//   ....[61]....
        /*02c8*/ 	.word	0x00013fb0


	//   ....[62]....
        /*02cc*/ 	.word	0x00013fc0


	//   ....[63]....
        /*02d0*/ 	.word	0x00013fe0


	//   ....[64]....
        /*02d4*/ 	.word	0x00014000


	//   ....[65]....
        /*02d8*/ 	.word	0x00015a90


	//   ....[66]....
        /*02dc*/ 	.word	0x00015aa0


	//   ....[67]....
        /*02e0*/ 	.word	0x00015ab0


	//   ....[68]....
        /*02e4*/ 	.word	0x00015ac0


	//   ....[69]....
        /*02e8*/ 	.word	0x00015d00


	//   ....[70]....
        /*02ec*/ 	.word	0x00015d10


	//   ....[71]....
        /*02f0*/ 	.word	0x00015db0


	//   ....[72]....
        /*02f4*/ 	.word	0x00015dc0


	//   ....[73]....
        /*02f8*/ 	.word	0x00016eb0


	//   ....[74]....
        /*02fc*/ 	.word	0x00016ed0


	//   ....[75]....
        /*0300*/ 	.word	0x00016f00


	//   ....[76]....
        /*0304*/ 	.word	0x00016f10


	//   ....[77]....
        /*0308*/ 	.word	0x000185e0


	//   ....[78]....
        /*030c*/ 	.word	0x00018610


	//   ....[79]....
        /*0310*/ 	.word	0x00018660


	//   ....[80]....
        /*0314*/ 	.word	0x00018670


	//   ....[81]....
        /*0318*/ 	.word	0x00019c60


	//   ....[82]....
        /*031c*/ 	.word	0x00019ce0


	//   ....[83]....
        /*0320*/ 	.word	0x00019d20


	//   ....[84]....
        /*0324*/ 	.word	0x00019d60


	//   ....[85]....
        /*0328*/ 	.word	0x00019f90


	//   ....[86]....
        /*032c*/ 	.word	0x00019fa0


	//   ....[87]....
        /*0330*/ 	.word	0x0001a120


	//   ....[88]....
        /*0334*/ 	.word	0x0001a150


	//   ....[89]....
        /*0338*/ 	.word	0x0001a2a0


	//   ....[90]....
        /*033c*/ 	.word	0x0001a2d0


	//   ....[91]....
        /*0340*/ 	.word	0x0001a420


	//   ....[92]....
        /*0344*/ 	.word	0x0001a440


	//   ....[93]....
        /*0348*/ 	.word	0x0001ad80


	//   ....[94]....
        /*034c*/ 	.word	0x0001ad90


	//   ....[95]....
        /*0350*/ 	.word	0x0001aec0


	//   ....[96]....
        /*0354*/ 	.word	0x0001aef0


	//   ....[97]....
        /*0358*/ 	.word	0x0001b020


	//   ....[98]....
        /*035c*/ 	.word	0x0001b050


	//   ....[99]....
        /*0360*/ 	.word	0x0001b180


	//   ....[100]....
        /*0364*/ 	.word	0x0001b1a0


	//----- nvinfo : EIATTR_EXIT_INSTR_OFFSETS
	.align		4
.L_408:
        /*0368*/ 	.byte	0x04, 0x1c
        /*036a*/ 	.short	(.L_410 - .L_409)


	//   ....[0]....
.L_409:
        /*036c*/ 	.word	0x00000440


	//   ....[1]....
        /*0370*/ 	.word	0x0001a450


	//   ....[2]....
        /*0374*/ 	.word	0x0001a520


	//   ....[3]....
        /*0378*/ 	.word	0x0001a580


	//   ....[4]....
        /*037c*/ 	.word	0x0001b1b0


	//   ....[5]....
        /*0380*/ 	.word	0x0001b260


	//   ....[6]....
        /*0384*/ 	.word	0x0001b2c0


	//----- nvinfo : EIATTR_CTAIDZ_USED
	.align		4
.L_410:
        /*0388*/ 	.byte	0x01, 0x04
	.zero		2


	//----- nvinfo : EIATTR_MAX_THREADS
	.align		4
        /*038c*/ 	.byte	0x04, 0x05
        /*038e*/ 	.short	(.L_412 - .L_411)
.L_411:
        /*0390*/ 	.word	0x00000100
        /*0394*/ 	.word	0x00000001
        /*0398*/ 	.word	0x00000001


	//----- nvinfo : EIATTR_CRS_STACK_SIZE
	.align		4
.L_412:
        /*039c*/ 	.byte	0x04, 0x1e
        /*039e*/ 	.short	(.L_414 - .L_413)
.L_413:
        /*03a0*/ 	.word	0x00000000
.L_414:


//--------------------- .nv.info._ZN7cutlass13device_kernelIN5flash19enable_sm80_to_sm89INS1_16FlashAttnFwdSm80INS1_25CollectiveMainloopFwdSm80ILi8ELi2ELb0EN4cute5tupleIJNS5_1CILi128EEENS7_ILi64EEENS7_ILi192EEEEEELi192ENS_10bfloat16_tEfNS_4arch4Sm80ELb0ELb0ELb1ELb0ELb1ELb0ELb1ELb0EEENS1_21CollectiveEpilogueFwdINS6_IJS8_SA_S9_EEENS6_IJNS7_ILi1EEESI_SI_EEESC_SE_Li256ELb0ELb1ELb0ELb0EEENS1_19SingleTileSchedulerILb0ELb0ELb1ELi128EEEEEEEEEvNT_6ParamsE --------------------------
	.section	.nv.info._ZN7cutlass13device_kernelIN5flash19enable_sm80_to_sm89INS1_16FlashAttnFwdSm80INS1_25CollectiveMainloopFwdSm80ILi8ELi2ELb0EN4cute5tupleIJNS5_1CILi128EEENS7_ILi64EEENS7_ILi192EEEEEELi192ENS_10bfloat16_tEfNS_4arch4Sm80ELb0ELb0ELb1ELb0ELb1ELb0ELb1ELb0EEENS1_21CollectiveEpilogueFwdINS6_IJS8_SA_S9_EEENS6_IJNS7_ILi1EEESI_SI_EEESC_SE_Li256ELb0ELb1ELb0ELb0EEENS1_19SingleTileSchedulerILb0ELb0ELb1ELi128EEEEEEEEEvNT_6ParamsE,"",@"SHT_CUDA_INFO"
	.sectionflags	@""
	.align	4


	//----- nvinfo : EIATTR_CUDA_API_VERSION
	.align		4
        /*0000*/ 	.byte	0x04, 0x37
        /*0002*/ 	.short	(.L_416 - .L_415)
.L_415:
        /*0004*/ 	.word	0x00000082


	//----- nvinfo : EIATTR_SW2861232_WAR
	.align		4
.L_416:
        /*0008*/ 	.byte	0x01, 0x35
	.zero		2


	//----- nvinfo : EIATTR_PARAM_CBANK
	.align		4
        /*000c*/ 	.byte	0x04, 0x0a
        /*000e*/ 	.short	(.L_418 - .L_417)
	.align		4
.L_417:
        /*0010*/ 	.word	index@(.nv.constant0._ZN7cutlass13device_kernelIN5flash19enable_sm80_to_sm89INS1_16FlashAttnFwdSm80INS1_25CollectiveMainloopFwdSm80ILi8ELi2ELb0EN4cute5tupleIJNS5_1CILi128EEENS7_ILi64EEENS7_ILi192EEEEEELi192ENS_10bfloat16_tEfNS_4arch4Sm80ELb0ELb0ELb1ELb0ELb1ELb0ELb1ELb0EEENS1_21CollectiveEpilogueFwdINS6_IJS8_SA_S9_EEENS6_IJNS7_ILi1EEESI_SI_EEESC_SE_Li256ELb0ELb1ELb0ELb0EEENS1_19SingleTileSchedulerILb0ELb0ELb1ELi128EEEEEEEEEvNT_6ParamsE)
        /*0014*/ 	.short	0x0160
        /*0016*/ 	.short	0x0418


	//----- nvinfo : EIATTR_CBANK_PARAM_SIZE
	.align		4
.L_418:
        /*0018*/ 	.byte	0x03, 0x19
        /*001a*/ 	.short	0x0418


	//----- nvinfo : EIATTR_KPARAM_INFO
	.align		4
        /*001c*/ 	.byte	0x04, 0x17
        /*001e*/ 	.short	(.L_420 - .L_419)
.L_419:
        /*0020*/ 	.word	0x00000000
        /*0024*/ 	.short	0x0000
        /*0026*/ 	.short	0x0000
        /*0028*/ 	.byte	0x00, 0xf0, 0x61, 0x10


	//----- nvinfo : EIATTR_MAXREG_COUNT
	.align		4
.L_420:
        /*002c*/ 	.byte	0x03, 0x1b
        /*002e*/ 	.short	0x00ff


	//----- nvinfo : EIATTR_NUM_BARRIERS
	.align		4
        /*0030*/ 	.byte	0x02, 0x4c
        /*0032*/ 	.byte	0x02
	.zero		1


	//----- nvinfo : EIATTR_MERCURY_ISA_VERSION
	.align		4
        /*0034*/ 	.byte	0x03, 0x5f
        /*0036*/ 	.short	0x0000


	//----- nvinfo : EIATTR_COOP_GROUP_MASK_REGIDS
	.align		4
        /*0038*/ 	.byte	0x04, 0x29
        /*003a*/ 	.short	(.L_422 - .L_421)


	//   ....[0]....
.L_421:
        /*003c*/ 	.word	0xffffffff


	//   ....[1]....
        /*0040*/ 	.word	0xffffffff


	//   ....[2]....
        /*0044*/ 	.word	0xffffffff


	//   ....[3]....
        /*0048*/ 	.word	0xffffffff


	//   ....[4]....
        /*004c*/ 	.word	0xffffffff


	//   ....[5]....
        /*0050*/ 	.word	0xffffffff


	//   ....[6]....
        /*0054*/ 	.word	0xffffffff


	//   ....[7]....
        /*0058*/ 	.word	0xffffffff


	//   ....[8]....
        /*005c*/ 	.word	0xffffffff


	//   ....[9]....
        /*0060*/ 	.word	0xffffffff


	//   ....[10]....
        /*0064*/ 	.word	0xffffffff


	//   ....[11]....
        /*0068*/ 	.word	0xffffffff


	//   ....[12]....
        /*006c*/ 	.word	0xffffffff


	//   ....[13]....
        /*0070*/ 	.word	0xffffffff


	//   ....[14]....
        /*0074*/ 	.word	0xffffffff


	//   ....[15]....
        /*0078*/ 	.word	0xffffffff


	//   ....[16]....
        /*007c*/ 	.word	0xffffffff


	//   ....[17]....
        /*0080*/ 	.word	0xffffffff


	//   ....[18]....
        /*0084*/ 	.word	0xffffffff


	//   ....[19]....
        /*0088*/ 	.word	0xffffffff


	//   ....[20]....
        /*008c*/ 	.word	0xffffffff


	//   ....[21]....
        /*0090*/ 	.word	0xffffffff


	//   ....[22]....
        /*0094*/ 	.word	0xffffffff


	//   ....[23]....
        /*0098*/ 	.word	0xffffffff


	//   ....[24]....
        /*009c*/ 	.word	0xffffffff


	//   ....[25]....
        /*00a0*/ 	.word	0xffffffff


	//   ....[26]....
        /*00a4*/ 	.word	0xffffffff


	//   ....[27]....
        /*00a8*/ 	.word	0xffffffff


	//   ....[28]....
        /*00ac*/ 	.word	0xffffffff


	//   ....[29]....
        /*00b0*/ 	.word	0xffffffff


	//   ....[30]....
        /*00b4*/ 	.word	0xffffffff


	//   ....[31]....
        /*00b8*/ 	.word	0xffffffff


	//   ....[32]....
        /*00bc*/ 	.word	0xffffffff


	//   ....[33]....
        /*00c0*/ 	.word	0xffffffff


	//   ....[34]....
        /*00c4*/ 	.word	0xffffffff


	//   ....[35]....
        /*00c8*/ 	.word	0xffffffff


	//   ....[36]....
        /*00cc*/ 	.word	0xffffffff


	//   ....[37]....
        /*00d0*/ 	.word	0xffffffff


	//   ....[38]....
        /*00d4*/ 	.word	0xffffffff


	//   ....[39]....
        /*00d8*/ 	.word	0xffffffff


	//   ....[40]....
        /*00dc*/ 	.word	0xffffffff


	//   ....[41]....
        /*00e0*/ 	.word	0xffffffff


	//   ....[42]....
        /*00e4*/ 	.word	0xffffffff


	//   ....[43]....
        /*00e8*/ 	.word	0xffffffff


	//   ....[44]....
        /*00ec*/ 	.word	0xffffffff


	//   ....[45]....
        /*00f0*/ 	.word	0xffffffff


	//   ....[46]....
        /*00f4*/ 	.word	0xffffffff


	//   ....[47]....
        /*00f8*/ 	.word	0xffffffff


	//   ....[48]....
        /*00fc*/ 	.word	0xffffffff


	//   ....[49]....
        /*0100*/ 	.word	0xffffffff


	//   ....[50]....
        /*0104*/ 	.word	0xffffffff


	//   ....[51]....
        /*0108*/ 	.word	0xffffffff


	//   ....[52]....
        /*010c*/ 	.word	0xffffffff


	//   ....[53]....
        /*0110*/ 	.word	0xffffffff


	//   ....[54]....
        /*0114*/ 	.word	0xffffffff


	//   ....[55]....
        /*0118*/ 	.word	0xffffffff


	//   ....[56]....
        /*011c*/ 	.word	0xffffffff


	//   ....[57]....
        /*0120*/ 	.word	0xffffffff


	//   ....[58]....
        /*0124*/ 	.word	0xffffffff


	//   ....[59]....
        /*0128*/ 	.word	0xffffffff


	//----- nvinfo : EIATTR_COOP_GROUP_INSTR_OFFSETS
	.align		4
.L_422:
        /*012c*/ 	.byte	0x04, 0x28
        /*012e*/ 	.short	(.L_424 - .L_423)


	//   ....[0]....
.L_423:
        /*0130*/ 	.word	0x00000600


	//   ....[1]....
        /*0134*/ 	.word	0x00000640


	//   ....[2]....
        /*0138*/ 	.word	0x00000680


	//   ....[3]....
        /*013c*/ 	.word	0x000006b0


	//   ....[4]....
        /*0140*/ 	.word	0x000006f0


	//   ....[5]....
        /*0144*/ 	.word	0x00000720


	//   ....[6]....
        /*0148*/ 	.word	0x00000800


	//   ....[7]....
        /*014c*/ 	.word	0x00000810


	//   ....[8]....
        /*0150*/ 	.word	0x00000d80


	//   ....[9]....
        /*0154*/ 	.word	0x00000db0


	//   ....[10]....
        /*0158*/ 	.word	0x00000dc0


	//   ....[11]....
        /*015c*/ 	.word	0x00000df0


	//   ....[12]....
        /*0160*/ 	.word	0x00000e10


	//   ....[13]....
        /*0164*/ 	.word	0x00000e30


	//   ....[14]....
        /*0168*/ 	.word	0x00000e40


	//   ....[15]....
        /*016c*/ 	.word	0x00000e60


	//   ....[16]....
        /*0170*/ 	.word	0x00001480


	//   ....[17]....
        /*0174*/ 	.word	0x000014a0


	//   ....[18]....
        /*0178*/ 	.word	0x00001500


	//   ....[19]....
        /*017c*/ 	.word	0x00001520


	//   ....[20]....
        /*0180*/ 	.word	0x00001a60


	//   ....[21]....
        /*0184*/ 	.word	0x00001a90


	//   ....[22]....
        /*0188*/ 	.word	0x00001af0


	//   ....[23]....
        /*018c*/ 	.word	0x00001b10


	//   ....[24]....
        /*0190*/ 	.word	0x00003390


	//   ....[25]....
        /*0194*/ 	.word	0x000033d0


	//   ....[26]....
        /*0198*/ 	.word	0x00003470


	//   ....[27]....
        /*019c*/ 	.word	0x000035b0


	//   ....[28]....
        /*01a0*/ 	.word	0x00004660


	//   ....[29]....
        /*01a4*/ 	.word	0x00004670


	//   ....[30]....
        /*01a8*/ 	.word	0x00004680


	//   ....[31]....
        /*01ac*/ 	.word	0x00004690


	//   ....[32]....
        /*01b0*/ 	.word	0x00004af0


	//   ....[33]....
        /*01b4*/ 	.word	0x00004b20


	//   ....[34]....
        /*01b8*/ 	.word	0x00004b50


	//   ....[35]....
        /*01bc*/ 	.word	0x00004b70


	//   ....[36]....
        /*01c0*/ 	.word	0x00005cb0


	//   ....[37]....
        /*01c4*/ 	.word	0x00005ce0


	//   ....[38]....
        /*01c8*/ 	.word	0x00005d00


	//   ....[39]....
        /*01cc*/ 	.word	0x00005d20


	//   ....[40]....
        /*01d0*/ 	.word	0x000075e0


	//   ....[41]....
        /*01d4*/ 	.word	0x00007610


	//   ....[42]....
        /*01d8*/ 	.word	0x00007640


	//   ....[43]....
        /*01dc*/ 	.word	0x00007670


	//   ....[44]....
        /*01e0*/ 	.word	0x00007880


	//   ....[45]....
        /*01e4*/ 	.word	0x000078c0


	//   ....[46]....
        /*01e8*/ 	.word	0x00007990


	//   ....[47]....
        /*01ec*/ 	.word	0x000079c0


	//   ....[48]....
        /*01f0*/ 	.word	0x00008d60


	//   ....[49]....
        /*01f4*/ 	.word	0x00008d70


	//   ....[50]....
        /*01f8*/ 	.word	0x00008d90


	//   ....[51]....
        /*01fc*/ 	.word	0x00008da0


	//   ....[52]....
        /*0200*/ 	.word	0x00008ea0


	//   ....[53]....
        /*0204*/ 	.word	0x00008eb0


	//   ....[54]....
        /*0208*/ 	.word	0x00008fe0


	//   ....[55]....
        /*020c*/ 	.word	0x00009010


	//   ....[56]....
        /*0210*/ 	.word	0x00009110


	//   ....[57]....
        /*0214*/ 	.word	0x00009140


	//   ....[58]....
        /*0218*/ 	.word	0x00009240


	//   ....[59]....
        /*021c*/ 	.word	0x00009260


	//----- nvinfo : EIATTR_EXIT_INSTR_OFFSETS
	.align		4
.L_424:
        /*0220*/ 	.byte	0x04, 0x1c
        /*0222*/ 	.short	(.L_426 - .L_425)


	//   ....[0]....
.L_425:
        /*0224*/ 	.word	0x00000030


	//   ....[1]....
        /*0228*/ 	.word	0x00009270


	//   ....[2]....
        /*022c*/ 	.word	0x00009310


	//   ....[3]....
        /*0230*/ 	.word	0x00009350


	//----- nvinfo : EIATTR_CTAIDZ_USED
	.align		4
.L_426:
        /*0234*/ 	.byte	0x01, 0x04
	.zero		2


	//----- nvinfo : EIATTR_MAX_THREADS
	.align		4
        /*0238*/ 	.byte	0x04, 0x05
        /*023a*/ 	.short	(.L_428 - .L_427)
.L_427:
        /*023c*/ 	.word	0x00000100
        /*0240*/ 	.word	0x00000001
        /*0244*/ 	.word	0x00000001


	//----- nvinfo : EIATTR_CRS_STACK_SIZE
	.align		4
.L_428:
        /*0248*/ 	.byte	0x04, 0x1e
        /*024a*/ 	.short	(.L_430 - .L_429)
.L_429:
        /*024c*/ 	.word	0x00000000
.L_430:


//--------------------- .nv.info._ZN7cutlass13device_kernelIN5flash19enable_sm80_to_sm89INS1_16FlashAttnFwdSm80INS1_25CollectiveMainloopFwdSm80ILi8ELi2ELb0EN4cute5tupleIJNS5_1CILi128EEENS7_ILi64EEENS7_ILi192EEEEEELi192ENS_10bfloat16_tEfNS_4arch4Sm80ELb0ELb0ELb1ELb1ELb1ELb0ELb1ELb0EEENS1_21CollectiveEpilogueFwdINS6_IJS8_SA_S9_EEENS6_IJNS7_ILi1EEESI_SI_EEESC_SE_Li256ELb1ELb1ELb0ELb0EEENS1_19SingleTileSchedulerILb1ELb0ELb1ELi128EEEEEEEEEvNT_6ParamsE --------------------------
	.section	.nv.info._ZN7cutlass13device_kernelIN5flash19enable_sm80_to_sm89INS1_16FlashAttnFwdSm80INS1_25CollectiveMainloopFwdSm80ILi8ELi2ELb0EN4cute5tupleIJNS5_1CILi128EEENS7_ILi64EEENS7_ILi192EEEEEELi192ENS_10bfloat16_tEfNS_4arch4Sm80ELb0ELb0ELb1ELb1ELb1ELb0ELb1ELb0EEENS1_21CollectiveEpilogueFwdINS6_IJS8_SA_S9_EEENS6_IJNS7_ILi1EEESI_SI_EEESC_SE_Li256ELb1ELb1ELb0ELb0EEENS1_19SingleTileSchedulerILb1ELb0ELb1ELi128EEEEEEEEEvNT_6ParamsE,"",@"SHT_CUDA_INFO"
	.sectionflags	@""
	.align	4


	//----- nvinfo : EIATTR_CUDA_API_VERSION
	.align		4
        /*0000*/ 	.byte	0x04, 0x37
        /*0002*/ 	.short	(.L_432 - .L_431)
.L_431:
        /*0004*/ 	.word	0x00000082


	//----- nvinfo : EIATTR_SW2861232_WAR
	.align		4
.L_432:
        /*0008*/ 	.byte	0x01, 0x35
	.zero		2


	//----- nvinfo : EIATTR_PARAM_CBANK
	.align		4
        /*000c*/ 	.byte	0x04, 0x0a
        /*000e*/ 	.short	(.L_434 - .L_433)
	.align		4
.L_433:
        /*0010*/ 	.word	index@(.nv.constant0._ZN7cutlass13device_kernelIN5flash19enable_sm80_to_sm89INS1_16FlashAttnFwdSm80INS1_25CollectiveMainloopFwdSm80ILi8ELi2ELb0EN4cute5tupleIJNS5_1CILi128EEENS7_ILi64EEENS7_ILi192EEEEEELi192ENS_10bfloat16_tEfNS_4arch4Sm80ELb0ELb0ELb1ELb1ELb1ELb0ELb1ELb0EEENS1_21CollectiveEpilogueFwdINS6_IJS8_SA_S9_EEENS6_IJNS7_ILi1EEESI_SI_EEESC_SE_Li256ELb1ELb1ELb0ELb0EEENS1_19SingleTileSchedulerILb1ELb0ELb1ELi128EEEEEEEEEvNT_6ParamsE)
        /*0014*/ 	.short	0x0160
        /*0016*/ 	.short	0x0418


	//----- nvinfo : EIATTR_CBANK_PARAM_SIZE
	.align		4
.L_434:
        /*0018*/ 	.byte	0x03, 0x19
        /*001a*/ 	.short	0x0418


	//----- nvinfo : EIATTR_KPARAM_INFO
	.align		4
        /*001c*/ 	.byte	0x04, 0x17
        /*001e*/ 	.short	(.L_436 - .L_435)
.L_435:
        /*0020*/ 	.word	0x00000000
        /*0024*/ 	.short	0x0000
        /*0026*/ 	.short	0x0000
        /*0028*/ 	.byte	0x00, 0xf0, 0x61, 0x10


	//----- nvinfo : EIATTR_MAXREG_COUNT
	.align		4
.L_436:
        /*002c*/ 	.byte	0x03, 0x1b
        /*002e*/ 	.short	0x00ff


	//----- nvinfo : EIATTR_NUM_BARRIERS
	.align		4
        /*0030*/ 	.byte	0x02, 0x4c
        /*0032*/ 	.byte	0x02
	.zero		1


	//----- nvinfo : EIATTR_MERCURY_ISA_VERSION
	.align		4
        /*0034*/ 	.byte	0x03, 0x5f
        /*0036*/ 	.short	0x0000


	//----- nvinfo : EIATTR_COOP_GROUP_MASK_REGIDS
	.align		4
        /*0038*/ 	.byte	0x04, 0x29
        /*003a*/ 	.short	(.L_438 - .L_437)


	//   ....[0]....
.L_437:
        /*003c*/ 	.word	0xffffffff


	//   ....[1]....
        /*0040*/ 	.word	0xffffffff


	//   ....[2]....
        /*0044*/ 	.word	0xffffffff


	//   ....[3]....
        /*0048*/ 	.word	0xffffffff


	//   ....[4]....
        /*004c*/ 	.word	0xffffffff


	//   ....[5]....
        /*0050*/ 	.word	0xffffffff


	//   ....[6]....
        /*0054*/ 	.word	0xffffffff


	//   ....[7]....
        /*0058*/ 	.word	0xffffffff


	//   ....[8]....
        /*005c*/ 	.word	0xffffffff


	//   ....[9]....
        /*0060*/ 	.word	0xffffffff


	//   ....[10]....
        /*0064*/ 	.word	0xffffffff


	//   ....[11]....
        /*0068*/ 	.word	0xffffffff


	//   ....[12]....
        /*006c*/ 	.word	0xffffffff


	//   ....[13]....
        /*0070*/ 	.word	0xffffffff


	//   ....[14]....
        /*0074*/ 	.word	0xffffffff


	//   ....[15]....
        /*0078*/ 	.word	0xffffffff


	//   ....[16]....
        /*007c*/ 	.word	0xffffffff


	//   ....[17]....
        /*0080*/ 	.word	0xffffffff


	//   ....[18]....
        /*0084*/ 	.word	0xffffffff


	//   ....[19]....
        /*0088*/ 	.word	0xffffffff


	//   ....[20]....
        /*008c*/ 	.word	0xffffffff


	//   ....[21]....
        /*0090*/ 	.word	0xffffffff


	//   ....[22]....
        /*0094*/ 	.word	0xffffffff


	//   ....[23]....
        /*0098*/ 	.word	0xffffffff


	//   ....[24]....
        /*009c*/ 	.word	0xffffffff


	//   ....[25]....
        /*00a0*/ 	.word	0xffffffff


	//   ....[26]....
        /*00a4*/ 	.word	0xffffffff


	//   ....[27]....
        /*00a8*/ 	.word	0xffffffff


	//   ....[28]....
        /*00ac*/ 	.word	0xffffffff


	//   ....[29]....
        /*00b0*/ 	.word	0xffffffff


	//   ....[30]....
        /*00b4*/ 	.word	0xffffffff


	//   ....[31]....
        /*00b8*/ 	.word	0xffffffff


	//   ....[32]....
        /*00bc*/ 	.word	0xffffffff


	//   ....[33]....
        /*00c0*/ 	.word	0xffffffff


	//   ....[34]....
        /*00c4*/ 	.word	0xffffffff


	//   ....[35]....
        /*00c8*/ 	.word	0xffffffff


	//   ....[36]....
        /*00cc*/ 	.word	0xffffffff


	//   ....[37]....
        /*00d0*/ 	.word	0xffffffff


	//   ....[38]....
        /*00d4*/ 	.word	0xffffffff


	//   ....[39]....
        /*00d8*/ 	.word	0xffffffff


	//   ....[40]....
        /*00dc*/ 	.word	0xffffffff


	//   ....[41]....
        /*00e0*/ 	.word	0xffffffff


	//   ....[42]....
        /*00e4*/ 	.word	0xffffffff


	//   ....[43]....
        /*00e8*/ 	.word	0xffffffff


	//   ....[44]....
        /*00ec*/ 	.word	0xffffffff


	//   ....[45]....
        /*00f0*/ 	.word	0xffffffff


	//   ....[46]....
        /*00f4*/ 	.word	0xffffffff


	//   ....[47]....
        /*00f8*/ 	.word	0xffffffff


	//   ....[48]....
        /*00fc*/ 	.word	0xffffffff


	//   ....[49]....
        /*0100*/ 	.word	0xffffffff


	//   ....[50]....
        /*0104*/ 	.word	0xffffffff


	//   ....[51]....
        /*0108*/ 	.word	0xffffffff


	//   ....[52]....
        /*010c*/ 	.word	0xffffffff


	//   ....[53]....
        /*0110*/ 	.word	0xffffffff


	//   ....[54]....
        /*0114*/ 	.word	0xffffffff


	//   ....[55]....
        /*0118*/ 	.word	0xffffffff


	//   ....[56]....
        /*011c*/ 	.word	0xffffffff


	//   ....[57]....
        /*0120*/ 	.word	0xffffffff


	//   ....[58]....
        /*0124*/ 	.word	0xffffffff


	//   ....[59]....
        /*0128*/ 	.word	0xffffffff


	//   ....[60]....
        /*012c*/ 	.word	0xffffffff


	//   ....[61]....
        /*0130*/ 	.word	0xffffffff


	//   ....[62]....
        /*0134*/ 	.word	0xffffffff


	//   ....[63]....
        /*0138*/ 	.word	0xffffffff


	//   ....[64]....
        /*013c*/ 	.word	0xffffffff


	//   ....[65]....
        /*0140*/ 	.word	0xffffffff


	//   ....[66]....
        /*0144*/ 	.word	0xffffffff


	//   ....[67]....
        /*0148*/ 	.word	0xffffffff


	//   ....[68]....
        /*014c*/ 	.word	0xffffffff


	//----- nvinfo : EIATTR_COOP_GROUP_INSTR_OFFSETS
	.align		4
.L_438:
        /*0150*/ 	.byte	0x04, 0x28
        /*0152*/ 	.short	(.L_440 - .L_439)


	//   ....[0]....
.L_439:
        /*0154*/ 	.word	0x00000080


	//   ....[1]....
        /*0158*/ 	.word	0x00000c70


	//   ....[2]....
        /*015c*/ 	.word	0x00000cb0


	//   ....[3]....
        /*0160*/ 	.word	0x00000ec0


	//   ....[4]....
        /*0164*/ 	.word	0x00000ef0


	//   ....[5]....
        /*0168*/ 	.word	0x00001010


	//   ....[6]....
        /*016c*/ 	.word	0x00001040


	//   ....[7]....
        /*0170*/ 	.word	0x00001150


	//   ....[8]....
        /*0174*/ 	.word	0x00001190


	//   ....[9]....
        /*0178*/ 	.word	0x000016f0


	//   ....[10]....
        /*017c*/ 	.word	0x00001720


	//   ....[11]....
        /*0180*/ 	.word	0x00001750


	//   ....[12]....
        /*0184*/ 	.word	0x00001780


	//   ....[13]....
        /*0188*/ 	.word	0x000017a0


	//   ....[14]....
        /*018c*/ 	.word	0x000017c0


	//   ....[15]....
        /*0190*/ 	.word	0x000017d0


	//   ....[16]....
        /*0194*/ 	.word	0x000018e0


	//   ....[17]....
        /*0198*/ 	.word	0x00001d70


	//   ....[18]....
        /*019c*/ 	.word	0x00001da0


	//   ....[19]....
        /*01a0*/ 	.word	0x00001db0


	//   ....[20]....
        /*01a4*/ 	.word	0x00001e10


	//   ....[21]....
        /*01a8*/ 	.word	0x00002390


	//   ....[22]....
        /*01ac*/ 	.word	0x000023c0


	//   ....[23]....
        /*01b0*/ 	.word	0x000023e0


	//   ....[24]....
        /*01b4*/ 	.word	0x00002440


	//   ....[25]....
        /*01b8*/ 	.word	0x00003970


	//   ....[26]....
        /*01bc*/ 	.word	0x000039c0


	//   ....[27]....
        /*01c0*/ 	.word	0x000039e0


	//   ....[28]....
        /*01c4*/ 	.word	0x00003a00


	//   ....[29]....
        /*01c8*/ 	.word	0x00004c60


	//   ....[30]....
        /*01cc*/ 	.word	0x00004c80


	//   ....[31]....
        /*01d0*/ 	.word	0x00004d00


	//   ....[32]....
        /*01d4*/ 	.word	0x00004d20


	//   ....[33]....
        /*01d8*/ 	.word	0x00005160


	//   ....[34]....
        /*01dc*/ 	.word	0x00005190


	//   ....[35]....
        /*01e0*/ 	.word	0x000051c0


	//   ....[36]....
        /*01e4*/ 	.word	0x000051e0


	//   ....[37]....
        /*01e8*/ 	.word	0x00006330


	//   ....[38]....
        /*01ec*/ 	.word	0x00006360


	//   ....[39]....
        /*01f0*/ 	.word	0x00006380


	//   ....[40]....
        /*01f4*/ 	.word	0x000063a0


	//   ....[41]....
        /*01f8*/ 	.word	0x00007c70


	//   ....[42]....
        /*01fc*/ 	.word	0x00007ca0


	//   ....[43]....
        /*0200*/ 	.word	0x00007cc0


	//   ....[44]....
        /*0204*/ 	.word	0x00007cd0


	//   ....[45]....
        /*0208*/ 	.word	0x00007ef0


	//   ....[46]....
        /*020c*/ 	.word	0x00007f20


	//   ....[47]....
        /*0210*/ 	.word	0x00007f60


	//   ....[48]....
        /*0214*/ 	.word	0x00007f70


	//   ....[49]....
        /*0218*/ 	.word	0x00009490


	//   ....[50]....
        /*021c*/ 	.word	0x000094d0


	//   ....[51]....
        /*0220*/ 	.word	0x000094f0


	//   ....[52]....
        /*0224*/ 	.word	0x00009530


	//   ....[53]....
        /*0228*/ 	.word	0x00009740


	//   ....[54]....
        /*022c*/ 	.word	0x00009750


	//   ....[55]....
        /*0230*/ 	.word	0x000098d0


	//   ....[56]....
        /*0234*/ 	.word	0x00009900


	//   ....[57]....
        /*0238*/ 	.word	0x00009a50


	//   ....[58]....
        /*023c*/ 	.word	0x00009a80


	//   ....[59]....
        /*0240*/ 	.word	0x00009bd0


	//   ....[60]....
        /*0244*/ 	.word	0x00009bf0


	//   ....[61]....
        /*0248*/ 	.word	0x0000a3d0


	//   ....[62]....
        /*024c*/ 	.word	0x0000a3f0


	//   ....[63]....
        /*0250*/ 	.word	0x0000a520


	//   ....[64]....
        /*0254*/ 	.word	0x0000a550


	//   ....[65]....
        /*0258*/ 	.word	0x0000a680


	//   ....[66]....
        /*025c*/ 	.word	0x0000a6b0


	//   ....[67]....
        /*0260*/ 	.word	0x0000a7e0


	//   ....[68]....
        /*0264*/ 	.word	0x0000a800


	//----- nvinfo : EIATTR_EXIT_INSTR_OFFSETS
	.align		4
.L_440:
        /*0268*/ 	.byte	0x04, 0x1c
        /*026a*/ 	.short	(.L_442 - .L_441)


	//   ....[0]....
.L_441:
        /*026c*/ 	.word	0x00000310


	//   ....[1]....
        /*0270*/ 	.word	0x00009c00


	//   ....[2]....
        /*0274*/ 	.word	0x00009cd0


	//   ....[3]....
        /*0278*/ 	.word	0x00009d30


	//   ....[4]....
        /*027c*/ 	.word	0x0000a810


	//   ....[5]....
        /*0280*/ 	.word	0x0000a8c0


	//   ....[6]....
        /*0284*/ 	.word	0x0000a920


	//----- nvinfo : EIATTR_CTAIDZ_USED
	.align		4
.L_442:
        /*0288*/ 	.byte	0x01, 0x04
	.zero		2


	//----- nvinfo : EIATTR_MAX_THREADS
	.align		4
        /*028c*/ 	.byte	0x04, 0x05
        /*028e*/ 	.short	(.L_444 - .L_443)
.L_443:
        /*0290*/ 	.word	0x00000100
        /*0294*/ 	.word	0x00000001
        /*0298*/ 	.word	0x00000001


	//----- nvinfo : EIATTR_CRS_STACK_SIZE
	.align		4
.L_444:
        /*029c*/ 	.byte	0x04, 0x1e
        /*029e*/ 	.short	(.L_446 - .L_445)
.L_445:
        /*02a0*/ 	.word	0x00000000
.L_446:


//--------------------- .nv.info._ZN7cutlass13device_kernelIN5flash19enable_sm80_to_sm89INS1_16FlashAttnFwdSm80INS1_25CollectiveMainloopFwdSm80ILi8ELi2ELb0EN4cute5tupleIJNS5_1CILi128EEENS7_ILi64EEENS7_ILi192EEEEEELi192ENS_10bfloat16_tEfNS_4arch4Sm80ELb0ELb0ELb1ELb1ELb1ELb1ELb1ELb0EEENS1_21CollectiveEpilogueFwdINS6_IJS8_SA_S9_EEENS6_IJNS7_ILi1EEESI_SI_EEESC_SE_Li256ELb1ELb1ELb0ELb0EEENS1_19SingleTileSchedulerILb1ELb0ELb1ELi128EEEEEEEEEvNT_6ParamsE --------------------------
	.section	.nv.info._ZN7cutlass13device_kernelIN5flash19enable_sm80_to_sm89INS1_16FlashAttnFwdSm80INS1_25CollectiveMainloopFwdSm80ILi8ELi2ELb0EN4cute5tupleIJNS5_1CILi128EEENS7_ILi64EEENS7_ILi192EEEEEELi192ENS_10bfloat16_tEfNS_4arch4Sm80ELb0ELb0ELb1ELb1ELb1ELb1ELb1ELb0EEENS1_21CollectiveEpilogueFwdINS6_IJS8_SA_S9_EEENS6_IJNS7_ILi1EEESI_SI_EEESC_SE_Li256ELb1ELb1ELb0ELb0EEENS1_19SingleTileSchedulerILb1ELb0ELb1ELi128EEEEEEEEEvNT_6ParamsE,"",@"SHT_CUDA_INFO"
	.sectionflags	@""
	.align	4


	//----- nvinfo : EIATTR_CUDA_API_VERSION
	.align		4
        /*0000*/ 	.byte	0x04, 0x37
        /*0002*/ 	.short	(.L_448 - .L_447)
.L_447:
        /*0004*/ 	.word	0x00000082


	//----- nvinfo : EIATTR_SW2861232_WAR
	.align		4
.L_448:
        /*0008*/ 	.byte	0x01, 0x35
	.zero		2


	//----- nvinfo : EIATTR_PARAM_CBANK
	.align		4
        /*000c*/ 	.byte	0x04, 0x0a
        /*000e*/ 	.short	(.L_450 - .L_449)
	.align		4
.L_449:
        /*0010*/ 	.word	index@(.nv.constant0._ZN7cutlass13device_kernelIN5flash19enable_sm80_to_sm89INS1_16FlashAttnFwdSm80INS1_25CollectiveMainloopFwdSm80ILi8ELi2ELb0EN4cute5tupleIJNS5_1CILi128EEENS7_ILi64EEENS7_ILi192EEEEEELi192ENS_10bfloat16_tEfNS_4arch4Sm80ELb0ELb0ELb1ELb1ELb1ELb1ELb1ELb0EEENS1_21CollectiveEpilogueFwdINS6_IJS8_SA_S9_EEENS6_IJNS7_ILi1EEESI_SI_EEESC_SE_Li256ELb1ELb1ELb0ELb0EEENS1_19SingleTileSchedulerILb1ELb0ELb1ELi128EEEEEEEEEvNT_6ParamsE)
        /*0014*/ 	.short	0x0160
        /*0016*/ 	.short	0x0418


	//----- nvinfo : EIATTR_CBANK_PARAM_SIZE
	.align		4
.L_450:
        /*0018*/ 	.byte	0x03, 0x19
        /*001a*/ 	.short	0x0418


	//----- nvinfo : EIATTR_KPARAM_INFO
	.align		4
        /*001c*/ 	.byte	0x04, 0x17
        /*001e*/ 	.short	(.L_452 - .L_451)
.L_451:
        /*0020*/ 	.word	0x00000000
        /*0024*/ 	.short	0x0000
        /*0026*/ 	.short	0x0000
        /*0028*/ 	.byte	0x00, 0xf0, 0x61, 0x10


	//----- nvinfo : EIATTR_MAXREG_COUNT
	.align		4
.L_452:
        /*002c*/ 	.byte	0x03, 0x1b
        /*002e*/ 	.short	0x00ff


	//----- nvinfo : EIATTR_NUM_BARRIERS
	.align		4
        /*0030*/ 	.byte	0x02, 0x4c
        /*0032*/ 	.byte	0x02
	.zero		1


	//----- nvinfo : EIATTR_MERCURY_ISA_VERSION
	.align		4
        /*0034*/ 	.byte	0x03, 0x5f
        /*0036*/ 	.short	0x0000


	//----- nvinfo : EIATTR_COOP_GROUP_MASK_REGIDS
	.align		4
        /*0038*/ 	.byte	0x04, 0x29
        /*003a*/ 	.short	(.L_454 - .L_453)


	//   ....[0]....
.L_453:
        /*003c*/ 	.word	0xffffffff


	//   ....[1]....
        /*0040*/ 	.word	0xffffffff


	//   ....[2]....
        /*0044*/ 	.word	0xffffffff


	//   ....[3]....
        /*0048*/ 	.word	0xffffffff


	//   ....[4]....
        /*004c*/ 	.word	0xffffffff


	//   ....[5]....
        /*0050*/ 	.word	0xffffffff


	//   ....[6]....
        /*0054*/ 	.word	0xffffffff


	//   ....[7]....
        /*0058*/ 	.word	0xffffffff


	//   ....[8]....
        /*005c*/ 	.word	0xffffffff


	//   ....[9]....
        /*0060*/ 	.word	0xffffffff


	//   ....[10]....
        /*0064*/ 	.word	0xffffffff


	//   ....[11]....
        /*0068*/ 	.word	0xffffffff


	//   ....[12]....
        /*006c*/ 	.word	0xffffffff


	//   ....[13]....
        /*0070*/ 	.word	0xffffffff


	//   ....[14]....
        /*0074*/ 	.word	0xffffffff


	//   ....[15]....
        /*0078*/ 	.word	0xffffffff


	//   ....[16]....
        /*007c*/ 	.word	0xffffffff


	//   ....[17]....
        /*0080*/ 	.word	0xffffffff


	//   ....[18]....
        /*0084*/ 	.word	0xffffffff


	//   ....[19]....
        /*0088*/ 	.word	0xffffffff


	//   ....[20]....
        /*008c*/ 	.word	0xffffffff


	//   ....[21]....
        /*0090*/ 	.word	0xffffffff


	//   ....[22]....
        /*0094*/ 	.word	0xffffffff


	//   ....[23]....
        /*0098*/ 	.word	0xffffffff


	//   ....[24]....
        /*009c*/ 	.word	0xffffffff


	//   ....[25]....
        /*00a0*/ 	.word	0xffffffff


	//   ....[26]....
        /*00a4*/ 	.word	0xffffffff


	//   ....[27]....
        /*00a8*/ 	.word	0xffffffff


	//   ....[28]....
        /*00ac*/ 	.word	0xffffffff


	//   ....[29]....
        /*00b0*/ 	.word	0xffffffff


	//   ....[30]....
        /*00b4*/ 	.word	0xffffffff


	//   ....[31]....
        /*00b8*/ 	.word	0xffffffff


	//   ....[32]....
        /*00bc*/ 	.word	0xffffffff


	//   ....[33]....
        /*00c0*/ 	.word	0xffffffff


	//   ....[34]....
        /*00c4*/ 	.word	0xffffffff


	//   ....[35]....
        /*00c8*/ 	.word	0xffffffff


	//   ....[36]....
        /*00cc*/ 	.word	0xffffffff


	//   ....[37]....
        /*00d0*/ 	.word	0xffffffff


	//   ....[38]....
        /*00d4*/ 	.word	0xffffffff


	//   ....[39]....
        /*00d8*/ 	.word	0xffffffff


	//   ....[40]....
        /*00dc*/ 	.word	0xffffffff


	//   ....[41]....
        /*00e0*/ 	.word	0xffffffff


	//   ....[42]....
        /*00e4*/ 	.word	0xffffffff


	//   ....[43]....
        /*00e8*/ 	.word	0xffffffff


	//   ....[44]....
        /*00ec*/ 	.word	0xffffffff


	//   ....[45]....
        /*00f0*/ 	.word	0xffffffff


	//   ....[46]....
        /*00f4*/ 	.word	0xffffffff


	//   ....[47]....
        /*00f8*/ 	.word	0xffffffff


	//   ....[48]....
        /*00fc*/ 	.word	0xffffffff


	//   ....[49]....
        /*0100*/ 	.word	0xffffffff


	//   ....[50]....
        /*0104*/ 	.word	0xffffffff


	//   ....[51]....
        /*0108*/ 	.word	0xffffffff


	//   ....[52]....
        /*010c*/ 	.word	0xffffffff


	//   ....[53]....
        /*0110*/ 	.word	0xffffffff


	//   ....[54]....
        /*0114*/ 	.word	0xffffffff


	//   ....[55]....
        /*0118*/ 	.word	0xffffffff


	//   ....[56]....
        /*011c*/ 	.word	0xffffffff


	//   ....[57]....
        /*0120*/ 	.word	0xffffffff


	//   ....[58]....
        /*0124*/ 	.word	0xffffffff


	//   ....[59]....
        /*0128*/ 	.word	0xffffffff


	//   ....[60]....
        /*012c*/ 	.word	0xffffffff


	//   ....[61]....
        /*0130*/ 	.word	0xffffffff


	//   ....[62]....
        /*0134*/ 	.word	0xffffffff


	//   ....[63]....
        /*0138*/ 	.word	0xffffffff


	//   ....[64]....
        /*013c*/ 	.word	0xffffffff


	//   ....[65]....
        /*0140*/ 	.word	0xffffffff


	//   ....[66]....
        /*0144*/ 	.word	0xffffffff


	//   ....[67]....
        /*0148*/ 	.word	0xffffffff


	//   ....[68]....
        /*014c*/ 	.word	0xffffffff


	//   ....[69]....
        /*0150*/ 	.word	0xffffffff


	//   ....[70]....
        /*0154*/ 	.word	0xffffffff


	//   ....[71]....
        /*0158*/ 	.word	0xffffffff


	//   ....[72]....
        /*015c*/ 	.word	0xffffffff


	//   ....[73]....
        /*0160*/ 	.word	0xffffffff


	//   ....[74]....
        /*0164*/ 	.word	0xffffffff


	//   ....[75]....
        /*0168*/ 	.word	0xffffffff


	//   ....[76]....
        /*016c*/ 	.word	0xffffffff


	//----- nvinfo : EIATTR_COOP_GROUP_INSTR_OFFSETS
	.align		4
.L_454:
        /*0170*/ 	.byte	0x04, 0x28
        /*0172*/ 	.short	(.L_456 - .L_455)


	//   ....[0]....
.L_455:
        /*0174*/ 	.word	0x00000080


	//   ....[1]....
        /*0178*/ 	.word	0x000022b0


	//   ....[2]....
        /*017c*/ 	.word	0x000022c0


	//   ....[3]....
        /*0180*/ 	.word	0x00003ea0


	//   ....[4]....
        /*0184*/ 	.word	0x00003eb0


	//   ....[5]....
        /*0188*/ 	.word	0x00005a40


	//   ....[6]....
        /*018c*/ 	.word	0x00005a60


	//   ....[7]....
        /*0190*/ 	.word	0x00005f20


	//   ....[8]....
        /*0194*/ 	.word	0x00005f30


	//   ....[9]....
        /*0198*/ 	.word	0x00006b10


	//   ....[10]....
        /*019c*/ 	.word	0x00006b40


	//   ....[11]....
        /*01a0*/ 	.word	0x00006d00


	//   ....[12]....
        /*01a4*/ 	.word	0x00006d30


	//   ....[13]....
        /*01a8*/ 	.word	0x00006e50


	//   ....[14]....
        /*01ac*/ 	.word	0x00006e80


	//   ....[15]....
        /*01b0*/ 	.word	0x00006f90


	//   ....[16]....
        /*01b4*/ 	.word	0x00006fd0


	//   ....[17]....
        /*01b8*/ 	.word	0x00007510


	//   ....[18]....
        /*01bc*/ 	.word	0x00007540


	//   ....[19]....
        /*01c0*/ 	.word	0x00007560


	//   ....[20]....
        /*01c4*/ 	.word	0x00007580


	//   ....[21]....
        /*01c8*/ 	.word	0x000075b0


	//   ....[22]....
        /*01cc*/ 	.word	0x000075c0


	//   ....[23]....
        /*01d0*/ 	.word	0x000075d0


	//   ....[24]....
        /*01d4*/ 	.word	0x000075f0


	//   ....[25]....
        /*01d8*/ 	.word	0x00007b60


	//   ....[26]....
        /*01dc*/ 	.word	0x00007b80


	//   ....[27]....
        /*01e0*/ 	.word	0x00007b90


	//   ....[28]....
        /*01e4*/ 	.word	0x00007ba0


	//   ....[29]....
        /*01e8*/ 	.word	0x0000de20


	//   ....[30]....
        /*01ec*/ 	.word	0x0000de50


	//   ....[31]....
        /*01f0*/ 	.word	0x0000de80


	//   ....[32]....
        /*01f4*/ 	.word	0x0000deb0


	//   ....[33]....
        /*01f8*/ 	.word	0x0000f6c0


	//   ....[34]....
        /*01fc*/ 	.word	0x0000f750


	//   ....[35]....
        /*0200*/ 	.word	0x0000f800


	//   ....[36]....
        /*0204*/ 	.word	0x0000f910


	//   ....[37]....
        /*0208*/ 	.word	0x00010a20


	//   ....[38]....
        /*020c*/ 	.word	0x00010a40


	//   ....[39]....
        /*0210*/ 	.word	0x00010a60


	//   ....[40]....
        /*0214*/ 	.word	0x00010a70


	//   ....[41]....
        /*0218*/ 	.word	0x00010f20


	//   ....[42]....
        /*021c*/ 	.word	0x00010f50


	//   ....[43]....
        /*0220*/ 	.word	0x00010f80


	//   ....[44]....
        /*0224*/ 	.word	0x00010fb0


	//   ....[45]....
        /*0228*/ 	.word	0x000120f0


	//   ....[46]....
        /*022c*/ 	.word	0x00012120


	//   ....[47]....
        /*0230*/ 	.word	0x00012140


	//   ....[48]....
        /*0234*/ 	.word	0x00012160


	//   ....[49]....
        /*0238*/ 	.word	0x00013a50


	//   ....[50]....
        /*023c*/ 	.word	0x00013a70


	//   ....[51]....
        /*0240*/ 	.word	0x00013a90


	//   ....[52]....
        /*0244*/ 	.word	0x00013ab0


	//   ....[53]....
        /*0248*/ 	.word	0x00013cb0


	//   ....[54]....
        /*024c*/ 	.word	0x00013ce0


	//   ....[55]....
        /*0250*/ 	.word	0x00013d30


	//   ....[56]....
        /*0254*/ 	.word	0x00013d40


	//   ....[57]....
        /*0258*/ 	.word	0x00015270


	//   ....[58]....
        /*025c*/ 	.word	0x000152b0


	//   ....[59]....
        /*0260*/ 	.word	0x000152f0


	//   ....[60]....
        /*0264*/ 	.word	0x00015320


	//   ....[61]....
        /*0268*/ 	.word	0x00015500


	//   ....[62]....
        /*026c*/ 	.word	0x00015510


	//   ....[63]....
        /*0270*/ 	.word	0x00015690


	//   ....[64]....
        /*0274*/ 	.word	0x000156c0


	//   ....[65]....
        /*0278*/ 	.word	0x00015810


	//   ....[66]....
        /*027c*/ 	.word	0x00015840


	//   ....[67]....
        /*0280*/ 	.word	0x00015990


	//   ....[68]....
        /*0284*/ 	.word	0x000159b0


	//   ....[69]....
        /*0288*/ 	.word	0x00016180


	//   ....[70]....
        /*028c*/ 	.word	0x000161a0


	//   ....[71]....
        /*0290*/ 	.word	0x000162d0


	//   ....[72]....
        /*0294*/ 	.word	0x00016300


	//   ....[73]....
        /*0298*/ 	.word	0x00016430


	//   ....[74]....
        /*029c*/ 	.word	0x00016460


	//   ....[75]....
        /*02a0*/ 	.word	0x00016590


	//   ....[76]....
        /*02a4*/ 	.word	0x000165b0


	//----- nvinfo : EIATTR_EXIT_INSTR_OFFSETS
	.align		4
.L_456:
        /*02a8*/ 	.byte	0x04, 0x1c
        /*02aa*/ 	.short	(.L_458 - .L_457)


	//   ....[0]....
.L_457:
        /*02ac*/ 	.word	0x00000310


	//   ....[1]....
        /*02b0*/ 	.word	0x000159c0


	//   ....[2]....
        /*02b4*/ 	.word	0x00015a90


	//   ....[3]....
        /*02b8*/ 	.word	0x00015af0


	//   ....[4]....
        /*02bc*/ 	.word	0x000165c0


	//   ....[5]....
        /*02c0*/ 	.word	0x00016670


	//   ....[6]....
        /*02c4*/ 	.word	0x000166d0


	//----- nvinfo : EIATTR_CTAIDZ_USED
	.align		4
.L_458:
        /*02c8*/ 	.byte	0x01, 0x04
	.zero		2


	//----- nvinfo : EIATTR_MAX_THREADS
	.align		4
        /*02cc*/ 	.byte	0x04, 0x05
        /*02ce*/ 	.short	(.L_460 - .L_459)
.L_459:
        /*02d0*/ 	.word	0x00000100
        /*02d4*/ 	.word	0x00000001
        /*02d8*/ 	.word	0x00000001


	//----- nvinfo : EIATTR_CRS_STACK_SIZE
	.align		4
.L_460:
        /*02dc*/ 	.byte	0x04, 0x1e
        /*02de*/ 	.short	(.L_462 - .L_461)
.L_461:
        /*02e0*/ 	.word	0x00000000
.L_462:


//--------------------- .nv.info._ZN7cutlass13device_kernelIN5flash19enable_sm80_to_sm89INS1_16FlashAttnFwdSm80INS1_25CollectiveMainloopFwdSm80ILi8ELi2ELb0EN4cute5tupleIJNS5_1CILi128EEENS7_ILi64EEENS7_ILi192EEEEEELi192ENS_10bfloat16_tEfNS_4arch4Sm80ELb0ELb1ELb1ELb0ELb1ELb0ELb1ELb0EEENS1_21CollectiveEpilogueFwdINS6_IJS8_SA_S9_EEENS6_IJNS7_ILi1EEESI_SI_EEESC_SE_Li256ELb0ELb1ELb0ELb0EEENS1_19SingleTileSchedulerILb0ELb0ELb1ELi128EEEEEEEEEvNT_6ParamsE --------------------------
	.section	.nv.info._ZN7cutlass13device_kernelIN5flash19enable_sm80_to_sm89INS1_16FlashAttnFwdSm80INS1_25CollectiveMainloopFwdSm80ILi8ELi2ELb0EN4cute5tupleIJNS5_1CILi128EEENS7_ILi64EEENS7_ILi192EEEEEELi192ENS_10bfloat16_tEfNS_4arch4Sm80ELb0ELb1ELb1ELb0ELb1ELb0ELb1ELb0EEENS1_21CollectiveEpilogueFwdINS6_IJS8_SA_S9_EEENS6_IJNS7_ILi1EEESI_SI_EEESC_SE_Li256ELb0ELb1ELb0ELb0EEENS1_19SingleTileSchedulerILb0ELb0ELb1ELi128EEEEEEEEEvNT_6ParamsE,"",@"SHT_CUDA_INFO"
	.sectionflags	@""
	.align	4


	//----- nvinfo : EIATTR_CUDA_API_VERSION
	.align		4
        /*0000*/ 	.byte	0x04, 0x37
        /*0002*/ 	.short	(.L_464 - .L_463)
.L_463:
        /*0004*/ 	.word	0x00000082


	//----- nvinfo : EIATTR_SW2861232_WAR
	.align		4
.L_464:
        /*0008*/ 	.byte	0x01, 0x35
	.zero		2


	//----- nvinfo : EIATTR_PARAM_CBANK
	.align		4
        /*000c*/ 	.byte	0x04, 0x0a
        /*000e*/ 	.short	(.L_466 - .L_465)
	.align		4
.L_465:
        /*0010*/ 	.word	index@(.nv.constant0._ZN7cutlass13device_kernelIN5flash19enable_sm80_to_sm89INS1_16FlashAttnFwdSm80INS1_25CollectiveMainloopFwdSm80ILi8ELi2ELb0EN4cute5tupleIJNS5_1CILi128EEENS7_ILi64EEENS7_ILi192EEEEEELi192ENS_10bfloat16_tEfNS_4arch4Sm80ELb0ELb1ELb1ELb0ELb1ELb0ELb1ELb0EEENS1_21CollectiveEpilogueFwdINS6_IJS8_SA_S9_EEENS6_IJNS7_ILi1EEESI_SI_EEESC_SE_Li256ELb0ELb1ELb0ELb0EEENS1_19SingleTileSchedulerILb0ELb0ELb1ELi128EEEEEEEEEvNT_6ParamsE)
        /*0014*/ 	.short	0x0160
        /*0016*/ 	.short	0x0418


	//----- nvinfo : EIATTR_CBANK_PARAM_SIZE
	.align		4
.L_466:
        /*0018*/ 	.byte	0x03, 0x19
        /*001a*/ 	.short	0x0418


	//----- nvinfo : EIATTR_KPARAM_INFO
	.align		4
        /*001c*/ 	.byte	0x04, 0x17
        /*001e*/ 	.short	(.L_468 - .L_467)
.L_467:
        /*0020*/ 	.word	0x00000000
        /*0024*/ 	.short	0x0000
        /*0026*/ 	.short	0x0000
        /*0028*/ 	.byte	0x00, 0xf0, 0x61, 0x10


	//----- nvinfo : EIATTR_MAXREG_COUNT
	.align		4
.L_468:
        /*002c*/ 	.byte	0x03, 0x1b
        /*002e*/ 	.short	0x00ff


	//----- nvinfo : EIATTR_NUM_BARRIERS
	.align		4
        /*0030*/ 	.byte	0x02, 0x4c
        /*0032*/ 	.byte	0x02
	.zero		1


	//----- nvinfo : EIATTR_MERCURY_ISA_VERSION
	.align		4
        /*0034*/ 	.byte	0x03, 0x5f
        /*0036*/ 	.short	0x0000


	//----- nvinfo : EIATTR_COOP_GROUP_MASK_REGIDS
	.align		4
        /*0038*/ 	.byte	0x04, 0x29
        /*003a*/ 	.short	(.L_470 - .L_469)


	//   ....[0]....
.L_469:
        /*003c*/ 	.word	0xffffffff


	//   ....[1]....
        /*0040*/ 	.word	0xffffffff


	//   ....[2]....
        /*0044*/ 	.word	0xffffffff


	//   ....[3]....
        /*0048*/ 	.word	0xffffffff


	//   ....[4]....
        /*004c*/ 	.word	0xffffffff


	//   ....[5]....
        /*0050*/ 	.word	0xffffffff


	//   ....[6]....
        /*0054*/ 	.word	0xffffffff


	//   ....[7]....
        /*0058*/ 	.word	0xffffffff


	//   ....[8]....
        /*005c*/ 	.word	0xffffffff


	//   ....[9]....
        /*0060*/ 	.word	0xffffffff


	//   ....[10]....
        /*0064*/ 	.word	0xffffffff


	//   ....[11]....
        /*0068*/ 	.word	0xffffffff


	//   ....[12]....
        /*006c*/ 	.word	0xffffffff


	//   ....[13]....
        /*0070*/ 	.word	0xffffffff


	//   ....[14]....
        /*0074*/ 	.word	0xffffffff


	//   ....[15]....
        /*0078*/ 	.word	0xffffffff


	//   ....[16]....
        /*007c*/ 	.word	0xffffffff


	//   ....[17]....
        /*0080*/ 	.word	0xffffffff


	//   ....[18]....
        /*0084*/ 	.word	0xffffffff


	//   ....[19]....
        /*0088*/ 	.word	0xffffffff


	//   ....[20]....
        /*008c*/ 	.word	0xffffffff


	//   ....[21]....
        /*0090*/ 	.word	0xffffffff


	//   ....[22]....
        /*0094*/ 	.word	0xffffffff


	//   ....[23]....
        /*0098*/ 	.word	0xffffffff


	//   ....[24]....
        /*009c*/ 	.word	0xffffffff


	//   ....[25]....
        /*00a0*/ 	.word	0xffffffff


	//   ....[26]....
        /*00a4*/ 	.word	0xffffffff


	//   ....[27]....
        /*00a8*/ 	.word	0xffffffff


	//   ....[28]....
        /*00ac*/ 	.word	0xffffffff


	//   ....[29]....
        /*00b0*/ 	.word	0xffffffff


	//   ....[30]....
        /*00b4*/ 	.word	0xffffffff


	//   ....[31]....
        /*00b8*/ 	.word	0xffffffff


	//   ....[32]....
        /*00bc*/ 	.word	0xffffffff


	//   ....[33]....
        /*00c0*/ 	.word	0xffffffff


	//   ....[34]....
        /*00c4*/ 	.word	0xffffffff


	//   ....[35]....
        /*00c8*/ 	.word	0xffffffff


	//   ....[36]....
        /*00cc*/ 	.word	0xffffffff


	//   ....[37]....
        /*00d0*/ 	.word	0xffffffff


	//   ....[38]....
        /*00d4*/ 	.word	0xffffffff


	//   ....[39]....
        /*00d8*/ 	.word	0xffffffff


	//   ....[40]....
        /*00dc*/ 	.word	0xffffffff


	//   ....[41]....
        /*00e0*/ 	.word	0xffffffff


	//   ....[42]....
        /*00e4*/ 	.word	0xffffffff


	//   ....[43]....
        /*00e8*/ 	.word	0xffffffff


	//   ....[44]....
        /*00ec*/ 	.word	0xffffffff


	//   ....[45]....
        /*00f0*/ 	.word	0xffffffff


	//   ....[46]....
        /*00f4*/ 	.word	0xffffffff


	//   ....[47]....
        /*00f8*/ 	.word	0xffffffff


	//   ....[48]....
        /*00fc*/ 	.word	0xffffffff


	//   ....[49]....
        /*0100*/ 	.word	0xffffffff


	//   ....[50]....
        /*0104*/ 	.word	0xffffffff


	//   ....[51]....
        /*0108*/ 	.word	0xffffffff


	//   ....[52]....
        /*010c*/ 	.word	0xffffffff


	//   ....[53]....
        /*0110*/ 	.word	0xffffffff


	//   ....[54]....
        /*0114*/ 	.word	0xffffffff


	//   ....[55]....
        /*0118*/ 	.word	0xffffffff


	//   ....[56]....
        /*011c*/ 	.word	0xffffffff


	//   ....[57]....
        /*0120*/ 	.word	0xffffffff


	//   ....[58]....
        /*0124*/ 	.word	0xffffffff


	//   ....[59]....
        /*0128*/ 	.word	0xffffffff


	//   ....[60]....
        /*012c*/ 	.word	0xffffffff


	//   ....[61]....
        /*0130*/ 	.word	0xffffffff


	//   ....[62]....
        /*0134*/ 	.word	0xffffffff


	//   ....[63]....
        /*0138*/ 	.word	0xffffffff


	//   ....[64]....
        /*013c*/ 	.word	0xffffffff


	//   ....[65]....
        /*0140*/ 	.word	0xffffffff


	//   ....[66]....
        /*0144*/ 	.word	0xffffffff


	//   ....[67]....
        /*0148*/ 	.word	0xffffffff


	//   ....[68]....
        /*014c*/ 	.word	0xffffffff


	//   ....[69]....
        /*0150*/ 	.word	0xffffffff


	//   ....[70]....
        /*0154*/ 	.word	0xffffffff


	//   ....[71]....
        /*0158*/ 	.word	0xffffffff


	//   ....[72]....
        /*015c*/ 	.word	0xffffffff


	//   ....[73]....
        /*0160*/ 	.word	0xffffffff


	//   ....[74]....
        /*0164*/ 	.word	0xffffffff


	//   ....[75]....
        /*0168*/ 	.word	0xffffffff


	//   ....[76]....
        /*016c*/ 	.word	0xffffffff


	//   ....[77]....
        /*0170*/ 	.word	0xffffffff


	//   ....[78]....
        /*0174*/ 	.word	0xffffffff


	//   ....[79]....
        /*0178*/ 	.word	0xffffffff


	//   ....[80]....
        /*017c*/ 	.word	0xffffffff


	//   ....[81]....
        /*0180*/ 	.word	0xffffffff


	//   ....[82]....
        /*0184*/ 	.word	0xffffffff


	//   ....[83]....
        /*0188*/ 	.word	0xffffffff


	//   ....[84]....
        /*018c*/ 	.word	0xffffffff


	//   ....[85]....
        /*0190*/ 	.word	0xffffffff


	//   ....[86]....
        /*0194*/ 	.word	0xffffffff


	//   ....[87]....
        /*0198*/ 	.word	0xffffffff


	//   ....[88]....
        /*019c*/ 	.word	0xffffffff


	//   ....[89]....
        /*01a0*/ 	.word	0xffffffff


	//   ....[90]....
        /*01a4*/ 	.word	0xffffffff


	//   ....[91]....
        /*01a8*/ 	.word	0xffffffff


	//   ....[92]....
        /*01ac*/ 	.word	0xffffffff


	//   ....[93]....
        /*01b0*/ 	.word	0xffffffff


	//   ....[94]....
        /*01b4*/ 	.word	0xffffffff


	//   ....[95]....
        /*01b8*/ 	.word	0xffffffff


	//   ....[96]....
        /*01bc*/ 	.word	0xffffffff


	//   ....[97]....
        /*01c0*/ 	.word	0xffffffff


	//----- nvinfo : EIATTR_COOP_GROUP_INSTR_OFFSETS
	.align		4
.L_470:
        /*01c4*/ 	.byte	0x04, 0x28
        /*01c6*/ 	.short	(.L_472 - .L_471)


	//   ....[0]....
.L_471:
        /*01c8*/ 	.word	0x00000c70


	//   ....[1]....
        /*01cc*/ 	.word	0x00000cd0


	//   ....[2]....
        /*01d0*/ 	.word	0x00000d00


	//   ....[3]....
        /*01d4*/ 	.word	0x00000d40


	//   ....[4]....
        /*01d8*/ 	.word	0x00000d70


	//   ....[5]....
        /*01dc*/ 	.word	0x00000de0


	//   ....[6]....
        /*01e0*/ 	.word	0x00000e10


	//   ....[7]....
        /*01e4*/ 	.word	0x00000f90


	//   ....[8]....
        /*01e8*/ 	.word	0x00001430


	//   ....[9]....
        /*01ec*/ 	.word	0x00001480


	//   ....[10]....
        /*01f0*/ 	.word	0x000014b0


	//   ....[11]....
        /*01f4*/ 	.word	0x000014c0


	//   ....[12]....
        /*01f8*/ 	.word	0x00001570


	//   ....[13]....
        /*01fc*/ 	.word	0x00001590


	//   ....[14]....
        /*0200*/ 	.word	0x000015b0


	//   ....[15]....
        /*0204*/ 	.word	0x000015d0


	//   ....[16]....
        /*0208*/ 	.word	0x00001bb0


	//   ....[17]....
        /*020c*/ 	.word	0x00001bd0


	//   ....[18]....
        /*0210*/ 	.word	0x00001c30


	//   ....[19]....
        /*0214*/ 	.word	0x00001c50


	//   ....[20]....
        /*0218*/ 	.word	0x00002190


	//   ....[21]....
        /*021c*/ 	.word	0x000021c0


	//   ....[22]....
        /*0220*/ 	.word	0x000021e0


	//   ....[23]....
        /*0224*/ 	.word	0x00002240


	//   ....[24]....
        /*0228*/ 	.word	0x00002f40


	//   ....[25]....
        /*022c*/ 	.word	0x000032d0


	//   ....[26]....
        /*0230*/ 	.word	0x00003f70


	//   ....[27]....
        /*0234*/ 	.word	0x00003fa0


	//   ....[28]....
        /*0238*/ 	.word	0x00003fc0


	//   ....[29]....
        /*023c*/ 	.word	0x000040d0


	//   ....[30]....
        /*0240*/ 	.word	0x00005220


	//   ....[31]....
        /*0244*/ 	.word	0x00005240


	//   ....[32]....
        /*0248*/ 	.word	0x00005260


	//   ....[33]....
        /*024c*/ 	.word	0x00005270


	//   ....[34]....
        /*0250*/ 	.word	0x000058e0


	//   ....[35]....
        /*0254*/ 	.word	0x00005900


	//   ....[36]....
        /*0258*/ 	.word	0x00005920


	//   ....[37]....
        /*025c*/ 	.word	0x00005980


	//   ....[38]....
        /*0260*/ 	.word	0x00006730


	//   ....[39]....
        /*0264*/ 	.word	0x00006af0


	//   ....[40]....
        /*0268*/ 	.word	0x00007210


	//   ....[41]....
        /*026c*/ 	.word	0x000072e0


	//   ....[42]....
        /*0270*/ 	.word	0x00007570


	//   ....[43]....
        /*0274*/ 	.word	0x000076d0


	//   ....[44]....
        /*0278*/ 	.word	0x00008eb0


	//   ....[45]....
        /*027c*/ 	.word	0x00008ed0


	//   ....[46]....
        /*0280*/ 	.word	0x00008ee0


	//   ....[47]....
        /*0284*/ 	.word	0x00008ef0


	//   ....[48]....
        /*0288*/ 	.word	0x00009680


	//   ....[49]....
        /*028c*/ 	.word	0x000096a0


	//   ....[50]....
        /*0290*/ 	.word	0x000096c0


	//   ....[51]....
        /*0294*/ 	.word	0x00009720


	//   ....[52]....
        /*0298*/ 	.word	0x0000a810


	//   ....[53]....
        /*029c*/ 	.word	0x0000a850


	//   ....[54]....
        /*02a0*/ 	.word	0x0000a870


	//   ....[55]....
        /*02a4*/ 	.word	0x0000a8b0


	//   ....[56]....
        /*02a8*/ 	.word	0x0000c190


	//   ....[57]....
        /*02ac*/ 	.word	0x0000c1b0


	//   ....[58]....
        /*02b0*/ 	.word	0x0000c1c0


	//   ....[59]....
        /*02b4*/ 	.word	0x0000c1d0


	//   ....[60]....
        /*02b8*/ 	.word	0x0000c700


	//   ....[61]....
        /*02bc*/ 	.word	0x0000c710


	//   ....[62]....
        /*02c0*/ 	.word	0x0000c720


	//   ....[63]....
        /*02c4*/ 	.word	0x0000c7a0


	//   ....[64]....
        /*02c8*/ 	.word	0x0000d4d0


	//   ....[65]....
        /*02cc*/ 	.word	0x0000d8b0


	//   ....[66]....
        /*02d0*/ 	.word	0x0000dfd0


	//   ....[67]....
        /*02d4*/ 	.word	0x0000e090


	//   ....[68]....
        /*02d8*/ 	.word	0x0000e330


	//   ....[69]....
        /*02dc*/ 	.word	0x0000e460


	//   ....[70]....
        /*02e0*/ 	.word	0x0000fc30


	//   ....[71]....
        /*02e4*/ 	.word	0x0000fc40


	//   ....[72]....
        /*02e8*/ 	.word	0x0000fc50


	//   ....[73]....
        /*02ec*/ 	.word	0x0000fcc0


	//   ....[74]....
        /*02f0*/ 	.word	0x0000fe60


	//   ....[75]....
        /*02f4*/ 	.word	0x0000fe90


	//   ....[76]....
        /*02f8*/ 	.word	0x0000fed0


	//   ....[77]....
        /*02fc*/ 	.word	0x0000fee0


	//   ....[78]....
        /*0300*/ 	.word	0x00011480


	//   ....[79]....
        /*0304*/ 	.word	0x00011490


	//   ....[80]....
        /*0308*/ 	.word	0x000114b0


	//   ....[81]....
        /*030c*/ 	.word	0x000114c0


	//   ....[82]....
        /*0310*/ 	.word	0x000114d0


	//   ....[83]....
        /*0314*/ 	.word	0x000115b0


	//   ....[84]....
        /*0318*/ 	.word	0x00011730


	//   ....[85]....
        /*031c*/ 	.word	0x00011760


	//   ....[86]....
        /*0320*/ 	.word	0x000118b0


	//   ....[87]....
        /*0324*/ 	.word	0x000118e0


	//   ....[88]....
        /*0328*/ 	.word	0x00011a30


	//   ....[89]....
        /*032c*/ 	.word	0x00011a50


	//   ....[90]....
        /*0330*/ 	.word	0x00012120


	//   ....[91]....
        /*0334*/ 	.word	0x00012140


	//   ....[92]....
        /*0338*/ 	.word	0x00012270


	//   ....[93]....
        /*033c*/ 	.word	0x000122a0


	//   ....[94]....
        /*0340*/ 	.word	0x000123d0


	//   ....[95]....
        /*0344*/ 	.word	0x00012400


	//   ....[96]....
        /*0348*/ 	.word	0x00012530


	//   ....[97]....
        /*034c*/ 	.word	0x00012550


	//----- nvinfo : EIATTR_EXIT_INSTR_OFFSETS
	.align		4
.L_472:
        /*0350*/ 	.byte	0x04, 0x1c
        /*0352*/ 	.short	(.L_474 - .L_473)


	//   ....[0]....
.L_473:
        /*0354*/ 	.word	0x00000030


	//   ....[1]....
        /*0358*/ 	.word	0x00011a60


	//   ....[2]....
        /*035c*/ 	.word	0x00011b30


	//   ....[3]....
        /*0360*/ 	.word	0x00011b90


	//   ....[4]....
        /*0364*/ 	.word	0x00012560


	//   ....[5]....
        /*0368*/ 	.word	0x00012610


	//   ....[6]....
        /*036c*/ 	.word	0x00012670


	//----- nvinfo : EIATTR_CTAIDZ_USED
	.align		4
.L_474:
        /*0370*/ 	.byte	0x01, 0x04
	.zero		2


	//----- nvinfo : EIATTR_MAX_THREADS
	.align		4
        /*0374*/ 	.byte	0x04, 0x05
        /*0376*/ 	.short	(.L_476 - .L_475)
.L_475:
        /*0378*/ 	.word	0x00000100
        /*037c*/ 	.word	0x00000001
        /*0380*/ 	.word	0x00000001


	//----- nvinfo : EIATTR_CRS_STACK_SIZE
	.align		4
.L_476:
        /*0384*/ 	.byte	0x04, 0x1e
        /*0386*/ 	.short	(.L_478 - .L_477)
.L_477:
        /*0388*/ 	.word	0x00000000
.L_478:


//--------------------- .nv.info._ZN7cutlass13device_kernelIN5flash19enable_sm80_to_sm89INS1_16FlashAttnFwdSm80INS1_25CollectiveMainloopFwdSm80ILi8ELi2ELb0EN4cute5tupleIJNS5_1CILi128EEENS7_ILi64EEENS7_ILi192EEEEEELi192ENS_10bfloat16_tEfNS_4arch4Sm80ELb0ELb1ELb1ELb1ELb1ELb0ELb1ELb0EEENS1_21CollectiveEpilogueFwdINS6_IJS8_SA_S9_EEENS6_IJNS7_ILi1EEESI_SI_EEESC_SE_Li256ELb1ELb1ELb0ELb0EEENS1_19SingleTileSchedulerILb1ELb0ELb1ELi128EEEEEEEEEvNT_6ParamsE --------------------------
	.section	.nv.info._ZN7cutlass13device_kernelIN5flash19enable_sm80_to_sm89INS1_16FlashAttnFwdSm80INS1_25CollectiveMainloopFwdSm80ILi8ELi2ELb0EN4cute5tupleIJNS5_1CILi128EEENS7_ILi64EEENS7_ILi192EEEEEELi192ENS_10bfloat16_tEfNS_4arch4Sm80ELb0ELb1ELb1ELb1ELb1ELb0ELb1ELb0EEENS1_21CollectiveEpilogueFwdINS6_IJS8_SA_S9_EEENS6_IJNS7_ILi1EEESI_SI_EEESC_SE_Li256ELb1ELb1ELb0ELb0EEENS1_19SingleTileSchedulerILb1ELb0ELb1ELi128EEEEEEEEEvNT_6ParamsE,"",@"SHT_CUDA_INFO"
	.sectionflags	@""
	.align	4


	//----- nvinfo : EIATTR_CUDA_API_VERSION
	.align		4
        /*0000*/ 	.byte	0x04, 0x37
        /*0002*/ 	.short	(.L_480 - .L_479)
.L_479:
        /*0004*/ 	.word	0x00000082


	//----- nvinfo : EIATTR_SW2861232_WAR
	.align		4
.L_480:
        /*0008*/ 	.byte	0x01, 0x35
	.zero		2


	//----- nvinfo : EIATTR_PARAM_CBANK
	.align		4
        /*000c*/ 	.byte	0x04, 0x0a
        /*000e*/ 	.short	(.L_482 - .L_481)
	.align		4
.L_481:
        /*0010*/ 	.word	index@(.nv.constant0._ZN7cutlass13device_kernelIN5flash19enable_sm80_to_sm89INS1_16FlashAttnFwdSm80INS1_25CollectiveMainloopFwdSm80ILi8ELi2ELb0EN4cute5tupleIJNS5_1CILi128EEENS7_ILi64EEENS7_ILi192EEEEEELi192ENS_10bfloat16_tEfNS_4arch4Sm80ELb0ELb1ELb1ELb1ELb1ELb0ELb1ELb0EEENS1_21CollectiveEpilogueFwdINS6_IJS8_SA_S9_EEENS6_IJNS7_ILi1EEESI_SI_EEESC_SE_Li256ELb1ELb1ELb0ELb0EEENS1_19SingleTileSchedulerILb1ELb0ELb1ELi128EEEEEEEEEvNT_6ParamsE)
        /*0014*/ 	.short	0x0160
        /*0016*/ 	.short	0x0418


	//----- nvinfo : EIATTR_CBANK_PARAM_SIZE
	.align		4
.L_482:
        /*0018*/ 	.byte	0x03, 0x19
        /*001a*/ 	.short	0x0418


	//----- nvinfo : EIATTR_KPARAM_INFO
	.align		4
        /*001c*/ 	.byte	0x04, 0x17
        /*001e*/ 	.short	(.L_484 - .L_483)
.L_483:
        /*0020*/ 	.word	0x00000000
        /*0024*/ 	.short	0x0000
        /*0026*/ 	.short	0x0000
        /*0028*/ 	.byte	0x00, 0xf0, 0x61, 0x10


	//----- nvinfo : EIATTR_MAXREG_COUNT
	.align		4
.L_484:
        /*002c*/ 	.byte	0x03, 0x1b
        /*002e*/ 	.short	0x00ff


	//----- nvinfo : EIATTR_NUM_BARRIERS
	.align		4
        /*0030*/ 	.byte	0x02, 0x4c
        /*0032*/ 	.byte	0x02
	.zero		1


	//----- nvinfo : EIATTR_MERCURY_ISA_VERSION
	.align		4
        /*0034*/ 	.byte	0x03, 0x5f
        /*0036*/ 	.short	0x0000


	//----- nvinfo : EIATTR_COOP_GROUP_MASK_REGIDS
	.align		4
        /*0038*/ 	.byte	0x04, 0x29
        /*003a*/ 	.short	(.L_486 - .L_485)


	//   ....[0]....
.L_485:
        /*003c*/ 	.word	0xffffffff


	//   ....[1]....
        /*0040*/ 	.word	0xffffffff


	//   ....[2]....
        /*0044*/ 	.word	0xffffffff


	//   ....[3]....
        /*0048*/ 	.word	0xffffffff


	//   ....[4]....
        /*004c*/ 	.word	0xffffffff


	//   ....[5]....
        /*0050*/ 	.word	0xffffffff


	//   ....[6]....
        /*0054*/ 	.word	0xffffffff


	//   ....[7]....
        /*0058*/ 	.word	0xffffffff


	//   ....[8]....
        /*005c*/ 	.word	0xffffffff


	//   ....[9]....
        /*0060*/ 	.word	0xffffffff


	//   ....[10]....
        /*0064*/ 	.word	0xffffffff


	//   ....[11]....
        /*0068*/ 	.word	0xffffffff


	//   ....[12]....
        /*006c*/ 	.word	0xffffffff


	//   ....[13]....
        /*0070*/ 	.word	0xffffffff


	//   ....[14]....
        /*0074*/ 	.word	0xffffffff


	//   ....[15]....
        /*0078*/ 	.word	0xffffffff


	//   ....[16]....
        /*007c*/ 	.word	0xffffffff


	//   ....[17]....
        /*0080*/ 	.word	0xffffffff


	//   ....[18]....
        /*0084*/ 	.word	0xffffffff


	//   ....[19]....
        /*0088*/ 	.word	0xffffffff


	//   ....[20]....
        /*008c*/ 	.word	0xffffffff


	//   ....[21]....
        /*0090*/ 	.word	0xffffffff


	//   ....[22]....
        /*0094*/ 	.word	0xffffffff


	//   ....[23]....
        /*0098*/ 	.word	0xffffffff


	//   ....[24]....
        /*009c*/ 	.word	0xffffffff


	//   ....[25]....
        /*00a0*/ 	.word	0xffffffff


	//   ....[26]....
        /*00a4*/ 	.word	0xffffffff


	//   ....[27]....
        /*00a8*/ 	.word	0xffffffff


	//   ....[28]....
        /*00ac*/ 	.word	0xffffffff


	//   ....[29]....
        /*00b0*/ 	.word	0xffffffff


	//   ....[30]....
        /*00b4*/ 	.word	0xffffffff


	//   ....[31]....
        /*00b8*/ 	.word	0xffffffff


	//   ....[32]....
        /*00bc*/ 	.word	0xffffffff


	//   ....[33]....
        /*00c0*/ 	.word	0xffffffff


	//   ....[34]....
        /*00c4*/ 	.word	0xffffffff


	//   ....[35]....
        /*00c8*/ 	.word	0xffffffff


	//   ....[36]....
        /*00cc*/ 	.word	0xffffffff


	//   ....[37]....
        /*00d0*/ 	.word	0xffffffff


	//   ....[38]....
        /*00d4*/ 	.word	0xffffffff


	//   ....[39]....
        /*00d8*/ 	.word	0xffffffff


	//   ....[40]....
        /*00dc*/ 	.word	0xffffffff


	//   ....[41]....
        /*00e0*/ 	.word	0xffffffff


	//   ....[42]....
        /*00e4*/ 	.word	0xffffffff


	//   ....[43]....
        /*00e8*/ 	.word	0xffffffff


	//   ....[44]....
        /*00ec*/ 	.word	0xffffffff


	//   ....[45]....
        /*00f0*/ 	.word	0xffffffff


	//   ....[46]....
        /*00f4*/ 	.word	0xffffffff


	//   ....[47]....
        /*00f8*/ 	.word	0xffffffff


	//   ....[48]....
        /*00fc*/ 	.word	0xffffffff


	//   ....[49]....
        /*0100*/ 	.word	0xffffffff


	//   ....[50]....
        /*0104*/ 	.word	0xffffffff


	//   ....[51]....
        /*0108*/ 	.word	0xffffffff


	//   ....[52]....
        /*010c*/ 	.word	0xffffffff


	//   ....[53]....
        /*0110*/ 	.word	0xffffffff


	//   ....[54]....
        /*0114*/ 	.word	0xffffffff


	//   ....[55]....
        /*0118*/ 	.word	0xffffffff


	//   ....[56]....
        /*011c*/ 	.word	0xffffffff


	//   ....[57]....
        /*0120*/ 	.word	0xffffffff


	//   ....[58]....
        /*0124*/ 	.word	0xffffffff


	//   ....[59]....
        /*0128*/ 	.word	0xffffffff


	//   ....[60]....
        /*012c*/ 	.word	0xffffffff


	//   ....[61]....
        /*0130*/ 	.word	0xffffffff


	//   ....[62]....
        /*0134*/ 	.word	0xffffffff


	//   ....[63]....
        /*0138*/ 	.word	0xffffffff


	//   ....[64]....
        /*013c*/ 	.word	0xffffffff


	//   ....[65]....
        /*0140*/ 	.word	0xffffffff


	//   ....[66]....
        /*0144*/ 	.word	0xffffffff


	//   ....[67]....
        /*0148*/ 	.word	0xffffffff


	//   ....[68]....
        /*014c*/ 	.word	0xffffffff


	//   ....[69]....
        /*0150*/ 	.word	0xffffffff


	//   ....[70]....
        /*0154*/ 	.word	0xffffffff


	//   ....[71]....
        /*0158*/ 	.word	0xffffffff


	//   ....[72]....
        /*015c*/ 	.word	0xffffffff


	//   ....[73]....
        /*0160*/ 	.word	0xffffffff


	//   ....[74]....
        /*0164*/ 	.word	0xffffffff


	//   ....[75]....
        /*0168*/ 	.word	0xffffffff


	//   ....[76]....
        /*016c*/ 	.word	0xffffffff


	//   ....[77]....
        /*0170*/ 	.word	0xffffffff


	//   ....[78]....
        /*0174*/ 	.word	0xffffffff


	//   ....[79]....
        /*0178*/ 	.word	0xffffffff


	//   ....[80]....
        /*017c*/ 	.word	0xffffffff


	//   ....[81]....
        /*0180*/ 	.word	0xffffffff


	//   ....[82]....
        /*0184*/ 	.word	0xffffffff


	//   ....[83]....
        /*0188*/ 	.word	0xffffffff


	//   ....[84]....
        /*018c*/ 	.word	0xffffffff


	//   ....[85]....
        /*0190*/ 	.word	0xffffffff


	//   ....[86]....
        /*0194*/ 	.word	0xffffffff


	//   ....[87]....
        /*0198*/ 	.word	0xffffffff


	//   ....[88]....
        /*019c*/ 	.word	0xffffffff


	//   ....[89]....
        /*01a0*/ 	.word	0xffffffff


	//   ....[90]....
        /*01a4*/ 	.word	0xffffffff


	//   ....[91]....
        /*01a8*/ 	.word	0xffffffff


	//   ....[92]....
        /*01ac*/ 	.word	0xffffffff


	//   ....[93]....
        /*01b0*/ 	.word	0xffffffff


	//   ....[94]....
        /*01b4*/ 	.word	0xffffffff


	//   ....[95]....
        /*01b8*/ 	.word	0xffffffff


	//   ....[96]....
        /*01bc*/ 	.word	0xffffffff


	//   ....[97]....
        /*01c0*/ 	.word	0xffffffff


	//   ....[98]....
        /*01c4*/ 	.word	0xffffffff


	//----- nvinfo : EIATTR_COOP_GROUP_INSTR_OFFSETS
	.align		4
.L_486:
        /*01c8*/ 	.byte	0x04, 0x28
        /*01ca*/ 	.short	(.L_488 - .L_487)


	//   ....[0]....
.L_487:
        /*01cc*/ 	.word	0x00000090


	//   ....[1]....
        /*01d0*/ 	.word	0x00001560


	//   ....[2]....
        /*01d4*/ 	.word	0x000015a0


	//   ....[3]....
        /*01d8*/ 	.word	0x000017d0


	//   ....[4]....
        /*01dc*/ 	.word	0x00001800


	//   ....[5]....
        /*01e0*/ 	.word	0x00001920


	//   ....[6]....
        /*01e4*/ 	.word	0x00001950


	//   ....[7]....
        /*01e8*/ 	.word	0x00001a60


	//   ....[8]....
        /*01ec*/ 	.word	0x00001aa0


	//   ....[9]....
        /*01f0*/ 	.word	0x00001ff0


	//   ....[10]....
        /*01f4*/ 	.word	0x00002010


	//   ....[11]....
        /*01f8*/ 	.word	0x00002040


	//   ....[12]....
        /*01fc*/ 	.word	0x00002070


	//   ....[13]....
        /*0200*/ 	.word	0x00002080


	//   ....[14]....
        /*0204*/ 	.word	0x00002090


	//   ....[15]....
        /*0208*/ 	.word	0x000021d0


	//   ....[16]....
        /*020c*/ 	.word	0x000021e0


	//   ....[17]....
        /*0210*/ 	.word	0x00002620


	//   ....[18]....
        /*0214*/ 	.word	0x00002650


	//   ....[19]....
        /*0218*/ 	.word	0x00002670


	//   ....[20]....
        /*021c*/ 	.word	0x000026d0


	//   ....[21]....
        /*0220*/ 	.word	0x00002b00


	//   ....[22]....
        /*0224*/ 	.word	0x00002b30


	//   ....[23]....
        /*0228*/ 	.word	0x00002b40


	//   ....[24]....
        /*022c*/ 	.word	0x00002b50


	//   ....[25]....
        /*0230*/ 	.word	0x000038d0


	//   ....[26]....
        /*0234*/ 	.word	0x00003c20


	//   ....[27]....
        /*0238*/ 	.word	0x000048d0


	//   ....[28]....
        /*023c*/ 	.word	0x000048f0


	//   ....[29]....
        /*0240*/ 	.word	0x00004910


	//   ....[30]....
        /*0244*/ 	.word	0x00004930


	//   ....[31]....
        /*0248*/ 	.word	0x00005b50


	//   ....[32]....
        /*024c*/ 	.word	0x00005b80


	//   ....[33]....
        /*0250*/ 	.word	0x00005ba0


	//   ....[34]....
        /*0254*/ 	.word	0x00005bb0


	//   ....[35]....
        /*0258*/ 	.word	0x00006240


	//   ....[36]....
        /*025c*/ 	.word	0x00006260


	//   ....[37]....
        /*0260*/ 	.word	0x00006270


	//   ....[38]....
        /*0264*/ 	.word	0x00006280


	//   ....[39]....
        /*0268*/ 	.word	0x00007020


	//   ....[40]....
        /*026c*/ 	.word	0x00007430


	//   ....[41]....
        /*0270*/ 	.word	0x00007d80


	//   ....[42]....
        /*0274*/ 	.word	0x00007e60


	//   ....[43]....
        /*0278*/ 	.word	0x00007e70


	//   ....[44]....
        /*027c*/ 	.word	0x00007e90


	//   ....[45]....
        /*0280*/ 	.word	0x000097e0


	//   ....[46]....
        /*0284*/ 	.word	0x00009800


	//   ....[47]....
        /*0288*/ 	.word	0x00009810


	//   ....[48]....
        /*028c*/ 	.word	0x00009820


	//   ....[49]....
        /*0290*/ 	.word	0x00009f90


	//   ....[50]....
        /*0294*/ 	.word	0x00009fb0


	//   ....[51]....
        /*0298*/ 	.word	0x00009fc0


	//   ....[52]....
        /*029c*/ 	.word	0x00009fd0


	//   ....[53]....
        /*02a0*/ 	.word	0x0000b130


	//   ....[54]....
        /*02a4*/ 	.word	0x0000b160


	//   ....[55]....
        /*02a8*/ 	.word	0x0000b180


	//   ....[56]....
        /*02ac*/ 	.word	0x0000b1c0


	//   ....[57]....
        /*02b0*/ 	.word	0x0000ca90


	//   ....[58]....
        /*02b4*/ 	.word	0x0000cab0


	//   ....[59]....
        /*02b8*/ 	.word	0x0000cac0


	//   ....[60]....
        /*02bc*/ 	.word	0x0000cad0


	//   ....[61]....
        /*02c0*/ 	.word	0x0000d000


	//   ....[62]....
        /*02c4*/ 	.word	0x0000d010


	//   ....[63]....
        /*02c8*/ 	.word	0x0000d020


	//   ....[64]....
        /*02cc*/ 	.word	0x0000d030


	//   ....[65]....
        /*02d0*/ 	.word	0x0000de20


	//   ....[66]....
        /*02d4*/ 	.word	0x0000e190


	//   ....[67]....
        /*02d8*/ 	.word	0x0000eab0


	//   ....[68]....
        /*02dc*/ 	.word	0x0000eba0


	//   ....[69]....
        /*02e0*/ 	.word	0x0000ebb0


	//   ....[70]....
        /*02e4*/ 	.word	0x0000ec30


	//   ....[71]....
        /*02e8*/ 	.word	0x000104f0


	//   ....[72]....
        /*02ec*/ 	.word	0x00010510


	//   ....[73]....
        /*02f0*/ 	.word	0x00010530


	//   ....[74]....
        /*02f4*/ 	.word	0x00010540


	//   ....[75]....
        /*02f8*/ 	.word	0x00010710


	//   ....[76]....
        /*02fc*/ 	.word	0x00010730


	//   ....[77]....
        /*0300*/ 	.word	0x00010770


	//   ....[78]....
        /*0304*/ 	.word	0x00010780


	//   ....[79]....
        /*0308*/ 	.word	0x00011d90


	//   ....[80]....
        /*030c*/ 	.word	0x00011dd0


	//   ....[81]....
        /*0310*/ 	.word	0x00011e60


	//   ....[82]....
        /*0314*/ 	.word	0x00011ea0


	//   ....[83]....
        /*0318*/ 	.word	0x000120b0


	//   ....[84]....
        /*031c*/ 	.word	0x000120c0


	//   ....[85]....
        /*0320*/ 	.word	0x00012240


	//   ....[86]....
        /*0324*/ 	.word	0x00012270


	//   ....[87]....
        /*0328*/ 	.word	0x000123c0


	//   ....[88]....
        /*032c*/ 	.word	0x000123f0


	//   ....[89]....
        /*0330*/ 	.word	0x00012540


	//   ....[90]....
        /*0334*/ 	.word	0x00012560


	//   ....[91]....
        /*0338*/ 	.word	0x00012ea0


	//   ....[92]....
        /*033c*/ 	.word	0x00012eb0


	//   ....[93]....
        /*0340*/ 	.word	0x00012fe0


	//   ....[94]....
        /*0344*/ 	.word	0x00013010


	//   ....[95]....
        /*0348*/ 	.word	0x00013140


	//   ....[96]....
        /*034c*/ 	.word	0x00013170


	//   ....[97]....
        /*0350*/ 	.word	0x000132a0


	//   ....[98]....
        /*0354*/ 	.word	0x000132c0


	//----- nvinfo : EIATTR_EXIT_INSTR_OFFSETS
	.align		4
.L_488:
        /*0358*/ 	.byte	0x04, 0x1c
        /*035a*/ 	.short	(.L_490 - .L_489)


	//   ....[0]....
.L_489:
        /*035c*/ 	.word	0x00000440


	//   ....[1]....
        /*0360*/ 	.word	0x00012570


	//   ....[2]....
        /*0364*/ 	.word	0x00012640


	//   ....[3]....
        /*0368*/ 	.word	0x000126a0


	//   ....[4]....
        /*036c*/ 	.word	0x000132d0


	//   ....[5]....
        /*0370*/ 	.word	0x00013380


	//   ....[6]....
        /*0374*/ 	.word	0x000133e0


	//----- nvinfo : EIATTR_CTAIDZ_USED
	.align		4
.L_490:
        /*0378*/ 	.byte	0x01, 0x04
	.zero		2


	//----- nvinfo : EIATTR_MAX_THREADS
	.align		4
        /*037c*/ 	.byte	0x04, 0x05
        /*037e*/ 	.short	(.L_492 - .L_491)
.L_491:
        /*0380*/ 	.word	0x00000100
        /*0384*/ 	.word	0x00000001
        /*0388*/ 	.word	0x00000001


	//----- nvinfo : EIATTR_CRS_STACK_SIZE
	.align		4
.L_492:
        /*038c*/ 	.byte	0x04, 0x1e
        /*038e*/ 	.short	(.L_494 - .L_493)
.L_493:
        /*0390*/ 	.word	0x00000000
.L_494:


//--------------------- .nv.info._ZN7cutlass13device_kernelIN5flash19enable_sm80_to_sm89INS1_16FlashAttnFwdSm80INS1_25CollectiveMainloopFwdSm80ILi8ELi2ELb0EN4cute5tupleIJNS5_1CILi128EEENS7_ILi64EEENS7_ILi192EEEEEELi192ENS_10bfloat16_tEfNS_4arch4Sm80ELb0ELb1ELb1ELb1ELb1ELb1ELb1ELb0EEENS1_21CollectiveEpilogueFwdINS6_IJS8_SA_S9_EEENS6_IJNS7_ILi1EEESI_SI_EEESC_SE_Li256ELb1ELb1ELb0ELb0EEENS1_19SingleTileSchedulerILb1ELb0ELb1ELi128EEEEEEEEEvNT_6ParamsE --------------------------
	.section	.nv.info._ZN7cutlass13device_kernelIN5flash19enable_sm80_to_sm89INS1_16FlashAttnFwdSm80INS1_25CollectiveMainloopFwdSm80ILi8ELi2ELb0EN4cute5tupleIJNS5_1CILi128EEENS7_ILi64EEENS7_ILi192EEEEEELi192ENS_10bfloat16_tEfNS_4arch4Sm80ELb0ELb1ELb1ELb1ELb1ELb1ELb1ELb0EEENS1_21CollectiveEpilogueFwdINS6_IJS8_SA_S9_EEENS6_IJNS7_ILi1EEESI_SI_EEESC_SE_Li256ELb1ELb1ELb0ELb0EEENS1_19SingleTileSchedulerILb1ELb0ELb1ELi128EEEEEEEEEvNT_6ParamsE,"",@"SHT_CUDA_INFO"
	.sectionflags	@""
	.align	4


	//----- nvinfo : EIATTR_CUDA_API_VERSION
	.align		4
        /*0000*/ 	.byte	0x04, 0x37
        /*0002*/ 	.short	(.L_496 - .L_495)
.L_495:
        /*0004*/ 	.word	0x00000082


	//----- nvinfo : EIATTR_SW2861232_WAR
	.align		4
.L_496:
        /*0008*/ 	.byte	0x01, 0x35
	.zero		2


	//----- nvinfo : EIATTR_PARAM_CBANK
	.align		4
        /*000c*/ 	.byte	0x04, 0x0a
        /*000e*/ 	.short	(.L_498 - .L_497)
	.align		4
.L_497:
        /*0010*/ 	.word	index@(.nv.constant0._ZN7cutlass13device_kernelIN5flash19enable_sm80_to_sm89INS1_16FlashAttnFwdSm80INS1_25CollectiveMainloopFwdSm80ILi8ELi2ELb0EN4cute5tupleIJNS5_1CILi128EEENS7_ILi64EEENS7_ILi192EEEEEELi192ENS_10bfloat16_tEfNS_4arch4Sm80ELb0ELb1ELb1ELb1ELb1ELb1ELb1ELb0EEENS1_21CollectiveEpilogueFwdINS6_IJS8_SA_S9_EEENS6_IJNS7_ILi1EEESI_SI_EEESC_SE_Li256ELb1ELb1ELb0ELb0EEENS1_19SingleTileSchedulerILb1ELb0ELb1ELi128EEEEEEEEEvNT_6ParamsE)
        /*0014*/ 	.short	0x0160
        /*0016*/ 	.short	0x0418


	//----- nvinfo : EIATTR_CBANK_PARAM_SIZE
	.align		4
.L_498:
        /*0018*/ 	.byte	0x03, 0x19
        /*001a*/ 	.short	0x0418


	//----- nvinfo : EIATTR_KPARAM_INFO
	.align		4
        /*001c*/ 	.byte	0x04, 0x17
        /*001e*/ 	.short	(.L_500 - .L_499)
.L_499:
        /*0020*/ 	.word	0x00000000
        /*0024*/ 	.short	0x0000
        /*0026*/ 	.short	0x0000
        /*0028*/ 	.byte	0x00, 0xf0, 0x61, 0x10


	//----- nvinfo : EIATTR_MAXREG_COUNT
	.align		4
.L_500:
        /*002c*/ 	.byte	0x03, 0x1b
        /*002e*/ 	.short	0x00ff


	//----- nvinfo : EIATTR_NUM_BARRIERS
	.align		4
        /*0030*/ 	.byte	0x02, 0x4c
        /*0032*/ 	.byte	0x02
	.zero		1


	//----- nvinfo : EIATTR_MERCURY_ISA_VERSION
	.align		4
        /*0034*/ 	.byte	0x03, 0x5f
        /*0036*/ 	.short	0x0000


	//----- nvinfo : EIATTR_COOP_GROUP_MASK_REGIDS
	.align		4
        /*0038*/ 	.byte	0x04, 0x29
        /*003a*/ 	.short	(.L_502 - .L_501)


	//   ....[0]....
.L_501:
        /*003c*/ 	.word	0xffffffff


	//   ....[1]....
        /*0040*/ 	.word	0xffffffff


	//   ....[2]....
        /*0044*/ 	.word	0xffffffff


	//   ....[3]....
        /*0048*/ 	.word	0xffffffff


	//   ....[4]....
        /*004c*/ 	.word	0xffffffff


	//   ....[5]....
        /*0050*/ 	.word	0xffffffff


	//   ....[6]....
        /*0054*/ 	.word	0xffffffff


	//   ....[7]....
        /*0058*/ 	.word	0xffffffff


	//   ....[8]....
        /*005c*/ 	.word	0xffffffff


	//   ....[9]....
        /*0060*/ 	.word	0xffffffff


	//   ....[10]....
        /*0064*/ 	.word	0xffffffff


	//   ....[11]....
        /*0068*/ 	.word	0xffffffff


	//   ....[12]....
        /*006c*/ 	.word	0xffffffff


	//   ....[13]....
        /*0070*/ 	.word	0xffffffff


	//   ....[14]....
        /*0074*/ 	.word	0xffffffff


	//   ....[15]....
        /*0078*/ 	.word	0xffffffff


	//   ....[16]....
        /*007c*/ 	.word	0xffffffff


	//   ....[17]....
        /*0080*/ 	.word	0xffffffff


	//   ....[18]....
        /*0084*/ 	.word	0xffffffff


	//   ....[19]....
        /*0088*/ 	.word	0xffffffff


	//   ....[20]....
        /*008c*/ 	.word	0xffffffff


	//   ....[21]....
        /*0090*/ 	.word	0xffffffff


	//   ....[22]....
        /*0094*/ 	.word	0xffffffff


	//   ....[23]....
        /*0098*/ 	.word	0xffffffff


	//   ....[24]....
        /*009c*/ 	.word	0xffffffff


	//   ....[25]....
        /*00a0*/ 	.word	0xffffffff


	//   ....[26]....
        /*00a4*/ 	.word	0xffffffff


	//   ....[27]....
        /*00a8*/ 	.word	0xffffffff


	//   ....[28]....
        /*00ac*/ 	.word	0xffffffff


	//   ....[29]....
        /*00b0*/ 	.word	0xffffffff


	//   ....[30]....
        /*00b4*/ 	.word	0xffffffff


	//   ....[31]....
        /*00b8*/ 	.word	0xffffffff


	//   ....[32]....
        /*00bc*/ 	.word	0xffffffff


	//   ....[33]....
        /*00c0*/ 	.word	0xffffffff


	//   ....[34]....
        /*00c4*/ 	.word	0xffffffff


	//   ....[35]....
        /*00c8*/ 	.word	0xffffffff


	//   ....[36]....
        /*00cc*/ 	.word	0xffffffff


	//   ....[37]....
        /*00d0*/ 	.word	0xffffffff


	//   ....[38]....
        /*00d4*/ 	.word	0xffffffff


	//   ....[39]....
        /*00d8*/ 	.word	0xffffffff


	//   ....[40]....
        /*00dc*/ 	.word	0xffffffff


	//   ....[41]....
        /*00e0*/ 	.word	0xffffffff


	//   ....[42]....
        /*00e4*/ 	.word	0xffffffff


	//   ....[43]....
        /*00e8*/ 	.word	0xffffffff


	//   ....[44]....
        /*00ec*/ 	.word	0xffffffff


	//   ....[45]....
        /*00f0*/ 	.word	0xffffffff


	//   ....[46]....
        /*00f4*/ 	.word	0xffffffff


	//   ....[47]....
        /*00f8*/ 	.word	0xffffffff


	//   ....[48]....
        /*00fc*/ 	.word	0xffffffff


	//   ....[49]....
        /*0100*/ 	.word	0xffffffff


	//   ....[50]....
        /*0104*/ 	.word	0xffffffff


	//   ....[51]....
        /*0108*/ 	.word	0xffffffff


	//   ....[52]....
        /*010c*/ 	.word	0xffffffff


	//   ....[53]....
        /*0110*/ 	.word	0xffffffff


	//   ....[54]....
        /*0114*/ 	.word	0xffffffff


	//   ....[55]....
        /*0118*/ 	.word	0xffffffff


	//   ....[56]....
        /*011c*/ 	.word	0xffffffff


	//   ....[57]....
        /*0120*/ 	.word	0xffffffff


	//   ....[58]....
        /*0124*/ 	.word	0xffffffff


	//   ....[59]....
        /*0128*/ 	.word	0xffffffff


	//   ....[60]....
        /*012c*/ 	.word	0xffffffff


	//   ....[61]....
        /*0130*/ 	.word	0xffffffff


	//   ....[62]....
        /*0134*/ 	.word	0xffffffff


	//   ....[63]....
        /*0138*/ 	.word	0xffffffff


	//   ....[64]....
        /*013c*/ 	.word	0xffffffff


	//   ....[65]....
        /*0140*/ 	.word	0xffffffff


	//   ....[66]....
        /*0144*/ 	.word	0xffffffff


	//   ....[67]....
        /*0148*/ 	.word	0xffffffff


	//   ....[68]....
        /*014c*/ 	.word	0xffffffff


	//   ....[69]....
        /*0150*/ 	.word	0xffffffff


	//   ....[70]....
        /*0154*/ 	.word	0xffffffff


	//   ....[71]....
        /*0158*/ 	.word	0xffffffff


	//   ....[72]....
        /*015c*/ 	.word	0xffffffff


	//   ....[73]....
        /*0160*/ 	.word	0xffffffff


	//   ....[74]....
        /*0164*/ 	.word	0xffffffff


	//   ....[75]....
        /*0168*/ 	.word	0xffffffff


	//   ....[76]....
        /*016c*/ 	.word	0xffffffff


	//   ....[77]....
        /*0170*/ 	.word	0xffffffff


	//   ....[78]....
        /*0174*/ 	.word	0xffffffff


	//   ....[79]....
        /*0178*/ 	.word	0xffffffff


	//   ....[80]....
        /*017c*/ 	.word	0xffffffff


	//   ....[81]....
        /*0180*/ 	.word	0xffffffff


	//   ....[82]....
        /*0184*/ 	.word	0xffffffff


	//   ....[83]....
        /*0188*/ 	.word	0xffffffff


	//   ....[84]....
        /*018c*/ 	.word	0xffffffff


	//   ....[85]....
        /*0190*/ 	.word	0xffffffff


	//   ....[86]....
        /*0194*/ 	.word	0xffffffff


	//   ....[87]....
        /*0198*/ 	.word	0xffffffff


	//   ....[88]....
        /*019c*/ 	.word	0xffffffff


	//   ....[89]....
        /*01a0*/ 	.word	0xffffffff


	//   ....[90]....
        /*01a4*/ 	.word	0xffffffff


	//   ....[91]....
        /*01a8*/ 	.word	0xffffffff


	//   ....[92]....
        /*01ac*/ 	.word	0xffffffff


	//   ....[93]....
        /*01b0*/ 	.word	0xffffffff


	//   ....[94]....
        /*01b4*/ 	.word	0xffffffff


	//   ....[95]....
        /*01b8*/ 	.word	0xffffffff


	//   ....[96]....
        /*01bc*/ 	.word	0xffffffff


	//   ....[97]....
        /*01c0*/ 	.word	0xffffffff


	//   ....[98]....
        /*01c4*/ 	.word	0xffffffff


	//   ....[99]....
        /*01c8*/ 	.word	0xffffffff


	//   ....[100]....
        /*01cc*/ 	.word	0xffffffff


	//   ....[101]....
        /*01d0*/ 	.word	0xffffffff


	//   ....[102]....
        /*01d4*/ 	.word	0xffffffff


	//   ....[103]....
        /*01d8*/ 	.word	0xffffffff


	//   ....[104]....
        /*01dc*/ 	.word	0xffffffff


	//   ....[105]....
        /*01e0*/ 	.word	0xffffffff


	//   ....[106]....
        /*01e4*/ 	.word	0xffffffff


	//   ....[107]....
        /*01e8*/ 	.word	0xffffffff


	//   ....[108]....
        /*01ec*/ 	.word	0xffffffff


	//   ....[109]....
        /*01f0*/ 	.word	0xffffffff


	//   ....[110]....
        /*01f4*/ 	.word	0xffffffff


	//   ....[111]....
        /*01f8*/ 	.word	0xffffffff


	//   ....[112]....
        /*01fc*/ 	.word	0xffffffff


	//   ....[113]....
        /*0200*/ 	.word	0xffffffff


	//   ....[114]....
        /*0204*/ 	.word	0xffffffff


	//   ....[115]....
        /*0208*/ 	.word	0xffffffff


	//   ....[116]....
        /*020c*/ 	.word	0xffffffff


	//   ....[117]....
        /*0210*/ 	.word	0xffffffff


	//   ....[118]....
        /*0214*/ 	.word	0xffffffff


	//   ....[119]....
        /*0218*/ 	.word	0xffffffff


	//   ....[120]....
        /*021c*/ 	.word	0xffffffff


	//   ....[121]....
        /*0220*/ 	.word	0xffffffff


	//   ....[122]....
        /*0224*/ 	.word	0xffffffff


	//   ....[123]....
        /*0228*/ 	.word	0xffffffff


	//   ....[124]....
        /*022c*/ 	.word	0xffffffff


	//   ....[125]....
        /*0230*/ 	.word	0xffffffff


	//   ....[126]....
        /*0234*/ 	.word	0xffffffff


	//   ....[127]....
        /*0238*/ 	.word	0xffffffff


	//   ....[128]....
        /*023c*/ 	.word	0xffffffff


	//   ....[129]....
        /*0240*/ 	.word	0xffffffff


	//   ....[130]....
        /*0244*/ 	.word	0xffffffff


	//   ....[131]....
        /*0248*/ 	.word	0xffffffff


	//   ....[132]....
        /*024c*/ 	.word	0xffffffff


	//   ....[133]....
        /*0250*/ 	.word	0xffffffff


	//   ....[134]....
        /*0254*/ 	.word	0xffffffff


	//   ....[135]....
        /*0258*/ 	.word	0xffffffff


	//   ....[136]....
        /*025c*/ 	.word	0xffffffff


	//   ....[137]....
        /*0260*/ 	.word	0xffffffff


	//   ....[138]....
        /*0264*/ 	.word	0xffffffff


	//   ....[139]....
        /*0268*/ 	.word	0xffffffff


	//   ....[140]....
        /*026c*/ 	.word	0xffffffff


	//   ....[141]....
        /*0270*/ 	.word	0xffffffff


	//   ....[142]....
        /*0274*/ 	.word	0xffffffff


	//   ....[143]....
        /*0278*/ 	.word	0xffffffff


	//   ....[144]....
        /*027c*/ 	.word	0xffffffff


	//   ....[145]....
        /*0280*/ 	.word	0xffffffff


	//   ....[146]....
        /*0284*/ 	.word	0xffffffff


	//   ....[147]....
        /*0288*/ 	.word	0xffffffff


	//   ....[148]....
        /*028c*/ 	.word	0xffffffff


	//   ....[149]....
        /*0290*/ 	.word	0xffffffff


	//   ....[150]....
        /*0294*/ 	.word	0xffffffff


	//   ....[151]....
        /*0298*/ 	.word	0xffffffff


	//   ....[152]....
        /*029c*/ 	.word	0xffffffff


	//   ....[153]....
        /*02a0*/ 	.word	0xffffffff


	//   ....[154]....
        /*02a4*/ 	.word	0xffffffff


	//   ....[155]....
        /*02a8*/ 	.word	0xffffffff


	//   ....[156]....
        /*02ac*/ 	.word	0xffffffff


	//   ....[157]....
        /*02b0*/ 	.word	0xffffffff


	//   ....[158]....
        /*02b4*/ 	.word	0xffffffff


	//   ....[159]....
        /*02b8*/ 	.word	0xffffffff


	//   ....[160]....
        /*02bc*/ 	.word	0xffffffff


	//   ....[161]....
        /*02c0*/ 	.word	0xffffffff


	//   ....[162]....
        /*02c4*/ 	.word	0xffffffff


	//   ....[163]....
        /*02c8*/ 	.word	0xffffffff


	//   ....[164]....
        /*02cc*/ 	.word	0xffffffff


	//   ....[165]....
        /*02d0*/ 	.word	0xffffffff


	//   ....[166]....
        /*02d4*/ 	.word	0xffffffff


	//   ....[167]....
        /*02d8*/ 	.word	0xffffffff


	//   ....[168]....
        /*02dc*/ 	.word	0xffffffff


	//   ....[169]....
        /*02e0*/ 	.word	0xffffffff


	//   ....[170]....
        /*02e4*/ 	.word	0xffffffff


	//   ....[171]....
        /*02e8*/ 	.word	0xffffffff


	//   ....[172]....
        /*02ec*/ 	.word	0xffffffff


	//   ....[173]....
        /*02f0*/ 	.word	0xffffffff


	//   ....[174]....
        /*02f4*/ 	.word	0xffffffff


	//   ....[175]....
        /*02f8*/ 	.word	0xffffffff


	//   ....[176]....
        /*02fc*/ 	.word	0xffffffff


	//   ....[177]....
        /*0300*/ 	.word	0xffffffff


	//   ....[178]....
        /*0304*/ 	.word	0xffffffff


	//   ....[179]....
        /*0308*/ 	.word	0xffffffff


	//   ....[180]....
        /*030c*/ 	.word	0xffffffff


	//   ....[181]....
        /*0310*/ 	.word	0xffffffff


	//   ....[182]....
        /*0314*/ 	.word	0xffffffff


	//   ....[183]....
        /*0318*/ 	.word	0xffffffff


	//   ....[184]....
        /*031c*/ 	.word	0xffffffff


	//   ....[185]....
        /*0320*/ 	.word	0xffffffff


	//   ....[186]....
        /*0324*/ 	.word	0xffffffff


	//   ....[187]....
        /*0328*/ 	.word	0xffffffff


	//   ....[188]....
        /*032c*/ 	.word	0xffffffff


	//   ....[189]....
        /*0330*/ 	.word	0xffffffff


	//   ....[190]....
        /*0334*/ 	.word	0xffffffff


	//   ....[191]....
        /*0338*/ 	.word	0xffffffff


	//   ....[192]....
        /*033c*/ 	.word	0xffffffff


	//   ....[193]....
        /*0340*/ 	.word	0xffffffff


	//   ....[194]....
        /*0344*/ 	.word	0xffffffff


	//   ....[195]....
        /*0348*/ 	.word	0xffffffff


	//----- nvinfo : EIATTR_COOP_GROUP_INSTR_OFFSETS
	.align		4
.L_502:
        /*034c*/ 	.byte	0x04, 0x28
        /*034e*/ 	.short	(.L_504 - .L_503)


	//   ....[0]....
.L_503:
        /*0350*/ 	.word	0x00000090


	//   ....[1]....
        /*0354*/ 	.word	0x000025a0


	//   ....[2]....
        /*0358*/ 	.word	0x000025b0


	//   ....[3]....
        /*035c*/ 	.word	0x000040f0


	//   ....[4]....
        /*0360*/ 	.word	0x00004100


	//   ....[5]....
        /*0364*/ 	.word	0x00005bf0


	//   ....[6]....
        /*0368*/ 	.word	0x00005c00


	//   ....[7]....
        /*036c*/ 	.word	0x000060f0


	//   ....[8]....
        /*0370*/ 	.word	0x00006100


	//   ....[9]....
        /*0374*/ 	.word	0x000074d0


	//   ....[10]....
        /*0378*/ 	.word	0x000074f0


	//   ....[11]....
        /*037c*/ 	.word	0x00007680


	//   ....[12]....
        /*0380*/ 	.word	0x00007690


	//   ....[13]....
        /*0384*/ 	.word	0x00007810


	//   ....[14]....
        /*0388*/ 	.word	0x00007830


	//   ....[15]....
        /*038c*/ 	.word	0x000079b0


	//   ....[16]....
        /*0390*/ 	.word	0x000079c0


	//   ....[17]....
        /*0394*/ 	.word	0x00008130


	//   ....[18]....
        /*0398*/ 	.word	0x00008160


	//   ....[19]....
        /*039c*/ 	.word	0x00008350


	//   ....[20]....
        /*03a0*/ 	.word	0x00008360


	//   ....[21]....
        /*03a4*/ 	.word	0x00008370


	//   ....[22]....
        /*03a8*/ 	.word	0x00008380


	//   ....[23]....
        /*03ac*/ 	.word	0x00008390


	//   ....[24]....
        /*03b0*/ 	.word	0x000083a0


	//   ....[25]....
        /*03b4*/ 	.word	0x00008810


	//   ....[26]....
        /*03b8*/ 	.word	0x00008830


	//   ....[27]....
        /*03bc*/ 	.word	0x000088a0


	//   ....[28]....
        /*03c0*/ 	.word	0x00008950


	//   ....[29]....
        /*03c4*/ 	.word	0x00008e20


	//   ....[30]....
        /*03c8*/ 	.word	0x00008e40


	//   ....[31]....
        /*03cc*/ 	.word	0x00008f90


	//   ....[32]....
        /*03d0*/ 	.word	0x00008fd0


	//   ....[33]....
        /*03d4*/ 	.word	0x00009e50


	//   ....[34]....
        /*03d8*/ 	.word	0x0000a120


	//   ....[35]....
        /*03dc*/ 	.word	0x0000aaa0


	//   ....[36]....
        /*03e0*/ 	.word	0x0000ad50


	//   ....[37]....
        /*03e4*/ 	.word	0x0000ad60


	//   ....[38]....
        /*03e8*/ 	.word	0x0000adb0


	//   ....[39]....
        /*03ec*/ 	.word	0x0000bfd0


	//   ....[40]....
        /*03f0*/ 	.word	0x0000bff0


	//   ....[41]....
        /*03f4*/ 	.word	0x0000c130


	//   ....[42]....
        /*03f8*/ 	.word	0x0000c190


	//   ....[43]....
        /*03fc*/ 	.word	0x0000c8b0


	//   ....[44]....
        /*0400*/ 	.word	0x0000c8d0


	//   ....[45]....
        /*0404*/ 	.word	0x0000c8f0


	//   ....[46]....
        /*0408*/ 	.word	0x0000c970


	//   ....[47]....
        /*040c*/ 	.word	0x0000d730


	//   ....[48]....
        /*0410*/ 	.word	0x0000db80


	//   ....[49]....
        /*0414*/ 	.word	0x0000e460


	//   ....[50]....
        /*0418*/ 	.word	0x0000e490


	//   ....[51]....
        /*041c*/ 	.word	0x0000e6b0


	//   ....[52]....
        /*0420*/ 	.word	0x0000e6e0


	//   ....[53]....
        /*0424*/ 	.word	0x0000ff60


	//   ....[54]....
        /*0428*/ 	.word	0x0000ff80


	//   ....[55]....
        /*042c*/ 	.word	0x00010050


	//   ....[56]....
        /*0430*/ 	.word	0x000100c0


	//   ....[57]....
        /*0434*/ 	.word	0x000108a0


	//   ....[58]....
        /*0438*/ 	.word	0x000108c0


	//   ....[59]....
        /*043c*/ 	.word	0x000108e0


	//   ....[60]....
        /*0440*/ 	.word	0x00010940


	//   ....[61]....
        /*0444*/ 	.word	0x00011ab0


	//   ....[62]....
        /*0448*/ 	.word	0x00011ad0


	//   ....[63]....
        /*044c*/ 	.word	0x00011b20


	//   ....[64]....
        /*0450*/ 	.word	0x00011b80


	//   ....[65]....
        /*0454*/ 	.word	0x00013460


	//   ....[66]....
        /*0458*/ 	.word	0x00013480


	//   ....[67]....
        /*045c*/ 	.word	0x00013560


	//   ....[68]....
        /*0460*/ 	.word	0x00013580


	//   ....[69]....
        /*0464*/ 	.word	0x00013af0


	//   ....[70]....
        /*0468*/ 	.word	0x00013b10


	//   ....[71]....
        /*046c*/ 	.word	0x00013bd0


	//   ....[72]....
        /*0470*/ 	.word	0x00013c00


	//   ....[73]....
        /*0474*/ 	.word	0x000148d0


	//   ....[74]....
        /*0478*/ 	.word	0x00014d30


	//   ....[75]....
        /*047c*/ 	.word	0x00015620


	//   ....[76]....
        /*0480*/ 	.word	0x00015770


	//   ....[77]....
        /*0484*/ 	.word	0x00015780


	//   ....[78]....
        /*0488*/ 	.word	0x000157c0


	//   ....[79]....
        /*048c*/ 	.word	0x00017100


	//   ....[80]....
        /*0490*/ 	.word	0x00017120


	//   ....[81]....
        /*0494*/ 	.word	0x00017200


	//   ....[82]....
        /*0498*/ 	.word	0x00017220


	//   ....[83]....
        /*049c*/ 	.word	0x000173c0


	//   ....[84]....
        /*04a0*/ 	.word	0x000173f0


	//   ....[85]....
        /*04a4*/ 	.word	0x00017400


	//   ....[86]....
        /*04a8*/ 	.word	0x00017430


	//   ....[87]....
        /*04ac*/ 	.word	0x000189d0


	//   ....[88]....
        /*04b0*/ 	.word	0x00018a00


	//   ....[89]....
        /*04b4*/ 	.word	0x00018a20


	//   ....[90]....
        /*04b8*/ 	.word	0x00018a40


	//   ....[91]....
        /*04bc*/ 	.word	0x00018c30


	//   ....[92]....
        /*04c0*/ 	.word	0x00018c40


	//   ....[93]....
        /*04c4*/ 	.word	0x00018dc0


	//   ....[94]....
        /*04c8*/ 	.word	0x00018df0


	//   ....[95]....
        /*04cc*/ 	.word	0x00018f40


	//   ....[96]....
        /*04d0*/ 	.word	0x00018f70


	//   ....[97]....
        /*04d4*/ 	.word	0x000190c0


	//   ....[98]....
        /*04d8*/ 	.word	0x000190e0


	//   ....[99]....
        /*04dc*/ 	.word	0x000198d0


	//   ....[100]....
        /*04e0*/ 	.word	0x000198f0


	//   ....[101]....
        /*04e4*/ 	.word	0x00019a60


	//   ....[102]....
        /*04e8*/ 	.word	0x00019a70


	//   ....[103]....
        /*04ec*/ 	.word	0x00019be0


	//   ....[104]....
        /*04f0*/ 	.word	0x00019c00


	//   ....[105]....
        /*04f4*/ 	.word	0x00019d70


	//   ....[106]....
        /*04f8*/ 	.word	0x00019d80


	//   ....[107]....
        /*04fc*/ 	.word	0x00019f40


	//   ....[108]....
        /*0500*/ 	.word	0x00019fc0


	//   ....[109]....
        /*0504*/ 	.word	0x0001a040


	//   ....[110]....
        /*0508*/ 	.word	0x0001a0b0


	//   ....[111]....
        /*050c*/ 	.word	0x0001a130


	//   ....[112]....
        /*0510*/ 	.word	0x0001a1b0


	//   ....[113]....
        /*0514*/ 	.word	0x0001a230


	//   ....[114]....
        /*0518*/ 	.word	0x0001a2a0


	//   ....[115]....
        /*051c*/ 	.word	0x0001a320


	//   ....[116]....
        /*0520*/ 	.word	0x0001a3a0


	//   ....[117]....
        /*0524*/ 	.word	0x0001a5b0


	//   ....[118]....
        /*0528*/ 	.word	0x0001a620


	//   ....[119]....
        /*052c*/ 	.word	0x0001a6a0


	//   ....[120]....
        /*0530*/ 	.word	0x0001a720


	//   ....[121]....
        /*0534*/ 	.word	0x0001a930


	//   ....[122]....
        /*0538*/ 	.word	0x0001a9a0


	//   ....[123]....
        /*053c*/ 	.word	0x0001aa20


	//   ....[124]....
        /*0540*/ 	.word	0x0001aaa0


	//   ....[125]....
        /*0544*/ 	.word	0x0001acb0


	//   ....[126]....
        /*0548*/ 	.word	0x0001ad20


	//   ....[127]....
        /*054c*/ 	.word	0x0001ada0


	//   ....[128]....
        /*0550*/ 	.word	0x0001ae20


	//   ....[129]....
        /*0554*/ 	.word	0x0001afb0


	//   ....[130]....
        /*0558*/ 	.word	0x0001b020


	//   ....[131]....
        /*055c*/ 	.word	0x0001b0a0


	//   ....[132]....
        /*0560*/ 	.word	0x0001b120


	//   ....[133]....
        /*0564*/ 	.word	0x0001b2c0


	//   ....[134]....
        /*0568*/ 	.word	0x0001b330


	//   ....[135]....
        /*056c*/ 	.word	0x0001b3b0


	//   ....[136]....
        /*0570*/ 	.word	0x0001b430


	//   ....[137]....
        /*0574*/ 	.word	0x0001b580


	//   ....[138]....
        /*0578*/ 	.word	0x0001b5f0


	//   ....[139]....
        /*057c*/ 	.word	0x0001b650


	//   ....[140]....
        /*0580*/ 	.word	0x0001b6d0


	//   ....[141]....
        /*0584*/ 	.word	0x0001b750


	//   ....[142]....
        /*0588*/ 	.word	0x0001b8b0


	//   ....[143]....
        /*058c*/ 	.word	0x0001b920


	//   ....[144]....
        /*0590*/ 	.word	0x0001b9a0


	//   ....[145]....
        /*0594*/ 	.word	0x0001ba20


	//   ....[146]....
        /*0598*/ 	.word	0x0001bb70


	//   ....[147]....
        /*059c*/ 	.word	0x0001bbe0


	//   ....[148]....
        /*05a0*/ 	.word	0x0001bc60


	//   ....[149]....
        /*05a4*/ 	.word	0x0001bce0


	//   ....[150]....
        /*05a8*/ 	.word	0x0001be30


	//   ....[151]....
        /*05ac*/ 	.word	0x0001bea0


	//   ....[152]....
        /*05b0*/ 	.word	0x0001bf00


	//   ....[153]....
        /*05b4*/ 	.word	0x0001bf60


	//   ....[154]....
        /*05b8*/ 	.word	0x0001bfb0


	//   ....[155]....
        /*05bc*/ 	.word	0x0001c000


	//   ....[156]....
        /*05c0*/ 	.word	0x0001c080


	//   ....[157]....
        /*05c4*/ 	.word	0x0001c100


	//   ....[158]....
        /*05c8*/ 	.word	0x0001c180


	//   ....[159]....
        /*05cc*/ 	.word	0x0001c1f0


	//   ....[160]....
        /*05d0*/ 	.word	0x0001c270


	//   ....[161]....
        /*05d4*/ 	.word	0x0001c2f0


	//   ....[162]....
        /*05d8*/ 	.word	0x0001c370


	//   ....[163]....
        /*05dc*/ 	.word	0x0001c3e0


	//   ....[164]....
        /*05e0*/ 	.word	0x0001c860


	//   ....[165]....
        /*05e4*/ 	.word	0x0001c880


	//   ....[166]....
        /*05e8*/ 	.word	0x0001c8a0


	//   ....[167]....
        /*05ec*/ 	.word	0x0001c8b0


	//   ....[168]....
        /*05f0*/ 	.word	0x0001d080


	//   ....[169]....
        /*05f4*/ 	.word	0x0001d090


	//   ....[170]....
        /*05f8*/ 	.word	0x0001d0a0


	//   ....[171]....
        /*05fc*/ 	.word	0x0001d0b0


	//   ....[172]....
        /*0600*/ 	.word	0x000204e0


	//   ....[173]....
        /*0604*/ 	.word	0x00020500


	//   ....[174]....
        /*0608*/ 	.word	0x00020520


	//   ....[175]....
        /*060c*/ 	.word	0x00020530


	//   ....[176]....
        /*0610*/ 	.word	0x00020b10


	//   ....[177]....
        /*0614*/ 	.word	0x00020b20


	//   ....[178]....
        /*0618*/ 	.word	0x00020b30


	//   ....[179]....
        /*061c*/ 	.word	0x00020b40


	//   ....[180]....
        /*0620*/ 	.word	0x00024050


	//   ....[181]....
        /*0624*/ 	.word	0x000240d0


	//   ....[182]....
        /*0628*/ 	.word	0x00024150


	//   ....[183]....
        /*062c*/ 	.word	0x000241c0


	//   ....[184]....
        /*0630*/ 	.word	0x00024240


	//   ....[185]....
        /*0634*/ 	.word	0x000242b0


	//   ....[186]....
        /*0638*/ 	.word	0x00024320


	//   ....[187]....
        /*063c*/ 	.word	0x00024390


	//   ....[188]....
        /*0640*/ 	.word	0x00024410


	//   ....[189]....
        /*0644*/ 	.word	0x00024490


	//   ....[190]....
        /*0648*/ 	.word	0x00024510


	//   ....[191]....
        /*064c*/ 	.word	0x00024580


	//   ....[192]....
        /*0650*/ 	.word	0x00024600


	//   ....[193]....
        /*0654*/ 	.word	0x00024670


	//   ....[194]....
        /*0658*/ 	.word	0x000246f0


	//   ....[195]....
        /*065c*/ 	.word	0x00024760


	//----- nvinfo : EIATTR_EXIT_INSTR_OFFSETS
	.align		4
.L_504:
        /*0660*/ 	.byte	0x04, 0x1c
        /*0662*/ 	.short	(.L_506 - .L_505)


	//   ....[0]....
.L_505:
        /*0664*/ 	.word	0x00000320


	//   ....[1]....
        /*0668*/ 	.word	0x000190f0


	//   ....[2]....
        /*066c*/ 	.word	0x000191c0


	//   ....[3]....
        /*0670*/ 	.word	0x00019220


	//   ....[4]....
        /*0674*/ 	.word	0x00019dd0


	//   ....[5]....
        /*0678*/ 	.word	0x00019e80


	//   ....[6]....
        /*067c*/ 	.word	0x00019ee0


	//----- nvinfo : EIATTR_CTAIDZ_USED
	.align		4
.L_506:
        /*0680*/ 	.byte	0x01, 0x04
	.zero		2


	//----- nvinfo : EIATTR_MAX_THREADS
	.align		4
        /*0684*/ 	.byte	0x04, 0x05
        /*0686*/ 	.short	(.L_508 - .L_507)
.L_507:
        /*0688*/ 	.word	0x00000100
        /*068c*/ 	.word	0x00000001
        /*0690*/ 	.word	0x00000001


	//----- nvinfo : EIATTR_CRS_STACK_SIZE
	.align		4
.L_508:
        /*0694*/ 	.byte	0x04, 0x1e
        /*0696*/ 	.short	(.L_510 - .L_509)
.L_509:
        /*0698*/ 	.word	0x00000000
.L_510:


//--------------------- .nv.info._ZN7cutlass13device_kernelIN5flash19enable_sm80_to_sm89INS1_16FlashAttnFwdSm80INS1_25CollectiveMainloopFwdSm80ILi8ELi2ELb0EN4cute5tupleIJNS5_1CILi128EEENS7_ILi64EEENS7_ILi192EEEEEELi192ENS_10bfloat16_tEfNS_4arch4Sm80ELb1ELb0ELb1ELb0ELb1ELb0ELb1ELb0EEENS1_21CollectiveEpilogueFwdINS6_IJS8_SA_S9_EEENS6_IJNS7_ILi1EEESI_SI_EEESC_SE_Li256ELb0ELb1ELb0ELb0EEENS1_30DynamicPersistentTileSchedulerILi256ELi256ELb0ELb1ELb0EEEEEEEEEvNT_6ParamsE --------------------------
	.section	.nv.info._ZN7cutlass13device_kernelIN5flash19enable_sm80_to_sm89INS1_16FlashAttnFwdSm80INS1_25CollectiveMainloopFwdSm80ILi8ELi2ELb0EN4cute5tupleIJNS5_1CILi128EEENS7_ILi64EEENS7_ILi192EEEEEELi192ENS_10bfloat16_tEfNS_4arch4Sm80ELb1ELb0ELb1ELb0ELb1ELb0ELb1ELb0EEENS1_21CollectiveEpilogueFwdINS6_IJS8_SA_S9_EEENS6_IJNS7_ILi1EEESI_SI_EEESC_SE_Li256ELb0ELb1ELb0ELb0EEENS1_30DynamicPersistentTileSchedulerILi256ELi256ELb0ELb1ELb0EEEEEEEEEvNT_6ParamsE,"",@"SHT_CUDA_INFO"
	.sectionflags	@""
	.align	4


	//----- nvinfo : EIATTR_CUDA_API_VERSION
	.align		4
        /*0000*/ 	.byte	0x04, 0x37
        /*0002*/ 	.short	(.L_512 - .L_511)
.L_511:
        /*0004*/ 	.word	0x00000082


	//----- nvinfo : EIATTR_SW2861232_WAR
	.align		4
.L_512:
        /*0008*/ 	.byte	0x01, 0x35
	.zero		2


	//----- nvinfo : EIATTR_PARAM_CBANK
	.align		4
        /*000c*/ 	.byte	0x04, 0x0a
        /*000e*/ 	.short	(.L_514 - .L_513)
	.align		4
.L_513:
        /*0010*/ 	.word	index@(.nv.constant0._ZN7cutlass13device_kernelIN5flash19enable_sm80_to_sm89INS1_16FlashAttnFwdSm80INS1_25CollectiveMainloopFwdSm80ILi8ELi2ELb0EN4cute5tupleIJNS5_1CILi128EEENS7_ILi64EEENS7_ILi192EEEEEELi192ENS_10bfloat16_tEfNS_4arch4Sm80ELb1ELb0ELb1ELb0ELb1ELb0ELb1ELb0EEENS1_21CollectiveEpilogueFwdINS6_IJS8_SA_S9_EEENS6_IJNS7_ILi1EEESI_SI_EEESC_SE_Li256ELb0ELb1ELb0ELb0EEENS1_30DynamicPersistentTileSchedulerILi256ELi256ELb0ELb1ELb0EEEEEEEEEvNT_6ParamsE)
        /*0014*/ 	.short	0x0160
        /*0016*/ 	.short	0x0428


	//----- nvinfo : EIATTR_CBANK_PARAM_SIZE
	.align		4
.L_514:
        /*0018*/ 	.byte	0x03, 0x19
        /*001a*/ 	.short	0x0428


	//----- nvinfo : EIATTR_KPARAM_INFO
	.align		4
        /*001c*/ 	.byte	0x04, 0x17
        /*001e*/ 	.short	(.L_516 - .L_515)
.L_515:
        /*0020*/ 	.word	0x00000000
        /*0024*/ 	.short	0x0000
        /*0026*/ 	.short	0x0000
        /*0028*/ 	.byte	0x00, 0xf0, 0xa1, 0x10


	//----- nvinfo : EIATTR_MAXREG_COUNT
	.align		4
.L_516:
        /*002c*/ 	.byte	0x03, 0x1b
        /*002e*/ 	.short	0x00ff


	//----- nvinfo : EIATTR_NUM_BARRIERS
	.align		4
        /*0030*/ 	.byte	0x02, 0x4c
        /*0032*/ 	.byte	0x06
	.zero		1


	//----- nvinfo : EIATTR_ANNOTATIONS
	.align		4
        /*0034*/ 	.byte	0x04, 0x55
        /*0036*/ 	.short	(.L_518 - .L_517)


	//   ....[0]....
.L_517:
        /* <DEDUP_REMOVED lines=21> */
        /*017c*/ 	.byte	0x20, 0xe8, 0x00, 0x00, 0x01, 0x00, 0x00, 0x00, 0x50, 0xe8, 0x00, 0x00


	//----- nvinfo : EIATTR_MERCURY_ISA_VERSION
	.align		4
.L_518:
        /*0188*/ 	.byte	0x03, 0x5f
        /*018a*/ 	.short	0x0000


	//----- nvinfo : EIATTR_INT_WARP_WIDE_INSTR_OFFSETS
	.align		4
        /*018c*/ 	.byte	0x04, 0x31
        /*018e*/ 	.short	(.L_520 - .L_519)


	//   ....[0]....
.L_519:
        /*0190*/ 	.word	0x0000ca50


	//   ....[1]....
        /*0194*/ 	.word	0x0000cad0


	//----- nvinfo : EIATTR_COOP_GROUP_MASK_REGIDS
	.align		4
.L_520:
        /*0198*/ 	.byte	0x04, 0x29
        /*019a*/ 	.short	(.L_522 - .L_521)


	//   ....[0]....
.L_521:
        /*019c*/ 	.word	0xffffffff


	//   ....[1]....
        /*01a0*/ 	.word	0xffffffff


	//   ....[2]....
        /*01a4*/ 	.word	0xffffffff


	//   ....[3]....
        /*01a8*/ 	.word	0xffffffff


	//   ....[4]....
        /*01ac*/ 	.word	0xffffffff


	//   ....[5]....
        /*01b0*/ 	.word	0xffffffff


	//   ....[6]....
        /*01b4*/ 	.word	0xffffffff


	//   ....[7]....
        /*01b8*/ 	.word	0xffffffff


	//   ....[8]....
        /*01bc*/ 	.word	0xffffffff


	//   ....[9]....
        /*01c0*/ 	.word	0xffffffff


	//   ....[10]....
        /*01c4*/ 	.word	0xffffffff


	//   ....[11]....
        /*01c8*/ 	.word	0xffffffff


	//   ....[12]....
        /*01cc*/ 	.word	0xffffffff


	//   ....[13]....
        /*01d0*/ 	.word	0xffffffff


	//   ....[14]....
        /*01d4*/ 	.word	0xffffffff


	//   ....[15]....
        /*01d8*/ 	.word	0xffffffff


	//   ....[16]....
        /*01dc*/ 	.word	0xffffffff


	//   ....[17]....
        /*01e0*/ 	.word	0xffffffff


	//   ....[18]....
        /*01e4*/ 	.word	0xffffffff


	//   ....[19]....
        /*01e8*/ 	.word	0xffffffff


	//   ....[20]....
        /*01ec*/ 	.word	0xffffffff


	//   ....[21]....
        /*01f0*/ 	.word	0xffffffff


	//   ....[22]....
        /*01f4*/ 	.word	0xffffffff


	//   ....[23]....
        /*01f8*/ 	.word	0xffffffff


	//   ....[24]....
        /*01fc*/ 	.word	0xffffffff


	//   ....[25]....
        /*0200*/ 	.word	0xffffffff


	//   ....[26]....
        /*0204*/ 	.word	0xffffffff


	//   ....[27]....
        /*0208*/ 	.word	0xffffffff


	//   ....[28]....
        /*020c*/ 	.word	0xffffffff


	//   ....[29]....
        /*0210*/ 	.word	0xffffffff


	//   ....[30]....
        /*0214*/ 	.word	0xffffffff


	//   ....[31]....
        /*0218*/ 	.word	0xffffffff


	//   ....[32]....
        /*021c*/ 	.word	0xffffffff


	//   ....[33]....
        /*0220*/ 	.word	0xffffffff


	//   ....[34]....
        /*0224*/ 	.word	0xffffffff


	//   ....[35]....
        /*0228*/ 	.word	0xffffffff


	//   ....[36]....
        /*022c*/ 	.word	0xffffffff


	//   ....[37]....
        /*0230*/ 	.word	0xffffffff


	//   ....[38]....
        /*0234*/ 	.word	0xffffffff


	//   ....[39]....
        /*0238*/ 	.word	0xffffffff


	//   ....[40]....
        /*023c*/ 	.word	0xffffffff


	//   ....[41]....
        /*0240*/ 	.word	0xffffffff


	//   ....[42]....
        /*0244*/ 	.word	0xffffffff


	//   ....[43]....
        /*0248*/ 	.word	0xffffffff


	//   ....[44]....
        /*024c*/ 	.word	0xffffffff


	//   ....[45]....
        /*0250*/ 	.word	0xffffffff


	//   ....[46]....
        /*0254*/ 	.word	0xffffffff


	//   ....[47]....
        /*0258*/ 	.word	0xffffffff


	//   ....[48]....
        /*025c*/ 	.word	0xffffffff


	//   ....[49]....
        /*0260*/ 	.word	0xffffffff


	//   ....[50]....
        /*0264*/ 	.word	0xffffffff


	//   ....[51]....
        /*0268*/ 	.word	0xffffffff


	//   ....[52]....
        /*026c*/ 	.word	0xffffffff


	//   ....[53]....
        /*0270*/ 	.word	0xffffffff


	//   ....[54]....
        /*0274*/ 	.word	0xffffffff


	//   ....[55]....
        /*0278*/ 	.word	0xffffffff


	//   ....[56]....
        /*027c*/ 	.word	0xffffffff


	//   ....[57]....
        /*0280*/ 	.word	0xffffffff


	//   ....[58]....
        /*0284*/ 	.word	0xffffffff


	//   ....[59]....
        /*0288*/ 	.word	0xffffffff


	//   ....[60]....
        /*028c*/ 	.word	0xffffffff


	//   ....[61]....
        /*0290*/ 	.word	0xffffffff


	//   ....[62]....
        /*0294*/ 	.word	0xffffffff


	//   ....[63]....
        /*0298*/ 	.word	0xffffffff


	//   ....[64]....
        /*029c*/ 	.word	0xffffffff


	//   ....[65]....
        /*02a0*/ 	.word	0xffffffff


	//   ....[66]....
        /*02a4*/ 	.word	0xffffffff


	//   ....[67]....
        /*02a8*/ 	.word	0xffffffff


	//   ....[68]....
        /*02ac*/ 	.word	0xffffffff


	//   ....[69]....
        /*02b0*/ 	.word	0xffffffff


	//   ....[70]....
        /*02b4*/ 	.word	0xffffffff


	//   ....[71]....
        /*02b8*/ 	.word	0xffffffff


	//   ....[72]....
        /*02bc*/ 	.word	0xffffffff


	//   ....[73]....
        /*02c0*/ 	.word	0xffffffff


	//   ....[74]....
        /*02c4*/ 	.word	0xffffffff


	//   ....[75]....
        /*02c8*/ 	.word	0xffffffff


	//   ....[76]....
        /*02cc*/ 	.word	0xffffffff


	//   ....[77]....
        /*02d0*/ 	.word	0xffffffff


	//   ....[78]....
        /*02d4*/ 	.word	0xffffffff


	//   ....[79]....
        /*02d8*/ 	.word	0xffffffff


	//   ....[80]....
        /*02dc*/ 	.word	0xffffffff


	//   ....[81]....
        /*02e0*/ 	.word	0xffffffff


	//   ....[82]....
        /*02e4*/ 	.word	0xffffffff


	//   ....[83]....
        /*02e8*/ 	.word	0xffffffff


	//   ....[84]....
        /*02ec*/ 	.word	0xffffffff


	//   ....[85]....
        /*02f0*/ 	.word	0xffffffff


	//   ....[86]....
        /*02f4*/ 	.word	0xffffffff


	//   ....[87]....
        /*02f8*/ 	.word	0xffffffff


	//   ....[88]....
        /*02fc*/ 	.word	0xffffffff


	//   ....[89]....
        /*0300*/ 	.word	0xffffffff


	//   ....[90]....
        /*0304*/ 	.word	0xffffffff


	//   ....[91]....
        /*0308*/ 	.word	0xffffffff


	//   ....[92]....
        /*030c*/ 	.word	0xffffffff


	//   ....[93]....
        /*0310*/ 	.word	0xffffffff


	//   ....[94]....
        /*0314*/ 	.word	0xffffffff


	//   ....[95]....
        /*0318*/ 	.word	0xffffffff


	//   ....[96]....
        /*031c*/ 	.word	0xffffffff


	//   ....[97]....
        /*0320*/ 	.word	0xffffffff


	//   ....[98]....
        /*0324*/ 	.word	0xffffffff


	//   ....[99]....
        /*0328*/ 	.word	0xffffffff


	//   ....[100]....
        /*032c*/ 	.word	0xffffffff


	//   ....[101]....
        /*0330*/ 	.word	0xffffffff


	//   ....[102]....
        /*0334*/ 	.word	0xffffffff


	//   ....[103]....
        /*0338*/ 	.word	0xffffffff


	//   ....[104]....
        /*033c*/ 	.word	0xffffffff


	//   ....[105]....
        /*0340*/ 	.word	0xffffffff


	//   ....[106]....
        /*0344*/ 	.word	0xffffffff


	//   ....[107]....
        /*0348*/ 	.word	0xffffffff


	//   ....[108]....
        /*034c*/ 	.word	0xffffffff


	//   ....[109]....
        /*0350*/ 	.word	0xffffffff


	//   ....[110]....
        /*0354*/ 	.word	0xffffffff


	//   ....[111]....
        /*0358*/ 	.word	0xffffffff


	//   ....[112]....
        /*035c*/ 	.word	0xffffffff


	//   ....[113]....
        /*0360*/ 	.word	0xffffffff


	//   ....[114]....
        /*0364*/ 	.word	0xffffffff


	//   ....[115]....
        /*0368*/ 	.word	0xffffffff


	//   ....[116]....
        /*036c*/ 	.word	0xffffffff


	//   ....[117]....
        /*0370*/ 	.word	0xffffffff


	//   ....[118]....
        /*0374*/ 	.word	0xffffffff


	//   ....[119]....
        /*0378*/ 	.word	0xffffffff


	//   ....[120]....
        /*037c*/ 	.word	0xffffffff


	//   ....[121]....
        /*0380*/ 	.word	0xffffffff


	//   ....[122]....
        /*0384*/ 	.word	0xffffffff


	//   ....[123]....
        /*0388*/ 	.word	0xffffffff


	//   ....[124]....
        /*038c*/ 	.word	0xffffffff


	//   ....[125]....
        /*0390*/ 	.word	0xffffffff


	//   ....[126]....
        /*0394*/ 	.word	0xffffffff


	//   ....[127]....
        /*0398*/ 	.word	0xffffffff


	//   ....[128]....
        /*039c*/ 	.word	0xffffffff


	//   ....[129]....
        /*03a0*/ 	.word	0xffffffff


	//   ....[130]....
        /*03a4*/ 	.word	0xffffffff


	//   ....[131]....
        /*03a8*/ 	.word	0xffffffff


	//   ....[132]....
        /*03ac*/ 	.word	0xffffffff


	//   ....[133]....
        /*03b0*/ 	.word	0xffffffff


	//   ....[134]....
        /*03b4*/ 	.word	0xffffffff


	//   ....[135]....
        /*03b8*/ 	.word	0xffffffff


	//   ....[136]....
        /*03bc*/ 	.word	0xffffffff


	//----- nvinfo : EIATTR_COOP_GROUP_INSTR_OFFSETS
	.align		4
.L_522:
        /*03c0*/ 	.byte	0x04, 0x28
        /*03c2*/ 	.short	(.L_524 - .L_523)


	//   ....[0]....
.L_523:
        /*03c4*/ 	.word	0x00000050


	//   ....[1]....
        /*03c8*/ 	.word	0x00001340


	//   ....[2]....
        /*03cc*/ 	.word	0x00001360


	//   ....[3]....
        /*03d0*/ 	.word	0x000014f0


	//   ....[4]....
        /*03d4*/ 	.word	0x00001500


	//   ....[5]....
        /*03d8*/ 	.word	0x00001660


	//   ....[6]....
        /*03dc*/ 	.word	0x00001680


	//   ....[7]....
        /*03e0*/ 	.word	0x000017e0


	//   ....[8]....
        /*03e4*/ 	.word	0x000017f0


	//   ....[9]....
        /*03e8*/ 	.word	0x00001d00


	//   ....[10]....
        /*03ec*/ 	.word	0x00001d20


	//   ....[11]....
        /*03f0*/ 	.word	0x00001d50


	//   ....[12]....
        /*03f4*/ 	.word	0x00001d70


	//   ....[13]....
        /*03f8*/ 	.word	0x00001e60


	//   ....[14]....
        /*03fc*/ 	.word	0x00001e80


	//   ....[15]....
        /*0400*/ 	.word	0x00001eb0


	//   ....[16]....
        /*0404*/ 	.word	0x00001f80


	//   ....[17]....
        /*0408*/ 	.word	0x00002340


	//   ....[18]....
        /*040c*/ 	.word	0x00002360


	//   ....[19]....
        /*0410*/ 	.word	0x000023f0


	//   ....[20]....
        /*0414*/ 	.word	0x00002450


	//   ....[21]....
        /*0418*/ 	.word	0x000028b0


	//   ....[22]....
        /*041c*/ 	.word	0x000028d0


	//   ....[23]....
        /*0420*/ 	.word	0x000029d0


	//   ....[24]....
        /*0424*/ 	.word	0x000029f0


	//   ....[25]....
        /*0428*/ 	.word	0x000037f0


	//   ....[26]....
        /*042c*/ 	.word	0x00003800


	//   ....[27]....
        /*0430*/ 	.word	0x00004060


	//   ....[28]....
        /*0434*/ 	.word	0x000040d0


	//   ....[29]....
        /*0438*/ 	.word	0x000040f0


	//   ....[30]....
        /*043c*/ 	.word	0x00004110


	//   ....[31]....
        /*0440*/ 	.word	0x000053c0


	//   ....[32]....
        /*0444*/ 	.word	0x000053e0


	//   ....[33]....
        /*0448*/ 	.word	0x000054e0


	//   ....[34]....
        /*044c*/ 	.word	0x00005500


	//   ....[35]....
        /*0450*/ 	.word	0x00005a60


	//   ....[36]....
        /*0454*/ 	.word	0x00005a80


	//   ....[37]....
        /*0458*/ 	.word	0x00005b70


	//   ....[38]....
        /*045c*/ 	.word	0x00005b90


	//   ....[39]....
        /*0460*/ 	.word	0x000065c0


	//   ....[40]....
        /*0464*/ 	.word	0x000065e0


	//   ....[41]....
        /*0468*/ 	.word	0x000071c0


	//   ....[42]....
        /*046c*/ 	.word	0x000071e0


	//   ....[43]....
        /*0470*/ 	.word	0x00007200


	//   ....[44]....
        /*0474*/ 	.word	0x00007220


	//   ....[45]....
        /*0478*/ 	.word	0x00008bf0


	//   ....[46]....
        /*047c*/ 	.word	0x00008c10


	//   ....[47]....
        /*0480*/ 	.word	0x00008d00


	//   ....[48]....
        /*0484*/ 	.word	0x00008d20


	//   ....[49]....
        /*0488*/ 	.word	0x00009250


	//   ....[50]....
        /*048c*/ 	.word	0x00009270


	//   ....[51]....
        /*0490*/ 	.word	0x00009310


	//   ....[52]....
        /*0494*/ 	.word	0x00009360


	//   ....[53]....
        /*0498*/ 	.word	0x0000a4d0


	//   ....[54]....
        /*049c*/ 	.word	0x0000a4f0


	//   ....[55]....
        /*04a0*/ 	.word	0x0000a570


	//   ....[56]....
        /*04a4*/ 	.word	0x0000a580


	//   ....[57]....
        /*04a8*/ 	.word	0x0000beb0


	//   ....[58]....
        /*04ac*/ 	.word	0x0000bed0


	//   ....[59]....
        /*04b0*/ 	.word	0x0000bf70


	//   ....[60]....
        /*04b4*/ 	.word	0x0000bfd0


	//   ....[61]....
        /*04b8*/ 	.word	0x0000c220


	//   ....[62]....
        /*04bc*/ 	.word	0x0000c250


	//   ....[63]....
        /*04c0*/ 	.word	0x0000c260


	//   ....[64]....
        /*04c4*/ 	.word	0x0000c290


	//   ....[65]....
        /*04c8*/ 	.word	0x0000d2b0


	//   ....[66]....
        /*04cc*/ 	.word	0x0000d5f0


	//   ....[67]....
        /*04d0*/ 	.word	0x0000d600


	//   ....[68]....
        /*04d4*/ 	.word	0x0000d620


	//   ....[69]....
        /*04d8*/ 	.word	0x0000d640


	//   ....[70]....
        /*04dc*/ 	.word	0x0000d840


	//   ....[71]....
        /*04e0*/ 	.word	0x0000d860


	//   ....[72]....
        /*04e4*/ 	.word	0x0000d9b0


	//   ....[73]....
        /*04e8*/ 	.word	0x0000d9e0


	//   ....[74]....
        /*04ec*/ 	.word	0x0000dae0


	//   ....[75]....
        /*04f0*/ 	.word	0x0000db10


	//   ....[76]....
        /*04f4*/ 	.word	0x0000dc10


	//   ....[77]....
        /*04f8*/ 	.word	0x0000dc30


	//   ....[78]....
        /*04fc*/ 	.word	0x0000e170


	//   ....[79]....
        /*0500*/ 	.word	0x0000e190


	//   ....[80]....
        /*0504*/ 	.word	0x0000e320


	//   ....[81]....
        /*0508*/ 	.word	0x0000e330


	//   ....[82]....
        /*050c*/ 	.word	0x0000e490


	//   ....[83]....
        /*0510*/ 	.word	0x0000e4b0


	//   ....[84]....
        /*0514*/ 	.word	0x0000e610


	//   ....[85]....
        /*0518*/ 	.word	0x0000e620


	//   ....[86]....
        /*051c*/ 	.word	0x0000e7f0


	//   ....[87]....
        /*0520*/ 	.word	0x0000e8e0


	//   ....[88]....
        /*0524*/ 	.word	0x0000e950


	//   ....[89]....
        /*0528*/ 	.word	0x0000e9c0


	//   ....[90]....
        /*052c*/ 	.word	0x0000ea20


	//   ....[91]....
        /*0530*/ 	.word	0x0000ea90


	//   ....[92]....
        /*0534*/ 	.word	0x0000eb00


	//   ....[93]....
        /*0538*/ 	.word	0x0000eb70


	//   ....[94]....
        /*053c*/ 	.word	0x0000ebd0


	//   ....[95]....
        /*0540*/ 	.word	0x0000ec40


	//   ....[96]....
        /*0544*/ 	.word	0x0000ecb0


	//   ....[97]....
        /*0548*/ 	.word	0x0000ee20


	//   ....[98]....
        /*054c*/ 	.word	0x0000ee80


	//   ....[99]....
        /*0550*/ 	.word	0x0000eef0


	//   ....[100]....
        /*0554*/ 	.word	0x0000ef60


	//   ....[101]....
        /*0558*/ 	.word	0x0000f0d0


	//   ....[102]....
        /*055c*/ 	.word	0x0000f130


	//   ....[103]....
        /*0560*/ 	.word	0x0000f1a0


	//   ....[104]....
        /*0564*/ 	.word	0x0000f210


	//   ....[105]....
        /*0568*/ 	.word	0x0000f380


	//   ....[106]....
        /*056c*/ 	.word	0x0000f3e0


	//   ....[107]....
        /*0570*/ 	.word	0x0000f450


	//   ....[108]....
        /*0574*/ 	.word	0x0000f4c0


	//   ....[109]....
        /*0578*/ 	.word	0x0000f640


	//   ....[110]....
        /*057c*/ 	.word	0x0000f6a0


	//   ....[111]....
        /*0580*/ 	.word	0x0000f710


	//   ....[112]....
        /*0584*/ 	.word	0x0000f780


	//   ....[113]....
        /*0588*/ 	.word	0x0000f900


	//   ....[114]....
        /*058c*/ 	.word	0x0000f960


	//   ....[115]....
        /*0590*/ 	.word	0x0000f9d0


	//   ....[116]....
        /*0594*/ 	.word	0x0000fa40


	//   ....[117]....
        /*0598*/ 	.word	0x0000fbc0


	//   ....[118]....
        /*059c*/ 	.word	0x0000fc20


	//   ....[119]....
        /*05a0*/ 	.word	0x0000fc80


	//   ....[120]....
        /*05a4*/ 	.word	0x0000fcf0


	//   ....[121]....
        /*05a8*/ 	.word	0x0000fd60


	//   ....[122]....
        /*05ac*/ 	.word	0x0000fee0


	//   ....[123]....
        /*05b0*/ 	.word	0x0000ff40


	//   ....[124]....
        /*05b4*/ 	.word	0x0000ffa0


	//   ....[125]....
        /*05b8*/ 	.word	0x00010000


	//   ....[126]....
        /*05bc*/ 	.word	0x00010050


	//   ....[127]....
        /*05c0*/ 	.word	0x000100a0


	//   ....[128]....
        /*05c4*/ 	.word	0x00010110


	//   ....[129]....
        /*05c8*/ 	.word	0x00010180


	//   ....[130]....
        /*05cc*/ 	.word	0x000101f0


	//   ....[131]....
        /*05d0*/ 	.word	0x00010250


	//   ....[132]....
        /*05d4*/ 	.word	0x000102c0


	//   ....[133]....
        /*05d8*/ 	.word	0x00010330


	//   ....[134]....
        /*05dc*/ 	.word	0x000103a0


	//   ....[135]....
        /*05e0*/ 	.word	0x00010400


	//   ....[136]....
        /*05e4*/ 	.word	0x00010470


	//----- nvinfo : EIATTR_EXIT_INSTR_OFFSETS
	.align		4
.L_524:
        /*05e8*/ 	.byte	0x04, 0x1c
        /*05ea*/ 	.short	(.L_526 - .L_525)


	//   ....[0]....
.L_525:
        /*05ec*/ 	.word	0x000000a0


	//   ....[1]....
        /*05f0*/ 	.word	0x0000e890


	//----- nvinfo : EIATTR_MAX_THREADS
	.align		4
.L_526:
        /*05f4*/ 	.byte	0x04, 0x05
        /*05f6*/ 	.short	(.L_528 - .L_527)
.L_527:
        /*05f8*/ 	.word	0x00000100
        /*05fc*/ 	.word	0x00000001
        /*0600*/ 	.word	0x00000001


	//----- nvinfo : EIATTR_CRS_STACK_SIZE
	.align		4
.L_528:
        /*0604*/ 	.byte	0x04, 0x1e
        /*0606*/ 	.short	(.L_530 - .L_529)
.L_529:
        /*0608*/ 	.word	0x00000000
.L_530:


//--------------------- .nv.info._ZN7cutlass13device_kernelIN5flash19enable_sm80_to_sm89INS1_16FlashAttnFwdSm80INS1_25CollectiveMainloopFwdSm80ILi8ELi2ELb0EN4cute5tupleIJNS5_1CILi128EEENS7_ILi64EEENS7_ILi192EEEEEELi192ENS_10bfloat16_tEfNS_4arch4Sm80ELb1ELb0ELb1ELb1ELb1ELb0ELb1ELb0EEENS1_21CollectiveEpilogueFwdINS6_IJS8_SA_S9_EEENS6_IJNS7_ILi1EEESI_SI_EEESC_SE_Li256ELb1ELb1ELb0ELb0EEENS1_19SingleTileSchedulerILb1ELb0ELb1ELi128EEEEEEEEEvNT_6ParamsE --------------------------
	.section	.nv.info._ZN7cutlass13device_kernelIN5flash19enable_sm80_to_sm89INS1_16FlashAttnFwdSm80INS1_25CollectiveMainloopFwdSm80ILi8ELi2ELb0EN4cute5tupleIJNS5_1CILi128EEENS7_ILi64EEENS7_ILi192EEEEEELi192ENS_10bfloat16_tEfNS_4arch4Sm80ELb1ELb0ELb1ELb1ELb1ELb0ELb1ELb0EEENS1_21CollectiveEpilogueFwdINS6_IJS8_SA_S9_EEENS6_IJNS7_ILi1EEESI_SI_EEESC_SE_Li256ELb1ELb1ELb0ELb0EEENS1_19SingleTileSchedulerILb1ELb0ELb1ELi128EEEEEEEEEvNT_6ParamsE,"",@"SHT_CUDA_INFO"
	.sectionflags	@""
	.align	4


	//----- nvinfo : EIATTR_CUDA_API_VERSION
	.align		4
        /*0000*/ 	.byte	0x04, 0x37
        /*0002*/ 	.short	(.L_532 - .L_531)
.L_531:
        /*0004*/ 	.word	0x00000082


	//----- nvinfo : EIATTR_SW2861232_WAR
	.align		4
.L_532:
        /*0008*/ 	.byte	0x01, 0x35
	.zero		2


	//----- nvinfo : EIATTR_PARAM_CBANK
	.align		4
        /*000c*/ 	.byte	0x04, 0x0a
        /*000e*/ 	.short	(.L_534 - .L_533)
	.align		4
.L_533:
        /*0010*/ 	.word	index@(.nv.constant0._ZN7cutlass13device_kernelIN5flash19enable_sm80_to_sm89INS1_16FlashAttnFwdSm80INS1_25CollectiveMainloopFwdSm80ILi8ELi2ELb0EN4cute5tupleIJNS5_1CILi128EEENS7_ILi64EEENS7_ILi192EEEEEELi192ENS_10bfloat16_tEfNS_4arch4Sm80ELb1ELb0ELb1ELb1ELb1ELb0ELb1ELb0EEENS1_21CollectiveEpilogueFwdINS6_IJS8_SA_S9_EEENS6_IJNS7_ILi1EEESI_SI_EEESC_SE_Li256ELb1ELb1ELb0ELb0EEENS1_19SingleTileSchedulerILb1ELb0ELb1ELi128EEEEEEEEEvNT_6ParamsE)
        /*0014*/ 	.short	0x0160
        /*0016*/ 	.short	0x0418


	//----- nvinfo : EIATTR_CBANK_PARAM_SIZE
	.align		4
.L_534:
        /*0018*/ 	.byte	0x03, 0x19
        /*001a*/ 	.short	0x0418


	//----- nvinfo : EIATTR_KPARAM_INFO
	.align		4
        /*001c*/ 	.byte	0x04, 0x17
        /*001e*/ 	.short	(.L_536 - .L_535)
.L_535:
        /*0020*/ 	.word	0x00000000
        /*0024*/ 	.short	0x0000
        /*0026*/ 	.short	0x0000
        /*0028*/ 	.byte	0x00, 0xf0, 0x61, 0x10


	//----- nvinfo : EIATTR_MAXREG_COUNT
	.align		4
.L_536:
        /*002c*/ 	.byte	0x03, 0x1b
        /*002e*/ 	.short	0x00ff


	//----- nvinfo : EIATTR_NUM_BARRIERS
	.align		4
        /*0030*/ 	.byte	0x02, 0x4c
        /*0032*/ 	.byte	0x02
	.zero		1


	//----- nvinfo : EIATTR_MERCURY_ISA_VERSION
	.align		4
        /*0034*/ 	.byte	0x03, 0x5f
        /*0036*/ 	.short	0x0000


	//----- nvinfo : EIATTR_COOP_GROUP_MASK_REGIDS
	.align		4
        /*0038*/ 	.byte	0x04, 0x29
        /*003a*/ 	.short	(.L_538 - .L_537)


	//   ....[0]....
.L_537:
        /*003c*/ 	.word	0xffffffff


	//   ....[1]....
        /*0040*/ 	.word	0xffffffff


	//   ....[2]....
        /*0044*/ 	.word	0xffffffff


	//   ....[3]....
        /*0048*/ 	.word	0xffffffff


	//   ....[4]....
        /*004c*/ 	.word	0xffffffff


	//   ....[5]....
        /*0050*/ 	.word	0xffffffff


	//   ....[6]....
        /*0054*/ 	.word	0xffffffff


	//   ....[7]....
        /*0058*/ 	.word	0xffffffff


	//   ....[8]....
        /*005c*/ 	.word	0xffffffff


	//   ....[9]....
        /*0060*/ 	.word	0xffffffff


	//   ....[10]....
        /*0064*/ 	.word	0xffffffff


	//   ....[11]....
        /*0068*/ 	.word	0xffffffff


	//   ....[12]....
        /*006c*/ 	.word	0xffffffff


	//   ....[13]....
        /*0070*/ 	.word	0xffffffff


	//   ....[14]....
        /*0074*/ 	.word	0xffffffff


	//   ....[15]....
        /*0078*/ 	.word	0xffffffff


	//   ....[16]....
        /*007c*/ 	.word	0xffffffff


	//   ....[17]....
        /*0080*/ 	.word	0xffffffff


	//   ....[18]....
        /*0084*/ 	.word	0xffffffff


	//   ....[19]....
        /*0088*/ 	.word	0xffffffff


	//   ....[20]....
        /*008c*/ 	.word	0xffffffff


	//   ....[21]....
        /*0090*/ 	.word	0xffffffff


	//   ....[22]....
        /*0094*/ 	.word	0xffffffff


	//   ....[23]....
        /*0098*/ 	.word	0xffffffff


	//   ....[24]....
        /*009c*/ 	.word	0xffffffff


	//   ....[25]....
        /*00a0*/ 	.word	0xffffffff


	//   ....[26]....
        /*00a4*/ 	.word	0xffffffff


	//   ....[27]....
        /*00a8*/ 	.word	0xffffffff


	//   ....[28]....
        /*00ac*/ 	.word	0xffffffff


	//   ....[29]....
        /*00b0*/ 	.word	0xffffffff


	//   ....[30]....
        /*00b4*/ 	.word	0xffffffff


	//   ....[31]....
        /*00b8*/ 	.word	0xffffffff


	//   ....[32]....
        /*00bc*/ 	.word	0xffffffff


	//   ....[33]....
        /*00c0*/ 	.word	0xffffffff


	//   ....[34]....
        /*00c4*/ 	.word	0xffffffff


	//   ....[35]....
        /*00c8*/ 	.word	0xffffffff


	//   ....[36]....
        /*00cc*/ 	.word	0xffffffff


	//   ....[37]....
        /*00d0*/ 	.word	0xffffffff


	//   ....[38]....
        /*00d4*/ 	.word	0xffffffff


	//   ....[39]....
        /*00d8*/ 	.word	0xffffffff


	//   ....[40]....
        /*00dc*/ 	.word	0xffffffff


	//   ....[41]....
        /*00e0*/ 	.word	0xffffffff


	//   ....[42]....
        /*00e4*/ 	.word	0xffffffff


	//   ....[43]....
        /*00e8*/ 	.word	0xffffffff


	//   ....[44]....
        /*00ec*/ 	.word	0xffffffff


	//   ....[45]....
        /*00f0*/ 	.word	0xffffffff


	//   ....[46]....
        /*00f4*/ 	.word	0xffffffff


	//   ....[47]....
        /*00f8*/ 	.word	0xffffffff


	//   ....[48]....
        /*00fc*/ 	.word	0xffffffff


	//   ....[49]....
        /*0100*/ 	.word	0xffffffff


	//   ....[50]....
        /*0104*/ 	.word	0xffffffff


	//   ....[51]....
        /*0108*/ 	.word	0xffffffff


	//   ....[52]....
        /*010c*/ 	.word	0xffffffff


	//   ....[53]....
        /*0110*/ 	.word	0xffffffff


	//   ....[54]....
        /*0114*/ 	.word	0xffffffff


	//   ....[55]....
        /*0118*/ 	.word	0xffffffff


	//   ....[56]....
        /*011c*/ 	.word	0xffffffff


	//   ....[57]....
        /*0120*/ 	.word	0xffffffff


	//   ....[58]....
        /*0124*/ 	.word	0xffffffff


	//   ....[59]....
        /*0128*/ 	.word	0xffffffff


	//   ....[60]....
        /*012c*/ 	.word	0xffffffff


	//   ....[61]....
        /*0130*/ 	.word	0xffffffff


	//   ....[62]....
        /*0134*/ 	.word	0xffffffff


	//   ....[63]....
        /*0138*/ 	.word	0xffffffff


	//   ....[64]....
        /*013c*/ 	.word	0xffffffff


	//   ....[65]....
        /*0140*/ 	.word	0xffffffff


	//   ....[66]....
        /*0144*/ 	.word	0xffffffff


	//   ....[67]....
        /*0148*/ 	.word	0xffffffff


	//   ....[68]....
        /*014c*/ 	.word	0xffffffff


	//   ....[69]....
        /*0150*/ 	.word	0xffffffff


	//   ....[70]....
        /*0154*/ 	.word	0xffffffff


	//   ....[71]....
        /*0158*/ 	.word	0xffffffff


	//   ....[72]....
        /*015c*/ 	.word	0xffffffff


	//   ....[73]....
        /*0160*/ 	.word	0xffffffff


	//   ....[74]....
        /*0164*/ 	.word	0xffffffff


	//   ....[75]....
        /*0168*/ 	.word	0xffffffff


	//   ....[76]....
        /*016c*/ 	.word	0xffffffff


	//   ....[77]....
        /*0170*/ 	.word	0xffffffff


	//   ....[78]....
        /*0174*/ 	.word	0xffffffff


	//   ....[79]....
        /*0178*/ 	.word	0xffffffff


	//   ....[80]....
        /*017c*/ 	.word	0xffffffff


	//   ....[81]....
        /*0180*/ 	.word	0xffffffff


	//   ....[82]....
        /*0184*/ 	.word	0xffffffff


	//   ....[83]....
        /*0188*/ 	.word	0xffffffff


	//   ....[84]....
        /*018c*/ 	.word	0xffffffff


	//----- nvinfo : EIATTR_COOP_GROUP_INSTR_OFFSETS
	.align		4
.L_538:
        /*0190*/ 	.byte	0x04, 0x28
        /*0192*/ 	.short	(.L_540 - .L_539)


	//   ....[0]....
.L_539:
        /*0194*/ 	.word	0x00000090


	//   ....[1]....
        /*0198*/ 	.word	0x00001320


	//   ....[2]....
        /*019c*/ 	.word	0x00001370


	//   ....[3]....
        /*01a0*/ 	.word	0x000015a0


	//   ....[4]....
        /*01a4*/ 	.word	0x000015d0


	//   ....[5]....
        /*01a8*/ 	.word	0x000016f0


	//   ....[6]....
        /*01ac*/ 	.word	0x00001720


	//   ....[7]....
        /*01b0*/ 	.word	0x00001830


	//   ....[8]....
        /*01b4*/ 	.word	0x00001870


	//   ....[9]....
        /*01b8*/ 	.word	0x00001df0


	//   ....[10]....
        /*01bc*/ 	.word	0x00001e20


	//   ....[11]....
        /*01c0*/ 	.word	0x00001e40


	//   ....[12]....
        /*01c4*/ 	.word	0x00001e50


	//   ....[13]....
        /*01c8*/ 	.word	0x00001f10


	//   ....[14]....
        /*01cc*/ 	.word	0x00001f30


	//   ....[15]....
        /*01d0*/ 	.word	0x00001f40


	//   ....[16]....
        /*01d4*/ 	.word	0x00001f50


	//   ....[17]....
        /*01d8*/ 	.word	0x00002430


	//   ....[18]....
        /*01dc*/ 	.word	0x00002460


	//   ....[19]....
        /*01e0*/ 	.word	0x00002480


	//   ....[20]....
        /*01e4*/ 	.word	0x00002490


	//   ....[21]....
        /*01e8*/ 	.word	0x00002910


	//   ....[22]....
        /*01ec*/ 	.word	0x00002940


	//   ....[23]....
        /*01f0*/ 	.word	0x00002960


	//   ....[24]....
        /*01f4*/ 	.word	0x000029c0


	//   ....[25]....
        /*01f8*/ 	.word	0x000036d0


	//   ....[26]....
        /*01fc*/ 	.word	0x000038f0


	//   ....[27]....
        /*0200*/ 	.word	0x00004100


	//   ....[28]....
        /*0204*/ 	.word	0x000041f0


	//   ....[29]....
        /*0208*/ 	.word	0x00004200


	//   ....[30]....
        /*020c*/ 	.word	0x00004250


	//   ....[31]....
        /*0210*/ 	.word	0x00005470


	//   ....[32]....
        /*0214*/ 	.word	0x000054a0


	//   ....[33]....
        /*0218*/ 	.word	0x000054c0


	//   ....[34]....
        /*021c*/ 	.word	0x000054d0


	//   ....[35]....
        /*0220*/ 	.word	0x00005a60


	//   ....[36]....
        /*0224*/ 	.word	0x00005a80


	//   ....[37]....
        /*0228*/ 	.word	0x00005aa0


	//   ....[38]....
        /*022c*/ 	.word	0x00005ab0


	//   ....[39]....
        /*0230*/ 	.word	0x00006640


	//   ....[40]....
        /*0234*/ 	.word	0x000066b0


	//   ....[41]....
        /*0238*/ 	.word	0x00007020


	//   ....[42]....
        /*023c*/ 	.word	0x00007170


	//   ....[43]....
        /*0240*/ 	.word	0x00007180


	//   ....[44]....
        /*0244*/ 	.word	0x000071f0


	//   ....[45]....
        /*0248*/ 	.word	0x00008ad0


	//   ....[46]....
        /*024c*/ 	.word	0x00008af0


	//   ....[47]....
        /*0250*/ 	.word	0x00008b00


	//   ....[48]....
        /*0254*/ 	.word	0x00008b10


	//   ....[49]....
        /*0258*/ 	.word	0x00009090


	//   ....[50]....
        /*025c*/ 	.word	0x000090b0


	//   ....[51]....
        /*0260*/ 	.word	0x000090d0


	//   ....[52]....
        /*0264*/ 	.word	0x000090e0


	//   ....[53]....
        /*0268*/ 	.word	0x0000a200


	//   ....[54]....
        /*026c*/ 	.word	0x0000a230


	//   ....[55]....
        /*0270*/ 	.word	0x0000a250


	//   ....[56]....
        /*0274*/ 	.word	0x0000a290


	//   ....[57]....
        /*0278*/ 	.word	0x0000bb10


	//   ....[58]....
        /*027c*/ 	.word	0x0000bb30


	//   ....[59]....
        /*0280*/ 	.word	0x0000bb50


	//   ....[60]....
        /*0284*/ 	.word	0x0000bb60


	//   ....[61]....
        /*0288*/ 	.word	0x0000bd30


	//   ....[62]....
        /*028c*/ 	.word	0x0000bd50


	//   ....[63]....
        /*0290*/ 	.word	0x0000bd90


	//   ....[64]....
        /*0294*/ 	.word	0x0000bda0


	//   ....[65]....
        /*0298*/ 	.word	0x0000d3e0


	//   ....[66]....
        /*029c*/ 	.word	0x0000d430


	//   ....[67]....
        /*02a0*/ 	.word	0x0000d470


	//   ....[68]....
        /*02a4*/ 	.word	0x0000d4b0


	//   ....[69]....
        /*02a8*/ 	.word	0x0000d6d0


	//   ....[70]....
        /*02ac*/ 	.word	0x0000d6e0


	//   ....[71]....
        /*02b0*/ 	.word	0x0000d860


	//   ....[72]....
        /*02b4*/ 	.word	0x0000d890


	//   ....[73]....
        /*02b8*/ 	.word	0x0000d9e0


	//   ....[74]....
        /*02bc*/ 	.word	0x0000da10


	//   ....[75]....
        /*02c0*/ 	.word	0x0000db60


	//   ....[76]....
        /*02c4*/ 	.word	0x0000db80


	//   ....[77]....
        /*02c8*/ 	.word	0x0000e4d0


	//   ....[78]....
        /*02cc*/ 	.word	0x0000e4e0


	//   ....[79]....
        /*02d0*/ 	.word	0x0000e610


	//   ....[80]....
        /*02d4*/ 	.word	0x0000e640


	//   ....[81]....
        /*02d8*/ 	.word	0x0000e770


	//   ....[82]....
        /*02dc*/ 	.word	0x0000e7a0


	//   ....[83]....
        /*02e0*/ 	.word	0x0000e8d0


	//   ....[84]....
        /*02e4*/ 	.word	0x0000e8f0


	//----- nvinfo : EIATTR_EXIT_INSTR_OFFSETS
	.align		4
.L_540:
        /*02e8*/ 	.byte	0x04, 0x1c
        /*02ea*/ 	.short	(.L_542 - .L_541)


	//   ....[0]....
.L_541:
        /*02ec*/ 	.word	0x00000440


	//   ....[1]....
        /*02f0*/ 	.word	0x0000db90


	//   ....[2]....
        /*02f4*/ 	.word	0x0000dc60


	//   ....[3]....
        /*02f8*/ 	.word	0x0000dcc0


	//   ....[4]....
        /*02fc*/ 	.word	0x0000e900


	//   ....[5]....
        /*0300*/ 	.word	0x0000e9b0


	//   ....[6]....
        /*0304*/ 	.word	0x0000ea10


	//----- nvinfo : EIATTR_CTAIDZ_USED
	.align		4
.L_542:
        /*0308*/ 	.byte	0x01, 0x04
	.zero		2


	//----- nvinfo : EIATTR_MAX_THREADS
	.align		4
        /*030c*/ 	.byte	0x04, 0x05
        /*030e*/ 	.short	(.L_544 - .L_543)
.L_543:
        /*0310*/ 	.word	0x00000100
        /*0314*/ 	.word	0x00000001
        /*0318*/ 	.word	0x00000001


	//----- nvinfo : EIATTR_CRS_STACK_SIZE
	.align		4
.L_544:
        /*031c*/ 	.byte	0x04, 0x1e
        /*031e*/ 	.short	(.L_546 - .L_545)
.L_545:
        /*0320*/ 	.word	0x00000000
.L_546:


//--------------------- .nv.info._ZN7cutlass13device_kernelIN5flash19enable_sm80_to_sm89INS1_16FlashAttnFwdSm80INS1_25CollectiveMainloopFwdSm80ILi8ELi2ELb0EN4cute5tupleIJNS5_1CILi128EEENS7_ILi64EEENS7_ILi192EEEEEELi192ENS_10bfloat16_tEfNS_4arch4Sm80ELb1ELb0ELb1ELb1ELb1ELb1ELb1ELb0EEENS1_21CollectiveEpilogueFwdINS6_IJS8_SA_S9_EEENS6_IJNS7_ILi1EEESI_SI_EEESC_SE_Li256ELb1ELb1ELb0ELb0EEENS1_19SingleTileSchedulerILb1ELb0ELb1ELi128EEEEEEEEEvNT_6ParamsE --------------------------
	.section	.nv.info._ZN7cutlass13device_kernelIN5flash19enable_sm80_to_sm89INS1_16FlashAttnFwdSm80INS1_25CollectiveMainloopFwdSm80ILi8ELi2ELb0EN4cute5tupleIJNS5_1CILi128EEENS7_ILi64EEENS7_ILi192EEEEEELi192ENS_10bfloat16_tEfNS_4arch4Sm80ELb1ELb0ELb1ELb1ELb1ELb1ELb1ELb0EEENS1_21CollectiveEpilogueFwdINS6_IJS8_SA_S9_EEENS6_IJNS7_ILi1EEESI_SI_EEESC_SE_Li256ELb1ELb1ELb0ELb0EEENS1_19SingleTileSchedulerILb1ELb0ELb1ELi128EEEEEEEEEvNT_6ParamsE,"",@"SHT_CUDA_INFO"
	.sectionflags	@""
	.align	4


	//----- nvinfo : EIATTR_CUDA_API_VERSION
	.align		4
        /*0000*/ 	.byte	0x04, 0x37
        /*0002*/ 	.short	(.L_548 - .L_547)
.L_547:
        /*0004*/ 	.word	0x00000082


	//----- nvinfo : EIATTR_SW2861232_WAR
	.align		4
.L_548:
        /*0008*/ 	.byte	0x01, 0x35
	.zero		2


	//----- nvinfo : EIATTR_PARAM_CBANK
	.align		4
        /*000c*/ 	.byte	0x04, 0x0a
        /*000e*/ 	.short	(.L_550 - .L_549)
	.align		4
.L_549:
        /*0010*/ 	.word	index@(.nv.constant0._ZN7cutlass13device_kernelIN5flash19enable_sm80_to_sm89INS1_16FlashAttnFwdSm80INS1_25CollectiveMainloopFwdSm80ILi8ELi2ELb0EN4cute5tupleIJNS5_1CILi128EEENS7_ILi64EEENS7_ILi192EEEEEELi192ENS_10bfloat16_tEfNS_4arch4Sm80ELb1ELb0ELb1ELb1ELb1ELb1ELb1ELb0EEENS1_21CollectiveEpilogueFwdINS6_IJS8_SA_S9_EEENS6_IJNS7_ILi1EEESI_SI_EEESC_SE_Li256ELb1ELb1ELb0ELb0EEENS1_19SingleTileSchedulerILb1ELb0ELb1ELi128EEEEEEEEEvNT_6ParamsE)
        /*0014*/ 	.short	0x0160
        /*0016*/ 	.short	0x0418


	//----- nvinfo : EIATTR_CBANK_PARAM_SIZE
	.align		4
.L_550:
        /*0018*/ 	.byte	0x03, 0x19
        /*001a*/ 	.short	0x0418


	//----- nvinfo : EIATTR_KPARAM_INFO
	.align		4
        /*001c*/ 	.byte	0x04, 0x17
        /*001e*/ 	.short	(.L_552 - .L_551)
.L_551:
        /*0020*/ 	.word	0x00000000
        /*0024*/ 	.short	0x0000
        /*0026*/ 	.short	0x0000
        /*0028*/ 	.byte	0x00, 0xf0, 0x61, 0x10


	//----- nvinfo : EIATTR_MAXREG_COUNT
	.align		4
.L_552:
        /*002c*/ 	.byte	0x03, 0x1b
        /*002e*/ 	.short	0x00ff


	//----- nvinfo : EIATTR_NUM_BARRIERS
	.align		4
        /*0030*/ 	.byte	0x02, 0x4c
        /*0032*/ 	.byte	0x02
	.zero		1


	//----- nvinfo : EIATTR_MERCURY_ISA_VERSION
	.align		4
        /*0034*/ 	.byte	0x03, 0x5f
        /*0036*/ 	.short	0x0000


	//----- nvinfo : EIATTR_COOP_GROUP_MASK_REGIDS
	.align		4
        /*0038*/ 	.byte	0x04, 0x29
        /*003a*/ 	.short	(.L_554 - .L_553)


	//   ....[0]....
.L_553:
        /*003c*/ 	.word	0xffffffff


	//   ....[1]....
        /*0040*/ 	.word	0xffffffff


	//   ....[2]....
        /*0044*/ 	.word	0xffffffff


	//   ....[3]....
        /*0048*/ 	.word	0xffffffff


	//   ....[4]....
        /*004c*/ 	.word	0xffffffff


	//   ....[5]....
        /*0050*/ 	.word	0xffffffff


	//   ....[6]....
        /*0054*/ 	.word	0xffffffff


	//   ....[7]....
        /*0058*/ 	.word	0xffffffff


	//   ....[8]....
        /*005c*/ 	.word	0xffffffff


	//   ....[9]....
        /*0060*/ 	.word	0xffffffff


	//   ....[10]....
        /*0064*/ 	.word	0xffffffff


	//   ....[11]....
        /*0068*/ 	.word	0xffffffff


	//   ....[12]....
        /*006c*/ 	.word	0xffffffff


	//   ....[13]....
        /*0070*/ 	.word	0xffffffff


	//   ....[14]....
        /*0074*/ 	.word	0xffffffff


	//   ....[15]....
        /*0078*/ 	.word	0xffffffff


	//   ....[16]....
        /*007c*/ 	.word	0xffffffff


	//   ....[17]....
        /*0080*/ 	.word	0xffffffff


	//   ....[18]....
        /*0084*/ 	.word	0xffffffff


	//   ....[19]....
        /*0088*/ 	.word	0xffffffff


	//   ....[20]....
        /*008c*/ 	.word	0xffffffff


	//   ....[21]....
        /*0090*/ 	.word	0xffffffff


	//   ....[22]....
        /*0094*/ 	.word	0xffffffff


	//   ....[23]....
        /*0098*/ 	.word	0xffffffff


	//   ....[24]....
        /*009c*/ 	.word	0xffffffff


	//   ....[25]....
        /*00a0*/ 	.word	0xffffffff


	//   ....[26]....
        /*00a4*/ 	.word	0xffffffff


	//   ....[27]....
        /*00a8*/ 	.word	0xffffffff


	//   ....[28]....
        /*00ac*/ 	.word	0xffffffff


	//   ....[29]....
        /*00b0*/ 	.word	0xffffffff


	//   ....[30]....
        /*00b4*/ 	.word	0xffffffff


	//   ....[31]....
        /*00b8*/ 	.word	0xffffffff


	//   ....[32]....
        /*00bc*/ 	.word	0xffffffff


	//   ....[33]....
        /*00c0*/ 	.word	0xffffffff


	//   ....[34]....
        /*00c4*/ 	.word	0xffffffff


	//   ....[35]....
        /*00c8*/ 	.word	0xffffffff


	//   ....[36]....
        /*00cc*/ 	.word	0xffffffff


	//   ....[37]....
        /*00d0*/ 	.word	0xffffffff


	//   ....[38]....
        /*00d4*/ 	.word	0xffffffff


	//   ....[39]....
        /*00d8*/ 	.word	0xffffffff


	//   ....[40]....
        /*00dc*/ 	.word	0xffffffff


	//   ....[41]....
        /*00e0*/ 	.word	0xffffffff


	//   ....[42]....
        /*00e4*/ 	.word	0xffffffff


	//   ....[43]....
        /*00e8*/ 	.word	0xffffffff


	//   ....[44]....
        /*00ec*/ 	.word	0xffffffff


	//   ....[45]....
        /*00f0*/ 	.word	0xffffffff


	//   ....[46]....
        /*00f4*/ 	.word	0xffffffff


	//   ....[47]....
        /*00f8*/ 	.word	0xffffffff


	//   ....[48]....
        /*00fc*/ 	.word	0xffffffff


	//   ....[49]....
        /*0100*/ 	.word	0xffffffff


	//   ....[50]....
        /*0104*/ 	.word	0xffffffff


	//   ....[51]....
        /*0108*/ 	.word	0xffffffff


	//   ....[52]....
        /*010c*/ 	.word	0xffffffff


	//   ....[53]....
        /*0110*/ 	.word	0xffffffff


	//   ....[54]....
        /*0114*/ 	.word	0xffffffff


	//   ....[55]....
        /*0118*/ 	.word	0xffffffff


	//   ....[56]....
        /*011c*/ 	.word	0xffffffff


	//   ....[57]....
        /*0120*/ 	.word	0xffffffff


	//   ....[58]....
        /*0124*/ 	.word	0xffffffff


	//   ....[59]....
        /*0128*/ 	.word	0xffffffff


	//   ....[60]....
        /*012c*/ 	.word	0xffffffff


	//   ....[61]....
        /*0130*/ 	.word	0xffffffff


	//   ....[62]....
        /*0134*/ 	.word	0xffffffff


	//   ....[63]....
        /*0138*/ 	.word	0xffffffff


	//   ....[64]....
        /*013c*/ 	.word	0xffffffff


	//   ....[65]....
        /*0140*/ 	.word	0xffffffff


	//   ....[66]....
        /*0144*/ 	.word	0xffffffff


	//   ....[67]....
        /*0148*/ 	.word	0xffffffff


	//   ....[68]....
        /*014c*/ 	.word	0xffffffff


	//   ....[69]....
        /*0150*/ 	.word	0xffffffff


	//   ....[70]....
        /*0154*/ 	.word	0xffffffff


	//   ....[71]....
        /*0158*/ 	.word	0xffffffff


	//   ....[72]....
        /*015c*/ 	.word	0xffffffff


	//   ....[73]....
        /*0160*/ 	.word	0xffffffff


	//   ....[74]....
        /*0164*/ 	.word	0xffffffff


	//   ....[75]....
        /*0168*/ 	.word	0xffffffff


	//   ....[76]....
        /*016c*/ 	.word	0xffffffff


	//   ....[77]....
        /*0170*/ 	.word	0xffffffff


	//   ....[78]....
        /*0174*/ 	.word	0xffffffff


	//   ....[79]....
        /*0178*/ 	.word	0xffffffff


	//   ....[80]....
        /*017c*/ 	.word	0xffffffff


	//   ....[81]....
        /*0180*/ 	.word	0xffffffff


	//   ....[82]....
        /*0184*/ 	.word	0xffffffff


	//   ....[83]....
        /*0188*/ 	.word	0xffffffff


	//   ....[84]....
        /*018c*/ 	.word	0xffffffff


	//   ....[85]....
        /*0190*/ 	.word	0xffffffff


	//   ....[86]....
        /*0194*/ 	.word	0xffffffff


	//   ....[87]....
        /*0198*/ 	.word	0xffffffff


	//   ....[88]....
        /*019c*/ 	.word	0xffffffff


	//   ....[89]....
        /*01a0*/ 	.word	0xffffffff


	//   ....[90]....
        /*01a4*/ 	.word	0xffffffff


	//   ....[91]....
        /*01a8*/ 	.word	0xffffffff


	//   ....[92]....
        /*01ac*/ 	.word	0xffffffff


	//   ....[93]....
        /*01b0*/ 	.word	0xffffffff


	//   ....[94]....
        /*01b4*/ 	.word	0xffffffff


	//   ....[95]....
        /*01b8*/ 	.word	0xffffffff


	//   ....[96]....
        /*01bc*/ 	.word	0xffffffff


	//   ....[97]....
        /*01c0*/ 	.word	0xffffffff


	//   ....[98]....
        /*01c4*/ 	.word	0xffffffff


	//   ....[99]....
        /*01c8*/ 	.word	0xffffffff


	//   ....[100]....
        /*01cc*/ 	.word	0xffffffff


	//   ....[101]....
        /*01d0*/ 	.word	0xffffffff


	//   ....[102]....
        /*01d4*/ 	.word	0xffffffff


	//   ....[103]....
        /*01d8*/ 	.word	0xffffffff


	//   ....[104]....
        /*01dc*/ 	.word	0xffffffff


	//   ....[105]....
        /*01e0*/ 	.word	0xffffffff


	//   ....[106]....
        /*01e4*/ 	.word	0xffffffff


	//   ....[107]....
        /*01e8*/ 	.word	0xffffffff


	//   ....[108]....
        /*01ec*/ 	.word	0xffffffff


	//----- nvinfo : EIATTR_COOP_GROUP_INSTR_OFFSETS
	.align		4
.L_554:
        /*01f0*/ 	.byte	0x04, 0x28
        /*01f2*/ 	.short	(.L_556 - .L_555)


	//   ....[0]....
.L_555:
        /*01f4*/ 	.word	0x00000080


	//   ....[1]....
        /*01f8*/ 	.word	0x00002490


	//   ....[2]....
        /*01fc*/ 	.word	0x000024a0


	//   ....[3]....
        /*0200*/ 	.word	0x00004080


	//   ....[4]....
        /*0204*/ 	.word	0x00004090


	//   ....[5]....
        /*0208*/ 	.word	0x00005c20


	//   ....[6]....
        /*020c*/ 	.word	0x00005c40


	//   ....[7]....
        /*0210*/ 	.word	0x00006100


	//   ....[8]....
        /*0214*/ 	.word	0x00006110


	//   ....[9]....
        /*0218*/ 	.word	0x00006ee0


	//   ....[10]....
        /*021c*/ 	.word	0x00006f40


	//   ....[11]....
        /*0220*/ 	.word	0x00007190


	//   ....[12]....
        /*0224*/ 	.word	0x000071c0


	//   ....[13]....
        /*0228*/ 	.word	0x000072e0


	//   ....[14]....
        /*022c*/ 	.word	0x00007310


	//   ....[15]....
        /*0230*/ 	.word	0x00007420


	//   ....[16]....
        /*0234*/ 	.word	0x00007460


	//   ....[17]....
        /*0238*/ 	.word	0x00007950


	//   ....[18]....
        /*023c*/ 	.word	0x00007980


	//   ....[19]....
        /*0240*/ 	.word	0x000079b0


	//   ....[20]....
        /*0244*/ 	.word	0x000079e0


	//   ....[21]....
        /*0248*/ 	.word	0x00007ac0


	//   ....[22]....
        /*024c*/ 	.word	0x00007ae0


	//   ....[23]....
        /*0250*/ 	.word	0x00007af0


	//   ....[24]....
        /*0254*/ 	.word	0x00007b10


	//   ....[25]....
        /*0258*/ 	.word	0x00008020


	//   ....[26]....
        /*025c*/ 	.word	0x00008040


	//   ....[27]....
        /*0260*/ 	.word	0x00008050


	//   ....[28]....
        /*0264*/ 	.word	0x00008060


	//   ....[29]....
        /*0268*/ 	.word	0x00008550


	//   ....[30]....
        /*026c*/ 	.word	0x000085c0


	//   ....[31]....
        /*0270*/ 	.word	0x00008600


	//   ....[32]....
        /*0274*/ 	.word	0x00008630


	//   ....[33]....
        /*0278*/ 	.word	0x00008aa0


	//   ....[34]....
        /*027c*/ 	.word	0x00008d60


	//   ....[35]....
        /*0280*/ 	.word	0x00008da0


	//   ....[36]....
        /*0284*/ 	.word	0x00008de0


	//   ....[37]....
        /*0288*/ 	.word	0x0000bf10


	//   ....[38]....
        /*028c*/ 	.word	0x0000bf60


	//   ....[39]....
        /*0290*/ 	.word	0x0000bfc0


	//   ....[40]....
        /*0294*/ 	.word	0x0000bfe0


	//   ....[41]....
        /*0298*/ 	.word	0x0000c270


	//   ....[42]....
        /*029c*/ 	.word	0x0000c530


	//   ....[43]....
        /*02a0*/ 	.word	0x0000c570


	//   ....[44]....
        /*02a4*/ 	.word	0x0000c5b0


	//   ....[45]....
        /*02a8*/ 	.word	0x0000fca0


	//   ....[46]....
        /*02ac*/ 	.word	0x0000fce0


	//   ....[47]....
        /*02b0*/ 	.word	0x0000fd40


	//   ....[48]....
        /*02b4*/ 	.word	0x0000fd60


	//   ....[49]....
        /*02b8*/ 	.word	0x00010b20


	//   ....[50]....
        /*02bc*/ 	.word	0x00010d10


	//   ....[51]....
        /*02c0*/ 	.word	0x000114b0


	//   ....[52]....
        /*02c4*/ 	.word	0x00011590


	//   ....[53]....
        /*02c8*/ 	.word	0x000115a0


	//   ....[54]....
        /*02cc*/ 	.word	0x000115f0


	//   ....[55]....
        /*02d0*/ 	.word	0x00012810


	//   ....[56]....
        /*02d4*/ 	.word	0x00012840


	//   ....[57]....
        /*02d8*/ 	.word	0x00012860


	//   ....[58]....
        /*02dc*/ 	.word	0x00012870


	//   ....[59]....
        /*02e0*/ 	.word	0x00012de0


	//   ....[60]....
        /*02e4*/ 	.word	0x00012e10


	//   ....[61]....
        /*02e8*/ 	.word	0x00012e40


	//   ....[62]....
        /*02ec*/ 	.word	0x00012e70


	//   ....[63]....
        /*02f0*/ 	.word	0x00013b40


	//   ....[64]....
        /*02f4*/ 	.word	0x00013bb0


	//   ....[65]....
        /*02f8*/ 	.word	0x00014400


	//   ....[66]....
        /*02fc*/ 	.word	0x000144e0


	//   ....[67]....
        /*0300*/ 	.word	0x00014520


	//   ....[68]....
        /*0304*/ 	.word	0x00014600


	//   ....[69]....
        /*0308*/ 	.word	0x00015ee0


	//   ....[70]....
        /*030c*/ 	.word	0x00015f10


	//   ....[71]....
        /*0310*/ 	.word	0x00015f30


	//   ....[72]....
        /*0314*/ 	.word	0x00015f50


	//   ....[73]....
        /*0318*/ 	.word	0x000164c0


	//   ....[74]....
        /*031c*/ 	.word	0x000164e0


	//   ....[75]....
        /*0320*/ 	.word	0x00016500


	//   ....[76]....
        /*0324*/ 	.word	0x00016510


	//   ....[77]....
        /*0328*/ 	.word	0x00017630


	//   ....[78]....
        /*032c*/ 	.word	0x00017660


	//   ....[79]....
        /*0330*/ 	.word	0x00017680


	//   ....[80]....
        /*0334*/ 	.word	0x000176d0


	//   ....[81]....
        /*0338*/ 	.word	0x00018f50


	//   ....[82]....
        /*033c*/ 	.word	0x00018f70


	//   ....[83]....
        /*0340*/ 	.word	0x00018f80


	//   ....[84]....
        /*0344*/ 	.word	0x00018f90


	//   ....[85]....
        /*0348*/ 	.word	0x00019160


	//   ....[86]....
        /*034c*/ 	.word	0x00019190


	//   ....[87]....
        /*0350*/ 	.word	0x000191e0


	//   ....[88]....
        /*0354*/ 	.word	0x000191f0


	//   ....[89]....
        /*0358*/ 	.word	0x0001a6f0


	//   ....[90]....
        /*035c*/ 	.word	0x0001a730


	//   ....[91]....
        /*0360*/ 	.word	0x0001a760


	//   ....[92]....
        /*0364*/ 	.word	0x0001a790


	//   ....[93]....
        /*0368*/ 	.word	0x0001a9b0


	//   ....[94]....
        /*036c*/ 	.word	0x0001a9c0


	//   ....[95]....
        /*0370*/ 	.word	0x0001ab40


	//   ....[96]....
        /*0374*/ 	.word	0x0001ab70


	//   ....[97]....
        /*0378*/ 	.word	0x0001acc0


	//   ....[98]....
        /*037c*/ 	.word	0x0001acf0


	//   ....[99]....
        /*0380*/ 	.word	0x0001ae40


	//   ....[100]....
        /*0384*/ 	.word	0x0001ae60


	//   ....[101]....
        /*0388*/ 	.word	0x0001b630


	//   ....[102]....
        /*038c*/ 	.word	0x0001b650


	//   ....[103]....
        /*0390*/ 	.word	0x0001b780


	//   ....[104]....
        /*0394*/ 	.word	0x0001b7b0


	//   ....[105]....
        /*0398*/ 	.word	0x0001b8e0


	//   ....[106]....
        /*039c*/ 	.word	0x0001b910


	//   ....[107]....
        /*03a0*/ 	.word	0x0001ba40


	//   ....[108]....
        /*03a4*/ 	.word	0x0001ba60


	//----- nvinfo : EIATTR_EXIT_INSTR_OFFSETS
	.align		4
.L_556:
        /*03a8*/ 	.byte	0x04, 0x1c
        /*03aa*/ 	.short	(.L_558 - .L_557)


	//   ....[0]....
.L_557:
        /*03ac*/ 	.word	0x00000330


	//   ....[1]....
        /*03b0*/ 	.word	0x0001ae70


	//   ....[2]....
        /*03b4*/ 	.word	0x0001af40


	//   ....[3]....
        /*03b8*/ 	.word	0x0001afa0


	//   ....[4]....
        /*03bc*/ 	.word	0x0001ba70


	//   ....[5]....
        /*03c0*/ 	.word	0x0001bb20


	//   ....[6]....
        /*03c4*/ 	.word	0x0001bb80


	//----- nvinfo : EIATTR_CTAIDZ_USED
	.align		4
.L_558:
        /*03c8*/ 	.byte	0x01, 0x04
	.zero		2


	//----- nvinfo : EIATTR_MAX_THREADS
	.align		4
        /*03cc*/ 	.byte	0x04, 0x05
        /*03ce*/ 	.short	(.L_560 - .L_559)
.L_559:
        /*03d0*/ 	.word	0x00000100
        /*03d4*/ 	.word	0x00000001
        /*03d8*/ 	.word	0x00000001


	//----- nvinfo : EIATTR_CRS_STACK_SIZE
	.align		4
.L_560:
        /*03dc*/ 	.byte	0x04, 0x1e
        /*03de*/ 	.short	(.L_562 - .L_561)
.L_561:
        /*03e0*/ 	.word	0x00000000
.L_562:


//--------------------- .nv.info._ZN7cutlass13device_kernelIN5flash19enable_sm80_to_sm89INS1_16FlashAttnFwdSm80INS1_25CollectiveMainloopFwdSm80ILi8ELi1ELb0EN4cute5tupleIJNS5_1CILi128EEENS7_ILi64EEENS7_ILi192EEEEEELi192ENS_10bfloat16_tEfNS_4arch4Sm80ELb0ELb0ELb0ELb0ELb1ELb0ELb1ELb0EEENS1_21CollectiveEpilogueFwdINS6_IJS8_SA_S9_EEENS6_IJNS7_ILi1EEESI_SI_EEESC_SE_Li256ELb0ELb1ELb0ELb0EEENS1_19SingleTileSchedulerILb0ELb0ELb1ELi128EEEEEEEEEvNT_6ParamsE --------------------------
	.section	.nv.info._ZN7cutlass13device_kernelIN5flash19enable_sm80_to_sm89INS1_16FlashAttnFwdSm80INS1_25CollectiveMainloopFwdSm80ILi8ELi1ELb0EN4cute5tupleIJNS5_1CILi128EEENS7_ILi64EEENS7_ILi192EEEEEELi192ENS_10bfloat16_tEfNS_4arch4Sm80ELb0ELb0ELb0ELb0ELb1ELb0ELb1ELb0EEENS1_21CollectiveEpilogueFwdINS6_IJS8_SA_S9_EEENS6_IJNS7_ILi1EEESI_SI_EEESC_SE_Li256ELb0ELb1ELb0ELb0EEENS1_19SingleTileSchedulerILb0ELb0ELb1ELi128EEEEEEEEEvNT_6ParamsE,"",@"SHT_CUDA_INFO"
	.sectionflags	@""
	.align	4


	//----- nvinfo : EIATTR_CUDA_API_VERSION
	.align		4
        /*0000*/ 	.byte	0x04, 0x37
        /*0002*/ 	.short	(.L_564 - .L_563)
.L_563:
        /*0004*/ 	.word	0x00000082


	//----- nvinfo : EIATTR_SW2861232_WAR
	.align		4
.L_564:
        /*0008*/ 	.byte	0x01, 0x35
	.zero		2


	//----- nvinfo : EIATTR_PARAM_CBANK
	.align		4
        /*000c*/ 	.byte	0x04, 0x0a
        /*000e*/ 	.short	(.L_566 - .L_565)
	.align		4
.L_565:
        /*0010*/ 	.word	index@(.nv.constant0._ZN7cutlass13device_kernelIN5flash19enable_sm80_to_sm89INS1_16FlashAttnFwdSm80INS1_25CollectiveMainloopFwdSm80ILi8ELi1ELb0EN4cute5tupleIJNS5_1CILi128EEENS7_ILi64EEENS7_ILi192EEEEEELi192ENS_10bfloat16_tEfNS_4arch4Sm80ELb0ELb0ELb0ELb0ELb1ELb0ELb1ELb0EEENS1_21CollectiveEpilogueFwdINS6_IJS8_SA_S9_EEENS6_IJNS7_ILi1EEESI_SI_EEESC_SE_Li256ELb0ELb1ELb0ELb0EEENS1_19SingleTileSchedulerILb0ELb0ELb1ELi128EEEEEEEEEvNT_6ParamsE)
        /*0014*/ 	.short	0x0160
        /*0016*/ 	.short	0x0418


	//----- nvinfo : EIATTR_CBANK_PARAM_SIZE
	.align		4
.L_566:
        /*0018*/ 	.byte	0x03, 0x19
        /*001a*/ 	.short	0x0418


	//----- nvinfo : EIATTR_KPARAM_INFO
	.align		4
        /*001c*/ 	.byte	0x04, 0x17
        /*001e*/ 	.short	(.L_568 - .L_567)
.L_567:
        /*0020*/ 	.word	0x00000000
        /*0024*/ 	.short	0x0000
        /*0026*/ 	.short	0x0000
        /*0028*/ 	.byte	0x00, 0xf0, 0x61, 0x10


	//----- nvinfo : EIATTR_MAXREG_COUNT
	.align		4
.L_568:
        /*002c*/ 	.byte	0x03, 0x1b
        /*002e*/ 	.short	0x00ff


	//----- nvinfo : EIATTR_NUM_BARRIERS
	.align		4
        /*0030*/ 	.byte	0x02, 0x4c
        /*0032*/ 	.byte	0x02
	.zero		1


	//----- nvinfo : EIATTR_MERCURY_ISA_VERSION
	.align		4
        /*0034*/ 	.byte	0x03, 0x5f
        /*0036*/ 	.short	0x0000


	//----- nvinfo : EIATTR_COOP_GROUP_MASK_REGIDS
	.align		4
        /*0038*/ 	.byte	0x04, 0x29
        /*003a*/ 	.short	(.L_570 - .L_569)


	//   ....[0]....
.L_569:
        /*003c*/ 	.word	0xffffffff


	//   ....[1]....
        /*0040*/ 	.word	0xffffffff


	//   ....[2]....
        /*0044*/ 	.word	0xffffffff


	//   ....[3]....
        /*0048*/ 	.word	0xffffffff


	//   ....[4]....
        /*004c*/ 	.word	0xffffffff


	//   ....[5]....
        /*0050*/ 	.word	0xffffffff


	//   ....[6]....
        /*0054*/ 	.word	0xffffffff


	//   ....[7]....
        /*0058*/ 	.word	0xffffffff


	//   ....[8]....
        /*005c*/ 	.word	0xffffffff


	//   ....[9]....
        /*0060*/ 	.word	0xffffffff


	//   ....[10]....
        /*0064*/ 	.word	0xffffffff


	//   ....[11]....
        /*0068*/ 	.word	0xffffffff


	//   ....[12]....
        /*006c*/ 	.word	0xffffffff


	//   ....[13]....
        /*0070*/ 	.word	0xffffffff


	//   ....[14]....
        /*0074*/ 	.word	0xffffffff


	//   ....[15]....
        /*0078*/ 	.word	0xffffffff


	//   ....[16]....
        /*007c*/ 	.word	0xffffffff


	//   ....[17]....
        /*0080*/ 	.word	0xffffffff


	//   ....[18]....
        /*0084*/ 	.word	0xffffffff


	//   ....[19]....
        /*0088*/ 	.word	0xffffffff


	//   ....[20]....
        /*008c*/ 	.word	0xffffffff


	//   ....[21]....
        /*0090*/ 	.word	0xffffffff


	//   ....[22]....
        /*0094*/ 	.word	0xffffffff


	//   ....[23]....
        /*0098*/ 	.word	0xffffffff


	//   ....[24]....
        /*009c*/ 	.word	0xffffffff


	//   ....[25]....
        /*00a0*/ 	.word	0xffffffff


	//   ....[26]....
        /*00a4*/ 	.word	0xffffffff


	//   ....[27]....
        /*00a8*/ 	.word	0xffffffff


	//   ....[28]....
        /*00ac*/ 	.word	0xffffffff


	//   ....[29]....
        /*00b0*/ 	.word	0xffffffff


	//   ....[30]....
        /*00b4*/ 	.word	0xffffffff


	//   ....[31]....
        /*00b8*/ 	.word	0xffffffff


	//   ....[32]....
        /*00bc*/ 	.word	0xffffffff


	//   ....[33]....
        /*00c0*/ 	.word	0xffffffff


	//   ....[34]....
        /*00c4*/ 	.word	0xffffffff


	//   ....[35]....
        /*00c8*/ 	.word	0xffffffff


	//   ....[36]....
        /*00cc*/ 	.word	0xffffffff


	//   ....[37]....
        /*00d0*/ 	.word	0xffffffff


	//   ....[38]....
        /*00d4*/ 	.word	0xffffffff


	//   ....[39]....
        /*00d8*/ 	.word	0xffffffff


	//   ....[40]....
        /*00dc*/ 	.word	0xffffffff


	//   ....[41]....
        /*00e0*/ 	.word	0xffffffff


	//   ....[42]....
        /*00e4*/ 	.word	0xffffffff


	//   ....[43]....
        /*00e8*/ 	.word	0xffffffff


	//   ....[44]....
        /*00ec*/ 	.word	0xffffffff


	//   ....[45]....
        /*00f0*/ 	.word	0xffffffff


	//   ....[46]....
        /*00f4*/ 	.word	0xffffffff


	//   ....[47]....
        /*00f8*/ 	.word	0xffffffff


	//   ....[48]....
        /*00fc*/ 	.word	0xffffffff


	//   ....[49]....
        /*0100*/ 	.word	0xffffffff


	//   ....[50]....
        /*0104*/ 	.word	0xffffffff


	//   ....[51]....
        /*0108*/ 	.word	0xffffffff


	//----- nvinfo : EIATTR_COOP_GROUP_INSTR_OFFSETS
	.align		4
.L_570:
        /*010c*/ 	.byte	0x04, 0x28
        /*010e*/ 	.short	(.L_572 - .L_571)


	//   ....[0]....
.L_571:
        /*0110*/ 	.word	0x00000610


	//   ....[1]....
        /*0114*/ 	.word	0x00000650


	//   ....[2]....
        /*0118*/ 	.word	0x00000680


	//   ....[3]....
        /*011c*/ 	.word	0x000006b0


	//   ....[4]....
        /*0120*/ 	.word	0x000006e0


	//   ....[5]....
        /*0124*/ 	.word	0x00000910


	//   ....[6]....
        /*0128*/ 	.word	0x00000a90


	//   ....[7]....
        /*012c*/ 	.word	0x00000aa0


	//   ....[8]....
        /*0130*/ 	.word	0x00000f40


	//   ....[9]....
        /*0134*/ 	.word	0x00000f70


	//   ....[10]....
        /*0138*/ 	.word	0x00000fb0


	//   ....[11]....
        /*013c*/ 	.word	0x00000fe0


	//   ....[12]....
        /*0140*/ 	.word	0x00001580


	//   ....[13]....
        /*0144*/ 	.word	0x000015b0


	//   ....[14]....
        /*0148*/ 	.word	0x000015e0


	//   ....[15]....
        /*014c*/ 	.word	0x00001600


	//   ....[16]....
        /*0150*/ 	.word	0x00002480


	//   ....[17]....
        /*0154*/ 	.word	0x000024b0


	//   ....[18]....
        /*0158*/ 	.word	0x000024e0


	//   ....[19]....
        /*015c*/ 	.word	0x00002500


	//   ....[20]....
        /*0160*/ 	.word	0x00002cb0


	//   ....[21]....
        /*0164*/ 	.word	0x00002ce0


	//   ....[22]....
        /*0168*/ 	.word	0x00002d10


	//   ....[23]....
        /*016c*/ 	.word	0x00002d30


	//   ....[24]....
        /*0170*/ 	.word	0x000040b0


	//   ....[25]....
        /*0174*/ 	.word	0x000040c0


	//   ....[26]....
        /*0178*/ 	.word	0x00004140


	//   ....[27]....
        /*017c*/ 	.word	0x00004170


	//   ....[28]....
        /*0180*/ 	.word	0x000043b0


	//   ....[29]....
        /*0184*/ 	.word	0x000043c0


	//   ....[30]....
        /*0188*/ 	.word	0x000043d0


	//   ....[31]....
        /*018c*/ 	.word	0x000043f0


	//   ....[32]....
        /*0190*/ 	.word	0x00005180


	//   ....[33]....
        /*0194*/ 	.word	0x000051a0


	//   ....[34]....
        /*0198*/ 	.word	0x000051d0


	//   ....[35]....
        /*019c*/ 	.word	0x000051e0


	//   ....[36]....
        /*01a0*/ 	.word	0x00006860


	//   ....[37]....
        /*01a4*/ 	.word	0x000068a0


	//   ....[38]....
        /*01a8*/ 	.word	0x00006980


	//   ....[39]....
        /*01ac*/ 	.word	0x000069b0


	//   ....[40]....
        /*01b0*/ 	.word	0x00007d30


	//   ....[41]....
        /*01b4*/ 	.word	0x00007d40


	//   ....[42]....
        /*01b8*/ 	.word	0x00007d60


	//   ....[43]....
        /*01bc*/ 	.word	0x00007d70


	//   ....[44]....
        /*01c0*/ 	.word	0x00007d80


	//   ....[45]....
        /*01c4*/ 	.word	0x00007e60


	//   ....[46]....
        /*01c8*/ 	.word	0x00007fc0


	//   ....[47]....
        /*01cc*/ 	.word	0x00007ff0


	//   ....[48]....
        /*01d0*/ 	.word	0x00008120


	//   ....[49]....
        /*01d4*/ 	.word	0x00008150


	//   ....[50]....
        /*01d8*/ 	.word	0x00008280


	//   ....[51]....
        /*01dc*/ 	.word	0x000082a0


	//----- nvinfo : EIATTR_EXIT_INSTR_OFFSETS
	.align		4
.L_572:
        /*01e0*/ 	.byte	0x04, 0x1c
        /*01e2*/ 	.short	(.L_574 - .L_573)


	//   ....[0]....
.L_573:
        /*01e4*/ 	.word	0x00000030


	//   ....[1]....
        /*01e8*/ 	.word	0x000082b0


	//   ....[2]....
        /*01ec*/ 	.word	0x00008360


	//   ....[3]....
        /*01f0*/ 	.word	0x000083c0


	//----- nvinfo : EIATTR_CTAIDZ_USED
	.align		4
.L_574:
        /*01f4*/ 	.byte	0x01, 0x04
	.zero		2


	//----- nvinfo : EIATTR_MAX_THREADS
	.align		4
        /*01f8*/ 	.byte	0x04, 0x05
        /*01fa*/ 	.short	(.L_576 - .L_575)
.L_575:
        /*01fc*/ 	.word	0x00000100
        /*0200*/ 	.word	0x00000001
        /*0204*/ 	.word	0x00000001


	//----- nvinfo : EIATTR_CRS_STACK_SIZE
	.align		4
.L_576:
        /*0208*/ 	.byte	0x04, 0x1e
        /*020a*/ 	.short	(.L_578 - .L_577)
.L_577:
        /*020c*/ 	.word	0x00000000
.L_578:


//--------------------- .nv.info._ZN7cutlass13device_kernelIN5flash19enable_sm80_to_sm89INS1_16FlashAttnFwdSm80INS1_25CollectiveMainloopFwdSm80ILi8ELi1ELb0EN4cute5tupleIJNS5_1CILi128EEENS7_ILi64EEENS7_ILi192EEEEEELi192ENS_10bfloat16_tEfNS_4arch4Sm80ELb0ELb0ELb0ELb1ELb1ELb0ELb1ELb0EEENS1_21CollectiveEpilogueFwdINS6_IJS8_SA_S9_EEENS6_IJNS7_ILi1EEESI_SI_EEESC_SE_Li256ELb1ELb1ELb0ELb0EEENS1_19SingleTileSchedulerILb1ELb0ELb1ELi128EEEEEEEEEvNT_6ParamsE --------------------------
	.section	.nv.info._ZN7cutlass13device_kernelIN5flash19enable_sm80_to_sm89INS1_16FlashAttnFwdSm80INS1_25CollectiveMainloopFwdSm80ILi8ELi1ELb0EN4cute5tupleIJNS5_1CILi128EEENS7_ILi64EEENS7_ILi192EEEEEELi192ENS_10bfloat16_tEfNS_4arch4Sm80ELb0ELb0ELb0ELb1ELb1ELb0ELb1ELb0EEENS1_21CollectiveEpilogueFwdINS6_IJS8_SA_S9_EEENS6_IJNS7_ILi1EEESI_SI_EEESC_SE_Li256ELb1ELb1ELb0ELb0EEENS1_19SingleTileSchedulerILb1ELb0ELb1ELi128EEEEEEEEEvNT_6ParamsE,"",@"SHT_CUDA_INFO"
	.sectionflags	@""
	.align	4


	//----- nvinfo : EIATTR_CUDA_API_VERSION
	.align		4
        /*0000*/ 	.byte	0x04, 0x37
        /*0002*/ 	.short	(.L_580 - .L_579)
.L_579:
        /*0004*/ 	.word	0x00000082


	//----- nvinfo : EIATTR_SW2861232_WAR
	.align		4
.L_580:
        /*0008*/ 	.byte	0x01, 0x35
	.zero		2


	//----- nvinfo : EIATTR_PARAM_CBANK
	.align		4
        /*000c*/ 	.byte	0x04, 0x0a
        /*000e*/ 	.short	(.L_582 - .L_581)
	.align		4
.L_581:
        /*0010*/ 	.word	index@(.nv.constant0._ZN7cutlass13device_kernelIN5flash19enable_sm80_to_sm89INS1_16FlashAttnFwdSm80INS1_25CollectiveMainloopFwdSm80ILi8ELi1ELb0EN4cute5tupleIJNS5_1CILi128EEENS7_ILi64EEENS7_ILi192EEEEEELi192ENS_10bfloat16_tEfNS_4arch4Sm80ELb0ELb0ELb0ELb1ELb1ELb0ELb1ELb0EEENS1_21CollectiveEpilogueFwdINS6_IJS8_SA_S9_EEENS6_IJNS7_ILi1EEESI_SI_EEESC_SE_Li256ELb1ELb1ELb0ELb0EEENS1_19SingleTileSchedulerILb1ELb0ELb1ELi128EEEEEEEEEvNT_6ParamsE)
        /*0014*/ 	.short	0x0160
        /*0016*/ 	.short	0x0418


	//----- nvinfo : EIATTR_CBANK_PARAM_SIZE
	.align		4
.L_582:
        /*0018*/ 	.byte	0x03, 0x19
        /*001a*/ 	.short	0x0418


	//----- nvinfo : EIATTR_KPARAM_INFO
	.align		4
        /*001c*/ 	.byte	0x04, 0x17
        /*001e*/ 	.short	(.L_584 - .L_583)
.L_583:
        /*0020*/ 	.word	0x00000000
        /*0024*/ 	.short	0x0000
        /*0026*/ 	.short	0x0000
        /*0028*/ 	.byte	0x00, 0xf0, 0x61, 0x10


	//----- nvinfo : EIATTR_MAXREG_COUNT
	.align		4
.L_584:
        /*002c*/ 	.byte	0x03, 0x1b
        /*002e*/ 	.short	0x00ff


	//----- nvinfo : EIATTR_NUM_BARRIERS
	.align		4
        /*0030*/ 	.byte	0x02, 0x4c
        /*0032*/ 	.byte	0x02
	.zero		1


	//----- nvinfo : EIATTR_MERCURY_ISA_VERSION
	.align		4
        /*0034*/ 	.byte	0x03, 0x5f
        /*0036*/ 	.short	0x0000


	//----- nvinfo : EIATTR_COOP_GROUP_MASK_REGIDS
	.align		4
        /*0038*/ 	.byte	0x04, 0x29
        /*003a*/ 	.short	(.L_586 - .L_585)


	//   ....[0]....
.L_585:
        /*003c*/ 	.word	0xffffffff


	//   ....[1]....
        /*0040*/ 	.word	0xffffffff


	//   ....[2]....
        /*0044*/ 	.word	0xffffffff


	//   ....[3]....
        /*0048*/ 	.word	0xffffffff


	//   ....[4]....
        /*004c*/ 	.word	0xffffffff


	//   ....[5]....
        /*0050*/ 	.word	0xffffffff


	//   ....[6]....
        /*0054*/ 	.word	0xffffffff


	//   ....[7]....
        /*0058*/ 	.word	0xffffffff


	//   ....[8]....
        /*005c*/ 	.word	0xffffffff


	//   ....[9]....
        /*0060*/ 	.word	0xffffffff


	//   ....[10]....
        /*0064*/ 	.word	0xffffffff


	//   ....[11]....
        /*0068*/ 	.word	0xffffffff


	//   ....[12]....
        /*006c*/ 	.word	0xffffffff


	//   ....[13]....
        /*0070*/ 	.word	0xffffffff


	//   ....[14]....
        /*0074*/ 	.word	0xffffffff


	//   ....[15]....
        /*0078*/ 	.word	0xffffffff


	//   ....[16]....
        /*007c*/ 	.word	0xffffffff


	//   ....[17]....
        /*0080*/ 	.word	0xffffffff


	//   ....[18]....
        /*0084*/ 	.word	0xffffffff


	//   ....[19]....
        /*0088*/ 	.word	0xffffffff


	//   ....[20]....
        /*008c*/ 	.word	0xffffffff


	//   ....[21]....
        /*0090*/ 	.word	0xffffffff


	//   ....[22]....
        /*0094*/ 	.word	0xffffffff


	//   ....[23]....
        /*0098*/ 	.word	0xffffffff


	//   ....[24]....
        /*009c*/ 	.word	0xffffffff


	//   ....[25]....
        /*00a0*/ 	.word	0xffffffff


	//   ....[26]....
        /*00a4*/ 	.word	0xffffffff


	//   ....[27]....
        /*00a8*/ 	.word	0xffffffff


	//   ....[28]....
        /*00ac*/ 	.word	0xffffffff


	//   ....[29]....
        /*00b0*/ 	.word	0xffffffff


	//   ....[30]....
        /*00b4*/ 	.word	0xffffffff


	//   ....[31]....
        /*00b8*/ 	.word	0xffffffff


	//   ....[32]....
        /*00bc*/ 	.word	0xffffffff


	//   ....[33]....
        /*00c0*/ 	.word	0xffffffff


	//   ....[34]....
        /*00c4*/ 	.word	0xffffffff


	//   ....[35]....
        /*00c8*/ 	.word	0xffffffff


	//   ....[36]....
        /*00cc*/ 	.word	0xffffffff


	//   ....[37]....
        /*00d0*/ 	.word	0xffffffff


	//   ....[38]....
        /*00d4*/ 	.word	0xffffffff


	//   ....[39]....
        /*00d8*/ 	.word	0xffffffff


	//   ....[40]....
        /*00dc*/ 	.word	0xffffffff


	//   ....[41]....
        /*00e0*/ 	.word	0xffffffff


	//   ....[42]....
        /*00e4*/ 	.word	0xffffffff


	//   ....[43]....
        /*00e8*/ 	.word	0xffffffff


	//   ....[44]....
        /*00ec*/ 	.word	0xffffffff


	//   ....[45]....
        /*00f0*/ 	.word	0xffffffff


	//   ....[46]....
        /*00f4*/ 	.word	0xffffffff


	//   ....[47]....
        /*00f8*/ 	.word	0xffffffff


	//   ....[48]....
        /*00fc*/ 	.word	0xffffffff


	//   ....[49]....
        /*0100*/ 	.word	0xffffffff


	//   ....[50]....
        /*0104*/ 	.word	0xffffffff


	//   ....[51]....
        /*0108*/ 	.word	0xffffffff


	//   ....[52]....
        /*010c*/ 	.word	0xffffffff


	//   ....[53]....
        /*0110*/ 	.word	0xffffffff


	//   ....[54]....
        /*0114*/ 	.word	0xffffffff


	//   ....[55]....
        /*0118*/ 	.word	0xffffffff


	//   ....[56]....
        /*011c*/ 	.word	0xffffffff


	//   ....[57]....
        /*0120*/ 	.word	0xffffffff


	//   ....[58]....
        /*0124*/ 	.word	0xffffffff


	//   ....[59]....
        /*0128*/ 	.word	0xffffffff


	//   ....[60]....
        /*012c*/ 	.word	0xffffffff


	//----- nvinfo : EIATTR_COOP_GROUP_INSTR_OFFSETS
	.align		4
.L_586:
        /*0130*/ 	.byte	0x04, 0x28
        /*0132*/ 	.short	(.L_588 - .L_587)


	//   ....[0]....
.L_587:
        /*0134*/ 	.word	0x00000090


	//   ....[1]....
        /*0138*/ 	.word	0x00001060


	//   ....[2]....
        /*013c*/ 	.word	0x00001090


	//   ....[3]....
        /*0140*/ 	.word	0x00001290


	//   ....[4]....
        /*0144*/ 	.word	0x000012c0


	//   ....[5]....
        /*0148*/ 	.word	0x000013e0


	//   ....[6]....
        /*014c*/ 	.word	0x00001410


	//   ....[7]....
        /*0150*/ 	.word	0x00001520


	//   ....[8]....
        /*0154*/ 	.word	0x00001560


	//   ....[9]....
        /*0158*/ 	.word	0x00001c50


	//   ....[10]....
        /*015c*/ 	.word	0x00001c90


	//   ....[11]....
        /*0160*/ 	.word	0x00001cd0


	//   ....[12]....
        /*0164*/ 	.word	0x00001d00


	//   ....[13]....
        /*0168*/ 	.word	0x00001d30


	//   ....[14]....
        /*016c*/ 	.word	0x00001d60


	//   ....[15]....
        /*0170*/ 	.word	0x00001d90


	//   ....[16]....
        /*0174*/ 	.word	0x00001dd0


	//   ....[17]....
        /*0178*/ 	.word	0x00002e10


	//   ....[18]....
        /*017c*/ 	.word	0x00002e40


	//   ....[19]....
        /*0180*/ 	.word	0x00002e60


	//   ....[20]....
        /*0184*/ 	.word	0x00002e70


	//   ....[21]....
        /*0188*/ 	.word	0x000035f0


	//   ....[22]....
        /*018c*/ 	.word	0x00003650


	//   ....[23]....
        /*0190*/ 	.word	0x00003680


	//   ....[24]....
        /*0194*/ 	.word	0x000036a0


	//   ....[25]....
        /*0198*/ 	.word	0x00004890


	//   ....[26]....
        /*019c*/ 	.word	0x000048a0


	//   ....[27]....
        /*01a0*/ 	.word	0x000048b0


	//   ....[28]....
        /*01a4*/ 	.word	0x000048c0


	//   ....[29]....
        /*01a8*/ 	.word	0x00004b70


	//   ....[30]....
        /*01ac*/ 	.word	0x00004b80


	//   ....[31]....
        /*01b0*/ 	.word	0x00004b90


	//   ....[32]....
        /*01b4*/ 	.word	0x00004bb0


	//   ....[33]....
        /*01b8*/ 	.word	0x00005900


	//   ....[34]....
        /*01bc*/ 	.word	0x00005920


	//   ....[35]....
        /*01c0*/ 	.word	0x00005950


	//   ....[36]....
        /*01c4*/ 	.word	0x00005960


	//   ....[37]....
        /*01c8*/ 	.word	0x00007000


	//   ....[38]....
        /*01cc*/ 	.word	0x00007030


	//   ....[39]....
        /*01d0*/ 	.word	0x00007080


	//   ....[40]....
        /*01d4*/ 	.word	0x00007090


	//   ....[41]....
        /*01d8*/ 	.word	0x000086f0


	//   ....[42]....
        /*01dc*/ 	.word	0x00008730


	//   ....[43]....
        /*01e0*/ 	.word	0x00008770


	//   ....[44]....
        /*01e4*/ 	.word	0x000087b0


	//   ....[45]....
        /*01e8*/ 	.word	0x000089b0


	//   ....[46]....
        /*01ec*/ 	.word	0x000089c0


	//   ....[47]....
        /*01f0*/ 	.word	0x00008b40


	//   ....[48]....
        /*01f4*/ 	.word	0x00008b70


	//   ....[49]....
        /*01f8*/ 	.word	0x00008cc0


	//   ....[50]....
        /*01fc*/ 	.word	0x00008cf0


	//   ....[51]....
        /*0200*/ 	.word	0x00008e40


	//   ....[52]....
        /*0204*/ 	.word	0x00008e60


	//   ....[53]....
        /*0208*/ 	.word	0x00009780


	//   ....[54]....
        /*020c*/ 	.word	0x000097b0


	//   ....[55]....
        /*0210*/ 	.word	0x000098e0


	//   ....[56]....
        /*0214*/ 	.word	0x00009910


	//   ....[57]....
        /*0218*/ 	.word	0x00009a40


	//   ....[58]....
        /*021c*/ 	.word	0x00009a70


	//   ....[59]....
        /*0220*/ 	.word	0x00009ba0


	//   ....[60]....
        /*0224*/ 	.word	0x00009bc0


	//----- nvinfo : EIATTR_EXIT_INSTR_OFFSETS
	.align		4
.L_588:
        /*0228*/ 	.byte	0x04, 0x1c
        /*022a*/ 	.short	(.L_590 - .L_589)


	//   ....[0]....
.L_589:
        /*022c*/ 	.word	0x00000440


	//   ....[1]....
        /*0230*/ 	.word	0x00008e70


	//   ....[2]....
        /*0234*/ 	.word	0x00008f40


	//   ....[3]....
        /*0238*/ 	.word	0x00008fa0


	//   ....[4]....
        /*023c*/ 	.word	0x00009bd0


	//   ....[5]....
        /*0240*/ 	.word	0x00009c80


	//   ....[6]....
        /*0244*/ 	.word	0x00009ce0


	//----- nvinfo : EIATTR_CTAIDZ_USED
	.align		4
.L_590:
        /*0248*/ 	.byte	0x01, 0x04
	.zero		2


	//----- nvinfo : EIATTR_MAX_THREADS
	.align		4
        /*024c*/ 	.byte	0x04, 0x05
        /*024e*/ 	.short	(.L_592 - .L_591)
.L_591:
        /*0250*/ 	.word	0x00000100
        /*0254*/ 	.word	0x00000001
        /*0258*/ 	.word	0x00000001


	//----- nvinfo : EIATTR_CRS_STACK_SIZE
	.align		4
.L_592:
        /*025c*/ 	.byte	0x04, 0x1e
        /*025e*/ 	.short	(.L_594 - .L_593)
.L_593:
        /*0260*/ 	.word	0x00000000
.L_594:


//--------------------- .nv.info._ZN7cutlass13device_kernelIN5flash19enable_sm80_to_sm89INS1_16FlashAttnFwdSm80INS1_25CollectiveMainloopFwdSm80ILi8ELi1ELb0EN4cute5tupleIJNS5_1CILi128EEENS7_ILi64EEENS7_ILi192EEEEEELi192ENS_10bfloat16_tEfNS_4arch4Sm80ELb0ELb0ELb0ELb1ELb1ELb1ELb1ELb0EEENS1_21CollectiveEpilogueFwdINS6_IJS8_SA_S9_EEENS6_IJNS7_ILi1EEESI_SI_EEESC_SE_Li256ELb1ELb1ELb0ELb0EEENS1_19SingleTileSchedulerILb1ELb0ELb1ELi128EEEEEEEEEvNT_6ParamsE --------------------------
	.section	.nv.info._ZN7cutlass13device_kernelIN5flash19enable_sm80_to_sm89INS1_16FlashAttnFwdSm80INS1_25CollectiveMainloopFwdSm80ILi8ELi1ELb0EN4cute5tupleIJNS5_1CILi128EEENS7_ILi64EEENS7_ILi192EEEEEELi192ENS_10bfloat16_tEfNS_4arch4Sm80ELb0ELb0ELb0ELb1ELb1ELb1ELb1ELb0EEENS1_21CollectiveEpilogueFwdINS6_IJS8_SA_S9_EEENS6_IJNS7_ILi1EEESI_SI_EEESC_SE_Li256ELb1ELb1ELb0ELb0EEENS1_19SingleTileSchedulerILb1ELb0ELb1ELi128EEEEEEEEEvNT_6ParamsE,"",@"SHT_CUDA_INFO"
	.sectionflags	@""
	.align	4


	//----- nvinfo : EIATTR_CUDA_API_VERSION
	.align		4
        /*0000*/ 	.byte	0x04, 0x37
        /*0002*/ 	.short	(.L_596 - .L_595)
.L_595:
        /*0004*/ 	.word	0x00000082


	//----- nvinfo : EIATTR_SW2861232_WAR
	.align		4
.L_596:
        /*0008*/ 	.byte	0x01, 0x35
	.zero		2


	//----- nvinfo : EIATTR_PARAM_CBANK
	.align		4
        /*000c*/ 	.byte	0x04, 0x0a
        /*000e*/ 	.short	(.L_598 - .L_597)
	.align		4
.L_597:
        /*0010*/ 	.word	index@(.nv.constant0._ZN7cutlass13device_kernelIN5flash19enable_sm80_to_sm89INS1_16FlashAttnFwdSm80INS1_25CollectiveMainloopFwdSm80ILi8ELi1ELb0EN4cute5tupleIJNS5_1CILi128EEENS7_ILi64EEENS7_ILi192EEEEEELi192ENS_10bfloat16_tEfNS_4arch4Sm80ELb0ELb0ELb0ELb1ELb1ELb1ELb1ELb0EEENS1_21CollectiveEpilogueFwdINS6_IJS8_SA_S9_EEENS6_IJNS7_ILi1EEESI_SI_EEESC_SE_Li256ELb1ELb1ELb0ELb0EEENS1_19SingleTileSchedulerILb1ELb0ELb1ELi128EEEEEEEEEvNT_6ParamsE)
        /*0014*/ 	.short	0x0160
        /*0016*/ 	.short	0x0418


	//----- nvinfo : EIATTR_CBANK_PARAM_SIZE
	.align		4
.L_598:
        /*0018*/ 	.byte	0x03, 0x19
        /*001a*/ 	.short	0x0418


	//----- nvinfo : EIATTR_KPARAM_INFO
	.align		4
        /*001c*/ 	.byte	0x04, 0x17
        /*001e*/ 	.short	(.L_600 - .L_599)
.L_599:
        /*0020*/ 	.word	0x00000000
        /*0024*/ 	.short	0x0000
        /*0026*/ 	.short	0x0000
        /*0028*/ 	.byte	0x00, 0xf0, 0x61, 0x10


	//----- nvinfo : EIATTR_MAXREG_COUNT
	.align		4
.L_600:
        /*002c*/ 	.byte	0x03, 0x1b
        /*002e*/ 	.short	0x00ff


	//----- nvinfo : EIATTR_NUM_BARRIERS
	.align		4
        /*0030*/ 	.byte	0x02, 0x4c
        /*0032*/ 	.byte	0x02
	.zero		1


	//----- nvinfo : EIATTR_MERCURY_ISA_VERSION
	.align		4
        /*0034*/ 	.byte	0x03, 0x5f
        /*0036*/ 	.short	0x0000


	//----- nvinfo : EIATTR_COOP_GROUP_MASK_REGIDS
	.align		4
        /*0038*/ 	.byte	0x04, 0x29
        /*003a*/ 	.short	(.L_602 - .L_601)


	//   ....[0]....
.L_601:
        /*003c*/ 	.word	0xffffffff


	//   ....[1]....
        /*0040*/ 	.word	0xffffffff


	//   ....[2]....
        /*0044*/ 	.word	0xffffffff


	//   ....[3]....
        /*0048*/ 	.word	0xffffffff


	//   ....[4]....
        /*004c*/ 	.word	0xffffffff


	//   ....[5]....
        /*0050*/ 	.word	0xffffffff


	//   ....[6]....
        /*0054*/ 	.word	0xffffffff


	//   ....[7]....
        /*0058*/ 	.word	0xffffffff


	//   ....[8]....
        /*005c*/ 	.word	0xffffffff


	//   ....[9]....
        /*0060*/ 	.word	0xffffffff


	//   ....[10]....
        /*0064*/ 	.word	0xffffffff


	//   ....[11]....
        /*0068*/ 	.word	0xffffffff


	//   ....[12]....
        /*006c*/ 	.word	0xffffffff


	//   ....[13]....
        /*0070*/ 	.word	0xffffffff


	//   ....[14]....
        /*0074*/ 	.word	0xffffffff


	//   ....[15]....
        /*0078*/ 	.word	0xffffffff


	//   ....[16]....
        /*007c*/ 	.word	0xffffffff


	//   ....[17]....
        /*0080*/ 	.word	0xffffffff


	//   ....[18]....
        /*0084*/ 	.word	0xffffffff


	//   ....[19]....
        /*0088*/ 	.word	0xffffffff


	//   ....[20]....
        /*008c*/ 	.word	0xffffffff


	//   ....[21]....
        /*0090*/ 	.word	0xffffffff


	//   ....[22]....
        /*0094*/ 	.word	0xffffffff


	//   ....[23]....
        /*0098*/ 	.word	0xffffffff


	//   ....[24]....
        /*009c*/ 	.word	0xffffffff


	//   ....[25]....
        /*00a0*/ 	.word	0xffffffff


	//   ....[26]....
        /*00a4*/ 	.word	0xffffffff


	//   ....[27]....
        /*00a8*/ 	.word	0xffffffff


	//   ....[28]....
        /*00ac*/ 	.word	0xffffffff


	//   ....[29]....
        /*00b0*/ 	.word	0xffffffff


	//   ....[30]....
        /*00b4*/ 	.word	0xffffffff


	//   ....[31]....
        /*00b8*/ 	.word	0xffffffff


	//   ....[32]....
        /*00bc*/ 	.word	0xffffffff


	//   ....[33]....
        /*00c0*/ 	.word	0xffffffff


	//   ....[34]....
        /*00c4*/ 	.word	0xffffffff


	//   ....[35]....
        /*00c8*/ 	.word	0xffffffff


	//   ....[36]....
        /*00cc*/ 	.word	0xffffffff


	//   ....[37]....
        /*00d0*/ 	.word	0xffffffff


	//   ....[38]....
        /*00d4*/ 	.word	0xffffffff


	//   ....[39]....
        /*00d8*/ 	.word	0xffffffff


	//   ....[40]....
        /*00dc*/ 	.word	0xffffffff


	//   ....[41]....
        /*00e0*/ 	.word	0xffffffff


	//   ....[42]....
        /*00e4*/ 	.word	0xffffffff


	//   ....[43]....
        /*00e8*/ 	.word	0xffffffff


	//   ....[44]....
        /*00ec*/ 	.word	0xffffffff


	//   ....[45]....
        /*00f0*/ 	.word	0xffffffff


	//   ....[46]....
        /*00f4*/ 	.word	0xffffffff


	//   ....[47]....
        /*00f8*/ 	.word	0xffffffff


	//   ....[48]....
        /*00fc*/ 	.word	0xffffffff


	//   ....[49]....
        /*0100*/ 	.word	0xffffffff


	//   ....[50]....
        /*0104*/ 	.word	0xffffffff


	//   ....[51]....
        /*0108*/ 	.word	0xffffffff


	//   ....[52]....
        /*010c*/ 	.word	0xffffffff


	//   ....[53]....
        /*0110*/ 	.word	0xffffffff


	//   ....[54]....
        /*0114*/ 	.word	0xffffffff


	//   ....[55]....
        /*0118*/ 	.word	0xffffffff


	//   ....[56]....
        /*011c*/ 	.word	0xffffffff


	//   ....[57]....
        /*0120*/ 	.word	0xffffffff


	//   ....[58]....
        /*0124*/ 	.word	0xffffffff


	//   ....[59]....
        /*0128*/ 	.word	0xffffffff


	//   ....[60]....
        /*012c*/ 	.word	0xffffffff


	//   ....[61]....
        /*0130*/ 	.word	0xffffffff


	//   ....[62]....
        /*0134*/ 	.word	0xffffffff


	//   ....[63]....
        /*0138*/ 	.word	0xffffffff


	//   ....[64]....
        /*013c*/ 	.word	0xffffffff


	//   ....[65]....
        /*0140*/ 	.word	0xffffffff


	//   ....[66]....
        /*0144*/ 	.word	0xffffffff


	//   ....[67]....
        /*0148*/ 	.word	0xffffffff


	//   ....[68]....
        /*014c*/ 	.word	0xffffffff


	//----- nvinfo : EIATTR_COOP_GROUP_INSTR_OFFSETS
	.align		4
.L_602:
        /*0150*/ 	.byte	0x04, 0x28
        /*0152*/ 	.short	(.L_604 - .L_603)


	//   ....[0]....
.L_603:
        /*0154*/ 	.word	0x00000060


	//   ....[1]....
        /*0158*/ 	.word	0x00001f20


	//   ....[2]....
        /*015c*/ 	.word	0x00001f30


	//   ....[3]....
        /*0160*/ 	.word	0x00003b10


	//   ....[4]....
        /*0164*/ 	.word	0x00003b20


	//   ....[5]....
        /*0168*/ 	.word	0x00005520


	//   ....[6]....
        /*016c*/ 	.word	0x00005540


	//   ....[7]....
        /*0170*/ 	.word	0x00005a20


	//   ....[8]....
        /*0174*/ 	.word	0x00005a50


	//   ....[9]....
        /*0178*/ 	.word	0x000065a0


	//   ....[10]....
        /*017c*/ 	.word	0x00006660


	//   ....[11]....
        /*0180*/ 	.word	0x00006820


	//   ....[12]....
        /*0184*/ 	.word	0x00006850


	//   ....[13]....
        /*0188*/ 	.word	0x00006970


	//   ....[14]....
        /*018c*/ 	.word	0x000069a0


	//   ....[15]....
        /*0190*/ 	.word	0x00006ac0


	//   ....[16]....
        /*0194*/ 	.word	0x00006b10


	//   ....[17]....
        /*0198*/ 	.word	0x00006f50


	//   ....[18]....
        /*019c*/ 	.word	0x00006f80


	//   ....[19]....
        /*01a0*/ 	.word	0x00006fb0


	//   ....[20]....
        /*01a4*/ 	.word	0x00006fd0


	//   ....[21]....
        /*01a8*/ 	.word	0x0000cf50


	//   ....[22]....
        /*01ac*/ 	.word	0x0000cf90


	//   ....[23]....
        /*01b0*/ 	.word	0x0000cfc0


	//   ....[24]....
        /*01b4*/ 	.word	0x0000d000


	//   ....[25]....
        /*01b8*/ 	.word	0x0000e110


	//   ....[26]....
        /*01bc*/ 	.word	0x0000e140


	//   ....[27]....
        /*01c0*/ 	.word	0x0000e160


	//   ....[28]....
        /*01c4*/ 	.word	0x0000e170


	//   ....[29]....
        /*01c8*/ 	.word	0x0000e8f0


	//   ....[30]....
        /*01cc*/ 	.word	0x0000e950


	//   ....[31]....
        /*01d0*/ 	.word	0x0000e980


	//   ....[32]....
        /*01d4*/ 	.word	0x0000e9a0


	//   ....[33]....
        /*01d8*/ 	.word	0x0000fc00


	//   ....[34]....
        /*01dc*/ 	.word	0x0000fc10


	//   ....[35]....
        /*01e0*/ 	.word	0x0000fc20


	//   ....[36]....
        /*01e4*/ 	.word	0x0000fc30


	//   ....[37]....
        /*01e8*/ 	.word	0x0000fe90


	//   ....[38]....
        /*01ec*/ 	.word	0x0000fea0


	//   ....[39]....
        /*01f0*/ 	.word	0x0000ff00


	//   ....[40]....
        /*01f4*/ 	.word	0x0000ff20


	//   ....[41]....
        /*01f8*/ 	.word	0x00010c70


	//   ....[42]....
        /*01fc*/ 	.word	0x00010c90


	//   ....[43]....
        /*0200*/ 	.word	0x00010cc0


	//   ....[44]....
        /*0204*/ 	.word	0x00010cd0


	//   ....[45]....
        /*0208*/ 	.word	0x00012370


	//   ....[46]....
        /*020c*/ 	.word	0x000123a0


	//   ....[47]....
        /*0210*/ 	.word	0x000123f0


	//   ....[48]....
        /*0214*/ 	.word	0x00012400


	//   ....[49]....
        /*0218*/ 	.word	0x00013940


	//   ....[50]....
        /*021c*/ 	.word	0x00013980


	//   ....[51]....
        /*0220*/ 	.word	0x000139c0


	//   ....[52]....
        /*0224*/ 	.word	0x000139f0


	//   ....[53]....
        /*0228*/ 	.word	0x00013bd0


	//   ....[54]....
        /*022c*/ 	.word	0x00013be0


	//   ....[55]....
        /*0230*/ 	.word	0x00013d60


	//   ....[56]....
        /*0234*/ 	.word	0x00013d90


	//   ....[57]....
        /*0238*/ 	.word	0x00013ee0


	//   ....[58]....
        /*023c*/ 	.word	0x00013f10


	//   ....[59]....
        /*0240*/ 	.word	0x00014060


	//   ....[60]....
        /*0244*/ 	.word	0x00014080


	//   ....[61]....
        /*0248*/ 	.word	0x00014850


	//   ....[62]....
        /*024c*/ 	.word	0x00014870


	//   ....[63]....
        /*0250*/ 	.word	0x000149a0


	//   ....[64]....
        /*0254*/ 	.word	0x000149d0


	//   ....[65]....
        /*0258*/ 	.word	0x00014b00


	//   ....[66]....
        /*025c*/ 	.word	0x00014b30


	//   ....[67]....
        /*0260*/ 	.word	0x00014c60


	//   ....[68]....
        /*0264*/ 	.word	0x00014c80


	//----- nvinfo : EIATTR_EXIT_INSTR_OFFSETS
	.align		4
.L_604:
        /*0268*/ 	.byte	0x04, 0x1c
        /*026a*/ 	.short	(.L_606 - .L_605)


	//   ....[0]....
.L_605:
        /*026c*/ 	.word	0x00000310


	//   ....[1]....
        /*0270*/ 	.word	0x00014090


	//   ....[2]....
        /*0274*/ 	.word	0x00014160


	//   ....[3]....
        /*0278*/ 	.word	0x000141c0


	//   ....[4]....
        /*027c*/ 	.word	0x00014c90


	//   ....[5]....
        /*0280*/ 	.word	0x00014d40


	//   ....[6]....
        /*0284*/ 	.word	0x00014da0


	//----- nvinfo : EIATTR_CTAIDZ_USED
	.align		4
.L_606:
        /*0288*/ 	.byte	0x01, 0x04
	.zero		2


	//----- nvinfo : EIATTR_MAX_THREADS
	.align		4
        /*028c*/ 	.byte	0x04, 0x05
        /*028e*/ 	.short	(.L_608 - .L_607)
.L_607:
        /*0290*/ 	.word	0x00000100
        /*0294*/ 	.word	0x00000001
        /*0298*/ 	.word	0x00000001


	//----- nvinfo : EIATTR_CRS_STACK_SIZE
	.align		4
.L_608:
        /*029c*/ 	.byte	0x04, 0x1e
        /*029e*/ 	.short	(.L_610 - .L_609)
.L_609:
        /*02a0*/ 	.word	0x00000000
.L_610:


//--------------------- .nv.info._ZN7cutlass13device_kernelIN5flash19enable_sm80_to_sm89INS1_16FlashAttnFwdSm80INS1_25CollectiveMainloopFwdSm80ILi8ELi1ELb0EN4cute5tupleIJNS5_1CILi128EEENS7_ILi64EEENS7_ILi192EEEEEELi192ENS_10bfloat16_tEfNS_4arch4Sm80ELb0ELb1ELb0ELb0ELb1ELb0ELb1ELb0EEENS1_21CollectiveEpilogueFwdINS6_IJS8_SA_S9_EEENS6_IJNS7_ILi1EEESI_SI_EEESC_SE_Li256ELb0ELb1ELb0ELb0EEENS1_19SingleTileSchedulerILb0ELb0ELb1ELi128EEEEEEEEEvNT_6ParamsE --------------------------
	.section	.nv.info._ZN7cutlass13device_kernelIN5flash19enable_sm80_to_sm89INS1_16FlashAttnFwdSm80INS1_25CollectiveMainloopFwdSm80ILi8ELi1ELb0EN4cute5tupleIJNS5_1CILi128EEENS7_ILi64EEENS7_ILi192EEEEEELi192ENS_10bfloat16_tEfNS_4arch4Sm80ELb0ELb1ELb0ELb0ELb1ELb0ELb1ELb0EEENS1_21CollectiveEpilogueFwdINS6_IJS8_SA_S9_EEENS6_IJNS7_ILi1EEESI_SI_EEESC_SE_Li256ELb0ELb1ELb0ELb0EEENS1_19SingleTileSchedulerILb0ELb0ELb1ELi128EEEEEEEEEvNT_6ParamsE,"",@"SHT_CUDA_INFO"
	.sectionflags	@""
	.align	4


	//----- nvinfo : EIATTR_CUDA_API_VERSION
	.align		4
        /*0000*/ 	.byte	0x04, 0x37
        /*0002*/ 	.short	(.L_612 - .L_611)
.L_611:
        /*0004*/ 	.word	0x00000082


	//----- nvinfo : EIATTR_SW2861232_WAR
	.align		4
.L_612:
        /*0008*/ 	.byte	0x01, 0x35
	.zero		2


	//----- nvinfo : EIATTR_PARAM_CBANK
	.align		4
        /*000c*/ 	.byte	0x04, 0x0a
        /*000e*/ 	.short	(.L_614 - .L_613)
	.align		4
.L_613:
        /*0010*/ 	.word	index@(.nv.constant0._ZN7cutlass13device_kernelIN5flash19enable_sm80_to_sm89INS1_16FlashAttnFwdSm80INS1_25CollectiveMainloopFwdSm80ILi8ELi1ELb0EN4cute5tupleIJNS5_1CILi128EEENS7_ILi64EEENS7_ILi192EEEEEELi192ENS_10bfloat16_tEfNS_4arch4Sm80ELb0ELb1ELb0ELb0ELb1ELb0ELb1ELb0EEENS1_21CollectiveEpilogueFwdINS6_IJS8_SA_S9_EEENS6_IJNS7_ILi1EEESI_SI_EEESC_SE_Li256ELb0ELb1ELb0ELb0EEENS1_19SingleTileSchedulerILb0ELb0ELb1ELi128EEEEEEEEEvNT_6ParamsE)
        /*0014*/ 	.short	0x0160
        /*0016*/ 	.short	0x0418


	//----- nvinfo : EIATTR_CBANK_PARAM_SIZE
	.align		4
.L_614:
        /*0018*/ 	.byte	0x03, 0x19
        /*001a*/ 	.short	0x0418


	//----- nvinfo : EIATTR_KPARAM_INFO
	.align		4
        /*001c*/ 	.byte	0x04, 0x17
        /*001e*/ 	.short	(.L_616 - .L_615)
.L_615:
        /*0020*/ 	.word	0x00000000
        /*0024*/ 	.short	0x0000
        /*0026*/ 	.short	0x0000
        /*0028*/ 	.byte	0x00, 0xf0, 0x61, 0x10


	//----- nvinfo : EIATTR_MAXREG_COUNT
	.align		4
.L_616:
        /*002c*/ 	.byte	0x03, 0x1b
        /*002e*/ 	.short	0x00ff


	//----- nvinfo : EIATTR_NUM_BARRIERS
	.align		4
        /*0030*/ 	.byte	0x02, 0x4c
        /*0032*/ 	.byte	0x02
	.zero		1


	//----- nvinfo : EIATTR_MERCURY_ISA_VERSION
	.align		4
        /*0034*/ 	.byte	0x03, 0x5f
        /*0036*/ 	.short	0x0000


	//----- nvinfo : EIATTR_COOP_GROUP_MASK_REGIDS
	.align		4
        /*0038*/ 	.byte	0x04, 0x29
        /*003a*/ 	.short	(.L_618 - .L_617)


	//   ....[0]....
.L_617:
        /*003c*/ 	.word	0xffffffff


	//   ....[1]....
        /*0040*/ 	.word	0xffffffff


	//   ....[2]....
        /*0044*/ 	.word	0xffffffff


	//   ....[3]....
        /*0048*/ 	.word	0xffffffff


	//   ....[4]....
        /*004c*/ 	.word	0xffffffff


	//   ....[5]....
        /*0050*/ 	.word	0xffffffff


	//   ....[6]....
        /*0054*/ 	.word	0xffffffff


	//   ....[7]....
        /*0058*/ 	.word	0xffffffff


	//   ....[8]....
        /*005c*/ 	.word	0xffffffff


	//   ....[9]....
        /*0060*/ 	.word	0xffffffff


	//   ....[10]....
        /*0064*/ 	.word	0xffffffff


	//   ....[11]....
        /*0068*/ 	.word	0xffffffff


	//   ....[12]....
        /*006c*/ 	.word	0xffffffff


	//   ....[13]....
        /*0070*/ 	.word	0xffffffff


	//   ....[14]....
        /*0074*/ 	.word	0xffffffff


	//   ....[15]....
        /*0078*/ 	.word	0xffffffff


	//   ....[16]....
        /*007c*/ 	.word	0xffffffff


	//   ....[17]....
        /*0080*/ 	.word	0xffffffff


	//   ....[18]....
        /*0084*/ 	.word	0xffffffff


	//   ....[19]....
        /*0088*/ 	.word	0xffffffff


	//   ....[20]....
        /*008c*/ 	.word	0xffffffff


	//   ....[21]....
        /*0090*/ 	.word	0xffffffff


	//   ....[22]....
        /*0094*/ 	.word	0xffffffff


	//   ....[23]....
        /*0098*/ 	.word	0xffffffff


	//   ....[24]....
        /*009c*/ 	.word	0xffffffff


	//   ....[25]....
        /*00a0*/ 	.word	0xffffffff


	//   ....[26]....
        /*00a4*/ 	.word	0xffffffff


	//   ....[27]....
        /*00a8*/ 	.word	0xffffffff


	//   ....[28]....
        /*00ac*/ 	.word	0xffffffff


	//   ....[29]....
        /*00b0*/ 	.word	0xffffffff


	//   ....[30]....
        /*00b4*/ 	.word	0xffffffff


	//   ....[31]....
        /*00b8*/ 	.word	0xffffffff


	//   ....[32]....
        /*00bc*/ 	.word	0xffffffff


	//   ....[33]....
        /*00c0*/ 	.word	0xffffffff


	//   ....[34]....
        /*00c4*/ 	.word	0xffffffff


	//   ....[35]....
        /*00c8*/ 	.word	0xffffffff


	//   ....[36]....
        /*00cc*/ 	.word	0xffffffff


	//   ....[37]....
        /*00d0*/ 	.word	0xffffffff


	//   ....[38]....
        /*00d4*/ 	.word	0xffffffff


	//   ....[39]....
        /*00d8*/ 	.word	0xffffffff


	//   ....[40]....
        /*00dc*/ 	.word	0xffffffff


	//   ....[41]....
        /*00e0*/ 	.word	0xffffffff


	//   ....[42]....
        /*00e4*/ 	.word	0xffffffff


	//   ....[43]....
        /*00e8*/ 	.word	0xffffffff


	//   ....[44]....
        /*00ec*/ 	.word	0xffffffff


	//   ....[45]....
        /*00f0*/ 	.word	0xffffffff


	//   ....[46]....
        /*00f4*/ 	.word	0xffffffff


	//   ....[47]....
        /*00f8*/ 	.word	0xffffffff


	//   ....[48]....
        /*00fc*/ 	.word	0xffffffff


	//   ....[49]....
        /*0100*/ 	.word	0xffffffff


	//   ....[50]....
        /*0104*/ 	.word	0xffffffff


	//   ....[51]....
        /*0108*/ 	.word	0xffffffff


	//   ....[52]....
        /*010c*/ 	.word	0xffffffff


	//   ....[53]....
        /*0110*/ 	.word	0xffffffff


	//   ....[54]....
        /*0114*/ 	.word	0xffffffff


	//   ....[55]....
        /*0118*/ 	.word	0xffffffff


	//   ....[56]....
        /*011c*/ 	.word	0xffffffff


	//   ....[57]....
        /*0120*/ 	.word	0xffffffff


	//   ....[58]....
        /*0124*/ 	.word	0xffffffff


	//   ....[59]....
        /*0128*/ 	.word	0xffffffff


	//   ....[60]....
        /*012c*/ 	.word	0xffffffff


	//   ....[61]....
        /*0130*/ 	.word	0xffffffff


	//   ....[62]....
        /*0134*/ 	.word	0xffffffff


	//   ....[63]....
        /*0138*/ 	.word	0xffffffff


	//   ....[64]....
        /*013c*/ 	.word	0xffffffff


	//   ....[65]....
        /*0140*/ 	.word	0xffffffff


	//   ....[66]....
        /*0144*/ 	.word	0xffffffff


	//   ....[67]....
        /*0148*/ 	.word	0xffffffff


	//   ....[68]....
        /*014c*/ 	.word	0xffffffff


	//   ....[69]....
        /*0150*/ 	.word	0xffffffff


	//   ....[70]....
        /*0154*/ 	.word	0xffffffff


	//   ....[71]....
        /*0158*/ 	.word	0xffffffff


	//   ....[72]....
        /*015c*/ 	.word	0xffffffff


	//   ....[73]....
        /*0160*/ 	.word	0xffffffff


	//   ....[74]....
        /*0164*/ 	.word	0xffffffff


	//   ....[75]....
        /*0168*/ 	.word	0xffffffff


	//   ....[76]....
        /*016c*/ 	.word	0xffffffff


	//   ....[77]....
        /*0170*/ 	.word	0xffffffff


	//   ....[78]....
        /*0174*/ 	.word	0xffffffff


	//   ....[79]....
        /*0178*/ 	.word	0xffffffff


	//   ....[80]....
        /*017c*/ 	.word	0xffffffff


	//   ....[81]....
        /*0180*/ 	.word	0xffffffff


	//   ....[82]....
        /*0184*/ 	.word	0xffffffff


	//   ....[83]....
        /*0188*/ 	.word	0xffffffff


	//   ....[84]....
        /*018c*/ 	.word	0xffffffff


	//   ....[85]....
        /*0190*/ 	.word	0xffffffff


	//   ....[86]....
        /*0194*/ 	.word	0xffffffff


	//   ....[87]....
        /*0198*/ 	.word	0xffffffff


	//   ....[88]....
        /*019c*/ 	.word	0xffffffff


	//   ....[89]....
        /*01a0*/ 	.word	0xffffffff


	//----- nvinfo : EIATTR_COOP_GROUP_INSTR_OFFSETS
	.align		4
.L_618:
        /*01a4*/ 	.byte	0x04, 0x28
        /*01a6*/ 	.short	(.L_620 - .L_619)


	//   ....[0]....
.L_619:
        /*01a8*/ 	.word	0x00000ec0


	//   ....[1]....
        /*01ac*/ 	.word	0x00000f00


	//   ....[2]....
        /*01b0*/ 	.word	0x00000f30


	//   ....[3]....
        /*01b4*/ 	.word	0x00000f70


	//   ....[4]....
        /*01b8*/ 	.word	0x00000fa0


	//   ....[5]....
        /*01bc*/ 	.word	0x00001070


	//   ....[6]....
        /*01c0*/ 	.word	0x000010d0


	//   ....[7]....
        /*01c4*/ 	.word	0x000010e0


	//   ....[8]....
        /*01c8*/ 	.word	0x00001650


	//   ....[9]....
        /*01cc*/ 	.word	0x00001680


	//   ....[10]....
        /*01d0*/ 	.word	0x000016b0


	//   ....[11]....
        /*01d4*/ 	.word	0x000016e0


	//   ....[12]....
        /*01d8*/ 	.word	0x00001720


	//   ....[13]....
        /*01dc*/ 	.word	0x00001760


	//   ....[14]....
        /*01e0*/ 	.word	0x00001780


	//   ....[15]....
        /*01e4*/ 	.word	0x000017b0


	//   ....[16]....
        /*01e8*/ 	.word	0x00002a20


	//   ....[17]....
        /*01ec*/ 	.word	0x00002a40


	//   ....[18]....
        /*01f0*/ 	.word	0x00002a50


	//   ....[19]....
        /*01f4*/ 	.word	0x00002a60


	//   ....[20]....
        /*01f8*/ 	.word	0x00002da0


	//   ....[21]....
        /*01fc*/ 	.word	0x00003000


	//   ....[22]....
        /*0200*/ 	.word	0x00003890


	//   ....[23]....
        /*0204*/ 	.word	0x00003b60


	//   ....[24]....
        /*0208*/ 	.word	0x00003b70


	//   ....[25]....
        /*020c*/ 	.word	0x00003bd0


	//   ....[26]....
        /*0210*/ 	.word	0x00004f70


	//   ....[27]....
        /*0214*/ 	.word	0x00004f90


	//   ....[28]....
        /*0218*/ 	.word	0x00004fb0


	//   ....[29]....
        /*021c*/ 	.word	0x00004fc0


	//   ....[30]....
        /*0220*/ 	.word	0x00005c70


	//   ....[31]....
        /*0224*/ 	.word	0x00005c90


	//   ....[32]....
        /*0228*/ 	.word	0x00005ca0


	//   ....[33]....
        /*022c*/ 	.word	0x00005cb0


	//   ....[34]....
        /*0230*/ 	.word	0x00005eb0


	//   ....[35]....
        /*0234*/ 	.word	0x00006190


	//   ....[36]....
        /*0238*/ 	.word	0x00006be0


	//   ....[37]....
        /*023c*/ 	.word	0x00006d50


	//   ....[38]....
        /*0240*/ 	.word	0x00006d60


	//   ....[39]....
        /*0244*/ 	.word	0x00006d80


	//   ....[40]....
        /*0248*/ 	.word	0x00008a30


	//   ....[41]....
        /*024c*/ 	.word	0x00008a40


	//   ....[42]....
        /*0250*/ 	.word	0x00008a50


	//   ....[43]....
        /*0254*/ 	.word	0x00008a60


	//   ....[44]....
        /*0258*/ 	.word	0x00009720


	//   ....[45]....
        /*025c*/ 	.word	0x00009730


	//   ....[46]....
        /*0260*/ 	.word	0x00009740


	//   ....[47]....
        /*0264*/ 	.word	0x00009750


	//   ....[48]....
        /*0268*/ 	.word	0x00009b10


	//   ....[49]....
        /*026c*/ 	.word	0x00009b30


	//   ....[50]....
        /*0270*/ 	.word	0x00009b70


	//   ....[51]....
        /*0274*/ 	.word	0x00009b80


	//   ....[52]....
        /*0278*/ 	.word	0x0000b480


	//   ....[53]....
        /*027c*/ 	.word	0x0000b4a0


	//   ....[54]....
        /*0280*/ 	.word	0x0000b4b0


	//   ....[55]....
        /*0284*/ 	.word	0x0000b4d0


	//   ....[56]....
        /*0288*/ 	.word	0x0000c100


	//   ....[57]....
        /*028c*/ 	.word	0x0000c110


	//   ....[58]....
        /*0290*/ 	.word	0x0000c120


	//   ....[59]....
        /*0294*/ 	.word	0x0000c130


	//   ....[60]....
        /*0298*/ 	.word	0x0000c310


	//   ....[61]....
        /*029c*/ 	.word	0x0000c5d0


	//   ....[62]....
        /*02a0*/ 	.word	0x0000d100


	//   ....[63]....
        /*02a4*/ 	.word	0x0000d150


	//   ....[64]....
        /*02a8*/ 	.word	0x0000d170


	//   ....[65]....
        /*02ac*/ 	.word	0x0000d190


	//   ....[66]....
        /*02b0*/ 	.word	0x0000e8e0


	//   ....[67]....
        /*02b4*/ 	.word	0x0000e910


	//   ....[68]....
        /*02b8*/ 	.word	0x0000e950


	//   ....[69]....
        /*02bc*/ 	.word	0x0000e960


	//   ....[70]....
        /*02c0*/ 	.word	0x0000fed0


	//   ....[71]....
        /*02c4*/ 	.word	0x0000fee0


	//   ....[72]....
        /*02c8*/ 	.word	0x0000ff00


	//   ....[73]....
        /*02cc*/ 	.word	0x0000ff20


	//   ....[74]....
        /*02d0*/ 	.word	0x0000ff50


	//   ....[75]....
        /*02d4*/ 	.word	0x0000ff70


	//   ....[76]....
        /*02d8*/ 	.word	0x000101a0


	//   ....[77]....
        /*02dc*/ 	.word	0x000101d0


	//   ....[78]....
        /*02e0*/ 	.word	0x00010320


	//   ....[79]....
        /*02e4*/ 	.word	0x00010350


	//   ....[80]....
        /*02e8*/ 	.word	0x000104a0


	//   ....[81]....
        /*02ec*/ 	.word	0x000104c0


	//   ....[82]....
        /*02f0*/ 	.word	0x00010b90


	//   ....[83]....
        /*02f4*/ 	.word	0x00010bb0


	//   ....[84]....
        /*02f8*/ 	.word	0x00010ce0


	//   ....[85]....
        /*02fc*/ 	.word	0x00010d10


	//   ....[86]....
        /*0300*/ 	.word	0x00010e40


	//   ....[87]....
        /*0304*/ 	.word	0x00010e70


	//   ....[88]....
        /*0308*/ 	.word	0x00010fa0


	//   ....[89]....
        /*030c*/ 	.word	0x00010fc0


	//----- nvinfo : EIATTR_EXIT_INSTR_OFFSETS
	.align		4
.L_620:
        /*0310*/ 	.byte	0x04, 0x1c
        /*0312*/ 	.short	(.L_622 - .L_621)


	//   ....[0]....
.L_621:
        /*0314*/ 	.word	0x00000030


	//   ....[1]....
        /*0318*/ 	.word	0x000104d0


	//   ....[2]....
        /*031c*/ 	.word	0x000105a0


	//   ....[3]....
        /*0320*/ 	.word	0x00010600


	//   ....[4]....
        /*0324*/ 	.word	0x00010fd0


	//   ....[5]....
        /*0328*/ 	.word	0x00011080


	//   ....[6]....
        /*032c*/ 	.word	0x000110e0


	//----- nvinfo : EIATTR_CTAIDZ_USED
	.align		4
.L_622:
        /*0330*/ 	.byte	0x01, 0x04
	.zero		2


	//----- nvinfo : EIATTR_MAX_THREADS
	.align		4
        /*0334*/ 	.byte	0x04, 0x05
        /*0336*/ 	.short	(.L_624 - .L_623)
.L_623:
        /*0338*/ 	.word	0x00000100
        /*033c*/ 	.word	0x00000001
        /*0340*/ 	.word	0x00000001


	//----- nvinfo : EIATTR_CRS_STACK_SIZE
	.align		4
.L_624:
        /*0344*/ 	.byte	0x04, 0x1e
        /*0346*/ 	.short	(.L_626 - .L_625)
.L_625:
        /*0348*/ 	.word	0x00000000
.L_626:


//--------------------- .nv.info._ZN7cutlass13device_kernelIN5flash19enable_sm80_to_sm89INS1_16FlashAttnFwdSm80INS1_25CollectiveMainloopFwdSm80ILi8ELi1ELb0EN4cute5tupleIJNS5_1CILi128EEENS7_ILi64EEENS7_ILi192EEEEEELi192ENS_10bfloat16_tEfNS_4arch4Sm80ELb0ELb1ELb0ELb1ELb1ELb0ELb1ELb0EEENS1_21CollectiveEpilogueFwdINS6_IJS8_SA_S9_EEENS6_IJNS7_ILi1EEESI_SI_EEESC_SE_Li256ELb1ELb1ELb0ELb0EEENS1_19SingleTileSchedulerILb1ELb0ELb1ELi128EEEEEEEEEvNT_6ParamsE --------------------------
	.section	.nv.info._ZN7cutlass13device_kernelIN5flash19enable_sm80_to_sm89INS1_16FlashAttnFwdSm80INS1_25CollectiveMainloopFwdSm80ILi8ELi1ELb0EN4cute5tupleIJNS5_1CILi128EEENS7_ILi64EEENS7_ILi192EEEEEELi192ENS_10bfloat16_tEfNS_4arch4Sm80ELb0ELb1ELb0ELb1ELb1ELb0ELb1ELb0EEENS1_21CollectiveEpilogueFwdINS6_IJS8_SA_S9_EEENS6_IJNS7_ILi1EEESI_SI_EEESC_SE_Li256ELb1ELb1ELb0ELb0EEENS1_19SingleTileSchedulerILb1ELb0ELb1ELi128EEEEEEEEEvNT_6ParamsE,"",@"SHT_CUDA_INFO"
	.sectionflags	@""
	.align	4


	//----- nvinfo : EIATTR_CUDA_API_VERSION
	.align		4
        /*0000*/ 	.byte	0x04, 0x37
        /*0002*/ 	.short	(.L_628 - .L_627)
.L_627:
        /*0004*/ 	.word	0x00000082


	//----- nvinfo : EIATTR_SW2861232_WAR
	.align		4
.L_628:
        /*0008*/ 	.byte	0x01, 0x35
	.zero		2


	//----- nvinfo : EIATTR_PARAM_CBANK
	.align		4
        /*000c*/ 	.byte	0x04, 0x0a
        /*000e*/ 	.short	(.L_630 - .L_629)
	.align		4
.L_629:
        /*0010*/ 	.word	index@(.nv.constant0._ZN7cutlass13device_kernelIN5flash19enable_sm80_to_sm89INS1_16FlashAttnFwdSm80INS1_25CollectiveMainloopFwdSm80ILi8ELi1ELb0EN4cute5tupleIJNS5_1CILi128EEENS7_ILi64EEENS7_ILi192EEEEEELi192ENS_10bfloat16_tEfNS_4arch4Sm80ELb0ELb1ELb0ELb1ELb1ELb0ELb1ELb0EEENS1_21CollectiveEpilogueFwdINS6_IJS8_SA_S9_EEENS6_IJNS7_ILi1EEESI_SI_EEESC_SE_Li256ELb1ELb1ELb0ELb0EEENS1_19SingleTileSchedulerILb1ELb0ELb1ELi128EEEEEEEEEvNT_6ParamsE)
        /*0014*/ 	.short	0x0160
        /*0016*/ 	.short	0x0418


	//----- nvinfo : EIATTR_CBANK_PARAM_SIZE
	.align		4
.L_630:
        /*0018*/ 	.byte	0x03, 0x19
        /*001a*/ 	.short	0x0418


	//----- nvinfo : EIATTR_KPARAM_INFO
	.align		4
        /*001c*/ 	.byte	0x04, 0x17
        /*001e*/ 	.short	(.L_632 - .L_631)
.L_631:
        /*0020*/ 	.word	0x00000000
        /*0024*/ 	.short	0x0000
        /*0026*/ 	.short	0x0000
        /*0028*/ 	.byte	0x00, 0xf0, 0x61, 0x10


	//----- nvinfo : EIATTR_MAXREG_COUNT
	.align		4
.L_632:
        /*002c*/ 	.byte	0x03, 0x1b
        /*002e*/ 	.short	0x00ff


	//----- nvinfo : EIATTR_NUM_BARRIERS
	.align		4
        /*0030*/ 	.byte	0x02, 0x4c
        /*0032*/ 	.byte	0x02
	.zero		1


	//----- nvinfo : EIATTR_MERCURY_ISA_VERSION
	.align		4
        /*0034*/ 	.byte	0x03, 0x5f
        /*0036*/ 	.short	0x0000


	//----- nvinfo : EIATTR_COOP_GROUP_MASK_REGIDS
	.align		4
        /*0038*/ 	.byte	0x04, 0x29
        /*003a*/ 	.short	(.L_634 - .L_633)


	//   ....[0]....
.L_633:
        /*003c*/ 	.word	0xffffffff


	//   ....[1]....
        /*0040*/ 	.word	0xffffffff


	//   ....[2]....
        /*0044*/ 	.word	0xffffffff


	//   ....[3]....
        /*0048*/ 	.word	0xffffffff


	//   ....[4]....
        /*004c*/ 	.word	0xffffffff


	//   ....[5]....
        /*0050*/ 	.word	0xffffffff


	//   ....[6]....
        /*0054*/ 	.word	0xffffffff


	//   ....[7]....
        /*0058*/ 	.word	0xffffffff


	//   ....[8]....
        /*005c*/ 	.word	0xffffffff


	//   ....[9]....
        /*0060*/ 	.word	0xffffffff


	//   ....[10]....
        /*0064*/ 	.word	0xffffffff


	//   ....[11]....
        /*0068*/ 	.word	0xffffffff


	//   ....[12]....
        /*006c*/ 	.word	0xffffffff


	//   ....[13]....
        /*0070*/ 	.word	0xffffffff


	//   ....[14]....
        /*0074*/ 	.word	0xffffffff


	//   ....[15]....
        /*0078*/ 	.word	0xffffffff


	//   ....[16]....
        /*007c*/ 	.word	0xffffffff


	//   ....[17]....
        /*0080*/ 	.word	0xffffffff


	//   ....[18]....
        /*0084*/ 	.word	0xffffffff


	//   ....[19]....
        /*0088*/ 	.word	0xffffffff


	//   ....[20]....
        /*008c*/ 	.word	0xffffffff


	//   ....[21]....
        /*0090*/ 	.word	0xffffffff


	//   ....[22]....
        /*0094*/ 	.word	0xffffffff


	//   ....[23]....
        /*0098*/ 	.word	0xffffffff


	//   ....[24]....
        /*009c*/ 	.word	0xffffffff


	//   ....[25]....
        /*00a0*/ 	.word	0xffffffff


	//   ....[26]....
        /*00a4*/ 	.word	0xffffffff


	//   ....[27]....
        /*00a8*/ 	.word	0xffffffff


	//   ....[28]....
        /*00ac*/ 	.word	0xffffffff


	//   ....[29]....
        /*00b0*/ 	.word	0xffffffff


	//   ....[30]....
        /*00b4*/ 	.word	0xffffffff


	//   ....[31]....
        /*00b8*/ 	.word	0xffffffff


	//   ....[32]....
        /*00bc*/ 	.word	0xffffffff


	//   ....[33]....
        /*00c0*/ 	.word	0xffffffff


	//   ....[34]....
        /*00c4*/ 	.word	0xffffffff


	//   ....[35]....
        /*00c8*/ 	.word	0xffffffff


	//   ....[36]....
        /*00cc*/ 	.word	0xffffffff


	//   ....[37]....
        /*00d0*/ 	.word	0xffffffff


	//   ....[38]....
        /*00d4*/ 	.word	0xffffffff


	//   ....[39]....
        /*00d8*/ 	.word	0xffffffff


	//   ....[40]....
        /*00dc*/ 	.word	0xffffffff


	//   ....[41]....
        /*00e0*/ 	.word	0xffffffff


	//   ....[42]....
        /*00e4*/ 	.word	0xffffffff


	//   ....[43]....
        /*00e8*/ 	.word	0xffffffff


	//   ....[44]....
        /*00ec*/ 	.word	0xffffffff


	//   ....[45]....
        /*00f0*/ 	.word	0xffffffff


	//   ....[46]....
        /*00f4*/ 	.word	0xffffffff


	//   ....[47]....
        /*00f8*/ 	.word	0xffffffff


	//   ....[48]....
        /*00fc*/ 	.word	0xffffffff


	//   ....[49]....
        /*0100*/ 	.word	0xffffffff


	//   ....[50]....
        /*0104*/ 	.word	0xffffffff


	//   ....[51]....
        /*0108*/ 	.word	0xffffffff


	//   ....[52]....
        /*010c*/ 	.word	0xffffffff


	//   ....[53]....
        /*0110*/ 	.word	0xffffffff


	//   ....[54]....
        /*0114*/ 	.word	0xffffffff


	//   ....[55]....
        /*0118*/ 	.word	0xffffffff


	//   ....[56]....
        /*011c*/ 	.word	0xffffffff


	//   ....[57]....
        /*0120*/ 	.word	0xffffffff


	//   ....[58]....
        /*0124*/ 	.word	0xffffffff


	//   ....[59]....
        /*0128*/ 	.word	0xffffffff


	//   ....[60]....
        /*012c*/ 	.word	0xffffffff


	//   ....[61]....
        /*0130*/ 	.word	0xffffffff


	//   ....[62]....
        /*0134*/ 	.word	0xffffffff


	//   ....[63]....
        /*0138*/ 	.word	0xffffffff


	//   ....[64]....
        /*013c*/ 	.word	0xffffffff


	//   ....[65]....
        /*0140*/ 	.word	0xffffffff


	//   ....[66]....
        /*0144*/ 	.word	0xffffffff


	//   ....[67]....
        /*0148*/ 	.word	0xffffffff


	//   ....[68]....
        /*014c*/ 	.word	0xffffffff


	//   ....[69]....
        /*0150*/ 	.word	0xffffffff


	//   ....[70]....
        /*0154*/ 	.word	0xffffffff


	//   ....[71]....
        /*0158*/ 	.word	0xffffffff


	//   ....[72]....
        /*015c*/ 	.word	0xffffffff


	//   ....[73]....
        /*0160*/ 	.word	0xffffffff


	//   ....[74]....
        /*0164*/ 	.word	0xffffffff


	//   ....[75]....
        /*0168*/ 	.word	0xffffffff


	//   ....[76]....
        /*016c*/ 	.word	0xffffffff


	//   ....[77]....
        /*0170*/ 	.word	0xffffffff


	//   ....[78]....
        /*0174*/ 	.word	0xffffffff


	//   ....[79]....
        /*0178*/ 	.word	0xffffffff


	//   ....[80]....
        /*017c*/ 	.word	0xffffffff


	//   ....[81]....
        /*0180*/ 	.word	0xffffffff


	//   ....[82]....
        /*0184*/ 	.word	0xffffffff


	//   ....[83]....
        /*0188*/ 	.word	0xffffffff


	//   ....[84]....
        /*018c*/ 	.word	0xffffffff


	//   ....[85]....
        /*0190*/ 	.word	0xffffffff


	//   ....[86]....
        /*0194*/ 	.word	0xffffffff


	//   ....[87]....
        /*0198*/ 	.word	0xffffffff


	//   ....[88]....
        /*019c*/ 	.word	0xffffffff


	//   ....[89]....
        /*01a0*/ 	.word	0xffffffff


	//   ....[90]....
        /*01a4*/ 	.word	0xffffffff


	//----- nvinfo : EIATTR_COOP_GROUP_INSTR_OFFSETS
	.align		4
.L_634:
        /*01a8*/ 	.byte	0x04, 0x28
        /*01aa*/ 	.short	(.L_636 - .L_635)


	//   ....[0]....
.L_635:
        /*01ac*/ 	.word	0x00000090


	//   ....[1]....
        /*01b0*/ 	.word	0x00001540


	//   ....[2]....
        /*01b4*/ 	.word	0x00001570


	//   ....[3]....
        /*01b8*/ 	.word	0x000017a0


	//   ....[4]....
        /*01bc*/ 	.word	0x000017d0


	//   ....[5]....
        /*01c0*/ 	.word	0x000018f0


	//   ....[6]....
        /*01c4*/ 	.word	0x00001920


	//   ....[7]....
        /*01c8*/ 	.word	0x00001a50


	//   ....[8]....
        /*01cc*/ 	.word	0x00001aa0


	//   ....[9]....
        /*01d0*/ 	.word	0x000020f0


	//   ....[10]....
        /*01d4*/ 	.word	0x00002110


	//   ....[11]....
        /*01d8*/ 	.word	0x00002140


	//   ....[12]....
        /*01dc*/ 	.word	0x00002160


	//   ....[13]....
        /*01e0*/ 	.word	0x000021a0


	//   ....[14]....
        /*01e4*/ 	.word	0x000021d0


	//   ....[15]....
        /*01e8*/ 	.word	0x00002200


	//   ....[16]....
        /*01ec*/ 	.word	0x00002230


	//   ....[17]....
        /*01f0*/ 	.word	0x000032f0


	//   ....[18]....
        /*01f4*/ 	.word	0x00003330


	//   ....[19]....
        /*01f8*/ 	.word	0x00003350


	//   ....[20]....
        /*01fc*/ 	.word	0x00003360


	//   ....[21]....
        /*0200*/ 	.word	0x000036d0


	//   ....[22]....
        /*0204*/ 	.word	0x00003ad0


	//   ....[23]....
        /*0208*/ 	.word	0x00004410


	//   ....[24]....
        /*020c*/ 	.word	0x00004440


	//   ....[25]....
        /*0210*/ 	.word	0x00004460


	//   ....[26]....
        /*0214*/ 	.word	0x00004480


	//   ....[27]....
        /*0218*/ 	.word	0x000058a0


	//   ....[28]....
        /*021c*/ 	.word	0x000058c0


	//   ....[29]....
        /*0220*/ 	.word	0x000058e0


	//   ....[30]....
        /*0224*/ 	.word	0x000058f0


	//   ....[31]....
        /*0228*/ 	.word	0x000065a0


	//   ....[32]....
        /*022c*/ 	.word	0x000065c0


	//   ....[33]....
        /*0230*/ 	.word	0x000065d0


	//   ....[34]....
        /*0234*/ 	.word	0x000065e0


	//   ....[35]....
        /*0238*/ 	.word	0x000067e0


	//   ....[36]....
        /*023c*/ 	.word	0x00006aa0


	//   ....[37]....
        /*0240*/ 	.word	0x000074a0


	//   ....[38]....
        /*0244*/ 	.word	0x00007650


	//   ....[39]....
        /*0248*/ 	.word	0x00007660


	//   ....[40]....
        /*024c*/ 	.word	0x000076d0


	//   ....[41]....
        /*0250*/ 	.word	0x00009320


	//   ....[42]....
        /*0254*/ 	.word	0x00009340


	//   ....[43]....
        /*0258*/ 	.word	0x00009360


	//   ....[44]....
        /*025c*/ 	.word	0x00009370


	//   ....[45]....
        /*0260*/ 	.word	0x0000a030


	//   ....[46]....
        /*0264*/ 	.word	0x0000a040


	//   ....[47]....
        /*0268*/ 	.word	0x0000a050


	//   ....[48]....
        /*026c*/ 	.word	0x0000a060


	//   ....[49]....
        /*0270*/ 	.word	0x0000a430


	//   ....[50]....
        /*0274*/ 	.word	0x0000a450


	//   ....[51]....
        /*0278*/ 	.word	0x0000a480


	//   ....[52]....
        /*027c*/ 	.word	0x0000a490


	//   ....[53]....
        /*0280*/ 	.word	0x0000bd90


	//   ....[54]....
        /*0284*/ 	.word	0x0000bdb0


	//   ....[55]....
        /*0288*/ 	.word	0x0000bdc0


	//   ....[56]....
        /*028c*/ 	.word	0x0000bde0


	//   ....[57]....
        /*0290*/ 	.word	0x0000ca10


	//   ....[58]....
        /*0294*/ 	.word	0x0000ca20


	//   ....[59]....
        /*0298*/ 	.word	0x0000ca30


	//   ....[60]....
        /*029c*/ 	.word	0x0000ca40


	//   ....[61]....
        /*02a0*/ 	.word	0x0000cc20


	//   ....[62]....
        /*02a4*/ 	.word	0x0000cee0


	//   ....[63]....
        /*02a8*/ 	.word	0x0000da10


	//   ....[64]....
        /*02ac*/ 	.word	0x0000da60


	//   ....[65]....
        /*02b0*/ 	.word	0x0000da80


	//   ....[66]....
        /*02b4*/ 	.word	0x0000daa0


	//   ....[67]....
        /*02b8*/ 	.word	0x0000f1f0


	//   ....[68]....
        /*02bc*/ 	.word	0x0000f220


	//   ....[69]....
        /*02c0*/ 	.word	0x0000f260


	//   ....[70]....
        /*02c4*/ 	.word	0x0000f270


	//   ....[71]....
        /*02c8*/ 	.word	0x00010860


	//   ....[72]....
        /*02cc*/ 	.word	0x000108d0


	//   ....[73]....
        /*02d0*/ 	.word	0x00010910


	//   ....[74]....
        /*02d4*/ 	.word	0x00010950


	//   ....[75]....
        /*02d8*/ 	.word	0x00010ba0


	//   ....[76]....
        /*02dc*/ 	.word	0x00010bb0


	//   ....[77]....
        /*02e0*/ 	.word	0x00010d30


	//   ....[78]....
        /*02e4*/ 	.word	0x00010d60


	//   ....[79]....
        /*02e8*/ 	.word	0x00010eb0


	//   ....[80]....
        /*02ec*/ 	.word	0x00010ee0


	//   ....[81]....
        /*02f0*/ 	.word	0x00011030


	//   ....[82]....
        /*02f4*/ 	.word	0x00011050


	//   ....[83]....
        /*02f8*/ 	.word	0x00011990


	//   ....[84]....
        /*02fc*/ 	.word	0x000119a0


	//   ....[85]....
        /*0300*/ 	.word	0x00011ad0


	//   ....[86]....
        /*0304*/ 	.word	0x00011b00


	//   ....[87]....
        /*0308*/ 	.word	0x00011c30


	//   ....[88]....
        /*030c*/ 	.word	0x00011c60


	//   ....[89]....
        /*0310*/ 	.word	0x00011d90


	//   ....[90]....
        /*0314*/ 	.word	0x00011db0


	//----- nvinfo : EIATTR_EXIT_INSTR_OFFSETS
	.align		4
.L_636:
        /*0318*/ 	.byte	0x04, 0x1c
        /*031a*/ 	.short	(.L_638 - .L_637)


	//   ....[0]....
.L_637:
        /*031c*/ 	.word	0x00000440


	//   ....[1]....
        /*0320*/ 	.word	0x00011060


	//   ....[2]....
        /*0324*/ 	.word	0x00011130


	//   ....[3]....
        /*0328*/ 	.word	0x00011190


	//   ....[4]....
        /*032c*/ 	.word	0x00011dc0


	//   ....[5]....
        /*0330*/ 	.word	0x00011e70


	//   ....[6]....
        /*0334*/ 	.word	0x00011ed0


	//----- nvinfo : EIATTR_CTAIDZ_USED
	.align		4
.L_638:
        /*0338*/ 	.byte	0x01, 0x04
	.zero		2


	//----- nvinfo : EIATTR_MAX_THREADS
	.align		4
        /*033c*/ 	.byte	0x04, 0x05
        /*033e*/ 	.short	(.L_640 - .L_639)
.L_639:
        /*0340*/ 	.word	0x00000100
        /*0344*/ 	.word	0x00000001
        /*0348*/ 	.word	0x00000001


	//----- nvinfo : EIATTR_CRS_STACK_SIZE
	.align		4
.L_640:
        /*034c*/ 	.byte	0x04, 0x1e
        /*034e*/ 	.short	(.L_642 - .L_641)
.L_641:
        /*0350*/ 	.word	0x00000000
.L_642:


//--------------------- .nv.info._ZN7cutlass13device_kernelIN5flash19enable_sm80_to_sm89INS1_16FlashAttnFwdSm80INS1_25CollectiveMainloopFwdSm80ILi8ELi1ELb0EN4cute5tupleIJNS5_1CILi128EEENS7_ILi64EEENS7_ILi192EEEEEELi192ENS_10bfloat16_tEfNS_4arch4Sm80ELb0ELb1ELb0ELb1ELb1ELb1ELb1ELb0EEENS1_21CollectiveEpilogueFwdINS6_IJS8_SA_S9_EEENS6_IJNS7_ILi1EEESI_SI_EEESC_SE_Li256ELb1ELb1ELb0ELb0EEENS1_19SingleTileSchedulerILb1ELb0ELb1ELi128EEEEEEEEEvNT_6ParamsE --------------------------
	.section	.nv.info._ZN7cutlass13device_kernelIN5flash19enable_sm80_to_sm89INS1_16FlashAttnFwdSm80INS1_25CollectiveMainloopFwdSm80ILi8ELi1ELb0EN4cute5tupleIJNS5_1CILi128EEENS7_ILi64EEENS7_ILi192EEEEEELi192ENS_10bfloat16_tEfNS_4arch4Sm80ELb0ELb1ELb0ELb1ELb1ELb1ELb1ELb0EEENS1_21CollectiveEpilogueFwdINS6_IJS8_SA_S9_EEENS6_IJNS7_ILi1EEESI_SI_EEESC_SE_Li256ELb1ELb1ELb0ELb0EEENS1_19SingleTileSchedulerILb1ELb0ELb1ELi128EEEEEEEEEvNT_6ParamsE,"",@"SHT_CUDA_INFO"
	.sectionflags	@""
	.align	4


	//----- nvinfo : EIATTR_CUDA_API_VERSION
	.align		4
        /*0000*/ 	.byte	0x04, 0x37
        /*0002*/ 	.short	(.L_644 - .L_643)
.L_643:
        /*0004*/ 	.word	0x00000082


	//----- nvinfo : EIATTR_SW2861232_WAR
	.align		4
.L_644:
        /*0008*/ 	.byte	0x01, 0x35
	.zero		2


	//----- nvinfo : EIATTR_PARAM_CBANK
	.align		4
        /*000c*/ 	.byte	0x04, 0x0a
        /*000e*/ 	.short	(.L_646 - .L_645)
	.align		4
.L_645:
        /*0010*/ 	.word	index@(.nv.constant0._ZN7cutlass13device_kernelIN5flash19enable_sm80_to_sm89INS1_16FlashAttnFwdSm80INS1_25CollectiveMainloopFwdSm80ILi8ELi1ELb0EN4cute5tupleIJNS5_1CILi128EEENS7_ILi64EEENS7_ILi192EEEEEELi192ENS_10bfloat16_tEfNS_4arch4Sm80ELb0ELb1ELb0ELb1ELb1ELb1ELb1ELb0EEENS1_21CollectiveEpilogueFwdINS6_IJS8_SA_S9_EEENS6_IJNS7_ILi1EEESI_SI_EEESC_SE_Li256ELb1ELb1ELb0ELb0EEENS1_19SingleTileSchedulerILb1ELb0ELb1ELi128EEEEEEEEEvNT_6ParamsE)
        /*0014*/ 	.short	0x0160
        /*0016*/ 	.short	0x0418


	//----- nvinfo : EIATTR_CBANK_PARAM_SIZE
	.align		4
.L_646:
        /*0018*/ 	.byte	0x03, 0x19
        /*001a*/ 	.short	0x0418


	//----- nvinfo : EIATTR_KPARAM_INFO
	.align		4
        /*001c*/ 	.byte	0x04, 0x17
        /*001e*/ 	.short	(.L_648 - .L_647)
.L_647:
        /*0020*/ 	.word	0x00000000
        /*0024*/ 	.short	0x0000
        /*0026*/ 	.short	0x0000
        /*0028*/ 	.byte	0x00, 0xf0, 0x61, 0x10


	//----- nvinfo : EIATTR_MAXREG_COUNT
	.align		4
.L_648:
        /*002c*/ 	.byte	0x03, 0x1b
        /*002e*/ 	.short	0x00ff


	//----- nvinfo : EIATTR_NUM_BARRIERS
	.align		4
        /*0030*/ 	.byte	0x02, 0x4c
        /*0032*/ 	.byte	0x02
	.zero		1


	//----- nvinfo : EIATTR_MERCURY_ISA_VERSION
	.align		4
        /*0034*/ 	.byte	0x03, 0x5f
        /*0036*/ 	.short	0x0000


	//----- nvinfo : EIATTR_COOP_GROUP_MASK_REGIDS
	.align		4
        /*0038*/ 	.byte	0x04, 0x29
        /*003a*/ 	.short	(.L_650 - .L_649)


	//   ....[0]....
.L_649:
        /*003c*/ 	.word	0xffffffff


	//   ....[1]....
        /*0040*/ 	.word	0xffffffff


	//   ....[2]....
        /*0044*/ 	.word	0xffffffff


	//   ....[3]....
        /*0048*/ 	.word	0xffffffff


	//   ....[4]....
        /*004c*/ 	.word	0xffffffff


	//   ....[5]....
        /*0050*/ 	.word	0xffffffff


	//   ....[6]....
        /*0054*/ 	.word	0xffffffff


	//   ....[7]....
        /*0058*/ 	.word	0xffffffff


	//   ....[8]....
        /*005c*/ 	.word	0xffffffff


	//   ....[9]....
        /*0060*/ 	.word	0xffffffff


	//   ....[10]....
        /*0064*/ 	.word	0xffffffff


	//   ....[11]....
        /*0068*/ 	.word	0xffffffff


	//   ....[12]....
        /*006c*/ 	.word	0xffffffff


	//   ....[13]....
        /*0070*/ 	.word	0xffffffff


	//   ....[14]....
        /*0074*/ 	.word	0xffffffff


	//   ....[15]....
        /*0078*/ 	.word	0xffffffff


	//   ....[16]....
        /*007c*/ 	.word	0xffffffff


	//   ....[17]....
        /*0080*/ 	.word	0xffffffff


	//   ....[18]....
        /*0084*/ 	.word	0xffffffff


	//   ....[19]....
        /*0088*/ 	.word	0xffffffff


	//   ....[20]....
        /*008c*/ 	.word	0xffffffff


	//   ....[21]....
        /*0090*/ 	.word	0xffffffff


	//   ....[22]....
        /*0094*/ 	.word	0xffffffff


	//   ....[23]....
        /*0098*/ 	.word	0xffffffff


	//   ....[24]....
        /*009c*/ 	.word	0xffffffff


	//   ....[25]....
        /*00a0*/ 	.word	0xffffffff


	//   ....[26]....
        /*00a4*/ 	.word	0xffffffff


	//   ....[27]....
        /*00a8*/ 	.word	0xffffffff


	//   ....[28]....
        /*00ac*/ 	.word	0xffffffff


	//   ....[29]....
        /*00b0*/ 	.word	0xffffffff


	//   ....[30]....
        /*00b4*/ 	.word	0xffffffff


	//   ....[31]....
        /*00b8*/ 	.word	0xffffffff


	//   ....[32]....
        /*00bc*/ 	.word	0xffffffff


	//   ....[33]....
        /*00c0*/ 	.word	0xffffffff


	//   ....[34]....
        /*00c4*/ 	.word	0xffffffff


	//   ....[35]....
        /*00c8*/ 	.word	0xffffffff


	//   ....[36]....
        /*00cc*/ 	.word	0xffffffff


	//   ....[37]....
        /*00d0*/ 	.word	0xffffffff


	//   ....[38]....
        /*00d4*/ 	.word	0xffffffff


	//   ....[39]....
        /*00d8*/ 	.word	0xffffffff


	//   ....[40]....
        /*00dc*/ 	.word	0xffffffff


	//   ....[41]....
        /*00e0*/ 	.word	0xffffffff


	//   ....[42]....
        /*00e4*/ 	.word	0xffffffff


	//   ....[43]....
        /*00e8*/ 	.word	0xffffffff


	//   ....[44]....
        /*00ec*/ 	.word	0xffffffff


	//   ....[45]....
        /*00f0*/ 	.word	0xffffffff


	//   ....[46]....
        /*00f4*/ 	.word	0xffffffff


	//   ....[47]....
        /*00f8*/ 	.word	0xffffffff


	//   ....[48]....
        /*00fc*/ 	.word	0xffffffff


	//   ....[49]....
        /*0100*/ 	.word	0xffffffff


	//   ....[50]....
        /*0104*/ 	.word	0xffffffff


	//   ....[51]....
        /*0108*/ 	.word	0xffffffff


	//   ....[52]....
        /*010c*/ 	.word	0xffffffff


	//   ....[53]....
        /*0110*/ 	.word	0xffffffff


	//   ....[54]....
        /*0114*/ 	.word	0xffffffff


	//   ....[55]....
        /*0118*/ 	.word	0xffffffff


	//   ....[56]....
        /*011c*/ 	.word	0xffffffff


	//   ....[57]....
        /*0120*/ 	.word	0xffffffff


	//   ....[58]....
        /*0124*/ 	.word	0xffffffff


	//   ....[59]....
        /*0128*/ 	.word	0xffffffff


	//   ....[60]....
        /*012c*/ 	.word	0xffffffff


	//   ....[61]....
        /*0130*/ 	.word	0xffffffff


	//   ....[62]....
        /*0134*/ 	.word	0xffffffff


	//   ....[63]....
        /*0138*/ 	.word	0xffffffff


	//   ....[64]....
        /*013c*/ 	.word	0xffffffff


	//   ....[65]....
        /*0140*/ 	.word	0xffffffff


	//   ....[66]....
        /*0144*/ 	.word	0xffffffff


	//   ....[67]....
        /*0148*/ 	.word	0xffffffff


	//   ....[68]....
        /*014c*/ 	.word	0xffffffff


	//   ....[69]....
        /*0150*/ 	.word	0xffffffff


	//   ....[70]....
        /*0154*/ 	.word	0xffffffff


	//   ....[71]....
        /*0158*/ 	.word	0xffffffff


	//   ....[72]....
        /*015c*/ 	.word	0xffffffff


	//   ....[73]....
        /*0160*/ 	.word	0xffffffff


	//   ....[74]....
        /*0164*/ 	.word	0xffffffff


	//   ....[75]....
        /*0168*/ 	.word	0xffffffff


	//   ....[76]....
        /*016c*/ 	.word	0xffffffff


	//   ....[77]....
        /*0170*/ 	.word	0xffffffff


	//   ....[78]....
        /*0174*/ 	.word	0xffffffff


	//   ....[79]....
        /*0178*/ 	.word	0xffffffff


	//   ....[80]....
        /*017c*/ 	.word	0xffffffff


	//   ....[81]....
        /*0180*/ 	.word	0xffffffff


	//   ....[82]....
        /*0184*/ 	.word	0xffffffff


	//   ....[83]....
        /*0188*/ 	.word	0xffffffff


	//   ....[84]....
        /*018c*/ 	.word	0xffffffff


	//   ....[85]....
        /*0190*/ 	.word	0xffffffff


	//   ....[86]....
        /*0194*/ 	.word	0xffffffff


	//   ....[87]....
        /*0198*/ 	.word	0xffffffff


	//   ....[88]....
        /*019c*/ 	.word	0xffffffff


	//   ....[89]....
        /*01a0*/ 	.word	0xffffffff


	//   ....[90]....
        /*01a4*/ 	.word	0xffffffff


	//   ....[91]....
        /*01a8*/ 	.word	0xffffffff


	//   ....[92]....
        /*01ac*/ 	.word	0xffffffff


	//   ....[93]....
        /*01b0*/ 	.word	0xffffffff


	//   ....[94]....
        /*01b4*/ 	.word	0xffffffff


	//   ....[95]....
        /*01b8*/ 	.word	0xffffffff


	//   ....[96]....
        /*01bc*/ 	.word	0xffffffff


	//   ....[97]....
        /*01c0*/ 	.word	0xffffffff


	//   ....[98]....
        /*01c4*/ 	.word	0xffffffff


	//   ....[99]....
        /*01c8*/ 	.word	0xffffffff


	//   ....[100]....
        /*01cc*/ 	.word	0xffffffff


	//   ....[101]....
        /*01d0*/ 	.word	0xffffffff


	//   ....[102]....
        /*01d4*/ 	.word	0xffffffff


	//   ....[103]....
        /*01d8*/ 	.word	0xffffffff


	//   ....[104]....
        /*01dc*/ 	.word	0xffffffff


	//   ....[105]....
        /*01e0*/ 	.word	0xffffffff


	//   ....[106]....
        /*01e4*/ 	.word	0xffffffff


	//   ....[107]....
        /*01e8*/ 	.word	0xffffffff


	//   ....[108]....
        /*01ec*/ 	.word	0xffffffff


	//   ....[109]....
        /*01f0*/ 	.word	0xffffffff


	//   ....[110]....
        /*01f4*/ 	.word	0xffffffff


	//   ....[111]....
        /*01f8*/ 	.word	0xffffffff


	//   ....[112]....
        /*01fc*/ 	.word	0xffffffff


	//   ....[113]....
        /*0200*/ 	.word	0xffffffff


	//   ....[114]....
        /*0204*/ 	.word	0xffffffff


	//   ....[115]....
        /*0208*/ 	.word	0xffffffff


	//   ....[116]....
        /*020c*/ 	.word	0xffffffff


	//   ....[117]....
        /*0210*/ 	.word	0xffffffff


	//   ....[118]....
        /*0214*/ 	.word	0xffffffff


	//   ....[119]....
        /*0218*/ 	.word	0xffffffff


	//   ....[120]....
        /*021c*/ 	.word	0xffffffff


	//   ....[121]....
        /*0220*/ 	.word	0xffffffff


	//   ....[122]....
        /*0224*/ 	.word	0xffffffff


	//   ....[123]....
        /*0228*/ 	.word	0xffffffff


	//   ....[124]....
        /*022c*/ 	.word	0xffffffff


	//   ....[125]....
        /*0230*/ 	.word	0xffffffff


	//   ....[126]....
        /*0234*/ 	.word	0xffffffff


	//   ....[127]....
        /*0238*/ 	.word	0xffffffff


	//   ....[128]....
        /*023c*/ 	.word	0xffffffff


	//   ....[129]....
        /*0240*/ 	.word	0xffffffff


	//   ....[130]....
        /*0244*/ 	.word	0xffffffff


	//   ....[131]....
        /*0248*/ 	.word	0xffffffff


	//   ....[132]....
        /*024c*/ 	.word	0xffffffff


	//   ....[133]....
        /*0250*/ 	.word	0xffffffff


	//   ....[134]....
        /*0254*/ 	.word	0xffffffff


	//   ....[135]....
        /*0258*/ 	.word	0xffffffff


	//   ....[136]....
        /*025c*/ 	.word	0xffffffff


	//   ....[137]....
        /*0260*/ 	.word	0xffffffff


	//   ....[138]....
        /*0264*/ 	.word	0xffffffff


	//   ....[139]....
        /*0268*/ 	.word	0xffffffff


	//   ....[140]....
        /*026c*/ 	.word	0xffffffff


	//   ....[141]....
        /*0270*/ 	.word	0xffffffff


	//   ....[142]....
        /*0274*/ 	.word	0xffffffff


	//   ....[143]....
        /*0278*/ 	.word	0xffffffff


	//   ....[144]....
        /*027c*/ 	.word	0xffffffff


	//   ....[145]....
        /*0280*/ 	.word	0xffffffff


	//   ....[146]....
        /*0284*/ 	.word	0xffffffff


	//   ....[147]....
        /*0288*/ 	.word	0xffffffff


	//   ....[148]....
        /*028c*/ 	.word	0xffffffff


	//   ....[149]....
        /*0290*/ 	.word	0xffffffff


	//   ....[150]....
        /*0294*/ 	.word	0xffffffff


	//   ....[151]....
        /*0298*/ 	.word	0xffffffff


	//   ....[152]....
        /*029c*/ 	.word	0xffffffff


	//   ....[153]....
        /*02a0*/ 	.word	0xffffffff


	//   ....[154]....
        /*02a4*/ 	.word	0xffffffff


	//   ....[155]....
        /*02a8*/ 	.word	0xffffffff


	//   ....[156]....
        /*02ac*/ 	.word	0xffffffff


	//   ....[157]....
        /*02b0*/ 	.word	0xffffffff


	//   ....[158]....
        /*02b4*/ 	.word	0xffffffff


	//   ....[159]....
        /*02b8*/ 	.word	0xffffffff


	//   ....[160]....
        /*02bc*/ 	.word	0xffffffff


	//   ....[161]....
        /*02c0*/ 	.word	0xffffffff


	//   ....[162]....
        /*02c4*/ 	.word	0xffffffff


	//   ....[163]....
        /*02c8*/ 	.word	0xffffffff


	//   ....[164]....
        /*02cc*/ 	.word	0xffffffff


	//   ....[165]....
        /*02d0*/ 	.word	0xffffffff


	//   ....[166]....
        /*02d4*/ 	.word	0xffffffff


	//   ....[167]....
        /*02d8*/ 	.word	0xffffffff


	//   ....[168]....
        /*02dc*/ 	.word	0xffffffff


	//   ....[169]....
        /*02e0*/ 	.word	0xffffffff


	//   ....[170]....
        /*02e4*/ 	.word	0xffffffff


	//   ....[171]....
        /*02e8*/ 	.word	0xffffffff


	//   ....[172]....
        /*02ec*/ 	.word	0xffffffff


	//   ....[173]....
        /*02f0*/ 	.word	0xffffffff


	//   ....[174]....
        /*02f4*/ 	.word	0xffffffff


	//   ....[175]....
        /*02f8*/ 	.word	0xffffffff


	//   ....[176]....
        /*02fc*/ 	.word	0xffffffff


	//   ....[177]....
        /*0300*/ 	.word	0xffffffff


	//   ....[178]....
        /*0304*/ 	.word	0xffffffff


	//   ....[179]....
        /*0308*/ 	.word	0xffffffff


	//   ....[180]....
        /*030c*/ 	.word	0xffffffff


	//   ....[181]....
        /*0310*/ 	.word	0xffffffff


	//   ....[182]....
        /*0314*/ 	.word	0xffffffff


	//   ....[183]....
        /*0318*/ 	.word	0xffffffff


	//   ....[184]....
        /*031c*/ 	.word	0xffffffff


	//   ....[185]....
        /*0320*/ 	.word	0xffffffff


	//   ....[186]....
        /*0324*/ 	.word	0xffffffff


	//   ....[187]....
        /*0328*/ 	.word	0xffffffff


	//   ....[188]....
        /*032c*/ 	.word	0xffffffff


	//   ....[189]....
        /*0330*/ 	.word	0xffffffff


	//   ....[190]....
        /*0334*/ 	.word	0xffffffff


	//   ....[191]....
        /*0338*/ 	.word	0xffffffff


	//   ....[192]....
        /*033c*/ 	.word	0xffffffff


	//   ....[193]....
        /*0340*/ 	.word	0xffffffff


	//   ....[194]....
        /*0344*/ 	.word	0xffffffff


	//   ....[195]....
        /*0348*/ 	.word	0xffffffff


	//   ....[196]....
        /*034c*/ 	.word	0xffffffff


	//   ....[197]....
        /*0350*/ 	.word	0xffffffff


	//   ....[198]....
        /*0354*/ 	.word	0xffffffff


	//----- nvinfo : EIATTR_COOP_GROUP_INSTR_OFFSETS
	.align		4
.L_650:
        /*0358*/ 	.byte	0x04, 0x28
        /*035a*/ 	.short	(.L_652 - .L_651)


	//   ....[0]....
.L_651:
        /*035c*/ 	.word	0x00000090


	//   ....[1]....
        /*0360*/ 	.word	0x00002280


	//   ....[2]....
        /*0364*/ 	.word	0x00002290


	//   ....[3]....
        /*0368*/ 	.word	0x00003e70


	//   ....[4]....
        /*036c*/ 	.word	0x00003e80


	//   ....[5]....
        /*0370*/ 	.word	0x00005880


	//   ....[6]....
        /*0374*/ 	.word	0x000058a0


	//   ....[7]....
        /*0378*/ 	.word	0x00005d90


	//   ....[8]....
        /*037c*/ 	.word	0x00005db0


	//   ....[9]....
        /*0380*/ 	.word	0x00006eb0


	//   ....[10]....
        /*0384*/ 	.word	0x00006ed0


	//   ....[11]....
        /*0388*/ 	.word	0x00007060


	//   ....[12]....
        /*038c*/ 	.word	0x00007070


	//   ....[13]....
        /*0390*/ 	.word	0x000071f0


	//   ....[14]....
        /*0394*/ 	.word	0x00007210


	//   ....[15]....
        /*0398*/ 	.word	0x00007390


	//   ....[16]....
        /*039c*/ 	.word	0x000073a0


	//   ....[17]....
        /*03a0*/ 	.word	0x00007cd0


	//   ....[18]....
        /*03a4*/ 	.word	0x00007cf0


	//   ....[19]....
        /*03a8*/ 	.word	0x00007d00


	//   ....[20]....
        /*03ac*/ 	.word	0x00007d10


	//   ....[21]....
        /*03b0*/ 	.word	0x000080e0


	//   ....[22]....
        /*03b4*/ 	.word	0x000080f0


	//   ....[23]....
        /*03b8*/ 	.word	0x00008130


	//   ....[24]....
        /*03bc*/ 	.word	0x00008170


	//   ....[25]....
        /*03c0*/ 	.word	0x00008ed0


	//   ....[26]....
        /*03c4*/ 	.word	0x00008ef0


	//   ....[27]....
        /*03c8*/ 	.word	0x00008f60


	//   ....[28]....
        /*03cc*/ 	.word	0x00008f90


	//   ....[29]....
        /*03d0*/ 	.word	0x00009400


	//   ....[30]....
        /*03d4*/ 	.word	0x000098c0


	//   ....[31]....
        /*03d8*/ 	.word	0x00009f70


	//   ....[32]....
        /*03dc*/ 	.word	0x00009fa0


	//   ....[33]....
        /*03e0*/ 	.word	0x00009fb0


	//   ....[34]....
        /*03e4*/ 	.word	0x00009fe0


	//   ....[35]....
        /*03e8*/ 	.word	0x0000b540


	//   ....[36]....
        /*03ec*/ 	.word	0x0000b560


	//   ....[37]....
        /*03f0*/ 	.word	0x0000b580


	//   ....[38]....
        /*03f4*/ 	.word	0x0000b590


	//   ....[39]....
        /*03f8*/ 	.word	0x0000c2e0


	//   ....[40]....
        /*03fc*/ 	.word	0x0000c300


	//   ....[41]....
        /*0400*/ 	.word	0x0000c320


	//   ....[42]....
        /*0404*/ 	.word	0x0000c330


	//   ....[43]....
        /*0408*/ 	.word	0x0000c5d0


	//   ....[44]....
        /*040c*/ 	.word	0x0000cab0


	//   ....[45]....
        /*0410*/ 	.word	0x0000d180


	//   ....[46]....
        /*0414*/ 	.word	0x0000d1b0


	//   ....[47]....
        /*0418*/ 	.word	0x0000d1c0


	//   ....[48]....
        /*041c*/ 	.word	0x0000d1f0


	//   ....[49]....
        /*0420*/ 	.word	0x0000ee60


	//   ....[50]....
        /*0424*/ 	.word	0x0000ee80


	//   ....[51]....
        /*0428*/ 	.word	0x0000ee90


	//   ....[52]....
        /*042c*/ 	.word	0x0000eea0


	//   ....[53]....
        /*0430*/ 	.word	0x0000fbf0


	//   ....[54]....
        /*0434*/ 	.word	0x0000fc10


	//   ....[55]....
        /*0438*/ 	.word	0x0000fc20


	//   ....[56]....
        /*043c*/ 	.word	0x0000fc30


	//   ....[57]....
        /*0440*/ 	.word	0x00010030


	//   ....[58]....
        /*0444*/ 	.word	0x00010060


	//   ....[59]....
        /*0448*/ 	.word	0x00010070


	//   ....[60]....
        /*044c*/ 	.word	0x000100a0


	//   ....[61]....
        /*0450*/ 	.word	0x000119c0


	//   ....[62]....
        /*0454*/ 	.word	0x000119e0


	//   ....[63]....
        /*0458*/ 	.word	0x00011a20


	//   ....[64]....
        /*045c*/ 	.word	0x00011a60


	//   ....[65]....
        /*0460*/ 	.word	0x000126e0


	//   ....[66]....
        /*0464*/ 	.word	0x00012700


	//   ....[67]....
        /*0468*/ 	.word	0x00012710


	//   ....[68]....
        /*046c*/ 	.word	0x00012720


	//   ....[69]....
        /*0470*/ 	.word	0x00012960


	//   ....[70]....
        /*0474*/ 	.word	0x00012e40


	//   ....[71]....
        /*0478*/ 	.word	0x00013510


	//   ....[72]....
        /*047c*/ 	.word	0x00013540


	//   ....[73]....
        /*0480*/ 	.word	0x00013550


	//   ....[74]....
        /*0484*/ 	.word	0x00013580


	//   ....[75]....
        /*0488*/ 	.word	0x00014d20


	//   ....[76]....
        /*048c*/ 	.word	0x00014d50


	//   ....[77]....
        /*0490*/ 	.word	0x00014d60


	//   ....[78]....
        /*0494*/ 	.word	0x00014d90


	//   ....[79]....
        /*0498*/ 	.word	0x00016300


	//   ....[80]....
        /*049c*/ 	.word	0x00016340


	//   ....[81]....
        /*04a0*/ 	.word	0x00016380


	//   ....[82]....
        /*04a4*/ 	.word	0x000163b0


	//   ....[83]....
        /*04a8*/ 	.word	0x00016580


	//   ....[84]....
        /*04ac*/ 	.word	0x00016590


	//   ....[85]....
        /*04b0*/ 	.word	0x00016710


	//   ....[86]....
        /*04b4*/ 	.word	0x00016740


	//   ....[87]....
        /*04b8*/ 	.word	0x00016890


	//   ....[88]....
        /*04bc*/ 	.word	0x000168c0


	//   ....[89]....
        /*04c0*/ 	.word	0x00016a10


	//   ....[90]....
        /*04c4*/ 	.word	0x00016a30


	//   ....[91]....
        /*04c8*/ 	.word	0x000171f0


	//   ....[92]....
        /*04cc*/ 	.word	0x00017210


	//   ....[93]....
        /*04d0*/ 	.word	0x00017380


	//   ....[94]....
        /*04d4*/ 	.word	0x00017390


	//   ....[95]....
        /*04d8*/ 	.word	0x00017500


	//   ....[96]....
        /*04dc*/ 	.word	0x00017520


	//   ....[97]....
        /*04e0*/ 	.word	0x00017690


	//   ....[98]....
        /*04e4*/ 	.word	0x000176a0


	//   ....[99]....
        /*04e8*/ 	.word	0x00017850


	//   ....[100]....
        /*04ec*/ 	.word	0x000178d0


	//   ....[101]....
        /*04f0*/ 	.word	0x00017950


	//   ....[102]....
        /*04f4*/ 	.word	0x000179c0


	//   ....[103]....
        /*04f8*/ 	.word	0x00017a40


	//   ....[104]....
        /*04fc*/ 	.word	0x00017ac0


	//   ....[105]....
        /*0500*/ 	.word	0x00017b40


	//   ....[106]....
        /*0504*/ 	.word	0x00017bb0


	//   ....[107]....
        /*0508*/ 	.word	0x00017c20


	//   ....[108]....
        /*050c*/ 	.word	0x00017c90


	//   ....[109]....
        /*0510*/ 	.word	0x00017d10


	//   ....[110]....
        /*0514*/ 	.word	0x00017ec0


	//   ....[111]....
        /*0518*/ 	.word	0x00017f30


	//   ....[112]....
        /*051c*/ 	.word	0x00017f90


	//   ....[113]....
        /*0520*/ 	.word	0x00017ff0


	//   ....[114]....
        /*0524*/ 	.word	0x00018030


	//   ....[115]....
        /*0528*/ 	.word	0x00018080


	//   ....[116]....
        /*052c*/ 	.word	0x000180d0


	//   ....[117]....
        /*0530*/ 	.word	0x00018110


	//   ....[118]....
        /*0534*/ 	.word	0x00018180


	//   ....[119]....
        /*0538*/ 	.word	0x00018200


	//   ....[120]....
        /*053c*/ 	.word	0x00018330


	//   ....[121]....
        /*0540*/ 	.word	0x000183a0


	//   ....[122]....
        /*0544*/ 	.word	0x00018410


	//   ....[123]....
        /*0548*/ 	.word	0x00018490


	//   ....[124]....
        /*054c*/ 	.word	0x000185c0


	//   ....[125]....
        /*0550*/ 	.word	0x00018630


	//   ....[126]....
        /*0554*/ 	.word	0x00018690


	//   ....[127]....
        /*0558*/ 	.word	0x000186f0


	//   ....[128]....
        /*055c*/ 	.word	0x00018730


	//   ....[129]....
        /*0560*/ 	.word	0x00018780


	//   ....[130]....
        /*0564*/ 	.word	0x000187d0


	//   ....[131]....
        /*0568*/ 	.word	0x00018810


	//   ....[132]....
        /*056c*/ 	.word	0x00018890


	//   ....[133]....
        /*0570*/ 	.word	0x00018910


	//   ....[134]....
        /*0574*/ 	.word	0x00018a30


	//   ....[135]....
        /*0578*/ 	.word	0x00018aa0


	//   ....[136]....
        /*057c*/ 	.word	0x00018b10


	//   ....[137]....
        /*0580*/ 	.word	0x00018b90


	//   ....[138]....
        /*0584*/ 	.word	0x00018cb0


	//   ....[139]....
        /*0588*/ 	.word	0x00018d20


	//   ....[140]....
        /*058c*/ 	.word	0x00018d60


	//   ....[141]....
        /*0590*/ 	.word	0x00018db0


	//   ....[142]....
        /*0594*/ 	.word	0x00018e00


	//   ....[143]....
        /*0598*/ 	.word	0x00018e40


	//   ....[144]....
        /*059c*/ 	.word	0x00018eb0


	//   ....[145]....
        /*05a0*/ 	.word	0x00018f20


	//   ....[146]....
        /*05a4*/ 	.word	0x00018fa0


	//   ....[147]....
        /*05a8*/ 	.word	0x000190c0


	//   ....[148]....
        /*05ac*/ 	.word	0x00019130


	//   ....[149]....
        /*05b0*/ 	.word	0x00019190


	//   ....[150]....
        /*05b4*/ 	.word	0x000191f0


	//   ....[151]....
        /*05b8*/ 	.word	0x00019230


	//   ....[152]....
        /*05bc*/ 	.word	0x00019270


	//   ....[153]....
        /*05c0*/ 	.word	0x000192c0


	//   ....[154]....
        /*05c4*/ 	.word	0x00019310


	//   ....[155]....
        /*05c8*/ 	.word	0x00019370


	//   ....[156]....
        /*05cc*/ 	.word	0x000193b0


	//   ....[157]....
        /*05d0*/ 	.word	0x00019400


	//   ....[158]....
        /*05d4*/ 	.word	0x00019450


	//   ....[159]....
        /*05d8*/ 	.word	0x000194c0


	//   ....[160]....
        /*05dc*/ 	.word	0x00019540


	//   ....[161]....
        /*05e0*/ 	.word	0x000195c0


	//   ....[162]....
        /*05e4*/ 	.word	0x00019630


	//   ....[163]....
        /*05e8*/ 	.word	0x000196b0


	//   ....[164]....
        /*05ec*/ 	.word	0x00019730


	//   ....[165]....
        /*05f0*/ 	.word	0x000197b0


	//   ....[166]....
        /*05f4*/ 	.word	0x00019820


	//   ....[167]....
        /*05f8*/ 	.word	0x00019c60


	//   ....[168]....
        /*05fc*/ 	.word	0x00019c80


	//   ....[169]....
        /*0600*/ 	.word	0x00019c90


	//   ....[170]....
        /*0604*/ 	.word	0x00019ca0


	//   ....[171]....
        /*0608*/ 	.word	0x0001a520


	//   ....[172]....
        /*060c*/ 	.word	0x0001a530


	//   ....[173]....
        /*0610*/ 	.word	0x0001a540


	//   ....[174]....
        /*0614*/ 	.word	0x0001a550


	//   ....[175]....
        /*0618*/ 	.word	0x0001d8d0


	//   ....[176]....
        /*061c*/ 	.word	0x0001d8f0


	//   ....[177]....
        /*0620*/ 	.word	0x0001d900


	//   ....[178]....
        /*0624*/ 	.word	0x0001d910


	//   ....[179]....
        /*0628*/ 	.word	0x0001df90


	//   ....[180]....
        /*062c*/ 	.word	0x0001dfa0


	//   ....[181]....
        /*0630*/ 	.word	0x0001dfb0


	//   ....[182]....
        /*0634*/ 	.word	0x0001dfc0


	//   ....[183]....
        /*0638*/ 	.word	0x000214c0


	//   ....[184]....
        /*063c*/ 	.word	0x00021540


	//   ....[185]....
        /*0640*/ 	.word	0x000215b0


	//   ....[186]....
        /*0644*/ 	.word	0x00021620


	//   ....[187]....
        /*0648*/ 	.word	0x00021690


	//   ....[188]....
        /*064c*/ 	.word	0x00021700


	//   ....[189]....
        /*0650*/ 	.word	0x00021770


	//   ....[190]....
        /*0654*/ 	.word	0x000217e0


	//   ....[191]....
        /*0658*/ 	.word	0x00021850


	//   ....[192]....
        /*065c*/ 	.word	0x000218d0


	//   ....[193]....
        /*0660*/ 	.word	0x00021940


	//   ....[194]....
        /*0664*/ 	.word	0x000219b0


	//   ....[195]....
        /*0668*/ 	.word	0x00021a20


	//   ....[196]....
        /*066c*/ 	.word	0x00021a90


	//   ....[197]....
        /*0670*/ 	.word	0x00021b10


	//   ....[198]....
        /*0674*/ 	.word	0x00021b80


	//----- nvinfo : EIATTR_EXIT_INSTR_OFFSETS
	.align		4
.L_652:
        /*0678*/ 	.byte	0x04, 0x1c
        /*067a*/ 	.short	(.L_654 - .L_653)


	//   ....[0]....
.L_653:
        /*067c*/ 	.word	0x00000320


	//   ....[1]....
        /*0680*/ 	.word	0x00016a40


	//   ....[2]....
        /*0684*/ 	.word	0x00016b10


	//   ....[3]....
        /*0688*/ 	.word	0x00016b70


	//   ....[4]....
        /*068c*/ 	.word	0x000176e0


	//   ....[5]....
        /*0690*/ 	.word	0x00017790


	//   ....[6]....
        /*0694*/ 	.word	0x000177f0


	//----- nvinfo : EIATTR_CTAIDZ_USED
	.align		4
.L_654:
        /*0698*/ 	.byte	0x01, 0x04
	.zero		2


	//----- nvinfo : EIATTR_MAX_THREADS
	.align		4
        /*069c*/ 	.byte	0x04, 0x05
        /*069e*/ 	.short	(.L_656 - .L_655)
.L_655:
        /*06a0*/ 	.word	0x00000100
        /*06a4*/ 	.word	0x00000001
        /*06a8*/ 	.word	0x00000001


	//----- nvinfo : EIATTR_CRS_STACK_SIZE
	.align		4
.L_656:
        /*06ac*/ 	.byte	0x04, 0x1e
        /*06ae*/ 	.short	(.L_658 - .L_657)
.L_657:
        /*06b0*/ 	.word	0x00000000
.L_658:


//--------------------- .nv.info._ZN7cutlass13device_kernelIN5flash19enable_sm80_to_sm89INS1_16FlashAttnFwdSm80INS1_25CollectiveMainloopFwdSm80ILi8ELi1ELb0EN4cute5tupleIJNS5_1CILi128EEENS7_ILi64EEENS7_ILi192EEEEEELi192ENS_10bfloat16_tEfNS_4arch4Sm80ELb1ELb0ELb0ELb0ELb1ELb0ELb1ELb0EEENS1_21CollectiveEpilogueFwdINS6_IJS8_SA_S9_EEENS6_IJNS7_ILi1EEESI_SI_EEESC_SE_Li256ELb0ELb1ELb0ELb0EEENS1_30DynamicPersistentTileSchedulerILi256ELi256ELb0ELb1ELb0EEEEEEEEEvNT_6ParamsE --------------------------
	.section	.nv.info._ZN7cutlass13device_kernelIN5flash19enable_sm80_to_sm89INS1_16FlashAttnFwdSm80INS1_25CollectiveMainloopFwdSm80ILi8ELi1ELb0EN4cute5tupleIJNS5_1CILi128EEENS7_ILi64EEENS7_ILi192EEEEEELi192ENS_10bfloat16_tEfNS_4arch4Sm80ELb1ELb0ELb0ELb0ELb1ELb0ELb1ELb0EEENS1_21CollectiveEpilogueFwdINS6_IJS8_SA_S9_EEENS6_IJNS7_ILi1EEESI_SI_EEESC_SE_Li256ELb0ELb1ELb0ELb0EEENS1_30DynamicPersistentTileSchedulerILi256ELi256ELb0ELb1ELb0EEEEEEEEEvNT_6ParamsE,"",@"SHT_CUDA_INFO"
	.sectionflags	@""
	.align	4


	//----- nvinfo : EIATTR_CUDA_API_VERSION
	.align		4
        /*0000*/ 	.byte	0x04, 0x37
        /*0002*/ 	.short	(.L_660 - .L_659)
.L_659:
        /*0004*/ 	.word	0x00000082


	//----- nvinfo : EIATTR_SW2861232_WAR
	.align		4
.L_660:
        /*0008*/ 	.byte	0x01, 0x35
	.zero		2


	//----- nvinfo : EIATTR_PARAM_CBANK
	.align		4
        /*000c*/ 	.byte	0x04, 0x0a
        /*000e*/ 	.short	(.L_662 - .L_661)
	.align		4
.L_661:
        /*0010*/ 	.word	index@(.nv.constant0._ZN7cutlass13device_kernelIN5flash19enable_sm80_to_sm89INS1_16FlashAttnFwdSm80INS1_25CollectiveMainloopFwdSm80ILi8ELi1ELb0EN4cute5tupleIJNS5_1CILi128EEENS7_ILi64EEENS7_ILi192EEEEEELi192ENS_10bfloat16_tEfNS_4arch4Sm80ELb1ELb0ELb0ELb0ELb1ELb0ELb1ELb0EEENS1_21CollectiveEpilogueFwdINS6_IJS8_SA_S9_EEENS6_IJNS7_ILi1EEESI_SI_EEESC_SE_Li256ELb0ELb1ELb0ELb0EEENS1_30DynamicPersistentTileSchedulerILi256ELi256ELb0ELb1ELb0EEEEEEEEEvNT_6ParamsE)
        /*0014*/ 	.short	0x0160
        /*0016*/ 	.short	0x0428


	//----- nvinfo : EIATTR_CBANK_PARAM_SIZE
	.align		4
.L_662:
        /*0018*/ 	.byte	0x03, 0x19
        /*001a*/ 	.short	0x0428


	//----- nvinfo : EIATTR_KPARAM_INFO
	.align		4
        /*001c*/ 	.byte	0x04, 0x17
        /*001e*/ 	.short	(.L_664 - .L_663)
.L_663:
        /*0020*/ 	.word	0x00000000
        /*0024*/ 	.short	0x0000
        /*0026*/ 	.short	0x0000
        /*0028*/ 	.byte	0x00, 0xf0, 0xa1, 0x10


	//----- nvinfo : EIATTR_MAXREG_COUNT
	.align		4
.L_664:
        /*002c*/ 	.byte	0x03, 0x1b
        /*002e*/ 	.short	0x00ff


	//----- nvinfo : EIATTR_NUM_BARRIERS
	.align		4
        /*0030*/ 	.byte	0x02, 0x4c
        /*0032*/ 	.byte	0x06
	.zero		1


	//----- nvinfo : EIATTR_MERCURY_ISA_VERSION
	.align		4
        /*0034*/ 	.byte	0x03, 0x5f
        /*0036*/ 	.short	0x0000


	//----- nvinfo : EIATTR_INT_WARP_WIDE_INSTR_OFFSETS
	.align		4
        /*0038*/ 	.byte	0x04, 0x31
        /*003a*/ 	.short	(.L_666 - .L_665)


	//   ....[0]....
.L_665:
        /*003c*/ 	.word	0x0000ad20


	//   ....[1]....
        /*0040*/ 	.word	0x0000adc0


	//----- nvinfo : EIATTR_COOP_GROUP_MASK_REGIDS
	.align		4
.L_666:
        /*0044*/ 	.byte	0x04, 0x29
        /*0046*/ 	.short	(.L_668 - .L_667)


	//   ....[0]....
.L_667:
        /*0048*/ 	.word	0xffffffff


	//   ....[1]....
        /*004c*/ 	.word	0xffffffff


	//   ....[2]....
        /*0050*/ 	.word	0xffffffff


	//   ....[3]....
        /*0054*/ 	.word	0xffffffff


	//   ....[4]....
        /*0058*/ 	.word	0xffffffff


	//   ....[5]....
        /*005c*/ 	.word	0xffffffff


	//   ....[6]....
        /*0060*/ 	.word	0xffffffff


	//   ....[7]....
        /*0064*/ 	.word	0xffffffff


	//   ....[8]....
        /*0068*/ 	.word	0xffffffff


	//   ....[9]....
        /*006c*/ 	.word	0xffffffff


	//   ....[10]....
        /*0070*/ 	.word	0xffffffff


	//   ....[11]....
        /*0074*/ 	.word	0xffffffff


	//   ....[12]....
        /*0078*/ 	.word	0xffffffff


	//   ....[13]....
        /*007c*/ 	.word	0xffffffff


	//   ....[14]....
        /*0080*/ 	.word	0xffffffff


	//   ....[15]....
        /*0084*/ 	.word	0xffffffff


	//   ....[16]....
        /*0088*/ 	.word	0xffffffff


	//   ....[17]....
        /*008c*/ 	.word	0xffffffff


	//   ....[18]....
        /*0090*/ 	.word	0xffffffff


	//   ....[19]....
        /*0094*/ 	.word	0xffffffff


	//   ....[20]....
        /*0098*/ 	.word	0xffffffff


	//   ....[21]....
        /*009c*/ 	.word	0xffffffff


	//   ....[22]....
        /*00a0*/ 	.word	0xffffffff


	//   ....[23]....
        /*00a4*/ 	.word	0xffffffff


	//   ....[24]....
        /*00a8*/ 	.word	0xffffffff


	//   ....[25]....
        /*00ac*/ 	.word	0xffffffff


	//   ....[26]....
        /*00b0*/ 	.word	0xffffffff


	//   ....[27]....
        /*00b4*/ 	.word	0xffffffff


	//   ....[28]....
        /*00b8*/ 	.word	0xffffffff


	//   ....[29]....
        /*00bc*/ 	.word	0xffffffff


	//   ....[30]....
        /*00c0*/ 	.word	0xffffffff


	//   ....[31]....
        /*00c4*/ 	.word	0xffffffff


	//   ....[32]....
        /*00c8*/ 	.word	0xffffffff


	//   ....[33]....
        /*00cc*/ 	.word	0xffffffff


	//   ....[34]....
        /*00d0*/ 	.word	0xffffffff


	//   ....[35]....
        /*00d4*/ 	.word	0xffffffff


	//   ....[36]....
        /*00d8*/ 	.word	0xffffffff


	//   ....[37]....
        /*00dc*/ 	.word	0xffffffff


	//   ....[38]....
        /*00e0*/ 	.word	0xffffffff


	//   ....[39]....
        /*00e4*/ 	.word	0xffffffff


	//   ....[40]....
        /*00e8*/ 	.word	0xffffffff


	//   ....[41]....
        /*00ec*/ 	.word	0xffffffff


	//   ....[42]....
        /*00f0*/ 	.word	0xffffffff


	//   ....[43]....
        /*00f4*/ 	.word	0xffffffff


	//   ....[44]....
        /*00f8*/ 	.word	0xffffffff


	//   ....[45]....
        /*00fc*/ 	.word	0xffffffff


	//   ....[46]....
        /*0100*/ 	.word	0xffffffff


	//   ....[47]....
        /*0104*/ 	.word	0xffffffff


	//   ....[48]....
        /*0108*/ 	.word	0xffffffff


	//   ....[49]....
        /*010c*/ 	.word	0xffffffff


	//   ....[50]....
        /*0110*/ 	.word	0xffffffff


	//   ....[51]....
        /*0114*/ 	.word	0xffffffff


	//   ....[52]....
        /*0118*/ 	.word	0xffffffff


	//   ....[53]....
        /*011c*/ 	.word	0xffffffff


	//   ....[54]....
        /*0120*/ 	.word	0xffffffff


	//   ....[55]....
        /*0124*/ 	.word	0xffffffff


	//   ....[56]....
        /*0128*/ 	.word	0xffffffff


	//   ....[57]....
        /*012c*/ 	.word	0xffffffff


	//   ....[58]....
        /*0130*/ 	.word	0xffffffff


	//   ....[59]....
        /*0134*/ 	.word	0xffffffff


	//   ....[60]....
        /*0138*/ 	.word	0xffffffff


	//   ....[61]....
        /*013c*/ 	.word	0xffffffff


	//   ....[62]....
        /*0140*/ 	.word	0xffffffff


	//   ....[63]....
        /*0144*/ 	.word	0xffffffff


	//   ....[64]....
        /*0148*/ 	.word	0xffffffff


	//   ....[65]....
        /*014c*/ 	.word	0xffffffff


	//   ....[66]....
        /*0150*/ 	.word	0xffffffff


	//   ....[67]....
        /*0154*/ 	.word	0xffffffff


	//   ....[68]....
        /*0158*/ 	.word	0xffffffff


	//   ....[69]....
        /*015c*/ 	.word	0xffffffff


	//   ....[70]....
        /*0160*/ 	.word	0xffffffff


	//   ....[71]....
        /*0164*/ 	.word	0xffffffff


	//   ....[72]....
        /*0168*/ 	.word	0xffffffff


	//   ....[73]....
        /*016c*/ 	.word	0xffffffff


	//   ....[74]....
        /*0170*/ 	.word	0xffffffff


	//   ....[75]....
        /*0174*/ 	.word	0xffffffff


	//   ....[76]....
        /*0178*/ 	.word	0xffffffff


	//   ....[77]....
        /*017c*/ 	.word	0xffffffff


	//   ....[78]....
        /*0180*/ 	.word	0xffffffff


	//   ....[79]....
        /*0184*/ 	.word	0xffffffff


	//   ....[80]....
        /*0188*/ 	.word	0xffffffff


	//   ....[81]....
        /*018c*/ 	.word	0xffffffff


	//   ....[82]....
        /*0190*/ 	.word	0xffffffff


	//   ....[83]....
        /*0194*/ 	.word	0xffffffff


	//   ....[84]....
        /*0198*/ 	.word	0xffffffff


	//   ....[85]....
        /*019c*/ 	.word	0xffffffff


	//   ....[86]....
        /*01a0*/ 	.word	0xffffffff


	//   ....[87]....
        /*01a4*/ 	.word	0xffffffff


	//   ....[88]....
        /*01a8*/ 	.word	0xffffffff


	//   ....[89]....
        /*01ac*/ 	.word	0xffffffff


	//   ....[90]....
        /*01b0*/ 	.word	0xffffffff


	//   ....[91]....
        /*01b4*/ 	.word	0xffffffff


	//   ....[92]....
        /*01b8*/ 	.word	0xffffffff


	//   ....[93]....
        /*01bc*/ 	.word	0xffffffff


	//   ....[94]....
        /*01c0*/ 	.word	0xffffffff


	//   ....[95]....
        /*01c4*/ 	.word	0xffffffff


	//   ....[96]....
        /*01c8*/ 	.word	0xffffffff


	//   ....[97]....
        /*01cc*/ 	.word	0xffffffff


	//   ....[98]....
        /*01d0*/ 	.word	0xffffffff


	//   ....[99]....
        /*01d4*/ 	.word	0xffffffff


	//   ....[100]....
        /*01d8*/ 	.word	0xffffffff


	//   ....[101]....
        /*01dc*/ 	.word	0xffffffff


	//   ....[102]....
        /*01e0*/ 	.word	0xffffffff


	//   ....[103]....
        /*01e4*/ 	.word	0xffffffff


	//   ....[104]....
        /*01e8*/ 	.word	0xffffffff


	//   ....[105]....
        /*01ec*/ 	.word	0xffffffff


	//   ....[106]....
        /*01f0*/ 	.word	0xffffffff


	//   ....[107]....
        /*01f4*/ 	.word	0xffffffff


	//   ....[108]....
        /*01f8*/ 	.word	0xffffffff


	//   ....[109]....
        /*01fc*/ 	.word	0xffffffff


	//   ....[110]....
        /*0200*/ 	.word	0xffffffff


	//   ....[111]....
        /*0204*/ 	.word	0xffffffff


	//   ....[112]....
        /*0208*/ 	.word	0xffffffff


	//   ....[113]....
        /*020c*/ 	.word	0xffffffff


	//   ....[114]....
        /*0210*/ 	.word	0xffffffff


	//   ....[115]....
        /*0214*/ 	.word	0xffffffff


	//   ....[116]....
        /*0218*/ 	.word	0xffffffff


	//   ....[117]....
        /*021c*/ 	.word	0xffffffff


	//   ....[118]....
        /*0220*/ 	.word	0xffffffff


	//   ....[119]....
        /*0224*/ 	.word	0xffffffff


	//   ....[120]....
        /*0228*/ 	.word	0xffffffff


	//   ....[121]....
        /*022c*/ 	.word	0xffffffff


	//   ....[122]....
        /*0230*/ 	.word	0xffffffff


	//   ....[123]....
        /*0234*/ 	.word	0xffffffff


	//   ....[124]....
        /*0238*/ 	.word	0xffffffff


	//   ....[125]....
        /*023c*/ 	.word	0xffffffff


	//   ....[126]....
        /*0240*/ 	.word	0xffffffff


	//   ....[127]....
        /*0244*/ 	.word	0xffffffff


	//   ....[128]....
        /*0248*/ 	.word	0xffffffff


	//   ....[129]....
        /*024c*/ 	.word	0xffffffff


	//   ....[130]....
        /*0250*/ 	.word	0xffffffff


	//   ....[131]....
        /*0254*/ 	.word	0xffffffff


	//   ....[132]....
        /*0258*/ 	.word	0xffffffff


	//   ....[133]....
        /*025c*/ 	.word	0xffffffff


	//----- nvinfo : EIATTR_COOP_GROUP_INSTR_OFFSETS
	.align		4
.L_668:
        /*0260*/ 	.byte	0x04, 0x28
        /*0262*/ 	.short	(.L_670 - .L_669)


	//   ....[0]....
.L_669:
        /*0264*/ 	.word	0x00000040


	//   ....[1]....
        /*0268*/ 	.word	0x00000050


	//   ....[2]....
        /*026c*/ 	.word	0x00001150


	//   ....[3]....
        /*0270*/ 	.word	0x00001170


	//   ....[4]....
        /*0274*/ 	.word	0x000012c0


	//   ....[5]....
        /*0278*/ 	.word	0x000012d0


	//   ....[6]....
        /*027c*/ 	.word	0x00001400


	//   ....[7]....
        /*0280*/ 	.word	0x00001420


	//   ....[8]....
        /*0284*/ 	.word	0x00001550


	//   ....[9]....
        /*0288*/ 	.word	0x00001560


	//   ....[10]....
        /*028c*/ 	.word	0x00001a20


	//   ....[11]....
        /*0290*/ 	.word	0x00001a40


	//   ....[12]....
        /*0294*/ 	.word	0x00001a50


	//   ....[13]....
        /*0298*/ 	.word	0x00001a70


	//   ....[14]....
        /*029c*/ 	.word	0x00001cd0


	//   ....[15]....
        /*02a0*/ 	.word	0x00001ce0


	//   ....[16]....
        /*02a4*/ 	.word	0x00001cf0


	//   ....[17]....
        /*02a8*/ 	.word	0x00001d30


	//   ....[18]....
        /*02ac*/ 	.word	0x00002b40


	//   ....[19]....
        /*02b0*/ 	.word	0x00002b60


	//   ....[20]....
        /*02b4*/ 	.word	0x00002b90


	//   ....[21]....
        /*02b8*/ 	.word	0x00002bb0


	//   ....[22]....
        /*02bc*/ 	.word	0x00002e90


	//   ....[23]....
        /*02c0*/ 	.word	0x000030f0


	//   ....[24]....
        /*02c4*/ 	.word	0x000034f0


	//   ....[25]....
        /*02c8*/ 	.word	0x00003510


	//   ....[26]....
        /*02cc*/ 	.word	0x00003530


	//   ....[27]....
        /*02d0*/ 	.word	0x00003550


	//   ....[28]....
        /*02d4*/ 	.word	0x000048f0


	//   ....[29]....
        /*02d8*/ 	.word	0x00004910


	//   ....[30]....
        /*02dc*/ 	.word	0x00004940


	//   ....[31]....
        /*02e0*/ 	.word	0x00004960


	//   ....[32]....
        /*02e4*/ 	.word	0x00005740


	//   ....[33]....
        /*02e8*/ 	.word	0x00005760


	//   ....[34]....
        /*02ec*/ 	.word	0x00005790


	//   ....[35]....
        /*02f0*/ 	.word	0x000057b0


	//   ....[36]....
        /*02f4*/ 	.word	0x00005a90


	//   ....[37]....
        /*02f8*/ 	.word	0x00005cd0


	//   ....[38]....
        /*02fc*/ 	.word	0x000060d0


	//   ....[39]....
        /*0300*/ 	.word	0x000060f0


	//   ....[40]....
        /*0304*/ 	.word	0x00006110


	//   ....[41]....
        /*0308*/ 	.word	0x00006130


	//   ....[42]....
        /*030c*/ 	.word	0x00007b70


	//   ....[43]....
        /*0310*/ 	.word	0x00007b90


	//   ....[44]....
        /*0314*/ 	.word	0x00007bd0


	//   ....[45]....
        /*0318*/ 	.word	0x00007c10


	//   ....[46]....
        /*031c*/ 	.word	0x00008960


	//   ....[47]....
        /*0320*/ 	.word	0x00008980


	//   ....[48]....
        /*0324*/ 	.word	0x000089b0


	//   ....[49]....
        /*0328*/ 	.word	0x000089d0


	//   ....[50]....
        /*032c*/ 	.word	0x00008d90


	//   ....[51]....
        /*0330*/ 	.word	0x00008da0


	//   ....[52]....
        /*0334*/ 	.word	0x00008dd0


	//   ....[53]....
        /*0338*/ 	.word	0x00008de0


	//   ....[54]....
        /*033c*/ 	.word	0x0000a510


	//   ....[55]....
        /*0340*/ 	.word	0x0000a540


	//   ....[56]....
        /*0344*/ 	.word	0x0000a550


	//   ....[57]....
        /*0348*/ 	.word	0x0000a580


	//   ....[58]....
        /*034c*/ 	.word	0x0000b4c0


	//   ....[59]....
        /*0350*/ 	.word	0x0000b750


	//   ....[60]....
        /*0354*/ 	.word	0x0000b7a0


	//   ....[61]....
        /*0358*/ 	.word	0x0000b7d0


	//   ....[62]....
        /*035c*/ 	.word	0x0000b810


	//   ....[63]....
        /*0360*/ 	.word	0x0000b9d0


	//   ....[64]....
        /*0364*/ 	.word	0x0000b9e0


	//   ....[65]....
        /*0368*/ 	.word	0x0000bb10


	//   ....[66]....
        /*036c*/ 	.word	0x0000bb40


	//   ....[67]....
        /*0370*/ 	.word	0x0000bc40


	//   ....[68]....
        /*0374*/ 	.word	0x0000bc70


	//   ....[69]....
        /*0378*/ 	.word	0x0000bd70


	//   ....[70]....
        /*037c*/ 	.word	0x0000bd90


	//   ....[71]....
        /*0380*/ 	.word	0x0000c2a0


	//   ....[72]....
        /*0384*/ 	.word	0x0000c2c0


	//   ....[73]....
        /*0388*/ 	.word	0x0000c410


	//   ....[74]....
        /*038c*/ 	.word	0x0000c420


	//   ....[75]....
        /*0390*/ 	.word	0x0000c550


	//   ....[76]....
        /*0394*/ 	.word	0x0000c570


	//   ....[77]....
        /*0398*/ 	.word	0x0000c6a0


	//   ....[78]....
        /*039c*/ 	.word	0x0000c6b0


	//   ....[79]....
        /*03a0*/ 	.word	0x0000c830


	//   ....[80]....
        /*03a4*/ 	.word	0x0000c910


	//   ....[81]....
        /*03a8*/ 	.word	0x0000c980


	//   ....[82]....
        /*03ac*/ 	.word	0x0000c9e0


	//   ....[83]....
        /*03b0*/ 	.word	0x0000ca40


	//   ....[84]....
        /*03b4*/ 	.word	0x0000caa0


	//   ....[85]....
        /*03b8*/ 	.word	0x0000cb10


	//   ....[86]....
        /*03bc*/ 	.word	0x0000cb70


	//   ....[87]....
        /*03c0*/ 	.word	0x0000cbd0


	//   ....[88]....
        /*03c4*/ 	.word	0x0000cc30


	//   ....[89]....
        /*03c8*/ 	.word	0x0000cca0


	//   ....[90]....
        /*03cc*/ 	.word	0x0000ce10


	//   ....[91]....
        /*03d0*/ 	.word	0x0000ce70


	//   ....[92]....
        /*03d4*/ 	.word	0x0000cec0


	//   ....[93]....
        /*03d8*/ 	.word	0x0000cf10


	//   ....[94]....
        /*03dc*/ 	.word	0x0000d340


	//   ....[95]....
        /*03e0*/ 	.word	0x0000d380


	//   ....[96]....
        /*03e4*/ 	.word	0x0000d3d0


	//   ....[97]....
        /*03e8*/ 	.word	0x0000d410


	//   ....[98]....
        /*03ec*/ 	.word	0x0000d470


	//   ....[99]....
        /*03f0*/ 	.word	0x0000d4e0


	//   ....[100]....
        /*03f4*/ 	.word	0x0000d650


	//   ....[101]....
        /*03f8*/ 	.word	0x0000d6b0


	//   ....[102]....
        /*03fc*/ 	.word	0x0000d710


	//   ....[103]....
        /*0400*/ 	.word	0x0000d780


	//   ....[104]....
        /*0404*/ 	.word	0x0000d8f0


	//   ....[105]....
        /*0408*/ 	.word	0x0000d950


	//   ....[106]....
        /*040c*/ 	.word	0x0000d9a0


	//   ....[107]....
        /*0410*/ 	.word	0x0000d9f0


	//   ....[108]....
        /*0414*/ 	.word	0x0000de30


	//   ....[109]....
        /*0418*/ 	.word	0x0000de70


	//   ....[110]....
        /*041c*/ 	.word	0x0000dec0


	//   ....[111]....
        /*0420*/ 	.word	0x0000df00


	//   ....[112]....
        /*0424*/ 	.word	0x0000df60


	//   ....[113]....
        /*0428*/ 	.word	0x0000dfc0


	//   ....[114]....
        /*042c*/ 	.word	0x0000e030


	//   ....[115]....
        /*0430*/ 	.word	0x0000e170


	//   ....[116]....
        /*0434*/ 	.word	0x0000e1d0


	//   ....[117]....
        /*0438*/ 	.word	0x0000e210


	//   ....[118]....
        /*043c*/ 	.word	0x0000e250


	//   ....[119]....
        /*0440*/ 	.word	0x0000e2a0


	//   ....[120]....
        /*0444*/ 	.word	0x0000e2e0


	//   ....[121]....
        /*0448*/ 	.word	0x0000e340


	//   ....[122]....
        /*044c*/ 	.word	0x0000e380


	//   ....[123]....
        /*0450*/ 	.word	0x0000e3d0


	//   ....[124]....
        /*0454*/ 	.word	0x0000e420


	//   ....[125]....
        /*0458*/ 	.word	0x0000e480


	//   ....[126]....
        /*045c*/ 	.word	0x0000e4f0


	//   ....[127]....
        /*0460*/ 	.word	0x0000e550


	//   ....[128]....
        /*0464*/ 	.word	0x0000e5b0


	//   ....[129]....
        /*0468*/ 	.word	0x0000e610


	//   ....[130]....
        /*046c*/ 	.word	0x0000e680


	//   ....[131]....
        /*0470*/ 	.word	0x0000e6e0


	//   ....[132]....
        /*0474*/ 	.word	0x0000e740


	//   ....[133]....
        /*0478*/ 	.word	0x0000e7a0


	//----- nvinfo : EIATTR_EXIT_INSTR_OFFSETS
	.align		4
.L_670:
        /*047c*/ 	.byte	0x04, 0x1c
        /*047e*/ 	.short	(.L_672 - .L_671)


	//   ....[0]....
.L_671:
        /*0480*/ 	.word	0x00000090


	//   ....[1]....
        /*0484*/ 	.word	0x0000c8c0


	//----- nvinfo : EIATTR_MAX_THREADS
	.align		4
.L_672:
        /*0488*/ 	.byte	0x04, 0x05
        /*048a*/ 	.short	(.L_674 - .L_673)
.L_673:
        /*048c*/ 	.word	0x00000100
        /*0490*/ 	.word	0x00000001
        /*0494*/ 	.word	0x00000001


	//----- nvinfo : EIATTR_CRS_STACK_SIZE
	.align		4
.L_674:
        /*0498*/ 	.byte	0x04, 0x1e
        /*049a*/ 	.short	(.L_676 - .L_675)
.L_675:
        /*049c*/ 	.word	0x00000000
.L_676:


//--------------------- .nv.info._ZN7cutlass13device_kernelIN5flash19enable_sm80_to_sm89INS1_16FlashAttnFwdSm80INS1_25CollectiveMainloopFwdSm80ILi8ELi1ELb0EN4cute5tupleIJNS5_1CILi128EEENS7_ILi64EEENS7_ILi192EEEEEELi192ENS_10bfloat16_tEfNS_4arch4Sm80ELb1ELb0ELb0ELb1ELb1ELb0ELb1ELb0EEENS1_21CollectiveEpilogueFwdINS6_IJS8_SA_S9_EEENS6_IJNS7_ILi1EEESI_SI_EEESC_SE_Li256ELb1ELb1ELb0ELb0EEENS1_19SingleTileSchedulerILb1ELb0ELb1ELi128EEEEEEEEEvNT_6ParamsE --------------------------
	.section	.nv.info._ZN7cutlass13device_kernelIN5flash19enable_sm80_to_sm89INS1_16FlashAttnFwdSm80INS1_25CollectiveMainloopFwdSm80ILi8ELi1ELb0EN4cute5tupleIJNS5_1CILi128EEENS7_ILi64EEENS7_ILi192EEEEEELi192ENS_10bfloat16_tEfNS_4arch4Sm80ELb1ELb0ELb0ELb1ELb1ELb0ELb1ELb0EEENS1_21CollectiveEpilogueFwdINS6_IJS8_SA_S9_EEENS6_IJNS7_ILi1EEESI_SI_EEESC_SE_Li256ELb1ELb1ELb0ELb0EEENS1_19SingleTileSchedulerILb1ELb0ELb1ELi128EEEEEEEEEvNT_6ParamsE,"",@"SHT_CUDA_INFO"
	.sectionflags	@""
	.align	4


	//----- nvinfo : EIATTR_CUDA_API_VERSION
	.align		4
        /*0000*/ 	.byte	0x04, 0x37
        /*0002*/ 	.short	(.L_678 - .L_677)
.L_677:
        /*0004*/ 	.word	0x00000082


	//----- nvinfo : EIATTR_SW2861232_WAR
	.align		4
.L_678:
        /*0008*/ 	.byte	0x01, 0x35
	.zero		2


	//----- nvinfo : EIATTR_PARAM_CBANK
	.align		4
        /*000c*/ 	.byte	0x04, 0x0a
        /*000e*/ 	.short	(.L_680 - .L_679)
	.align		4
.L_679:
        /*0010*/ 	.word	index@(.nv.constant0._ZN7cutlass13device_kernelIN5flash19enable_sm80_to_sm89INS1_16FlashAttnFwdSm80INS1_25CollectiveMainloopFwdSm80ILi8ELi1ELb0EN4cute5tupleIJNS5_1CILi128EEENS7_ILi64EEENS7_ILi192EEEEEELi192ENS_10bfloat16_tEfNS_4arch4Sm80ELb1ELb0ELb0ELb1ELb1ELb0ELb1ELb0EEENS1_21CollectiveEpilogueFwdINS6_IJS8_SA_S9_EEENS6_IJNS7_ILi1EEESI_SI_EEESC_SE_Li256ELb1ELb1ELb0ELb0EEENS1_19SingleTileSchedulerILb1ELb0ELb1ELi128EEEEEEEEEvNT_6ParamsE)
        /*0014*/ 	.short	0x0160
        /*0016*/ 	.short	0x0418


	//----- nvinfo : EIATTR_CBANK_PARAM_SIZE
	.align		4
.L_680:
        /*0018*/ 	.byte	0x03, 0x19
        /*001a*/ 	.short	0x0418


	//----- nvinfo : EIATTR_KPARAM_INFO
	.align		4
        /*001c*/ 	.byte	0x04, 0x17
        /*001e*/ 	.short	(.L_682 - .L_681)
.L_681:
        /*0020*/ 	.word	0x00000000
        /*0024*/ 	.short	0x0000
        /*0026*/ 	.short	0x0000
        /*0028*/ 	.byte	0x00, 0xf0, 0x61, 0x10


	//----- nvinfo : EIATTR_MAXREG_COUNT
	.align		4
.L_682:
        /*002c*/ 	.byte	0x03, 0x1b
        /*002e*/ 	.short	0x00ff


	//----- nvinfo : EIATTR_NUM_BARRIERS
	.align		4
        /*0030*/ 	.byte	0x02, 0x4c
        /*0032*/ 	.byte	0x02
	.zero		1


	//----- nvinfo : EIATTR_MERCURY_ISA_VERSION
	.align		4
        /*0034*/ 	.byte	0x03, 0x5f
        /*0036*/ 	.short	0x0000


	//----- nvinfo : EIATTR_COOP_GROUP_MASK_REGIDS
	.align		4
        /*0038*/ 	.byte	0x04, 0x29
        /*003a*/ 	.short	(.L_684 - .L_683)


	//   ....[0]....
.L_683:
        /*003c*/ 	.word	0xffffffff


	//   ....[1]....
        /*0040*/ 	.word	0xffffffff


	//   ....[2]....
        /*0044*/ 	.word	0xffffffff


	//   ....[3]....
        /*0048*/ 	.word	0xffffffff


	//   ....[4]....
        /*004c*/ 	.word	0xffffffff


	//   ....[5]....
        /*0050*/ 	.word	0xffffffff


	//   ....[6]....
        /*0054*/ 	.word	0xffffffff


	//   ....[7]....
        /*0058*/ 	.word	0xffffffff


	//   ....[8]....
        /*005c*/ 	.word	0xffffffff


	//   ....[9]....
        /*0060*/ 	.word	0xffffffff


	//   ....[10]....
        /*0064*/ 	.word	0xffffffff


	//   ....[11]....
        /*0068*/ 	.word	0xffffffff


	//   ....[12]....
        /*006c*/ 	.word	0xffffffff


	//   ....[13]....
        /*0070*/ 	.word	0xffffffff


	//   ....[14]....
        /*0074*/ 	.word	0xffffffff


	//   ....[15]....
        /*0078*/ 	.word	0xffffffff


	//   ....[16]....
        /*007c*/ 	.word	0xffffffff


	//   ....[17]....
        /*0080*/ 	.word	0xffffffff


	//   ....[18]....
        /*0084*/ 	.word	0xffffffff


	//   ....[19]....
        /*0088*/ 	.word	0xffffffff


	//   ....[20]....
        /*008c*/ 	.word	0xffffffff


	//   ....[21]....
        /*0090*/ 	.word	0xffffffff


	//   ....[22]....
        /*0094*/ 	.word	0xffffffff


	//   ....[23]....
        /*0098*/ 	.word	0xffffffff


	//   ....[24]....
        /*009c*/ 	.word	0xffffffff


	//   ....[25]....
        /*00a0*/ 	.word	0xffffffff


	//   ....[26]....
        /*00a4*/ 	.word	0xffffffff


	//   ....[27]....
        /*00a8*/ 	.word	0xffffffff


	//   ....[28]....
        /*00ac*/ 	.word	0xffffffff


	//   ....[29]....
        /*00b0*/ 	.word	0xffffffff


	//   ....[30]....
        /*00b4*/ 	.word	0xffffffff


	//   ....[31]....
        /*00b8*/ 	.word	0xffffffff


	//   ....[32]....
        /*00bc*/ 	.word	0xffffffff


	//   ....[33]....
        /*00c0*/ 	.word	0xffffffff


	//   ....[34]....
        /*00c4*/ 	.word	0xffffffff


	//   ....[35]....
        /*00c8*/ 	.word	0xffffffff


	//   ....[36]....
        /*00cc*/ 	.word	0xffffffff


	//   ....[37]....
        /*00d0*/ 	.word	0xffffffff


	//   ....[38]....
        /*00d4*/ 	.word	0xffffffff


	//   ....[39]....
        /*00d8*/ 	.word	0xffffffff


	//   ....[40]....
        /*00dc*/ 	.word	0xffffffff


	//   ....[41]....
        /*00e0*/ 	.word	0xffffffff


	//   ....[42]....
        /*00e4*/ 	.word	0xffffffff


	//   ....[43]....
        /*00e8*/ 	.word	0xffffffff


	//   ....[44]....
        /*00ec*/ 	.word	0xffffffff


	//   ....[45]....
        /*00f0*/ 	.word	0xffffffff


	//   ....[46]....
        /*00f4*/ 	.word	0xffffffff


	//   ....[47]....
        /*00f8*/ 	.word	0xffffffff


	//   ....[48]....
        /*00fc*/ 	.word	0xffffffff


	//   ....[49]....
        /*0100*/ 	.word	0xffffffff


	//   ....[50]....
        /*0104*/ 	.word	0xffffffff


	//   ....[51]....
        /*0108*/ 	.word	0xffffffff


	//   ....[52]....
        /*010c*/ 	.word	0xffffffff


	//   ....[53]....
        /*0110*/ 	.word	0xffffffff


	//   ....[54]....
        /*0114*/ 	.word	0xffffffff


	//   ....[55]....
        /*0118*/ 	.word	0xffffffff


	//   ....[56]....
        /*011c*/ 	.word	0xffffffff


	//   ....[57]....
        /*0120*/ 	.word	0xffffffff


	//   ....[58]....
        /*0124*/ 	.word	0xffffffff


	//   ....[59]....
        /*0128*/ 	.word	0xffffffff


	//   ....[60]....
        /*012c*/ 	.word	0xffffffff


	//   ....[61]....
        /*0130*/ 	.word	0xffffffff


	//   ....[62]....
        /*0134*/ 	.word	0xffffffff


	//   ....[63]....
        /*0138*/ 	.word	0xffffffff


	//   ....[64]....
        /*013c*/ 	.word	0xffffffff


	//   ....[65]....
        /*0140*/ 	.word	0xffffffff


	//   ....[66]....
        /*0144*/ 	.word	0xffffffff


	//   ....[67]....
        /*0148*/ 	.word	0xffffffff


	//   ....[68]....
        /*014c*/ 	.word	0xffffffff


	//   ....[69]....
        /*0150*/ 	.word	0xffffffff


	//   ....[70]....
        /*0154*/ 	.word	0xffffffff


	//   ....[71]....
        /*0158*/ 	.word	0xffffffff


	//   ....[72]....
        /*015c*/ 	.word	0xffffffff


	//   ....[73]....
        /*0160*/ 	.word	0xffffffff


	//   ....[74]....
        /*0164*/ 	.word	0xffffffff


	//   ....[75]....
        /*0168*/ 	.word	0xffffffff


	//   ....[76]....
        /*016c*/ 	.word	0xffffffff


	//----- nvinfo : EIATTR_COOP_GROUP_INSTR_OFFSETS
	.align		4
.L_684:
        /*0170*/ 	.byte	0x04, 0x28
        /*0172*/ 	.short	(.L_686 - .L_685)


	//   ....[0]....
.L_685:
        /*0174*/ 	.word	0x00000090


	//   ....[1]....
        /*0178*/ 	.word	0x00001190


	//   ....[2]....
        /*017c*/ 	.word	0x000011c0


	//   ....[3]....
        /*0180*/ 	.word	0x000013f0


	//   ....[4]....
        /*0184*/ 	.word	0x00001420


	//   ....[5]....
        /*0188*/ 	.word	0x00001540


	//   ....[6]....
        /*018c*/ 	.word	0x00001570


	//   ....[7]....
        /*0190*/ 	.word	0x00001690


	//   ....[8]....
        /*0194*/ 	.word	0x00001700


	//   ....[9]....
        /*0198*/ 	.word	0x00001e70


	//   ....[10]....
        /*019c*/ 	.word	0x00001e90


	//   ....[11]....
        /*01a0*/ 	.word	0x00001ec0


	//   ....[12]....
        /*01a4*/ 	.word	0x00001ee0


	//   ....[13]....
        /*01a8*/ 	.word	0x00001f00


	//   ....[14]....
        /*01ac*/ 	.word	0x00001f10


	//   ....[15]....
        /*01b0*/ 	.word	0x00001f20


	//   ....[16]....
        /*01b4*/ 	.word	0x00001f40


	//   ....[17]....
        /*01b8*/ 	.word	0x00002f90


	//   ....[18]....
        /*01bc*/ 	.word	0x00002fc0


	//   ....[19]....
        /*01c0*/ 	.word	0x00002fd0


	//   ....[20]....
        /*01c4*/ 	.word	0x00002fe0


	//   ....[21]....
        /*01c8*/ 	.word	0x000033e0


	//   ....[22]....
        /*01cc*/ 	.word	0x00003400


	//   ....[23]....
        /*01d0*/ 	.word	0x00003b10


	//   ....[24]....
        /*01d4*/ 	.word	0x00003b50


	//   ....[25]....
        /*01d8*/ 	.word	0x00003b70


	//   ....[26]....
        /*01dc*/ 	.word	0x00003b90


	//   ....[27]....
        /*01e0*/ 	.word	0x00004e20


	//   ....[28]....
        /*01e4*/ 	.word	0x00004e30


	//   ....[29]....
        /*01e8*/ 	.word	0x00004e40


	//   ....[30]....
        /*01ec*/ 	.word	0x00004e50


	//   ....[31]....
        /*01f0*/ 	.word	0x00005b10


	//   ....[32]....
        /*01f4*/ 	.word	0x00005b20


	//   ....[33]....
        /*01f8*/ 	.word	0x00005b30


	//   ....[34]....
        /*01fc*/ 	.word	0x00005b40


	//   ....[35]....
        /*0200*/ 	.word	0x00005d10


	//   ....[36]....
        /*0204*/ 	.word	0x00005d20


	//   ....[37]....
        /*0208*/ 	.word	0x00006270


	//   ....[38]....
        /*020c*/ 	.word	0x000063a0


	//   ....[39]....
        /*0210*/ 	.word	0x000063b0


	//   ....[40]....
        /*0214*/ 	.word	0x00006420


	//   ....[41]....
        /*0218*/ 	.word	0x00007d70


	//   ....[42]....
        /*021c*/ 	.word	0x00007d80


	//   ....[43]....
        /*0220*/ 	.word	0x00007d90


	//   ....[44]....
        /*0224*/ 	.word	0x00007da0


	//   ....[45]....
        /*0228*/ 	.word	0x00008080


	//   ....[46]....
        /*022c*/ 	.word	0x000080a0


	//   ....[47]....
        /*0230*/ 	.word	0x000080b0


	//   ....[48]....
        /*0234*/ 	.word	0x000080d0


	//   ....[49]....
        /*0238*/ 	.word	0x00008db0


	//   ....[50]....
        /*023c*/ 	.word	0x00008dd0


	//   ....[51]....
        /*0240*/ 	.word	0x00008e10


	//   ....[52]....
        /*0244*/ 	.word	0x00008e20


	//   ....[53]....
        /*0248*/ 	.word	0x0000a4b0


	//   ....[54]....
        /*024c*/ 	.word	0x0000a4e0


	//   ....[55]....
        /*0250*/ 	.word	0x0000a520


	//   ....[56]....
        /*0254*/ 	.word	0x0000a530


	//   ....[57]....
        /*0258*/ 	.word	0x0000bb20


	//   ....[58]....
        /*025c*/ 	.word	0x0000bb90


	//   ....[59]....
        /*0260*/ 	.word	0x0000bbd0


	//   ....[60]....
        /*0264*/ 	.word	0x0000bc10


	//   ....[61]....
        /*0268*/ 	.word	0x0000be60


	//   ....[62]....
        /*026c*/ 	.word	0x0000be70


	//   ....[63]....
        /*0270*/ 	.word	0x0000bff0


	//   ....[64]....
        /*0274*/ 	.word	0x0000c020


	//   ....[65]....
        /*0278*/ 	.word	0x0000c170


	//   ....[66]....
        /*027c*/ 	.word	0x0000c1a0


	//   ....[67]....
        /*0280*/ 	.word	0x0000c2f0


	//   ....[68]....
        /*0284*/ 	.word	0x0000c310


	//   ....[69]....
        /*0288*/ 	.word	0x0000cc50


	//   ....[70]....
        /*028c*/ 	.word	0x0000cc60


	//   ....[71]....
        /*0290*/ 	.word	0x0000cd90


	//   ....[72]....
        /*0294*/ 	.word	0x0000cdc0


	//   ....[73]....
        /*0298*/ 	.word	0x0000cef0


	//   ....[74]....
        /*029c*/ 	.word	0x0000cf20


	//   ....[75]....
        /*02a0*/ 	.word	0x0000d050


	//   ....[76]....
        /*02a4*/ 	.word	0x0000d070


	//----- nvinfo : EIATTR_EXIT_INSTR_OFFSETS
	.align		4
.L_686:
        /*02a8*/ 	.byte	0x04, 0x1c
        /*02aa*/ 	.short	(.L_688 - .L_687)


	//   ....[0]....
.L_687:
        /*02ac*/ 	.word	0x00000440


	//   ....[1]....
        /*02b0*/ 	.word	0x0000c320


	//   ....[2]....
        /*02b4*/ 	.word	0x0000c3f0


	//   ....[3]....
        /*02b8*/ 	.word	0x0000c450


	//   ....[4]....
        /*02bc*/ 	.word	0x0000d080


	//   ....[5]....
        /*02c0*/ 	.word	0x0000d130


	//   ....[6]....
        /*02c4*/ 	.word	0x0000d190


	//----- nvinfo : EIATTR_CTAIDZ_USED
	.align		4
.L_688:
        /*02c8*/ 	.byte	0x01, 0x04
	.zero		2


	//----- nvinfo : EIATTR_MAX_THREADS
	.align		4
        /*02cc*/ 	.byte	0x04, 0x05
        /*02ce*/ 	.short	(.L_690 - .L_689)
.L_689:
        /*02d0*/ 	.word	0x00000100
        /*02d4*/ 	.word	0x00000001
        /*02d8*/ 	.word	0x00000001


	//----- nvinfo : EIATTR_CRS_STACK_SIZE
	.align		4
.L_690:
        /*02dc*/ 	.byte	0x04, 0x1e
        /*02de*/ 	.short	(.L_692 - .L_691)
.L_691:
        /*02e0*/ 	.word	0x00000000
.L_692:


//--------------------- .nv.info._ZN7cutlass13device_kernelIN5flash19enable_sm80_to_sm89INS1_16FlashAttnFwdSm80INS1_25CollectiveMainloopFwdSm80ILi8ELi1ELb0EN4cute5tupleIJNS5_1CILi128EEENS7_ILi64EEENS7_ILi192EEEEEELi192ENS_10bfloat16_tEfNS_4arch4Sm80ELb1ELb0ELb0ELb1ELb1ELb1ELb1ELb0EEENS1_21CollectiveEpilogueFwdINS6_IJS8_SA_S9_EEENS6_IJNS7_ILi1EEESI_SI_EEESC_SE_Li256ELb1ELb1ELb0ELb0EEENS1_19SingleTileSchedulerILb1ELb0ELb1ELi128EEEEEEEEEvNT_6ParamsE --------------------------
	.section	.nv.info._ZN7cutlass13device_kernelIN5flash19enable_sm80_to_sm89INS1_16FlashAttnFwdSm80INS1_25CollectiveMainloopFwdSm80ILi8ELi1ELb0EN4cute5tupleIJNS5_1CILi128EEENS7_ILi64EEENS7_ILi192EEEEEELi192ENS_10bfloat16_tEfNS_4arch4Sm80ELb1ELb0ELb0ELb1ELb1ELb1ELb1ELb0EEENS1_21CollectiveEpilogueFwdINS6_IJS8_SA_S9_EEENS6_IJNS7_ILi1EEESI_SI_EEESC_SE_Li256ELb1ELb1ELb0ELb0EEENS1_19SingleTileSchedulerILb1ELb0ELb1ELi128EEEEEEEEEvNT_6ParamsE,"",@"SHT_CUDA_INFO"
	.sectionflags	@""
	.align	4


	//----- nvinfo : EIATTR_CUDA_API_VERSION
	.align		4
        /*0000*/ 	.byte	0x04, 0x37
        /*0002*/ 	.short	(.L_694 - .L_693)
.L_693:
        /*0004*/ 	.word	0x00000082


	//----- nvinfo : EIATTR_SW2861232_WAR
	.align		4
.L_694:
        /*0008*/ 	.byte	0x01, 0x35
	.zero		2


	//----- nvinfo : EIATTR_PARAM_CBANK
	.align		4
        /*000c*/ 	.byte	0x04, 0x0a
        /*000e*/ 	.short	(.L_696 - .L_695)
	.align		4
.L_695:
        /*0010*/ 	.word	index@(.nv.constant0._ZN7cutlass13device_kernelIN5flash19enable_sm80_to_sm89INS1_16FlashAttnFwdSm80INS1_25CollectiveMainloopFwdSm80ILi8ELi1ELb0EN4cute5tupleIJNS5_1CILi128EEENS7_ILi64EEENS7_ILi192EEEEEELi192ENS_10bfloat16_tEfNS_4arch4Sm80ELb1ELb0ELb0ELb1ELb1ELb1ELb1ELb0EEENS1_21CollectiveEpilogueFwdINS6_IJS8_SA_S9_EEENS6_IJNS7_ILi1EEESI_SI_EEESC_SE_Li256ELb1ELb1ELb0ELb0EEENS1_19SingleTileSchedulerILb1ELb0ELb1ELi128EEEEEEEEEvNT_6ParamsE)
        /*0014*/ 	.short	0x0160
        /*0016*/ 	.short	0x0418


	//----- nvinfo : EIATTR_CBANK_PARAM_SIZE
	.align		4
.L_696:
        /*0018*/ 	.byte	0x03, 0x19
        /*001a*/ 	.short	0x0418


	//----- nvinfo : EIATTR_KPARAM_INFO
	.align		4
        /*001c*/ 	.byte	0x04, 0x17
        /*001e*/ 	.short	(.L_698 - .L_697)
.L_697:
        /*0020*/ 	.word	0x00000000
        /*0024*/ 	.short	0x0000
        /*0026*/ 	.short	0x0000
        /*0028*/ 	.byte	0x00, 0xf0, 0x61, 0x10


	//----- nvinfo : EIATTR_MAXREG_COUNT
	.align		4
.L_698:
        /*002c*/ 	.byte	0x03, 0x1b
        /*002e*/ 	.short	0x00ff


	//----- nvinfo : EIATTR_NUM_BARRIERS
	.align		4
        /*0030*/ 	.byte	0x02, 0x4c
        /*0032*/ 	.byte	0x02
	.zero		1


	//----- nvinfo : EIATTR_MERCURY_ISA_VERSION
	.align		4
        /*0034*/ 	.byte	0x03, 0x5f
        /*0036*/ 	.short	0x0000


	//----- nvinfo : EIATTR_COOP_GROUP_MASK_REGIDS
	.align		4
        /*0038*/ 	.byte	0x04, 0x29
        /*003a*/ 	.short	(.L_700 - .L_699)


	//   ....[0]....
.L_699:
        /*003c*/ 	.word	0xffffffff


	//   ....[1]....
        /*0040*/ 	.word	0xffffffff


	//   ....[2]....
        /*0044*/ 	.word	0xffffffff


	//   ....[3]....
        /*0048*/ 	.word	0xffffffff


	//   ....[4]....
        /*004c*/ 	.word	0xffffffff


	//   ....[5]....
        /*0050*/ 	.word	0xffffffff


	//   ....[6]....
        /*0054*/ 	.word	0xffffffff


	//   ....[7]....
        /*0058*/ 	.word	0xffffffff


	//   ....[8]....
        /*005c*/ 	.word	0xffffffff


	//   ....[9]....
        /*0060*/ 	.word	0xffffffff


	//   ....[10]....
        /*0064*/ 	.word	0xffffffff


	//   ....[11]....
        /*0068*/ 	.word	0xffffffff


	//   ....[12]....
        /*006c*/ 	.word	0xffffffff


	//   ....[13]....
        /*0070*/ 	.word	0xffffffff


	//   ....[14]....
        /*0074*/ 	.word	0xffffffff


	//   ....[15]....
        /*0078*/ 	.word	0xffffffff


	//   ....[16]....
        /*007c*/ 	.word	0xffffffff


	//   ....[17]....
        /*0080*/ 	.word	0xffffffff


	//   ....[18]....
        /*0084*/ 	.word	0xffffffff


	//   ....[19]....
        /*0088*/ 	.word	0xffffffff


	//   ....[20]....
        /*008c*/ 	.word	0xffffffff


	//   ....[21]....
        /*0090*/ 	.word	0xffffffff


	//   ....[22]....
        /*0094*/ 	.word	0xffffffff


	//   ....[23]....
        /*0098*/ 	.word	0xffffffff


	//   ....[24]....
        /*009c*/ 	.word	0xffffffff


	//   ....[25]....
        /*00a0*/ 	.word	0xffffffff


	//   ....[26]....
        /*00a4*/ 	.word	0xffffffff


	//   ....[27]....
        /*00a8*/ 	.word	0xffffffff


	//   ....[28]....
        /*00ac*/ 	.word	0xffffffff


	//   ....[29]....
        /*00b0*/ 	.word	0xffffffff


	//   ....[30]....
        /*00b4*/ 	.word	0xffffffff


	//   ....[31]....
        /*00b8*/ 	.word	0xffffffff


	//   ....[32]....
        /*00bc*/ 	.word	0xffffffff


	//   ....[33]....
        /*00c0*/ 	.word	0xffffffff


	//   ....[34]....
        /*00c4*/ 	.word	0xffffffff


	//   ....[35]....
        /*00c8*/ 	.word	0xffffffff


	//   ....[36]....
        /*00cc*/ 	.word	0xffffffff


	//   ....[37]....
        /*00d0*/ 	.word	0xffffffff


	//   ....[38]....
        /*00d4*/ 	.word	0xffffffff


	//   ....[39]....
        /*00d8*/ 	.word	0xffffffff


	//   ....[40]....
        /*00dc*/ 	.word	0xffffffff


	//   ....[41]....
        /*00e0*/ 	.word	0xffffffff


	//   ....[42]....
        /*00e4*/ 	.word	0xffffffff


	//   ....[43]....
        /*00e8*/ 	.word	0xffffffff


	//   ....[44]....
        /*00ec*/ 	.word	0xffffffff


	//   ....[45]....
        /*00f0*/ 	.word	0xffffffff


	//   ....[46]....
        /*00f4*/ 	.word	0xffffffff


	//   ....[47]....
        /*00f8*/ 	.word	0xffffffff


	//   ....[48]....
        /*00fc*/ 	.word	0xffffffff


	//   ....[49]....
        /*0100*/ 	.word	0xffffffff


	//   ....[50]....
        /*0104*/ 	.word	0xffffffff


	//   ....[51]....
        /*0108*/ 	.word	0xffffffff


	//   ....[52]....
        /*010c*/ 	.word	0xffffffff


	//   ....[53]....
        /*0110*/ 	.word	0xffffffff


	//   ....[54]....
        /*0114*/ 	.word	0xffffffff


	//   ....[55]....
        /*0118*/ 	.word	0xffffffff


	//   ....[56]....
        /*011c*/ 	.word	0xffffffff


	//   ....[57]....
        /*0120*/ 	.word	0xffffffff


	//   ....[58]....
        /*0124*/ 	.word	0xffffffff


	//   ....[59]....
        /*0128*/ 	.word	0xffffffff


	//   ....[60]....
        /*012c*/ 	.word	0xffffffff


	//   ....[61]....
        /*0130*/ 	.word	0xffffffff


	//   ....[62]....
        /*0134*/ 	.word	0xffffffff


	//   ....[63]....
        /*0138*/ 	.word	0xffffffff


	//   ....[64]....
        /*013c*/ 	.word	0xffffffff


	//   ....[65]....
        /*0140*/ 	.word	0xffffffff


	//   ....[66]....
        /*0144*/ 	.word	0xffffffff


	//   ....[67]....
        /*0148*/ 	.word	0xffffffff


	//   ....[68]....
        /*014c*/ 	.word	0xffffffff


	//   ....[69]....
        /*0150*/ 	.word	0xffffffff


	//   ....[70]....
        /*0154*/ 	.word	0xffffffff


	//   ....[71]....
        /*0158*/ 	.word	0xffffffff


	//   ....[72]....
        /*015c*/ 	.word	0xffffffff


	//   ....[73]....
        /*0160*/ 	.word	0xffffffff


	//   ....[74]....
        /*0164*/ 	.word	0xffffffff


	//   ....[75]....
        /*0168*/ 	.word	0xffffffff


	//   ....[76]....
        /*016c*/ 	.word	0xffffffff


	//   ....[77]....
        /*0170*/ 	.word	0xffffffff


	//   ....[78]....
        /*0174*/ 	.word	0xffffffff


	//   ....[79]....
        /*0178*/ 	.word	0xffffffff


	//   ....[80]....
        /*017c*/ 	.word	0xffffffff


	//   ....[81]....
        /*0180*/ 	.word	0xffffffff


	//   ....[82]....
        /*0184*/ 	.word	0xffffffff


	//   ....[83]....
        /*0188*/ 	.word	0xffffffff


	//   ....[84]....
        /*018c*/ 	.word	0xffffffff


	//   ....[85]....
        /*0190*/ 	.word	0xffffffff


	//   ....[86]....
        /*0194*/ 	.word	0xffffffff


	//   ....[87]....
        /*0198*/ 	.word	0xffffffff


	//   ....[88]....
        /*019c*/ 	.word	0xffffffff


	//   ....[89]....
        /*01a0*/ 	.word	0xffffffff


	//   ....[90]....
        /*01a4*/ 	.word	0xffffffff


	//   ....[91]....
        /*01a8*/ 	.word	0xffffffff


	//   ....[92]....
        /*01ac*/ 	.word	0xffffffff


	//   ....[93]....
        /*01b0*/ 	.word	0xffffffff


	//   ....[94]....
        /*01b4*/ 	.word	0xffffffff


	//   ....[95]....
        /*01b8*/ 	.word	0xffffffff


	//   ....[96]....
        /*01bc*/ 	.word	0xffffffff


	//   ....[97]....
        /*01c0*/ 	.word	0xffffffff


	//   ....[98]....
        /*01c4*/ 	.word	0xffffffff


	//   ....[99]....
        /*01c8*/ 	.word	0xffffffff


	//   ....[100]....
        /*01cc*/ 	.word	0xffffffff


	//----- nvinfo : EIATTR_COOP_GROUP_INSTR_OFFSETS
	.align		4
.L_700:
        /*01d0*/ 	.byte	0x04, 0x28
        /*01d2*/ 	.short	(.L_702 - .L_701)


	//   ....[0]....
.L_701:
        /*01d4*/ 	.word	0x00000090


	//   ....[1]....
        /*01d8*/ 	.word	0x00002460


	//   ....[2]....
        /*01dc*/ 	.word	0x00002470


	//   ....[3]....
        /*01e0*/ 	.word	0x00004050


	//   ....[4]....
        /*01e4*/ 	.word	0x00004060


	//   ....[5]....
        /*01e8*/ 	.word	0x00005a60


	//   ....[6]....
        /*01ec*/ 	.word	0x00005a80


	//   ....[7]....
        /*01f0*/ 	.word	0x00005f60


	//   ....[8]....
        /*01f4*/ 	.word	0x00005fc0


	//   ....[9]....
        /*01f8*/ 	.word	0x00006c60


	//   ....[10]....
        /*01fc*/ 	.word	0x00006ce0


	//   ....[11]....
        /*0200*/ 	.word	0x00006ed0


	//   ....[12]....
        /*0204*/ 	.word	0x00006f00


	//   ....[13]....
        /*0208*/ 	.word	0x00007020


	//   ....[14]....
        /*020c*/ 	.word	0x00007050


	//   ....[15]....
        /*0210*/ 	.word	0x00007170


	//   ....[16]....
        /*0214*/ 	.word	0x000071c0


	//   ....[17]....
        /*0218*/ 	.word	0x000076d0


	//   ....[18]....
        /*021c*/ 	.word	0x00007700


	//   ....[19]....
        /*0220*/ 	.word	0x00007720


	//   ....[20]....
        /*0224*/ 	.word	0x00007730


	//   ....[21]....
        /*0228*/ 	.word	0x00007b90


	//   ....[22]....
        /*022c*/ 	.word	0x00007be0


	//   ....[23]....
        /*0230*/ 	.word	0x00007c50


	//   ....[24]....
        /*0234*/ 	.word	0x00007c60


	//   ....[25]....
        /*0238*/ 	.word	0x000080a0


	//   ....[26]....
        /*023c*/ 	.word	0x00008360


	//   ....[27]....
        /*0240*/ 	.word	0x000083a0


	//   ....[28]....
        /*0244*/ 	.word	0x000083e0


	//   ....[29]....
        /*0248*/ 	.word	0x0000b560


	//   ....[30]....
        /*024c*/ 	.word	0x0000b580


	//   ....[31]....
        /*0250*/ 	.word	0x0000b590


	//   ....[32]....
        /*0254*/ 	.word	0x0000b5a0


	//   ....[33]....
        /*0258*/ 	.word	0x0000b830


	//   ....[34]....
        /*025c*/ 	.word	0x0000baf0


	//   ....[35]....
        /*0260*/ 	.word	0x0000bb30


	//   ....[36]....
        /*0264*/ 	.word	0x0000bb70


	//   ....[37]....
        /*0268*/ 	.word	0x0000f0e0


	//   ....[38]....
        /*026c*/ 	.word	0x0000f140


	//   ....[39]....
        /*0270*/ 	.word	0x0000f170


	//   ....[40]....
        /*0274*/ 	.word	0x0000f1b0


	//   ....[41]....
        /*0278*/ 	.word	0x000102a0


	//   ....[42]....
        /*027c*/ 	.word	0x000102d0


	//   ....[43]....
        /*0280*/ 	.word	0x00010300


	//   ....[44]....
        /*0284*/ 	.word	0x00010320


	//   ....[45]....
        /*0288*/ 	.word	0x00010720


	//   ....[46]....
        /*028c*/ 	.word	0x00010760


	//   ....[47]....
        /*0290*/ 	.word	0x00010e80


	//   ....[48]....
        /*0294*/ 	.word	0x00010eb0


	//   ....[49]....
        /*0298*/ 	.word	0x00010ed0


	//   ....[50]....
        /*029c*/ 	.word	0x00010ef0


	//   ....[51]....
        /*02a0*/ 	.word	0x00012270


	//   ....[52]....
        /*02a4*/ 	.word	0x00012280


	//   ....[53]....
        /*02a8*/ 	.word	0x00012290


	//   ....[54]....
        /*02ac*/ 	.word	0x000122a0


	//   ....[55]....
        /*02b0*/ 	.word	0x00012f60


	//   ....[56]....
        /*02b4*/ 	.word	0x00012f70


	//   ....[57]....
        /*02b8*/ 	.word	0x00012f80


	//   ....[58]....
        /*02bc*/ 	.word	0x00012f90


	//   ....[59]....
        /*02c0*/ 	.word	0x00013150


	//   ....[60]....
        /*02c4*/ 	.word	0x00013160


	//   ....[61]....
        /*02c8*/ 	.word	0x000137b0


	//   ....[62]....
        /*02cc*/ 	.word	0x000137c0


	//   ....[63]....
        /*02d0*/ 	.word	0x000137e0


	//   ....[64]....
        /*02d4*/ 	.word	0x00013800


	//   ....[65]....
        /*02d8*/ 	.word	0x00015290


	//   ....[66]....
        /*02dc*/ 	.word	0x000152a0


	//   ....[67]....
        /*02e0*/ 	.word	0x000152b0


	//   ....[68]....
        /*02e4*/ 	.word	0x000152c0


	//   ....[69]....
        /*02e8*/ 	.word	0x00015590


	//   ....[70]....
        /*02ec*/ 	.word	0x000155b0


	//   ....[71]....
        /*02f0*/ 	.word	0x000155c0


	//   ....[72]....
        /*02f4*/ 	.word	0x000155e0


	//   ....[73]....
        /*02f8*/ 	.word	0x000162b0


	//   ....[74]....
        /*02fc*/ 	.word	0x000162d0


	//   ....[75]....
        /*0300*/ 	.word	0x00016310


	//   ....[76]....
        /*0304*/ 	.word	0x00016320


	//   ....[77]....
        /*0308*/ 	.word	0x000179d0


	//   ....[78]....
        /*030c*/ 	.word	0x00017a00


	//   ....[79]....
        /*0310*/ 	.word	0x00017a50


	//   ....[80]....
        /*0314*/ 	.word	0x00017a60


	//   ....[81]....
        /*0318*/ 	.word	0x00019050


	//   ....[82]....
        /*031c*/ 	.word	0x000190d0


	//   ....[83]....
        /*0320*/ 	.word	0x00019110


	//   ....[84]....
        /*0324*/ 	.word	0x00019150


	//   ....[85]....
        /*0328*/ 	.word	0x00019380


	//   ....[86]....
        /*032c*/ 	.word	0x00019390


	//   ....[87]....
        /*0330*/ 	.word	0x00019510


	//   ....[88]....
        /*0334*/ 	.word	0x00019540


	//   ....[89]....
        /*0338*/ 	.word	0x00019690


	//   ....[90]....
        /*033c*/ 	.word	0x000196c0


	//   ....[91]....
        /*0340*/ 	.word	0x00019810


	//   ....[92]....
        /*0344*/ 	.word	0x00019830


	//   ....[93]....
        /*0348*/ 	.word	0x0001a170


	//   ....[94]....
        /*034c*/ 	.word	0x0001a180


	//   ....[95]....
        /*0350*/ 	.word	0x0001a2b0


	//   ....[96]....
        /*0354*/ 	.word	0x0001a2e0


	//   ....[97]....
        /*0358*/ 	.word	0x0001a410


	//   ....[98]....
        /*035c*/ 	.word	0x0001a440


	//   ....[99]....
        /*0360*/ 	.word	0x0001a570


	//   ....[100]....
        /*0364*/ 	.word	0x0001a590


	//----- nvinfo : EIATTR_EXIT_INSTR_OFFSETS
	.align		4
.L_702:
        /*0368*/ 	.byte	0x04, 0x1c
        /*036a*/ 	.short	(.L_704 - .L_703)


	//   ....[0]....
.L_703:
        /*036c*/ 	.word	0x00000440


	//   ....[1]....
        /*0370*/ 	.word	0x00019840


	//   ....[2]....
        /*0374*/ 	.word	0x00019910


	//   ....[3]....
        /*0378*/ 	.word	0x00019970


	//   ....[4]....
        /*037c*/ 	.word	0x0001a5a0


	//   ....[5]....
        /*0380*/ 	.word	0x0001a650


	//   ....[6]....
        /*0384*/ 	.word	0x0001a6b0


	//----- nvinfo : EIATTR_CTAIDZ_USED
	.align		4
.L_704:
        /*0388*/ 	.byte	0x01, 0x04
	.zero		2


	//----- nvinfo : EIATTR_MAX_THREADS
	.align		4
        /*038c*/ 	.byte	0x04, 0x05
        /*038e*/ 	.short	(.L_706 - .L_705)
.L_705:
        /*0390*/ 	.word	0x00000100
        /*0394*/ 	.word	0x00000001
        /*0398*/ 	.word	0x00000001


	//----- nvinfo : EIATTR_CRS_STACK_SIZE
	.align		4
.L_706:
        /*039c*/ 	.byte	0x04, 0x1e
        /*039e*/ 	.short	(.L_708 - .L_707)
.L_707:
        /*03a0*/ 	.word	0x00000000
.L_708:


//--------------------- .nv.info._ZN7cutlass13device_kernelIN5flash19enable_sm80_to_sm89INS1_16FlashAttnFwdSm80INS1_25CollectiveMainloopFwdSm80ILi8ELi2ELb0EN4cute5tupleIJNS5_1CILi128EEENS7_ILi64EEENS7_ILi192EEEEEELi192ENS_10bfloat16_tEfNS_4arch4Sm80ELb0ELb0ELb0ELb0ELb1ELb0ELb1ELb0EEENS1_21CollectiveEpilogueFwdINS6_IJS8_SA_S9_EEENS6_IJNS7_ILi1EEESI_SI_EEESC_SE_Li256ELb0ELb1ELb0ELb0EEENS1_19SingleTileSchedulerILb0ELb0ELb1ELi128EEEEEEEEEvNT_6ParamsE --------------------------
	.section	.nv.info._ZN7cutlass13device_kernelIN5flash19enable_sm80_to_sm89INS1_16FlashAttnFwdSm80INS1_25CollectiveMainloopFwdSm80ILi8ELi2ELb0EN4cute5tupleIJNS5_1CILi128EEENS7_ILi64EEENS7_ILi192EEEEEELi192ENS_10bfloat16_tEfNS_4arch4Sm80ELb0ELb0ELb0ELb0ELb1ELb0ELb1ELb0EEENS1_21CollectiveEpilogueFwdINS6_IJS8_SA_S9_EEENS6_IJNS7_ILi1EEESI_SI_EEESC_SE_Li256ELb0ELb1ELb0ELb0EEENS1_19SingleTileSchedulerILb0ELb0ELb1ELi128EEEEEEEEEvNT_6ParamsE,"",@"SHT_CUDA_INFO"
	.sectionflags	@""
	.align	4


	//----- nvinfo : EIATTR_CUDA_API_VERSION
	.align		4
        /*0000*/ 	.byte	0x04, 0x37
        /*0002*/ 	.short	(.L_710 - .L_709)
.L_709:
        /*0004*/ 	.word	0x00000082


	//----- nvinfo : EIATTR_SW2861232_WAR
	.align		4
.L_710:
        /*0008*/ 	.byte	0x01, 0x35
	.zero		2


	//----- nvinfo : EIATTR_PARAM_CBANK
	.align		4
        /*000c*/ 	.byte	0x04, 0x0a
        /*000e*/ 	.short	(.L_712 - .L_711)
	.align		4
.L_711:
        /*0010*/ 	.word	index@(.nv.constant0._ZN7cutlass13device_kernelIN5flash19enable_sm80_to_sm89INS1_16FlashAttnFwdSm80INS1_25CollectiveMainloopFwdSm80ILi8ELi2ELb0EN4cute5tupleIJNS5_1CILi128EEENS7_ILi64EEENS7_ILi192EEEEEELi192ENS_10bfloat16_tEfNS_4arch4Sm80ELb0ELb0ELb0ELb0ELb1ELb0ELb1ELb0EEENS1_21CollectiveEpilogueFwdINS6_IJS8_SA_S9_EEENS6_IJNS7_ILi1EEESI_SI_EEESC_SE_Li256ELb0ELb1ELb0ELb0EEENS1_19SingleTileSchedulerILb0ELb0ELb1ELi128EEEEEEEEEvNT_6ParamsE)
        /*0014*/ 	.short	0x0160
        /*0016*/ 	.short	0x0418


	//----- nvinfo : EIATTR_CBANK_PARAM_SIZE
	.align		4
.L_712:
        /*0018*/ 	.byte	0x03, 0x19
        /*001a*/ 	.short	0x0418


	//----- nvinfo : EIATTR_KPARAM_INFO
	.align		4
        /*001c*/ 	.byte	0x04, 0x17
        /*001e*/ 	.short	(.L_714 - .L_713)
.L_713:
        /*0020*/ 	.word	0x00000000
        /*0024*/ 	.short	0x0000
        /*0026*/ 	.short	0x0000
        /*0028*/ 	.byte	0x00, 0xf0, 0x61, 0x10


	//----- nvinfo : EIATTR_MAXREG_COUNT
	.align		4
.L_714:
        /*002c*/ 	.byte	0x03, 0x1b
        /*002e*/ 	.short	0x00ff


	//----- nvinfo : EIATTR_NUM_BARRIERS
	.align		4
        /*0030*/ 	.byte	0x02, 0x4c
        /*0032*/ 	.byte	0x02
	.zero		1


	//----- nvinfo : EIATTR_MERCURY_ISA_VERSION
	.align		4
        /*0034*/ 	.byte	0x03, 0x5f
        /*0036*/ 	.short	0x0000


	//----- nvinfo : EIATTR_COOP_GROUP_MASK_REGIDS
	.align		4
        /*0038*/ 	.byte	0x04, 0x29
        /*003a*/ 	.short	(.L_716 - .L_715)


	//   ....[0]....
.L_715:
        /*003c*/ 	.word	0xffffffff


	//   ....[1]....
        /*0040*/ 	.word	0xffffffff


	//   ....[2]....
        /*0044*/ 	.word	0xffffffff


	//   ....[3]....
        /*0048*/ 	.word	0xffffffff


	//   ....[4]....
        /*004c*/ 	.word	0xffffffff


	//   ....[5]....
        /*0050*/ 	.word	0xffffffff


	//   ....[6]....
        /*0054*/ 	.word	0xffffffff


	//   ....[7]....
        /*0058*/ 	.word	0xffffffff


	//   ....[8]....
        /*005c*/ 	.word	0xffffffff


	//   ....[9]....
        /*0060*/ 	.word	0xffffffff


	//   ....[10]....
        /*0064*/ 	.word	0xffffffff


	//   ....[11]....
        /*0068*/ 	.word	0xffffffff


	//   ....[12]....
        /*006c*/ 	.word	0xffffffff


	//   ....[13]....
        /*0070*/ 	.word	0xffffffff


	//   ....[14]....
        /*0074*/ 	.word	0xffffffff


	//   ....[15]....
        /*0078*/ 	.word	0xffffffff


	//   ....[16]....
        /*007c*/ 	.word	0xffffffff


	//   ....[17]....
        /*0080*/ 	.word	0xffffffff


	//   ....[18]....
        /*0084*/ 	.word	0xffffffff


	//   ....[19]....
        /*0088*/ 	.word	0xffffffff


	//   ....[20]....
        /*008c*/ 	.word	0xffffffff


	//   ....[21]....
        /*0090*/ 	.word	0xffffffff


	//   ....[22]....
        /*0094*/ 	.word	0xffffffff


	//   ....[23]....
        /*0098*/ 	.word	0xffffffff


	//   ....[24]....
        /*009c*/ 	.word	0xffffffff


	//   ....[25]....
        /*00a0*/ 	.word	0xffffffff


	//   ....[26]....
        /*00a4*/ 	.word	0xffffffff


	//   ....[27]....
        /*00a8*/ 	.word	0xffffffff


	//   ....[28]....
        /*00ac*/ 	.word	0xffffffff


	//   ....[29]....
        /*00b0*/ 	.word	0xffffffff


	//   ....[30]....
        /*00b4*/ 	.word	0xffffffff


	//   ....[31]....
        /*00b8*/ 	.word	0xffffffff


	//   ....[32]....
        /*00bc*/ 	.word	0xffffffff


	//   ....[33]....
        /*00c0*/ 	.word	0xffffffff


	//   ....[34]....
        /*00c4*/ 	.word	0xffffffff


	//   ....[35]....
        /*00c8*/ 	.word	0xffffffff


	//   ....[36]....
        /*00cc*/ 	.word	0xffffffff


	//   ....[37]....
        /*00d0*/ 	.word	0xffffffff


	//   ....[38]....
        /*00d4*/ 	.word	0xffffffff


	//   ....[39]....
        /*00d8*/ 	.word	0xffffffff


	//   ....[40]....
        /*00dc*/ 	.word	0xffffffff


	//   ....[41]....
        /*00e0*/ 	.word	0xffffffff


	//   ....[42]....
        /*00e4*/ 	.word	0xffffffff


	//   ....[43]....
        /*00e8*/ 	.word	0xffffffff


	//   ....[44]....
        /*00ec*/ 	.word	0xffffffff


	//   ....[45]....
        /*00f0*/ 	.word	0xffffffff


	//   ....[46]....
        /*00f4*/ 	.word	0xffffffff


	//   ....[47]....
        /*00f8*/ 	.word	0xffffffff


	//   ....[48]....
        /*00fc*/ 	.word	0xffffffff


	//   ....[49]....
        /*0100*/ 	.word	0xffffffff


	//   ....[50]....
        /*0104*/ 	.word	0xffffffff


	//   ....[51]....
        /*0108*/ 	.word	0xffffffff


	//   ....[52]....
        /*010c*/ 	.word	0xffffffff


	//   ....[53]....
        /*0110*/ 	.word	0xffffffff


	//   ....[54]....
        /*0114*/ 	.word	0xffffffff


	//   ....[55]....
        /*0118*/ 	.word	0xffffffff


	//   ....[56]....
        /*011c*/ 	.word	0xffffffff


	//   ....[57]....
        /*0120*/ 	.word	0xffffffff


	//   ....[58]....
        /*0124*/ 	.word	0xffffffff


	//   ....[59]....
        /*0128*/ 	.word	0xffffffff


	//----- nvinfo : EIATTR_COOP_GROUP_INSTR_OFFSETS
	.align		4
.L_716:
        /*012c*/ 	.byte	0x04, 0x28
        /*012e*/ 	.short	(.L_718 - .L_717)


	//   ....[0]....
.L_717:
        /*0130*/ 	.word	0x000005e0


	//   ....[1]....
        /*0134*/ 	.word	0x00000620


	//   ....[2]....
        /*0138*/ 	.word	0x00000660


	//   ....[3]....
        /*013c*/ 	.word	0x00000690


	//   ....[4]....
        /*0140*/ 	.word	0x000006c0


	//   ....[5]....
        /*0144*/ 	.word	0x00000700


	//   ....[6]....
        /*0148*/ 	.word	0x00000830


	//   ....[7]....
        /*014c*/ 	.word	0x00000840


	//   ....[8]....
        /*0150*/ 	.word	0x00000d80


	//   ....[9]....
        /*0154*/ 	.word	0x00000da0


	//   ....[10]....
        /*0158*/ 	.word	0x00000dd0


	//   ....[11]....
        /*015c*/ 	.word	0x00000df0


	//   ....[12]....
        /*0160*/ 	.word	0x00000e10


	//   ....[13]....
        /*0164*/ 	.word	0x00000e20


	//   ....[14]....
        /*0168*/ 	.word	0x00000e30


	//   ....[15]....
        /*016c*/ 	.word	0x00000e50


	//   ....[16]....
        /*0170*/ 	.word	0x00001480


	//   ....[17]....
        /*0174*/ 	.word	0x000014a0


	//   ....[18]....
        /*0178*/ 	.word	0x00001500


	//   ....[19]....
        /*017c*/ 	.word	0x00001520


	//   ....[20]....
        /*0180*/ 	.word	0x00001a50


	//   ....[21]....
        /*0184*/ 	.word	0x00001a80


	//   ....[22]....
        /*0188*/ 	.word	0x00001af0


	//   ....[23]....
        /*018c*/ 	.word	0x00001b10


	//   ....[24]....
        /*0190*/ 	.word	0x00002f60


	//   ....[25]....
        /*0194*/ 	.word	0x00002ff0


	//   ....[26]....
        /*0198*/ 	.word	0x000030a0


	//   ....[27]....
        /*019c*/ 	.word	0x000031d0


	//   ....[28]....
        /*01a0*/ 	.word	0x00004280


	//   ....[29]....
        /*01a4*/ 	.word	0x00004290


	//   ....[30]....
        /*01a8*/ 	.word	0x000042a0


	//   ....[31]....
        /*01ac*/ 	.word	0x000042b0


	//   ....[32]....
        /*01b0*/ 	.word	0x00004720


	//   ....[33]....
        /*01b4*/ 	.word	0x00004750


	//   ....[34]....
        /*01b8*/ 	.word	0x00004780


	//   ....[35]....
        /*01bc*/ 	.word	0x00004790


	//   ....[36]....
        /*01c0*/ 	.word	0x000054f0


	//   ....[37]....
        /*01c4*/ 	.word	0x00005510


	//   ....[38]....
        /*01c8*/ 	.word	0x00005530


	//   ....[39]....
        /*01cc*/ 	.word	0x00005550


	//   ....[40]....
        /*01d0*/ 	.word	0x00006e30


	//   ....[41]....
        /*01d4*/ 	.word	0x00006e50


	//   ....[42]....
        /*01d8*/ 	.word	0x00006e70


	//   ....[43]....
        /*01dc*/ 	.word	0x00006e90


	//   ....[44]....
        /*01e0*/ 	.word	0x000070a0


	//   ....[45]....
        /*01e4*/ 	.word	0x000070e0


	//   ....[46]....
        /*01e8*/ 	.word	0x000071a0


	//   ....[47]....
        /*01ec*/ 	.word	0x000071d0


	//   ....[48]....
        /*01f0*/ 	.word	0x00008580


	//   ....[49]....
        /*01f4*/ 	.word	0x00008590


	//   ....[50]....
        /*01f8*/ 	.word	0x000085b0


	//   ....[51]....
        /*01fc*/ 	.word	0x000085c0


	//   ....[52]....
        /*0200*/ 	.word	0x000086c0


	//   ....[53]....
        /*0204*/ 	.word	0x000086d0


	//   ....[54]....
        /*0208*/ 	.word	0x00008800


	//   ....[55]....
        /*020c*/ 	.word	0x00008830


	//   ....[56]....
        /*0210*/ 	.word	0x00008930


	//   ....[57]....
        /*0214*/ 	.word	0x00008960


	//   ....[58]....
        /*0218*/ 	.word	0x00008a60


	//   ....[59]....
        /*021c*/ 	.word	0x00008a80


	//----- nvinfo : EIATTR_EXIT_INSTR_OFFSETS
	.align		4
.L_718:
        /*0220*/ 	.byte	0x04, 0x1c
        /*0222*/ 	.short	(.L_720 - .L_719)


	//   ....[0]....
.L_719:
        /*0224*/ 	.word	0x00000030


	//   ....[1]....
        /*0228*/ 	.word	0x00008a90


	//   ....[2]....
        /*022c*/ 	.word	0x00008b30


	//   ....[3]....
        /*0230*/ 	.word	0x00008b70


	//----- nvinfo : EIATTR_CTAIDZ_USED
	.align		4
.L_720:
        /*0234*/ 	.byte	0x01, 0x04
	.zero		2


	//----- nvinfo : EIATTR_MAX_THREADS
	.align		4
        /*0238*/ 	.byte	0x04, 0x05
        /*023a*/ 	.short	(.L_722 - .L_721)
.L_721:
        /*023c*/ 	.word	0x00000100
        /*0240*/ 	.word	0x00000001
        /*0244*/ 	.word	0x00000001


	//----- nvinfo : EIATTR_CRS_STACK_SIZE
	.align		4
.L_722:
        /*0248*/ 	.byte	0x04, 0x1e
        /*024a*/ 	.short	(.L_724 - .L_723)
.L_723:
        /*024c*/ 	.word	0x00000000
.L_724:


//--------------------- .nv.info._ZN7cutlass13device_kernelIN5flash19enable_sm80_to_sm89INS1_16FlashAttnFwdSm80INS1_25CollectiveMainloopFwdSm80ILi8ELi2ELb0EN4cute5tupleIJNS5_1CILi128EEENS7_ILi64EEENS7_ILi192EEEEEELi192ENS_10bfloat16_tEfNS_4arch4Sm80ELb0ELb0ELb0ELb1ELb1ELb0ELb1ELb0EEENS1_21CollectiveEpilogueFwdINS6_IJS8_SA_S9_EEENS6_IJNS7_ILi1EEESI_SI_EEESC_SE_Li256ELb1ELb1ELb0ELb0EEENS1_19SingleTileSchedulerILb1ELb0ELb1ELi128EEEEEEEEEvNT_6ParamsE --------------------------
	.section	.nv.info._ZN7cutlass13device_kernelIN5flash19enable_sm80_to_sm89INS1_16FlashAttnFwdSm80INS1_25CollectiveMainloopFwdSm80ILi8ELi2ELb0EN4cute5tupleIJNS5_1CILi128EEENS7_ILi64EEENS7_ILi192EEEEEELi192ENS_10bfloat16_tEfNS_4arch4Sm80ELb0ELb0ELb0ELb1ELb1ELb0ELb1ELb0EEENS1_21CollectiveEpilogueFwdINS6_IJS8_SA_S9_EEENS6_IJNS7_ILi1EEESI_SI_EEESC_SE_Li256ELb1ELb1ELb0ELb0EEENS1_19SingleTileSchedulerILb1ELb0ELb1ELi128EEEEEEEEEvNT_6ParamsE,"",@"SHT_CUDA_INFO"
	.sectionflags	@""
	.align	4


	//----- nvinfo : EIATTR_CUDA_API_VERSION
	.align		4
        /*0000*/ 	.byte	0x04, 0x37
        /*0002*/ 	.short	(.L_726 - .L_725)
.L_725:
        /*0004*/ 	.word	0x00000082


	//----- nvinfo : EIATTR_SW2861232_WAR
	.align		4
.L_726:
        /*0008*/ 	.byte	0x01, 0x35
	.zero		2


	//----- nvinfo : EIATTR_PARAM_CBANK
	.align		4
        /*000c*/ 	.byte	0x04, 0x0a
        /*000e*/ 	.short	(.L_728 - .L_727)
	.align		4
.L_727:
        /*0010*/ 	.word	index@(.nv.constant0._ZN7cutlass13device_kernelIN5flash19enable_sm80_to_sm89INS1_16FlashAttnFwdSm80INS1_25CollectiveMainloopFwdSm80ILi8ELi2ELb0EN4cute5tupleIJNS5_1CILi128EEENS7_ILi64EEENS7_ILi192EEEEEELi192ENS_10bfloat16_tEfNS_4arch4Sm80ELb0ELb0ELb0ELb1ELb1ELb0ELb1ELb0EEENS1_21CollectiveEpilogueFwdINS6_IJS8_SA_S9_EEENS6_IJNS7_ILi1EEESI_SI_EEESC_SE_Li256ELb1ELb1ELb0ELb0EEENS1_19SingleTileSchedulerILb1ELb0ELb1ELi128EEEEEEEEEvNT_6ParamsE)
        /*0014*/ 	.short	0x0160
        /*0016*/ 	.short	0x0418


	//----- nvinfo : EIATTR_CBANK_PARAM_SIZE
	.align		4
.L_728:
        /*0018*/ 	.byte	0x03, 0x19
        /*001a*/ 	.short	0x0418


	//----- nvinfo : EIATTR_KPARAM_INFO
	.align		4
        /*001c*/ 	.byte	0x04, 0x17
        /*001e*/ 	.short	(.L_730 - .L_729)
.L_729:
        /*0020*/ 	.word	0x00000000
        /*0024*/ 	.short	0x0000
        /*0026*/ 	.short	0x0000
        /*0028*/ 	.byte	0x00, 0xf0, 0x61, 0x10


	//----- nvinfo : EIATTR_MAXREG_COUNT
	.align		4
.L_730:
        /*002c*/ 	.byte	0x03, 0x1b
        /*002e*/ 	.short	0x00ff


	//----- nvinfo : EIATTR_NUM_BARRIERS
	.align		4
        /*0030*/ 	.byte	0x02, 0x4c
        /*0032*/ 	.byte	0x02
	.zero		1


	//----- nvinfo : EIATTR_MERCURY_ISA_VERSION
	.align		4
        /*0034*/ 	.byte	0x03, 0x5f
        /*0036*/ 	.short	0x0000


	//----- nvinfo : EIATTR_COOP_GROUP_MASK_REGIDS
	.align		4
        /*0038*/ 	.byte	0x04, 0x29
        /*003a*/ 	.short	(.L_732 - .L_731)


	//   ....[0]....
.L_731:
        /*003c*/ 	.word	0xffffffff


	//   ....[1]....
        /*0040*/ 	.word	0xffffffff


	//   ....[2]....
        /*0044*/ 	.word	0xffffffff


	//   ....[3]....
        /*0048*/ 	.word	0xffffffff


	//   ....[4]....
        /*004c*/ 	.word	0xffffffff


	//   ....[5]....
        /*0050*/ 	.word	0xffffffff


	//   ....[6]....
        /*0054*/ 	.word	0xffffffff


	//   ....[7]....
        /*0058*/ 	.word	0xffffffff


	//   ....[8]....
        /*005c*/ 	.word	0xffffffff


	//   ....[9]....
        /*0060*/ 	.word	0xffffffff


	//   ....[10]....
        /*0064*/ 	.word	0xffffffff


	//   ....[11]....
        /*0068*/ 	.word	0xffffffff


	//   ....[12]....
        /*006c*/ 	.word	0xffffffff


	//   ....[13]....
        /*0070*/ 	.word	0xffffffff


	//   ....[14]....
        /*0074*/ 	.word	0xffffffff


	//   ....[15]....
        /*0078*/ 	.word	0xffffffff


	//   ....[16]....
        /*007c*/ 	.word	0xffffffff


	//   ....[17]....
        /*0080*/ 	.word	0xffffffff


	//   ....[18]....
        /*0084*/ 	.word	0xffffffff


	//   ....[19]....
        /*0088*/ 	.word	0xffffffff


	//   ....[20]....
        /*008c*/ 	.word	0xffffffff


	//   ....[21]....
        /*0090*/ 	.word	0xffffffff


	//   ....[22]....
        /*0094*/ 	.word	0xffffffff


	//   ....[23]....
        /*0098*/ 	.word	0xffffffff


	//   ....[24]....
        /*009c*/ 	.word	0xffffffff


	//   ....[25]....
        /*00a0*/ 	.word	0xffffffff


	//   ....[26]....
        /*00a4*/ 	.word	0xffffffff


	//   ....[27]....
        /*00a8*/ 	.word	0xffffffff


	//   ....[28]....
        /*00ac*/ 	.word	0xffffffff


	//   ....[29]....
        /*00b0*/ 	.word	0xffffffff


	//   ....[30]....
        /*00b4*/ 	.word	0xffffffff


	//   ....[31]....
        /*00b8*/ 	.word	0xffffffff


	//   ....[32]....
        /*00bc*/ 	.word	0xffffffff


	//   ....[33]....
        /*00c0*/ 	.word	0xffffffff


	//   ....[34]....
        /*00c4*/ 	.word	0xffffffff


	//   ....[35]....
        /*00c8*/ 	.word	0xffffffff


	//   ....[36]....
        /*00cc*/ 	.word	0xffffffff


	//   ....[37]....
        /*00d0*/ 	.word	0xffffffff


	//   ....[38]....
        /*00d4*/ 	.word	0xffffffff


	//   ....[39]....
        /*00d8*/ 	.word	0xffffffff


	//   ....[40]....
        /*00dc*/ 	.word	0xffffffff


	//   ....[41]....
        /*00e0*/ 	.word	0xffffffff


	//   ....[42]....
        /*00e4*/ 	.word	0xffffffff


	//   ....[43]....
        /*00e8*/ 	.word	0xffffffff


	//   ....[44]....
        /*00ec*/ 	.word	0xffffffff


	//   ....[45]....
        /*00f0*/ 	.word	0xffffffff


	//   ....[46]....
        /*00f4*/ 	.word	0xffffffff


	//   ....[47]....
        /*00f8*/ 	.word	0xffffffff


	//   ....[48]....
        /*00fc*/ 	.word	0xffffffff


	//   ....[49]....
        /*0100*/ 	.word	0xffffffff


	//   ....[50]....
        /*0104*/ 	.word	0xffffffff


	//   ....[51]....
        /*0108*/ 	.word	0xffffffff


	//   ....[52]....
        /*010c*/ 	.word	0xffffffff


	//   ....[53]....
        /*0110*/ 	.word	0xffffffff


	//   ....[54]....
        /*0114*/ 	.word	0xffffffff


	//   ....[55]....
        /*0118*/ 	.word	0xffffffff


	//   ....[56]....
        /*011c*/ 	.word	0xffffffff


	//   ....[57]....
        /*0120*/ 	.word	0xffffffff


	//   ....[58]....
        /*0124*/ 	.word	0xffffffff


	//   ....[59]....
        /*0128*/ 	.word	0xffffffff


	//   ....[60]....
        /*012c*/ 	.word	0xffffffff


	//   ....[61]....
        /*0130*/ 	.word	0xffffffff


	//   ....[62]....
        /*0134*/ 	.word	0xffffffff


	//   ....[63]....
        /*0138*/ 	.word	0xffffffff


	//   ....[64]....
        /*013c*/ 	.word	0xffffffff


	//   ....[65]....
        /*0140*/ 	.word	0xffffffff


	//   ....[66]....
        /*0144*/ 	.word	0xffffffff


	//   ....[67]....
        /*0148*/ 	.word	0xffffffff


	//   ....[68]....
        /*014c*/ 	.word	0xffffffff


	//----- nvinfo : EIATTR_COOP_GROUP_INSTR_OFFSETS
	.align		4
.L_732:
        /*0150*/ 	.byte	0x04, 0x28
        /*0152*/ 	.short	(.L_734 - .L_733)


	//   ....[0]....
.L_733:
        /*0154*/ 	.word	0x00000080


	//   ....[1]....
        /*0158*/ 	.word	0x00000cc0


	//   ....[2]....
        /*015c*/ 	.word	0x00000d20


	//   ....[3]....
        /*0160*/ 	.word	0x00000ed0


	//   ....[4]....
        /*0164*/ 	.word	0x00000f00


	//   ....[5]....
        /*0168*/ 	.word	0x00001020


	//   ....[6]....
        /*016c*/ 	.word	0x00001050


	//   ....[7]....
        /*0170*/ 	.word	0x00001160


	//   ....[8]....
        /*0174*/ 	.word	0x000011a0


	//   ....[9]....
        /*0178*/ 	.word	0x00001700


	//   ....[10]....
        /*017c*/ 	.word	0x00001730


	//   ....[11]....
        /*0180*/ 	.word	0x00001770


	//   ....[12]....
        /*0184*/ 	.word	0x00001790


	//   ....[13]....
        /*0188*/ 	.word	0x000017c0


	//   ....[14]....
        /*018c*/ 	.word	0x000017d0


	//   ....[15]....
        /*0190*/ 	.word	0x000017e0


	//   ....[16]....
        /*0194*/ 	.word	0x000018f0


	//   ....[17]....
        /*0198*/ 	.word	0x00001d70


	//   ....[18]....
        /*019c*/ 	.word	0x00001da0


	//   ....[19]....
        /*01a0*/ 	.word	0x00001dc0


	//   ....[20]....
        /*01a4*/ 	.word	0x00001e20


	//   ....[21]....
        /*01a8*/ 	.word	0x00002390


	//   ....[22]....
        /*01ac*/ 	.word	0x000023d0


	//   ....[23]....
        /*01b0*/ 	.word	0x000023f0


	//   ....[24]....
        /*01b4*/ 	.word	0x00002450


	//   ....[25]....
        /*01b8*/ 	.word	0x000035b0


	//   ....[26]....
        /*01bc*/ 	.word	0x000035d0


	//   ....[27]....
        /*01c0*/ 	.word	0x00003600


	//   ....[28]....
        /*01c4*/ 	.word	0x00003620


	//   ....[29]....
        /*01c8*/ 	.word	0x00004880


	//   ....[30]....
        /*01cc*/ 	.word	0x000048a0


	//   ....[31]....
        /*01d0*/ 	.word	0x00004920


	//   ....[32]....
        /*01d4*/ 	.word	0x00004940


	//   ....[33]....
        /*01d8*/ 	.word	0x00004d70


	//   ....[34]....
        /*01dc*/ 	.word	0x00004da0


	//   ....[35]....
        /*01e0*/ 	.word	0x00004dd0


	//   ....[36]....
        /*01e4*/ 	.word	0x00004df0


	//   ....[37]....
        /*01e8*/ 	.word	0x00005b70


	//   ....[38]....
        /*01ec*/ 	.word	0x00005b90


	//   ....[39]....
        /*01f0*/ 	.word	0x00005bb0


	//   ....[40]....
        /*01f4*/ 	.word	0x00005bd0


	//   ....[41]....
        /*01f8*/ 	.word	0x00007480


	//   ....[42]....
        /*01fc*/ 	.word	0x000074b0


	//   ....[43]....
        /*0200*/ 	.word	0x000074d0


	//   ....[44]....
        /*0204*/ 	.word	0x000074f0


	//   ....[45]....
        /*0208*/ 	.word	0x00007710


	//   ....[46]....
        /*020c*/ 	.word	0x00007740


	//   ....[47]....
        /*0210*/ 	.word	0x00007780


	//   ....[48]....
        /*0214*/ 	.word	0x00007790


	//   ....[49]....
        /*0218*/ 	.word	0x00008cb0


	//   ....[50]....
        /*021c*/ 	.word	0x00008cf0


	//   ....[51]....
        /*0220*/ 	.word	0x00008d30


	//   ....[52]....
        /*0224*/ 	.word	0x00008d60


	//   ....[53]....
        /*0228*/ 	.word	0x00008f60


	//   ....[54]....
        /*022c*/ 	.word	0x00008f70


	//   ....[55]....
        /*0230*/ 	.word	0x000090f0


	//   ....[56]....
        /*0234*/ 	.word	0x00009120


	//   ....[57]....
        /*0238*/ 	.word	0x00009270


	//   ....[58]....
        /*023c*/ 	.word	0x000092a0


	//   ....[59]....
        /*0240*/ 	.word	0x000093f0


	//   ....[60]....
        /*0244*/ 	.word	0x00009410


	//   ....[61]....
        /*0248*/ 	.word	0x00009be0


	//   ....[62]....
        /*024c*/ 	.word	0x00009c00


	//   ....[63]....
        /*0250*/ 	.word	0x00009d30


	//   ....[64]....
        /*0254*/ 	.word	0x00009d60


	//   ....[65]....
        /*0258*/ 	.word	0x00009e90


	//   ....[66]....
        /*025c*/ 	.word	0x00009ec0


	//   ....[67]....
        /*0260*/ 	.word	0x00009ff0


	//   ....[68]....
        /*0264*/ 	.word	0x0000a010


	//----- nvinfo : EIATTR_EXIT_INSTR_OFFSETS
	.align		4
.L_734:
        /*0268*/ 	.byte	0x04, 0x1c
        /*026a*/ 	.short	(.L_736 - .L_735)


	//   ....[0]....
.L_735:
        /*026c*/ 	.word	0x00000310


	//   ....[1]....
        /*0270*/ 	.word	0x00009420


	//   ....[2]....
        /*0274*/ 	.word	0x000094f0


	//   ....[3]....
        /*0278*/ 	.word	0x00009550


	//   ....[4]....
        /*027c*/ 	.word	0x0000a020


	//   ....[5]....
        /*0280*/ 	.word	0x0000a0d0


	//   ....[6]....
        /*0284*/ 	.word	0x0000a130


	//----- nvinfo : EIATTR_CTAIDZ_USED
	.align		4
.L_736:
        /*0288*/ 	.byte	0x01, 0x04
	.zero		2


	//----- nvinfo : EIATTR_MAX_THREADS
	.align		4
        /*028c*/ 	.byte	0x04, 0x05
        /*028e*/ 	.short	(.L_738 - .L_737)
.L_737:
        /*0290*/ 	.word	0x00000100
        /*0294*/ 	.word	0x00000001
        /*0298*/ 	.word	0x00000001


	//----- nvinfo : EIATTR_CRS_STACK_SIZE
	.align		4
.L_738:
        /*029c*/ 	.byte	0x04, 0x1e
        /*029e*/ 	.short	(.L_740 - .L_739)
.L_739:
        /*02a0*/ 	.word	0x00000000
.L_740:


//--------------------- .nv.info._ZN7cutlass13device_kernelIN5flash19enable_sm80_to_sm89INS1_16FlashAttnFwdSm80INS1_25CollectiveMainloopFwdSm80ILi8ELi2ELb0EN4cute5tupleIJNS5_1CILi128EEENS7_ILi64EEENS7_ILi192EEEEEELi192ENS_10bfloat16_tEfNS_4arch4Sm80ELb0ELb0ELb0ELb1ELb1ELb1ELb1ELb0EEENS1_21CollectiveEpilogueFwdINS6_IJS8_SA_S9_EEENS6_IJNS7_ILi1EEESI_SI_EEESC_SE_Li256ELb1ELb1ELb0ELb0EEENS1_19SingleTileSchedulerILb1ELb0ELb1ELi128EEEEEEEEEvNT_6ParamsE --------------------------
	.section	.nv.info._ZN7cutlass13device_kernelIN5flash19enable_sm80_to_sm89INS1_16FlashAttnFwdSm80INS1_25CollectiveMainloopFwdSm80ILi8ELi2ELb0EN4cute5tupleIJNS5_1CILi128EEENS7_ILi64EEENS7_ILi192EEEEEELi192ENS_10bfloat16_tEfNS_4arch4Sm80ELb0ELb0ELb0ELb1ELb1ELb1ELb1ELb0EEENS1_21CollectiveEpilogueFwdINS6_IJS8_SA_S9_EEENS6_IJNS7_ILi1EEESI_SI_EEESC_SE_Li256ELb1ELb1ELb0ELb0EEENS1_19SingleTileSchedulerILb1ELb0ELb1ELi128EEEEEEEEEvNT_6ParamsE,"",@"SHT_CUDA_INFO"
	.sectionflags	@""
	.align	4


	//----- nvinfo : EIATTR_CUDA_API_VERSION
	.align		4
        /*0000*/ 	.byte	0x04, 0x37
        /*0002*/ 	.short	(.L_742 - .L_741)
.L_741:
        /*0004*/ 	.word	0x00000082


	//----- nvinfo : EIATTR_SW2861232_WAR
	.align		4
.L_742:
        /*0008*/ 	.byte	0x01, 0x35
	.zero		2


	//----- nvinfo : EIATTR_PARAM_CBANK
	.align		4
        /*000c*/ 	.byte	0x04, 0x0a
        /*000e*/ 	.short	(.L_744 - .L_743)
	.align		4
.L_743:
        /*0010*/ 	.word	index@(.nv.constant0._ZN7cutlass13device_kernelIN5flash19enable_sm80_to_sm89INS1_16FlashAttnFwdSm80INS1_25CollectiveMainloopFwdSm80ILi8ELi2ELb0EN4cute5tupleIJNS5_1CILi128EEENS7_ILi64EEENS7_ILi192EEEEEELi192ENS_10bfloat16_tEfNS_4arch4Sm80ELb0ELb0ELb0ELb1ELb1ELb1ELb1ELb0EEENS1_21CollectiveEpilogueFwdINS6_IJS8_SA_S9_EEENS6_IJNS7_ILi1EEESI_SI_EEESC_SE_Li256ELb1ELb1ELb0ELb0EEENS1_19SingleTileSchedulerILb1ELb0ELb1ELi128EEEEEEEEEvNT_6ParamsE)
        /*0014*/ 	.short	0x0160
        /*0016*/ 	.short	0x0418


	//----- nvinfo : EIATTR_CBANK_PARAM_SIZE
	.align		4
.L_744:
        /*0018*/ 	.byte	0x03, 0x19
        /*001a*/ 	.short	0x0418


	//----- nvinfo : EIATTR_KPARAM_INFO
	.align		4
        /*001c*/ 	.byte	0x04, 0x17
        /*001e*/ 	.short	(.L_746 - .L_745)
.L_745:
        /*0020*/ 	.word	0x00000000
        /*0024*/ 	.short	0x0000
        /*0026*/ 	.short	0x0000
        /*0028*/ 	.byte	0x00, 0xf0, 0x61, 0x10


	//----- nvinfo : EIATTR_MAXREG_COUNT
	.align		4
.L_746:
        /*002c*/ 	.byte	0x03, 0x1b
        /*002e*/ 	.short	0x00ff


	//----- nvinfo : EIATTR_NUM_BARRIERS
	.align		4
        /*0030*/ 	.byte	0x02, 0x4c
        /*0032*/ 	.byte	0x02
	.zero		1


	//----- nvinfo : EIATTR_MERCURY_ISA_VERSION
	.align		4
        /*0034*/ 	.byte	0x03, 0x5f
        /*0036*/ 	.short	0x0000


	//----- nvinfo : EIATTR_COOP_GROUP_MASK_REGIDS
	.align		4
        /*0038*/ 	.byte	0x04, 0x29
        /*003a*/ 	.short	(.L_748 - .L_747)


	//   ....[0]....
.L_747:
        /*003c*/ 	.word	0xffffffff


	//   ....[1]....
        /*0040*/ 	.word	0xffffffff


	//   ....[2]....
        /*0044*/ 	.word	0xffffffff


	//   ....[3]....
        /*0048*/ 	.word	0xffffffff


	//   ....[4]....
        /*004c*/ 	.word	0xffffffff


	//   ....[5]....
        /*0050*/ 	.word	0xffffffff


	//   ....[6]....
        /*0054*/ 	.word	0xffffffff


	//   ....[7]....
        /*0058*/ 	.word	0xffffffff


	//   ....[8]....
        /*005c*/ 	.word	0xffffffff


	//   ....[9]....
        /*0060*/ 	.word	0xffffffff


	//   ....[10]....
        /*0064*/ 	.word	0xffffffff


	//   ....[11]....
        /*0068*/ 	.word	0xffffffff


	//   ....[12]....
        /*006c*/ 	.word	0xffffffff


	//   ....[13]....
        /*0070*/ 	.word	0xffffffff


	//   ....[14]....
        /*0074*/ 	.word	0xffffffff


	//   ....[15]....
        /*0078*/ 	.word	0xffffffff


	//   ....[16]....
        /*007c*/ 	.word	0xffffffff


	//   ....[17]....
        /*0080*/ 	.word	0xffffffff


	//   ....[18]....
        /*0084*/ 	.word	0xffffffff


	//   ....[19]....
        /*0088*/ 	.word	0xffffffff


	//   ....[20]....
        /*008c*/ 	.word	0xffffffff


	//   ....[21]....
        /*0090*/ 	.word	0xffffffff


	//   ....[22]....
        /*0094*/ 	.word	0xffffffff


	//   ....[23]....
        /*0098*/ 	.word	0xffffffff


	//   ....[24]....
        /*009c*/ 	.word	0xffffffff


	//   ....[25]....
        /*00a0*/ 	.word	0xffffffff


	//   ....[26]....
        /*00a4*/ 	.word	0xffffffff


	//   ....[27]....
        /*00a8*/ 	.word	0xffffffff


	//   ....[28]....
        /*00ac*/ 	.word	0xffffffff


	//   ....[29]....
        /*00b0*/ 	.word	0xffffffff


	//   ....[30]....
        /*00b4*/ 	.word	0xffffffff


	//   ....[31]....
        /*00b8*/ 	.word	0xffffffff


	//   ....[32]....
        /*00bc*/ 	.word	0xffffffff


	//   ....[33]....
        /*00c0*/ 	.word	0xffffffff


	//   ....[34]....
        /*00c4*/ 	.word	0xffffffff


	//   ....[35]....
        /*00c8*/ 	.word	0xffffffff


	//   ....[36]....
        /*00cc*/ 	.word	0xffffffff


	//   ....[37]....
        /*00d0*/ 	.word	0xffffffff


	//   ....[38]....
        /*00d4*/ 	.word	0xffffffff


	//   ....[39]....
        /*00d8*/ 	.word	0xffffffff


	//   ....[40]....
        /*00dc*/ 	.word	0xffffffff


	//   ....[41]....
        /*00e0*/ 	.word	0xffffffff


	//   ....[42]....
        /*00e4*/ 	.word	0xffffffff


	//   ....[43]....
        /*00e8*/ 	.word	0xffffffff


	//   ....[44]....
        /*00ec*/ 	.word	0xffffffff


	//   ....[45]....
        /*00f0*/ 	.word	0xffffffff


	//   ....[46]....
        /*00f4*/ 	.word	0xffffffff


	//   ....[47]....
        /*00f8*/ 	.word	0xffffffff


	//   ....[48]....
        /*00fc*/ 	.word	0xffffffff


	//   ....[49]....
        /*0100*/ 	.word	0xffffffff


	//   ....[50]....
        /*0104*/ 	.word	0xffffffff


	//   ....[51]....
        /*0108*/ 	.word	0xffffffff


	//   ....[52]....
        /*010c*/ 	.word	0xffffffff


	//   ....[53]....
        /*0110*/ 	.word	0xffffffff


	//   ....[54]....
        /*0114*/ 	.word	0xffffffff


	//   ....[55]....
        /*0118*/ 	.word	0xffffffff


	//   ....[56]....
        /*011c*/ 	.word	0xffffffff


	//   ....[57]....
        /*0120*/ 	.word	0xffffffff


	//   ....[58]....
        /*0124*/ 	.word	0xffffffff


	//   ....[59]....
        /*0128*/ 	.word	0xffffffff


	//   ....[60]....
        /*012c*/ 	.word	0xffffffff


	//   ....[61]....
        /*0130*/ 	.word	0xffffffff


	//   ....[62]....
        /*0134*/ 	.word	0xffffffff


	//   ....[63]....
        /*0138*/ 	.word	0xffffffff


	//   ....[64]....
        /*013c*/ 	.word	0xffffffff


	//   ....[65]....
        /*0140*/ 	.word	0xffffffff


	//   ....[66]....
        /*0144*/ 	.word	0xffffffff


	//   ....[67]....
        /*0148*/ 	.word	0xffffffff


	//   ....[68]....
        /*014c*/ 	.word	0xffffffff


	//   ....[69]....
        /*0150*/ 	.word	0xffffffff


	//   ....[70]....
        /*0154*/ 	.word	0xffffffff


	//   ....[71]....
        /*0158*/ 	.word	0xffffffff


	//   ....[72]....
        /*015c*/ 	.word	0xffffffff


	//   ....[73]....
        /*0160*/ 	.word	0xffffffff


	//   ....[74]....
        /*0164*/ 	.word	0xffffffff


	//   ....[75]....
        /*0168*/ 	.word	0xffffffff


	//   ....[76]....
        /*016c*/ 	.word	0xffffffff


	//----- nvinfo : EIATTR_COOP_GROUP_INSTR_OFFSETS
	.align		4
.L_748:
        /*0170*/ 	.byte	0x04, 0x28
        /*0172*/ 	.short	(.L_750 - .L_749)


	//   ....[0]....
.L_749:
        /*0174*/ 	.word	0x00000080


	//   ....[1]....
        /*0178*/ 	.word	0x000022b0


	//   ....[2]....
        /*017c*/ 	.word	0x000022c0


	//   ....[3]....
        /*0180*/ 	.word	0x00003ea0


	//   ....[4]....
        /*0184*/ 	.word	0x00003eb0


	//   ....[5]....
        /*0188*/ 	.word	0x00005a40


	//   ....[6]....
        /*018c*/ 	.word	0x00005a60


	//   ....[7]....
        /*0190*/ 	.word	0x00005f20


	//   ....[8]....
        /*0194*/ 	.word	0x00005f30


	//   ....[9]....
        /*0198*/ 	.word	0x00006ac0


	//   ....[10]....
        /*019c*/ 	.word	0x00006af0


	//   ....[11]....
        /*01a0*/ 	.word	0x00006d00


	//   ....[12]....
        /*01a4*/ 	.word	0x00006d30


	//   ....[13]....
        /*01a8*/ 	.word	0x00006e50


	//   ....[14]....
        /*01ac*/ 	.word	0x00006e80


	//   ....[15]....
        /*01b0*/ 	.word	0x00006f90


	//   ....[16]....
        /*01b4*/ 	.word	0x00006fd0


	//   ....[17]....
        /*01b8*/ 	.word	0x00007520


	//   ....[18]....
        /*01bc*/ 	.word	0x00007540


	//   ....[19]....
        /*01c0*/ 	.word	0x00007570


	//   ....[20]....
        /*01c4*/ 	.word	0x00007590


	//   ....[21]....
        /*01c8*/ 	.word	0x000075b0


	//   ....[22]....
        /*01cc*/ 	.word	0x000075c0


	//   ....[23]....
        /*01d0*/ 	.word	0x000075d0


	//   ....[24]....
        /*01d4*/ 	.word	0x000075f0


	//   ....[25]....
        /*01d8*/ 	.word	0x00007b50


	//   ....[26]....
        /*01dc*/ 	.word	0x00007b80


	//   ....[27]....
        /*01e0*/ 	.word	0x00007ba0


	//   ....[28]....
        /*01e4*/ 	.word	0x00007bb0


	//   ....[29]....
        /*01e8*/ 	.word	0x0000de30


	//   ....[30]....
        /*01ec*/ 	.word	0x0000de60


	//   ....[31]....
        /*01f0*/ 	.word	0x0000de90


	//   ....[32]....
        /*01f4*/ 	.word	0x0000dec0


	//   ....[33]....
        /*01f8*/ 	.word	0x0000f2b0


	//   ....[34]....
        /*01fc*/ 	.word	0x0000f340


	//   ....[35]....
        /*0200*/ 	.word	0x0000f3f0


	//   ....[36]....
        /*0204*/ 	.word	0x0000f510


	//   ....[37]....
        /*0208*/ 	.word	0x00010640


	//   ....[38]....
        /*020c*/ 	.word	0x00010650


	//   ....[39]....
        /*0210*/ 	.word	0x00010660


	//   ....[40]....
        /*0214*/ 	.word	0x00010670


	//   ....[41]....
        /*0218*/ 	.word	0x00010b00


	//   ....[42]....
        /*021c*/ 	.word	0x00010b30


	//   ....[43]....
        /*0220*/ 	.word	0x00010b60


	//   ....[44]....
        /*0224*/ 	.word	0x00010ba0


	//   ....[45]....
        /*0228*/ 	.word	0x000118f0


	//   ....[46]....
        /*022c*/ 	.word	0x00011910


	//   ....[47]....
        /*0230*/ 	.word	0x00011930


	//   ....[48]....
        /*0234*/ 	.word	0x00011950


	//   ....[49]....
        /*0238*/ 	.word	0x00013240


	//   ....[50]....
        /*023c*/ 	.word	0x00013270


	//   ....[51]....
        /*0240*/ 	.word	0x00013290


	//   ....[52]....
        /*0244*/ 	.word	0x000132b0


	//   ....[53]....
        /*0248*/ 	.word	0x000134b0


	//   ....[54]....
        /*024c*/ 	.word	0x000134e0


	//   ....[55]....
        /*0250*/ 	.word	0x00013530


	//   ....[56]....
        /*0254*/ 	.word	0x00013540


	//   ....[57]....
        /*0258*/ 	.word	0x00014a90


	//   ....[58]....
        /*025c*/ 	.word	0x00014ad0


	//   ....[59]....
        /*0260*/ 	.word	0x00014b10


	//   ....[60]....
        /*0264*/ 	.word	0x00014b50


	//   ....[61]....
        /*0268*/ 	.word	0x00014d00


	//   ....[62]....
        /*026c*/ 	.word	0x00014d10


	//   ....[63]....
        /*0270*/ 	.word	0x00014e90


	//   ....[64]....
        /*0274*/ 	.word	0x00014ec0


	//   ....[65]....
        /*0278*/ 	.word	0x00015010


	//   ....[66]....
        /*027c*/ 	.word	0x00015040


	//   ....[67]....
        /*0280*/ 	.word	0x00015190


	//   ....[68]....
        /*0284*/ 	.word	0x000151b0


	//   ....[69]....
        /*0288*/ 	.word	0x00015990


	//   ....[70]....
        /*028c*/ 	.word	0x000159b0


	//   ....[71]....
        /*0290*/ 	.word	0x00015ae0


	//   ....[72]....
        /*0294*/ 	.word	0x00015b10


	//   ....[73]....
        /*0298*/ 	.word	0x00015c40


	//   ....[74]....
        /*029c*/ 	.word	0x00015c70


	//   ....[75]....
        /*02a0*/ 	.word	0x00015da0


	//   ....[76]....
        /*02a4*/ 	.word	0x00015dc0


	//----- nvinfo : EIATTR_EXIT_INSTR_OFFSETS
	.align		4
.L_750:
        /*02a8*/ 	.byte	0x04, 0x1c
        /*02aa*/ 	.short	(.L_752 - .L_751)


	//   ....[0]....
.L_751:
        /*02ac*/ 	.word	0x00000310


	//   ....[1]....
        /*02b0*/ 	.word	0x000151c0


	//   ....[2]....
        /*02b4*/ 	.word	0x00015290


	//   ....[3]....
        /*02b8*/ 	.word	0x000152f0


	//   ....[4]....
        /*02bc*/ 	.word	0x00015dd0


	//   ....[5]....
        /*02c0*/ 	.word	0x00015e80


	//   ....[6]....
        /*02c4*/ 	.word	0x00015ee0


	//----- nvinfo : EIATTR_CTAIDZ_USED
	.align		4
.L_752:
        /*02c8*/ 	.byte	0x01, 0x04
	.zero		2


	//----- nvinfo : EIATTR_MAX_THREADS
	.align		4
        /*02cc*/ 	.byte	0x04, 0x05
        /*02ce*/ 	.short	(.L_754 - .L_753)
.L_753:
        /*02d0*/ 	.word	0x00000100
        /*02d4*/ 	.word	0x00000001
        /*02d8*/ 	.word	0x00000001


	//----- nvinfo : EIATTR_CRS_STACK_SIZE
	.align		4
.L_754:
        /*02dc*/ 	.byte	0x04, 0x1e
        /*02de*/ 	.short	(.L_756 - .L_755)
.L_755:
        /*02e0*/ 	.word	0x00000000
.L_756:


//--------------------- .nv.info._ZN7cutlass13device_kernelIN5flash19enable_sm80_to_sm89INS1_16FlashAttnFwdSm80INS1_25CollectiveMainloopFwdSm80ILi8ELi2ELb0EN4cute5tupleIJNS5_1CILi128EEENS7_ILi64EEENS7_ILi192EEEEEELi192ENS_10bfloat16_tEfNS_4arch4Sm80ELb0ELb1ELb0ELb0ELb1ELb0ELb1ELb0EEENS1_21CollectiveEpilogueFwdINS6_IJS8_SA_S9_EEENS6_IJNS7_ILi1EEESI_SI_EEESC_SE_Li256ELb0ELb1ELb0ELb0EEENS1_19SingleTileSchedulerILb0ELb0ELb1ELi128EEEEEEEEEvNT_6ParamsE --------------------------
	.section	.nv.info._ZN7cutlass13device_kernelIN5flash19enable_sm80_to_sm89INS1_16FlashAttnFwdSm80INS1_25CollectiveMainloopFwdSm80ILi8ELi2ELb0EN4cute5tupleIJNS5_1CILi128EEENS7_ILi64EEENS7_ILi192EEEEEELi192ENS_10bfloat16_tEfNS_4arch4Sm80ELb0ELb1ELb0ELb0ELb1ELb0ELb1ELb0EEENS1_21CollectiveEpilogueFwdINS6_IJS8_SA_S9_EEENS6_IJNS7_ILi1EEESI_SI_EEESC_SE_Li256ELb0ELb1ELb0ELb0EEENS1_19SingleTileSchedulerILb0ELb0ELb1ELi128EEEEEEEEEvNT_6ParamsE,"",@"SHT_CUDA_INFO"
	.sectionflags	@""
	.align	4


	//----- nvinfo : EIATTR_CUDA_API_VERSION
	.align		4
        /*0000*/ 	.byte	0x04, 0x37
        /*0002*/ 	.short	(.L_758 - .L_757)
.L_757:
        /*0004*/ 	.word	0x00000082


	//----- nvinfo : EIATTR_SW2861232_WAR
	.align		4
.L_758:
        /*0008*/ 	.byte	0x01, 0x35
	.zero		2


	//----- nvinfo : EIATTR_PARAM_CBANK
	.align		4
        /*000c*/ 	.byte	0x04, 0x0a
        /*000e*/ 	.short	(.L_760 - .L_759)
	.align		4
.L_759:
        /*0010*/ 	.word	index@(.nv.constant0._ZN7cutlass13device_kernelIN5flash19enable_sm80_to_sm89INS1_16FlashAttnFwdSm80INS1_25CollectiveMainloopFwdSm80ILi8ELi2ELb0EN4cute5tupleIJNS5_1CILi128EEENS7_ILi64EEENS7_ILi192EEEEEELi192ENS_10bfloat16_tEfNS_4arch4Sm80ELb0ELb1ELb0ELb0ELb1ELb0ELb1ELb0EEENS1_21CollectiveEpilogueFwdINS6_IJS8_SA_S9_EEENS6_IJNS7_ILi1EEESI_SI_EEESC_SE_Li256ELb0ELb1ELb0ELb0EEENS1_19SingleTileSchedulerILb0ELb0ELb1ELi128EEEEEEEEEvNT_6ParamsE)
        /*0014*/ 	.short	0x0160
        /*0016*/ 	.short	0x0418


	//----- nvinfo : EIATTR_CBANK_PARAM_SIZE
	.align		4
.L_760:
        /*0018*/ 	.byte	0x03, 0x19
        /*001a*/ 	.short	0x0418


	//----- nvinfo : EIATTR_KPARAM_INFO
	.align		4
        /*001c*/ 	.byte	0x04, 0x17
        /*001e*/ 	.short	(.L_762 - .L_761)
.L_761:
        /*0020*/ 	.word	0x00000000
        /*0024*/ 	.short	0x0000
        /*0026*/ 	.short	0x0000
        /*0028*/ 	.byte	0x00, 0xf0, 0x61, 0x10


	//----- nvinfo : EIATTR_MAXREG_COUNT
	.align		4
.L_762:
        /*002c*/ 	.byte	0x03, 0x1b
        /*002e*/ 	.short	0x00ff


	//----- nvinfo : EIATTR_NUM_BARRIERS
	.align		4
        /*0030*/ 	.byte	0x02, 0x4c
        /*0032*/ 	.byte	0x02
	.zero		1


	//----- nvinfo : EIATTR_MERCURY_ISA_VERSION
	.align		4
        /*0034*/ 	.byte	0x03, 0x5f
        /*0036*/ 	.short	0x0000


	//----- nvinfo : EIATTR_COOP_GROUP_MASK_REGIDS
	.align		4
        /*0038*/ 	.byte	0x04, 0x29
        /*003a*/ 	.short	(.L_764 - .L_763)


	//   ....[0]....
.L_763:
        /*003c*/ 	.word	0xffffffff


	//   ....[1]....
        /*0040*/ 	.word	0xffffffff


	//   ....[2]....
        /*0044*/ 	.word	0xffffffff


	//   ....[3]....
        /*0048*/ 	.word	0xffffffff


	//   ....[4]....
        /*004c*/ 	.word	0xffffffff


	//   ....[5]....
        /*0050*/ 	.word	0xffffffff


	//   ....[6]....
        /*0054*/ 	.word	0xffffffff


	//   ....[7]....
        /*0058*/ 	.word	0xffffffff


	//   ....[8]....
        /*005c*/ 	.word	0xffffffff


	//   ....[9]....
        /*0060*/ 	.word	0xffffffff


	//   ....[10]....
        /*0064*/ 	.word	0xffffffff


	//   ....[11]....
        /*0068*/ 	.word	0xffffffff


	//   ....[12]....
        /*006c*/ 	.word	0xffffffff


	//   ....[13]....
        /*0070*/ 	.word	0xffffffff


	//   ....[14]....
        /*0074*/ 	.word	0xffffffff


	//   ....[15]....
        /*0078*/ 	.word	0xffffffff


	//   ....[16]....
        /*007c*/ 	.word	0xffffffff


	//   ....[17]....
        /*0080*/ 	.word	0xffffffff


	//   ....[18]....
        /*0084*/ 	.word	0xffffffff


	//   ....[19]....
        /*0088*/ 	.word	0xffffffff


	//   ....[20]....
        /*008c*/ 	.word	0xffffffff


	//   ....[21]....
        /*0090*/ 	.word	0xffffffff


	//   ....[22]....
        /*0094*/ 	.word	0xffffffff


	//   ....[23]....
        /*0098*/ 	.word	0xffffffff


	//   ....[24]....
        /*009c*/ 	.word	0xffffffff


	//   ....[25]....
        /*00a0*/ 	.word	0xffffffff


	//   ....[26]....
        /*00a4*/ 	.word	0xffffffff


	//   ....[27]....
        /*00a8*/ 	.word	0xffffffff


	//   ....[28]....
        /*00ac*/ 	.word	0xffffffff


	//   ....[29]....
        /*00b0*/ 	.word	0xffffffff


	//   ....[30]....
        /*00b4*/ 	.word	0xffffffff


	//   ....[31]....
        /*00b8*/ 	.word	0xffffffff


	//   ....[32]....
        /*00bc*/ 	.word	0xffffffff


	//   ....[33]....
        /*00c0*/ 	.word	0xffffffff


	//   ....[34]....
        /*00c4*/ 	.word	0xffffffff


	//   ....[35]....
        /*00c8*/ 	.word	0xffffffff


	//   ....[36]....
        /*00cc*/ 	.word	0xffffffff


	//   ....[37]....
        /*00d0*/ 	.word	0xffffffff


	//   ....[38]....
        /*00d4*/ 	.word	0xffffffff


	//   ....[39]....
        /*00d8*/ 	.word	0xffffffff


	//   ....[40]....
        /*00dc*/ 	.word	0xffffffff


	//   ....[41]....
        /*00e0*/ 	.word	0xffffffff


	//   ....[42]....
        /*00e4*/ 	.word	0xffffffff


	//   ....[43]....
        /*00e8*/ 	.word	0xffffffff


	//   ....[44]....
        /*00ec*/ 	.word	0xffffffff


	//   ....[45]....
        /*00f0*/ 	.word	0xffffffff


	//   ....[46]....
        /*00f4*/ 	.word	0xffffffff


	//   ....[47]....
        /*00f8*/ 	.word	0xffffffff


	//   ....[48]....
        /*00fc*/ 	.word	0xffffffff


	//   ....[49]....
        /*0100*/ 	.word	0xffffffff


	//   ....[50]....
        /*0104*/ 	.word	0xffffffff


	//   ....[51]....
        /*0108*/ 	.word	0xffffffff


	//   ....[52]....
        /*010c*/ 	.word	0xffffffff


	//   ....[53]....
        /*0110*/ 	.word	0xffffffff


	//   ....[54]....
        /*0114*/ 	.word	0xffffffff


	//   ....[55]....
        /*0118*/ 	.word	0xffffffff


	//   ....[56]....
        /*011c*/ 	.word	0xffffffff


	//   ....[57]....
        /*0120*/ 	.word	0xffffffff


	//   ....[58]....
        /*0124*/ 	.word	0xffffffff


	//   ....[59]....
        /*0128*/ 	.word	0xffffffff


	//   ....[60]....
        /*012c*/ 	.word	0xffffffff


	//   ....[61]....
        /*0130*/ 	.word	0xffffffff


	//   ....[62]....
        /*0134*/ 	.word	0xffffffff


	//   ....[63]....
        /*0138*/ 	.word	0xffffffff


	//   ....[64]....
        /*013c*/ 	.word	0xffffffff


	//   ....[65]....
        /*0140*/ 	.word	0xffffffff


	//   ....[66]....
        /*0144*/ 	.word	0xffffffff


	//   ....[67]....
        /*0148*/ 	.word	0xffffffff


	//   ....[68]....
        /*014c*/ 	.word	0xffffffff


	//   ....[69]....
        /*0150*/ 	.word	0xffffffff


	//   ....[70]....
        /*0154*/ 	.word	0xffffffff


	//   ....[71]....
        /*0158*/ 	.word	0xffffffff


	//   ....[72]....
        /*015c*/ 	.word	0xffffffff


	//   ....[73]....
        /*0160*/ 	.word	0xffffffff


	//   ....[74]....
        /*0164*/ 	.word	0xffffffff


	//   ....[75]....
        /*0168*/ 	.word	0xffffffff


	//   ....[76]....
        /*016c*/ 	.word	0xffffffff


	//   ....[77]....
        /*0170*/ 	.word	0xffffffff


	//   ....[78]....
        /*0174*/ 	.word	0xffffffff


	//   ....[79]....
        /*0178*/ 	.word	0xffffffff


	//   ....[80]....
        /*017c*/ 	.word	0xffffffff


	//   ....[81]....
        /*0180*/ 	.word	0xffffffff


	//   ....[82]....
        /*0184*/ 	.word	0xffffffff


	//   ....[83]....
        /*0188*/ 	.word	0xffffffff


	//   ....[84]....
        /*018c*/ 	.word	0xffffffff


	//   ....[85]....
        /*0190*/ 	.word	0xffffffff


	//   ....[86]....
        /*0194*/ 	.word	0xffffffff


	//   ....[87]....
        /*0198*/ 	.word	0xffffffff


	//   ....[88]....
        /*019c*/ 	.word	0xffffffff


	//   ....[89]....
        /*01a0*/ 	.word	0xffffffff


	//   ....[90]....
        /*01a4*/ 	.word	0xffffffff


	//   ....[91]....
        /*01a8*/ 	.word	0xffffffff


	//   ....[92]....
        /*01ac*/ 	.word	0xffffffff


	//   ....[93]....
        /*01b0*/ 	.word	0xffffffff


	//   ....[94]....
        /*01b4*/ 	.word	0xffffffff


	//   ....[95]....
        /*01b8*/ 	.word	0xffffffff


	//   ....[96]....
        /*01bc*/ 	.word	0xffffffff


	//   ....[97]....
        /*01c0*/ 	.word	0xffffffff


	//----- nvinfo : EIATTR_COOP_GROUP_INSTR_OFFSETS
	.align		4
.L_764:
        /*01c4*/ 	.byte	0x04, 0x28
        /*01c6*/ 	.short	(.L_766 - .L_765)


	//   ....[0]....
.L_765:
        /*01c8*/ 	.word	0x00000c90


	//   ....[1]....
        /*01cc*/ 	.word	0x00000cd0


	//   ....[2]....
        /*01d0*/ 	.word	0x00000d10


	//   ....[3]....
        /*01d4*/ 	.word	0x00000d40


	//   ....[4]....
        /*01d8*/ 	.word	0x00000d90


	//   ....[5]....
        /*01dc*/ 	.word	0x00000dc0


	//   ....[6]....
        /*01e0*/ 	.word	0x00000df0


	//   ....[7]....
        /*01e4*/ 	.word	0x00000f70


	//   ....[8]....
        /*01e8*/ 	.word	0x00001400


	//   ....[9]....
        /*01ec*/ 	.word	0x00001430


	//   ....[10]....
        /*01f0*/ 	.word	0x00001480


	//   ....[11]....
        /*01f4*/ 	.word	0x000014a0


	//   ....[12]....
        /*01f8*/ 	.word	0x00001550


	//   ....[13]....
        /*01fc*/ 	.word	0x00001570


	//   ....[14]....
        /*0200*/ 	.word	0x00001590


	//   ....[15]....
        /*0204*/ 	.word	0x000015b0


	//   ....[16]....
        /*0208*/ 	.word	0x00001b90


	//   ....[17]....
        /*020c*/ 	.word	0x00001bb0


	//   ....[18]....
        /*0210*/ 	.word	0x00001c10


	//   ....[19]....
        /*0214*/ 	.word	0x00001c30


	//   ....[20]....
        /*0218*/ 	.word	0x00002170


	//   ....[21]....
        /*021c*/ 	.word	0x000021a0


	//   ....[22]....
        /*0220*/ 	.word	0x000021c0


	//   ....[23]....
        /*0224*/ 	.word	0x00002220


	//   ....[24]....
        /*0228*/ 	.word	0x00002e60


	//   ....[25]....
        /*022c*/ 	.word	0x00003090


	//   ....[26]....
        /*0230*/ 	.word	0x000038c0


	//   ....[27]....
        /*0234*/ 	.word	0x00003a70


	//   ....[28]....
        /*0238*/ 	.word	0x00003c30


	//   ....[29]....
        /*023c*/ 	.word	0x00003d30


	//   ....[30]....
        /*0240*/ 	.word	0x00004df0


	//   ....[31]....
        /*0244*/ 	.word	0x00004e10


	//   ....[32]....
        /*0248*/ 	.word	0x00004e30


	//   ....[33]....
        /*024c*/ 	.word	0x00004e40


	//   ....[34]....
        /*0250*/ 	.word	0x000054b0


	//   ....[35]....
        /*0254*/ 	.word	0x000054d0


	//   ....[36]....
        /*0258*/ 	.word	0x000054f0


	//   ....[37]....
        /*025c*/ 	.word	0x00005550


	//   ....[38]....
        /*0260*/ 	.word	0x000057e0


	//   ....[39]....
        /*0264*/ 	.word	0x000062c0


	//   ....[40]....
        /*0268*/ 	.word	0x000069f0


	//   ....[41]....
        /*026c*/ 	.word	0x00006aa0


	//   ....[42]....
        /*0270*/ 	.word	0x00006d30


	//   ....[43]....
        /*0274*/ 	.word	0x00006ea0


	//   ....[44]....
        /*0278*/ 	.word	0x00008670


	//   ....[45]....
        /*027c*/ 	.word	0x00008690


	//   ....[46]....
        /*0280*/ 	.word	0x000086b0


	//   ....[47]....
        /*0284*/ 	.word	0x00008720


	//   ....[48]....
        /*0288*/ 	.word	0x00008e50


	//   ....[49]....
        /*028c*/ 	.word	0x00008e70


	//   ....[50]....
        /*0290*/ 	.word	0x00008e90


	//   ....[51]....
        /*0294*/ 	.word	0x00008f00


	//   ....[52]....
        /*0298*/ 	.word	0x00009c00


	//   ....[53]....
        /*029c*/ 	.word	0x00009c20


	//   ....[54]....
        /*02a0*/ 	.word	0x00009c40


	//   ....[55]....
        /*02a4*/ 	.word	0x00009c60


	//   ....[56]....
        /*02a8*/ 	.word	0x0000b570


	//   ....[57]....
        /*02ac*/ 	.word	0x0000b580


	//   ....[58]....
        /*02b0*/ 	.word	0x0000b590


	//   ....[59]....
        /*02b4*/ 	.word	0x0000b600


	//   ....[60]....
        /*02b8*/ 	.word	0x0000bad0


	//   ....[61]....
        /*02bc*/ 	.word	0x0000bae0


	//   ....[62]....
        /*02c0*/ 	.word	0x0000baf0


	//   ....[63]....
        /*02c4*/ 	.word	0x0000bb70


	//   ....[64]....
        /*02c8*/ 	.word	0x0000c590


	//   ....[65]....
        /*02cc*/ 	.word	0x0000c880


	//   ....[66]....
        /*02d0*/ 	.word	0x0000cfb0


	//   ....[67]....
        /*02d4*/ 	.word	0x0000d280


	//   ....[68]....
        /*02d8*/ 	.word	0x0000d2d0


	//   ....[69]....
        /*02dc*/ 	.word	0x0000d380


	//   ....[70]....
        /*02e0*/ 	.word	0x0000ec00


	//   ....[71]....
        /*02e4*/ 	.word	0x0000ec10


	//   ....[72]....
        /*02e8*/ 	.word	0x0000ec20


	//   ....[73]....
        /*02ec*/ 	.word	0x0000ec90


	//   ....[74]....
        /*02f0*/ 	.word	0x0000ee30


	//   ....[75]....
        /*02f4*/ 	.word	0x0000ee60


	//   ....[76]....
        /*02f8*/ 	.word	0x0000eea0


	//   ....[77]....
        /*02fc*/ 	.word	0x0000eeb0


	//   ....[78]....
        /*0300*/ 	.word	0x00010440


	//   ....[79]....
        /*0304*/ 	.word	0x00010450


	//   ....[80]....
        /*0308*/ 	.word	0x00010470


	//   ....[81]....
        /*030c*/ 	.word	0x00010480


	//   ....[82]....
        /*0310*/ 	.word	0x00010490


	//   ....[83]....
        /*0314*/ 	.word	0x00010580


	//   ....[84]....
        /*0318*/ 	.word	0x00010700


	//   ....[85]....
        /*031c*/ 	.word	0x00010730


	//   ....[86]....
        /*0320*/ 	.word	0x00010880


	//   ....[87]....
        /*0324*/ 	.word	0x000108b0


	//   ....[88]....
        /*0328*/ 	.word	0x00010a00


	//   ....[89]....
        /*032c*/ 	.word	0x00010a20


	//   ....[90]....
        /*0330*/ 	.word	0x000110f0


	//   ....[91]....
        /*0334*/ 	.word	0x00011110


	//   ....[92]....
        /*0338*/ 	.word	0x00011240


	//   ....[93]....
        /*033c*/ 	.word	0x00011270


	//   ....[94]....
        /*0340*/ 	.word	0x000113a0


	//   ....[95]....
        /*0344*/ 	.word	0x000113d0


	//   ....[96]....
        /*0348*/ 	.word	0x00011500


	//   ....[97]....
        /*034c*/ 	.word	0x00011520


	//----- nvinfo : EIATTR_EXIT_INSTR_OFFSETS
	.align		4
.L_766:
        /*0350*/ 	.byte	0x04, 0x1c
        /*0352*/ 	.short	(.L_768 - .L_767)


	//   ....[0]....
.L_767:
        /*0354*/ 	.word	0x00000030


	//   ....[1]....
        /*0358*/ 	.word	0x00010a30


	//   ....[2]....
        /*035c*/ 	.word	0x00010b00


	//   ....[3]....
        /*0360*/ 	.word	0x00010b60


	//   ....[4]....
        /*0364*/ 	.word	0x00011530


	//   ....[5]....
        /*0368*/ 	.word	0x000115e0


	//   ....[6]....
        /*036c*/ 	.word	0x00011640


	//----- nvinfo : EIATTR_CTAIDZ_USED
	.align		4
.L_768:
        /*0370*/ 	.byte	0x01, 0x04
	.zero		2


	//----- nvinfo : EIATTR_MAX_THREADS
	.align		4
        /*0374*/ 	.byte	0x04, 0x05
        /*0376*/ 	.short	(.L_770 - .L_769)
.L_769:
        /*0378*/ 	.word	0x00000100
        /*037c*/ 	.word	0x00000001
        /*0380*/ 	.word	0x00000001


	//----- nvinfo : EIATTR_CRS_STACK_SIZE
	.align		4
.L_770:
        /*0384*/ 	.byte	0x04, 0x1e
        /*0386*/ 	.short	(.L_772 - .L_771)
.L_771:
        /*0388*/ 	.word	0x00000000
.L_772:


//--------------------- .nv.info._ZN7cutlass13device_kernelIN5flash19enable_sm80_to_sm89INS1_16FlashAttnFwdSm80INS1_25CollectiveMainloopFwdSm80ILi8ELi2ELb0EN4cute5tupleIJNS5_1CILi128EEENS7_ILi64EEENS7_ILi192EEEEEELi192ENS_10bfloat16_tEfNS_4arch4Sm80ELb0ELb1ELb0ELb1ELb1ELb0ELb1ELb0EEENS1_21CollectiveEpilogueFwdINS6_IJS8_SA_S9_EEENS6_IJNS7_ILi1EEESI_SI_EEESC_SE_Li256ELb1ELb1ELb0ELb0EEENS1_19SingleTileSchedulerILb1ELb0ELb1ELi128EEEEEEEEEvNT_6ParamsE --------------------------
	.section	.nv.info._ZN7cutlass13device_kernelIN5flash19enable_sm80_to_sm89INS1_16FlashAttnFwdSm80INS1_25CollectiveMainloopFwdSm80ILi8ELi2ELb0EN4cute5tupleIJNS5_1CILi128EEENS7_ILi64EEENS7_ILi192EEEEEELi192ENS_10bfloat16_tEfNS_4arch4Sm80ELb0ELb1ELb0ELb1ELb1ELb0ELb1ELb0EEENS1_21CollectiveEpilogueFwdINS6_IJS8_SA_S9_EEENS6_IJNS7_ILi1EEESI_SI_EEESC_SE_Li256ELb1ELb1ELb0ELb0EEENS1_19SingleTileSchedulerILb1ELb0ELb1ELi128EEEEEEEEEvNT_6ParamsE,"",@"SHT_CUDA_INFO"
	.sectionflags	@""
	.align	4


	//----- nvinfo : EIATTR_CUDA_API_VERSION
	.align		4
        /*0000*/ 	.byte	0x04, 0x37
        /*0002*/ 	.short	(.L_774 - .L_773)
.L_773:
        /*0004*/ 	.word	0x00000082


	//----- nvinfo : EIATTR_SW2861232_WAR
	.align		4
.L_774:
        /*0008*/ 	.byte	0x01, 0x35
	.zero		2


	//----- nvinfo : EIATTR_PARAM_CBANK
	.align		4
        /*000c*/ 	.byte	0x04, 0x0a
        /*000e*/ 	.short	(.L_776 - .L_775)
	.align		4
.L_775:
        /*0010*/ 	.word	index@(.nv.constant0._ZN7cutlass13device_kernelIN5flash19enable_sm80_to_sm89INS1_16FlashAttnFwdSm80INS1_25CollectiveMainloopFwdSm80ILi8ELi2ELb0EN4cute5tupleIJNS5_1CILi128EEENS7_ILi64EEENS7_ILi192EEEEEELi192ENS_10bfloat16_tEfNS_4arch4Sm80ELb0ELb1ELb0ELb1ELb1ELb0ELb1ELb0EEENS1_21CollectiveEpilogueFwdINS6_IJS8_SA_S9_EEENS6_IJNS7_ILi1EEESI_SI_EEESC_SE_Li256ELb1ELb1ELb0ELb0EEENS1_19SingleTileSchedulerILb1ELb0ELb1ELi128EEEEEEEEEvNT_6ParamsE)
        /*0014*/ 	.short	0x0160
        /*0016*/ 	.short	0x0418


	//----- nvinfo : EIATTR_CBANK_PARAM_SIZE
	.align		4
.L_776:
        /*0018*/ 	.byte	0x03, 0x19
        /*001a*/ 	.short	0x0418


	//----- nvinfo : EIATTR_KPARAM_INFO
	.align		4
        /*001c*/ 	.byte	0x04, 0x17
        /*001e*/ 	.short	(.L_778 - .L_777)
.L_777:
        /*0020*/ 	.word	0x00000000
        /*0024*/ 	.short	0x0000
        /*0026*/ 	.short	0x0000
        /*0028*/ 	.byte	0x00, 0xf0, 0x61, 0x10


	//----- nvinfo : EIATTR_MAXREG_COUNT
	.align		4
.L_778:
        /*002c*/ 	.byte	0x03, 0x1b
        /*002e*/ 	.short	0x00ff


	//----- nvinfo : EIATTR_NUM_BARRIERS
	.align		4
        /*0030*/ 	.byte	0x02, 0x4c
        /*0032*/ 	.byte	0x02
	.zero		1


	//----- nvinfo : EIATTR_MERCURY_ISA_VERSION
	.align		4
        /*0034*/ 	.byte	0x03, 0x5f
        /*0036*/ 	.short	0x0000


	//----- nvinfo : EIATTR_COOP_GROUP_MASK_REGIDS
	.align		4
        /*0038*/ 	.byte	0x04, 0x29
        /*003a*/ 	.short	(.L_780 - .L_779)


	//   ....[0]....
.L_779:
        /*003c*/ 	.word	0xffffffff


	//   ....[1]....
        /*0040*/ 	.word	0xffffffff


	//   ....[2]....
        /*0044*/ 	.word	0xffffffff


	//   ....[3]....
        /*0048*/ 	.word	0xffffffff


	//   ....[4]....
        /*004c*/ 	.word	0xffffffff


	//   ....[5]....
        /*0050*/ 	.word	0xffffffff


	//   ....[6]....
        /*0054*/ 	.word	0xffffffff


	//   ....[7]....
        /*0058*/ 	.word	0xffffffff


	//   ....[8]....
        /*005c*/ 	.word	0xffffffff


	//   ....[9]....
        /*0060*/ 	.word	0xffffffff


	//   ....[10]....
        /*0064*/ 	.word	0xffffffff


	//   ....[11]....
        /*0068*/ 	.word	0xffffffff


	//   ....[12]....
        /*006c*/ 	.word	0xffffffff


	//   ....[13]....
        /*0070*/ 	.word	0xffffffff


	//   ....[14]....
        /*0074*/ 	.word	0xffffffff


	//   ....[15]....
        /*0078*/ 	.word	0xffffffff


	//   ....[16]....
        /*007c*/ 	.word	0xffffffff


	//   ....[17]....
        /*0080*/ 	.word	0xffffffff


	//   ....[18]....
        /*0084*/ 	.word	0xffffffff


	//   ....[19]....
        /*0088*/ 	.word	0xffffffff


	//   ....[20]....
        /*008c*/ 	.word	0xffffffff


	//   ....[21]....
        /*0090*/ 	.word	0xffffffff


	//   ....[22]....
        /*0094*/ 	.word	0xffffffff


	//   ....[23]....
        /*0098*/ 	.word	0xffffffff


	//   ....[24]....
        /*009c*/ 	.word	0xffffffff


	//   ....[25]....
        /*00a0*/ 	.word	0xffffffff


	//   ....[26]....
        /*00a4*/ 	.word	0xffffffff


	//   ....[27]....
        /*00a8*/ 	.word	0xffffffff


	//   ....[28]....
        /*00ac*/ 	.word	0xffffffff


	//   ....[29]....
        /*00b0*/ 	.word	0xffffffff


	//   ....[30]....
        /*00b4*/ 	.word	0xffffffff


	//   ....[31]....
        /*00b8*/ 	.word	0xffffffff


	//   ....[32]....
        /*00bc*/ 	.word	0xffffffff


	//   ....[33]....
        /*00c0*/ 	.word	0xffffffff


	//   ....[34]....
        /*00c4*/ 	.word	0xffffffff


	//   ....[35]....
        /*00c8*/ 	.word	0xffffffff


	//   ....[36]....
        /*00cc*/ 	.word	0xffffffff


	//   ....[37]....
        /*00d0*/ 	.word	0xffffffff


	//   ....[38]....
        /*00d4*/ 	.word	0xffffffff


	//   ....[39]....
        /*00d8*/ 	.word	0xffffffff


	//   ....[40]....
        /*00dc*/ 	.word	0xffffffff


	//   ....[41]....
        /*00e0*/ 	.word	0xffffffff


	//   ....[42]....
        /*00e4*/ 	.word	0xffffffff


	//   ....[43]....
        /*00e8*/ 	.word	0xffffffff


	//   ....[44]....
        /*00ec*/ 	.word	0xffffffff


	//   ....[45]....
        /*00f0*/ 	.word	0xffffffff


	//   ....[46]....
        /*00f4*/ 	.word	0xffffffff


	//   ....[47]....
        /*00f8*/ 	.word	0xffffffff


	//   ....[48]....
        /*00fc*/ 	.word	0xffffffff


	//   ....[49]....
        /*0100*/ 	.word	0xffffffff


	//   ....[50]....
        /*0104*/ 	.word	0xffffffff


	//   ....[51]....
        /*0108*/ 	.word	0xffffffff


	//   ....[52]....
        /*010c*/ 	.word	0xffffffff


	//   ....[53]....
        /*0110*/ 	.word	0xffffffff


	//   ....[54]....
        /*0114*/ 	.word	0xffffffff


	//   ....[55]....
        /*0118*/ 	.word	0xffffffff


	//   ....[56]....
        /*011c*/ 	.word	0xffffffff


	//   ....[57]....
        /*0120*/ 	.word	0xffffffff


	//   ....[58]....
        /*0124*/ 	.word	0xffffffff


	//   ....[59]....
        /*0128*/ 	.word	0xffffffff


	//   ....[60]....
        /*012c*/ 	.word	0xffffffff


	//   ....[61]....
        /*0130*/ 	.word	0xffffffff


	//   ....[62]....
        /*0134*/ 	.word	0xffffffff


	//   ....[63]....
        /*0138*/ 	.word	0xffffffff


	//   ....[64]....
        /*013c*/ 	.word	0xffffffff


	//   ....[65]....
        /*0140*/ 	.word	0xffffffff


	//   ....[66]....
        /*0144*/ 	.word	0xffffffff


	//   ....[67]....
        /*0148*/ 	.word	0xffffffff


	//   ....[68]....
        /*014c*/ 	.word	0xffffffff


	//   ....[69]....
        /*0150*/ 	.word	0xffffffff


	//   ....[70]....
        /*0154*/ 	.word	0xffffffff


	//   ....[71]....
        /*0158*/ 	.word	0xffffffff


	//   ....[72]....
        /*015c*/ 	.word	0xffffffff


	//   ....[73]....
        /*0160*/ 	.word	0xffffffff


	//   ....[74]....
        /*0164*/ 	.word	0xffffffff


	//   ....[75]....
        /*0168*/ 	.word	0xffffffff


	//   ....[76]....
        /*016c*/ 	.word	0xffffffff


	//   ....[77]....
        /*0170*/ 	.word	0xffffffff


	//   ....[78]....
        /*0174*/ 	.word	0xffffffff


	//   ....[79]....
        /*0178*/ 	.word	0xffffffff


	//   ....[80]....
        /*017c*/ 	.word	0xffffffff


	//   ....[81]....
        /*0180*/ 	.word	0xffffffff


	//   ....[82]....
        /*0184*/ 	.word	0xffffffff


	//   ....[83]....
        /*0188*/ 	.word	0xffffffff


	//   ....[84]....
        /*018c*/ 	.word	0xffffffff


	//   ....[85]....
        /*0190*/ 	.word	0xffffffff


	//   ....[86]....
        /*0194*/ 	.word	0xffffffff


	//   ....[87]....
        /*0198*/ 	.word	0xffffffff


	//   ....[88]....
        /*019c*/ 	.word	0xffffffff


	//   ....[89]....
        /*01a0*/ 	.word	0xffffffff


	//   ....[90]....
        /*01a4*/ 	.word	0xffffffff


	//   ....[91]....
        /*01a8*/ 	.word	0xffffffff


	//   ....[92]....
        /*01ac*/ 	.word	0xffffffff


	//   ....[93]....
        /*01b0*/ 	.word	0xffffffff


	//   ....[94]....
        /*01b4*/ 	.word	0xffffffff


	//   ....[95]....
        /*01b8*/ 	.word	0xffffffff


	//   ....[96]....
        /*01bc*/ 	.word	0xffffffff


	//   ....[97]....
        /*01c0*/ 	.word	0xffffffff


	//   ....[98]....
        /*01c4*/ 	.word	0xffffffff


	//----- nvinfo : EIATTR_COOP_GROUP_INSTR_OFFSETS
	.align		4
.L_780:
        /*01c8*/ 	.byte	0x04, 0x28
        /*01ca*/ 	.short	(.L_782 - .L_781)


	//   ....[0]....
.L_781:
        /*01cc*/ 	.word	0x00000090


	//   ....[1]....
        /*01d0*/ 	.word	0x00001570


	//   ....[2]....
        /*01d4*/ 	.word	0x000015b0


	//   ....[3]....
        /*01d8*/ 	.word	0x000017d0


	//   ....[4]....
        /*01dc*/ 	.word	0x00001800


	//   ....[5]....
        /*01e0*/ 	.word	0x00001920


	//   ....[6]....
        /*01e4*/ 	.word	0x00001950


	//   ....[7]....
        /*01e8*/ 	.word	0x00001a60


	//   ....[8]....
        /*01ec*/ 	.word	0x00001aa0


	//   ....[9]....
        /*01f0*/ 	.word	0x00001ff0


	//   ....[10]....
        /*01f4*/ 	.word	0x00002010


	//   ....[11]....
        /*01f8*/ 	.word	0x00002040


	//   ....[12]....
        /*01fc*/ 	.word	0x00002070


	//   ....[13]....
        /*0200*/ 	.word	0x00002080


	//   ....[14]....
        /*0204*/ 	.word	0x00002090


	//   ....[15]....
        /*0208*/ 	.word	0x000021d0


	//   ....[16]....
        /*020c*/ 	.word	0x000021e0


	//   ....[17]....
        /*0210*/ 	.word	0x00002630


	//   ....[18]....
        /*0214*/ 	.word	0x00002660


	//   ....[19]....
        /*0218*/ 	.word	0x00002670


	//   ....[20]....
        /*021c*/ 	.word	0x00002680


	//   ....[21]....
        /*0220*/ 	.word	0x00002b00


	//   ....[22]....
        /*0224*/ 	.word	0x00002b30


	//   ....[23]....
        /*0228*/ 	.word	0x00002b40


	//   ....[24]....
        /*022c*/ 	.word	0x00002b50


	//   ....[25]....
        /*0230*/ 	.word	0x000035e0


	//   ....[26]....
        /*0234*/ 	.word	0x00003a00


	//   ....[27]....
        /*0238*/ 	.word	0x000044d0


	//   ....[28]....
        /*023c*/ 	.word	0x000044f0


	//   ....[29]....
        /*0240*/ 	.word	0x00004510


	//   ....[30]....
        /*0244*/ 	.word	0x00004620


	//   ....[31]....
        /*0248*/ 	.word	0x00005750


	//   ....[32]....
        /*024c*/ 	.word	0x00005780


	//   ....[33]....
        /*0250*/ 	.word	0x000057a0


	//   ....[34]....
        /*0254*/ 	.word	0x000057b0


	//   ....[35]....
        /*0258*/ 	.word	0x00005e50


	//   ....[36]....
        /*025c*/ 	.word	0x00005e60


	//   ....[37]....
        /*0260*/ 	.word	0x00005e70


	//   ....[38]....
        /*0264*/ 	.word	0x00005e80


	//   ....[39]....
        /*0268*/ 	.word	0x00006a10


	//   ....[40]....
        /*026c*/ 	.word	0x00006c30


	//   ....[41]....
        /*0270*/ 	.word	0x000075c0


	//   ....[42]....
        /*0274*/ 	.word	0x00007650


	//   ....[43]....
        /*0278*/ 	.word	0x00007670


	//   ....[44]....
        /*027c*/ 	.word	0x00007690


	//   ....[45]....
        /*0280*/ 	.word	0x00008fe0


	//   ....[46]....
        /*0284*/ 	.word	0x00009000


	//   ....[47]....
        /*0288*/ 	.word	0x00009010


	//   ....[48]....
        /*028c*/ 	.word	0x00009020


	//   ....[49]....
        /*0290*/ 	.word	0x000097a0


	//   ....[50]....
        /*0294*/ 	.word	0x000097b0


	//   ....[51]....
        /*0298*/ 	.word	0x000097c0


	//   ....[52]....
        /*029c*/ 	.word	0x000097d0


	//   ....[53]....
        /*02a0*/ 	.word	0x0000a530


	//   ....[54]....
        /*02a4*/ 	.word	0x0000a550


	//   ....[55]....
        /*02a8*/ 	.word	0x0000a570


	//   ....[56]....
        /*02ac*/ 	.word	0x0000a590


	//   ....[57]....
        /*02b0*/ 	.word	0x0000be90


	//   ....[58]....
        /*02b4*/ 	.word	0x0000beb0


	//   ....[59]....
        /*02b8*/ 	.word	0x0000bec0


	//   ....[60]....
        /*02bc*/ 	.word	0x0000bed0


	//   ....[61]....
        /*02c0*/ 	.word	0x0000c3f0


	//   ....[62]....
        /*02c4*/ 	.word	0x0000c400


	//   ....[63]....
        /*02c8*/ 	.word	0x0000c410


	//   ....[64]....
        /*02cc*/ 	.word	0x0000c420


	//   ....[65]....
        /*02d0*/ 	.word	0x0000ce70


	//   ....[66]....
        /*02d4*/ 	.word	0x0000d2c0


	//   ....[67]....
        /*02d8*/ 	.word	0x0000da90


	//   ....[68]....
        /*02dc*/ 	.word	0x0000dbd0


	//   ....[69]....
        /*02e0*/ 	.word	0x0000dbe0


	//   ....[70]....
        /*02e4*/ 	.word	0x0000dc00


	//   ....[71]....
        /*02e8*/ 	.word	0x0000f4f0


	//   ....[72]....
        /*02ec*/ 	.word	0x0000f510


	//   ....[73]....
        /*02f0*/ 	.word	0x0000f530


	//   ....[74]....
        /*02f4*/ 	.word	0x0000f540


	//   ....[75]....
        /*02f8*/ 	.word	0x0000f710


	//   ....[76]....
        /*02fc*/ 	.word	0x0000f730


	//   ....[77]....
        /*0300*/ 	.word	0x0000f770


	//   ....[78]....
        /*0304*/ 	.word	0x0000f780


	//   ....[79]....
        /*0308*/ 	.word	0x00010d90


	//   ....[80]....
        /*030c*/ 	.word	0x00010dd0


	//   ....[81]....
        /*0310*/ 	.word	0x00010e60


	//   ....[82]....
        /*0314*/ 	.word	0x00010ea0


	//   ....[83]....
        /*0318*/ 	.word	0x000110b0


	//   ....[84]....
        /*031c*/ 	.word	0x000110c0


	//   ....[85]....
        /*0320*/ 	.word	0x00011240


	//   ....[86]....
        /*0324*/ 	.word	0x00011270


	//   ....[87]....
        /*0328*/ 	.word	0x000113c0


	//   ....[88]....
        /*032c*/ 	.word	0x000113f0


	//   ....[89]....
        /*0330*/ 	.word	0x00011540


	//   ....[90]....
        /*0334*/ 	.word	0x00011560


	//   ....[91]....
        /*0338*/ 	.word	0x00011ea0


	//   ....[92]....
        /*033c*/ 	.word	0x00011eb0


	//   ....[93]....
        /*0340*/ 	.word	0x00011fe0


	//   ....[94]....
        /*0344*/ 	.word	0x00012010


	//   ....[95]....
        /*0348*/ 	.word	0x00012140


	//   ....[96]....
        /*034c*/ 	.word	0x00012170


	//   ....[97]....
        /*0350*/ 	.word	0x000122a0


	//   ....[98]....
        /*0354*/ 	.word	0x000122c0


	//----- nvinfo : EIATTR_EXIT_INSTR_OFFSETS
	.align		4
.L_782:
        /*0358*/ 	.byte	0x04, 0x1c
        /*035a*/ 	.short	(.L_784 - .L_783)


	//   ....[0]....
.L_783:
        /*035c*/ 	.word	0x00000440


	//   ....[1]....
        /*0360*/ 	.word	0x00011570


	//   ....[2]....
        /*0364*/ 	.word	0x00011640


	//   ....[3]....
        /*0368*/ 	.word	0x000116a0


	//   ....[4]....
        /*036c*/ 	.word	0x000122d0


	//   ....[5]....
        /*0370*/ 	.word	0x00012380


	//   ....[6]....
        /*0374*/ 	.word	0x000123e0


	//----- nvinfo : EIATTR_CTAIDZ_USED
	.align		4
.L_784:
        /*0378*/ 	.byte	0x01, 0x04
	.zero		2


	//----- nvinfo : EIATTR_MAX_THREADS
	.align		4
        /*037c*/ 	.byte	0x04, 0x05
        /*037e*/ 	.short	(.L_786 - .L_785)
.L_785:
        /*0380*/ 	.word	0x00000100
        /*0384*/ 	.word	0x00000001
        /*0388*/ 	.word	0x00000001


	//----- nvinfo : EIATTR_CRS_STACK_SIZE
	.align		4
.L_786:
        /*038c*/ 	.byte	0x04, 0x1e
        /*038e*/ 	.short	(.L_788 - .L_787)
.L_787:
        /*0390*/ 	.word	0x00000000
.L_788:


//--------------------- .nv.info._ZN7cutlass13device_kernelIN5flash19enable_sm80_to_sm89INS1_16FlashAttnFwdSm80INS1_25CollectiveMainloopFwdSm80ILi8ELi2ELb0EN4cute5tupleIJNS5_1CILi128EEENS7_ILi64EEENS7_ILi192EEEEEELi192ENS_10bfloat16_tEfNS_4arch4Sm80ELb0ELb1ELb0ELb1ELb1ELb1ELb1ELb0EEENS1_21CollectiveEpilogueFwdINS6_IJS8_SA_S9_EEENS6_IJNS7_ILi1EEESI_SI_EEESC_SE_Li256ELb1ELb1ELb0ELb0EEENS1_19SingleTileSchedulerILb1ELb0ELb1ELi128EEEEEEEEEvNT_6ParamsE --------------------------
	.section	.nv.info._ZN7cutlass13device_kernelIN5flash19enable_sm80_to_sm89INS1_16FlashAttnFwdSm80INS1_25CollectiveMainloopFwdSm80ILi8ELi2ELb0EN4cute5tupleIJNS5_1CILi128EEENS7_ILi64EEENS7_ILi192EEEEEELi192ENS_10bfloat16_tEfNS_4arch4Sm80ELb0ELb1ELb0ELb1ELb1ELb1ELb1ELb0EEENS1_21CollectiveEpilogueFwdINS6_IJS8_SA_S9_EEENS6_IJNS7_ILi1EEESI_SI_EEESC_SE_Li256ELb1ELb1ELb0ELb0EEENS1_19SingleTileSchedulerILb1ELb0ELb1ELi128EEEEEEEEEvNT_6ParamsE,"",@"SHT_CUDA_INFO"
	.sectionflags	@""
	.align	4


	//----- nvinfo : EIATTR_CUDA_API_VERSION
	.align		4
        /*0000*/ 	.byte	0x04, 0x37
        /*0002*/ 	.short	(.L_790 - .L_789)
.L_789:
        /*0004*/ 	.word	0x00000082


	//----- nvinfo : EIATTR_SW2861232_WAR
	.align		4
.L_790:
        /*0008*/ 	.byte	0x01, 0x35
	.zero		2


	//----- nvinfo : EIATTR_PARAM_CBANK
	.align		4
        /*000c*/ 	.byte	0x04, 0x0a
        /*000e*/ 	.short	(.L_792 - .L_791)
	.align		4
.L_791:
        /*0010*/ 	.word	index@(.nv.constant0._ZN7cutlass13device_kernelIN5flash19enable_sm80_to_sm89INS1_16FlashAttnFwdSm80INS1_25CollectiveMainloopFwdSm80ILi8ELi2ELb0EN4cute5tupleIJNS5_1CILi128EEENS7_ILi64EEENS7_ILi192EEEEEELi192ENS_10bfloat16_tEfNS_4arch4Sm80ELb0ELb1ELb0ELb1ELb1ELb1ELb1ELb0EEENS1_21CollectiveEpilogueFwdINS6_IJS8_SA_S9_EEENS6_IJNS7_ILi1EEESI_SI_EEESC_SE_Li256ELb1ELb1ELb0ELb0EEENS1_19SingleTileSchedulerILb1ELb0ELb1ELi128EEEEEEEEEvNT_6ParamsE)
        /*0014*/ 	.short	0x0160
        /*0016*/ 	.short	0x0418


	//----- nvinfo : EIATTR_CBANK_PARAM_SIZE
	.align		4
.L_792:
        /*0018*/ 	.byte	0x03, 0x19
        /*001a*/ 	.short	0x0418


	//----- nvinfo : EIATTR_KPARAM_INFO
	.align		4
        /*001c*/ 	.byte	0x04, 0x17
        /*001e*/ 	.short	(.L_794 - .L_793)
.L_793:
        /*0020*/ 	.word	0x00000000
        /*0024*/ 	.short	0x0000
        /*0026*/ 	.short	0x0000
        /*0028*/ 	.byte	0x00, 0xf0, 0x61, 0x10


	//----- nvinfo : EIATTR_MAXREG_COUNT
	.align		4
.L_794:
        /*002c*/ 	.byte	0x03, 0x1b
        /*002e*/ 	.short	0x00ff


	//----- nvinfo : EIATTR_NUM_BARRIERS
	.align		4
        /*0030*/ 	.byte	0x02, 0x4c
        /*0032*/ 	.byte	0x02
	.zero		1


	//----- nvinfo : EIATTR_MERCURY_ISA_VERSION
	.align		4
        /*0034*/ 	.byte	0x03, 0x5f
        /*0036*/ 	.short	0x0000


	//----- nvinfo : EIATTR_COOP_GROUP_MASK_REGIDS
	.align		4
        /*0038*/ 	.byte	0x04, 0x29
        /*003a*/ 	.short	(.L_796 - .L_795)


	//   ....[0]....
.L_795:
        /*003c*/ 	.word	0xffffffff


	//   ....[1]....
        /*0040*/ 	.word	0xffffffff


	//   ....[2]....
        /*0044*/ 	.word	0xffffffff


	//   ....[3]....
        /*0048*/ 	.word	0xffffffff


	//   ....[4]....
        /*004c*/ 	.word	0xffffffff


	//   ....[5]....
        /*0050*/ 	.word	0xffffffff


	//   ....[6]....
        /*0054*/ 	.word	0xffffffff


	//   ....[7]....
        /*0058*/ 	.word	0xffffffff


	//   ....[8]....
        /*005c*/ 	.word	0xffffffff


	//   ....[9]....
        /*0060*/ 	.word	0xffffffff


	//   ....[10]....
        /*0064*/ 	.word	0xffffffff


	//   ....[11]....
        /*0068*/ 	.word	0xffffffff


	//   ....[12]....
        /*006c*/ 	.word	0xffffffff


	//   ....[13]....
        /*0070*/ 	.word	0xffffffff


	//   ....[14]....
        /*0074*/ 	.word	0xffffffff


	//   ....[15]....
        /*0078*/ 	.word	0xffffffff


	//   ....[16]....
        /*007c*/ 	.word	0xffffffff


	//   ....[17]....
        /*0080*/ 	.word	0xffffffff


	//   ....[18]....
        /*0084*/ 	.word	0xffffffff


	//   ....[19]....
        /*0088*/ 	.word	0xffffffff


	//   ....[20]....
        /*008c*/ 	.word	0xffffffff


	//   ....[21]....
        /*0090*/ 	.word	0xffffffff


	//   ....[22]....
        /*0094*/ 	.word	0xffffffff


	//   ....[23]....
        /*0098*/ 	.word	0xffffffff


	//   ....[24]....
        /*009c*/ 	.word	0xffffffff


	//   ....[25]....
        /*00a0*/ 	.word	0xffffffff


	//   ....[26]....
        /*00a4*/ 	.word	0xffffffff


	//   ....[27]....
        /*00a8*/ 	.word	0xffffffff


	//   ....[28]....
        /*00ac*/ 	.word	0xffffffff


	//   ....[29]....
        /*00b0*/ 	.word	0xffffffff


	//   ....[30]....
        /*00b4*/ 	.word	0xffffffff


	//   ....[31]....
        /*00b8*/ 	.word	0xffffffff


	//   ....[32]....
        /*00bc*/ 	.word	0xffffffff


	//   ....[33]....
        /*00c0*/ 	.word	0xffffffff


	//   ....[34]....
        /*00c4*/ 	.word	0xffffffff


	//   ....[35]....
        /*00c8*/ 	.word	0xffffffff


	//   ....[36]....
        /*00cc*/ 	.word	0xffffffff


	//   ....[37]....
        /*00d0*/ 	.word	0xffffffff


	//   ....[38]....
        /*00d4*/ 	.word	0xffffffff


	//   ....[39]....
        /*00d8*/ 	.word	0xffffffff


	//   ....[40]....
        /*00dc*/ 	.word	0xffffffff


	//   ....[41]....
        /*00e0*/ 	.word	0xffffffff


	//   ....[42]....
        /*00e4*/ 	.word	0xffffffff


	//   ....[43]....
        /*00e8*/ 	.word	0xffffffff


	//   ....[44]....
        /*00ec*/ 	.word	0xffffffff


	//   ....[45]....
        /*00f0*/ 	.word	0xffffffff


	//   ....[46]....
        /*00f4*/ 	.word	0xffffffff


	//   ....[47]....
        /*00f8*/ 	.word	0xffffffff


	//   ....[48]....
        /*00fc*/ 	.word	0xffffffff


	//   ....[49]....
        /*0100*/ 	.word	0xffffffff


	//   ....[50]....
        /*0104*/ 	.word	0xffffffff


	//   ....[51]....
        /*0108*/ 	.word	0xffffffff


	//   ....[52]....
        /*010c*/ 	.word	0xffffffff


	//   ....[53]....
        /*0110*/ 	.word	0xffffffff


	//   ....[54]....
        /*0114*/ 	.word	0xffffffff


	//   ....[55]....
        /*0118*/ 	.word	0xffffffff


	//   ....[56]....
        /*011c*/ 	.word	0xffffffff


	//   ....[57]....
        /*0120*/ 	.word	0xffffffff


	//   ....[58]....
        /*0124*/ 	.word	0xffffffff


	//   ....[59]....
        /*0128*/ 	.word	0xffffffff


	//   ....[60]....
        /*012c*/ 	.word	0xffffffff


	//   ....[61]....
        /*0130*/ 	.word	0xffffffff


	//   ....[62]....
        /*0134*/ 	.word	0xffffffff


	//   ....[63]....
        /*0138*/ 	.word	0xffffffff


	//   ....[64]....
        /*013c*/ 	.word	0xffffffff


	//   ....[65]....
        /*0140*/ 	.word	0xffffffff


	//   ....[66]....
        /*0144*/ 	.word	0xffffffff


	//   ....[67]....
        /*0148*/ 	.word	0xffffffff


	//   ....[68]....
        /*014c*/ 	.word	0xffffffff


	//   ....[69]....
        /*0150*/ 	.word	0xffffffff


	//   ....[70]....
        /*0154*/ 	.word	0xffffffff


	//   ....[71]....
        /*0158*/ 	.word	0xffffffff


	//   ....[72]....
        /*015c*/ 	.word	0xffffffff


	//   ....[73]....
        /*0160*/ 	.word	0xffffffff


	//   ....[74]....
        /*0164*/ 	.word	0xffffffff


	//   ....[75]....
        /*0168*/ 	.word	0xffffffff


	//   ....[76]....
        /*016c*/ 	.word	0xffffffff


	//   ....[77]....
        /*0170*/ 	.word	0xffffffff


	//   ....[78]....
        /*0174*/ 	.word	0xffffffff


	//   ....[79]....
        /*0178*/ 	.word	0xffffffff


	//   ....[80]....
        /*017c*/ 	.word	0xffffffff


	//   ....[81]....
        /*0180*/ 	.word	0xffffffff


	//   ....[82]....
        /*0184*/ 	.word	0xffffffff


	//   ....[83]....
        /*0188*/ 	.word	0xffffffff


	//   ....[84]....
        /*018c*/ 	.word	0xffffffff


	//   ....[85]....
        /*0190*/ 	.word	0xffffffff


	//   ....[86]....
        /*0194*/ 	.word	0xffffffff


	//   ....[87]....
        /*0198*/ 	.word	0xffffffff


	//   ....[88]....
        /*019c*/ 	.word	0xffffffff


	//   ....[89]....
        /*01a0*/ 	.word	0xffffffff


	//   ....[90]....
        /*01a4*/ 	.word	0xffffffff


	//   ....[91]....
        /*01a8*/ 	.word	0xffffffff


	//   ....[92]....
        /*01ac*/ 	.word	0xffffffff


	//   ....[93]....
        /*01b0*/ 	.word	0xffffffff


	//   ....[94]....
        /*01b4*/ 	.word	0xffffffff


	//   ....[95]....
        /*01b8*/ 	.word	0xffffffff


	//   ....[96]....
        /*01bc*/ 	.word	0xffffffff


	//   ....[97]....
        /*01c0*/ 	.word	0xffffffff


	//   ....[98]....
        /*01c4*/ 	.word	0xffffffff


	//   ....[99]....
        /*01c8*/ 	.word	0xffffffff


	//   ....[100]....
        /*01cc*/ 	.word	0xffffffff


	//   ....[101]....
        /*01d0*/ 	.word	0xffffffff


	//   ....[102]....
        /*01d4*/ 	.word	0xffffffff


	//   ....[103]....
        /*01d8*/ 	.word	0xffffffff


	//   ....[104]....
        /*01dc*/ 	.word	0xffffffff


	//   ....[105]....
        /*01e0*/ 	.word	0xffffffff


	//   ....[106]....
        /*01e4*/ 	.word	0xffffffff


	//   ....[107]....
        /*01e8*/ 	.word	0xffffffff


	//   ....[108]....
        /*01ec*/ 	.word	0xffffffff


	//   ....[109]....
        /*01f0*/ 	.word	0xffffffff


	//   ....[110]....
        /*01f4*/ 	.word	0xffffffff


	//   ....[111]....
        /*01f8*/ 	.word	0xffffffff


	//   ....[112]....
        /*01fc*/ 	.word	0xffffffff


	//   ....[113]....
        /*0200*/ 	.word	0xffffffff


	//   ....[114]....
        /*0204*/ 	.word	0xffffffff


	//   ....[115]....
        /*0208*/ 	.word	0xffffffff


	//   ....[116]....
        /*020c*/ 	.word	0xffffffff


	//   ....[117]....
        /*0210*/ 	.word	0xffffffff


	//   ....[118]....
        /*0214*/ 	.word	0xffffffff


	//   ....[119]....
        /*0218*/ 	.word	0xffffffff


	//   ....[120]....
        /*021c*/ 	.word	0xffffffff


	//   ....[121]....
        /*0220*/ 	.word	0xffffffff


	//   ....[122]....
        /*0224*/ 	.word	0xffffffff


	//   ....[123]....
        /*0228*/ 	.word	0xffffffff


	//   ....[124]....
        /*022c*/ 	.word	0xffffffff


	//   ....[125]....
        /*0230*/ 	.word	0xffffffff


	//   ....[126]....
        /*0234*/ 	.word	0xffffffff


	//   ....[127]....
        /*0238*/ 	.word	0xffffffff


	//   ....[128]....
        /*023c*/ 	.word	0xffffffff


	//   ....[129]....
        /*0240*/ 	.word	0xffffffff


	//   ....[130]....
        /*0244*/ 	.word	0xffffffff


	//   ....[131]....
        /*0248*/ 	.word	0xffffffff


	//   ....[132]....
        /*024c*/ 	.word	0xffffffff


	//   ....[133]....
        /*0250*/ 	.word	0xffffffff


	//   ....[134]....
        /*0254*/ 	.word	0xffffffff


	//   ....[135]....
        /*0258*/ 	.word	0xffffffff


	//   ....[136]....
        /*025c*/ 	.word	0xffffffff


	//   ....[137]....
        /*0260*/ 	.word	0xffffffff


	//   ....[138]....
        /*0264*/ 	.word	0xffffffff


	//   ....[139]....
        /*0268*/ 	.word	0xffffffff


	//   ....[140]....
        /*026c*/ 	.word	0xffffffff


	//   ....[141]....
        /*0270*/ 	.word	0xffffffff


	//   ....[142]....
        /*0274*/ 	.word	0xffffffff


	//   ....[143]....
        /*0278*/ 	.word	0xffffffff


	//   ....[144]....
        /*027c*/ 	.word	0xffffffff


	//   ....[145]....
        /*0280*/ 	.word	0xffffffff


	//   ....[146]....
        /*0284*/ 	.word	0xffffffff


	//   ....[147]....
        /*0288*/ 	.word	0xffffffff


	//   ....[148]....
        /*028c*/ 	.word	0xffffffff


	//   ....[149]....
        /*0290*/ 	.word	0xffffffff


	//   ....[150]....
        /*0294*/ 	.word	0xffffffff


	//   ....[151]....
        /*0298*/ 	.word	0xffffffff


	//   ....[152]....
        /*029c*/ 	.word	0xffffffff


	//   ....[153]....
        /*02a0*/ 	.word	0xffffffff


	//   ....[154]....
        /*02a4*/ 	.word	0xffffffff


	//   ....[155]....
        /*02a8*/ 	.word	0xffffffff


	//   ....[156]....
        /*02ac*/ 	.word	0xffffffff


	//   ....[157]....
        /*02b0*/ 	.word	0xffffffff


	//   ....[158]....
        /*02b4*/ 	.word	0xffffffff


	//   ....[159]....
        /*02b8*/ 	.word	0xffffffff


	//   ....[160]....
        /*02bc*/ 	.word	0xffffffff


	//   ....[161]....
        /*02c0*/ 	.word	0xffffffff


	//   ....[162]....
        /*02c4*/ 	.word	0xffffffff


	//   ....[163]....
        /*02c8*/ 	.word	0xffffffff


	//   ....[164]....
        /*02cc*/ 	.word	0xffffffff


	//   ....[165]....
        /*02d0*/ 	.word	0xffffffff


	//   ....[166]....
        /*02d4*/ 	.word	0xffffffff


	//   ....[167]....
        /*02d8*/ 	.word	0xffffffff


	//   ....[168]....
        /*02dc*/ 	.word	0xffffffff


	//   ....[169]....
        /*02e0*/ 	.word	0xffffffff


	//   ....[170]....
        /*02e4*/ 	.word	0xffffffff


	//   ....[171]....
        /*02e8*/ 	.word	0xffffffff


	//   ....[172]....
        /*02ec*/ 	.word	0xffffffff


	//   ....[173]....
        /*02f0*/ 	.word	0xffffffff


	//   ....[174]....
        /*02f4*/ 	.word	0xffffffff


	//   ....[175]....
        /*02f8*/ 	.word	0xffffffff


	//   ....[176]....
        /*02fc*/ 	.word	0xffffffff


	//   ....[177]....
        /*0300*/ 	.word	0xffffffff


	//   ....[178]....
        /*0304*/ 	.word	0xffffffff


	//   ....[179]....
        /*0308*/ 	.word	0xffffffff


	//   ....[180]....
        /*030c*/ 	.word	0xffffffff


	//   ....[181]....
        /*0310*/ 	.word	0xffffffff


	//   ....[182]....
        /*0314*/ 	.word	0xffffffff


	//   ....[183]....
        /*0318*/ 	.word	0xffffffff


	//   ....[184]....
        /*031c*/ 	.word	0xffffffff


	//   ....[185]....
        /*0320*/ 	.word	0xffffffff


	//   ....[186]....
        /*0324*/ 	.word	0xffffffff


	//   ....[187]....
        /*0328*/ 	.word	0xffffffff


	//   ....[188]....
        /*032c*/ 	.word	0xffffffff


	//   ....[189]....
        /*0330*/ 	.word	0xffffffff


	//   ....[190]....
        /*0334*/ 	.word	0xffffffff


	//   ....[191]....
        /*0338*/ 	.word	0xffffffff


	//   ....[192]....
        /*033c*/ 	.word	0xffffffff


	//   ....[193]....
        /*0340*/ 	.word	0xffffffff


	//   ....[194]....
        /*0344*/ 	.word	0xffffffff


	//   ....[195]....
        /*0348*/ 	.word	0xffffffff


	//----- nvinfo : EIATTR_COOP_GROUP_INSTR_OFFSETS
	.align		4
.L_796:
        /*034c*/ 	.byte	0x04, 0x28
        /*034e*/ 	.short	(.L_798 - .L_797)


	//   ....[0]....
.L_797:
        /*0350*/ 	.word	0x00000070


	//   ....[1]....
        /*0354*/ 	.word	0x00002630


	//   ....[2]....
        /*0358*/ 	.word	0x00002640


	//   ....[3]....
        /*035c*/ 	.word	0x00004220


	//   ....[4]....
        /*0360*/ 	.word	0x00004230


	//   ....[5]....
        /*0364*/ 	.word	0x00005dc0


	//   ....[6]....
        /*0368*/ 	.word	0x00005de0


	//   ....[7]....
        /*036c*/ 	.word	0x000062a0


	//   ....[8]....
        /*0370*/ 	.word	0x000062b0


	//   ....[9]....
        /*0374*/ 	.word	0x00007590


	//   ....[10]....
        /*0378*/ 	.word	0x000075b0


	//   ....[11]....
        /*037c*/ 	.word	0x00007740


	//   ....[12]....
        /*0380*/ 	.word	0x00007750


	//   ....[13]....
        /*0384*/ 	.word	0x000078d0


	//   ....[14]....
        /*0388*/ 	.word	0x000078f0


	//   ....[15]....
        /*038c*/ 	.word	0x00007a70


	//   ....[16]....
        /*0390*/ 	.word	0x00007a80


	//   ....[17]....
        /*0394*/ 	.word	0x00008320


	//   ....[18]....
        /*0398*/ 	.word	0x00008350


	//   ....[19]....
        /*039c*/ 	.word	0x00008360


	//   ....[20]....
        /*03a0*/ 	.word	0x00008370


	//   ....[21]....
        /*03a4*/ 	.word	0x00008430


	//   ....[22]....
        /*03a8*/ 	.word	0x00008450


	//   ....[23]....
        /*03ac*/ 	.word	0x00008460


	//   ....[24]....
        /*03b0*/ 	.word	0x00008470


	//   ....[25]....
        /*03b4*/ 	.word	0x000088c0


	//   ....[26]....
        /*03b8*/ 	.word	0x000088e0


	//   ....[27]....
        /*03bc*/ 	.word	0x00008950


	//   ....[28]....
        /*03c0*/ 	.word	0x00008970


	//   ....[29]....
        /*03c4*/ 	.word	0x00008e60


	//   ....[30]....
        /*03c8*/ 	.word	0x00008e80


	//   ....[31]....
        /*03cc*/ 	.word	0x00008ef0


	//   ....[32]....
        /*03d0*/ 	.word	0x00008f20


	//   ....[33]....
        /*03d4*/ 	.word	0x00009d00


	//   ....[34]....
        /*03d8*/ 	.word	0x00009ed0


	//   ....[35]....
        /*03dc*/ 	.word	0x0000a720


	//   ....[36]....
        /*03e0*/ 	.word	0x0000a9c0


	//   ....[37]....
        /*03e4*/ 	.word	0x0000a9d0


	//   ....[38]....
        /*03e8*/ 	.word	0x0000aa20


	//   ....[39]....
        /*03ec*/ 	.word	0x0000bb70


	//   ....[40]....
        /*03f0*/ 	.word	0x0000bb90


	//   ....[41]....
        /*03f4*/ 	.word	0x0000bc00


	//   ....[42]....
        /*03f8*/ 	.word	0x0000bc30


	//   ....[43]....
        /*03fc*/ 	.word	0x0000c3a0


	//   ....[44]....
        /*0400*/ 	.word	0x0000c3c0


	//   ....[45]....
        /*0404*/ 	.word	0x0000c3f0


	//   ....[46]....
        /*0408*/ 	.word	0x0000c400


	//   ....[47]....
        /*040c*/ 	.word	0x0000d000


	//   ....[48]....
        /*0410*/ 	.word	0x0000d2d0


	//   ....[49]....
        /*0414*/ 	.word	0x0000dba0


	//   ....[50]....
        /*0418*/ 	.word	0x0000dc40


	//   ....[51]....
        /*041c*/ 	.word	0x0000dc60


	//   ....[52]....
        /*0420*/ 	.word	0x0000dd60


	//   ....[53]....
        /*0424*/ 	.word	0x0000f5f0


	//   ....[54]....
        /*0428*/ 	.word	0x0000f610


	//   ....[55]....
        /*042c*/ 	.word	0x0000f640


	//   ....[56]....
        /*0430*/ 	.word	0x0000f650


	//   ....[57]....
        /*0434*/ 	.word	0x0000fef0


	//   ....[58]....
        /*0438*/ 	.word	0x0000ff10


	//   ....[59]....
        /*043c*/ 	.word	0x0000ff30


	//   ....[60]....
        /*0440*/ 	.word	0x0000ff40


	//   ....[61]....
        /*0444*/ 	.word	0x00010cd0


	//   ....[62]....
        /*0448*/ 	.word	0x00010d00


	//   ....[63]....
        /*044c*/ 	.word	0x00010d30


	//   ....[64]....
        /*0450*/ 	.word	0x00010dd0


	//   ....[65]....
        /*0454*/ 	.word	0x00012660


	//   ....[66]....
        /*0458*/ 	.word	0x00012680


	//   ....[67]....
        /*045c*/ 	.word	0x000126a0


	//   ....[68]....
        /*0460*/ 	.word	0x000126b0


	//   ....[69]....
        /*0464*/ 	.word	0x00012c80


	//   ....[70]....
        /*0468*/ 	.word	0x00012ca0


	//   ....[71]....
        /*046c*/ 	.word	0x00012ce0


	//   ....[72]....
        /*0470*/ 	.word	0x00012cf0


	//   ....[73]....
        /*0474*/ 	.word	0x00013740


	//   ....[74]....
        /*0478*/ 	.word	0x00013aa0


	//   ....[75]....
        /*047c*/ 	.word	0x000143e0


	//   ....[76]....
        /*0480*/ 	.word	0x000144e0


	//   ....[77]....
        /*0484*/ 	.word	0x00014510


	//   ....[78]....
        /*0488*/ 	.word	0x00014530


	//   ....[79]....
        /*048c*/ 	.word	0x00015e50


	//   ....[80]....
        /*0490*/ 	.word	0x00015e70


	//   ....[81]....
        /*0494*/ 	.word	0x00015eb0


	//   ....[82]....
        /*0498*/ 	.word	0x00015ec0


	//   ....[83]....
        /*049c*/ 	.word	0x000160d0


	//   ....[84]....
        /*04a0*/ 	.word	0x00016100


	//   ....[85]....
        /*04a4*/ 	.word	0x00016110


	//   ....[86]....
        /*04a8*/ 	.word	0x00016140


	//   ....[87]....
        /*04ac*/ 	.word	0x00017650


	//   ....[88]....
        /*04b0*/ 	.word	0x00017690


	//   ....[89]....
        /*04b4*/ 	.word	0x000176d0


	//   ....[90]....
        /*04b8*/ 	.word	0x00017710


	//   ....[91]....
        /*04bc*/ 	.word	0x00017930


	//   ....[92]....
        /*04c0*/ 	.word	0x00017940


	//   ....[93]....
        /*04c4*/ 	.word	0x00017ac0


	//   ....[94]....
        /*04c8*/ 	.word	0x00017af0


	//   ....[95]....
        /*04cc*/ 	.word	0x00017c40


	//   ....[96]....
        /*04d0*/ 	.word	0x00017c70


	//   ....[97]....
        /*04d4*/ 	.word	0x00017dc0


	//   ....[98]....
        /*04d8*/ 	.word	0x00017de0


	//   ....[99]....
        /*04dc*/ 	.word	0x000185a0


	//   ....[100]....
        /*04e0*/ 	.word	0x000185c0


	//   ....[101]....
        /*04e4*/ 	.word	0x00018730


	//   ....[102]....
        /*04e8*/ 	.word	0x00018740


	//   ....[103]....
        /*04ec*/ 	.word	0x000188b0


	//   ....[104]....
        /*04f0*/ 	.word	0x000188d0


	//   ....[105]....
        /*04f4*/ 	.word	0x00018a40


	//   ....[106]....
        /*04f8*/ 	.word	0x00018a50


	//   ....[107]....
        /*04fc*/ 	.word	0x00018c00


	//   ....[108]....
        /*0500*/ 	.word	0x00018c80


	//   ....[109]....
        /*0504*/ 	.word	0x00018d00


	//   ....[110]....
        /*0508*/ 	.word	0x00018d70


	//   ....[111]....
        /*050c*/ 	.word	0x00018df0


	//   ....[112]....
        /*0510*/ 	.word	0x00018e70


	//   ....[113]....
        /*0514*/ 	.word	0x00018ef0


	//   ....[114]....
        /*0518*/ 	.word	0x00018f60


	//   ....[115]....
        /*051c*/ 	.word	0x00018fd0


	//   ....[116]....
        /*0520*/ 	.word	0x00019050


	//   ....[117]....
        /*0524*/ 	.word	0x00019210


	//   ....[118]....
        /*0528*/ 	.word	0x00019280


	//   ....[119]....
        /*052c*/ 	.word	0x000192f0


	//   ....[120]....
        /*0530*/ 	.word	0x00019370


	//   ....[121]....
        /*0534*/ 	.word	0x00019530


	//   ....[122]....
        /*0538*/ 	.word	0x000195a0


	//   ....[123]....
        /*053c*/ 	.word	0x00019610


	//   ....[124]....
        /*0540*/ 	.word	0x00019690


	//   ....[125]....
        /*0544*/ 	.word	0x00019850


	//   ....[126]....
        /*0548*/ 	.word	0x000198c0


	//   ....[127]....
        /*054c*/ 	.word	0x00019930


	//   ....[128]....
        /*0550*/ 	.word	0x000199b0


	//   ....[129]....
        /*0554*/ 	.word	0x00019b10


	//   ....[130]....
        /*0558*/ 	.word	0x00019b80


	//   ....[131]....
        /*055c*/ 	.word	0x00019bf0


	//   ....[132]....
        /*0560*/ 	.word	0x00019c70


	//   ....[133]....
        /*0564*/ 	.word	0x00019dd0


	//   ....[134]....
        /*0568*/ 	.word	0x00019e40


	//   ....[135]....
        /*056c*/ 	.word	0x00019eb0


	//   ....[136]....
        /*0570*/ 	.word	0x00019f30


	//   ....[137]....
        /*0574*/ 	.word	0x0001a060


	//   ....[138]....
        /*0578*/ 	.word	0x0001a0d0


	//   ....[139]....
        /*057c*/ 	.word	0x0001a110


	//   ....[140]....
        /*0580*/ 	.word	0x0001a180


	//   ....[141]....
        /*0584*/ 	.word	0x0001a200


	//   ....[142]....
        /*0588*/ 	.word	0x0001a330


	//   ....[143]....
        /*058c*/ 	.word	0x0001a3a0


	//   ....[144]....
        /*0590*/ 	.word	0x0001a410


	//   ....[145]....
        /*0594*/ 	.word	0x0001a490


	//   ....[146]....
        /*0598*/ 	.word	0x0001a5e0


	//   ....[147]....
        /*059c*/ 	.word	0x0001a650


	//   ....[148]....
        /*05a0*/ 	.word	0x0001a6c0


	//   ....[149]....
        /*05a4*/ 	.word	0x0001a740


	//   ....[150]....
        /*05a8*/ 	.word	0x0001a890


	//   ....[151]....
        /*05ac*/ 	.word	0x0001a900


	//   ....[152]....
        /*05b0*/ 	.word	0x0001a950


	//   ....[153]....
        /*05b4*/ 	.word	0x0001a990


	//   ....[154]....
        /*05b8*/ 	.word	0x0001a9e0


	//   ....[155]....
        /*05bc*/ 	.word	0x0001aa30


	//   ....[156]....
        /*05c0*/ 	.word	0x0001aaa0


	//   ....[157]....
        /*05c4*/ 	.word	0x0001ab20


	//   ....[158]....
        /*05c8*/ 	.word	0x0001aba0


	//   ....[159]....
        /*05cc*/ 	.word	0x0001ac10


	//   ....[160]....
        /*05d0*/ 	.word	0x0001ac90


	//   ....[161]....
        /*05d4*/ 	.word	0x0001ad10


	//   ....[162]....
        /*05d8*/ 	.word	0x0001ad90


	//   ....[163]....
        /*05dc*/ 	.word	0x0001ae00


	//   ....[164]....
        /*05e0*/ 	.word	0x0001b260


	//   ....[165]....
        /*05e4*/ 	.word	0x0001b280


	//   ....[166]....
        /*05e8*/ 	.word	0x0001b290


	//   ....[167]....
        /*05ec*/ 	.word	0x0001b2a0


	//   ....[168]....
        /*05f0*/ 	.word	0x0001bb20


	//   ....[169]....
        /*05f4*/ 	.word	0x0001bb30


	//   ....[170]....
        /*05f8*/ 	.word	0x0001bb40


	//   ....[171]....
        /*05fc*/ 	.word	0x0001bb50


	//   ....[172]....
        /*0600*/ 	.word	0x0001efa0


	//   ....[173]....
        /*0604*/ 	.word	0x0001efc0


	//   ....[174]....
        /*0608*/ 	.word	0x0001efd0


	//   ....[175]....
        /*060c*/ 	.word	0x0001efe0


	//   ....[176]....
        /*0610*/ 	.word	0x0001f660


	//   ....[177]....
        /*0614*/ 	.word	0x0001f670


	//   ....[178]....
        /*0618*/ 	.word	0x0001f680


	//   ....[179]....
        /*061c*/ 	.word	0x0001f690


	//   ....[180]....
        /*0620*/ 	.word	0x00022c10


	//   ....[181]....
        /*0624*/ 	.word	0x00022c90


	//   ....[182]....
        /*0628*/ 	.word	0x00022d00


	//   ....[183]....
        /*062c*/ 	.word	0x00022d70


	//   ....[184]....
        /*0630*/ 	.word	0x00022df0


	//   ....[185]....
        /*0634*/ 	.word	0x00022e60


	//   ....[186]....
        /*0638*/ 	.word	0x00022ed0


	//   ....[187]....
        /*063c*/ 	.word	0x00022f40


	//   ....[188]....
        /*0640*/ 	.word	0x00022fc0


	//   ....[189]....
        /*0644*/ 	.word	0x00023040


	//   ....[190]....
        /*0648*/ 	.word	0x000230b0


	//   ....[191]....
        /*064c*/ 	.word	0x00023120


	//   ....[192]....
        /*0650*/ 	.word	0x000231a0


	//   ....[193]....
        /*0654*/ 	.word	0x00023210


	//   ....[194]....
        /*0658*/ 	.word	0x00023280


	//   ....[195]....
        /*065c*/ 	.word	0x000232f0


	//----- nvinfo : EIATTR_EXIT_INSTR_OFFSETS
	.align		4
.L_798:
        /*0660*/ 	.byte	0x04, 0x1c
        /*0662*/ 	.short	(.L_800 - .L_799)


	//   ....[0]....
.L_799:
        /*0664*/ 	.word	0x00000320


	//   ....[1]....
        /*0668*/ 	.word	0x00017df0


	//   ....[2]....
        /*066c*/ 	.word	0x00017ec0


	//   ....[3]....
        /*0670*/ 	.word	0x00017f20


	//   ....[4]....
        /*0674*/ 	.word	0x00018a90


	//   ....[5]....
        /*0678*/ 	.word	0x00018b40


	//   ....[6]....
        /*067c*/ 	.word	0x00018ba0


	//----- nvinfo : EIATTR_CTAIDZ_USED
	.align		4
.L_800:
        /*0680*/ 	.byte	0x01, 0x04
	.zero		2


	//----- nvinfo : EIATTR_MAX_THREADS
	.align		4
        /*0684*/ 	.byte	0x04, 0x05
        /*0686*/ 	.short	(.L_802 - .L_801)
.L_801:
        /*0688*/ 	.word	0x00000100
        /*068c*/ 	.word	0x00000001
        /*0690*/ 	.word	0x00000001


	//----- nvinfo : EIATTR_CRS_STACK_SIZE
	.align		4
.L_802:
        /*0694*/ 	.byte	0x04, 0x1e
        /*0696*/ 	.short	(.L_804 - .L_803)
.L_803:
        /*0698*/ 	.word	0x00000000
.L_804:


//--------------------- .nv.info._ZN7cutlass13device_kernelIN5flash19enable_sm80_to_sm89INS1_16FlashAttnFwdSm80INS1_25CollectiveMainloopFwdSm80ILi8ELi2ELb0EN4cute5tupleIJNS5_1CILi128EEENS7_ILi64EEENS7_ILi192EEEEEELi192ENS_10bfloat16_tEfNS_4arch4Sm80ELb1ELb0ELb0ELb0ELb1ELb0ELb1ELb0EEENS1_21CollectiveEpilogueFwdINS6_IJS8_SA_S9_EEENS6_IJNS7_ILi1EEESI_SI_EEESC_SE_Li256ELb0ELb1ELb0ELb0EEENS1_30DynamicPersistentTileSchedulerILi256ELi256ELb0ELb1ELb0EEEEEEEEEvNT_6ParamsE --------------------------
	.section	.nv.info._ZN7cutlass13device_kernelIN5flash19enable_sm80_to_sm89INS1_16FlashAttnFwdSm80INS1_25CollectiveMainloopFwdSm80ILi8ELi2ELb0EN4cute5tupleIJNS5_1CILi128EEENS7_ILi64EEENS7_ILi192EEEEEELi192ENS_10bfloat16_tEfNS_4arch4Sm80ELb1ELb0ELb0ELb0ELb1ELb0ELb1ELb0EEENS1_21CollectiveEpilogueFwdINS6_IJS8_SA_S9_EEENS6_IJNS7_ILi1EEESI_SI_EEESC_SE_Li256ELb0ELb1ELb0ELb0EEENS1_30DynamicPersistentTileSchedulerILi256ELi256ELb0ELb1ELb0EEEEEEEEEvNT_6ParamsE,"",@"SHT_CUDA_INFO"
	.sectionflags	@""
	.align	4


	//----- nvinfo : EIATTR_CUDA_API_VERSION
	.align		4
        /*0000*/ 	.byte	0x04, 0x37
        /*0002*/ 	.short	(.L_806 - .L_805)
.L_805:
        /*0004*/ 	.word	0x00000082


	//----- nvinfo : EIATTR_SW2861232_WAR
	.align		4
.L_806:
        /*0008*/ 	.byte	0x01, 0x35
	.zero		2


	//----- nvinfo : EIATTR_PARAM_CBANK
	.align		4
        /*000c*/ 	.byte	0x04, 0x0a
        /*000e*/ 	.short	(.L_808 - .L_807)
	.align		4
.L_807:
        /*0010*/ 	.word	index@(.nv.constant0._ZN7cutlass13device_kernelIN5flash19enable_sm80_to_sm89INS1_16FlashAttnFwdSm80INS1_25CollectiveMainloopFwdSm80ILi8ELi2ELb0EN4cute5tupleIJNS5_1CILi128EEENS7_ILi64EEENS7_ILi192EEEEEELi192ENS_10bfloat16_tEfNS_4arch4Sm80ELb1ELb0ELb0ELb0ELb1ELb0ELb1ELb0EEENS1_21CollectiveEpilogueFwdINS6_IJS8_SA_S9_EEENS6_IJNS7_ILi1EEESI_SI_EEESC_SE_Li256ELb0ELb1ELb0ELb0EEENS1_30DynamicPersistentTileSchedulerILi256ELi256ELb0ELb1ELb0EEEEEEEEEvNT_6ParamsE)
        /*0014*/ 	.short	0x0160
        /*0016*/ 	.short	0x0428


	//----- nvinfo : EIATTR_CBANK_PARAM_SIZE
	.align		4
.L_808:
        /*0018*/ 	.byte	0x03, 0x19
        /*001a*/ 	.short	0x0428


	//----- nvinfo : EIATTR_KPARAM_INFO
	.align		4
        /*001c*/ 	.byte	0x04, 0x17
        /*001e*/ 	.short	(.L_810 - .L_809)
.L_809:
        /*0020*/ 	.word	0x00000000
        /*0024*/ 	.short	0x0000
        /*0026*/ 	.short	0x0000
        /*0028*/ 	.byte	0x00, 0xf0, 0xa1, 0x10


	//----- nvinfo : EIATTR_MAXREG_COUNT
	.align		4
.L_810:
        /*002c*/ 	.byte	0x03, 0x1b
        /*002e*/ 	.short	0x00ff


	//----- nvinfo : EIATTR_NUM_BARRIERS
	.align		4
        /*0030*/ 	.byte	0x02, 0x4c
        /*0032*/ 	.byte	0x06
	.zero		1


	//----- nvinfo : EIATTR_ANNOTATIONS
	.align		4
        /*0034*/ 	.byte	0x04, 0x55
        /*0036*/ 	.short	(.L_812 - .L_811)


	//   ....[0]....
.L_811:
        /* <DEDUP_REMOVED lines=17> */


	//----- nvinfo : EIATTR_MERCURY_ISA_VERSION
	.align		4
.L_812:
        /*0138*/ 	.byte	0x03, 0x5f
        /*013a*/ 	.short	0x0000


	//----- nvinfo : EIATTR_INT_WARP_WIDE_INSTR_OFFSETS
	.align		4
        /*013c*/ 	.byte	0x04, 0x31
        /*013e*/ 	.short	(.L_814 - .L_813)


	//   ....[0]....
.L_813:
        /*0140*/ 	.word	0x0000be20


	//   ....[1]....
        /*0144*/ 	.word	0x0000bea0


	//----- nvinfo : EIATTR_COOP_GROUP_MASK_REGIDS
	.align		4
.L_814:
        /*0148*/ 	.byte	0x04, 0x29
        /*014a*/ 	.short	(.L_816 - .L_815)


	//   ....[0]....
.L_815:
        /*014c*/ 	.word	0xffffffff


	//   ....[1]....
        /*0150*/ 	.word	0xffffffff


	//   ....[2]....
        /*0154*/ 	.word	0xffffffff


	//   ....[3]....
        /*0158*/ 	.word	0xffffffff


	//   ....[4]....
        /*015c*/ 	.word	0xffffffff


	//   ....[5]....
        /*0160*/ 	.word	0xffffffff


	//   ....[6]....
        /*0164*/ 	.word	0xffffffff


	//   ....[7]....
        /*0168*/ 	.word	0xffffffff


	//   ....[8]....
        /*016c*/ 	.word	0xffffffff


	//   ....[9]....
        /*0170*/ 	.word	0xffffffff


	//   ....[10]....
        /*0174*/ 	.word	0xffffffff


	//   ....[11]....
        /*0178*/ 	.word	0xffffffff


	//   ....[12]....
        /*017c*/ 	.word	0xffffffff


	//   ....[13]....
        /*0180*/ 	.word	0xffffffff


	//   ....[14]....
        /*0184*/ 	.word	0xffffffff


	//   ....[15]....
        /*0188*/ 	.word	0xffffffff


	//   ....[16]....
        /*018c*/ 	.word	0xffffffff


	//   ....[17]....
        /*0190*/ 	.word	0xffffffff


	//   ....[18]....
        /*0194*/ 	.word	0xffffffff


	//   ....[19]....
        /*0198*/ 	.word	0xffffffff


	//   ....[20]....
        /*019c*/ 	.word	0xffffffff


	//   ....[21]....
        /*01a0*/ 	.word	0xffffffff


	//   ....[22]....
        /*01a4*/ 	.word	0xffffffff


	//   ....[23]....
        /*01a8*/ 	.word	0xffffffff


	//   ....[24]....
        /*01ac*/ 	.word	0xffffffff


	//   ....[25]....
        /*01b0*/ 	.word	0xffffffff


	//   ....[26]....
        /*01b4*/ 	.word	0xffffffff


	//   ....[27]....
        /*01b8*/ 	.word	0xffffffff


	//   ....[28]....
        /*01bc*/ 	.word	0xffffffff


	//   ....[29]....
        /*01c0*/ 	.word	0xffffffff


	//   ....[30]....
        /*01c4*/ 	.word	0xffffffff


	//   ....[31]....
        /*01c8*/ 	.word	0xffffffff


	//   ....[32]....
        /*01cc*/ 	.word	0xffffffff


	//   ....[33]....
        /*01d0*/ 	.word	0xffffffff


	//   ....[34]....
        /*01d4*/ 	.word	0xffffffff


	//   ....[35]....
        /*01d8*/ 	.word	0xffffffff


	//   ....[36]....
        /*01dc*/ 	.word	0xffffffff


	//   ....[37]....
        /*01e0*/ 	.word	0xffffffff


	//   ....[38]....
        /*01e4*/ 	.word	0xffffffff


	//   ....[39]....
        /*01e8*/ 	.word	0xffffffff


	//   ....[40]....
        /*01ec*/ 	.word	0xffffffff


	//   ....[41]....
        /*01f0*/ 	.word	0xffffffff


	//   ....[42]....
        /*01f4*/ 	.word	0xffffffff


	//   ....[43]....
        /*01f8*/ 	.word	0xffffffff


	//   ....[44]....
        /*01fc*/ 	.word	0xffffffff


	//   ....[45]....
        /*0200*/ 	.word	0xffffffff


	//   ....[46]....
        /*0204*/ 	.word	0xffffffff


	//   ....[47]....
        /*0208*/ 	.word	0xffffffff


	//   ....[48]....
        /*020c*/ 	.word	0xffffffff


	//   ....[49]....
        /*0210*/ 	.word	0xffffffff


	//   ....[50]....
        /*0214*/ 	.word	0xffffffff


	//   ....[51]....
        /*0218*/ 	.word	0xffffffff


	//   ....[52]....
        /*021c*/ 	.word	0xffffffff


	//   ....[53]....
        /*0220*/ 	.word	0xffffffff


	//   ....[54]....
        /*0224*/ 	.word	0xffffffff


	//   ....[55]....
        /*0228*/ 	.word	0xffffffff


	//   ....[56]....
        /*022c*/ 	.word	0xffffffff


	//   ....[57]....
        /*0230*/ 	.word	0xffffffff


	//   ....[58]....
        /*0234*/ 	.word	0xffffffff


	//   ....[59]....
        /*0238*/ 	.word	0xffffffff


	//   ....[60]....
        /*023c*/ 	.word	0xffffffff


	//   ....[61]....
        /*0240*/ 	.word	0xffffffff


	//   ....[62]....
        /*0244*/ 	.word	0xffffffff


	//   ....[63]....
        /*0248*/ 	.word	0xffffffff


	//   ....[64]....
        /*024c*/ 	.word	0xffffffff


	//   ....[65]....
        /*0250*/ 	.word	0xffffffff


	//   ....[66]....
        /*0254*/ 	.word	0xffffffff


	//   ....[67]....
        /*0258*/ 	.word	0xffffffff


	//   ....[68]....
        /*025c*/ 	.word	0xffffffff


	//   ....[69]....
        /*0260*/ 	.word	0xffffffff


	//   ....[70]....
        /*0264*/ 	.word	0xffffffff


	//   ....[71]....
        /*0268*/ 	.word	0xffffffff


	//   ....[72]....
        /*026c*/ 	.word	0xffffffff


	//   ....[73]....
        /*0270*/ 	.word	0xffffffff


	//   ....[74]....
        /*0274*/ 	.word	0xffffffff


	//   ....[75]....
        /*0278*/ 	.word	0xffffffff


	//   ....[76]....
        /*027c*/ 	.word	0xffffffff


	//   ....[77]....
        /*0280*/ 	.word	0xffffffff


	//   ....[78]....
        /*0284*/ 	.word	0xffffffff


	//   ....[79]....
        /*0288*/ 	.word	0xffffffff


	//   ....[80]....
        /*028c*/ 	.word	0xffffffff


	//   ....[81]....
        /*0290*/ 	.word	0xffffffff


	//   ....[82]....
        /*0294*/ 	.word	0xffffffff


	//   ....[83]....
        /*0298*/ 	.word	0xffffffff


	//   ....[84]....
        /*029c*/ 	.word	0xffffffff


	//   ....[85]....
        /*02a0*/ 	.word	0xffffffff


	//   ....[86]....
        /*02a4*/ 	.word	0xffffffff


	//   ....[87]....
        /*02a8*/ 	.word	0xffffffff


	//   ....[88]....
        /*02ac*/ 	.word	0xffffffff


	//   ....[89]....
        /*02b0*/ 	.word	0xffffffff


	//   ....[90]....
        /*02b4*/ 	.word	0xffffffff


	//   ....[91]....
        /*02b8*/ 	.word	0xffffffff


	//   ....[92]....
        /*02bc*/ 	.word	0xffffffff


	//   ....[93]....
        /*02c0*/ 	.word	0xffffffff


	//   ....[94]....
        /*02c4*/ 	.word	0xffffffff


	//   ....[95]....
        /*02c8*/ 	.word	0xffffffff


	//   ....[96]....
        /*02cc*/ 	.word	0xffffffff


	//   ....[97]....
        /*02d0*/ 	.word	0xffffffff


	//   ....[98]....
        /*02d4*/ 	.word	0xffffffff


	//   ....[99]....
        /*02d8*/ 	.word	0xffffffff


	//   ....[100]....
        /*02dc*/ 	.word	0xffffffff


	//   ....[101]....
        /*02e0*/ 	.word	0xffffffff


	//   ....[102]....
        /*02e4*/ 	.word	0xffffffff


	//   ....[103]....
        /*02e8*/ 	.word	0xffffffff


	//   ....[104]....
        /*02ec*/ 	.word	0xffffffff


	//   ....[105]....
        /*02f0*/ 	.word	0xffffffff


	//   ....[106]....
        /*02f4*/ 	.word	0xffffffff


	//   ....[107]....
        /*02f8*/ 	.word	0xffffffff


	//   ....[108]....
        /*02fc*/ 	.word	0xffffffff


	//   ....[109]....
        /*0300*/ 	.word	0xffffffff


	//   ....[110]....
        /*0304*/ 	.word	0xffffffff


	//   ....[111]....
        /*0308*/ 	.word	0xffffffff


	//   ....[112]....
        /*030c*/ 	.word	0xffffffff


	//   ....[113]....
        /*0310*/ 	.word	0xffffffff


	//   ....[114]....
        /*0314*/ 	.word	0xffffffff


	//   ....[115]....
        /*0318*/ 	.word	0xffffffff


	//   ....[116]....
        /*031c*/ 	.word	0xffffffff


	//   ....[117]....
        /*0320*/ 	.word	0xffffffff


	//   ....[118]....
        /*0324*/ 	.word	0xffffffff


	//   ....[119]....
        /*0328*/ 	.word	0xffffffff


	//   ....[120]....
        /*032c*/ 	.word	0xffffffff


	//   ....[121]....
        /*0330*/ 	.word	0xffffffff


	//   ....[122]....
        /*0334*/ 	.word	0xffffffff


	//   ....[123]....
        /*0338*/ 	.word	0xffffffff


	//   ....[124]....
        /*033c*/ 	.word	0xffffffff


	//   ....[125]....
        /*0340*/ 	.word	0xffffffff


	//   ....[126]....
        /*0344*/ 	.word	0xffffffff


	//   ....[127]....
        /*0348*/ 	.word	0xffffffff


	//   ....[128]....
        /*034c*/ 	.word	0xffffffff


	//   ....[129]....
        /*0350*/ 	.word	0xffffffff


	//   ....[130]....
        /*0354*/ 	.word	0xffffffff


	//   ....[131]....
        /*0358*/ 	.word	0xffffffff


	//   ....[132]....
        /*035c*/ 	.word	0xffffffff


	//   ....[133]....
        /*0360*/ 	.word	0xffffffff


	//   ....[134]....
        /*0364*/ 	.word	0xffffffff


	//   ....[135]....
        /*0368*/ 	.word	0xffffffff


	//   ....[136]....
        /*036c*/ 	.word	0xffffffff


	//----- nvinfo : EIATTR_COOP_GROUP_INSTR_OFFSETS
	.align		4
.L_816:
        /*0370*/ 	.byte	0x04, 0x28
        /*0372*/ 	.short	(.L_818 - .L_817)


	//   ....[0]....
.L_817:
        /*0374*/ 	.word	0x00000050


	//   ....[1]....
        /*0378*/ 	.word	0x00001320


	//   ....[2]....
        /*037c*/ 	.word	0x00001340


	//   ....[3]....
        /*0380*/ 	.word	0x000014c0


	//   ....[4]....
        /*0384*/ 	.word	0x000014d0


	//   ....[5]....
        /*0388*/ 	.word	0x00001630


	//   ....[6]....
        /*038c*/ 	.word	0x00001650


	//   ....[7]....
        /*0390*/ 	.word	0x000017b0


	//   ....[8]....
        /*0394*/ 	.word	0x000017c0


	//   ....[9]....
        /*0398*/ 	.word	0x00001cd0


	//   ....[10]....
        /*039c*/ 	.word	0x00001cf0


	//   ....[11]....
        /*03a0*/ 	.word	0x00001d20


	//   ....[12]....
        /*03a4*/ 	.word	0x00001d40


	//   ....[13]....
        /*03a8*/ 	.word	0x00001e30


	//   ....[14]....
        /*03ac*/ 	.word	0x00001e50


	//   ....[15]....
        /*03b0*/ 	.word	0x00001e80


	//   ....[16]....
        /*03b4*/ 	.word	0x00001f50


	//   ....[17]....
        /*03b8*/ 	.word	0x00002310


	//   ....[18]....
        /*03bc*/ 	.word	0x00002330


	//   ....[19]....
        /*03c0*/ 	.word	0x000023c0


	//   ....[20]....
        /*03c4*/ 	.word	0x00002420


	//   ....[21]....
        /*03c8*/ 	.word	0x00002880


	//   ....[22]....
        /*03cc*/ 	.word	0x000028a0


	//   ....[23]....
        /*03d0*/ 	.word	0x000029a0


	//   ....[24]....
        /*03d4*/ 	.word	0x000029c0


	//   ....[25]....
        /*03d8*/ 	.word	0x000034f0


	//   ....[26]....
        /*03dc*/ 	.word	0x00003500


	//   ....[27]....
        /*03e0*/ 	.word	0x00003bf0


	//   ....[28]....
        /*03e4*/ 	.word	0x00003c80


	//   ....[29]....
        /*03e8*/ 	.word	0x00003ca0


	//   ....[30]....
        /*03ec*/ 	.word	0x00003cc0


	//   ....[31]....
        /*03f0*/ 	.word	0x00004f80


	//   ....[32]....
        /*03f4*/ 	.word	0x00004fa0


	//   ....[33]....
        /*03f8*/ 	.word	0x000050a0


	//   ....[34]....
        /*03fc*/ 	.word	0x000050c0


	//   ....[35]....
        /*0400*/ 	.word	0x00005630


	//   ....[36]....
        /*0404*/ 	.word	0x00005650


	//   ....[37]....
        /*0408*/ 	.word	0x00005740


	//   ....[38]....
        /*040c*/ 	.word	0x00005760


	//   ....[39]....
        /*0410*/ 	.word	0x000061e0


	//   ....[40]....
        /*0414*/ 	.word	0x00006200


	//   ....[41]....
        /*0418*/ 	.word	0x00006920


	//   ....[42]....
        /*041c*/ 	.word	0x000069a0


	//   ....[43]....
        /*0420*/ 	.word	0x000069c0


	//   ....[44]....
        /*0424*/ 	.word	0x000069e0


	//   ....[45]....
        /*0428*/ 	.word	0x000083b0


	//   ....[46]....
        /*042c*/ 	.word	0x000083d0


	//   ....[47]....
        /*0430*/ 	.word	0x000084c0


	//   ....[48]....
        /*0434*/ 	.word	0x000084e0


	//   ....[49]....
        /*0438*/ 	.word	0x00008a20


	//   ....[50]....
        /*043c*/ 	.word	0x00008a40


	//   ....[51]....
        /*0440*/ 	.word	0x00008ae0


	//   ....[52]....
        /*0444*/ 	.word	0x00008b30


	//   ....[53]....
        /*0448*/ 	.word	0x000098a0


	//   ....[54]....
        /*044c*/ 	.word	0x000098c0


	//   ....[55]....
        /*0450*/ 	.word	0x00009910


	//   ....[56]....
        /*0454*/ 	.word	0x00009930


	//   ....[57]....
        /*0458*/ 	.word	0x0000b280


	//   ....[58]....
        /*045c*/ 	.word	0x0000b2a0


	//   ....[59]....
        /*0460*/ 	.word	0x0000b340


	//   ....[60]....
        /*0464*/ 	.word	0x0000b3a0


	//   ....[61]....
        /*0468*/ 	.word	0x0000b5f0


	//   ....[62]....
        /*046c*/ 	.word	0x0000b620


	//   ....[63]....
        /*0470*/ 	.word	0x0000b630


	//   ....[64]....
        /*0474*/ 	.word	0x0000b660


	//   ....[65]....
        /*0478*/ 	.word	0x0000c680


	//   ....[66]....
        /*047c*/ 	.word	0x0000c9c0


	//   ....[67]....
        /*0480*/ 	.word	0x0000c9d0


	//   ....[68]....
        /*0484*/ 	.word	0x0000c9f0


	//   ....[69]....
        /*0488*/ 	.word	0x0000ca10


	//   ....[70]....
        /*048c*/ 	.word	0x0000cc10


	//   ....[71]....
        /*0490*/ 	.word	0x0000cc30


	//   ....[72]....
        /*0494*/ 	.word	0x0000cd70


	//   ....[73]....
        /*0498*/ 	.word	0x0000cda0


	//   ....[74]....
        /*049c*/ 	.word	0x0000cea0


	//   ....[75]....
        /*04a0*/ 	.word	0x0000ced0


	//   ....[76]....
        /*04a4*/ 	.word	0x0000cfd0


	//   ....[77]....
        /*04a8*/ 	.word	0x0000cff0


	//   ....[78]....
        /*04ac*/ 	.word	0x0000d510


	//   ....[79]....
        /*04b0*/ 	.word	0x0000d530


	//   ....[80]....
        /*04b4*/ 	.word	0x0000d6b0


	//   ....[81]....
        /*04b8*/ 	.word	0x0000d6c0


	//   ....[82]....
        /*04bc*/ 	.word	0x0000d820


	//   ....[83]....
        /*04c0*/ 	.word	0x0000d840


	//   ....[84]....
        /*04c4*/ 	.word	0x0000d9a0


	//   ....[85]....
        /*04c8*/ 	.word	0x0000d9b0


	//   ....[86]....
        /*04cc*/ 	.word	0x0000db80


	//   ....[87]....
        /*04d0*/ 	.word	0x0000dc70


	//   ....[88]....
        /*04d4*/ 	.word	0x0000dce0


	//   ....[89]....
        /*04d8*/ 	.word	0x0000dd50


	//   ....[90]....
        /*04dc*/ 	.word	0x0000ddb0


	//   ....[91]....
        /*04e0*/ 	.word	0x0000de20


	//   ....[92]....
        /*04e4*/ 	.word	0x0000de90


	//   ....[93]....
        /*04e8*/ 	.word	0x0000df00


	//   ....[94]....
        /*04ec*/ 	.word	0x0000df60


	//   ....[95]....
        /*04f0*/ 	.word	0x0000dfd0


	//   ....[96]....
        /*04f4*/ 	.word	0x0000e040


	//   ....[97]....
        /*04f8*/ 	.word	0x0000e1b0


	//   ....[98]....
        /*04fc*/ 	.word	0x0000e210


	//   ....[99]....
        /*0500*/ 	.word	0x0000e280


	//   ....[100]....
        /*0504*/ 	.word	0x0000e2f0


	//   ....[101]....
        /*0508*/ 	.word	0x0000e460


	//   ....[102]....
        /*050c*/ 	.word	0x0000e4c0


	//   ....[103]....
        /*0510*/ 	.word	0x0000e530


	//   ....[104]....
        /*0514*/ 	.word	0x0000e5a0


	//   ....[105]....
        /*0518*/ 	.word	0x0000e710


	//   ....[106]....
        /*051c*/ 	.word	0x0000e770


	//   ....[107]....
        /*0520*/ 	.word	0x0000e7e0


	//   ....[108]....
        /*0524*/ 	.word	0x0000e850


	//   ....[109]....
        /*0528*/ 	.word	0x0000e9d0


	//   ....[110]....
        /*052c*/ 	.word	0x0000ea30


	//   ....[111]....
        /*0530*/ 	.word	0x0000eaa0


	//   ....[112]....
        /*0534*/ 	.word	0x0000eb10


	//   ....[113]....
        /*0538*/ 	.word	0x0000ec90


	//   ....[114]....
        /*053c*/ 	.word	0x0000ecf0


	//   ....[115]....
        /*0540*/ 	.word	0x0000ed60


	//   ....[116]....
        /*0544*/ 	.word	0x0000edd0


	//   ....[117]....
        /*0548*/ 	.word	0x0000ef50


	//   ....[118]....
        /*054c*/ 	.word	0x0000efb0


	//   ....[119]....
        /*0550*/ 	.word	0x0000f010


	//   ....[120]....
        /*0554*/ 	.word	0x0000f080


	//   ....[121]....
        /*0558*/ 	.word	0x0000f0f0


	//   ....[122]....
        /*055c*/ 	.word	0x0000f270


	//   ....[123]....
        /*0560*/ 	.word	0x0000f2d0


	//   ....[124]....
        /*0564*/ 	.word	0x0000f330


	//   ....[125]....
        /*0568*/ 	.word	0x0000f390


	//   ....[126]....
        /*056c*/ 	.word	0x0000f3e0


	//   ....[127]....
        /*0570*/ 	.word	0x0000f430


	//   ....[128]....
        /*0574*/ 	.word	0x0000f4a0


	//   ....[129]....
        /*0578*/ 	.word	0x0000f510


	//   ....[130]....
        /*057c*/ 	.word	0x0000f580


	//   ....[131]....
        /*0580*/ 	.word	0x0000f5e0


	//   ....[132]....
        /*0584*/ 	.word	0x0000f650


	//   ....[133]....
        /*0588*/ 	.word	0x0000f6c0


	//   ....[134]....
        /*058c*/ 	.word	0x0000f730


	//   ....[135]....
        /*0590*/ 	.word	0x0000f790


	//   ....[136]....
        /*0594*/ 	.word	0x0000f800


	//----- nvinfo : EIATTR_EXIT_INSTR_OFFSETS
	.align		4
.L_818:
        /*0598*/ 	.byte	0x04, 0x1c
        /*059a*/ 	.short	(.L_820 - .L_819)


	//   ....[0]....
.L_819:
        /*059c*/ 	.word	0x000000a0


	//   ....[1]....
        /*05a0*/ 	.word	0x0000dc20


	//----- nvinfo : EIATTR_MAX_THREADS
	.align		4
.L_820:
        /*05a4*/ 	.byte	0x04, 0x05
        /*05a6*/ 	.short	(.L_822 - .L_821)
.L_821:
        /*05a8*/ 	.word	0x00000100
        /*05ac*/ 	.word	0x00000001
        /*05b0*/ 	.word	0x00000001


	//----- nvinfo : EIATTR_CRS_STACK_SIZE
	.align		4
.L_822:
        /*05b4*/ 	.byte	0x04, 0x1e
        /*05b6*/ 	.short	(.L_824 - .L_823)
.L_823:
        /*05b8*/ 	.word	0x00000000
.L_824:


//--------------------- .nv.info._ZN7cutlass13device_kernelIN5flash19enable_sm80_to_sm89INS1_16FlashAttnFwdSm80INS1_25CollectiveMainloopFwdSm80ILi8ELi2ELb0EN4cute5tupleIJNS5_1CILi128EEENS7_ILi64EEENS7_ILi192EEEEEELi192ENS_10bfloat16_tEfNS_4arch4Sm80ELb1ELb0ELb0ELb1ELb1ELb0ELb1ELb0EEENS1_21CollectiveEpilogueFwdINS6_IJS8_SA_S9_EEENS6_IJNS7_ILi1EEESI_SI_EEESC_SE_Li256ELb1ELb1ELb0ELb0EEENS1_19SingleTileSchedulerILb1ELb0ELb1ELi128EEEEEEEEEvNT_6ParamsE --------------------------
	.section	.nv.info._ZN7cutlass13device_kernelIN5flash19enable_sm80_to_sm89INS1_16FlashAttnFwdSm80INS1_25CollectiveMainloopFwdSm80ILi8ELi2ELb0EN4cute5tupleIJNS5_1CILi128EEENS7_ILi64EEENS7_ILi192EEEEEELi192ENS_10bfloat16_tEfNS_4arch4Sm80ELb1ELb0ELb0ELb1ELb1ELb0ELb1ELb0EEENS1_21CollectiveEpilogueFwdINS6_IJS8_SA_S9_EEENS6_IJNS7_ILi1EEESI_SI_EEESC_SE_Li256ELb1ELb1ELb0ELb0EEENS1_19SingleTileSchedulerILb1ELb0ELb1ELi128EEEEEEEEEvNT_6ParamsE,"",@"SHT_CUDA_INFO"
	.sectionflags	@""
	.align	4


	//----- nvinfo : EIATTR_CUDA_API_VERSION
	.align		4
        /*0000*/ 	.byte	0x04, 0x37
        /*0002*/ 	.short	(.L_826 - .L_825)
.L_825:
        /*0004*/ 	.word	0x00000082


	//----- nvinfo : EIATTR_SW2861232_WAR
	.align		4
.L_826:
        /*0008*/ 	.byte	0x01, 0x35
	.zero		2


	//----- nvinfo : EIATTR_PARAM_CBANK
	.align		4
        /*000c*/ 	.byte	0x04, 0x0a
        /*000e*/ 	.short	(.L_828 - .L_827)
	.align		4
.L_827:
        /*0010*/ 	.word	index@(.nv.constant0._ZN7cutlass13device_kernelIN5flash19enable_sm80_to_sm89INS1_16FlashAttnFwdSm80INS1_25CollectiveMainloopFwdSm80ILi8ELi2ELb0EN4cute5tupleIJNS5_1CILi128EEENS7_ILi64EEENS7_ILi192EEEEEELi192ENS_10bfloat16_tEfNS_4arch4Sm80ELb1ELb0ELb0ELb1ELb1ELb0ELb1ELb0EEENS1_21CollectiveEpilogueFwdINS6_IJS8_SA_S9_EEENS6_IJNS7_ILi1EEESI_SI_EEESC_SE_Li256ELb1ELb1ELb0ELb0EEENS1_19SingleTileSchedulerILb1ELb0ELb1ELi128EEEEEEEEEvNT_6ParamsE)
        /*0014*/ 	.short	0x0160
        /*0016*/ 	.short	0x0418


	//----- nvinfo : EIATTR_CBANK_PARAM_SIZE
	.align		4
.L_828:
        /*0018*/ 	.byte	0x03, 0x19
        /*001a*/ 	.short	0x0418


	//----- nvinfo : EIATTR_KPARAM_INFO
	.align		4
        /*001c*/ 	.byte	0x04, 0x17
        /*001e*/ 	.short	(.L_830 - .L_829)
.L_829:
        /*0020*/ 	.word	0x00000000
        /*0024*/ 	.short	0x0000
        /*0026*/ 	.short	0x0000
        /*0028*/ 	.byte	0x00, 0xf0, 0x61, 0x10


	//----- nvinfo : EIATTR_MAXREG_COUNT
	.align		4
.L_830:
        /*002c*/ 	.byte	0x03, 0x1b
        /*002e*/ 	.short	0x00ff


	//----- nvinfo : EIATTR_NUM_BARRIERS
	.align		4
        /*0030*/ 	.byte	0x02, 0x4c
        /*0032*/ 	.byte	0x02
	.zero		1


	//----- nvinfo : EIATTR_MERCURY_ISA_VERSION
	.align		4
        /*0034*/ 	.byte	0x03, 0x5f
        /*0036*/ 	.short	0x0000


	//----- nvinfo : EIATTR_COOP_GROUP_MASK_REGIDS
	.align		4
        /*0038*/ 	.byte	0x04, 0x29
        /*003a*/ 	.short	(.L_832 - .L_831)


	//   ....[0]....
.L_831:
        /*003c*/ 	.word	0xffffffff


	//   ....[1]....
        /*0040*/ 	.word	0xffffffff


	//   ....[2]....
        /*0044*/ 	.word	0xffffffff


	//   ....[3]....
        /*0048*/ 	.word	0xffffffff


	//   ....[4]....
        /*004c*/ 	.word	0xffffffff


	//   ....[5]....
        /*0050*/ 	.word	0xffffffff


	//   ....[6]....
        /*0054*/ 	.word	0xffffffff


	//   ....[7]....
        /*0058*/ 	.word	0xffffffff


	//   ....[8]....
        /*005c*/ 	.word	0xffffffff


	//   ....[9]....
        /*0060*/ 	.word	0xffffffff


	//   ....[10]....
        /*0064*/ 	.word	0xffffffff


	//   ....[11]....
        /*0068*/ 	.word	0xffffffff


	//   ....[12]....
        /*006c*/ 	.word	0xffffffff


	//   ....[13]....
        /*0070*/ 	.word	0xffffffff


	//   ....[14]....
        /*0074*/ 	.word	0xffffffff


	//   ....[15]....
        /*0078*/ 	.word	0xffffffff


	//   ....[16]....
        /*007c*/ 	.word	0xffffffff


	//   ....[17]....
        /*0080*/ 	.word	0xffffffff


	//   ....[18]....
        /*0084*/ 	.word	0xffffffff


	//   ....[19]....
        /*0088*/ 	.word	0xffffffff


	//   ....[20]....
        /*008c*/ 	.word	0xffffffff


	//   ....[21]....
        /*0090*/ 	.word	0xffffffff


	//   ....[22]....
        /*0094*/ 	.word	0xffffffff


	//   ....[23]....
        /*0098*/ 	.word	0xffffffff


	//   ....[24]....
        /*009c*/ 	.word	0xffffffff


	//   ....[25]....
        /*00a0*/ 	.word	0xffffffff


	//   ....[26]....
        /*00a4*/ 	.word	0xffffffff


	//   ....[27]....
        /*00a8*/ 	.word	0xffffffff


	//   ....[28]....
        /*00ac*/ 	.word	0xffffffff


	//   ....[29]....
        /*00b0*/ 	.word	0xffffffff


	//   ....[30]....
        /*00b4*/ 	.word	0xffffffff


	//   ....[31]....
        /*00b8*/ 	.word	0xffffffff


	//   ....[32]....
        /*00bc*/ 	.word	0xffffffff


	//   ....[33]....
        /*00c0*/ 	.word	0xffffffff


	//   ....[34]....
        /*00c4*/ 	.word	0xffffffff


	//   ....[35]....
        /*00c8*/ 	.word	0xffffffff


	//   ....[36]....
        /*00cc*/ 	.word	0xffffffff


	//   ....[37]....
        /*00d0*/ 	.word	0xffffffff


	//   ....[38]....
        /*00d4*/ 	.word	0xffffffff


	//   ....[39]....
        /*00d8*/ 	.word	0xffffffff


	//   ....[40]....
        /*00dc*/ 	.word	0xffffffff


	//   ....[41]....
        /*00e0*/ 	.word	0xffffffff


	//   ....[42]....
        /*00e4*/ 	.word	0xffffffff


	//   ....[43]....
        /*00e8*/ 	.word	0xffffffff


	//   ....[44]....
        /*00ec*/ 	.word	0xffffffff


	//   ....[45]....
        /*00f0*/ 	.word	0xffffffff


	//   ....[46]....
        /*00f4*/ 	.word	0xffffffff


	//   ....[47]....
        /*00f8*/ 	.word	0xffffffff


	//   ....[48]....
        /*00fc*/ 	.word	0xffffffff


	//   ....[49]....
        /*0100*/ 	.word	0xffffffff


	//   ....[50]....
        /*0104*/ 	.word	0xffffffff


	//   ....[51]....
        /*0108*/ 	.word	0xffffffff


	//   ....[52]....
        /*010c*/ 	.word	0xffffffff


	//   ....[53]....
        /*0110*/ 	.word	0xffffffff


	//   ....[54]....
        /*0114*/ 	.word	0xffffffff


	//   ....[55]....
        /*0118*/ 	.word	0xffffffff


	//   ....[56]....
        /*011c*/ 	.word	0xffffffff


	//   ....[57]....
        /*0120*/ 	.word	0xffffffff


	//   ....[58]....
        /*0124*/ 	.word	0xffffffff


	//   ....[59]....
        /*0128*/ 	.word	0xffffffff


	//   ....[60]....
        /*012c*/ 	.word	0xffffffff


	//   ....[61]....
        /*0130*/ 	.word	0xffffffff


	//   ....[62]....
        /*0134*/ 	.word	0xffffffff


	//   ....[63]....
        /*0138*/ 	.word	0xffffffff


	//   ....[64]....
        /*013c*/ 	.word	0xffffffff


	//   ....[65]....
        /*0140*/ 	.word	0xffffffff


	//   ....[66]....
        /*0144*/ 	.word	0xffffffff


	//   ....[67]....
        /*0148*/ 	.word	0xffffffff


	//   ....[68]....
        /*014c*/ 	.word	0xffffffff


	//   ....[69]....
        /*0150*/ 	.word	0xffffffff


	//   ....[70]....
        /*0154*/ 	.word	0xffffffff


	//   ....[71]....
        /*0158*/ 	.word	0xffffffff


	//   ....[72]....
        /*015c*/ 	.word	0xffffffff


	//   ....[73]....
        /*0160*/ 	.word	0xffffffff


	//   ....[74]....
        /*0164*/ 	.word	0xffffffff


	//   ....[75]....
        /*0168*/ 	.word	0xffffffff


	//   ....[76]....
        /*016c*/ 	.word	0xffffffff


	//   ....[77]....
        /*0170*/ 	.word	0xffffffff


	//   ....[78]....
        /*0174*/ 	.word	0xffffffff


	//   ....[79]....
        /*0178*/ 	.word	0xffffffff


	//   ....[80]....
        /*017c*/ 	.word	0xffffffff


	//   ....[81]....
        /*0180*/ 	.word	0xffffffff


	//   ....[82]....
        /*0184*/ 	.word	0xffffffff


	//   ....[83]....
        /*0188*/ 	.word	0xffffffff


	//   ....[84]....
        /*018c*/ 	.word	0xffffffff


	//----- nvinfo : EIATTR_COOP_GROUP_INSTR_OFFSETS
	.align		4
.L_832:
        /*0190*/ 	.byte	0x04, 0x28
        /*0192*/ 	.short	(.L_834 - .L_833)


	//   ....[0]....
.L_833:
        /*0194*/ 	.word	0x00000090


	//   ....[1]....
        /*0198*/ 	.word	0x00001320


	//   ....[2]....
        /*019c*/ 	.word	0x00001370


	//   ....[3]....
        /*01a0*/ 	.word	0x000015a0


	//   ....[4]....
        /*01a4*/ 	.word	0x000015d0


	//   ....[5]....
        /*01a8*/ 	.word	0x000016f0


	//   ....[6]....
        /*01ac*/ 	.word	0x00001720


	//   ....[7]....
        /*01b0*/ 	.word	0x00001830


	//   ....[8]....
        /*01b4*/ 	.word	0x00001870


	//   ....[9]....
        /*01b8*/ 	.word	0x00001df0


	//   ....[10]....
        /*01bc*/ 	.word	0x00001e20


	//   ....[11]....
        /*01c0*/ 	.word	0x00001e40


	//   ....[12]....
        /*01c4*/ 	.word	0x00001e50


	//   ....[13]....
        /*01c8*/ 	.word	0x00001f10


	//   ....[14]....
        /*01cc*/ 	.word	0x00001f30


	//   ....[15]....
        /*01d0*/ 	.word	0x00001f40


	//   ....[16]....
        /*01d4*/ 	.word	0x00001f50


	//   ....[17]....
        /*01d8*/ 	.word	0x00002430


	//   ....[18]....
        /*01dc*/ 	.word	0x00002460


	//   ....[19]....
        /*01e0*/ 	.word	0x00002480


	//   ....[20]....
        /*01e4*/ 	.word	0x00002490


	//   ....[21]....
        /*01e8*/ 	.word	0x00002910


	//   ....[22]....
        /*01ec*/ 	.word	0x00002940


	//   ....[23]....
        /*01f0*/ 	.word	0x00002960


	//   ....[24]....
        /*01f4*/ 	.word	0x000029c0


	//   ....[25]....
        /*01f8*/ 	.word	0x00003590


	//   ....[26]....
        /*01fc*/ 	.word	0x00003690


	//   ....[27]....
        /*0200*/ 	.word	0x00003ae0


	//   ....[28]....
        /*0204*/ 	.word	0x00003df0


	//   ....[29]....
        /*0208*/ 	.word	0x00003e00


	//   ....[30]....
        /*020c*/ 	.word	0x00003e50


	//   ....[31]....
        /*0210*/ 	.word	0x00005070


	//   ....[32]....
        /*0214*/ 	.word	0x000050a0


	//   ....[33]....
        /*0218*/ 	.word	0x000050c0


	//   ....[34]....
        /*021c*/ 	.word	0x000050d0


	//   ....[35]....
        /*0220*/ 	.word	0x00005660


	//   ....[36]....
        /*0224*/ 	.word	0x00005680


	//   ....[37]....
        /*0228*/ 	.word	0x000056a0


	//   ....[38]....
        /*022c*/ 	.word	0x000056b0


	//   ....[39]....
        /*0230*/ 	.word	0x00006160


	//   ....[40]....
        /*0234*/ 	.word	0x00006220


	//   ....[41]....
        /*0238*/ 	.word	0x000068c0


	//   ....[42]....
        /*023c*/ 	.word	0x00006930


	//   ....[43]....
        /*0240*/ 	.word	0x00006950


	//   ....[44]....
        /*0244*/ 	.word	0x00006970


	//   ....[45]....
        /*0248*/ 	.word	0x000082d0


	//   ....[46]....
        /*024c*/ 	.word	0x000082f0


	//   ....[47]....
        /*0250*/ 	.word	0x00008300


	//   ....[48]....
        /*0254*/ 	.word	0x00008310


	//   ....[49]....
        /*0258*/ 	.word	0x00008890


	//   ....[50]....
        /*025c*/ 	.word	0x000088b0


	//   ....[51]....
        /*0260*/ 	.word	0x000088d0


	//   ....[52]....
        /*0264*/ 	.word	0x000088e0


	//   ....[53]....
        /*0268*/ 	.word	0x00009600


	//   ....[54]....
        /*026c*/ 	.word	0x00009620


	//   ....[55]....
        /*0270*/ 	.word	0x00009640


	//   ....[56]....
        /*0274*/ 	.word	0x00009660


	//   ....[57]....
        /*0278*/ 	.word	0x0000af10


	//   ....[58]....
        /*027c*/ 	.word	0x0000af30


	//   ....[59]....
        /*0280*/ 	.word	0x0000af50


	//   ....[60]....
        /*0284*/ 	.word	0x0000af60


	//   ....[61]....
        /*0288*/ 	.word	0x0000b130


	//   ....[62]....
        /*028c*/ 	.word	0x0000b150


	//   ....[63]....
        /*0290*/ 	.word	0x0000b190


	//   ....[64]....
        /*0294*/ 	.word	0x0000b1a0


	//   ....[65]....
        /*0298*/ 	.word	0x0000c7e0


	//   ....[66]....
        /*029c*/ 	.word	0x0000c830


	//   ....[67]....
        /*02a0*/ 	.word	0x0000c870


	//   ....[68]....
        /*02a4*/ 	.word	0x0000c8b0


	//   ....[69]....
        /*02a8*/ 	.word	0x0000cad0


	//   ....[70]....
        /*02ac*/ 	.word	0x0000cae0


	//   ....[71]....
        /*02b0*/ 	.word	0x0000cc60


	//   ....[72]....
        /*02b4*/ 	.word	0x0000cc90


	//   ....[73]....
        /*02b8*/ 	.word	0x0000cde0


	//   ....[74]....
        /*02bc*/ 	.word	0x0000ce10


	//   ....[75]....
        /*02c0*/ 	.word	0x0000cf60


	//   ....[76]....
        /*02c4*/ 	.word	0x0000cf80


	//   ....[77]....
        /*02c8*/ 	.word	0x0000d8d0


	//   ....[78]....
        /*02cc*/ 	.word	0x0000d8e0


	//   ....[79]....
        /*02d0*/ 	.word	0x0000da10


	//   ....[80]....
        /*02d4*/ 	.word	0x0000da40


	//   ....[81]....
        /*02d8*/ 	.word	0x0000db70


	//   ....[82]....
        /*02dc*/ 	.word	0x0000dba0


	//   ....[83]....
        /*02e0*/ 	.word	0x0000dcd0


	//   ....[84]....
        /*02e4*/ 	.word	0x0000dcf0


	//----- nvinfo : EIATTR_EXIT_INSTR_OFFSETS
	.align		4
.L_834:
        /*02e8*/ 	.byte	0x04, 0x1c
        /*02ea*/ 	.short	(.L_836 - .L_835)


	//   ....[0]....
.L_835:
        /*02ec*/ 	.word	0x00000440


	//   ....[1]....
        /*02f0*/ 	.word	0x0000cf90


	//   ....[2]....
        /*02f4*/ 	.word	0x0000d060


	//   ....[3]....
        /*02f8*/ 	.word	0x0000d0c0


	//   ....[4]....
        /*02fc*/ 	.word	0x0000dd00


	//   ....[5]....
        /*0300*/ 	.word	0x0000ddb0


	//   ....[6]....
        /*0304*/ 	.word	0x0000de10


	//----- nvinfo : EIATTR_CTAIDZ_USED
	.align		4
.L_836:
        /*0308*/ 	.byte	0x01, 0x04
	.zero		2


	//----- nvinfo : EIATTR_MAX_THREADS
	.align		4
        /*030c*/ 	.byte	0x04, 0x05
        /*030e*/ 	.short	(.L_838 - .L_837)
.L_837:
        /*0310*/ 	.word	0x00000100
        /*0314*/ 	.word	0x00000001
        /*0318*/ 	.word	0x00000001


	//----- nvinfo : EIATTR_CRS_STACK_SIZE
	.align		4
.L_838:
        /*031c*/ 	.byte	0x04, 0x1e
        /*031e*/ 	.short	(.L_840 - .L_839)
.L_839:
        /*0320*/ 	.word	0x00000000
.L_840:


//--------------------- .nv.info._ZN7cutlass13device_kernelIN5flash19enable_sm80_to_sm89INS1_16FlashAttnFwdSm80INS1_25CollectiveMainloopFwdSm80ILi8ELi2ELb0EN4cute5tupleIJNS5_1CILi128EEENS7_ILi64EEENS7_ILi192EEEEEELi192ENS_10bfloat16_tEfNS_4arch4Sm80ELb1ELb0ELb0ELb1ELb1ELb1ELb1ELb0EEENS1_21CollectiveEpilogueFwdINS6_IJS8_SA_S9_EEENS6_IJNS7_ILi1EEESI_SI_EEESC_SE_Li256ELb1ELb1ELb0ELb0EEENS1_19SingleTileSchedulerILb1ELb0ELb1ELi128EEEEEEEEEvNT_6ParamsE --------------------------
	.section	.nv.info._ZN7cutlass13device_kernelIN5flash19enable_sm80_to_sm89INS1_16FlashAttnFwdSm80INS1_25CollectiveMainloopFwdSm80ILi8ELi2ELb0EN4cute5tupleIJNS5_1CILi128EEENS7_ILi64EEENS7_ILi192EEEEEELi192ENS_10bfloat16_tEfNS_4arch4Sm80ELb1ELb0ELb0ELb1ELb1ELb1ELb1ELb0EEENS1_21CollectiveEpilogueFwdINS6_IJS8_SA_S9_EEENS6_IJNS7_ILi1EEESI_SI_EEESC_SE_Li256ELb1ELb1ELb0ELb0EEENS1_19SingleTileSchedulerILb1ELb0ELb1ELi128EEEEEEEEEvNT_6ParamsE,"",@"SHT_CUDA_INFO"
	.sectionflags	@""
	.align	4


	//----- nvinfo : EIATTR_CUDA_API_VERSION
	.align		4
        /*0000*/ 	.byte	0x04, 0x37
        /*0002*/ 	.short	(.L_842 - .L_841)
.L_841:
        /*0004*/ 	.word	0x00000082


	//----- nvinfo : EIATTR_SW2861232_WAR
	.align		4
.L_842:
        /*0008*/ 	.byte	0x01, 0x35
	.zero		2


	//----- nvinfo : EIATTR_PARAM_CBANK
	.align		4
        /*000c*/ 	.byte	0x04, 0x0a
        /*000e*/ 	.short	(.L_844 - .L_843)
	.align		4
.L_843:
        /*0010*/ 	.word	index@(.nv.constant0._ZN7cutlass13device_kernelIN5flash19enable_sm80_to_sm89INS1_16FlashAttnFwdSm80INS1_25CollectiveMainloopFwdSm80ILi8ELi2ELb0EN4cute5tupleIJNS5_1CILi128EEENS7_ILi64EEENS7_ILi192EEEEEELi192ENS_10bfloat16_tEfNS_4arch4Sm80ELb1ELb0ELb0ELb1ELb1ELb1ELb1ELb0EEENS1_21CollectiveEpilogueFwdINS6_IJS8_SA_S9_EEENS6_IJNS7_ILi1EEESI_SI_EEESC_SE_Li256ELb1ELb1ELb0ELb0EEENS1_19SingleTileSchedulerILb1ELb0ELb1ELi128EEEEEEEEEvNT_6ParamsE)
        /*0014*/ 	.short	0x0160
        /*0016*/ 	.short	0x0418


	//----- nvinfo : EIATTR_CBANK_PARAM_SIZE
	.align		4
.L_844:
        /*0018*/ 	.byte	0x03, 0x19
        /*001a*/ 	.short	0x0418


	//----- nvinfo : EIATTR_KPARAM_INFO
	.align		4
        /*001c*/ 	.byte	0x04, 0x17
        /*001e*/ 	.short	(.L_846 - .L_845)
.L_845:
        /*0020*/ 	.word	0x00000000
        /*0024*/ 	.short	0x0000
        /*0026*/ 	.short	0x0000
        /*0028*/ 	.byte	0x00, 0xf0, 0x61, 0x10


	//----- nvinfo : EIATTR_MAXREG_COUNT
	.align		4
.L_846:
        /*002c*/ 	.byte	0x03, 0x1b
        /*002e*/ 	.short	0x00ff


	//----- nvinfo : EIATTR_NUM_BARRIERS
	.align		4
        /*0030*/ 	.byte	0x02, 0x4c
        /*0032*/ 	.byte	0x02
	.zero		1


	//----- nvinfo : EIATTR_MERCURY_ISA_VERSION
	.align		4
        /*0034*/ 	.byte	0x03, 0x5f
        /*0036*/ 	.short	0x0000


	//----- nvinfo : EIATTR_COOP_GROUP_MASK_REGIDS
	.align		4
        /*0038*/ 	.byte	0x04, 0x29
        /*003a*/ 	.short	(.L_848 - .L_847)


	//   ....[0]....
.L_847:
        /*003c*/ 	.word	0xffffffff


	//   ....[1]....
        /*0040*/ 	.word	0xffffffff


	//   ....[2]....
        /*0044*/ 	.word	0xffffffff


	//   ....[3]....
        /*0048*/ 	.word	0xffffffff


	//   ....[4]....
        /*004c*/ 	.word	0xffffffff


	//   ....[5]....
        /*0050*/ 	.word	0xffffffff


	//   ....[6]....
        /*0054*/ 	.word	0xffffffff


	//   ....[7]....
        /*0058*/ 	.word	0xffffffff


	//   ....[8]....
        /*005c*/ 	.word	0xffffffff


	//   ....[9]....
        /*0060*/ 	.word	0xffffffff


	//   ....[10]....
        /*0064*/ 	.word	0xffffffff


	//   ....[11]....
        /*0068*/ 	.word	0xffffffff


	//   ....[12]....
        /*006c*/ 	.word	0xffffffff


	//   ....[13]....
        /*0070*/ 	.word	0xffffffff


	//   ....[14]....
        /*0074*/ 	.word	0xffffffff


	//   ....[15]....
        /*0078*/ 	.word	0xffffffff


	//   ....[16]....
        /*007c*/ 	.word	0xffffffff


	//   ....[17]....
        /*0080*/ 	.word	0xffffffff


	//   ....[18]....
        /*0084*/ 	.word	0xffffffff


	//   ....[19]....
        /*0088*/ 	.word	0xffffffff


	//   ....[20]....
        /*008c*/ 	.word	0xffffffff


	//   ....[21]....
        /*0090*/ 	.word	0xffffffff


	//   ....[22]....
        /*0094*/ 	.word	0xffffffff


	//   ....[23]....
        /*0098*/ 	.word	0xffffffff


	//   ....[24]....
        /*009c*/ 	.word	0xffffffff


	//   ....[25]....
        /*00a0*/ 	.word	0xffffffff


	//   ....[26]....
        /*00a4*/ 	.word	0xffffffff


	//   ....[27]....
        /*00a8*/ 	.word	0xffffffff


	//   ....[28]....
        /*00ac*/ 	.word	0xffffffff


	//   ....[29]....
        /*00b0*/ 	.word	0xffffffff


	//   ....[30]....
        /*00b4*/ 	.word	0xffffffff


	//   ....[31]....
        /*00b8*/ 	.word	0xffffffff


	//   ....[32]....
        /*00bc*/ 	.word	0xffffffff


	//   ....[33]....
        /*00c0*/ 	.word	0xffffffff


	//   ....[34]....
        /*00c4*/ 	.word	0xffffffff


	//   ....[35]....
        /*00c8*/ 	.word	0xffffffff


	//   ....[36]....
        /*00cc*/ 	.word	0xffffffff


	//   ....[37]....
        /*00d0*/ 	.word	0xffffffff


	//   ....[38]....
        /*00d4*/ 	.word	0xffffffff


	//   ....[39]....
        /*00d8*/ 	.word	0xffffffff


	//   ....[40]....
        /*00dc*/ 	.word	0xffffffff


	//   ....[41]....
        /*00e0*/ 	.word	0xffffffff


	//   ....[42]....
        /*00e4*/ 	.word	0xffffffff


	//   ....[43]....
        /*00e8*/ 	.word	0xffffffff


	//   ....[44]....
        /*00ec*/ 	.word	0xffffffff


	//   ....[45]....
        /*00f0*/ 	.word	0xffffffff


	//   ....[46]....
        /*00f4*/ 	.word	0xffffffff


	//   ....[47]....
        /*00f8*/ 	.word	0xffffffff


	//   ....[48]....
        /*00fc*/ 	.word	0xffffffff


	//   ....[49]....
        /*0100*/ 	.word	0xffffffff


	//   ....[50]....
        /*0104*/ 	.word	0xffffffff


	//   ....[51]....
        /*0108*/ 	.word	0xffffffff


	//   ....[52]....
        /*010c*/ 	.word	0xffffffff


	//   ....[53]....
        /*0110*/ 	.word	0xffffffff


	//   ....[54]....
        /*0114*/ 	.word	0xffffffff


	//   ....[55]....
        /*0118*/ 	.word	0xffffffff


	//   ....[56]....
        /*011c*/ 	.word	0xffffffff


	//   ....[57]....
        /*0120*/ 	.word	0xffffffff


	//   ....[58]....
        /*0124*/ 	.word	0xffffffff


	//   ....[59]....
        /*0128*/ 	.word	0xffffffff


	//   ....[60]....
        /*012c*/ 	.word	0xffffffff


	//   ....[61]....
        /*0130*/ 	.word	0xffffffff


	//   ....[62]....
        /*0134*/ 	.word	0xffffffff


	//   ....[63]....
        /*0138*/ 	.word	0xffffffff


	//   ....[64]....
        /*013c*/ 	.word	0xffffffff


	//   ....[65]....
        /*0140*/ 	.word	0xffffffff


	//   ....[66]....
        /*0144*/ 	.word	0xffffffff


	//   ....[67]....
        /*0148*/ 	.word	0xffffffff


	//   ....[68]....
        /*014c*/ 	.word	0xffffffff


	//   ....[69]....
        /*0150*/ 	.word	0xffffffff


	//   ....[70]....
        /*0154*/ 	.word	0xffffffff


	//   ....[71]....
        /*0158*/ 	.word	0xffffffff


	//   ....[72]....
        /*015c*/ 	.word	0xffffffff


	//   ....[73]....
        /*0160*/ 	.word	0xffffffff


	//   ....[74]....
        /*0164*/ 	.word	0xffffffff


	//   ....[75]....
        /*0168*/ 	.word	0xffffffff


	//   ....[76]....
        /*016c*/ 	.word	0xffffffff


	//   ....[77]....
        /*0170*/ 	.word	0xffffffff


	//   ....[78]....
        /*0174*/ 	.word	0xffffffff


	//   ....[79]....
        /*0178*/ 	.word	0xffffffff


	//   ....[80]....
        /*017c*/ 	.word	0xffffffff


	//   ....[81]....
        /*0180*/ 	.word	0xffffffff


	//   ....[82]....
        /*0184*/ 	.word	0xffffffff


	//   ....[83]....
        /*0188*/ 	.word	0xffffffff


	//   ....[84]....
        /*018c*/ 	.word	0xffffffff


	//   ....[85]....
        /*0190*/ 	.word	0xffffffff


	//   ....[86]....
        /*0194*/ 	.word	0xffffffff


	//   ....[87]....
        /*0198*/ 	.word	0xffffffff


	//   ....[88]....
        /*019c*/ 	.word	0xffffffff


	//   ....[89]....
        /*01a0*/ 	.word	0xffffffff


	//   ....[90]....
        /*01a4*/ 	.word	0xffffffff


	//   ....[91]....
        /*01a8*/ 	.word	0xffffffff


	//   ....[92]....
        /*01ac*/ 	.word	0xffffffff


	//   ....[93]....
        /*01b0*/ 	.word	0xffffffff


	//   ....[94]....
        /*01b4*/ 	.word	0xffffffff


	//   ....[95]....
        /*01b8*/ 	.word	0xffffffff


	//   ....[96]....
        /*01bc*/ 	.word	0xffffffff


	//   ....[97]....
        /*01c0*/ 	.word	0xffffffff


	//   ....[98]....
        /*01c4*/ 	.word	0xffffffff


	//   ....[99]....
        /*01c8*/ 	.word	0xffffffff


	//   ....[100]....
        /*01cc*/ 	.word	0xffffffff


	//   ....[101]....
        /*01d0*/ 	.word	0xffffffff


	//   ....[102]....
        /*01d4*/ 	.word	0xffffffff


	//   ....[103]....
        /*01d8*/ 	.word	0xffffffff


	//   ....[104]....
        /*01dc*/ 	.word	0xffffffff


	//   ....[105]....
        /*01e0*/ 	.word	0xffffffff


	//   ....[106]....
        /*01e4*/ 	.word	0xffffffff


	//   ....[107]....
        /*01e8*/ 	.word	0xffffffff


	//   ....[108]....
        /*01ec*/ 	.word	0xffffffff


	//----- nvinfo : EIATTR_COOP_GROUP_INSTR_OFFSETS
	.align		4
.L_848:
        /*01f0*/ 	.byte	0x04, 0x28
        /*01f2*/ 	.short	(.L_850 - .L_849)


	//   ....[0]....
.L_849:
        /*01f4*/ 	.word	0x00000080


	//   ....[1]....
        /*01f8*/ 	.word	0x00002490


	//   ....[2]....
        /*01fc*/ 	.word	0x000024a0


	//   ....[3]....
        /*0200*/ 	.word	0x00004080


	//   ....[4]....
        /*0204*/ 	.word	0x00004090


	//   ....[5]....
        /*0208*/ 	.word	0x00005c20


	//   ....[6]....
        /*020c*/ 	.word	0x00005c40


	//   ....[7]....
        /*0210*/ 	.word	0x00006100


	//   ....[8]....
        /*0214*/ 	.word	0x00006110


	//   ....[9]....
        /*0218*/ 	.word	0x00006ee0


	//   ....[10]....
        /*021c*/ 	.word	0x00006f40


	//   ....[11]....
        /*0220*/ 	.word	0x00007190


	//   ....[12]....
        /*0224*/ 	.word	0x000071c0


	//   ....[13]....
        /*0228*/ 	.word	0x000072e0


	//   ....[14]....
        /*022c*/ 	.word	0x00007310


	//   ....[15]....
        /*0230*/ 	.word	0x00007420


	//   ....[16]....
        /*0234*/ 	.word	0x00007460


	//   ....[17]....
        /*0238*/ 	.word	0x00007950


	//   ....[18]....
        /*023c*/ 	.word	0x00007980


	//   ....[19]....
        /*0240*/ 	.word	0x000079b0


	//   ....[20]....
        /*0244*/ 	.word	0x000079e0


	//   ....[21]....
        /*0248*/ 	.word	0x00007ac0


	//   ....[22]....
        /*024c*/ 	.word	0x00007ae0


	//   ....[23]....
        /*0250*/ 	.word	0x00007b00


	//   ....[24]....
        /*0254*/ 	.word	0x00007b20


	//   ....[25]....
        /*0258*/ 	.word	0x00008020


	//   ....[26]....
        /*025c*/ 	.word	0x00008040


	//   ....[27]....
        /*0260*/ 	.word	0x00008050


	//   ....[28]....
        /*0264*/ 	.word	0x00008060


	//   ....[29]....
        /*0268*/ 	.word	0x00008550


	//   ....[30]....
        /*026c*/ 	.word	0x000085c0


	//   ....[31]....
        /*0270*/ 	.word	0x00008600


	//   ....[32]....
        /*0274*/ 	.word	0x00008630


	//   ....[33]....
        /*0278*/ 	.word	0x00008aa0


	//   ....[34]....
        /*027c*/ 	.word	0x00008d60


	//   ....[35]....
        /*0280*/ 	.word	0x00008da0


	//   ....[36]....
        /*0284*/ 	.word	0x00008de0


	//   ....[37]....
        /*0288*/ 	.word	0x0000bf10


	//   ....[38]....
        /*028c*/ 	.word	0x0000bf60


	//   ....[39]....
        /*0290*/ 	.word	0x0000bfc0


	//   ....[40]....
        /*0294*/ 	.word	0x0000bfe0


	//   ....[41]....
        /*0298*/ 	.word	0x0000c270


	//   ....[42]....
        /*029c*/ 	.word	0x0000c530


	//   ....[43]....
        /*02a0*/ 	.word	0x0000c570


	//   ....[44]....
        /*02a4*/ 	.word	0x0000c5b0


	//   ....[45]....
        /*02a8*/ 	.word	0x0000fca0


	//   ....[46]....
        /*02ac*/ 	.word	0x0000fcc0


	//   ....[47]....
        /*02b0*/ 	.word	0x0000fce0


	//   ....[48]....
        /*02b4*/ 	.word	0x0000fd00


	//   ....[49]....
        /*02b8*/ 	.word	0x00010980


	//   ....[50]....
        /*02bc*/ 	.word	0x00010990


	//   ....[51]....
        /*02c0*/ 	.word	0x000110d0


	//   ....[52]....
        /*02c4*/ 	.word	0x000111a0


	//   ....[53]....
        /*02c8*/ 	.word	0x000111b0


	//   ....[54]....
        /*02cc*/ 	.word	0x000111e0


	//   ....[55]....
        /*02d0*/ 	.word	0x00012410


	//   ....[56]....
        /*02d4*/ 	.word	0x00012440


	//   ....[57]....
        /*02d8*/ 	.word	0x00012460


	//   ....[58]....
        /*02dc*/ 	.word	0x00012470


	//   ....[59]....
        /*02e0*/ 	.word	0x000129f0


	//   ....[60]....
        /*02e4*/ 	.word	0x00012a20


	//   ....[61]....
        /*02e8*/ 	.word	0x00012a50


	//   ....[62]....
        /*02ec*/ 	.word	0x00012a80


	//   ....[63]....
        /*02f0*/ 	.word	0x00013510


	//   ....[64]....
        /*02f4*/ 	.word	0x000135b0


	//   ....[65]....
        /*02f8*/ 	.word	0x00013d00


	//   ....[66]....
        /*02fc*/ 	.word	0x00013d10


	//   ....[67]....
        /*0300*/ 	.word	0x00013d30


	//   ....[68]....
        /*0304*/ 	.word	0x00013d50


	//   ....[69]....
        /*0308*/ 	.word	0x000156b0


	//   ....[70]....
        /*030c*/ 	.word	0x000156f0


	//   ....[71]....
        /*0310*/ 	.word	0x00015720


	//   ....[72]....
        /*0314*/ 	.word	0x00015750


	//   ....[73]....
        /*0318*/ 	.word	0x00015cc0


	//   ....[74]....
        /*031c*/ 	.word	0x00015ce0


	//   ....[75]....
        /*0320*/ 	.word	0x00015d00


	//   ....[76]....
        /*0324*/ 	.word	0x00015d10


	//   ....[77]....
        /*0328*/ 	.word	0x00016a30


	//   ....[78]....
        /*032c*/ 	.word	0x00016a50


	//   ....[79]....
        /*0330*/ 	.word	0x00016a70


	//   ....[80]....
        /*0334*/ 	.word	0x00016a90


	//   ....[81]....
        /*0338*/ 	.word	0x00018350


	//   ....[82]....
        /*033c*/ 	.word	0x00018370


	//   ....[83]....
        /*0340*/ 	.word	0x00018380


	//   ....[84]....
        /*0344*/ 	.word	0x00018390


	//   ....[85]....
        /*0348*/ 	.word	0x00018560


	//   ....[86]....
        /*034c*/ 	.word	0x00018590


	//   ....[87]....
        /*0350*/ 	.word	0x000185e0


	//   ....[88]....
        /*0354*/ 	.word	0x000185f0


	//   ....[89]....
        /*0358*/ 	.word	0x00019af0


	//   ....[90]....
        /*035c*/ 	.word	0x00019b30


	//   ....[91]....
        /*0360*/ 	.word	0x00019b60


	//   ....[92]....
        /*0364*/ 	.word	0x00019b90


	//   ....[93]....
        /*0368*/ 	.word	0x00019db0


	//   ....[94]....
        /*036c*/ 	.word	0x00019dc0


	//   ....[95]....
        /*0370*/ 	.word	0x00019f40


	//   ....[96]....
        /*0374*/ 	.word	0x00019f70


	//   ....[97]....
        /*0378*/ 	.word	0x0001a0c0


	//   ....[98]....
        /*037c*/ 	.word	0x0001a0f0


	//   ....[99]....
        /*0380*/ 	.word	0x0001a240


	//   ....[100]....
        /*0384*/ 	.word	0x0001a260


	//   ....[101]....
        /*0388*/ 	.word	0x0001aa30


	//   ....[102]....
        /*038c*/ 	.word	0x0001aa50


	//   ....[103]....
        /*0390*/ 	.word	0x0001ab80


	//   ....[104]....
        /*0394*/ 	.word	0x0001abb0


	//   ....[105]....
        /*0398*/ 	.word	0x0001ace0


	//   ....[106]....
        /*039c*/ 	.word	0x0001ad10


	//   ....[107]....
        /*03a0*/ 	.word	0x0001ae40


	//   ....[108]....
        /*03a4*/ 	.word	0x0001ae60


	//----- nvinfo : EIATTR_EXIT_INSTR_OFFSETS
	.align		4
.L_850:
        /*03a8*/ 	.byte	0x04, 0x1c
        /*03aa*/ 	.short	(.L_852 - .L_851)


	//   ....[0]....
.L_851:
        /*03ac*/ 	.word	0x00000330


	//   ....[1]....
        /*03b0*/ 	.word	0x0001a270


	//   ....[2]....
        /*03b4*/ 	.word	0x0001a340


	//   ....[3]....
        /*03b8*/ 	.word	0x0001a3a0


	//   ....[4]....
        /*03bc*/ 	.word	0x0001ae70


	//   ....[5]....
        /*03c0*/ 	.word	0x0001af20


	//   ....[6]....
        /*03c4*/ 	.word	0x0001af80


	//----- nvinfo : EIATTR_CTAIDZ_USED
	.align		4
.L_852:
        /*03c8*/ 	.byte	0x01, 0x04
	.zero		2


	//----- nvinfo : EIATTR_MAX_THREADS
	.align		4
        /*03cc*/ 	.byte	0x04, 0x05
        /*03ce*/ 	.short	(.L_854 - .L_853)
.L_853:
        /*03d0*/ 	.word	0x00000100
        /*03d4*/ 	.word	0x00000001
        /*03d8*/ 	.word	0x00000001


	//----- nvinfo : EIATTR_CRS_STACK_SIZE
	.align		4
.L_854:
        /*03dc*/ 	.byte	0x04, 0x1e
        /*03de*/ 	.short	(.L_856 - .L_855)
.L_855:
        /*03e0*/ 	.word	0x00000000
.L_856:


//--------------------- .nv.callgraph             --------------------------
	.section	.nv.callgraph,"",@"SHT_CUDA_CALLGRAPH"
	.align	4
	.sectionentsize	8
	.align		4
        /*0000*/ 	.word	0x00000000
	.align		4
        /*0004*/ 	.word	0xffffffff
	.align		4
        /*0008*/ 	.word	0x00000000
	.align		4
        /*000c*/ 	.word	0xfffffffe
	.align		4
        /*0010*/ 	.word	0x00000000
	.align		4
        /*0014*/ 	.word	0xfffffffd
	.align		4
        /*0018*/ 	.word	0x00000000
	.align		4
        /*001c*/ 	.word	0xfffffffc


//--------------------- .nv.rel.action            --------------------------
	.section	.nv.rel.action,"",@"SHT_CUDA_RELOCINFO"
	.align	8
	.sectionentsize	8
        /*0000*/ 	.byte	0x73, 0x00, 0x00, 0x00, 0x00, 0x00, 0x00, 0x00, 0x00, 0x00, 0x00, 0x11, 0x25, 0x00, 0x05, 0x36


//--------------------- .nv.constant4             --------------------------
	.section	.nv.constant4,"a",@progbits
	.align	8
	.align		8
.nv.constant4:
        /*0000*/ 	.dword	_ZN83_INTERNAL_4d98bf0a_47_flash_fwd_hdim192_bf16_paged_softcapall_sm80_cu_a7f3af4d_35804cuda3std3__45__cpo5beginE
	.align		8
        /*0008*/ 	.dword	_ZN83_INTERNAL_4d98bf0a_47_flash_fwd_hdim192_bf16_paged_softcapall_sm80_cu_a7f3af4d_35804cuda3std3__45__cpo3endE
	.align		8
        /*0010*/ 	.dword	_ZN83_INTERNAL_4d98bf0a_47_flash_fwd_hdim192_bf16_paged_softcapall_sm80_cu_a7f3af4d_35804cuda3std3__45__cpo6cbeginE
	.align		8
        /*0018*/ 	.dword	_ZN83_INTERNAL_4d98bf0a_47_flash_fwd_hdim192_bf16_paged_softcapall_sm80_cu_a7f3af4d_35804cuda3std3__45__cpo4cendE
	.align		8
        /*0020*/ 	.dword	_ZN83_INTERNAL_4d98bf0a_47_flash_fwd_hdim192_bf16_paged_softcapall_sm80_cu_a7f3af4d_35804cuda3std3__485_GLOBAL__N__4d98bf0a_47_flash_fwd_hdim192_bf16_paged_softcapall_sm80_cu_a7f3af4d_35806ignoreE
	.align		8
        /*0028*/ 	.dword	_ZN83_INTERNAL_4d98bf0a_47_flash_fwd_hdim192_bf16_paged_softcapall_sm80_cu_a7f3af4d_35804cuda3std3__419piecewise_constructE
	.align		8
        /*0030*/ 	.dword	_ZN83_INTERNAL_4d98bf0a_47_flash_fwd_hdim192_bf16_paged_softcapall_sm80_cu_a7f3af4d_35804cuda3std3__48in_placeE
	.align		8
        /*0038*/ 	.dword	_ZN83_INTERNAL_4d98bf0a_47_flash_fwd_hdim192_bf16_paged_softcapall_sm80_cu_a7f3af4d_35804cuda3std6ranges3__45__cpo4swapE
	.align		8
        /*0040*/ 	.dword	_ZN83_INTERNAL_4d98bf0a_47_flash_fwd_hdim192_bf16_paged_softcapall_sm80_cu_a7f3af4d_35804cuda3std6ranges3__45__cpo9iter_moveE
	.align		8
        /*0048*/ 	.dword	_ZN83_INTERNAL_4d98bf0a_47_flash_fwd_hdim192_bf16_paged_softcapall_sm80_cu_a7f3af4d_35804cute7productE
	.align		8
        /*0050*/ 	.dword	_ZN83_INTERNAL_4d98bf0a_47_flash_fwd_hdim192_bf16_paged_softcapall_sm80_cu_a7f3af4d_35804cute1_E


//--------------------- .nv.constant0._ZN7cutlass13device_kernelIN5flash19enable_sm80_to_sm89INS1_16FlashAttnFwdSm80INS1_25CollectiveMainloopFwdSm80ILi8ELi1ELb0EN4cute5tupleIJNS5_1CILi128EEENS7_ILi64EEENS7_ILi192EEEEEELi192ENS_10bfloat16_tEfNS_4arch4Sm80ELb0ELb0ELb1ELb0ELb1ELb0ELb1ELb0EEENS1_21CollectiveEpilogueFwdINS6_IJS8_SA_S9_EEENS6_IJNS7_ILi1EEESI_SI_EEESC_SE_Li256ELb0ELb1ELb0ELb0EEENS1_19SingleTileSchedulerILb0ELb0ELb1ELi128EEEEEEEEEvNT_6ParamsE --------------------------
	.section	.nv.constant0._ZN7cutlass13device_kernelIN5flash19enable_sm80_to_sm89INS1_16FlashAttnFwdSm80INS1_25CollectiveMainloopFwdSm80ILi8ELi1ELb0EN4cute5tupleIJNS5_1CILi128EEENS7_ILi64EEENS7_ILi192EEEEEELi192ENS_10bfloat16_tEfNS_4arch4Sm80ELb0ELb0ELb1ELb0ELb1ELb0ELb1ELb0EEENS1_21CollectiveEpilogueFwdINS6_IJS8_SA_S9_EEENS6_IJNS7_ILi1EEESI_SI_EEESC_SE_Li256ELb0ELb1ELb0ELb0EEENS1_19SingleTileSchedulerILb0ELb0ELb1ELi128EEEEEEEEEvNT_6ParamsE,"a",@progbits
	.sectionflags	@""
	.align	4
.nv.constant0._ZN7cutlass13device_kernelIN5flash19enable_sm80_to_sm89INS1_16FlashAttnFwdSm80INS1_25CollectiveMainloopFwdSm80ILi8ELi1ELb0EN4cute5tupleIJNS5_1CILi128EEENS7_ILi64EEENS7_ILi192EEEEEELi192ENS_10bfloat16_tEfNS_4arch4Sm80ELb0ELb0ELb1ELb0ELb1ELb0ELb1ELb0EEENS1_21CollectiveEpilogueFwdINS6_IJS8_SA_S9_EEENS6_IJNS7_ILi1EEESI_SI_EEESC_SE_Li256ELb0ELb1ELb0ELb0EEENS1_19SingleTileSchedulerILb0ELb0ELb1ELi128EEEEEEEEEvNT_6ParamsE:
	.zero		1400


//--------------------- .nv.constant0._ZN7cutlass13device_kernelIN5flash19enable_sm80_to_sm89INS1_16FlashAttnFwdSm80INS1_25CollectiveMainloopFwdSm80ILi8ELi1ELb0EN4cute5tupleIJNS5_1CILi128EEENS7_ILi64EEENS7_ILi192EEEEEELi192ENS_10bfloat16_tEfNS_4arch4Sm80ELb0ELb0ELb1ELb1ELb1ELb0ELb1ELb0EEENS1_21CollectiveEpilogueFwdINS6_IJS8_SA_S9_EEENS6_IJNS7_ILi1EEESI_SI_EEESC_SE_Li256ELb1ELb1ELb0ELb0EEENS1_19SingleTileSchedulerILb1ELb0ELb1ELi128EEEEEEEEEvNT_6ParamsE --------------------------
	.section	.nv.constant0._ZN7cutlass13device_kernelIN5flash19enable_sm80_to_sm89INS1_16FlashAttnFwdSm80INS1_25CollectiveMainloopFwdSm80ILi8ELi1ELb0EN4cute5tupleIJNS5_1CILi128EEENS7_ILi64EEENS7_ILi192EEEEEELi192ENS_10bfloat16_tEfNS_4arch4Sm80ELb0ELb0ELb1ELb1ELb1ELb0ELb1ELb0EEENS1_21CollectiveEpilogueFwdINS6_IJS8_SA_S9_EEENS6_IJNS7_ILi1EEESI_SI_EEESC_SE_Li256ELb1ELb1ELb0ELb0EEENS1_19SingleTileSchedulerILb1ELb0ELb1ELi128EEEEEEEEEvNT_6ParamsE,"a",@progbits
	.sectionflags	@""
	.align	4
.nv.constant0._ZN7cutlass13device_kernelIN5flash19enable_sm80_to_sm89INS1_16FlashAttnFwdSm80INS1_25CollectiveMainloopFwdSm80ILi8ELi1ELb0EN4cute5tupleIJNS5_1CILi128EEENS7_ILi64EEENS7_ILi192EEEEEELi192ENS_10bfloat16_tEfNS_4arch4Sm80ELb0ELb0ELb1ELb1ELb1ELb0ELb1ELb0EEENS1_21CollectiveEpilogueFwdINS6_IJS8_SA_S9_EEENS6_IJNS7_ILi1EEESI_SI_EEESC_SE_Li256ELb1ELb1ELb0ELb0EEENS1_19SingleTileSchedulerILb1ELb0ELb1ELi128EEEEEEEEEvNT_6ParamsE:
	.zero		1400


//--------------------- .nv.constant0._ZN7cutlass13device_kernelIN5flash19enable_sm80_to_sm89INS1_16FlashAttnFwdSm80INS1_25CollectiveMainloopFwdSm80ILi8ELi1ELb0EN4cute5tupleIJNS5_1CILi128EEENS7_ILi64EEENS7_ILi192EEEEEELi192ENS_10bfloat16_tEfNS_4arch4Sm80ELb0ELb0ELb1ELb1ELb1ELb1ELb1ELb0EEENS1_21CollectiveEpilogueFwdINS6_IJS8_SA_S9_EEENS6_IJNS7_ILi1EEESI_SI_EEESC_SE_Li256ELb1ELb1ELb0ELb0EEENS1_19SingleTileSchedulerILb1ELb0ELb1ELi128EEEEEEEEEvNT_6ParamsE --------------------------
	.section	.nv.constant0._ZN7cutlass13device_kernelIN5flash19enable_sm80_to_sm89INS1_16FlashAttnFwdSm80INS1_25CollectiveMainloopFwdSm80ILi8ELi1ELb0EN4cute5tupleIJNS5_1CILi128EEENS7_ILi64EEENS7_ILi192EEEEEELi192ENS_10bfloat16_tEfNS_4arch4Sm80ELb0ELb0ELb1ELb1ELb1ELb1ELb1ELb0EEENS1_21CollectiveEpilogueFwdINS6_IJS8_SA_S9_EEENS6_IJNS7_ILi1EEESI_SI_EEESC_SE_Li256ELb1ELb1ELb0ELb0EEENS1_19SingleTileSchedulerILb1ELb0ELb1ELi128EEEEEEEEEvNT_6ParamsE,"a",@progbits
	.sectionflags	@""
	.align	4
.nv.constant0._ZN7cutlass13device_kernelIN5flash19enable_sm80_to_sm89INS1_16FlashAttnFwdSm80INS1_25CollectiveMainloopFwdSm80ILi8ELi1ELb0EN4cute5tupleIJNS5_1CILi128EEENS7_ILi64EEENS7_ILi192EEEEEELi192ENS_10bfloat16_tEfNS_4arch4Sm80ELb0ELb0ELb1ELb1ELb1ELb1ELb1ELb0EEENS1_21CollectiveEpilogueFwdINS6_IJS8_SA_S9_EEENS6_IJNS7_ILi1EEESI_SI_EEESC_SE_Li256ELb1ELb1ELb0ELb0EEENS1_19SingleTileSchedulerILb1ELb0ELb1ELi128EEEEEEEEEvNT_6ParamsE:
	.zero		1400


//--------------------- .nv.constant0._ZN7cutlass13device_kernelIN5flash19enable_sm80_to_sm89INS1_16FlashAttnFwdSm80INS1_25CollectiveMainloopFwdSm80ILi8ELi1ELb0EN4cute5tupleIJNS5_1CILi128EEENS7_ILi64EEENS7_ILi192EEEEEELi192ENS_10bfloat16_tEfNS_4arch4Sm80ELb0ELb1ELb1ELb0ELb1ELb0ELb1ELb0EEENS1_21CollectiveEpilogueFwdINS6_IJS8_SA_S9_EEENS6_IJNS7_ILi1EEESI_SI_EEESC_SE_Li256ELb0ELb1ELb0ELb0EEENS1_19SingleTileSchedulerILb0ELb0ELb1ELi128EEEEEEEEEvNT_6ParamsE --------------------------
	.section	.nv.constant0._ZN7cutlass13device_kernelIN5flash19enable_sm80_to_sm89INS1_16FlashAttnFwdSm80INS1_25CollectiveMainloopFwdSm80ILi8ELi1ELb0EN4cute5tupleIJNS5_1CILi128EEENS7_ILi64EEENS7_ILi192EEEEEELi192ENS_10bfloat16_tEfNS_4arch4Sm80ELb0ELb1ELb1ELb0ELb1ELb0ELb1ELb0EEENS1_21CollectiveEpilogueFwdINS6_IJS8_SA_S9_EEENS6_IJNS7_ILi1EEESI_SI_EEESC_SE_Li256ELb0ELb1ELb0ELb0EEENS1_19SingleTileSchedulerILb0ELb0ELb1ELi128EEEEEEEEEvNT_6ParamsE,"a",@progbits
	.sectionflags	@""
	.align	4
.nv.constant0._ZN7cutlass13device_kernelIN5flash19enable_sm80_to_sm89INS1_16FlashAttnFwdSm80INS1_25CollectiveMainloopFwdSm80ILi8ELi1ELb0EN4cute5tupleIJNS5_1CILi128EEENS7_ILi64EEENS7_ILi192EEEEEELi192ENS_10bfloat16_tEfNS_4arch4Sm80ELb0ELb1ELb1ELb0ELb1ELb0ELb1ELb0EEENS1_21CollectiveEpilogueFwdINS6_IJS8_SA_S9_EEENS6_IJNS7_ILi1EEESI_SI_EEESC_SE_Li256ELb0ELb1ELb0ELb0EEENS1_19SingleTileSchedulerILb0ELb0ELb1ELi128EEEEEEEEEvNT_6ParamsE:
	.zero		1400


//--------------------- .nv.constant0._ZN7cutlass13device_kernelIN5flash19enable_sm80_to_sm89INS1_16FlashAttnFwdSm80INS1_25CollectiveMainloopFwdSm80ILi8ELi1ELb0EN4cute5tupleIJNS5_1CILi128EEENS7_ILi64EEENS7_ILi192EEEEEELi192ENS_10bfloat16_tEfNS_4arch4Sm80ELb0ELb1ELb1ELb1ELb1ELb0ELb1ELb0EEENS1_21CollectiveEpilogueFwdINS6_IJS8_SA_S9_EEENS6_IJNS7_ILi1EEESI_SI_EEESC_SE_Li256ELb1ELb1ELb0ELb0EEENS1_19SingleTileSchedulerILb1ELb0ELb1ELi128EEEEEEEEEvNT_6ParamsE --------------------------
	.section	.nv.constant0._ZN7cutlass13device_kernelIN5flash19enable_sm80_to_sm89INS1_16FlashAttnFwdSm80INS1_25CollectiveMainloopFwdSm80ILi8ELi1ELb0EN4cute5tupleIJNS5_1CILi128EEENS7_ILi64EEENS7_ILi192EEEEEELi192ENS_10bfloat16_tEfNS_4arch4Sm80ELb0ELb1ELb1ELb1ELb1ELb0ELb1ELb0EEENS1_21CollectiveEpilogueFwdINS6_IJS8_SA_S9_EEENS6_IJNS7_ILi1EEESI_SI_EEESC_SE_Li256ELb1ELb1ELb0ELb0EEENS1_19SingleTileSchedulerILb1ELb0ELb1ELi128EEEEEEEEEvNT_6ParamsE,"a",@progbits
	.sectionflags	@""
	.align	4
.nv.constant0._ZN7cutlass13device_kernelIN5flash19enable_sm80_to_sm89INS1_16FlashAttnFwdSm80INS1_25CollectiveMainloopFwdSm80ILi8ELi1ELb0EN4cute5tupleIJNS5_1CILi128EEENS7_ILi64EEENS7_ILi192EEEEEELi192ENS_10bfloat16_tEfNS_4arch4Sm80ELb0ELb1ELb1ELb1ELb1ELb0ELb1ELb0EEENS1_21CollectiveEpilogueFwdINS6_IJS8_SA_S9_EEENS6_IJNS7_ILi1EEESI_SI_EEESC_SE_Li256ELb1ELb1ELb0ELb0EEENS1_19SingleTileSchedulerILb1ELb0ELb1ELi128EEEEEEEEEvNT_6ParamsE:
	.zero		1400


//--------------------- .nv.constant0._ZN7cutlass13device_kernelIN5flash19enable_sm80_to_sm89INS1_16FlashAttnFwdSm80INS1_25CollectiveMainloopFwdSm80ILi8ELi1ELb0EN4cute5tupleIJNS5_1CILi128EEENS7_ILi64EEENS7_ILi192EEEEEELi192ENS_10bfloat16_tEfNS_4arch4Sm80ELb0ELb1ELb1ELb1ELb1ELb1ELb1ELb0EEENS1_21CollectiveEpilogueFwdINS6_IJS8_SA_S9_EEENS6_IJNS7_ILi1EEESI_SI_EEESC_SE_Li256ELb1ELb1ELb0ELb0EEENS1_19SingleTileSchedulerILb1ELb0ELb1ELi128EEEEEEEEEvNT_6ParamsE --------------------------
	.section	.nv.constant0._ZN7cutlass13device_kernelIN5flash19enable_sm80_to_sm89INS1_16FlashAttnFwdSm80INS1_25CollectiveMainloopFwdSm80ILi8ELi1ELb0EN4cute5tupleIJNS5_1CILi128EEENS7_ILi64EEENS7_ILi192EEEEEELi192ENS_10bfloat16_tEfNS_4arch4Sm80ELb0ELb1ELb1ELb1ELb1ELb1ELb1ELb0EEENS1_21CollectiveEpilogueFwdINS6_IJS8_SA_S9_EEENS6_IJNS7_ILi1EEESI_SI_EEESC_SE_Li256ELb1ELb1ELb0ELb0EEENS1_19SingleTileSchedulerILb1ELb0ELb1ELi128EEEEEEEEEvNT_6ParamsE,"a",@progbits
	.sectionflags	@""
	.align	4
.nv.constant0._ZN7cutlass13device_kernelIN5flash19enable_sm80_to_sm89INS1_16FlashAttnFwdSm80INS1_25CollectiveMainloopFwdSm80ILi8ELi1ELb0EN4cute5tupleIJNS5_1CILi128EEENS7_ILi64EEENS7_ILi192EEEEEELi192ENS_10bfloat16_tEfNS_4arch4Sm80ELb0ELb1ELb1ELb1ELb1ELb1ELb1ELb0EEENS1_21CollectiveEpilogueFwdINS6_IJS8_SA_S9_EEENS6_IJNS7_ILi1EEESI_SI_EEESC_SE_Li256ELb1ELb1ELb0ELb0EEENS1_19SingleTileSchedulerILb1ELb0ELb1ELi128EEEEEEEEEvNT_6ParamsE:
	.zero		1400


//--------------------- .nv.constant0._ZN7cutlass13device_kernelIN5flash19enable_sm80_to_sm89INS1_16FlashAttnFwdSm80INS1_25CollectiveMainloopFwdSm80ILi8ELi1ELb0EN4cute5tupleIJNS5_1CILi128EEENS7_ILi64EEENS7_ILi192EEEEEELi192ENS_10bfloat16_tEfNS_4arch4Sm80ELb1ELb0ELb1ELb0ELb1ELb0ELb1ELb0EEENS1_21CollectiveEpilogueFwdINS6_IJS8_SA_S9_EEENS6_IJNS7_ILi1EEESI_SI_EEESC_SE_Li256ELb0ELb1ELb0ELb0EEENS1_30DynamicPersistentTileSchedulerILi256ELi256ELb0ELb1ELb0EEEEEEEEEvNT_6ParamsE --------------------------
	.section	.nv.constant0._ZN7cutlass13device_kernelIN5flash19enable_sm80_to_sm89INS1_16FlashAttnFwdSm80INS1_25CollectiveMainloopFwdSm80ILi8ELi1ELb0EN4cute5tupleIJNS5_1CILi128EEENS7_ILi64EEENS7_ILi192EEEEEELi192ENS_10bfloat16_tEfNS_4arch4Sm80ELb1ELb0ELb1ELb0ELb1ELb0ELb1ELb0EEENS1_21CollectiveEpilogueFwdINS6_IJS8_SA_S9_EEENS6_IJNS7_ILi1EEESI_SI_EEESC_SE_Li256ELb0ELb1ELb0ELb0EEENS1_30DynamicPersistentTileSchedulerILi256ELi256ELb0ELb1ELb0EEEEEEEEEvNT_6ParamsE,"a",@progbits
	.sectionflags	@""
	.align	4
.nv.constant0._ZN7cutlass13device_kernelIN5flash19enable_sm80_to_sm89INS1_16FlashAttnFwdSm80INS1_25CollectiveMainloopFwdSm80ILi8ELi1ELb0EN4cute5tupleIJNS5_1CILi128EEENS7_ILi64EEENS7_ILi192EEEEEELi192ENS_10bfloat16_tEfNS_4arch4Sm80ELb1ELb0ELb1ELb0ELb1ELb0ELb1ELb0EEENS1_21CollectiveEpilogueFwdINS6_IJS8_SA_S9_EEENS6_IJNS7_ILi1EEESI_SI_EEESC_SE_Li256ELb0ELb1ELb0ELb0EEENS1_30DynamicPersistentTileSchedulerILi256ELi256ELb0ELb1ELb0EEEEEEEEEvNT_6ParamsE:
	.zero		1416


//--------------------- .nv.constant0._ZN7cutlass13device_kernelIN5flash19enable_sm80_to_sm89INS1_16FlashAttnFwdSm80INS1_25CollectiveMainloopFwdSm80ILi8ELi1ELb0EN4cute5tupleIJNS5_1CILi128EEENS7_ILi64EEENS7_ILi192EEEEEELi192ENS_10bfloat16_tEfNS_4arch4Sm80ELb1ELb0ELb1ELb1ELb1ELb0ELb1ELb0EEENS1_21CollectiveEpilogueFwdINS6_IJS8_SA_S9_EEENS6_IJNS7_ILi1EEESI_SI_EEESC_SE_Li256ELb1ELb1ELb0ELb0EEENS1_19SingleTileSchedulerILb1ELb0ELb1ELi128EEEEEEEEEvNT_6ParamsE --------------------------
	.section	.nv.constant0._ZN7cutlass13device_kernelIN5flash19enable_sm80_to_sm89INS1_16FlashAttnFwdSm80INS1_25CollectiveMainloopFwdSm80ILi8ELi1ELb0EN4cute5tupleIJNS5_1CILi128EEENS7_ILi64EEENS7_ILi192EEEEEELi192ENS_10bfloat16_tEfNS_4arch4Sm80ELb1ELb0ELb1ELb1ELb1ELb0ELb1ELb0EEENS1_21CollectiveEpilogueFwdINS6_IJS8_SA_S9_EEENS6_IJNS7_ILi1EEESI_SI_EEESC_SE_Li256ELb1ELb1ELb0ELb0EEENS1_19SingleTileSchedulerILb1ELb0ELb1ELi128EEEEEEEEEvNT_6ParamsE,"a",@progbits
	.sectionflags	@""
	.align	4
.nv.constant0._ZN7cutlass13device_kernelIN5flash19enable_sm80_to_sm89INS1_16FlashAttnFwdSm80INS1_25CollectiveMainloopFwdSm80ILi8ELi1ELb0EN4cute5tupleIJNS5_1CILi128EEENS7_ILi64EEENS7_ILi192EEEEEELi192ENS_10bfloat16_tEfNS_4arch4Sm80ELb1ELb0ELb1ELb1ELb1ELb0ELb1ELb0EEENS1_21CollectiveEpilogueFwdINS6_IJS8_SA_S9_EEENS6_IJNS7_ILi1EEESI_SI_EEESC_SE_Li256ELb1ELb1ELb0ELb0EEENS1_19SingleTileSchedulerILb1ELb0ELb1ELi128EEEEEEEEEvNT_6ParamsE:
	.zero		1400


//--------------------- .nv.constant0._ZN7cutlass13device_kernelIN5flash19enable_sm80_to_sm89INS1_16FlashAttnFwdSm80INS1_25CollectiveMainloopFwdSm80ILi8ELi1ELb0EN4cute5tupleIJNS5_1CILi128EEENS7_ILi64EEENS7_ILi192EEEEEELi192ENS_10bfloat16_tEfNS_4arch4Sm80ELb1ELb0ELb1ELb1ELb1ELb1ELb1ELb0EEENS1_21CollectiveEpilogueFwdINS6_IJS8_SA_S9_EEENS6_IJNS7_ILi1EEESI_SI_EEESC_SE_Li256ELb1ELb1ELb0ELb0EEENS1_19SingleTileSchedulerILb1ELb0ELb1ELi128EEEEEEEEEvNT_6ParamsE --------------------------
	.section	.nv.constant0._ZN7cutlass13device_kernelIN5flash19enable_sm80_to_sm89INS1_16FlashAttnFwdSm80INS1_25CollectiveMainloopFwdSm80ILi8ELi1ELb0EN4cute5tupleIJNS5_1CILi128EEENS7_ILi64EEENS7_ILi192EEEEEELi192ENS_10bfloat16_tEfNS_4arch4Sm80ELb1ELb0ELb1ELb1ELb1ELb1ELb1ELb0EEENS1_21CollectiveEpilogueFwdINS6_IJS8_SA_S9_EEENS6_IJNS7_ILi1EEESI_SI_EEESC_SE_Li256ELb1ELb1ELb0ELb0EEENS1_19SingleTileSchedulerILb1ELb0ELb1ELi128EEEEEEEEEvNT_6ParamsE,"a",@progbits
	.sectionflags	@""
	.align	4
.nv.constant0._ZN7cutlass13device_kernelIN5flash19enable_sm80_to_sm89INS1_16FlashAttnFwdSm80INS1_25CollectiveMainloopFwdSm80ILi8ELi1ELb0EN4cute5tupleIJNS5_1CILi128EEENS7_ILi64EEENS7_ILi192EEEEEELi192ENS_10bfloat16_tEfNS_4arch4Sm80ELb1ELb0ELb1ELb1ELb1ELb1ELb1ELb0EEENS1_21CollectiveEpilogueFwdINS6_IJS8_SA_S9_EEENS6_IJNS7_ILi1EEESI_SI_EEESC_SE_Li256ELb1ELb1ELb0ELb0EEENS1_19SingleTileSchedulerILb1ELb0ELb1ELi128EEEEEEEEEvNT_6ParamsE:
	.zero		1400


//--------------------- .nv.constant0._ZN7cutlass13device_kernelIN5flash19enable_sm80_to_sm89INS1_16FlashAttnFwdSm80INS1_25CollectiveMainloopFwdSm80ILi8ELi2ELb0EN4cute5tupleIJNS5_1CILi128EEENS7_ILi64EEENS7_ILi192EEEEEELi192ENS_10bfloat16_tEfNS_4arch4Sm80ELb0ELb0ELb1ELb0ELb1ELb0ELb1ELb0EEENS1_21CollectiveEpilogueFwdINS6_IJS8_SA_S9_EEENS6_IJNS7_ILi1EEESI_SI_EEESC_SE_Li256ELb0ELb1ELb0ELb0EEENS1_19SingleTileSchedulerILb0ELb0ELb1ELi128EEEEEEEEEvNT_6ParamsE --------------------------
	.section	.nv.constant0._ZN7cutlass13device_kernelIN5flash19enable_sm80_to_sm89INS1_16FlashAttnFwdSm80INS1_25CollectiveMainloopFwdSm80ILi8ELi2ELb0EN4cute5tupleIJNS5_1CILi128EEENS7_ILi64EEENS7_ILi192EEEEEELi192ENS_10bfloat16_tEfNS_4arch4Sm80ELb0ELb0ELb1ELb0ELb1ELb0ELb1ELb0EEENS1_21CollectiveEpilogueFwdINS6_IJS8_SA_S9_EEENS6_IJNS7_ILi1EEESI_SI_EEESC_SE_Li256ELb0ELb1ELb0ELb0EEENS1_19SingleTileSchedulerILb0ELb0ELb1ELi128EEEEEEEEEvNT_6ParamsE,"a",@progbits
	.sectionflags	@""
	.align	4
.nv.constant0._ZN7cutlass13device_kernelIN5flash19enable_sm80_to_sm89INS1_16FlashAttnFwdSm80INS1_25CollectiveMainloopFwdSm80ILi8ELi2ELb0EN4cute5tupleIJNS5_1CILi128EEENS7_ILi64EEENS7_ILi192EEEEEELi192ENS_10bfloat16_tEfNS_4arch4Sm80ELb0ELb0ELb1ELb0ELb1ELb0ELb1ELb0EEENS1_21CollectiveEpilogueFwdINS6_IJS8_SA_S9_EEENS6_IJNS7_ILi1EEESI_SI_EEESC_SE_Li256ELb0ELb1ELb0ELb0EEENS1_19SingleTileSchedulerILb0ELb0ELb1ELi128EEEEEEEEEvNT_6ParamsE:
	.zero		1400


//--------------------- .nv.constant0._ZN7cutlass13device_kernelIN5flash19enable_sm80_to_sm89INS1_16FlashAttnFwdSm80INS1_25CollectiveMainloopFwdSm80ILi8ELi2ELb0EN4cute5tupleIJNS5_1CILi128EEENS7_ILi64EEENS7_ILi192EEEEEELi192ENS_10bfloat16_tEfNS_4arch4Sm80ELb0ELb0ELb1ELb1ELb1ELb0ELb1ELb0EEENS1_21CollectiveEpilogueFwdINS6_IJS8_SA_S9_EEENS6_IJNS7_ILi1EEESI_SI_EEESC_SE_Li256ELb1ELb1ELb0ELb0EEENS1_19SingleTileSchedulerILb1ELb0ELb1ELi128EEEEEEEEEvNT_6ParamsE --------------------------
	.section	.nv.constant0._ZN7cutlass13device_kernelIN5flash19enable_sm80_to_sm89INS1_16FlashAttnFwdSm80INS1_25CollectiveMainloopFwdSm80ILi8ELi2ELb0EN4cute5tupleIJNS5_1CILi128EEENS7_ILi64EEENS7_ILi192EEEEEELi192ENS_10bfloat16_tEfNS_4arch4Sm80ELb0ELb0ELb1ELb1ELb1ELb0ELb1ELb0EEENS1_21CollectiveEpilogueFwdINS6_IJS8_SA_S9_EEENS6_IJNS7_ILi1EEESI_SI_EEESC_SE_Li256ELb1ELb1ELb0ELb0EEENS1_19SingleTileSchedulerILb1ELb0ELb1ELi128EEEEEEEEEvNT_6ParamsE,"a",@progbits
	.sectionflags	@""
	.align	4
.nv.constant0._ZN7cutlass13device_kernelIN5flash19enable_sm80_to_sm89INS1_16FlashAttnFwdSm80INS1_25CollectiveMainloopFwdSm80ILi8ELi2ELb0EN4cute5tupleIJNS5_1CILi128EEENS7_ILi64EEENS7_ILi192EEEEEELi192ENS_10bfloat16_tEfNS_4arch4Sm80ELb0ELb0ELb1ELb1ELb1ELb0ELb1ELb0EEENS1_21CollectiveEpilogueFwdINS6_IJS8_SA_S9_EEENS6_IJNS7_ILi1EEESI_SI_EEESC_SE_Li256ELb1ELb1ELb0ELb0EEENS1_19SingleTileSchedulerILb1ELb0ELb1ELi128EEEEEEEEEvNT_6ParamsE:
	.zero		1400


//--------------------- .nv.constant0._ZN7cutlass13device_kernelIN5flash19enable_sm80_to_sm89INS1_16FlashAttnFwdSm80INS1_25CollectiveMainloopFwdSm80ILi8ELi2ELb0EN4cute5tupleIJNS5_1CILi128EEENS7_ILi64EEENS7_ILi192EEEEEELi192ENS_10bfloat16_tEfNS_4arch4Sm80ELb0ELb0ELb1ELb1ELb1ELb1ELb1ELb0EEENS1_21CollectiveEpilogueFwdINS6_IJS8_SA_S9_EEENS6_IJNS7_ILi1EEESI_SI_EEESC_SE_Li256ELb1ELb1ELb0ELb0EEENS1_19SingleTileSchedulerILb1ELb0ELb1ELi128EEEEEEEEEvNT_6ParamsE --------------------------
	.section	.nv.constant0._ZN7cutlass13device_kernelIN5flash19enable_sm80_to_sm89INS1_16FlashAttnFwdSm80INS1_25CollectiveMainloopFwdSm80ILi8ELi2ELb0EN4cute5tupleIJNS5_1CILi128EEENS7_ILi64EEENS7_ILi192EEEEEELi192ENS_10bfloat16_tEfNS_4arch4Sm80ELb0ELb0ELb1ELb1ELb1ELb1ELb1ELb0EEENS1_21CollectiveEpilogueFwdINS6_IJS8_SA_S9_EEENS6_IJNS7_ILi1EEESI_SI_EEESC_SE_Li256ELb1ELb1ELb0ELb0EEENS1_19SingleTileSchedulerILb1ELb0ELb1ELi128EEEEEEEEEvNT_6ParamsE,"a",@progbits
	.sectionflags	@""
	.align	4
.nv.constant0._ZN7cutlass13device_kernelIN5flash19enable_sm80_to_sm89INS1_16FlashAttnFwdSm80INS1_25CollectiveMainloopFwdSm80ILi8ELi2ELb0EN4cute5tupleIJNS5_1CILi128EEENS7_ILi64EEENS7_ILi192EEEEEELi192ENS_10bfloat16_tEfNS_4arch4Sm80ELb0ELb0ELb1ELb1ELb1ELb1ELb1ELb0EEENS1_21CollectiveEpilogueFwdINS6_IJS8_SA_S9_EEENS6_IJNS7_ILi1EEESI_SI_EEESC_SE_Li256ELb1ELb1ELb0ELb0EEENS1_19SingleTileSchedulerILb1ELb0ELb1ELi128EEEEEEEEEvNT_6ParamsE:
	.zero		1400


//--------------------- .nv.constant0._ZN7cutlass13device_kernelIN5flash19enable_sm80_to_sm89INS1_16FlashAttnFwdSm80INS1_25CollectiveMainloopFwdSm80ILi8ELi2ELb0EN4cute5tupleIJNS5_1CILi128EEENS7_ILi64EEENS7_ILi192EEEEEELi192ENS_10bfloat16_tEfNS_4arch4Sm80ELb0ELb1ELb1ELb0ELb1ELb0ELb1ELb0EEENS1_21CollectiveEpilogueFwdINS6_IJS8_SA_S9_EEENS6_IJNS7_ILi1EEESI_SI_EEESC_SE_Li256ELb0ELb1ELb0ELb0EEENS1_19SingleTileSchedulerILb0ELb0ELb1ELi128EEEEEEEEEvNT_6ParamsE --------------------------
	.section	.nv.constant0._ZN7cutlass13device_kernelIN5flash19enable_sm80_to_sm89INS1_16FlashAttnFwdSm80INS1_25CollectiveMainloopFwdSm80ILi8ELi2ELb0EN4cute5tupleIJNS5_1CILi128EEENS7_ILi64EEENS7_ILi192EEEEEELi192ENS_10bfloat16_tEfNS_4arch4Sm80ELb0ELb1ELb1ELb0ELb1ELb0ELb1ELb0EEENS1_21CollectiveEpilogueFwdINS6_IJS8_SA_S9_EEENS6_IJNS7_ILi1EEESI_SI_EEESC_SE_Li256ELb0ELb1ELb0ELb0EEENS1_19SingleTileSchedulerILb0ELb0ELb1ELi128EEEEEEEEEvNT_6ParamsE,"a",@progbits
	.sectionflags	@""
	.align	4
.nv.constant0._ZN7cutlass13device_kernelIN5flash19enable_sm80_to_sm89INS1_16FlashAttnFwdSm80INS1_25CollectiveMainloopFwdSm80ILi8ELi2ELb0EN4cute5tupleIJNS5_1CILi128EEENS7_ILi64EEENS7_ILi192EEEEEELi192ENS_10bfloat16_tEfNS_4arch4Sm80ELb0ELb1ELb1ELb0ELb1ELb0ELb1ELb0EEENS1_21CollectiveEpilogueFwdINS6_IJS8_SA_S9_EEENS6_IJNS7_ILi1EEESI_SI_EEESC_SE_Li256ELb0ELb1ELb0ELb0EEENS1_19SingleTileSchedulerILb0ELb0ELb1ELi128EEEEEEEEEvNT_6ParamsE:
	.zero		1400


//--------------------- .nv.constant0._ZN7cutlass13device_kernelIN5flash19enable_sm80_to_sm89INS1_16FlashAttnFwdSm80INS1_25CollectiveMainloopFwdSm80ILi8ELi2ELb0EN4cute5tupleIJNS5_1CILi128EEENS7_ILi64EEENS7_ILi192EEEEEELi192ENS_10bfloat16_tEfNS_4arch4Sm80ELb0ELb1ELb1ELb1ELb1ELb0ELb1ELb0EEENS1_21CollectiveEpilogueFwdINS6_IJS8_SA_S9_EEENS6_IJNS7_ILi1EEESI_SI_EEESC_SE_Li256ELb1ELb1ELb0ELb0EEENS1_19SingleTileSchedulerILb1ELb0ELb1ELi128EEEEEEEEEvNT_6ParamsE --------------------------
	.section	.nv.constant0._ZN7cutlass13device_kernelIN5flash19enable_sm80_to_sm89INS1_16FlashAttnFwdSm80INS1_25CollectiveMainloopFwdSm80ILi8ELi2ELb0EN4cute5tupleIJNS5_1CILi128EEENS7_ILi64EEENS7_ILi192EEEEEELi192ENS_10bfloat16_tEfNS_4arch4Sm80ELb0ELb1ELb1ELb1ELb1ELb0ELb1ELb0EEENS1_21CollectiveEpilogueFwdINS6_IJS8_SA_S9_EEENS6_IJNS7_ILi1EEESI_SI_EEESC_SE_Li256ELb1ELb1ELb0ELb0EEENS1_19SingleTileSchedulerILb1ELb0ELb1ELi128EEEEEEEEEvNT_6ParamsE,"a",@progbits
	.sectionflags	@""
	.align	4
.nv.constant0._ZN7cutlass13device_kernelIN5flash19enable_sm80_to_sm89INS1_16FlashAttnFwdSm80INS1_25CollectiveMainloopFwdSm80ILi8ELi2ELb0EN4cute5tupleIJNS5_1CILi128EEENS7_ILi64EEENS7_ILi192EEEEEELi192ENS_10bfloat16_tEfNS_4arch4Sm80ELb0ELb1ELb1ELb1ELb1ELb0ELb1ELb0EEENS1_21CollectiveEpilogueFwdINS6_IJS8_SA_S9_EEENS6_IJNS7_ILi1EEESI_SI_EEESC_SE_Li256ELb1ELb1ELb0ELb0EEENS1_19SingleTileSchedulerILb1ELb0ELb1ELi128EEEEEEEEEvNT_6ParamsE:
	.zero		1400


//--------------------- .nv.constant0._ZN7cutlass13device_kernelIN5flash19enable_sm80_to_sm89INS1_16FlashAttnFwdSm80INS1_25CollectiveMainloopFwdSm80ILi8ELi2ELb0EN4cute5tupleIJNS5_1CILi128EEENS7_ILi64EEENS7_ILi192EEEEEELi192ENS_10bfloat16_tEfNS_4arch4Sm80ELb0ELb1ELb1ELb1ELb1ELb1ELb1ELb0EEENS1_21CollectiveEpilogueFwdINS6_IJS8_SA_S9_EEENS6_IJNS7_ILi1EEESI_SI_EEESC_SE_Li256ELb1ELb1ELb0ELb0EEENS1_19SingleTileSchedulerILb1ELb0ELb1ELi128EEEEEEEEEvNT_6ParamsE --------------------------
	.section	.nv.constant0._ZN7cutlass13device_kernelIN5flash19enable_sm80_to_sm89INS1_16FlashAttnFwdSm80INS1_25CollectiveMainloopFwdSm80ILi8ELi2ELb0EN4cute5tupleIJNS5_1CILi128EEENS7_ILi64EEENS7_ILi192EEEEEELi192ENS_10bfloat16_tEfNS_4arch4Sm80ELb0ELb1ELb1ELb1ELb1ELb1ELb1ELb0EEENS1_21CollectiveEpilogueFwdINS6_IJS8_SA_S9_EEENS6_IJNS7_ILi1EEESI_SI_EEESC_SE_Li256ELb1ELb1ELb0ELb0EEENS1_19SingleTileSchedulerILb1ELb0ELb1ELi128EEEEEEEEEvNT_6ParamsE,"a",@progbits
	.sectionflags	@""
	.align	4
.nv.constant0._ZN7cutlass13device_kernelIN5flash19enable_sm80_to_sm89INS1_16FlashAttnFwdSm80INS1_25CollectiveMainloopFwdSm80ILi8ELi2ELb0EN4cute5tupleIJNS5_1CILi128EEENS7_ILi64EEENS7_ILi192EEEEEELi192ENS_10bfloat16_tEfNS_4arch4Sm80ELb0ELb1ELb1ELb1ELb1ELb1ELb1ELb0EEENS1_21CollectiveEpilogueFwdINS6_IJS8_SA_S9_EEENS6_IJNS7_ILi1EEESI_SI_EEESC_SE_Li256ELb1ELb1ELb0ELb0EEENS1_19SingleTileSchedulerILb1ELb0ELb1ELi128EEEEEEEEEvNT_6ParamsE:
	.zero		1400


//--------------------- .nv.constant0._ZN7cutlass13device_kernelIN5flash19enable_sm80_to_sm89INS1_16FlashAttnFwdSm80INS1_25CollectiveMainloopFwdSm80ILi8ELi2ELb0EN4cute5tupleIJNS5_1CILi128EEENS7_ILi64EEENS7_ILi192EEEEEELi192ENS_10bfloat16_tEfNS_4arch4Sm80ELb1ELb0ELb1ELb0ELb1ELb0ELb1ELb0EEENS1_21CollectiveEpilogueFwdINS6_IJS8_SA_S9_EEENS6_IJNS7_ILi1EEESI_SI_EEESC_SE_Li256ELb0ELb1ELb0ELb0EEENS1_30DynamicPersistentTileSchedulerILi256ELi256ELb0ELb1ELb0EEEEEEEEEvNT_6ParamsE --------------------------
	.section	.nv.constant0._ZN7cutlass13device_kernelIN5flash19enable_sm80_to_sm89INS1_16FlashAttnFwdSm80INS1_25CollectiveMainloopFwdSm80ILi8ELi2ELb0EN4cute5tupleIJNS5_1CILi128EEENS7_ILi64EEENS7_ILi192EEEEEELi192ENS_10bfloat16_tEfNS_4arch4Sm80ELb1ELb0ELb1ELb0ELb1ELb0ELb1ELb0EEENS1_21CollectiveEpilogueFwdINS6_IJS8_SA_S9_EEENS6_IJNS7_ILi1EEESI_SI_EEESC_SE_Li256ELb0ELb1ELb0ELb0EEENS1_30DynamicPersistentTileSchedulerILi256ELi256ELb0ELb1ELb0EEEEEEEEEvNT_6ParamsE,"a",@progbits
	.sectionflags	@""
	.align	4
.nv.constant0._ZN7cutlass13device_kernelIN5flash19enable_sm80_to_sm89INS1_16FlashAttnFwdSm80INS1_25CollectiveMainloopFwdSm80ILi8ELi2ELb0EN4cute5tupleIJNS5_1CILi128EEENS7_ILi64EEENS7_ILi192EEEEEELi192ENS_10bfloat16_tEfNS_4arch4Sm80ELb1ELb0ELb1ELb0ELb1ELb0ELb1ELb0EEENS1_21CollectiveEpilogueFwdINS6_IJS8_SA_S9_EEENS6_IJNS7_ILi1EEESI_SI_EEESC_SE_Li256ELb0ELb1ELb0ELb0EEENS1_30DynamicPersistentTileSchedulerILi256ELi256ELb0ELb1ELb0EEEEEEEEEvNT_6ParamsE:
	.zero		1416


//--------------------- .nv.constant0._ZN7cutlass13device_kernelIN5flash19enable_sm80_to_sm89INS1_16FlashAttnFwdSm80INS1_25CollectiveMainloopFwdSm80ILi8ELi2ELb0EN4cute5tupleIJNS5_1CILi128EEENS7_ILi64EEENS7_ILi192EEEEEELi192ENS_10bfloat16_tEfNS_4arch4Sm80ELb1ELb0ELb1ELb1ELb1ELb0ELb1ELb0EEENS1_21CollectiveEpilogueFwdINS6_IJS8_SA_S9_EEENS6_IJNS7_ILi1EEESI_SI_EEESC_SE_Li256ELb1ELb1ELb0ELb0EEENS1_19SingleTileSchedulerILb1ELb0ELb1ELi128EEEEEEEEEvNT_6ParamsE --------------------------
	.section	.nv.constant0._ZN7cutlass13device_kernelIN5flash19enable_sm80_to_sm89INS1_16FlashAttnFwdSm80INS1_25CollectiveMainloopFwdSm80ILi8ELi2ELb0EN4cute5tupleIJNS5_1CILi128EEENS7_ILi64EEENS7_ILi192EEEEEELi192ENS_10bfloat16_tEfNS_4arch4Sm80ELb1ELb0ELb1ELb1ELb1ELb0ELb1ELb0EEENS1_21CollectiveEpilogueFwdINS6_IJS8_SA_S9_EEENS6_IJNS7_ILi1EEESI_SI_EEESC_SE_Li256ELb1ELb1ELb0ELb0EEENS1_19SingleTileSchedulerILb1ELb0ELb1ELi128EEEEEEEEEvNT_6ParamsE,"a",@progbits
	.sectionflags	@""
	.align	4
.nv.constant0._ZN7cutlass13device_kernelIN5flash19enable_sm80_to_sm89INS1_16FlashAttnFwdSm80INS1_25CollectiveMainloopFwdSm80ILi8ELi2ELb0EN4cute5tupleIJNS5_1CILi128EEENS7_ILi64EEENS7_ILi192EEEEEELi192ENS_10bfloat16_tEfNS_4arch4Sm80ELb1ELb0ELb1ELb1ELb1ELb0ELb1ELb0EEENS1_21CollectiveEpilogueFwdINS6_IJS8_SA_S9_EEENS6_IJNS7_ILi1EEESI_SI_EEESC_SE_Li256ELb1ELb1ELb0ELb0EEENS1_19SingleTileSchedulerILb1ELb0ELb1ELi128EEEEEEEEEvNT_6ParamsE:
	.zero		1400


//--------------------- .nv.constant0._ZN7cutlass13device_kernelIN5flash19enable_sm80_to_sm89INS1_16FlashAttnFwdSm80INS1_25CollectiveMainloopFwdSm80ILi8ELi2ELb0EN4cute5tupleIJNS5_1CILi128EEENS7_ILi64EEENS7_ILi192EEEEEELi192ENS_10bfloat16_tEfNS_4arch4Sm80ELb1ELb0ELb1ELb1ELb1ELb1ELb1ELb0EEENS1_21CollectiveEpilogueFwdINS6_IJS8_SA_S9_EEENS6_IJNS7_ILi1EEESI_SI_EEESC_SE_Li256ELb1ELb1ELb0ELb0EEENS1_19SingleTileSchedulerILb1ELb0ELb1ELi128EEEEEEEEEvNT_6ParamsE --------------------------
	.section	.nv.constant0._ZN7cutlass13device_kernelIN5flash19enable_sm80_to_sm89INS1_16FlashAttnFwdSm80INS1_25CollectiveMainloopFwdSm80ILi8ELi2ELb0EN4cute5tupleIJNS5_1CILi128EEENS7_ILi64EEENS7_ILi192EEEEEELi192ENS_10bfloat16_tEfNS_4arch4Sm80ELb1ELb0ELb1ELb1ELb1ELb1ELb1ELb0EEENS1_21CollectiveEpilogueFwdINS6_IJS8_SA_S9_EEENS6_IJNS7_ILi1EEESI_SI_EEESC_SE_Li256ELb1ELb1ELb0ELb0EEENS1_19SingleTileSchedulerILb1ELb0ELb1ELi128EEEEEEEEEvNT_6ParamsE,"a",@progbits
	.sectionflags	@""
	.align	4
.nv.constant0._ZN7cutlass13device_kernelIN5flash19enable_sm80_to_sm89INS1_16FlashAttnFwdSm80INS1_25CollectiveMainloopFwdSm80ILi8ELi2ELb0EN4cute5tupleIJNS5_1CILi128EEENS7_ILi64EEENS7_ILi192EEEEEELi192ENS_10bfloat16_tEfNS_4arch4Sm80ELb1ELb0ELb1ELb1ELb1ELb1ELb1ELb0EEENS1_21CollectiveEpilogueFwdINS6_IJS8_SA_S9_EEENS6_IJNS7_ILi1EEESI_SI_EEESC_SE_Li256ELb1ELb1ELb0ELb0EEENS1_19SingleTileSchedulerILb1ELb0ELb1ELi128EEEEEEEEEvNT_6ParamsE:
	.zero		1400


//--------------------- .nv.constant0._ZN7cutlass13device_kernelIN5flash19enable_sm80_to_sm89INS1_16FlashAttnFwdSm80INS1_25CollectiveMainloopFwdSm80ILi8ELi1ELb0EN4cute5tupleIJNS5_1CILi128EEENS7_ILi64EEENS7_ILi192EEEEEELi192ENS_10bfloat16_tEfNS_4arch4Sm80ELb0ELb0ELb0ELb0ELb1ELb0ELb1ELb0EEENS1_21CollectiveEpilogueFwdINS6_IJS8_SA_S9_EEENS6_IJNS7_ILi1EEESI_SI_EEESC_SE_Li256ELb0ELb1ELb0ELb0EEENS1_19SingleTileSchedulerILb0ELb0ELb1ELi128EEEEEEEEEvNT_6ParamsE --------------------------
	.section	.nv.constant0._ZN7cutlass13device_kernelIN5flash19enable_sm80_to_sm89INS1_16FlashAttnFwdSm80INS1_25CollectiveMainloopFwdSm80ILi8ELi1ELb0EN4cute5tupleIJNS5_1CILi128EEENS7_ILi64EEENS7_ILi192EEEEEELi192ENS_10bfloat16_tEfNS_4arch4Sm80ELb0ELb0ELb0ELb0ELb1ELb0ELb1ELb0EEENS1_21CollectiveEpilogueFwdINS6_IJS8_SA_S9_EEENS6_IJNS7_ILi1EEESI_SI_EEESC_SE_Li256ELb0ELb1ELb0ELb0EEENS1_19SingleTileSchedulerILb0ELb0ELb1ELi128EEEEEEEEEvNT_6ParamsE,"a",@progbits
	.sectionflags	@""
	.align	4
.nv.constant0._ZN7cutlass13device_kernelIN5flash19enable_sm80_to_sm89INS1_16FlashAttnFwdSm80INS1_25CollectiveMainloopFwdSm80ILi8ELi1ELb0EN4cute5tupleIJNS5_1CILi128EEENS7_ILi64EEENS7_ILi192EEEEEELi192ENS_10bfloat16_tEfNS_4arch4Sm80ELb0ELb0ELb0ELb0ELb1ELb0ELb1ELb0EEENS1_21CollectiveEpilogueFwdINS6_IJS8_SA_S9_EEENS6_IJNS7_ILi1EEESI_SI_EEESC_SE_Li256ELb0ELb1ELb0ELb0EEENS1_19SingleTileSchedulerILb0ELb0ELb1ELi128EEEEEEEEEvNT_6ParamsE:
	.zero		1400


//--------------------- .nv.constant0._ZN7cutlass13device_kernelIN5flash19enable_sm80_to_sm89INS1_16FlashAttnFwdSm80INS1_25CollectiveMainloopFwdSm80ILi8ELi1ELb0EN4cute5tupleIJNS5_1CILi128EEENS7_ILi64EEENS7_ILi192EEEEEELi192ENS_10bfloat16_tEfNS_4arch4Sm80ELb0ELb0ELb0ELb1ELb1ELb0ELb1ELb0EEENS1_21CollectiveEpilogueFwdINS6_IJS8_SA_S9_EEENS6_IJNS7_ILi1EEESI_SI_EEESC_SE_Li256ELb1ELb1ELb0ELb0EEENS1_19SingleTileSchedulerILb1ELb0ELb1ELi128EEEEEEEEEvNT_6ParamsE --------------------------
	.section	.nv.constant0._ZN7cutlass13device_kernelIN5flash19enable_sm80_to_sm89INS1_16FlashAttnFwdSm80INS1_25CollectiveMainloopFwdSm80ILi8ELi1ELb0EN4cute5tupleIJNS5_1CILi128EEENS7_ILi64EEENS7_ILi192EEEEEELi192ENS_10bfloat16_tEfNS_4arch4Sm80ELb0ELb0ELb0ELb1ELb1ELb0ELb1ELb0EEENS1_21CollectiveEpilogueFwdINS6_IJS8_SA_S9_EEENS6_IJNS7_ILi1EEESI_SI_EEESC_SE_Li256ELb1ELb1ELb0ELb0EEENS1_19SingleTileSchedulerILb1ELb0ELb1ELi128EEEEEEEEEvNT_6ParamsE,"a",@progbits
	.sectionflags	@""
	.align	4
.nv.constant0._ZN7cutlass13device_kernelIN5flash19enable_sm80_to_sm89INS1_16FlashAttnFwdSm80INS1_25CollectiveMainloopFwdSm80ILi8ELi1ELb0EN4cute5tupleIJNS5_1CILi128EEENS7_ILi64EEENS7_ILi192EEEEEELi192ENS_10bfloat16_tEfNS_4arch4Sm80ELb0ELb0ELb0ELb1ELb1ELb0ELb1ELb0EEENS1_21CollectiveEpilogueFwdINS6_IJS8_SA_S9_EEENS6_IJNS7_ILi1EEESI_SI_EEESC_SE_Li256ELb1ELb1ELb0ELb0EEENS1_19SingleTileSchedulerILb1ELb0ELb1ELi128EEEEEEEEEvNT_6ParamsE:
	.zero		1400


//--------------------- .nv.constant0._ZN7cutlass13device_kernelIN5flash19enable_sm80_to_sm89INS1_16FlashAttnFwdSm80INS1_25CollectiveMainloopFwdSm80ILi8ELi1ELb0EN4cute5tupleIJNS5_1CILi128EEENS7_ILi64EEENS7_ILi192EEEEEELi192ENS_10bfloat16_tEfNS_4arch4Sm80ELb0ELb0ELb0ELb1ELb1ELb1ELb1ELb0EEENS1_21CollectiveEpilogueFwdINS6_IJS8_SA_S9_EEENS6_IJNS7_ILi1EEESI_SI_EEESC_SE_Li256ELb1ELb1ELb0ELb0EEENS1_19SingleTileSchedulerILb1ELb0ELb1ELi128EEEEEEEEEvNT_6ParamsE --------------------------
	.section	.nv.constant0._ZN7cutlass13device_kernelIN5flash19enable_sm80_to_sm89INS1_16FlashAttnFwdSm80INS1_25CollectiveMainloopFwdSm80ILi8ELi1ELb0EN4cute5tupleIJNS5_1CILi128EEENS7_ILi64EEENS7_ILi192EEEEEELi192ENS_10bfloat16_tEfNS_4arch4Sm80ELb0ELb0ELb0ELb1ELb1ELb1ELb1ELb0EEENS1_21CollectiveEpilogueFwdINS6_IJS8_SA_S9_EEENS6_IJNS7_ILi1EEESI_SI_EEESC_SE_Li256ELb1ELb1ELb0ELb0EEENS1_19SingleTileSchedulerILb1ELb0ELb1ELi128EEEEEEEEEvNT_6ParamsE,"a",@progbits
	.sectionflags	@""
	.align	4
.nv.constant0._ZN7cutlass13device_kernelIN5flash19enable_sm80_to_sm89INS1_16FlashAttnFwdSm80INS1_25CollectiveMainloopFwdSm80ILi8ELi1ELb0EN4cute5tupleIJNS5_1CILi128EEENS7_ILi64EEENS7_ILi192EEEEEELi192ENS_10bfloat16_tEfNS_4arch4Sm80ELb0ELb0ELb0ELb1ELb1ELb1ELb1ELb0EEENS1_21CollectiveEpilogueFwdINS6_IJS8_SA_S9_EEENS6_IJNS7_ILi1EEESI_SI_EEESC_SE_Li256ELb1ELb1ELb0ELb0EEENS1_19SingleTileSchedulerILb1ELb0ELb1ELi128EEEEEEEEEvNT_6ParamsE:
	.zero		1400


//--------------------- .nv.constant0._ZN7cutlass13device_kernelIN5flash19enable_sm80_to_sm89INS1_16FlashAttnFwdSm80INS1_25CollectiveMainloopFwdSm80ILi8ELi1ELb0EN4cute5tupleIJNS5_1CILi128EEENS7_ILi64EEENS7_ILi192EEEEEELi192ENS_10bfloat16_tEfNS_4arch4Sm80ELb0ELb1ELb0ELb0ELb1ELb0ELb1ELb0EEENS1_21CollectiveEpilogueFwdINS6_IJS8_SA_S9_EEENS6_IJNS7_ILi1EEESI_SI_EEESC_SE_Li256ELb0ELb1ELb0ELb0EEENS1_19SingleTileSchedulerILb0ELb0ELb1ELi128EEEEEEEEEvNT_6ParamsE --------------------------
	.section	.nv.constant0._ZN7cutlass13device_kernelIN5flash19enable_sm80_to_sm89INS1_16FlashAttnFwdSm80INS1_25CollectiveMainloopFwdSm80ILi8ELi1ELb0EN4cute5tupleIJNS5_1CILi128EEENS7_ILi64EEENS7_ILi192EEEEEELi192ENS_10bfloat16_tEfNS_4arch4Sm80ELb0ELb1ELb0ELb0ELb1ELb0ELb1ELb0EEENS1_21CollectiveEpilogueFwdINS6_IJS8_SA_S9_EEENS6_IJNS7_ILi1EEESI_SI_EEESC_SE_Li256ELb0ELb1ELb0ELb0EEENS1_19SingleTileSchedulerILb0ELb0ELb1ELi128EEEEEEEEEvNT_6ParamsE,"a",@progbits
	.sectionflags	@""
	.align	4
.nv.constant0._ZN7cutlass13device_kernelIN5flash19enable_sm80_to_sm89INS1_16FlashAttnFwdSm80INS1_25CollectiveMainloopFwdSm80ILi8ELi1ELb0EN4cute5tupleIJNS5_1CILi128EEENS7_ILi64EEENS7_ILi192EEEEEELi192ENS_10bfloat16_tEfNS_4arch4Sm80ELb0ELb1ELb0ELb0ELb1ELb0ELb1ELb0EEENS1_21CollectiveEpilogueFwdINS6_IJS8_SA_S9_EEENS6_IJNS7_ILi1EEESI_SI_EEESC_SE_Li256ELb0ELb1ELb0ELb0EEENS1_19SingleTileSchedulerILb0ELb0ELb1ELi128EEEEEEEEEvNT_6ParamsE:
	.zero		1400


//--------------------- .nv.constant0._ZN7cutlass13device_kernelIN5flash19enable_sm80_to_sm89INS1_16FlashAttnFwdSm80INS1_25CollectiveMainloopFwdSm80ILi8ELi1ELb0EN4cute5tupleIJNS5_1CILi128EEENS7_ILi64EEENS7_ILi192EEEEEELi192ENS_10bfloat16_tEfNS_4arch4Sm80ELb0ELb1ELb0ELb1ELb1ELb0ELb1ELb0EEENS1_21CollectiveEpilogueFwdINS6_IJS8_SA_S9_EEENS6_IJNS7_ILi1EEESI_SI_EEESC_SE_Li256ELb1ELb1ELb0ELb0EEENS1_19SingleTileSchedulerILb1ELb0ELb1ELi128EEEEEEEEEvNT_6ParamsE --------------------------
	.section	.nv.constant0._ZN7cutlass13device_kernelIN5flash19enable_sm80_to_sm89INS1_16FlashAttnFwdSm80INS1_25CollectiveMainloopFwdSm80ILi8ELi1ELb0EN4cute5tupleIJNS5_1CILi128EEENS7_ILi64EEENS7_ILi192EEEEEELi192ENS_10bfloat16_tEfNS_4arch4Sm80ELb0ELb1ELb0ELb1ELb1ELb0ELb1ELb0EEENS1_21CollectiveEpilogueFwdINS6_IJS8_SA_S9_EEENS6_IJNS7_ILi1EEESI_SI_EEESC_SE_Li256ELb1ELb1ELb0ELb0EEENS1_19SingleTileSchedulerILb1ELb0ELb1ELi128EEEEEEEEEvNT_6ParamsE,"a",@progbits
	.sectionflags	@""
	.align	4
.nv.constant0._ZN7cutlass13device_kernelIN5flash19enable_sm80_to_sm89INS1_16FlashAttnFwdSm80INS1_25CollectiveMainloopFwdSm80ILi8ELi1ELb0EN4cute5tupleIJNS5_1CILi128EEENS7_ILi64EEENS7_ILi192EEEEEELi192ENS_10bfloat16_tEfNS_4arch4Sm80ELb0ELb1ELb0ELb1ELb1ELb0ELb1ELb0EEENS1_21CollectiveEpilogueFwdINS6_IJS8_SA_S9_EEENS6_IJNS7_ILi1EEESI_SI_EEESC_SE_Li256ELb1ELb1ELb0ELb0EEENS1_19SingleTileSchedulerILb1ELb0ELb1ELi128EEEEEEEEEvNT_6ParamsE:
	.zero		1400


//--------------------- .nv.constant0._ZN7cutlass13device_kernelIN5flash19enable_sm80_to_sm89INS1_16FlashAttnFwdSm80INS1_25CollectiveMainloopFwdSm80ILi8ELi1ELb0EN4cute5tupleIJNS5_1CILi128EEENS7_ILi64EEENS7_ILi192EEEEEELi192ENS_10bfloat16_tEfNS_4arch4Sm80ELb0ELb1ELb0ELb1ELb1ELb1ELb1ELb0EEENS1_21CollectiveEpilogueFwdINS6_IJS8_SA_S9_EEENS6_IJNS7_ILi1EEESI_SI_EEESC_SE_Li256ELb1ELb1ELb0ELb0EEENS1_19SingleTileSchedulerILb1ELb0ELb1ELi128EEEEEEEEEvNT_6ParamsE --------------------------
	.section	.nv.constant0._ZN7cutlass13device_kernelIN5flash19enable_sm80_to_sm89INS1_16FlashAttnFwdSm80INS1_25CollectiveMainloopFwdSm80ILi8ELi1ELb0EN4cute5tupleIJNS5_1CILi128EEENS7_ILi64EEENS7_ILi192EEEEEELi192ENS_10bfloat16_tEfNS_4arch4Sm80ELb0ELb1ELb0ELb1ELb1ELb1ELb1ELb0EEENS1_21CollectiveEpilogueFwdINS6_IJS8_SA_S9_EEENS6_IJNS7_ILi1EEESI_SI_EEESC_SE_Li256ELb1ELb1ELb0ELb0EEENS1_19SingleTileSchedulerILb1ELb0ELb1ELi128EEEEEEEEEvNT_6ParamsE,"a",@progbits
	.sectionflags	@""
	.align	4
.nv.constant0._ZN7cutlass13device_kernelIN5flash19enable_sm80_to_sm89INS1_16FlashAttnFwdSm80INS1_25CollectiveMainloopFwdSm80ILi8ELi1ELb0EN4cute5tupleIJNS5_1CILi128EEENS7_ILi64EEENS7_ILi192EEEEEELi192ENS_10bfloat16_tEfNS_4arch4Sm80ELb0ELb1ELb0ELb1ELb1ELb1ELb1ELb0EEENS1_21CollectiveEpilogueFwdINS6_IJS8_SA_S9_EEENS6_IJNS7_ILi1EEESI_SI_EEESC_SE_Li256ELb1ELb1ELb0ELb0EEENS1_19SingleTileSchedulerILb1ELb0ELb1ELi128EEEEEEEEEvNT_6ParamsE:
	.zero		1400


//--------------------- .nv.constant0._ZN7cutlass13device_kernelIN5flash19enable_sm80_to_sm89INS1_16FlashAttnFwdSm80INS1_25CollectiveMainloopFwdSm80ILi8ELi1ELb0EN4cute5tupleIJNS5_1CILi128EEENS7_ILi64EEENS7_ILi192EEEEEELi192ENS_10bfloat16_tEfNS_4arch4Sm80ELb1ELb0ELb0ELb0ELb1ELb0ELb1ELb0EEENS1_21CollectiveEpilogueFwdINS6_IJS8_SA_S9_EEENS6_IJNS7_ILi1EEESI_SI_EEESC_SE_Li256ELb0ELb1ELb0ELb0EEENS1_30DynamicPersistentTileSchedulerILi256ELi256ELb0ELb1ELb0EEEEEEEEEvNT_6ParamsE --------------------------
	.section	.nv.constant0._ZN7cutlass13device_kernelIN5flash19enable_sm80_to_sm89INS1_16FlashAttnFwdSm80INS1_25CollectiveMainloopFwdSm80ILi8ELi1ELb0EN4cute5tupleIJNS5_1CILi128EEENS7_ILi64EEENS7_ILi192EEEEEELi192ENS_10bfloat16_tEfNS_4arch4Sm80ELb1ELb0ELb0ELb0ELb1ELb0ELb1ELb0EEENS1_21CollectiveEpilogueFwdINS6_IJS8_SA_S9_EEENS6_IJNS7_ILi1EEESI_SI_EEESC_SE_Li256ELb0ELb1ELb0ELb0EEENS1_30DynamicPersistentTileSchedulerILi256ELi256ELb0ELb1ELb0EEEEEEEEEvNT_6ParamsE,"a",@progbits
	.sectionflags	@""
	.align	4
.nv.constant0._ZN7cutlass13device_kernelIN5flash19enable_sm80_to_sm89INS1_16FlashAttnFwdSm80INS1_25CollectiveMainloopFwdSm80ILi8ELi1ELb0EN4cute5tupleIJNS5_1CILi128EEENS7_ILi64EEENS7_ILi192EEEEEELi192ENS_10bfloat16_tEfNS_4arch4Sm80ELb1ELb0ELb0ELb0ELb1ELb0ELb1ELb0EEENS1_21CollectiveEpilogueFwdINS6_IJS8_SA_S9_EEENS6_IJNS7_ILi1EEESI_SI_EEESC_SE_Li256ELb0ELb1ELb0ELb0EEENS1_30DynamicPersistentTileSchedulerILi256ELi256ELb0ELb1ELb0EEEEEEEEEvNT_6ParamsE:
	.zero		1416


//--------------------- .nv.constant0._ZN7cutlass13device_kernelIN5flash19enable_sm80_to_sm89INS1_16FlashAttnFwdSm80INS1_25CollectiveMainloopFwdSm80ILi8ELi1ELb0EN4cute5tupleIJNS5_1CILi128EEENS7_ILi64EEENS7_ILi192EEEEEELi192ENS_10bfloat16_tEfNS_4arch4Sm80ELb1ELb0ELb0ELb1ELb1ELb0ELb1ELb0EEENS1_21CollectiveEpilogueFwdINS6_IJS8_SA_S9_EEENS6_IJNS7_ILi1EEESI_SI_EEESC_SE_Li256ELb1ELb1ELb0ELb0EEENS1_19SingleTileSchedulerILb1ELb0ELb1ELi128EEEEEEEEEvNT_6ParamsE --------------------------
	.section	.nv.constant0._ZN7cutlass13device_kernelIN5flash19enable_sm80_to_sm89INS1_16FlashAttnFwdSm80INS1_25CollectiveMainloopFwdSm80ILi8ELi1ELb0EN4cute5tupleIJNS5_1CILi128EEENS7_ILi64EEENS7_ILi192EEEEEELi192ENS_10bfloat16_tEfNS_4arch4Sm80ELb1ELb0ELb0ELb1ELb1ELb0ELb1ELb0EEENS1_21CollectiveEpilogueFwdINS6_IJS8_SA_S9_EEENS6_IJNS7_ILi1EEESI_SI_EEESC_SE_Li256ELb1ELb1ELb0ELb0EEENS1_19SingleTileSchedulerILb1ELb0ELb1ELi128EEEEEEEEEvNT_6ParamsE,"a",@progbits
	.sectionflags	@""
	.align	4
.nv.constant0._ZN7cutlass13device_kernelIN5flash19enable_sm80_to_sm89INS1_16FlashAttnFwdSm80INS1_25CollectiveMainloopFwdSm80ILi8ELi1ELb0EN4cute5tupleIJNS5_1CILi128EEENS7_ILi64EEENS7_ILi192EEEEEELi192ENS_10bfloat16_tEfNS_4arch4Sm80ELb1ELb0ELb0ELb1ELb1ELb0ELb1ELb0EEENS1_21CollectiveEpilogueFwdINS6_IJS8_SA_S9_EEENS6_IJNS7_ILi1EEESI_SI_EEESC_SE_Li256ELb1ELb1ELb0ELb0EEENS1_19SingleTileSchedulerILb1ELb0ELb1ELi128EEEEEEEEEvNT_6ParamsE:
	.zero		1400


//--------------------- .nv.constant0._ZN7cutlass13device_kernelIN5flash19enable_sm80_to_sm89INS1_16FlashAttnFwdSm80INS1_25CollectiveMainloopFwdSm80ILi8ELi1ELb0EN4cute5tupleIJNS5_1CILi128EEENS7_ILi64EEENS7_ILi192EEEEEELi192ENS_10bfloat16_tEfNS_4arch4Sm80ELb1ELb0ELb0ELb1ELb1ELb1ELb1ELb0EEENS1_21CollectiveEpilogueFwdINS6_IJS8_SA_S9_EEENS6_IJNS7_ILi1EEESI_SI_EEESC_SE_Li256ELb1ELb1ELb0ELb0EEENS1_19SingleTileSchedulerILb1ELb0ELb1ELi128EEEEEEEEEvNT_6ParamsE --------------------------
	.section	.nv.constant0._ZN7cutlass13device_kernelIN5flash19enable_sm80_to_sm89INS1_16FlashAttnFwdSm80INS1_25CollectiveMainloopFwdSm80ILi8ELi1ELb0EN4cute5tupleIJNS5_1CILi128EEENS7_ILi64EEENS7_ILi192EEEEEELi192ENS_10bfloat16_tEfNS_4arch4Sm80ELb1ELb0ELb0ELb1ELb1ELb1ELb1ELb0EEENS1_21CollectiveEpilogueFwdINS6_IJS8_SA_S9_EEENS6_IJNS7_ILi1EEESI_SI_EEESC_SE_Li256ELb1ELb1ELb0ELb0EEENS1_19SingleTileSchedulerILb1ELb0ELb1ELi128EEEEEEEEEvNT_6ParamsE,"a",@progbits
	.sectionflags	@""
	.align	4
.nv.constant0._ZN7cutlass13device_kernelIN5flash19enable_sm80_to_sm89INS1_16FlashAttnFwdSm80INS1_25CollectiveMainloopFwdSm80ILi8ELi1ELb0EN4cute5tupleIJNS5_1CILi128EEENS7_ILi64EEENS7_ILi192EEEEEELi192ENS_10bfloat16_tEfNS_4arch4Sm80ELb1ELb0ELb0ELb1ELb1ELb1ELb1ELb0EEENS1_21CollectiveEpilogueFwdINS6_IJS8_SA_S9_EEENS6_IJNS7_ILi1EEESI_SI_EEESC_SE_Li256ELb1ELb1ELb0ELb0EEENS1_19SingleTileSchedulerILb1ELb0ELb1ELi128EEEEEEEEEvNT_6ParamsE:
	.zero		1400


//--------------------- .nv.constant0._ZN7cutlass13device_kernelIN5flash19enable_sm80_to_sm89INS1_16FlashAttnFwdSm80INS1_25CollectiveMainloopFwdSm80ILi8ELi2ELb0EN4cute5tupleIJNS5_1CILi128EEENS7_ILi64EEENS7_ILi192EEEEEELi192ENS_10bfloat16_tEfNS_4arch4Sm80ELb0ELb0ELb0ELb0ELb1ELb0ELb1ELb0EEENS1_21CollectiveEpilogueFwdINS6_IJS8_SA_S9_EEENS6_IJNS7_ILi1EEESI_SI_EEESC_SE_Li256ELb0ELb1ELb0ELb0EEENS1_19SingleTileSchedulerILb0ELb0ELb1ELi128EEEEEEEEEvNT_6ParamsE --------------------------
	.section	.nv.constant0._ZN7cutlass13device_kernelIN5flash19enable_sm80_to_sm89INS1_16FlashAttnFwdSm80INS1_25CollectiveMainloopFwdSm80ILi8ELi2ELb0EN4cute5tupleIJNS5_1CILi128EEENS7_ILi64EEENS7_ILi192EEEEEELi192ENS_10bfloat16_tEfNS_4arch4Sm80ELb0ELb0ELb0ELb0ELb1ELb0ELb1ELb0EEENS1_21CollectiveEpilogueFwdINS6_IJS8_SA_S9_EEENS6_IJNS7_ILi1EEESI_SI_EEESC_SE_Li256ELb0ELb1ELb0ELb0EEENS1_19SingleTileSchedulerILb0ELb0ELb1ELi128EEEEEEEEEvNT_6ParamsE,"a",@progbits
	.sectionflags	@""
	.align	4
.nv.constant0._ZN7cutlass13device_kernelIN5flash19enable_sm80_to_sm89INS1_16FlashAttnFwdSm80INS1_25CollectiveMainloopFwdSm80ILi8ELi2ELb0EN4cute5tupleIJNS5_1CILi128EEENS7_ILi64EEENS7_ILi192EEEEEELi192ENS_10bfloat16_tEfNS_4arch4Sm80ELb0ELb0ELb0ELb0ELb1ELb0ELb1ELb0EEENS1_21CollectiveEpilogueFwdINS6_IJS8_SA_S9_EEENS6_IJNS7_ILi1EEESI_SI_EEESC_SE_Li256ELb0ELb1ELb0ELb0EEENS1_19SingleTileSchedulerILb0ELb0ELb1ELi128EEEEEEEEEvNT_6ParamsE:
	.zero		1400


//--------------------- .nv.constant0._ZN7cutlass13device_kernelIN5flash19enable_sm80_to_sm89INS1_16FlashAttnFwdSm80INS1_25CollectiveMainloopFwdSm80ILi8ELi2ELb0EN4cute5tupleIJNS5_1CILi128EEENS7_ILi64EEENS7_ILi192EEEEEELi192ENS_10bfloat16_tEfNS_4arch4Sm80ELb0ELb0ELb0ELb1ELb1ELb0ELb1ELb0EEENS1_21CollectiveEpilogueFwdINS6_IJS8_SA_S9_EEENS6_IJNS7_ILi1EEESI_SI_EEESC_SE_Li256ELb1ELb1ELb0ELb0EEENS1_19SingleTileSchedulerILb1ELb0ELb1ELi128EEEEEEEEEvNT_6ParamsE --------------------------
	.section	.nv.constant0._ZN7cutlass13device_kernelIN5flash19enable_sm80_to_sm89INS1_16FlashAttnFwdSm80INS1_25CollectiveMainloopFwdSm80ILi8ELi2ELb0EN4cute5tupleIJNS5_1CILi128EEENS7_ILi64EEENS7_ILi192EEEEEELi192ENS_10bfloat16_tEfNS_4arch4Sm80ELb0ELb0ELb0ELb1ELb1ELb0ELb1ELb0EEENS1_21CollectiveEpilogueFwdINS6_IJS8_SA_S9_EEENS6_IJNS7_ILi1EEESI_SI_EEESC_SE_Li256ELb1ELb1ELb0ELb0EEENS1_19SingleTileSchedulerILb1ELb0ELb1ELi128EEEEEEEEEvNT_6ParamsE,"a",@progbits
	.sectionflags	@""
	.align	4
.nv.constant0._ZN7cutlass13device_kernelIN5flash19enable_sm80_to_sm89INS1_16FlashAttnFwdSm80INS1_25CollectiveMainloopFwdSm80ILi8ELi2ELb0EN4cute5tupleIJNS5_1CILi128EEENS7_ILi64EEENS7_ILi192EEEEEELi192ENS_10bfloat16_tEfNS_4arch4Sm80ELb0ELb0ELb0ELb1ELb1ELb0ELb1ELb0EEENS1_21CollectiveEpilogueFwdINS6_IJS8_SA_S9_EEENS6_IJNS7_ILi1EEESI_SI_EEESC_SE_Li256ELb1ELb1ELb0ELb0EEENS1_19SingleTileSchedulerILb1ELb0ELb1ELi128EEEEEEEEEvNT_6ParamsE:
	.zero		1400


//--------------------- .nv.constant0._ZN7cutlass13device_kernelIN5flash19enable_sm80_to_sm89INS1_16FlashAttnFwdSm80INS1_25CollectiveMainloopFwdSm80ILi8ELi2ELb0EN4cute5tupleIJNS5_1CILi128EEENS7_ILi64EEENS7_ILi192EEEEEELi192ENS_10bfloat16_tEfNS_4arch4Sm80ELb0ELb0ELb0ELb1ELb1ELb1ELb1ELb0EEENS1_21CollectiveEpilogueFwdINS6_IJS8_SA_S9_EEENS6_IJNS7_ILi1EEESI_SI_EEESC_SE_Li256ELb1ELb1ELb0ELb0EEENS1_19SingleTileSchedulerILb1ELb0ELb1ELi128EEEEEEEEEvNT_6ParamsE --------------------------
	.section	.nv.constant0._ZN7cutlass13device_kernelIN5flash19enable_sm80_to_sm89INS1_16FlashAttnFwdSm80INS1_25CollectiveMainloopFwdSm80ILi8ELi2ELb0EN4cute5tupleIJNS5_1CILi128EEENS7_ILi64EEENS7_ILi192EEEEEELi192ENS_10bfloat16_tEfNS_4arch4Sm80ELb0ELb0ELb0ELb1ELb1ELb1ELb1ELb0EEENS1_21CollectiveEpilogueFwdINS6_IJS8_SA_S9_EEENS6_IJNS7_ILi1EEESI_SI_EEESC_SE_Li256ELb1ELb1ELb0ELb0EEENS1_19SingleTileSchedulerILb1ELb0ELb1ELi128EEEEEEEEEvNT_6ParamsE,"a",@progbits
	.sectionflags	@""
	.align	4
.nv.constant0._ZN7cutlass13device_kernelIN5flash19enable_sm80_to_sm89INS1_16FlashAttnFwdSm80INS1_25CollectiveMainloopFwdSm80ILi8ELi2ELb0EN4cute5tupleIJNS5_1CILi128EEENS7_ILi64EEENS7_ILi192EEEEEELi192ENS_10bfloat16_tEfNS_4arch4Sm80ELb0ELb0ELb0ELb1ELb1ELb1ELb1ELb0EEENS1_21CollectiveEpilogueFwdINS6_IJS8_SA_S9_EEENS6_IJNS7_ILi1EEESI_SI_EEESC_SE_Li256ELb1ELb1ELb0ELb0EEENS1_19SingleTileSchedulerILb1ELb0ELb1ELi128EEEEEEEEEvNT_6ParamsE:
	.zero		1400


//--------------------- .nv.constant0._ZN7cutlass13device_kernelIN5flash19enable_sm80_to_sm89INS1_16FlashAttnFwdSm80INS1_25CollectiveMainloopFwdSm80ILi8ELi2ELb0EN4cute5tupleIJNS5_1CILi128EEENS7_ILi64EEENS7_ILi192EEEEEELi192ENS_10bfloat16_tEfNS_4arch4Sm80ELb0ELb1ELb0ELb0ELb1ELb0ELb1ELb0EEENS1_21CollectiveEpilogueFwdINS6_IJS8_SA_S9_EEENS6_IJNS7_ILi1EEESI_SI_EEESC_SE_Li256ELb0ELb1ELb0ELb0EEENS1_19SingleTileSchedulerILb0ELb0ELb1ELi128EEEEEEEEEvNT_6ParamsE --------------------------
	.section	.nv.constant0._ZN7cutlass13device_kernelIN5flash19enable_sm80_to_sm89INS1_16FlashAttnFwdSm80INS1_25CollectiveMainloopFwdSm80ILi8ELi2ELb0EN4cute5tupleIJNS5_1CILi128EEENS7_ILi64EEENS7_ILi192EEEEEELi192ENS_10bfloat16_tEfNS_4arch4Sm80ELb0ELb1ELb0ELb0ELb1ELb0ELb1ELb0EEENS1_21CollectiveEpilogueFwdINS6_IJS8_SA_S9_EEENS6_IJNS7_ILi1EEESI_SI_EEESC_SE_Li256ELb0ELb1ELb0ELb0EEENS1_19SingleTileSchedulerILb0ELb0ELb1ELi128EEEEEEEEEvNT_6ParamsE,"a",@progbits
	.sectionflags	@""
	.align	4
.nv.constant0._ZN7cutlass13device_kernelIN5flash19enable_sm80_to_sm89INS1_16FlashAttnFwdSm80INS1_25CollectiveMainloopFwdSm80ILi8ELi2ELb0EN4cute5tupleIJNS5_1CILi128EEENS7_ILi64EEENS7_ILi192EEEEEELi192ENS_10bfloat16_tEfNS_4arch4Sm80ELb0ELb1ELb0ELb0ELb1ELb0ELb1ELb0EEENS1_21CollectiveEpilogueFwdINS6_IJS8_SA_S9_EEENS6_IJNS7_ILi1EEESI_SI_EEESC_SE_Li256ELb0ELb1ELb0ELb0EEENS1_19SingleTileSchedulerILb0ELb0ELb1ELi128EEEEEEEEEvNT_6ParamsE:
	.zero		1400


//--------------------- .nv.constant0._ZN7cutlass13device_kernelIN5flash19enable_sm80_to_sm89INS1_16FlashAttnFwdSm80INS1_25CollectiveMainloopFwdSm80ILi8ELi2ELb0EN4cute5tupleIJNS5_1CILi128EEENS7_ILi64EEENS7_ILi192EEEEEELi192ENS_10bfloat16_tEfNS_4arch4Sm80ELb0ELb1ELb0ELb1ELb1ELb0ELb1ELb0EEENS1_21CollectiveEpilogueFwdINS6_IJS8_SA_S9_EEENS6_IJNS7_ILi1EEESI_SI_EEESC_SE_Li256ELb1ELb1ELb0ELb0EEENS1_19SingleTileSchedulerILb1ELb0ELb1ELi128EEEEEEEEEvNT_6ParamsE --------------------------
	.section	.nv.constant0._ZN7cutlass13device_kernelIN5flash19enable_sm80_to_sm89INS1_16FlashAttnFwdSm80INS1_25CollectiveMainloopFwdSm80ILi8ELi2ELb0EN4cute5tupleIJNS5_1CILi128EEENS7_ILi64EEENS7_ILi192EEEEEELi192ENS_10bfloat16_tEfNS_4arch4Sm80ELb0ELb1ELb0ELb1ELb1ELb0ELb1ELb0EEENS1_21CollectiveEpilogueFwdINS6_IJS8_SA_S9_EEENS6_IJNS7_ILi1EEESI_SI_EEESC_SE_Li256ELb1ELb1ELb0ELb0EEENS1_19SingleTileSchedulerILb1ELb0ELb1ELi128EEEEEEEEEvNT_6ParamsE,"a",@progbits
	.sectionflags	@""
	.align	4
.nv.constant0._ZN7cutlass13device_kernelIN5flash19enable_sm80_to_sm89INS1_16FlashAttnFwdSm80INS1_25CollectiveMainloopFwdSm80ILi8ELi2ELb0EN4cute5tupleIJNS5_1CILi128EEENS7_ILi64EEENS7_ILi192EEEEEELi192ENS_10bfloat16_tEfNS_4arch4Sm80ELb0ELb1ELb0ELb1ELb1ELb0ELb1ELb0EEENS1_21CollectiveEpilogueFwdINS6_IJS8_SA_S9_EEENS6_IJNS7_ILi1EEESI_SI_EEESC_SE_Li256ELb1ELb1ELb0ELb0EEENS1_19SingleTileSchedulerILb1ELb0ELb1ELi128EEEEEEEEEvNT_6ParamsE:
	.zero		1400


//--------------------- .nv.constant0._ZN7cutlass13device_kernelIN5flash19enable_sm80_to_sm89INS1_16FlashAttnFwdSm80INS1_25CollectiveMainloopFwdSm80ILi8ELi2ELb0EN4cute5tupleIJNS5_1CILi128EEENS7_ILi64EEENS7_ILi192EEEEEELi192ENS_10bfloat16_tEfNS_4arch4Sm80ELb0ELb1ELb0ELb1ELb1ELb1ELb1ELb0EEENS1_21CollectiveEpilogueFwdINS6_IJS8_SA_S9_EEENS6_IJNS7_ILi1EEESI_SI_EEESC_SE_Li256ELb1ELb1ELb0ELb0EEENS1_19SingleTileSchedulerILb1ELb0ELb1ELi128EEEEEEEEEvNT_6ParamsE --------------------------
	.section	.nv.constant0._ZN7cutlass13device_kernelIN5flash19enable_sm80_to_sm89INS1_16FlashAttnFwdSm80INS1_25CollectiveMainloopFwdSm80ILi8ELi2ELb0EN4cute5tupleIJNS5_1CILi128EEENS7_ILi64EEENS7_ILi192EEEEEELi192ENS_10bfloat16_tEfNS_4arch4Sm80ELb0ELb1ELb0ELb1ELb1ELb1ELb1ELb0EEENS1_21CollectiveEpilogueFwdINS6_IJS8_SA_S9_EEENS6_IJNS7_ILi1EEESI_SI_EEESC_SE_Li256ELb1ELb1ELb0ELb0EEENS1_19SingleTileSchedulerILb1ELb0ELb1ELi128EEEEEEEEEvNT_6ParamsE,"a",@progbits
	.sectionflags	@""
	.align	4
.nv.constant0._ZN7cutlass13device_kernelIN5flash19enable_sm80_to_sm89INS1_16FlashAttnFwdSm80INS1_25CollectiveMainloopFwdSm80ILi8ELi2ELb0EN4cute5tupleIJNS5_1CILi128EEENS7_ILi64EEENS7_ILi192EEEEEELi192ENS_10bfloat16_tEfNS_4arch4Sm80ELb0ELb1ELb0ELb1ELb1ELb1ELb1ELb0EEENS1_21CollectiveEpilogueFwdINS6_IJS8_SA_S9_EEENS6_IJNS7_ILi1EEESI_SI_EEESC_SE_Li256ELb1ELb1ELb0ELb0EEENS1_19SingleTileSchedulerILb1ELb0ELb1ELi128EEEEEEEEEvNT_6ParamsE:
	.zero		1400


//--------------------- .nv.constant0._ZN7cutlass13device_kernelIN5flash19enable_sm80_to_sm89INS1_16FlashAttnFwdSm80INS1_25CollectiveMainloopFwdSm80ILi8ELi2ELb0EN4cute5tupleIJNS5_1CILi128EEENS7_ILi64EEENS7_ILi192EEEEEELi192ENS_10bfloat16_tEfNS_4arch4Sm80ELb1ELb0ELb0ELb0ELb1ELb0ELb1ELb0EEENS1_21CollectiveEpilogueFwdINS6_IJS8_SA_S9_EEENS6_IJNS7_ILi1EEESI_SI_EEESC_SE_Li256ELb0ELb1ELb0ELb0EEENS1_30DynamicPersistentTileSchedulerILi256ELi256ELb0ELb1ELb0EEEEEEEEEvNT_6ParamsE --------------------------
	.section	.nv.constant0._ZN7cutlass13device_kernelIN5flash19enable_sm80_to_sm89INS1_16FlashAttnFwdSm80INS1_25CollectiveMainloopFwdSm80ILi8ELi2ELb0EN4cute5tupleIJNS5_1CILi128EEENS7_ILi64EEENS7_ILi192EEEEEELi192ENS_10bfloat16_tEfNS_4arch4Sm80ELb1ELb0ELb0ELb0ELb1ELb0ELb1ELb0EEENS1_21CollectiveEpilogueFwdINS6_IJS8_SA_S9_EEENS6_IJNS7_ILi1EEESI_SI_EEESC_SE_Li256ELb0ELb1ELb0ELb0EEENS1_30DynamicPersistentTileSchedulerILi256ELi256ELb0ELb1ELb0EEEEEEEEEvNT_6ParamsE,"a",@progbits
	.sectionflags	@""
	.align	4
.nv.constant0._ZN7cutlass13device_kernelIN5flash19enable_sm80_to_sm89INS1_16FlashAttnFwdSm80INS1_25CollectiveMainloopFwdSm80ILi8ELi2ELb0EN4cute5tupleIJNS5_1CILi128EEENS7_ILi64EEENS7_ILi192EEEEEELi192ENS_10bfloat16_tEfNS_4arch4Sm80ELb1ELb0ELb0ELb0ELb1ELb0ELb1ELb0EEENS1_21CollectiveEpilogueFwdINS6_IJS8_SA_S9_EEENS6_IJNS7_ILi1EEESI_SI_EEESC_SE_Li256ELb0ELb1ELb0ELb0EEENS1_30DynamicPersistentTileSchedulerILi256ELi256ELb0ELb1ELb0EEEEEEEEEvNT_6ParamsE:
	.zero		1416


//--------------------- .nv.constant0._ZN7cutlass13device_kernelIN5flash19enable_sm80_to_sm89INS1_16FlashAttnFwdSm80INS1_25CollectiveMainloopFwdSm80ILi8ELi2ELb0EN4cute5tupleIJNS5_1CILi128EEENS7_ILi64EEENS7_ILi192EEEEEELi192ENS_10bfloat16_tEfNS_4arch4Sm80ELb1ELb0ELb0ELb1ELb1ELb0ELb1ELb0EEENS1_21CollectiveEpilogueFwdINS6_IJS8_SA_S9_EEENS6_IJNS7_ILi1EEESI_SI_EEESC_SE_Li256ELb1ELb1ELb0ELb0EEENS1_19SingleTileSchedulerILb1ELb0ELb1ELi128EEEEEEEEEvNT_6ParamsE --------------------------
	.section	.nv.constant0._ZN7cutlass13device_kernelIN5flash19enable_sm80_to_sm89INS1_16FlashAttnFwdSm80INS1_25CollectiveMainloopFwdSm80ILi8ELi2ELb0EN4cute5tupleIJNS5_1CILi128EEENS7_ILi64EEENS7_ILi192EEEEEELi192ENS_10bfloat16_tEfNS_4arch4Sm80ELb1ELb0ELb0ELb1ELb1ELb0ELb1ELb0EEENS1_21CollectiveEpilogueFwdINS6_IJS8_SA_S9_EEENS6_IJNS7_ILi1EEESI_SI_EEESC_SE_Li256ELb1ELb1ELb0ELb0EEENS1_19SingleTileSchedulerILb1ELb0ELb1ELi128EEEEEEEEEvNT_6ParamsE,"a",@progbits
	.sectionflags	@""
	.align	4
.nv.constant0._ZN7cutlass13device_kernelIN5flash19enable_sm80_to_sm89INS1_16FlashAttnFwdSm80INS1_25CollectiveMainloopFwdSm80ILi8ELi2ELb0EN4cute5tupleIJNS5_1CILi128EEENS7_ILi64EEENS7_ILi192EEEEEELi192ENS_10bfloat16_tEfNS_4arch4Sm80ELb1ELb0ELb0ELb1ELb1ELb0ELb1ELb0EEENS1_21CollectiveEpilogueFwdINS6_IJS8_SA_S9_EEENS6_IJNS7_ILi1EEESI_SI_EEESC_SE_Li256ELb1ELb1ELb0ELb0EEENS1_19SingleTileSchedulerILb1ELb0ELb1ELi128EEEEEEEEEvNT_6ParamsE:
	.zero		1400


//--------------------- .nv.constant0._ZN7cutlass13device_kernelIN5flash19enable_sm80_to_sm89INS1_16FlashAttnFwdSm80INS1_25CollectiveMainloopFwdSm80ILi8ELi2ELb0EN4cute5tupleIJNS5_1CILi128EEENS7_ILi64EEENS7_ILi192EEEEEELi192ENS_10bfloat16_tEfNS_4arch4Sm80ELb1ELb0ELb0ELb1ELb1ELb1ELb1ELb0EEENS1_21CollectiveEpilogueFwdINS6_IJS8_SA_S9_EEENS6_IJNS7_ILi1EEESI_SI_EEESC_SE_Li256ELb1ELb1ELb0ELb0EEENS1_19SingleTileSchedulerILb1ELb0ELb1ELi128EEEEEEEEEvNT_6ParamsE --------------------------
	.section	.nv.constant0._ZN7cutlass13device_kernelIN5flash19enable_sm80_to_sm89INS1_16FlashAttnFwdSm80INS1_25CollectiveMainloopFwdSm80ILi8ELi2ELb0EN4cute5tupleIJNS5_1CILi128EEENS7_ILi64EEENS7_ILi192EEEEEELi192ENS_10bfloat16_tEfNS_4arch4Sm80ELb1ELb0ELb0ELb1ELb1ELb1ELb1ELb0EEENS1_21CollectiveEpilogueFwdINS6_IJS8_SA_S9_EEENS6_IJNS7_ILi1EEESI_SI_EEESC_SE_Li256ELb1ELb1ELb0ELb0EEENS1_19SingleTileSchedulerILb1ELb0ELb1ELi128EEEEEEEEEvNT_6ParamsE,"a",@progbits
	.sectionflags	@""
	.align	4
.nv.constant0._ZN7cutlass13device_kernelIN5flash19enable_sm80_to_sm89INS1_16FlashAttnFwdSm80INS1_25CollectiveMainloopFwdSm80ILi8ELi2ELb0EN4cute5tupleIJNS5_1CILi128EEENS7_ILi64EEENS7_ILi192EEEEEELi192ENS_10bfloat16_tEfNS_4arch4Sm80ELb1ELb0ELb0ELb1ELb1ELb1ELb1ELb0EEENS1_21CollectiveEpilogueFwdINS6_IJS8_SA_S9_EEENS6_IJNS7_ILi1EEESI_SI_EEESC_SE_Li256ELb1ELb1ELb0ELb0EEENS1_19SingleTileSchedulerILb1ELb0ELb1ELi128EEEEEEEEEvNT_6ParamsE:
	.zero		1400


//--------------------- .text._ZN7cutlass13device_kernelIN5flash19enable_sm80_to_sm89INS1_16FlashAttnFwdSm80INS1_25CollectiveMainloopFwdSm80ILi8ELi1ELb0EN4cute5tupleIJNS5_1CILi128EEENS7_ILi64EEENS7_ILi192EEEEEELi192ENS_10bfloat16_tEfNS_4arch4Sm80ELb0ELb0ELb1ELb0ELb1ELb0ELb1ELb0EEENS1_21CollectiveEpilogueFwdINS6_IJS8_SA_S9_EEENS6_IJNS7_ILi1EEESI_SI_EEESC_SE_Li256ELb0ELb1ELb0ELb0EEENS1_19SingleTileSchedulerILb0ELb0ELb1ELi128EEEEEEEEEvNT_6ParamsE --------------------------
	.section	.text._ZN7cutlass13device_kernelIN5flash19enable_sm80_to_sm89INS1_16FlashAttnFwdSm80INS1_25CollectiveMainloopFwdSm80ILi8ELi1ELb0EN4cute5tupleIJNS5_1CILi128EEENS7_ILi64EEENS7_ILi192EEEEEELi192ENS_10bfloat16_tEfNS_4arch4Sm80ELb0ELb0ELb1ELb0ELb1ELb0ELb1ELb0EEENS1_21CollectiveEpilogueFwdINS6_IJS8_SA_S9_EEENS6_IJNS7_ILi1EEESI_SI_EEESC_SE_Li256ELb0ELb1ELb0ELb0EEENS1_19SingleTileSchedulerILb0ELb0ELb1ELi128EEEEEEEEEvNT_6ParamsE,"ax",@progbits
	.sectioninfo	@"SHI_REGISTERS=255"
	.align	128
.text._ZN7cutlass13device_kernelIN5flash19enable_sm80_to_sm89INS1_16FlashAttnFwdSm80INS1_25CollectiveMainloopFwdSm80ILi8ELi1ELb0EN4cute5tupleIJNS5_1CILi128EEENS7_ILi64EEENS7_ILi192EEEEEELi192ENS_10bfloat16_tEfNS_4arch4Sm80ELb0ELb0ELb1ELb0ELb1ELb0ELb1ELb0EEENS1_21CollectiveEpilogueFwdINS6_IJS8_SA_S9_EEENS6_IJNS7_ILi1EEESI_SI_EEESC_SE_Li256ELb0ELb1ELb0ELb0EEENS1_19SingleTileSchedulerILb0ELb0ELb1ELi128EEEEEEEEEvNT_6ParamsE:
        .type           _ZN7cutlass13device_kernelIN5flash19enable_sm80_to_sm89INS1_16FlashAttnFwdSm80INS1_25CollectiveMainloopFwdSm80ILi8ELi1ELb0EN4cute5tupleIJNS5_1CILi128EEENS7_ILi64EEENS7_ILi192EEEEEELi192ENS_10bfloat16_tEfNS_4arch4Sm80ELb0ELb0ELb1ELb0ELb1ELb0ELb1ELb0EEENS1_21CollectiveEpilogueFwdINS6_IJS8_SA_S9_EEENS6_IJNS7_ILi1EEESI_SI_EEESC_SE_Li256ELb0ELb1ELb0ELb0EEENS1_19SingleTileSchedulerILb0ELb0ELb1ELi128EEEEEEEEEvNT_6ParamsE,@function
        .size           _ZN7cutlass13device_kernelIN5flash19enable_sm80_to_sm89INS1_16FlashAttnFwdSm80INS1_25CollectiveMainloopFwdSm80ILi8ELi1ELb0EN4cute5tupleIJNS5_1CILi128EEENS7_ILi64EEENS7_ILi192EEEEEELi192ENS_10bfloat16_tEfNS_4arch4Sm80ELb0ELb0ELb1ELb0ELb1ELb0ELb1ELb0EEENS1_21CollectiveEpilogueFwdINS6_IJS8_SA_S9_EEENS6_IJNS7_ILi1EEESI_SI_EEESC_SE_Li256ELb0ELb1ELb0ELb0EEENS1_19SingleTileSchedulerILb0ELb0ELb1ELi128EEEEEEEEEvNT_6ParamsE,(.L_x_3394 - _ZN7cutlass13device_kernelIN5flash19enable_sm80_to_sm89INS1_16FlashAttnFwdSm80INS1_25CollectiveMainloopFwdSm80ILi8ELi1ELb0EN4cute5tupleIJNS5_1CILi128EEENS7_ILi64EEENS7_ILi192EEEEEELi192ENS_10bfloat16_tEfNS_4arch4Sm80ELb0ELb0ELb1ELb0ELb1ELb0ELb1ELb0EEENS1_21CollectiveEpilogueFwdINS6_IJS8_SA_S9_EEENS6_IJNS7_ILi1EEESI_SI_EEESC_SE_Li256ELb0ELb1ELb0ELb0EEENS1_19SingleTileSchedulerILb0ELb0ELb1ELi128EEEEEEEEEvNT_6ParamsE)
        .other          _ZN7cutlass13device_kernelIN5flash19enable_sm80_to_sm89INS1_16FlashAttnFwdSm80INS1_25CollectiveMainloopFwdSm80ILi8ELi1ELb0EN4cute5tupleIJNS5_1CILi128EEENS7_ILi64EEENS7_ILi192EEEEEELi192ENS_10bfloat16_tEfNS_4arch4Sm80ELb0ELb0ELb1ELb0ELb1ELb0ELb1ELb0EEENS1_21CollectiveEpilogueFwdINS6_IJS8_SA_S9_EEENS6_IJNS7_ILi1EEESI_SI_EEESC_SE_Li256ELb0ELb1ELb0ELb0EEENS1_19SingleTileSchedulerILb0ELb0ELb1ELi128EEEEEEEEEvNT_6ParamsE,@"STO_CUDA_ENTRY STV_DEFAULT"
_ZN7cutlass13device_kernelIN5flash19enable_sm80_to_sm89INS1_16FlashAttnFwdSm80INS1_25CollectiveMainloopFwdSm80ILi8ELi1ELb0EN4cute5tupleIJNS5_1CILi128EEENS7_ILi64EEENS7_ILi192EEEEEELi192ENS_10bfloat16_tEfNS_4arch4Sm80ELb0ELb0ELb1ELb0ELb1ELb0ELb1ELb0EEENS1_21CollectiveEpilogueFwdINS6_IJS8_SA_S9_EEENS6_IJNS7_ILi1EEESI_SI_EEESC_SE_Li256ELb0ELb1ELb0ELb0EEENS1_19SingleTileSchedulerILb0ELb0ELb1ELi128EEEEEEEEEvNT_6ParamsE:
[----:B------:R-:W-:Y:S02]  /*0000*/  MOV R1, c[0x0][0x28] ;  /* 0x00000a0000017a02 */ /* 0x000fe40000000f00 */
[----:B------:R-:W1:Y:S02]  /*0010*/  S2UR UR11, SR_CTAID.Z ;  /* 0x00000000000b79c3 */ /* 0x000e640000002700 */
[----:B-1----:R-:W-:-:S13]  /*0020*/  ISETP.LE.AND P0, PT, RZ, UR11, PT ;  /* 0x0000000bff007c0c */ /* 0x002fda000bf03270 */
[----:B------:R-:W-:Y:S05]  /*0030*/  @!P0 EXIT ;  /* 0x000000000000894d */ /* 0x000fea0003800000 */
[----:B------:R-:W-:Y:S02]  /*0040*/  ULDC.64 UR4, c[0x0][0x370] ;  /* 0x0000dc0000047ab9 */ /* 0x000fe40000000a00 */
[----:B------:R-:W-:Y:S02]  /*0050*/  UISETP.NE.U32.AND UP0, UPT, URZ, UR4, UPT ;  /* 0x000000043f00728c */ /* 0x000fe4000bf05070 */
[----:B------:R-:W-:Y:S02]  /*0060*/  ULDC.64 UR8, c[0x0][0x370] ;  /* 0x0000dc0000087ab9 */ /* 0x000fe40000000a00 */
[----:B------:R-:W-:Y:S02]  /*0070*/  UISETP.NE.AND.EX UP0, UPT, URZ, UR5, UPT, UP0 ;  /* 0x000000053f00728c */ /* 0x000fe4000bf05300 */
[----:B------:R-:W-:Y:S02]  /*0080*/  ULDC.64 UR12, c[0x0][0x118] ;  /* 0x00004600000c7ab9 */ /* 0x000fe40000000a00 */
[----:B------:R-:W-:-:S02]  /*0090*/  ULDC.64 UR4, c[0x0][0x340] ;  /* 0x0000d00000047ab9 */ /* 0x000fc40000000a00 */
[----:B------:R-:W-:-:S05]  /*00a0*/  PLOP3.LUT P1, PT, PT, PT, UP0, 0x80, 0x0 ;  /* 0x000000000000781c */ /* 0x000fca0003f2f008 */
[----:B------:R-:W-:Y:S02]  /*00b0*/  @UP0 UMOV UR6, 0x4 ;  /* 0x0000000400060882 */ /* 0x000fe40000000000 */
[----:B------:R-:W-:Y:S02]  /*00c0*/  @UP0 UIMAD.WIDE UR6, UR11, UR6, UR8 ;  /* 0x000000060b0602a5 */ /* 0x000fe4000f8e0208 */
[----:B------:R-:W-:-:S04]  /*00d0*/  UISETP.NE.U32.AND UP0, UPT, URZ, UR4, UPT ;  /* 0x000000043f00728c */ /* 0x000fc8000bf05070 */
[----:B------:R-:W-:Y:S01]  /*00e0*/  UISETP.NE.AND.EX UP0, UPT, URZ, UR5, UPT, UP0 ;  /* 0x000000053f00728c */ /* 0x000fe2000bf05300 */
[----:B------:R-:W-:Y:S02]  /*00f0*/  IMAD.U32 R10, RZ, RZ, UR6 ;  /* 0x00000006ff0a7e24 */ /* 0x000fe4000f8e00ff */
[----:B------:R-:W-:Y:S01]  /*0100*/  IMAD.U32 R11, RZ, RZ, UR7 ;  /* 0x00000007ff0b7e24 */ /* 0x000fe2000f8e00ff */
[----:B------:R-:W-:Y:S02]  /*0110*/  ULDC.64 UR6, c[0x0][0x340] ;  /* 0x0000d00000067ab9 */ /* 0x000fe40000000a00 */
[----:B------:R-:W-:Y:S02]  /*0120*/  PLOP3.LUT P6, PT, PT, PT, UP0, 0x80, 0x0 ;  /* 0x000000000000781c */ /* 0x000fe40003fcf008 */
[----:B------:R1:W2:Y:S03]  /*0130*/  @P1 LDG.E R10, [R10.64] ;  /* 0x0000000c0a0a1981 */ /* 0x0002a6000c1e1900 */
[----:B------:R-:W-:-:S02]  /*0140*/  @UP0 UMOV UR4, 0x4 ;  /* 0x0000000400040882 */ /* 0x000fc40000000000 */
[----:B------:R-:W-:-:S06]  /*0150*/  @UP0 UIMAD.WIDE UR4, UR11, UR4, UR6 ;  /* 0x000000040b0402a5 */ /* 0x000fcc000f8e0206 */
[----:B------:R-:W-:Y:S02]  /*0160*/  IMAD.U32 R12, RZ, RZ, UR4 ;  /* 0x00000004ff0c7e24 */ /* 0x000fe4000f8e00ff */
[----:B------:R-:W-:Y:S01]  /*0170*/  IMAD.U32 R13, RZ, RZ, UR5 ;  /* 0x00000005ff0d7e24 */ /* 0x000fe2000f8e00ff */
[----:B------:R-:W3:Y:S01]  /*0180*/  S2R R3, SR_TID.X ;  /* 0x0000000000037919 */ /* 0x000ee20000002100 */
[----:B------:R-:W4:Y:S03]  /*0190*/  S2UR UR8, SR_CTAID.Y ;  /* 0x00000000000879c3 */ /* 0x000f260000002600 */
[----:B------:R-:W5:Y:S01]  /*01a0*/  S2R R210, SR_CTAID.X ;  /* 0x0000000000d27919 */ /* 0x000f620000002500 */
[----:B------:R-:W-:Y:S01]  /*01b0*/  IMAD.MOV.U32 R2, RZ, RZ, c[0x0][0x2c4] ;  /* 0x0000b100ff027624 */ /* 0x000fe200078e00ff */
[----:B------:R-:W-:Y:S02]  /*01c0*/  ULDC.64 UR4, c[0x0][0x1b8] ;  /* 0x00006e0000047ab9 */ /* 0x000fe40000000a00 */
[----:B------:R1:W2:Y:S01]  /*01d0*/  @P6 LDG.E R12, [R12.64] ;  /* 0x0000000c0c0c6981 */ /* 0x0002a2000c1e1900 */
[----:B------:R-:W-:Y:S01]  /*01e0*/  USHF.R.S32.HI UR9, URZ, 0x1f, UR11 ;  /* 0x0000001f3f097899 */ /* 0x000fe2000801140b */
[----:B------:R-:W-:Y:S01]  /*01f0*/  ISETP.NE.AND P0, PT, R2, 0x1, PT ;  /* 0x000000010200780c */ /* 0x000fe20003f05270 */
[----:B------:R-:W-:Y:S01]  /*0200*/  IMAD.MOV.U32 R207, RZ, RZ, c[0x0][0x2b8] ;  /* 0x0000ae00ffcf7624 */ /* 0x000fe200078e00ff */
[----:B------:R-:W-:Y:S01]  /*0210*/  UMOV UR10, URZ ;  /* 0x0000003f000a7c82 */ /* 0x000fe20008000000 */
[----:B------:R-:W-:-:S03]  /*0220*/  IMAD.MOV.U32 R208, RZ, RZ, RZ ;  /* 0x000000ffffd07224 */ /* 0x000fc600078e00ff */
[----:B------:R-:W-:Y:S02]  /*0230*/  ISETP.NE.AND P3, PT, R207, 0x1, PT ;  /* 0x00000001cf00780c */ /* 0x000fe40003f65270 */
[----:B---3--:R-:W-:Y:S01]  /*0240*/  SHF.R.S32.HI R24, RZ, 0x1f, R3 ;  /* 0x0000001fff187819 */ /* 0x008fe20000011403 */
[----:B----4-:R-:W-:Y:S02]  /*0250*/  USHF.R.S32.HI UR6, URZ, 0x1f, UR8 ;  /* 0x0000001f3f067899 */ /* 0x010fe40008011408 */
[----:B------:R-:W-:Y:S01]  /*0260*/  UIMAD.WIDE.U32 UR14, UR8, UR4, URZ ;  /* 0x00000004080e72a5 */ /* 0x000fe2000f8e003f */
[----:B------:R-:W-:Y:S01]  /*0270*/  LEA.HI R5, R24, R3, RZ, 0x3 ;  /* 0x0000000318057211 */ /* 0x000fe200078f18ff */
[----:B------:R-:W-:-:S03]  /*0280*/  UIMAD UR7, UR6, UR4, URZ ;  /* 0x00000004060772a4 */ /* 0x000fc6000f8e023f */
[----:B------:R-:W-:Y:S01]  /*0290*/  LOP3.LUT R0, R5, 0xfffffff8, RZ, 0xc0, !PT ;  /* 0xfffffff805007812 */ /* 0x000fe200078ec0ff */
[----:B------:R-:W-:Y:S01]  /*02a0*/  UIMAD UR7, UR8, UR5, UR7 ;  /* 0x00000005080772a4 */ /* 0x000fe2000f8e0207 */
[----:B------:R-:W-:Y:S02]  /*02b0*/  SHF.R.S32.HI R5, RZ, 0x3, R5 ;  /* 0x00000003ff057819 */ /* 0x000fe40000011405 */
[----:B------:R-:W-:Y:S01]  /*02c0*/  ULDC.64 UR4, c[0x0][0x1c0] ;  /* 0x0000700000047ab9 */ /* 0x000fe20000000a00 */
[----:B------:R-:W-:Y:S01]  /*02d0*/  IMAD.IADD R0, R3, 0x1, -R0 ;  /* 0x0000000103007824 */ /* 0x000fe200078e0a00 */
[----:B------:R-:W-:Y:S01]  /*02e0*/  UIADD3 UR15, UR15, UR7, URZ ;  /* 0x000000070f0f7290 */ /* 0x000fe2000fffe03f */
[----:B------:R-:W-:Y:S01]  /*02f0*/  IMAD.SHL.U32 R211, R5, 0x40, RZ ;  /* 0x0000004005d37824 */ /* 0x000fe200078e00ff */
[----:B------:R-:W-:Y:S01]  /*0300*/  UIMAD UR9, UR9, UR4, URZ ;  /* 0x00000004090972a4 */ /* 0x000fe2000f8e023f */
[C---:B------:R-:W-:Y:S01]  /*0310*/  IMAD R213, R0.reuse, 0x20, R5 ;  /* 0x0000002000d57824 */ /* 0x040fe200078e0205 */
[----:B------:R-:W-:Y:S01]  /*0320*/  UIMAD.WIDE.U32 UR14, UR11, UR4, UR14 ;  /* 0x000000040b0e72a5 */ /* 0x000fe2000f8e000e */
[----:B------:R-:W-:Y:S01]  /*0330*/  IMAD.SHL.U32 R216, R0, 0x8, RZ ;  /* 0x0000000800d87824 */ /* 0x000fe200078e00ff */
[----:B------:R-:W-:Y:S01]  /*0340*/  UIMAD UR5, UR11, UR5, UR9 ;  /* 0x000000050b0572a4 */ /* 0x000fe2000f8e0209 */
[C---:B-----5:R-:W-:Y:S01]  /*0350*/  IMAD R212, R210.reuse, 0x80, R213 ;  /* 0x00000080d2d47824 */ /* 0x060fe200078e02d5 */
[----:B------:R-:W-:Y:S01]  /*0360*/  LOP3.LUT R211, R211, 0x1c0, RZ, 0xc0, !PT ;  /* 0x000001c0d3d37812 */ /* 0x000fe200078ec0ff */
[----:B------:R-:W-:Y:S01]  /*0370*/  IMAD R210, R210, 0x80, R5 ;  /* 0x00000080d2d27824 */ /* 0x000fe200078e0205 */
[----:B------:R-:W-:Y:S01]  /*0380*/  UIADD3 UR5, UR15, UR5, URZ ;  /* 0x000000050f057290 */ /* 0x000fe2000fffe03f */
[----:B------:R-:W-:Y:S01]  /*0390*/  @P0 IMAD.HI.U32 R4, R212, c[0x0][0x2c8], RZ ;  /* 0x0000b200d4040a27 */ /* 0x000fe200078e00ff */
[C---:B------:R-:W-:Y:S01]  /*03a0*/  IADD3 R215, R216.reuse, 0x40, RZ ;  /* 0x00000040d8d77810 */ /* 0x040fe20007ffe0ff */
[----:B------:R-:W-:Y:S01]  /*03b0*/  ULDC UR4, c[0x0][0x2ac] ;  /* 0x0000ab0000047ab9 */ /* 0x000fe20000000800 */
[C---:B------:R-:W-:Y:S01]  /*03c0*/  IADD3 R214, R216.reuse, 0x80, RZ ;  /* 0x00000080d8d67810 */ /* 0x040fe20007ffe0ff */
[----:B------:R-:W-:Y:S01]  /*03d0*/  IMAD.MOV.U32 R7, RZ, RZ, R212 ;  /* 0x000000ffff077224 */ /* 0x000fe200078e00d4 */
[----:B------:R-:W-:Y:S01]  /*03e0*/  @P0 SHF.R.U32.HI R7, RZ, c[0x0][0x2cc], R4 ;  /* 0x0000b300ff070a19 */ /* 0x000fe20000011604 */
[----:B------:R-:W-:Y:S01]  /*03f0*/  IMAD.U32 R9, RZ, RZ, UR15 ;  /* 0x0000000fff097e24 */ /* 0x000fe2000f8e00ff */
[----:B------:R-:W-:Y:S01]  /*0400*/  ULDC UR7, c[0x0][0x1d0] ;  /* 0x0000740000077ab9 */ /* 0x000fe20000000800 */
[----:B------:R-:W-:Y:S01]  /*0410*/  IMAD.U32 R8, RZ, RZ, UR14 ;  /* 0x0000000eff087e24 */ /* 0x000fe2000f8e00ff */
[--C-:B------:R-:W-:Y:S01]  /*0420*/  SHF.R.S32.HI R4, RZ, 0x1f, R7.reuse ;  /* 0x0000001fff047819 */ /* 0x100fe20000011407 */
[----:B------:R-:W-:Y:S01]  /*0430*/  IMAD.MOV R9, RZ, RZ, -R7 ;  /* 0x000000ffff097224 */ /* 0x000fe200078e0a07 */
[----:B------:R-:W-:Y:S01]  /*0440*/  UIMAD UR7, UR4, UR7, 0x3f ;  /* 0x0000003f040774a4 */ /* 0x000fe2000f8e0207 */
[----:B------:R-:W-:Y:S01]  /*0450*/  IMAD.U32 R15, RZ, RZ, UR5 ;  /* 0x00000005ff0f7e24 */ /* 0x000fe2000f8e00ff */
[----:B------:R-:W-:Y:S01]  /*0460*/  ISETP.GE.AND P5, PT, R216, c[0x0][0x198], PT ;  /* 0x00006600d8007a0c */ /* 0x000fe20003fa6270 */
[----:B------:R-:W-:Y:S01]  /*0470*/  IMAD R6, R9, c[0x0][0x2c4], R212 ;  /* 0x0000b10009067a24 */ /* 0x000fe200078e02d4 */
[----:B------:R-:W-:Y:S01]  /*0480*/  ISETP.GE.AND P4, PT, R215, c[0x0][0x198], PT ;  /* 0x00006600d7007a0c */ /* 0x000fe20003f86270 */
[----:B------:R-:W-:Y:S01]  /*0490*/  IMAD.MOV.U32 R14, RZ, RZ, R8 ;  /* 0x000000ffff0e7224 */ /* 0x000fe200078e0008 */
[----:B------:R-:W-:Y:S01]  /*04a0*/  USHF.R.S32.HI UR5, URZ, 0x1f, UR7 ;  /* 0x0000001f3f057899 */ /* 0x000fe20008011407 */
[----:B------:R-:W-:Y:S01]  /*04b0*/  IMAD R4, R4, c[0x0][0x1b0], RZ ;  /* 0x00006c0004047a24 */ /* 0x000fe200078e02ff */
[----:B------:R-:W-:Y:S01]  /*04c0*/  SHF.R.S32.HI R9, RZ, 0x1f, R6 ;  /* 0x0000001fff097819 */ /* 0x000fe20000011406 */
[----:B------:R-:W-:Y:S01]  /*04d0*/  IMAD.WIDE.U32 R14, R7, c[0x0][0x1b0], R14 ;  /* 0x00006c00070e7a25 */ /* 0x000fe200078e000e */
[----:B------:R-:W-:-:S02]  /*04e0*/  ULEA.HI UR7, UR5, UR7, URZ, 0x6 ;  /* 0x0000000705077291 */ /* 0x000fc4000f8f303f */
[----:B------:R-:W-:Y:S01]  /*04f0*/  ULDC UR9, c[0x0][0x1d0] ;  /* 0x0000740000097ab9 */ /* 0x000fe20000000800 */
[----:B------:R-:W-:Y:S01]  /*0500*/  IMAD R7, R7, c[0x0][0x1b4], R4 ;  /* 0x00006d0007077a24 */ /* 0x000fe200078e0204 */
[----:B------:R-:W-:Y:S01]  /*0510*/  SHF.R.U32.HI R4, RZ, 0x3, R211 ;  /* 0x00000003ff047819 */ /* 0x000fe200000116d3 */
[----:B------:R-:W-:Y:S01]  /*0520*/  IMAD R9, R9, c[0x0][0x1a8], RZ ;  /* 0x00006a0009097a24 */ /* 0x000fe200078e02ff */
[----:B------:R-:W-:Y:S01]  /*0530*/  LOP3.LUT R211, R211, 0x38, R216, 0xf8, !PT ;  /* 0x00000038d3d37812 */ /* 0x000fe200078ef8d8 */
[----:B------:R-:W-:Y:S01]  /*0540*/  IMAD.IADD R15, R15, 0x1, R7 ;  /* 0x000000010f0f7824 */ /* 0x000fe200078e0207 */
[----:B------:R-:W-:Y:S01]  /*0550*/  USHF.R.S32.HI UR7, URZ, 0x6, UR7 ;  /* 0x000000063f077899 */ /* 0x000fe20008011407 */
[C---:B------:R-:W-:Y:S01]  /*0560*/  IMAD R9, R6.reuse, c[0x0][0x1ac], R9 ;  /* 0x00006b0006097a24 */ /* 0x040fe200078e0209 */
[----:B------:R-:W-:Y:S01]  /*0570*/  LOP3.LUT R211, R211, R4, RZ, 0x3c, !PT ;  /* 0x00000004d3d37212 */ /* 0x000fe200078e3cff */
[----:B------:R-:W-:Y:S01]  /*0580*/  IMAD.WIDE.U32 R6, R6, c[0x0][0x1a8], R14 ;  /* 0x00006a0006067a25 */ /* 0x000fe200078e000e */
[----:B------:R-:W-:Y:S01]  /*0590*/  LEA.HI R4, R24, R3, RZ, 0x6 ;  /* 0x0000000318047211 */ /* 0x000fe200078f30ff */
[----:B------:R-:W-:-:S02]  /*05a0*/  UIMAD UR9, UR4, UR9, URZ ;  /* 0x00000009040972a4 */ /* 0x000fc4000f8e023f */
[----:B------:R-:W-:Y:S01]  /*05b0*/  IMAD.IADD R8, R7, 0x1, R9 ;  /* 0x0000000107087824 */ /* 0x000fe200078e0209 */
[----:B------:R-:W-:Y:S01]  /*05c0*/  LEA R9, P0, R6, c[0x0][0x160], 0x1 ;  /* 0x0000580006097a11 */ /* 0x000fe200078008ff */
[----:B------:R-:W-:Y:S01]  /*05d0*/  IMAD R7, R2, c[0x0][0x168], RZ ;  /* 0x00005a0002077a24 */ /* 0x000fe200078e02ff */
[----:B------:R-:W-:Y:S01]  /*05e0*/  IADD3 R2, R210, 0x20, RZ ;  /* 0x00000020d2027810 */ /* 0x000fe20007ffe0ff */
[----:B------:R-:W-:Y:S01]  /*05f0*/  IMAD.SHL.U32 R4, R4, 0x8, RZ ;  /* 0x0000000804047824 */ /* 0x000fe200078e00ff */
[----:B------:R-:W-:Y:S01]  /*0600*/  LEA.HI.X R8, R6, c[0x0][0x164], R8, 0x1, P0 ;  /* 0x0000590006087a11 */ /* 0x000fe200000f0c08 */
[----:B------:R-:W-:Y:S01]  /*0610*/  SHFL.IDX PT, R14, R9, RZ, 0x181f ;  /* 0x00181fff090e7589 */ /* 0x000fe200000e0000 */
[-C--:B------:R-:W-:Y:S01]  /*0620*/  ISETP.GE.AND P0, PT, R210, R7.reuse, PT ;  /* 0x00000007d200720c */ /* 0x080fe20003f06270 */
[----:B------:R-:W-:Y:S01]  /*0630*/  ULDC.64 UR4, c[0x0][0x2b0] ;  /* 0x0000ac0000047ab9 */ /* 0x000fe20000000a00 */
[----:B------:R-:W-:Y:S01]  /*0640*/  ISETP.GE.AND P2, PT, R2, R7, PT ;  /* 0x000000070200720c */ /* 0x000fe20003f46270 */
[----:B------:R-:W3:Y:S01]  /*0650*/  SHFL.IDX PT, R15, R8, RZ, 0x181f ;  /* 0x00181fff080f7589 */ /* 0x000ee200000e0000 */
[----:B------:R-:W-:-:S02]  /*0660*/  LOP3.LUT R211, R211, 0xfffffe00, R4, 0xf8, !PT ;  /* 0xfffffe00d3d37812 */ /* 0x000fc400078ef804 */
[----:B------:R-:W-:Y:S01]  /*0670*/  P2R R2, PR, RZ, 0x8 ;  /* 0x00000008ff027803 */ /* 0x000fe20000000000 */
[----:B------:R-:W-:Y:S01]  /*0680*/  SHFL.IDX PT, R20, R9, 0x1, 0x181f ;  /* 0x00381f0009147f89 */ /* 0x000fe200000e0000 */
[----:B------:R-:W-:Y:S02]  /*0690*/  ISETP.GE.AND P3, PT, R214, c[0x0][0x198], PT ;  /* 0x00006600d6007a0c */ /* 0x000fe40003f66270 */
[----:B------:R-:W-:Y:S01]  /*06a0*/  IADD3 R2, R210, 0x40, RZ ;  /* 0x00000040d2027810 */ /* 0x000fe20007ffe0ff */
[----:B------:R-:W4:Y:S02]  /*06b0*/  SHFL.IDX PT, R21, R8, 0x1, 0x181f ;  /* 0x00381f0008157f89 */ /* 0x000f2400000e0000 */
[----:B------:R-:W-:Y:S02]  /*06c0*/  @!P0 SHF.R.S32.HI R6, RZ, 0x1f, R215 ;  /* 0x0000001fff068819 */ /* 0x000fe400000114d7 */
[----:B-1----:R-:W-:Y:S01]  /*06d0*/  @!P0 SHF.R.S32.HI R11, RZ, 0x1f, R214 ;  /* 0x0000001fff0b8819 */ /* 0x002fe200000114d6 */
[----:B------:R-:W-:Y:S01]  /*06e0*/  SHFL.IDX PT, R13, R8, 0x2, 0x181f ;  /* 0x00581f00080d7f89 */ /* 0x000fe200000e0000 */
[----:B------:R-:W-:-:S02]  /*06f0*/  @!P0 LEA.HI R6, R6, R215, RZ, 0x3 ;  /* 0x000000d706068211 */ /* 0x000fc400078f18ff */
[----:B------:R-:W-:Y:S02]  /*0700*/  @!P0 LEA.HI R4, R11, R214, RZ, 0x3 ;  /* 0x000000d60b048211 */ /* 0x000fe400078f18ff */
[----:B------:R-:W-:Y:S02]  /*0710*/  @!P0 LOP3.LUT R6, R6, 0xfffffff8, RZ, 0xc0, !PT ;  /* 0xfffffff806068812 */ /* 0x000fe400078ec0ff */
[----:B------:R-:W-:Y:S02]  /*0720*/  @!P0 LOP3.LUT R4, R4, 0xfffffff8, RZ, 0xc0, !PT ;  /* 0xfffffff804048812 */ /* 0x000fe400078ec0ff */
[----:B------:R-:W-:Y:S01]  /*0730*/  @!P2 SHF.R.S32.HI R16, RZ, 0x1f, R215 ;  /* 0x0000001fff10a819 */ /* 0x000fe200000114d7 */
[----:B---3--:R-:W-:Y:S01]  /*0740*/  @!P0 IMAD.WIDE R18, R6, 0x2, R14 ;  /* 0x0000000206128825 */ /* 0x008fe200078e020e */
[----:B------:R-:W-:Y:S02]  /*0750*/  @!P2 SHF.R.S32.HI R11, RZ, 0x1f, R214 ;  /* 0x0000001fff0ba819 */ /* 0x000fe400000114d6 */
[----:B------:R-:W-:Y:S01]  /*0760*/  @!P2 LEA.HI R16, R16, R215, RZ, 0x3 ;  /* 0x000000d71010a211 */ /* 0x000fe200078f18ff */
[----:B------:R-:W-:-:S03]  /*0770*/  @!P0 IMAD.WIDE R22, R4, 0x2, R14 ;  /* 0x0000000204168825 */ /* 0x000fc600078e020e */
[----:B------:R-:W-:Y:S01]  /*0780*/  @!P2 LOP3.LUT R16, R16, 0xfffffff8, RZ, 0xc0, !PT ;  /* 0xfffffff81010a812 */ /* 0x000fe200078ec0ff */
[----:B------:R-:W-:-:S04]  /*0790*/  @!P0 IMAD.WIDE R14, R216, 0x2, R14 ;  /* 0x00000002d80e8825 */ /* 0x000fc800078e020e */
[----:B----4-:R-:W-:Y:S01]  /*07a0*/  @!P2 IMAD.WIDE R16, R16, 0x2, R20 ;  /* 0x000000021010a825 */ /* 0x010fe200078e0214 */
[----:B--2---:R1:W2:Y:S01]  /*07b0*/  @P1 R2UR UR10, R10 ;  /* 0x000000000a0a13c2 */ /* 0x0042a200000e0000 */
[----:B------:R-:W-:Y:S02]  /*07c0*/  ISETP.GE.AND P1, PT, R2, R7, PT ;  /* 0x000000070200720c */ /* 0x000fe40003f26270 */
[----:B------:R-:W-:-:S11]  /*07d0*/  IADD3 R2, R210, 0x60, RZ ;  /* 0x00000060d2027810 */ /* 0x000fd60007ffe0ff */
[----:B------:R-:W-:Y:S01]  /*07e0*/  @!P1 SHF.R.S32.HI R4, RZ, 0x1f, R215 ;  /* 0x0000001fff049819 */ /* 0x000fe200000114d7 */
[----:B------:R-:W-:-:S03]  /*07f0*/  @!P1 IMAD.SHL.U32 R6, R211, 0x2, RZ ;  /* 0x00000002d3069824 */ /* 0x000fc600078e00ff */
[----:B------:R-:W-:Y:S01]  /*0800*/  @!P1 LEA.HI R4, R4, R215, RZ, 0x3 ;  /* 0x000000d704049211 */ /* 0x000fe200078f18ff */
[----:B------:R3:W4:Y:S01]  /*0810*/  @P6 R2UR UR16, R12 ;  /* 0x000000000c1063c2 */ /* 0x00072200000e0000 */
[----:B-1----:R-:W-:Y:S01]  /*0820*/  @!P0 IMAD.SHL.U32 R10, R211, 0x2, RZ ;  /* 0x00000002d30a8824 */ /* 0x002fe200078e00ff */
[----:B------:R-:W-:Y:S01]  /*0830*/  ISETP.NE.AND P6, PT, R207, 0x1, PT ;  /* 0x00000001cf00780c */ /* 0x000fe20003fc5270 */
[----:B----4-:R-:W-:Y:S01]  /*0840*/  @!UP0 UMOV UR16, UR11 ;  /* 0x0000000b00108c82 */ /* 0x010fe20008000000 */
[----:B------:R-:W-:Y:S01]  /*0850*/  @!P1 LOP3.LUT R4, R4, 0xfffffff8, RZ, 0xc0, !PT ;  /* 0xfffffff804049812 */ /* 0x000fe200078ec0ff */
[----:B------:R-:W-:Y:S01]  /*0860*/  USHF.R.S32.HI UR11, URZ, 0x1f, UR16 ;  /* 0x0000001f3f0b7899 */ /* 0x000fe20008011410 */
[----:B------:R1:W-:Y:S01]  /*0870*/  @!P0 LDGSTS.E.BYPASS.LTC128B.128 [R10+0xc100], [R14.64], !P5 ;  /* 0x0c1000000e0a8fae */ /* 0x0003e2000e901d4c */
[----:B------:R-:W-:Y:S02]  /*0880*/  UIMAD.WIDE.U32 UR14, UR16, UR4, URZ ;  /* 0x00000004100e72a5 */ /* 0x000fe4000f8e003f */
[----:B------:R-:W-:Y:S01]  /*0890*/  UIMAD UR11, UR11, UR4, URZ ;  /* 0x000000040b0b72a4 */ /* 0x000fe2000f8e023f */
[----:B------:R4:W-:Y:S03]  /*08a0*/  @!P0 LDGSTS.E.BYPASS.LTC128B.128 [R10+0x10100], [R18.64], !P4 ;  /* 0x10100000120a8fae */ /* 0x0009e6000e101d4c */
[----:B------:R-:W-:Y:S01]  /*08b0*/  UIMAD UR11, UR16, UR5, UR11 ;  /* 0x00000005100b72a4 */ /* 0x000fe2000f8e020b */
[----:B------:R5:W-:Y:S01]  /*08c0*/  @!P0 LDGSTS.E.BYPASS.LTC128B.128 [R10+0x14100], [R22.64], !P3 ;  /* 0x14100000160a8fae */ /* 0x000be2000d901d4c */
[----:B------:R-:W-:Y:S01]  /*08d0*/  ISETP.GE.AND P0, PT, R2, R7, PT ;  /* 0x000000070200720c */ /* 0x000fe20003f06270 */
[----:B------:R-:W-:Y:S01]  /*08e0*/  @!P2 IMAD.SHL.U32 R7, R211, 0x2, RZ ;  /* 0x00000002d307a824 */ /* 0x000fe200078e00ff */
[----:B------:R-:W-:-:S02]  /*08f0*/  UIADD3 UR11, UR15, UR11, URZ ;  /* 0x0000000b0f0b7290 */ /* 0x000fc4000fffe03f */
[----:B------:R-:W-:Y:S01]  /*0900*/  ULDC.64 UR4, c[0x0][0x1e8] ;  /* 0x00007a0000047ab9 */ /* 0x000fe20000000a00 */
[----:B---3--:R-:W3:Y:S01]  /*0910*/  SHFL.IDX PT, R12, R9, 0x2, 0x181f ;  /* 0x00581f00090c7f89 */ /* 0x008ee200000e0000 */
[-C--:B-1----:R-:W-:Y:S02]  /*0920*/  @!P2 LEA.HI R14, R11, R214.reuse, RZ, 0x3 ;  /* 0x000000d60b0ea211 */ /* 0x082fe400078f18ff */
[----:B------:R-:W-:Y:S02]  /*0930*/  @!P1 SHF.R.S32.HI R11, RZ, 0x1f, R214 ;  /* 0x0000001fff0b9819 */ /* 0x000fe400000114d6 */
[----:B------:R-:W-:Y:S01]  /*0940*/  @!P2 LOP3.LUT R14, R14, 0xfffffff8, RZ, 0xc0, !PT ;  /* 0xfffffff80e0ea812 */ /* 0x000fe200078ec0ff */
[----:B----4-:R-:W-:Y:S01]  /*0950*/  @!P2 IMAD.WIDE R18, R216, 0x2, R20 ;  /* 0x00000002d812a825 */ /* 0x010fe200078e0214 */
[----:B------:R-:W-:-:S03]  /*0960*/  @!P1 LEA.HI R2, R11, R214, RZ, 0x3 ;  /* 0x000000d60b029211 */ /* 0x000fc600078f18ff */
[----:B-----5:R-:W-:Y:S01]  /*0970*/  IMAD.U32 R10, RZ, RZ, UR7 ;  /* 0x00000007ff0a7e24 */ /* 0x020fe2000f8e00ff */
[----:B------:R1:W-:Y:S01]  /*0980*/  @!P2 LDGSTS.E.BYPASS.LTC128B.128 [R7+0xd100], [R18.64], !P5 ;  /* 0x0d1000001207afae */ /* 0x0003e2000e901d4c */
[----:B------:R-:W-:Y:S01]  /*0990*/  @!P2 IMAD.WIDE R14, R14, 0x2, R20 ;  /* 0x000000020e0ea825 */ /* 0x000fe200078e0214 */
[----:B------:R-:W-:Y:S02]  /*09a0*/  @!P1 LOP3.LUT R2, R2, 0xfffffff8, RZ, 0xc0, !PT ;  /* 0xfffffff802029812 */ /* 0x000fe400078ec0ff */
[----:B------:R4:W-:Y:S01]  /*09b0*/  @!P2 LDGSTS.E.BYPASS.LTC128B.128 [R7+0x11100], [R16.64], !P4 ;  /* 0x111000001007afae */ /* 0x0009e2000e101d4c */
[----:B------:R-:W-:Y:S02]  /*09c0*/  IMAD R10, R10, 0x40, R213 ;  /* 0x000000400a0a7824 */ /* 0x000fe400078e02d5 */
[----:B---3--:R-:W-:Y:S01]  /*09d0*/  @!P1 IMAD.WIDE R20, R4, 0x2, R12 ;  /* 0x0000000204149825 */ /* 0x008fe200078e020c */
[----:B------:R4:W-:Y:S01]  /*09e0*/  @!P2 LDGSTS.E.BYPASS.LTC128B.128 [R7+0x15100], [R14.64], !P3 ;  /* 0x151000000e07afae */ /* 0x0009e2000d901d4c */
[----:B------:R-:W-:-:S02]  /*09f0*/  @!P0 SHF.R.S32.HI R4, RZ, 0x1f, R215 ;  /* 0x0000001fff048819 */ /* 0x000fc400000114d7 */
[----:B------:R-:W-:Y:S01]  /*0a00*/  IADD3 R10, R10, -0x40, RZ ;  /* 0xffffffc00a0a7810 */ /* 0x000fe20007ffe0ff */
[----:B------:R-:W-:-:S03]  /*0a10*/  @!P1 IMAD.WIDE R22, R2, 0x2, R12 ;  /* 0x0000000202169825 */ /* 0x000fc600078e020c */
[----:B------:R-:W-:Y:S01]  /*0a20*/  ISETP.GE.AND P2, PT, R10, UR9, PT ;  /* 0x000000090a007c0c */ /* 0x000fe2000bf46270 */
[----:B------:R-:W-:Y:S01]  /*0a30*/  @!P1 IMAD.WIDE R12, R216, 0x2, R12 ;  /* 0x00000002d80c9825 */ /* 0x000fe200078e020c */
[----:B--2---:R-:W-:Y:S02]  /*0a40*/  IADD3 R10, R10, UR10, RZ ;  /* 0x0000000a0a0a7c10 */ /* 0x004fe4000fffe0ff */
[----:B------:R-:W-:Y:S02]  /*0a50*/  ISETP.GT.OR P2, PT, R213, 0x3f, P2 ;  /* 0x0000003fd500780c */ /* 0x000fe40001744670 */
[----:B------:R2:W-:Y:S01]  /*0a60*/  @!P1 LDGSTS.E.BYPASS.LTC128B.128 [R6+0xe100], [R12.64], !P5 ;  /* 0x0e1000000c069fae */ /* 0x0005e2000e901d4c */
[----:B------:R-:W-:-:S03]  /*0a70*/  IMAD.MOV.U32 R2, RZ, RZ, R10 ;  /* 0x000000ffff027224 */ /* 0x000fc600078e000a */
[----:B------:R3:W-:Y:S04]  /*0a80*/  @!P1 LDGSTS.E.BYPASS.LTC128B.128 [R6+0x12100], [R20.64], !P4 ;  /* 0x1210000014069fae */ /* 0x0007e8000e101d4c */
[----:B-1----:R1:W-:Y:S04]  /*0a90*/  SHFL.IDX PT, R18, R9, 0x3, 0x181f ;  /* 0x00781f0009127f89 */ /* 0x0023e800000e0000 */
[----:B------:R-:W5:Y:S01]  /*0aa0*/  SHFL.IDX PT, R19, R8, 0x3, 0x181f ;  /* 0x00781f0008137f89 */ /* 0x000f6200000e0000 */
[----:B----4-:R-:W-:-:S03]  /*0ab0*/  @P6 IMAD.HI.U32 R7, R10, c[0x0][0x2bc], RZ ;  /* 0x0000af000a076a27 */ /* 0x010fc600078e00ff */
[----:B------:R4:W-:Y:S02]  /*0ac0*/  @!P1 LDGSTS.E.BYPASS.LTC128B.128 [R6+0x16100], [R22.64], !P3 ;  /* 0x1610000016069fae */ /* 0x0009e4000d901d4c */
[----:B------:R-:W-:Y:S02]  /*0ad0*/  @P6 SHF.R.U32.HI R2, RZ, c[0x0][0x2c0], R7 ;  /* 0x0000b000ff026a19 */ /* 0x000fe40000011607 */
[----:B------:R-:W-:-:S04]  /*0ae0*/  @!P0 LEA.HI R7, R4, R215, RZ, 0x3 ;  /* 0x000000d704078211 */ /* 0x000fc800078f18ff */
[----:B------:R-:W-:Y:S02]  /*0af0*/  @!P0 LOP3.LUT R7, R7, 0xfffffff8, RZ, 0xc0, !PT ;  /* 0xfffffff807078812 */ /* 0x000fe400078ec0ff */
[----:B-1----:R-:W-:-:S04]  /*0b00*/  @!P0 SHF.R.S32.HI R9, RZ, 0x1f, R214 ;  /* 0x0000001fff098819 */ /* 0x002fc800000114d6 */
[----:B------:R-:W-:Y:S01]  /*0b10*/  @!P0 LEA.HI R4, R9, R214, RZ, 0x3 ;  /* 0x000000d609048211 */ /* 0x000fe200078f18ff */
[--C-:B-----5:R-:W-:Y:S01]  /*0b20*/  @!P0 IMAD.WIDE R14, R216, 0x2, R18.reuse ;  /* 0x00000002d80e8825 */ /* 0x120fe200078e0212 */
[----:B------:R-:W-:Y:S02]  /*0b30*/  @!P2 IADD3 R8, P1, R2, UR14, RZ ;  /* 0x0000000e0208ac10 */ /* 0x000fe4000ff3e0ff */
[----:B------:R-:W-:Y:S01]  /*0b40*/  @!P0 LOP3.LUT R9, R4, 0xfffffff8, RZ, 0xc0, !PT ;  /* 0xfffffff804098812 */ /* 0x000fe200078ec0ff */
[----:B------:R-:W-:Y:S01]  /*0b50*/  @!P0 IMAD.SHL.U32 R4, R211, 0x2, RZ ;  /* 0x00000002d3048824 */ /* 0x000fe200078e00ff */
[----:B------:R-:W-:Y:S01]  /*0b60*/  @!P2 LEA.HI.X.SX32 R11, R2, UR11, 0x1, P1 ;  /* 0x0000000b020bac11 */ /* 0x000fe200088f0eff */
[--C-:B---3--:R-:W-:Y:S01]  /*0b70*/  @!P0 IMAD.WIDE R20, R7, 0x2, R18.reuse ;  /* 0x0000000207148825 */ /* 0x108fe200078e0212 */
[C---:B--2---:R-:W-:Y:S02]  /*0b80*/  @!P2 LEA R12, P1, R8.reuse, c[0x0][0x2a0], 0x2 ;  /* 0x0000a800080caa11 */ /* 0x044fe400078210ff */
[----:B------:R1:W-:Y:S01]  /*0b90*/  @!P0 LDGSTS.E.BYPASS.LTC128B.128 [R4+0xf100], [R14.64], !P5 ;  /* 0x0f1000000e048fae */ /* 0x0003e2000e901d4c */
[----:B------:R-:W-:Y:S01]  /*0ba0*/  @!P0 IMAD.WIDE R18, R9, 0x2, R18 ;  /* 0x0000000209128825 */ /* 0x000fe200078e0212 */
[----:B------:R-:W-:-:S02]  /*0bb0*/  @!P2 LEA.HI.X R13, R8, c[0x0][0x2a4], R11, 0x2, P1 ;  /* 0x0000a900080daa11 */ /* 0x000fc400008f140b */
[----:B------:R1:W-:Y:S04]  /*0bc0*/  @!P0 LDGSTS.E.BYPASS.LTC128B.128 [R4+0x13100], [R20.64], !P4 ;  /* 0x1310000014048fae */ /* 0x0003e8000e101d4c */
[----:B------:R1:W-:Y:S04]  /*0bd0*/  @!P0 LDGSTS.E.BYPASS.LTC128B.128 [R4+0x17100], [R18.64], !P3 ;  /* 0x1710000012048fae */ /* 0x0003e8000d901d4c */
[----:B------:R-:W0:Y:S04]  /*0be0*/  LDGDEPBAR ;  /* 0x00000000000079af */ /* 0x000e280000000000 */
[----:B------:R-:W-:Y:S06]  /*0bf0*/  BAR.SYNC.DEFER_BLOCKING 0x0 ;  /* 0x0000000000007b1d */ /* 0x000fec0000010000 */
[----:B------:R-:W2:Y:S01]  /*0c00*/  @!P2 LDG.E R208, [R12.64] ;  /* 0x0000000c0cd0a981 */ /* 0x000ea2000c1e1900 */
[----:B------:R-:W-:Y:S01]  /*0c10*/  IMAD.MOV R209, RZ, RZ, -R2 ;  /* 0x000000ffffd17224 */ /* 0x000fe200078e0a02 */
[----:B------:R-:W-:Y:S01]  /*0c20*/  UIMAD.WIDE.U32 UR18, UR8, UR4, URZ ;  /* 0x00000004081272a5 */ /* 0x000fe2000f8e003f */
[----:B------:R-:W-:Y:S01]  /*0c30*/  IMAD.SHL.U32 R205, R5, 0x8, RZ ;  /* 0x0000000805cd7824 */ /* 0x000fe200078e00ff */
[----:B------:R-:W-:Y:S01]  /*0c40*/  UIMAD UR4, UR6, UR4, URZ ;  /* 0x00000004060472a4 */ /* 0x000fe2000f8e023f */
[----:B------:R-:W-:Y:S01]  /*0c50*/  IMAD R209, R209, c[0x0][0x2b8], R10 ;  /* 0x0000ae00d1d17a24 */ /* 0x000fe200078e020a */
[----:B------:R-:W-:Y:S01]  /*0c60*/  ULEA UR17, UR7, 0xffffffc0, 0x6 ;  /* 0xffffffc007117891 */ /* 0x000fe2000f8e303f */
[----:B------:R-:W-:Y:S01]  /*0c70*/  IMAD.SHL.U32 R8, R0, 0x40, RZ ;  /* 0x0000004000087824 */ /* 0x000fe200078e00ff */
[----:B------:R-:W-:Y:S01]  /*0c80*/  UIMAD UR4, UR8, UR5, UR4 ;  /* 0x00000005080472a4 */ /* 0x000fe2000f8e0204 */
[----:B----4-:R-:W-:Y:S01]  /*0c90*/  IMAD.WIDE.U32 R6, R209, c[0x0][0x1e0], RZ ;  /* 0x00007800d1067a25 */ /* 0x010fe200078e00ff */
[----:B------:R-:W-:Y:S01]  /*0ca0*/  SHF.R.S32.HI R17, RZ, 0x1f, R209 ;  /* 0x0000001fff117819 */ /* 0x000fe200000114d1 */
[----:B------:R-:W-:Y:S01]  /*0cb0*/  UIADD3 UR17, UR9, -UR17, URZ ;  /* 0x8000001109117290 */ /* 0x000fe2000fffe03f */
[----:B------:R-:W-:Y:S01]  /*0cc0*/  ISETP.GE.AND P5, PT, R216, c[0x0][0x1d4], PT ;  /* 0x00007500d8007a0c */ /* 0x000fe20003fa6270 */
[----:B------:R-:W-:Y:S01]  /*0cd0*/  UIADD3 UR16, UR19, UR4, URZ ;  /* 0x0000000413107290 */ /* 0x000fe2000fffe03f */
[----:B------:R-:W-:Y:S01]  /*0ce0*/  LOP3.LUT R8, R8, 0x1c0, RZ, 0xc0, !PT ;  /* 0x000001c008087812 */ /* 0x000fe200078ec0ff */
[----:B------:R-:W-:Y:S01]  /*0cf0*/  IMAD R2, R17, c[0x0][0x1e0], RZ ;  /* 0x0000780011027a24 */ /* 0x000fe200078e02ff */
[----:B------:R-:W-:Y:S01]  /*0d00*/  ISETP.GE.AND P4, PT, R215, c[0x0][0x1d4], PT ;  /* 0x00007500d7007a0c */ /* 0x000fe20003f86270 */
[----:B------:R-:W-:Y:S01]  /*0d10*/  UISETP.GE.AND UP0, UPT, UR9, 0x1, UPT ;  /* 0x000000010900788c */ /* 0x000fe2000bf06270 */
[----:B------:R-:W-:Y:S01]  /*0d20*/  ISETP.GE.AND P6, PT, R214, c[0x0][0x1d4], PT ;  /* 0x00007500d6007a0c */ /* 0x000fe20003fc6270 */
[----:B------:R-:W-:Y:S01]  /*0d30*/  IMAD R9, R209, c[0x0][0x1e4], R2 ;  /* 0x00007900d1097a24 */ /* 0x000fe200078e0202 */
[----:B------:R-:W-:Y:S01]  /*0d40*/  LEA.HI R2, R24, R3, RZ, 0x4 ;  /* 0x0000000318027211 */ /* 0x000fe200078f20ff */
[----:B------:R-:W-:Y:S01]  /*0d50*/  ULDC.64 UR4, c[0x0][0x210] ;  /* 0x0000840000047ab9 */ /* 0x000fe20000000a00 */
[----:B------:R-:W-:Y:S01]  /*0d60*/  LOP3.LUT R205, R8, 0x8, R205, 0xf8, !PT ;  /* 0x0000000808cd7812 */ /* 0x000fe200078ef8cd */
[----:B------:R-:W-:Y:S01]  /*0d70*/  IMAD.IADD R7, R7, 0x1, R9 ;  /* 0x0000000107077824 */ /* 0x000fe200078e0209 */
[----:B------:R-:W-:Y:S01]  /*0d80*/  SHF.R.S32.HI R9, RZ, 0x4, R2 ;  /* 0x00000004ff097819 */ /* 0x000fe20000011402 */
[----:B------:R-:W-:Y:S01]  /*0d90*/  UIMAD UR6, UR6, UR4, URZ ;  /* 0x00000004060672a4 */ /* 0x000fe2000f8e023f */
[----:B------:R-:W-:Y:S01]  /*0da0*/  SHF.R.U32.HI R8, RZ, 0x3, R8 ;  /* 0x00000003ff087819 */ /* 0x000fe20000011608 */
[----:B------:R-:W-:Y:S01]  /*0db0*/  UIMAD.WIDE.U32 UR20, UR8, UR4, URZ ;  /* 0x00000004081472a5 */ /* 0x000fe2000f8e003f */
[C---:B-1----:R-:W-:Y:S01]  /*0dc0*/  LEA.HI R4, R2.reuse, R9, RZ, 0x1 ;  /* 0x0000000902047211 */ /* 0x042fe200078f08ff */
[----:B------:R-:W-:Y:S01]  /*0dd0*/  UIMAD UR5, UR8, UR5, UR6 ;  /* 0x00000005080572a4 */ /* 0x000fe2000f8e0206 */
[----:B------:R-:W-:-:S02]  /*0de0*/  LOP3.LUT R2, R2, 0xfffffff0, RZ, 0xc0, !PT ;  /* 0xfffffff002027812 */ /* 0x000fc400078ec0ff */
[----:B------:R-:W-:Y:S01]  /*0df0*/  LOP3.LUT R4, R4, 0xfffffffe, RZ, 0xc0, !PT ;  /* 0xfffffffe04047812 */ /* 0x000fe200078ec0ff */
[----:B------:R-:W-:Y:S01]  /*0e00*/  UIADD3 UR5, UR21, UR5, URZ ;  /* 0x0000000515057290 */ /* 0x000fe2000fffe03f */
[----:B------:R-:W-:Y:S01]  /*0e10*/  LOP3.LUT R205, R205, R8, RZ, 0x3c, !PT ;  /* 0x00000008cdcd7212 */ /* 0x000fe200078e3cff */
[----:B------:R-:W-:Y:S01]  /*0e20*/  IMAD.IADD R2, R3, 0x1, -R2 ;  /* 0x0000000103027824 */ /* 0x000fe200078e0a02 */
[----:B------:R-:W-:Y:S01]  /*0e30*/  LEA.HI R24, R24, R3, RZ, 0x5 ;  /* 0x0000000318187211 */ /* 0x000fe200078f28ff */
[----:B------:R-:W-:-:S04]  /*0e40*/  IMAD.IADD R4, R9, 0x1, -R4 ;  /* 0x0000000109047824 */ /* 0x000fc800078e0a04 */
[C---:B------:R-:W-:Y:S02]  /*0e50*/  IMAD R205, R4.reuse, 0x200, R205 ;  /* 0x0000020004cd7824 */ /* 0x040fe400078e02cd */
[----:B------:R-:W-:Y:S02]  /*0e60*/  IMAD.SHL.U32 R4, R4, 0x8, RZ ;  /* 0x0000000804047824 */ /* 0x000fe400078e00ff */
[----:B------:R-:W-:-:S05]  /*0e70*/  IMAD.SHL.U32 R205, R205, 0x2, RZ ;  /* 0x00000002cdcd7824 */ /* 0x000fca00078e00ff */
[----:B------:R-:W-:Y:S02]  /*0e80*/  IADD3 R203, R205, 0x6120, RZ ;  /* 0x00006120cdcb7810 */ /* 0x000fe40007ffe0ff */
[----:B--2---:R-:W-:Y:S01]  /*0e90*/  SHF.R.S32.HI R16, RZ, 0x1f, R208 ;  /* 0x0000001fff107819 */ /* 0x004fe200000114d0 */
[----:B------:R-:W-:-:S04]  /*0ea0*/  IMAD.WIDE.U32 R6, R208, c[0x0][0x1f0], R6 ;  /* 0x00007c00d0067a25 */ /* 0x000fc800078e0006 */
[----:B------:R-:W-:Y:S01]  /*0eb0*/  IMAD R11, R16, c[0x0][0x1f0], RZ ;  /* 0x00007c00100b7a24 */ /* 0x000fe200078e02ff */
[----:B------:R-:W-:Y:S02]  /*0ec0*/  IADD3 R10, P0, R6, UR18, RZ ;  /* 0x00000012060a7c10 */ /* 0x000fe4000ff1e0ff */
[----:B------:R-:W-:Y:S01]  /*0ed0*/  IADD3 R6, -R5, UR17, RZ ;  /* 0x0000001105067c10 */ /* 0x000fe2000fffe1ff */
[----:B------:R-:W-:-:S03]  /*0ee0*/  IMAD R11, R208, c[0x0][0x1f4], R11 ;  /* 0x00007d00d00b7a24 */ /* 0x000fc600078e020b */
[----:B------:R-:W-:Y:S02]  /*0ef0*/  ISETP.GE.AND P1, PT, R6, 0x1, PT ;  /* 0x000000010600780c */ /* 0x000fe40003f26270 */
[----:B------:R-:W-:Y:S02]  /*0f00*/  IADD3.X R11, R7, UR16, R11, P0, !PT ;  /* 0x00000010070b7c10 */ /* 0x000fe400087fe40b */
[C---:B------:R-:W-:Y:S02]  /*0f10*/  LEA R13, P0, R10.reuse, c[0x0][0x1c8], 0x1 ;  /* 0x000072000a0d7a11 */ /* 0x040fe400078008ff */
[----:B------:R-:W-:Y:S02]  /*0f20*/  SHF.R.S32.HI R7, RZ, 0x1f, R2 ;  /* 0x0000001fff077819 */ /* 0x000fe40000011402 */
[----:B------:R-:W-:Y:S01]  /*0f30*/  LEA.HI.X R11, R10, c[0x0][0x1cc], R11, 0x1, P0 ;  /* 0x000073000a0b7a11 */ /* 0x000fe200000f0c0b */
[----:B------:R-:W-:Y:S01]  /*0f40*/  SHFL.IDX PT, R18, R13, RZ, 0x181f ;  /* 0x00181fff0d127589 */ /* 0x000fe200000e0000 */
[----:B------:R-:W-:-:S02]  /*0f50*/  ISETP.GE.AND P0, PT, R6, 0x21, PT ;  /* 0x000000210600780c */ /* 0x000fc40003f06270 */
[----:B------:R-:W-:Y:S01]  /*0f60*/  LEA.HI R7, R7, R2, RZ, 0x3 ;  /* 0x0000000207077211 */ /* 0x000fe200078f18ff */
[----:B------:R-:W1:Y:S01]  /*0f70*/  SHFL.IDX PT, R19, R11, RZ, 0x181f ;  /* 0x00181fff0b137589 */ /* 0x000e6200000e0000 */
[----:B------:R-:W-:Y:S01]  /*0f80*/  @P1 SHF.R.S32.HI R10, RZ, 0x1f, R215 ;  /* 0x0000001fff0a1819 */ /* 0x000fe200000114d7 */
[----:B------:R-:W-:Y:S01]  /*0f90*/  @P1 IMAD.SHL.U32 R12, R211, 0x2, RZ ;  /* 0x00000002d30c1824 */ /* 0x000fe200078e00ff */
[----:B------:R-:W-:Y:S01]  /*0fa0*/  LOP3.LUT R5, R7, 0xfffffff8, RZ, 0xc0, !PT ;  /* 0xfffffff807057812 */ /* 0x000fe200078ec0ff */
[----:B------:R2:W-:Y:S01]  /*0fb0*/  SHFL.IDX PT, R14, R13, 0x1, 0x181f ;  /* 0x00381f000d0e7f89 */ /* 0x0005e200000e0000 */
[----:B------:R-:W-:-:S03]  /*0fc0*/  @P1 SHF.R.S32.HI R9, RZ, 0x1f, R214 ;  /* 0x0000001fff091819 */ /* 0x000fc600000114d6 */
[----:B------:R3:W4:Y:S01]  /*0fd0*/  SHFL.IDX PT, R15, R11, 0x1, 0x181f ;  /* 0x00381f000b0f7f89 */ /* 0x00072200000e0000 */
[----:B------:R-:W-:Y:S01]  /*0fe0*/  IMAD.IADD R5, R2, 0x1, -R5 ;  /* 0x0000000102057824 */ /* 0x000fe200078e0a05 */
[----:B------:R-:W-:Y:S01]  /*0ff0*/  @P0 SHF.R.S32.HI R2, RZ, 0x1f, R215 ;  /* 0x0000001fff020819 */ /* 0x000fe200000114d7 */
[----:B------:R-:W-:Y:S02]  /*1000*/  @P0 IMAD.SHL.U32 R8, R211, 0x2, RZ ;  /* 0x00000002d3080824 */ /* 0x000fe400078e00ff */
[----:B-1----:R-:W-:Y:S01]  /*1010*/  @P1 IMAD.WIDE R22, R216, 0x2, R18 ;  /* 0x00000002d8161825 */ /* 0x002fe200078e0212 */
[----:B--2---:R-:W-:-:S04]  /*1020*/  @P0 SHF.R.S32.HI R13, RZ, 0x1f, R214 ;  /* 0x0000001fff0d0819 */ /* 0x004fc800000114d6 */
[----:B------:R1:W-:Y:S01]  /*1030*/  @P1 LDGSTS.E.BYPASS.LTC128B.128 [R12+0x6100], [R22.64], !P5 ;  /* 0x06100000160c1fae */ /* 0x0003e2000e901d4c */
[-C--:B---3--:R-:W-:Y:S01]  /*1040*/  @P1 LEA.HI R11, R10, R215.reuse, RZ, 0x3 ;  /* 0x000000d70a0b1211 */ /* 0x088fe200078f18ff */
[----:B----4-:R-:W-:Y:S01]  /*1050*/  @P0 IMAD.WIDE R28, R216, 0x2, R14 ;  /* 0x00000002d81c0825 */ /* 0x010fe200078e020e */
[-C--:B------:R-:W-:Y:S02]  /*1060*/  @P1 LEA.HI R10, R9, R214.reuse, RZ, 0x3 ;  /* 0x000000d6090a1211 */ /* 0x080fe400078f18ff */
[----:B------:R-:W-:Y:S02]  /*1070*/  @P0 LEA.HI R9, R2, R215, RZ, 0x3 ;  /* 0x000000d702090211 */ /* 0x000fe400078f18ff */
[----:B------:R-:W-:Y:S02]  /*1080*/  @P0 LEA.HI R2, R13, R214, RZ, 0x3 ;  /* 0x000000d60d020211 */ /* 0x000fe400078f18ff */
[----:B------:R-:W-:Y:S02]  /*1090*/  @P1 LOP3.LUT R11, R11, 0xfffffff8, RZ, 0xc0, !PT ;  /* 0xfffffff80b0b1812 */ /* 0x000fe400078ec0ff */
[----:B------:R-:W-:-:S02]  /*10a0*/  @P1 LOP3.LUT R10, R10, 0xfffffff8, RZ, 0xc0, !PT ;  /* 0xfffffff80a0a1812 */ /* 0x000fc400078ec0ff */
[----:B------:R-:W-:Y:S01]  /*10b0*/  @P0 LOP3.LUT R9, R9, 0xfffffff8, RZ, 0xc0, !PT ;  /* 0xfffffff809090812 */ /* 0x000fe200078ec0ff */
[----:B------:R-:W-:Y:S01]  /*10c0*/  @P1 IMAD.WIDE R20, R11, 0x2, R18 ;  /* 0x000000020b141825 */ /* 0x000fe200078e0212 */
[----:B------:R-:W-:-:S03]  /*10d0*/  @P0 LOP3.LUT R2, R2, 0xfffffff8, RZ, 0xc0, !PT ;  /* 0xfffffff802020812 */ /* 0x000fc600078ec0ff */
[----:B------:R-:W-:Y:S01]  /*10e0*/  @P1 IMAD.WIDE R10, R10, 0x2, R18 ;  /* 0x000000020a0a1825 */ /* 0x000fe200078e0212 */
[----:B------:R1:W-:Y:S01]  /*10f0*/  @P1 LDGSTS.E.BYPASS.LTC128B.128 [R12+0x8100], [R20.64], !P4 ;  /* 0x08100000140c1fae */ /* 0x0003e2000e101d4c */
[----:B------:R-:W-:Y:S02]  /*1100*/  SHF.R.S32.HI R18, RZ, 0x5, R24 ;  /* 0x00000005ff127819 */ /* 0x000fe40000011418 */
[--C-:B------:R-:W-:Y:S01]  /*1110*/  @P0 IMAD.WIDE R26, R9, 0x2, R14.reuse ;  /* 0x00000002091a0825 */ /* 0x100fe200078e020e */
[----:B------:R2:W-:Y:S01]  /*1120*/  @P1 LDGSTS.E.BYPASS.LTC128B.128 [R12+0xa100], [R10.64], !P6 ;  /* 0x0a1000000a0c1fae */ /* 0x0005e2000f101d4c */
[----:B------:R-:W-:Y:S02]  /*1130*/  R2P PR, R5, 0x6 ;  /* 0x0000000605007804 */ /* 0x000fe40000000000 */
[----:B------:R-:W-:Y:S01]  /*1140*/  @P0 IMAD.WIDE R14, R2, 0x2, R14 ;  /* 0x00000002020e0825 */ /* 0x000fe200078e020e */
[----:B------:R3:W-:Y:S01]  /*1150*/  @P0 LDGSTS.E.BYPASS.LTC128B.128 [R8+0x7100], [R28.64], !P5 ;  /* 0x071000001c080fae */ /* 0x0007e2000e901d4c */
[----:B------:R-:W-:-:S02]  /*1160*/  SHF.R.S32.HI R217, RZ, 0x1f, R18 ;  /* 0x0000001fffd97819 */ /* 0x000fc40000011412 */
[----:B------:R-:W-:Y:S01]  /*1170*/  IMAD.SHL.U32 R5, R5, 0x40, RZ ;  /* 0x0000004005057824 */ /* 0x000fe200078e00ff */
[----:B------:R3:W-:Y:S01]  /*1180*/  @P0 LDGSTS.E.BYPASS.LTC128B.128 [R8+0x9100], [R26.64], !P4 ;  /* 0x091000001a080fae */ /* 0x0007e2000e101d4c */
[----:B------:R-:W-:Y:S01]  /*1190*/  IMAD.MOV.U32 R9, RZ, RZ, 0x10 ;  /* 0x00000010ff097424 */ /* 0x000fe200078e00ff */
[----:B------:R-:W-:Y:S01]  /*11a0*/  LEA.HI R217, R217, R18, RZ, 0x3 ;  /* 0x00000012d9d97211 */ /* 0x000fe200078f18ff */
[----:B------:R-:W-:Y:S01]  /*11b0*/  IMAD.SHL.U32 R19, R7, 0x40, RZ ;  /* 0x0000004007137824 */ /* 0x000fe200078e00ff */
[----:B------:R3:W-:Y:S01]  /*11c0*/  @P0 LDGSTS.E.BYPASS.LTC128B.128 [R8+0xb100], [R14.64], !P6 ;  /* 0x0b1000000e080fae */ /* 0x0007e2000f101d4c */
[----:B------:R-:W-:Y:S01]  /*11d0*/  LOP3.LUT R5, R5, 0x1c0, RZ, 0xc0, !PT ;  /* 0x000001c005057812 */ /* 0x000fe200078ec0ff */
[----:B------:R-:W-:Y:S01]  /*11e0*/  IMAD.MOV.U32 R2, RZ, RZ, 0x20 ;  /* 0x00000020ff027424 */ /* 0x000fe200078e00ff */
[----:B------:R-:W-:Y:S01]  /*11f0*/  SEL R7, R9, 0xfffffff0, !P1 ;  /* 0xfffffff009077807 */ /* 0x000fe20004800000 */
[----:B------:R-:W0:Y:S01]  /*1200*/  LDGDEPBAR ;  /* 0x00000000000079af */ /* 0x000e220000000000 */
[----:B------:R-:W-:-:S02]  /*1210*/  LOP3.LUT R19, R19, 0xfffffe00, RZ, 0xc0, !PT ;  /* 0xfffffe0013137812 */ /* 0x000fc400078ec0ff */
[----:B------:R-:W-:Y:S02]  /*1220*/  LOP3.LUT R4, R5, 0x8, R4, 0xf8, !PT ;  /* 0x0000000805047812 */ /* 0x000fe400078ef804 */
[----:B------:R-:W-:Y:S02]  /*1230*/  SHF.R.U32.HI R9, RZ, 0x3, R5 ;  /* 0x00000003ff097819 */ /* 0x000fe40000011605 */
[----:B------:R-:W-:Y:S02]  /*1240*/  SEL R5, R2, 0xffffffe0, !P2 ;  /* 0xffffffe002057807 */ /* 0x000fe40005000000 */
[----:B------:R-:W-:Y:S01]  /*1250*/  LOP3.LUT R4, R4, R9, RZ, 0x3c, !PT ;  /* 0x0000000904047212 */ /* 0x000fe200078e3cff */
[----:B------:R-:W-:Y:S01]  /*1260*/  IMAD R9, R18, 0x400, R19 ;  /* 0x0000040012097824 */ /* 0x000fe200078e0213 */
[----:B------:R-:W-:Y:S02]  /*1270*/  R2P PR, R0, 0x6 ;  /* 0x0000000600007804 */ /* 0x000fe40000000000 */
[----:B------:R-:W-:Y:S01]  /*1280*/  PLOP3.LUT P0, PT, PT, PT, UP0, 0x80, 0x0 ;  /* 0x000000000000781c */ /* 0x000fe20003f0f008 */
[----:B------:R-:W-:Y:S01]  /*1290*/  IMAD.IADD R0, R4, 0x1, R9 ;  /* 0x0000000104007824 */ /* 0x000fe200078e0209 */
[----:B------:R-:W-:-:S02]  /*12a0*/  LOP3.LUT R24, R24, 0xffffffe0, RZ, 0xc0, !PT ;  /* 0xffffffe018187812 */ /* 0x000fc400078ec0ff */
[----:B------:R-:W-:Y:S01]  /*12b0*/  LOP3.LUT R217, R217, 0xfffffff8, RZ, 0xc0, !PT ;  /* 0xfffffff8d9d97812 */ /* 0x000fe200078ec0ff */
[C---:B------:R-:W-:Y:S01]  /*12c0*/  IMAD.SHL.U32 R44, R0.reuse, 0x2, RZ ;  /* 0x00000002002c7824 */ /* 0x040fe200078e00ff */
[----:B------:R-:W-:Y:S01]  /*12d0*/  LEA R206, R0, 0xc100, 0x1 ;  /* 0x0000c10000ce7811 */ /* 0x000fe200078e08ff */
[----:B------:R-:W-:Y:S01]  /*12e0*/  IMAD.IADD R3, R3, 0x1, -R24 ;  /* 0x0000000103037824 */ /* 0x000fe200078e0a18 */
[----:B------:R-:W-:Y:S01]  /*12f0*/  LOP3.LUT R0, R4, R19, RZ, 0xfc, !PT ;  /* 0x0000001304007212 */ /* 0x000fe200078efcff */
[----:B------:R-:W-:Y:S01]  /*1300*/  IMAD.IADD R217, R18, 0x1, -R217 ;  /* 0x0000000112d97824 */ /* 0x000fe200078e0ad9 */
[----:B---3--:R-:W-:Y:S01]  /*1310*/  IADD3 R8, R205, 0x6100, RZ ;  /* 0x00006100cd087810 */ /* 0x008fe20007ffe0ff */
[----:B------:R-:W-:-:S04]  /*1320*/  DEPBAR.LE SB0, 0x1 ;  /* 0x000080400000791a */ /* 0x000fc80000000000 */
[----:B------:R-:W-:-:S04]  /*1330*/  DEPBAR.LE SB0, 0x0 ;  /* 0x000080000000791a */ /* 0x000fc80000000000 */
[----:B------:R-:W-:Y:S01]  /*1340*/  BAR.SYNC.DEFER_BLOCKING 0x0 ;  /* 0x0000000000007b1d */ /* 0x000fe20000010000 */
[----:B------:R-:W-:Y:S01]  /*1350*/  @P1 IADD3 R203, R8, -0x20, RZ ;  /* 0xffffffe008cb1810 */ /* 0x000fe20007ffe0ff */
[----:B------:R-:W-:Y:S01]  /*1360*/  IMAD R204, R7, 0x2, R206 ;  /* 0x0000000207cc7824 */ /* 0x000fe200078e02ce */
[----:B------:R-:W-:Y:S02]  /*1370*/  ISETP.GT.AND P3, PT, R213, 0x3f, PT ;  /* 0x0000003fd500780c */ /* 0x000fe40003f64270 */
[----:B------:R-:W-:Y:S02]  /*1380*/  SEL R4, RZ, 0x10, P6 ;  /* 0x00000010ff047807 */ /* 0x000fe40003000000 */
[----:B------:R-:W-:Y:S02]  /*1390*/  SEL R2, R2, 0xffffffe0, !P2 ;  /* 0xffffffe002027807 */ /* 0x000fe40005000000 */
[C---:B------:R-:W-:Y:S02]  /*13a0*/  IADD3 R195, R203.reuse, 0x800, RZ ;  /* 0x00000800cbc37810 */ /* 0x040fe40007ffe0ff */
[----:B------:R-:W-:-:S02]  /*13b0*/  IADD3 R194, R203, 0x1000, RZ ;  /* 0x00001000cbc27810 */ /* 0x000fc40007ffe0ff */
[----:B------:R-:W-:Y:S01]  /*13c0*/  IADD3 R193, R203, 0x1800, RZ ;  /* 0x00001800cbc17810 */ /* 0x000fe20007ffe0ff */
[----:B------:R-:W3:Y:S04]  /*13d0*/  LDSM.16.M88.4 R44, [R44+0xc100] ;  /* 0x00c100002c2c783b */ /* 0x000ee80000000200 */
[----:B-1----:R1:W4:Y:S04]  /*13e0*/  LDSM.16.M88.4 R20, [R205+0x6100] ;  /* 0x00610000cd14783b */ /* 0x0023280000000200 */
[----:B--2---:R1:W2:Y:S04]  /*13f0*/  LDSM.16.M88.4 R12, [R205+0x6900] ;  /* 0x00690000cd0c783b */ /* 0x0042a80000000200 */
[----:B------:R1:W1:Y:S04]  /*1400*/  LDSM.16.M88.4 R72, [R205+0x7100] ;  /* 0x00710000cd48783b */ /* 0x0002680000000200 */
[----:B------:R1:W1:Y:S04]  /*1410*/  LDSM.16.M88.4 R68, [R205+0x7900] ;  /* 0x00790000cd44783b */ /* 0x0002680000000200 */
[----:B------:R1:W1:Y:S04]  /*1420*/  LDSM.16.M88.4 R52, [R204] ;  /* 0x00000000cc34783b */ /* 0x0002680000000200 */
[----:B------:R1:W1:Y:S04]  /*1430*/  LDSM.16.M88.4 R64, [R203] ;  /* 0x00000000cb40783b */ /* 0x0002680000000200 */
[----:B------:R1:W1:Y:S04]  /*1440*/  LDSM.16.M88.4 R60, [R203+0x800] ;  /* 0x00080000cb3c783b */ /* 0x0002680000000200 */
[----:B------:R1:W1:Y:S04]  /*1450*/  LDSM.16.M88.4 R56, [R203+0x1000] ;  /* 0x00100000cb38783b */ /* 0x0002680000000200 */
[----:B------:R1:W1:Y:S01]  /*1460*/  LDSM.16.M88.4 R8, [R203+0x1800] ;  /* 0x00180000cb08783b */ /* 0x0002620000000200 */
[----:B------:R-:W-:Y:S05]  /*1470*/  @!P0 BRA `(.L_x_0) ;  /* 0x0000035000008947 */ /* 0x000fea0003800000 */
[----:B------:R-:W-:Y:S01]  /*1480*/  IMAD R24, R17, c[0x0][0x208], RZ ;  /* 0x0000820011187a24 */ /* 0x000fe200078e02ff */
[----:B------:R-:W-:Y:S01]  /*1490*/  ISETP.GE.AND P1, PT, R216, c[0x0][0x1d4], PT ;  /* 0x00007500d8007a0c */ /* 0x000fe20003f26270 */
[----:B------:R-:W-:Y:S01]  /*14a0*/  IMAD.WIDE.U32 R18, R209, c[0x0][0x208], RZ ;  /* 0x00008200d1127a25 */ /* 0x000fe200078e00ff */
[----:B------:R-:W-:-:S03]  /*14b0*/  SHF.R.S32.HI R27, RZ, 0x1f, R214 ;  /* 0x0000001fff1b7819 */ /* 0x000fc600000114d6 */
[----:B------:R-:W-:Y:S02]  /*14c0*/  IMAD R17, R209, c[0x0][0x20c], R24 ;  /* 0x00008300d1117a24 */ /* 0x000fe400078e0218 */
[----:B------:R-:W-:-:S04]  /*14d0*/  IMAD.WIDE R30, R216, 0x2, RZ ;  /* 0x00000002d81e7825 */ /* 0x000fc800078e02ff */
[----:B------:R-:W-:Y:S02]  /*14e0*/  IMAD.IADD R19, R19, 0x1, R17 ;  /* 0x0000000113137824 */ /* 0x000fe400078e0211 */
[----:B------:R-:W-:Y:S02]  /*14f0*/  IMAD R17, R16, c[0x0][0x218], RZ ;  /* 0x0000860010117a24 */ /* 0x000fe400078e02ff */
[----:B------:R-:W-:-:S04]  /*1500*/  IMAD.WIDE.U32 R18, R208, c[0x0][0x218], R18 ;  /* 0x00008600d0127a25 */ /* 0x000fc800078e0012 */
[----:B------:R-:W-:Y:S01]  /*1510*/  IMAD R16, R208, c[0x0][0x21c], R17 ;  /* 0x00008700d0107a24 */ /* 0x000fe200078e0211 */
[----:B------:R-:W-:Y:S01]  /*1520*/  IADD3 R36, P0, R18, UR20, RZ ;  /* 0x0000001412247c10 */ /* 0x000fe2000ff1e0ff */
[----:B------:R-:W-:-:S03]  /*1530*/  IMAD.SHL.U32 R18, R211, 0x2, RZ ;  /* 0x00000002d3127824 */ /* 0x000fc600078e00ff */
[----:B------:R-:W-:Y:S02]  /*1540*/  IADD3.X R19, R19, UR5, R16, P0, !PT ;  /* 0x0000000513137c10 */ /* 0x000fe400087fe410 */
[C---:B------:R-:W-:Y:S02]  /*1550*/  LEA R34, P0, R36.reuse, c[0x0][0x1f8], 0x1 ;  /* 0x00007e0024227a11 */ /* 0x040fe400078008ff */
[----:B------:R-:W-:Y:S02]  /*1560*/  SHF.R.S32.HI R16, RZ, 0x1f, R215 ;  /* 0x0000001fff107819 */ /* 0x000fe400000114d7 */
[----:B------:R-:W-:Y:S01]  /*1570*/  LEA.HI.X R36, R36, c[0x0][0x1fc], R19, 0x1, P0 ;  /* 0x00007f0024247a11 */ /* 0x000fe200000f0c13 */
[----:B------:R-:W5:Y:S01]  /*1580*/  SHFL.IDX PT, R25, R34, RZ, 0x181f ;  /* 0x00181fff22197589 */ /* 0x000f6200000e0000 */
[----:B------:R-:W-:Y:S02]  /*1590*/  LEA.HI R17, R16, R215, RZ, 0x3 ;  /* 0x000000d710117211 */ /* 0x000fe400078f18ff */
[----:B------:R-:W-:Y:S01]  /*15a0*/  LEA.HI R16, R27, R214, RZ, 0x3 ;  /* 0x000000d61b107211 */ /* 0x000fe200078f18ff */
[----:B------:R-:W4:Y:S01]  /*15b0*/  SHFL.IDX PT, R26, R36, RZ, 0x181f ;  /* 0x00181fff241a7589 */ /* 0x000f2200000e0000 */
[----:B------:R-:W-:-:S02]  /*15c0*/  LOP3.LUT R17, R17, 0xfffffff8, RZ, 0xc0, !PT ;  /* 0xfffffff811117812 */ /* 0x000fc400078ec0ff */
[----:B------:R-:W-:Y:S01]  /*15d0*/  LOP3.LUT R16, R16, 0xfffffff8, RZ, 0xc0, !PT ;  /* 0xfffffff810107812 */ /* 0x000fe200078ec0ff */
[----:B------:R3:W2:Y:S02]  /*15e0*/  SHFL.IDX PT, R19, R34, 0x1, 0x181f ;  /* 0x00381f0022137f89 */ /* 0x0006a400000e0000 */
[----:B------:R-:W-:Y:S02]  /*15f0*/  IMAD.WIDE R32, R17, 0x2, RZ ;  /* 0x0000000211207825 */ /* 0x000fe400078e02ff */
[----:B------:R-:W1:Y:S02]  /*1600*/  SHFL.IDX PT, R24, R36, 0x1, 0x181f ;  /* 0x00381f0024187f89 */ /* 0x000e6400000e0000 */
[----:B------:R-:W-:Y:S01]  /*1610*/  IMAD.WIDE R16, R16, 0x2, RZ ;  /* 0x0000000210107825 */ /* 0x000fe200078e02ff */
[----:B-----5:R-:W-:-:S05]  /*1620*/  IADD3 R28, P0, R25, R30, RZ ;  /* 0x0000001e191c7210 */ /* 0x020fca0007f1e0ff */
[----:B----4-:R-:W-:Y:S01]  /*1630*/  IMAD.X R29, R26, 0x1, R31, P0 ;  /* 0x000000011a1d7824 */ /* 0x010fe200000e061f */
[----:B------:R-:W-:Y:S02]  /*1640*/  ISETP.LT.OR P0, PT, R6, 0x1, P1 ;  /* 0x000000010600780c */ /* 0x000fe40000f01670 */
[----:B------:R-:W-:-:S11]  /*1650*/  ISETP.GE.AND P1, PT, R215, c[0x0][0x1d4], PT ;  /* 0x00007500d7007a0c */ /* 0x000fd60003f26270 */
[----:B------:R4:W-:Y:S01]  /*1660*/  LDGSTS.E.BYPASS.LTC128B.128 [R18+0x100], [R28.64], !P0 ;  /* 0x001000001c127fae */ /* 0x0009e2000c101d4c */
[----:B---3--:R-:W-:-:S05]  /*1670*/  IADD3 R34, P0, R25, R32, RZ ;  /* 0x0000002019227210 */ /* 0x008fca0007f1e0ff */
[----:B------:R-:W-:Y:S01]  /*1680*/  IMAD.X R35, R26, 0x1, R33, P0 ;  /* 0x000000011a237824 */ /* 0x000fe200000e0621 */
[----:B--2---:R-:W-:-:S05]  /*1690*/  IADD3 R30, P0, R30, R19, RZ ;  /* 0x000000131e1e7210 */ /* 0x004fca0007f1e0ff */
[----:B-1----:R-:W-:Y:S01]  /*16a0*/  IMAD.X R31, R31, 0x1, R24, P0 ;  /* 0x000000011f1f7824 */ /* 0x002fe200000e0618 */
[----:B------:R-:W-:-:S05]  /*16b0*/  IADD3 R36, P0, R25, R16, RZ ;  /* 0x0000001019247210 */ /* 0x000fca0007f1e0ff */
[----:B------:R-:W-:Y:S01]  /*16c0*/  IMAD.X R37, R26, 0x1, R17, P0 ;  /* 0x000000011a257824 */ /* 0x000fe200000e0611 */
[----:B------:R-:W-:-:S05]  /*16d0*/  IADD3 R26, P0, R32, R19, RZ ;  /* 0x00000013201a7210 */ /* 0x000fca0007f1e0ff */
[----:B------:R-:W-:Y:S01]  /*16e0*/  IMAD.X R27, R33, 0x1, R24, P0 ;  /* 0x00000001211b7824 */ /* 0x000fe200000e0618 */
[----:B------:R-:W-:-:S05]  /*16f0*/  IADD3 R16, P0, R16, R19, RZ ;  /* 0x0000001310107210 */ /* 0x000fca0007f1e0ff */
[----:B------:R-:W-:Y:S01]  /*1700*/  IMAD.X R17, R17, 0x1, R24, P0 ;  /* 0x0000000111117824 */ /* 0x000fe200000e0618 */
[C---:B------:R-:W-:Y:S02]  /*1710*/  ISETP.LT.OR P0, PT, R6.reuse, 0x1, P1 ;  /* 0x000000010600780c */ /* 0x040fe40000f01670 */
[----:B------:R-:W-:-:S11]  /*1720*/  ISETP.LT.OR P1, PT, R6, 0x21, P1 ;  /* 0x000000210600780c */ /* 0x000fd60000f21670 */
[----:B------:R4:W-:Y:S01]  /*1730*/  LDGSTS.E.BYPASS.LTC128B.128 [R18+0x2100], [R34.64], !P0 ;  /* 0x0210000022127fae */ /* 0x0009e2000c101d4c */
[----:B------:R-:W-:-:S04]  /*1740*/  ISETP.GE.AND P0, PT, R214, c[0x0][0x1d4], PT ;  /* 0x00007500d6007a0c */ /* 0x000fc80003f06270 */
[C---:B------:R-:W-:Y:S02]  /*1750*/  ISETP.LT.OR P2, PT, R6.reuse, 0x1, P0 ;  /* 0x000000010600780c */ /* 0x040fe40000741670 */
[----:B------:R-:W-:-:S11]  /*1760*/  ISETP.LT.OR P0, PT, R6, 0x21, P0 ;  /* 0x000000210600780c */ /* 0x000fd60000701670 */
[----:B------:R4:W-:Y:S01]  /*1770*/  LDGSTS.E.BYPASS.LTC128B.128 [R18+0x4100], [R36.64], !P2 ;  /* 0x0410000024127fae */ /* 0x0009e2000d101d4c */
[----:B------:R-:W-:-:S04]  /*1780*/  ISETP.GE.AND P2, PT, R216, c[0x0][0x1d4], PT ;  /* 0x00007500d8007a0c */ /* 0x000fc80003f46270 */
[----:B------:R-:W-:-:S13]  /*1790*/  ISETP.LT.OR P2, PT, R6, 0x21, P2 ;  /* 0x000000210600780c */ /* 0x000fda0001741670 */
[----:B------:R4:W-:Y:S04]  /*17a0*/  LDGSTS.E.BYPASS.LTC128B.128 [R18+0x1100], [R30.64], !P2 ;  /* 0x011000001e127fae */ /* 0x0009e8000d101d4c */
[----:B------:R4:W-:Y:S04]  /*17b0*/  LDGSTS.E.BYPASS.LTC128B.128 [R18+0x3100], [R26.64], !P1 ;  /* 0x031000001a127fae */ /* 0x0009e8000c901d4c */
[----:B------:R4:W-:Y:S02]  /*17c0*/  LDGSTS.E.BYPASS.LTC128B.128 [R18+0x5100], [R16.64], !P0 ;  /* 0x0510000010127fae */ /* 0x0009e4000c101d4c */
.L_x_0:
[C---:B---34-:R-:W-:Y:S01]  /*17d0*/  HMMA.16816.F32.BF16 R24, R44.reuse, R20, RZ ;  /* 0x000000142c18723c */ /* 0x058fe200000418ff */
[C---:B------:R-:W-:Y:S01]  /*17e0*/  LEA R202, R5.reuse, R206, 0x1 ;  /* 0x000000ce05ca7211 */ /* 0x040fe200078e08ff */
[----:B------:R-:W-:Y:S01]  /*17f0*/  LDSM.16.M88.4 R84, [R205+0xb900] ;  /* 0x00b90000cd54783b */ /* 0x000fe20000000200 */
[C---:B------:R-:W-:Y:S01]  /*1800*/  LEA R199, R2.reuse, R205, 0x1 ;  /* 0x000000cd02c77211 */ /* 0x040fe200078e08ff */
[----:B------:R-:W-:Y:S01]  /*1810*/  UISETP.GE.AND UP0, UPT, UR9, 0x41, UPT ;  /* 0x000000410900788c */ /* 0x000fe2000bf06270 */
[----:B------:R-:W-:Y:S01]  /*1820*/  LEA R201, R5, R204, 0x1 ;  /* 0x000000cc05c97211 */ /* 0x000fe200078e08ff */
[----:B------:R-:W-:Y:S01]  /*1830*/  LDSM.16.M88.4 R40, [R202] ;  /* 0x00000000ca28783b */ /* 0x000fe20000000200 */
[----:B------:R-:W-:Y:S01]  /*1840*/  LEA R192, R2, R203, 0x1 ;  /* 0x000000cb02c07211 */ /* 0x000fe200078e08ff */
[----:B------:R-:W-:Y:S01]  /*1850*/  HMMA.16816.F32.BF16 R20, R44, R22, RZ ;  /* 0x000000162c14723c */ /* 0x000fe200000418ff */
[----:B------:R-:W-:Y:S01]  /*1860*/  IADD3 R191, R203, 0x2000, RZ ;  /* 0x00002000cbbf7810 */ /* 0x000fe20007ffe0ff */
[----:B------:R-:W3:Y:S01]  /*1870*/  LDSM.16.M88.4 R36, [R199+0x6100] ;  /* 0x00610000c724783b */ /* 0x000ee20000000200 */
[----:B------:R-:W-:-:S02]  /*1880*/  PLOP3.LUT P0, PT, PT, PT, UP0, 0x40, 0x0 ;  /* 0x000000000000781c */ /* 0x000fc40003f0e808 */
[C---:B------:R-:W-:Y:S01]  /*1890*/  IADD3 R190, R203.reuse, 0x2800, RZ ;  /* 0x00002800cbbe7810 */ /* 0x040fe20007ffe0ff */
[----:B------:R-:W4:Y:S01]  /*18a0*/  LDSM.16.M88.4 R32, [R199+0x6900] ;  /* 0x00690000c720783b */ /* 0x000f220000000200 */
[C---:B------:R-:W-:Y:S01]  /*18b0*/  IADD3 R189, R203.reuse, 0x3000, RZ ;  /* 0x00003000cbbd7810 */ /* 0x040fe20007ffe0ff */
[C---:B--2---:R-:W-:Y:S01]  /*18c0*/  HMMA.16816.F32.BF16 R16, R44.reuse, R12, RZ ;  /* 0x0000000c2c10723c */ /* 0x044fe200000418ff */
[C---:B------:R-:W-:Y:S01]  /*18d0*/  IADD3 R188, R203.reuse, 0x3800, RZ ;  /* 0x00003800cbbc7810 */ /* 0x040fe20007ffe0ff */
[----:B------:R-:W2:Y:S01]  /*18e0*/  LDSM.16.M88.4 R28, [R199+0x7100] ;  /* 0x00710000c71c783b */ /* 0x000ea20000000200 */
[C---:B------:R-:W-:Y:S02]  /*18f0*/  IADD3 R187, R203.reuse, 0x4000, RZ ;  /* 0x00004000cbbb7810 */ /* 0x040fe40007ffe0ff */
[C---:B------:R-:W-:Y:S01]  /*1900*/  IADD3 R186, R203.reuse, 0x4800, RZ ;  /* 0x00004800cbba7810 */ /* 0x040fe20007ffe0ff */
[----:B------:R-:W-:Y:S01]  /*1910*/  LDSM.16.M88.4 R80, [R199+0x7900] ;  /* 0x00790000c750783b */ /* 0x000fe20000000200 */
[C---:B------:R-:W-:Y:S01]  /*1920*/  IADD3 R185, R203.reuse, 0x5000, RZ ;  /* 0x00005000cbb97810 */ /* 0x040fe20007ffe0ff */
[C---:B------:R-:W-:Y:S01]  /*1930*/  HMMA.16816.F32.BF16 R12, R44.reuse, R14, RZ ;  /* 0x0000000e2c0c723c */ /* 0x040fe200000418ff */
[----:B------:R-:W-:Y:S01]  /*1940*/  IADD3 R184, R203, 0x5800, RZ ;  /* 0x00005800cbb87810 */ /* 0x000fe20007ffe0ff */
[----:B------:R-:W0:Y:S06]  /*1950*/  LDGDEPBAR ;  /* 0x00000000000079af */ /* 0x000e2c0000000000 */
[C---:B-1----:R-:W-:Y:S08]  /*1960*/  HMMA.16816.F32.BF16 R76, R44.reuse, R72, RZ ;  /* 0x000000482c4c723c */ /* 0x042ff000000418ff */
[----:B------:R-:W-:Y:S08]  /*1970*/  HMMA.16816.F32.BF16 R72, R44, R74, RZ ;  /* 0x0000004a2c48723c */ /* 0x000ff000000418ff */
[C---:B------:R-:W-:Y:S08]  /*1980*/  HMMA.16816.F32.BF16 R24, R52.reuse, R64, R24 ;  /* 0x000000403418723c */ /* 0x040ff00000041818 */
[----:B------:R-:W-:Y:S01]  /*1990*/  HMMA.16816.F32.BF16 R20, R52, R66, R20 ;  /* 0x000000423414723c */ /* 0x000fe20000041814 */
[----:B------:R-:W-:Y:S07]  /*19a0*/  LDSM.16.M88.4 R64, [R192] ;  /* 0x00000000c040783b */ /* 0x000fee0000000200 */
[C---:B------:R-:W-:Y:S08]  /*19b0*/  HMMA.16816.F32.BF16 R48, R44.reuse, R68, RZ ;  /* 0x000000442c30723c */ /* 0x040ff000000418ff */
[----:B------:R-:W-:Y:S01]  /*19c0*/  HMMA.16816.F32.BF16 R44, R44, R70, RZ ;  /* 0x000000462c2c723c */ /* 0x000fe200000418ff */
[----:B------:R-:W1:Y:S07]  /*19d0*/  LDSM.16.M88.4 R68, [R201] ;  /* 0x00000000c944783b */ /* 0x000e6e0000000200 */
[C---:B------:R-:W-:Y:S08]  /*19e0*/  HMMA.16816.F32.BF16 R16, R52.reuse, R60, R16 ;  /* 0x0000003c3410723c */ /* 0x040ff00000041810 */
[C---:B------:R-:W-:Y:S01]  /*19f0*/  HMMA.16816.F32.BF16 R12, R52.reuse, R62, R12 ;  /* 0x0000003e340c723c */ /* 0x040fe2000004180c */
[----:B------:R-:W5:Y:S07]  /*1a00*/  LDSM.16.M88.4 R60, [R192+0x800] ;  /* 0x00080000c03c783b */ /* 0x000f6e0000000200 */
[C---:B------:R-:W-:Y:S08]  /*1a10*/  HMMA.16816.F32.BF16 R76, R52.reuse, R56, R76 ;  /* 0x00000038344c723c */ /* 0x040ff0000004184c */
[----:B------:R-:W-:Y:S01]  /*1a20*/  HMMA.16816.F32.BF16 R72, R52, R58, R72 ;  /* 0x0000003a3448723c */ /* 0x000fe20000041848 */
[----:B------:R-:W1:Y:S07]  /*1a30*/  LDSM.16.M88.4 R56, [R192+0x1000] ;  /* 0x00100000c038783b */ /* 0x000e6e0000000200 */
[C---:B---3--:R-:W-:Y:S08]  /*1a40*/  HMMA.16816.F32.BF16 R24, R40.reuse, R36, R24 ;  /* 0x000000242818723c */ /* 0x048ff00000041818 */
[----:B------:R-:W-:Y:S01]  /*1a50*/  HMMA.16816.F32.BF16 R20, R40, R38, R20 ;  /* 0x000000262814723c */ /* 0x000fe20000041814 */
[----:B------:R-:W-:Y:S07]  /*1a60*/  LDSM.16.M88.4 R36, [R206+0x4000] ;  /* 0x00400000ce24783b */ /* 0x000fee0000000200 */
[C---:B------:R-:W-:Y:S08]  /*1a70*/  HMMA.16816.F32.BF16 R48, R52.reuse, R8, R48 ;  /* 0x000000083430723c */ /* 0x040ff00000041830 */
[----:B------:R-:W-:Y:S01]  /*1a80*/  HMMA.16816.F32.BF16 R44, R52, R10, R44 ;  /* 0x0000000a342c723c */ /* 0x000fe2000004182c */
[----:B------:R-:W-:Y:S04]  /*1a90*/  LDSM.16.M88.4 R52, [R192+0x1800] ;  /* 0x00180000c034783b */ /* 0x000fe80000000200 */
[----:B------:R-:W-:Y:S03]  /*1aa0*/  LDSM.16.M88.4 R8, [R205+0x8900] ;  /* 0x00890000cd08783b */ /* 0x000fe60000000200 */
[C---:B----4-:R-:W-:Y:S08]  /*1ab0*/  HMMA.16816.F32.BF16 R16, R40.reuse, R32, R16 ;  /* 0x000000202810723c */ /* 0x050ff00000041810 */
[C---:B------:R-:W-:Y:S01]  /*1ac0*/  HMMA.16816.F32.BF16 R12, R40.reuse, R34, R12 ;  /* 0x00000022280c723c */ /* 0x040fe2000004180c */
[----:B------:R-:W3:Y:S07]  /*1ad0*/  LDSM.16.M88.4 R32, [R205+0x8100] ;  /* 0x00810000cd20783b */ /* 0x000eee0000000200 */
[C---:B--2---:R-:W-:Y:S08]  /*1ae0*/  HMMA.16816.F32.BF16 R76, R40.reuse, R28, R76 ;  /* 0x0000001c284c723c */ /* 0x044ff0000004184c */
[----:B------:R-:W-:Y:S01]  /*1af0*/  HMMA.16816.F32.BF16 R72, R40, R30, R72 ;  /* 0x0000001e2848723c */ /* 0x000fe20000041848 */
[----:B------:R-:W2:Y:S07]  /*1b00*/  LDSM.16.M88.4 R28, [R205+0x9100] ;  /* 0x00910000cd1c783b */ /* 0x000eae0000000200 */
[C---:B-1----:R-:W-:Y:S08]  /*1b10*/  HMMA.16816.F32.BF16 R24, R68.reuse, R64, R24 ;  /* 0x000000404418723c */ /* 0x042ff00000041818 */
[----:B------:R-:W-:Y:S01]  /*1b20*/  HMMA.16816.F32.BF16 R20, R68, R66, R20 ;  /* 0x000000424414723c */ /* 0x000fe20000041814 */
[----:B------:R-:W-:Y:S07]  /*1b30*/  LDSM.16.M88.4 R64, [R204+0x4000] ;  /* 0x00400000cc40783b */ /* 0x000fee0000000200 */
[C---:B------:R-:W-:Y:S08]  /*1b40*/  HMMA.16816.F32.BF16 R48, R40.reuse, R80, R48 ;  /* 0x000000502830723c */ /* 0x040ff00000041830 */
[----:B------:R-:W-:Y:S01]  /*1b50*/  HMMA.16816.F32.BF16 R44, R40, R82, R44 ;  /* 0x00000052282c723c */ /* 0x000fe2000004182c */
[----:B------:R-:W-:Y:S04]  /*1b60*/  LDSM.16.M88.4 R80, [R205+0x9900] ;  /* 0x00990000cd50783b */ /* 0x000fe80000000200 */
[----:B------:R-:W-:Y:S03]  /*1b70*/  LDSM.16.M88.4 R40, [R203+0x2800] ;  /* 0x00280000cb28783b */ /* 0x000fe60000000200 */
[C---:B-----5:R-:W-:Y:S08]  /*1b80*/  HMMA.16816.F32.BF16 R16, R68.reuse, R60, R16 ;  /* 0x0000003c4410723c */ /* 0x060ff00000041810 */
[C---:B------:R-:W-:Y:S01]  /*1b90*/  HMMA.16816.F32.BF16 R12, R68.reuse, R62, R12 ;  /* 0x0000003e440c723c */ /* 0x040fe2000004180c */
[----:B------:R-:W1:Y:S07]  /*1ba0*/  LDSM.16.M88.4 R60, [R203+0x2000] ;  /* 0x00200000cb3c783b */ /* 0x000e6e0000000200 */
[C---:B------:R-:W-:Y:S08]  /*1bb0*/  HMMA.16816.F32.BF16 R76, R68.reuse, R56, R76 ;  /* 0x00000038444c723c */ /* 0x040ff0000004184c */
[----:B------:R-:W-:Y:S01]  /*1bc0*/  HMMA.16816.F32.BF16 R72, R68, R58, R72 ;  /* 0x0000003a4448723c */ /* 0x000fe20000041848 */
[----:B------:R-:W4:Y:S07]  /*1bd0*/  LDSM.16.M88.4 R56, [R203+0x3000] ;  /* 0x00300000cb38783b */ /* 0x000f2e0000000200 */
[C---:B---3--:R-:W-:Y:S08]  /*1be0*/  HMMA.16816.F32.BF16 R24, R36.reuse, R32, R24 ;  /* 0x000000202418723c */ /* 0x048ff00000041818 */
[----:B------:R-:W-:Y:S01]  /*1bf0*/  HMMA.16816.F32.BF16 R20, R36, R34, R20 ;  /* 0x000000222414723c */ /* 0x000fe20000041814 */
[----:B------:R-:W-:Y:S07]  /*1c00*/  LDSM.16.M88.4 R32, [R199+0x8100] ;  /* 0x00810000c720783b */ /* 0x000fee0000000200 */
[C---:B------:R-:W-:Y:S08]  /*1c10*/  HMMA.16816.F32.BF16 R48, R68.reuse, R52, R48 ;  /* 0x000000344430723c */ /* 0x040ff00000041830 */
[----:B------:R-:W-:Y:S01]  /*1c20*/  HMMA.16816.F32.BF16 R44, R68, R54, R44 ;  /* 0x00000036442c723c */ /* 0x000fe2000004182c */
[----:B------:R-:W3:Y:S04]  /*1c30*/  LDSM.16.M88.4 R52, [R202+0x4000] ;  /* 0x00400000ca34783b */ /* 0x000ee80000000200 */
[----:B------:R-:W5:Y:S03]  /*1c40*/  LDSM.16.M88.4 R68, [R203+0x3800] ;  /* 0x00380000cb44783b */ /* 0x000f660000000200 */
[C---:B------:R-:W-:Y:S08]  /*1c50*/  HMMA.16816.F32.BF16 R16, R36.reuse, R8, R16 ;  /* 0x000000082410723c */ /* 0x040ff00000041810 */
[C---:B------:R-:W-:Y:S01]  /*1c60*/  HMMA.16816.F32.BF16 R12, R36.reuse, R10, R12 ;  /* 0x0000000a240c723c */ /* 0x040fe2000004180c */
[----:B------:R-:W3:Y:S07]  /*1c70*/  LDSM.16.M88.4 R8, [R199+0x8900] ;  /* 0x00890000c708783b */ /* 0x000eee0000000200 */
[C---:B--2---:R-:W-:Y:S08]  /*1c80*/  HMMA.16816.F32.BF16 R76, R36.reuse, R28, R76 ;  /* 0x0000001c244c723c */ /* 0x044ff0000004184c */
[----:B------:R-:W-:Y:S01]  /*1c90*/  HMMA.16816.F32.BF16 R72, R36, R30, R72 ;  /* 0x0000001e2448723c */ /* 0x000fe20000041848 */
[----:B------:R-:W-:Y:S07]  /*1ca0*/  LDSM.16.M88.4 R28, [R199+0x9100] ;  /* 0x00910000c71c783b */ /* 0x000fee0000000200 */
[C---:B-1----:R-:W-:Y:S08]  /*1cb0*/  HMMA.16816.F32.BF16 R24, R64.reuse, R60, R24 ;  /* 0x0000003c4018723c */ /* 0x042ff00000041818 */
[----:B------:R-:W-:Y:S01]  /*1cc0*/  HMMA.16816.F32.BF16 R20, R64, R62, R20 ;  /* 0x0000003e4014723c */ /* 0x000fe20000041814 */
[----:B------:R-:W-:Y:S07]  /*1cd0*/  LDSM.16.M88.4 R60, [R199+0x9900] ;  /* 0x00990000c73c783b */ /* 0x000fee0000000200 */
[C---:B------:R-:W-:Y:S08]  /*1ce0*/  HMMA.16816.F32.BF16 R48, R36.reuse, R80, R48 ;  /* 0x000000502430723c */ /* 0x040ff00000041830 */
[----:B------:R-:W-:Y:S01]  /*1cf0*/  HMMA.16816.F32.BF16 R44, R36, R82, R44 ;  /* 0x00000052242c723c */ /* 0x000fe2000004182c */
[----:B------:R-:W-:Y:S07]  /*1d00*/  LDSM.16.M88.4 R36, [R192+0x2000] ;  /* 0x00200000c024783b */ /* 0x000fee0000000200 */
[C---:B------:R-:W-:Y:S08]  /*1d10*/  HMMA.16816.F32.BF16 R16, R64.reuse, R40, R16 ;  /* 0x000000284010723c */ /* 0x040ff00000041810 */
[C---:B------:R-:W-:Y:S01]  /*1d20*/  HMMA.16816.F32.BF16 R12, R64.reuse, R42, R12 ;  /* 0x0000002a400c723c */ /* 0x040fe2000004180c */
[----:B------:R-:W1:Y:S07]  /*1d30*/  LDSM.16.M88.4 R40, [R201+0x4000] ;  /* 0x00400000c928783b */ /* 0x000e6e0000000200 */
[C---:B----4-:R-:W-:Y:S08]  /*1d40*/  HMMA.16816.F32.BF16 R76, R64.reuse, R56, R76 ;  /* 0x00000038404c723c */ /* 0x050ff0000004184c */
[----:B------:R-:W-:Y:S01]  /*1d50*/  HMMA.16816.F32.BF16 R72, R64, R58, R72 ;  /* 0x0000003a4048723c */ /* 0x000fe20000041848 */
[----:B------:R-:W2:Y:S07]  /*1d60*/  LDSM.16.M88.4 R56, [R192+0x2800] ;  /* 0x00280000c038783b */ /* 0x000eae0000000200 */
[C---:B---3--:R-:W-:Y:S08]  /*1d70*/  HMMA.16816.F32.BF16 R24, R52.reuse, R32, R24 ;  /* 0x000000203418723c */ /* 0x048ff00000041818 */
[----:B------:R-:W-:Y:S01]  /*1d80*/  HMMA.16816.F32.BF16 R20, R52, R34, R20 ;  /* 0x000000223414723c */ /* 0x000fe20000041814 */
[----:B------:R-:W-:Y:S07]  /*1d90*/  LDSM.16.M88.4 R32, [R206+0x8000] ;  /* 0x00800000ce20783b */ /* 0x000fee0000000200 */
[C---:B-----5:R-:W-:Y:S08]  /*1da0*/  HMMA.16816.F32.BF16 R48, R64.reuse, R68, R48 ;  /* 0x000000444030723c */ /* 0x060ff00000041830 */
[----:B------:R-:W-:Y:S01]  /*1db0*/  HMMA.16816.F32.BF16 R44, R64, R70, R44 ;  /* 0x00000046402c723c */ /* 0x000fe2000004182c */
[----:B------:R-:W-:Y:S04]  /*1dc0*/  LDSM.16.M88.4 R64, [R192+0x3000] ;  /* 0x00300000c040783b */ /* 0x000fe80000000200 */
[----:B------:R-:W-:Y:S03]  /*1dd0*/  LDSM.16.M88.4 R68, [R201+0x8000] ;  /* 0x00800000c944783b */ /* 0x000fe60000000200 */
[C---:B------:R-:W-:Y:S08]  /*1de0*/  HMMA.16816.F32.BF16 R16, R52.reuse, R8, R16 ;  /* 0x000000083410723c */ /* 0x040ff00000041810 */
[----:B------:R-:W-:Y:S01]  /*1df0*/  HMMA.16816.F32.BF16 R12, R52, R10, R12 ;  /* 0x0000000a340c723c */ /* 0x000fe2000004180c */
[----:B------:R-:W3:Y:S07]  /*1e00*/  LDSM.16.M88.4 R8, [R205+0xa100] ;  /* 0x00a10000cd08783b */ /* 0x000eee0000000200 */
[C---:B-1----:R-:W-:Y:S08]  /*1e10*/  HMMA.16816.F32.BF16 R24, R40.reuse, R36, R24 ;  /* 0x000000242818723c */ /* 0x042ff00000041818 */
[----:B------:R-:W-:Y:S01]  /*1e20*/  HMMA.16816.F32.BF16 R20, R40, R38, R20 ;  /* 0x000000262814723c */ /* 0x000fe20000041814 */
[----:B------:R-:W-:Y:S07]  /*1e30*/  LDSM.16.M88.4 R36, [R204+0x8000] ;  /* 0x00800000cc24783b */ /* 0x000fee0000000200 */
[C---:B------:R-:W-:Y:S08]  /*1e40*/  HMMA.16816.F32.BF16 R76, R52.reuse, R28, R76 ;  /* 0x0000001c344c723c */ /* 0x040ff0000004184c */
[C---:B------:R-:W-:Y:S01]  /*1e50*/  HMMA.16816.F32.BF16 R72, R52.reuse, R30, R72 ;  /* 0x0000001e3448723c */ /* 0x040fe20000041848 */
[----:B------:R-:W1:Y:S07]  /*1e60*/  LDSM.16.M88.4 R28, [R192+0x3800] ;  /* 0x00380000c01c783b */ /* 0x000e6e0000000200 */
[C---:B------:R-:W-:Y:S08]  /*1e70*/  HMMA.16816.F32.BF16 R48, R52.reuse, R60, R48 ;  /* 0x0000003c3430723c */ /* 0x040ff00000041830 */
[----:B------:R-:W-:Y:S01]  /*1e80*/  HMMA.16816.F32.BF16 R44, R52, R62, R44 ;  /* 0x0000003e342c723c */ /* 0x000fe2000004182c */
[----:B------:R-:W-:Y:S07]  /*1e90*/  LDSM.16.M88.4 R60, [R202+0x8000] ;  /* 0x00800000ca3c783b */ /* 0x000fee0000000200 */
[C---:B--2---:R-:W-:Y:S01]  /*1ea0*/  HMMA.16816.F32.BF16 R52, R40.reuse, R56, R16 ;  /* 0x000000382834723c */ /* 0x044fe20000041810 */
[----:B------:R-:W2:Y:S07]  /*1eb0*/  LDSM.16.M88.4 R16, [R203+0x4000] ;  /* 0x00400000cb10783b */ /* 0x000eae0000000200 */
[----:B------:R-:W-:Y:S01]  /*1ec0*/  HMMA.16816.F32.BF16 R12, R40, R58, R12 ;  /* 0x0000003a280c723c */ /* 0x000fe2000004180c */
[----:B------:R-:W4:Y:S07]  /*1ed0*/  LDSM.16.M88.4 R56, [R205+0xa900] ;  /* 0x00a90000cd38783b */ /* 0x000f2e0000000200 */
[C---:B---3--:R-:W-:Y:S08]  /*1ee0*/  HMMA.16816.F32.BF16 R24, R32.reuse, R8, R24 ;  /* 0x000000082018723c */ /* 0x048ff00000041818 */
[----:B------:R-:W-:Y:S01]  /*1ef0*/  HMMA.16816.F32.BF16 R20, R32, R10, R20 ;  /* 0x0000000a2014723c */ /* 0x000fe20000041814 */
[----:B------:R-:W3:Y:S07]  /*1f00*/  LDSM.16.M88.4 R8, [R203+0x4800] ;  /* 0x00480000cb08783b */ /* 0x000eee0000000200 */
[C---:B------:R-:W-:Y:S08]  /*1f10*/  HMMA.16816.F32.BF16 R76, R40.reuse, R64, R76 ;  /* 0x00000040284c723c */ /* 0x040ff0000004184c */
[C---:B------:R-:W-:Y:S08]  /*1f20*/  HMMA.16816.F32.BF16 R72, R40.reuse, R66, R72 ;  /* 0x000000422848723c */ /* 0x040ff00000041848 */
[----:B-1----:R-:W-:Y:S01]  /*1f30*/  HMMA.16816.F32.BF16 R64, R40, R28, R48 ;  /* 0x0000001c2840723c */ /* 0x002fe20000041830 */
[----:B------:R-:W1:Y:S07]  /*1f40*/  LDSM.16.M88.4 R48, [R199+0xa100] ;  /* 0x00a10000c730783b */ /* 0x000e6e0000000200 */
[C---:B--2---:R-:W-:Y:S08]  /*1f50*/  HMMA.16816.F32.BF16 R24, R36.reuse, R16, R24 ;  /* 0x000000102418723c */ /* 0x044ff00000041818 */
[----:B------:R-:W-:Y:S01]  /*1f60*/  HMMA.16816.F32.BF16 R20, R36, R18, R20 ;  /* 0x000000122414723c */ /* 0x000fe20000041814 */
[----:B------:R-:W2:Y:S07]  /*1f70*/  LDSM.16.M88.4 R16, [R205+0xb100] ;  /* 0x00b10000cd10783b */ /* 0x000eae0000000200 */
[C---:B----4-:R-:W-:Y:S01]  /*1f80*/  HMMA.16816.F32.BF16 R80, R32.reuse, R56, R52 ;  /* 0x000000382050723c */ /* 0x050fe20000041834 */
[----:B------:R-:W-:Y:S07]  /*1f90*/  LDSM.16.M88.4 R52, [R192+0x4000] ;  /* 0x00400000c034783b */ /* 0x000fee0000000200 */
[----:B------:R-:W-:Y:S01]  /*1fa0*/  HMMA.16816.F32.BF16 R56, R32, R58, R12 ;  /* 0x0000003a2038723c */ /* 0x000fe2000004180c */
[----:B------:R-:W4:Y:S07]  /*1fb0*/  LDSM.16.M88.4 R12, [R199+0xa900] ;  /* 0x00a90000c70c783b */ /* 0x000f2e0000000200 */
[----:B------:R-:W-:Y:S08]  /*1fc0*/  HMMA.16816.F32.BF16 R44, R40, R30, R44 ;  /* 0x0000001e282c723c */ /* 0x000ff0000004182c */
[C---:B---3--:R-:W-:Y:S08]  /*1fd0*/  HMMA.16816.F32.BF16 R80, R36.reuse, R8, R80 ;  /* 0x000000082450723c */ /* 0x048ff00000041850 */
[----:B------:R-:W-:Y:S01]  /*1fe0*/  HMMA.16816.F32.BF16 R56, R36, R10, R56 ;  /* 0x0000000a2438723c */ /* 0x000fe20000041838 */
[----:B------:R-:W-:Y:S07]  /*1ff0*/  LDSM.16.M88.4 R8, [R199+0xb100] ;  /* 0x00b10000c708783b */ /* 0x000fee0000000200 */
[C---:B-1----:R-:W-:Y:S08]  /*2000*/  HMMA.16816.F32.BF16 R24, R60.reuse, R48, R24 ;  /* 0x000000303c18723c */ /* 0x042ff00000041818 */
[----:B------:R-:W-:Y:S01]  /*2010*/  HMMA.16816.F32.BF16 R20, R60, R50, R20 ;  /* 0x000000323c14723c */ /* 0x000fe20000041814 */
[----:B------:R-:W1:Y:S07]  /*2020*/  LDSM.16.M88.4 R48, [R203+0x5000] ;  /* 0x00500000cb30783b */ /* 0x000e6e0000000200 */
[C---:B--2---:R-:W-:Y:S08]  /*2030*/  HMMA.16816.F32.BF16 R76, R32.reuse, R16, R76 ;  /* 0x00000010204c723c */ /* 0x044ff0000004184c */
[----:B------:R-:W-:Y:S01]  /*2040*/  HMMA.16816.F32.BF16 R72, R32, R18, R72 ;  /* 0x000000122048723c */ /* 0x000fe20000041848 */
[----:B------:R-:W2:Y:S07]  /*2050*/  LDSM.16.M88.4 R16, [R192+0x4800] ;  /* 0x00480000c010783b */ /* 0x000eae0000000200 */
[C---:B----4-:R-:W-:Y:S08]  /*2060*/  HMMA.16816.F32.BF16 R80, R60.reuse, R12, R80 ;  /* 0x0000000c3c50723c */ /* 0x050ff00000041850 */
[----:B------:R-:W-:Y:S01]  /*2070*/  HMMA.16816.F32.BF16 R56, R60, R14, R56 ;  /* 0x0000000e3c38723c */ /* 0x000fe20000041838 */
[----:B------:R-:W3:Y:S07]  /*2080*/  LDSM.16.M88.4 R12, [R203+0x5800] ;  /* 0x00580000cb0c783b */ /* 0x000eee0000000200 */
[C---:B------:R-:W-:Y:S08]  /*2090*/  HMMA.16816.F32.BF16 R64, R32.reuse, R84, R64 ;  /* 0x000000542040723c */ /* 0x040ff00000041840 */
[----:B------:R-:W-:Y:S08]  /*20a0*/  HMMA.16816.F32.BF16 R44, R32, R86, R44 ;  /* 0x00000056202c723c */ /* 0x000ff0000004182c */
[----:B------:R-:W-:Y:S08]  /*20b0*/  HMMA.16816.F32.BF16 R24, R68, R52, R24 ;  /* 0x000000344418723c */ /* 0x000ff00000041818 */
[----:B-1----:R-:W-:Y:S08]  /*20c0*/  HMMA.16816.F32.BF16 R76, R36, R48, R76 ;  /* 0x00000030244c723c */ /* 0x002ff0000004184c */
[----:B--2---:R-:W-:Y:S08]  /*20d0*/  HMMA.16816.F32.BF16 R80, R68, R16, R80 ;  /* 0x000000104450723c */ /* 0x004ff00000041850 */
[----:B------:R-:W-:Y:S01]  /*20e0*/  HMMA.16816.F32.BF16 R72, R36, R50, R72 ;  /* 0x000000322448723c */ /* 0x000fe20000041848 */
[----:B------:R-:W-:-:S02]  /*20f0*/  FMUL.FTZ R26, R26, c[0x0][0x320] ;  /* 0x0000c8001a1a7a20 */ /* 0x000fc40000410000 */
[----:B------:R-:W-:Y:S02]  /*2100*/  FMUL.FTZ R2, R24, c[0x0][0x320] ;  /* 0x0000c80018027a20 */ /* 0x000fe40000410000 */
[----:B------:R-:W-:Y:S01]  /*2110*/  FMUL.FTZ R6, R25, c[0x0][0x320] ;  /* 0x0000c80019067a20 */ /* 0x000fe20000410000 */
[----:B------:R1:W2:Y:S01]  /*2120*/  MUFU.TANH R28, R26 ;  /* 0x0000001a001c7308 */ /* 0x0002a20000002400 */
[----:B------:R-:W-:Y:S01]  /*2130*/  FMUL.FTZ R29, R27, c[0x0][0x320] ;  /* 0x0000c8001b1d7a20 */ /* 0x000fe20000410000 */
[----:B------:R-:W-:Y:S01]  /*2140*/  HMMA.16816.F32.BF16 R56, R68, R18, R56 ;  /* 0x000000124438723c */ /* 0x000fe20000041838 */
[----:B------:R-:W4:Y:S05]  /*2150*/  LDSM.16.M88.4 R16, [R199+0xb900] ;  /* 0x00b90000c710783b */ /* 0x000f2a0000000200 */
[----:B------:R-:W2:Y:S02]  /*2160*/  MUFU.TANH R2, R2 ;  /* 0x0000000200027308 */ /* 0x000ea40000002400 */
[----:B---3--:R-:W-:Y:S01]  /*2170*/  HMMA.16816.F32.BF16 R64, R36, R12, R64 ;  /* 0x0000000c2440723c */ /* 0x008fe20000041840 */
[----:B------:R-:W-:-:S02]  /*2180*/  FMUL.FTZ R30, R80, c[0x0][0x320] ;  /* 0x0000c800501e7a20 */ /* 0x000fc40000410000 */
[----:B------:R-:W-:Y:S01]  /*2190*/  FMUL.FTZ R31, R81, c[0x0][0x320] ;  /* 0x0000c800511f7a20 */ /* 0x000fe20000410000 */
[----:B-1----:R-:W1:Y:S03]  /*21a0*/  LDSM.16.M88.4 R24, [R192+0x5000] ;  /* 0x00500000c018783b */ /* 0x002e660000000200 */
[----:B------:R-:W-:Y:S01]  /*21b0*/  FMUL.FTZ R12, R82, c[0x0][0x320] ;  /* 0x0000c800520c7a20 */ /* 0x000fe20000410000 */
[----:B------:R-:W-:Y:S01]  /*21c0*/  HMMA.16816.F32.BF16 R44, R36, R14, R44 ;  /* 0x0000000e242c723c */ /* 0x000fe2000004182c */
[----:B------:R-:W-:Y:S01]  /*21d0*/  FMUL.FTZ R13, R83, c[0x0][0x320] ;  /* 0x0000c800530d7a20 */ /* 0x000fe20000410000 */
[----:B------:R-:W3:Y:S06]  /*21e0*/  MUFU.TANH R6, R6 ;  /* 0x0000000600067308 */ /* 0x000eec0000002400 */
[----:B------:R-:W-:Y:S01]  /*21f0*/  HMMA.16816.F32.BF16 R76, R60, R8, R76 ;  /* 0x000000083c4c723c */ /* 0x000fe2000004184c */
[----:B------:R-:W-:Y:S01]  /*2200*/  FMUL.FTZ R14, R58, c[0x0][0x320] ;  /* 0x0000c8003a0e7a20 */ /* 0x000fe20000410000 */
[----:B------:R-:W1:Y:S01]  /*2210*/  MUFU.TANH R29, R29 ;  /* 0x0000001d001d7308 */ /* 0x000e620000002400 */
[----:B------:R-:W-:-:S05]  /*2220*/  FMUL.FTZ R56, R56, c[0x0][0x320] ;  /* 0x0000c80038387a20 */ /* 0x000fca0000410000 */
[----:B------:R-:W-:Y:S01]  /*2230*/  HMMA.16816.F32.BF16 R72, R60, R10, R72 ;  /* 0x0000000a3c48723c */ /* 0x000fe20000041848 */
[----:B------:R-:W5:Y:S01]  /*2240*/  LDSM.16.M88.4 R8, [R192+0x5800] ;  /* 0x00580000c008783b */ /* 0x000f620000000200 */
[----:B------:R-:W1:Y:S01]  /*2250*/  MUFU.TANH R30, R30 ;  /* 0x0000001e001e7308 */ /* 0x000e620000002400 */
[----:B------:R-:W-:-:S05]  /*2260*/  DEPBAR.LE SB0, 0x0 ;  /* 0x000080000000791a */ /* 0x000fca0000000000 */
[----:B------:R-:W-:Y:S02]  /*2270*/  HMMA.16816.F32.BF16 R20, R68, R54, R20 ;  /* 0x000000364414723c */ /* 0x000fe40000041814 */
[----:B------:R-:W1:Y:S06]  /*2280*/  MUFU.TANH R31, R31 ;  /* 0x0000001f001f7308 */ /* 0x000e6c0000002400 */
[C---:B----4-:R-:W-:Y:S02]  /*2290*/  HMMA.16816.F32.BF16 R64, R60.reuse, R16, R64 ;  /* 0x000000103c40723c */ /* 0x050fe40000041840 */
[----:B------:R-:W4:Y:S05]  /*22a0*/  MUFU.TANH R12, R12 ;  /* 0x0000000c000c7308 */ /* 0x000f2a0000002400 */
[----:B------:R-:W-:Y:S01]  /*22b0*/  FMUL.FTZ R16, R59, c[0x0][0x320] ;  /* 0x0000c8003b107a20 */ /* 0x000fe20000410000 */
[----:B------:R-:W-:Y:S02]  /*22c0*/  HMMA.16816.F32.BF16 R44, R60, R18, R44 ;  /* 0x000000123c2c723c */ /* 0x000fe4000004182c */
[----:B------:R-:W2:Y:S06]  /*22d0*/  MUFU.TANH R13, R13 ;  /* 0x0000000d000d7308 */ /* 0x000eac0000002400 */
[----:B-1----:R-:W-:Y:S01]  /*22e0*/  HMMA.16816.F32.BF16 R76, R68, R24, R76 ;  /* 0x00000018444c723c */ /* 0x002fe2000004184c */
[----:B------:R-:W-:Y:S01]  /*22f0*/  FMUL.FTZ R20, R20, c[0x0][0x320] ;  /* 0x0000c80014147a20 */ /* 0x000fe20000410000 */
[----:B------:R1:W1:Y:S01]  /*2300*/  MUFU.TANH R25, R56 ;  /* 0x0000003800197308 */ /* 0x0002620000002400 */
[----:B------:R-:W-:-:S02]  /*2310*/  FMUL.FTZ R21, R21, c[0x0][0x320] ;  /* 0x0000c80015157a20 */ /* 0x000fc40000410000 */
[----:B------:R-:W-:Y:S02]  /*2320*/  FMUL.FTZ R22, R22, c[0x0][0x320] ;  /* 0x0000c80016167a20 */ /* 0x000fe40000410000 */
[----:B------:R-:W-:Y:S01]  /*2330*/  FMUL.FTZ R23, R23, c[0x0][0x320] ;  /* 0x0000c80017177a20 */ /* 0x000fe20000410000 */
[C---:B------:R-:W-:Y:S01]  /*2340*/  HMMA.16816.F32.BF16 R72, R68.reuse, R26, R72 ;  /* 0x0000001a4448723c */ /* 0x040fe20000041848 */
[----:B------:R-:W-:Y:S01]  /*2350*/  FMUL.FTZ R24, R57, c[0x0][0x320] ;  /* 0x0000c80039187a20 */ /* 0x000fe20000410000 */
[----:B------:R-:W1:Y:S06]  /*2360*/  MUFU.TANH R20, R20 ;  /* 0x0000001400147308 */ /* 0x000e6c0000002400 */
[C---:B-----5:R-:W-:Y:S02]  /*2370*/  HMMA.16816.F32.BF16 R64, R68.reuse, R8, R64 ;  /* 0x000000084440723c */ /* 0x060fe40000041840 */
[----:B------:R-:W1:Y:S06]  /*2380*/  MUFU.TANH R21, R21 ;  /* 0x0000001500157308 */ /* 0x000e6c0000002400 */
[----:B------:R-:W-:Y:S01]  /*2390*/  HMMA.16816.F32.BF16 R44, R68, R10, R44 ;  /* 0x0000000a442c723c */ /* 0x000fe2000004182c */
[----:B------:R-:W-:Y:S01]  /*23a0*/  FMUL.FTZ R76, R76, c[0x0][0x320] ;  /* 0x0000c8004c4c7a20 */ /* 0x000fe20000410000 */
[----:B------:R-:W1:Y:S01]  /*23b0*/  MUFU.TANH R22, R22 ;  /* 0x0000001600167308 */ /* 0x000e620000002400 */
[----:B------:R-:W-:-:S02]  /*23c0*/  FMUL.FTZ R77, R77, c[0x0][0x320] ;  /* 0x0000c8004d4d7a20 */ /* 0x000fc40000410000 */
[----:B------:R-:W-:Y:S02]  /*23d0*/  FMUL.FTZ R78, R78, c[0x0][0x320] ;  /* 0x0000c8004e4e7a20 */ /* 0x000fe40000410000 */
[----:B------:R-:W-:Y:S02]  /*23e0*/  FMUL.FTZ R79, R79, c[0x0][0x320] ;  /* 0x0000c8004f4f7a20 */ /* 0x000fe40000410000 */
[----:B------:R-:W-:Y:S01]  /*23f0*/  FMUL.FTZ R72, R72, c[0x0][0x320] ;  /* 0x0000c80048487a20 */ /* 0x000fe20000410000 */
[----:B------:R-:W1:Y:S01]  /*2400*/  MUFU.TANH R23, R23 ;  /* 0x0000001700177308 */ /* 0x000e620000002400 */
[----:B------:R-:W-:Y:S02]  /*2410*/  FMUL.FTZ R73, R73, c[0x0][0x320] ;  /* 0x0000c80049497a20 */ /* 0x000fe40000410000 */
[----:B------:R-:W-:Y:S02]  /*2420*/  FMUL.FTZ R74, R74, c[0x0][0x320] ;  /* 0x0000c8004a4a7a20 */ /* 0x000fe40000410000 */
[----:B------:R-:W-:-:S02]  /*2430*/  FMUL.FTZ R75, R75, c[0x0][0x320] ;  /* 0x0000c8004b4b7a20 */ /* 0x000fc40000410000 */
[----:B------:R-:W-:Y:S01]  /*2440*/  FMUL.FTZ R64, R64, c[0x0][0x320] ;  /* 0x0000c80040407a20 */ /* 0x000fe20000410000 */
[----:B------:R-:W1:Y:S01]  /*2450*/  MUFU.TANH R24, R24 ;  /* 0x0000001800187308 */ /* 0x000e620000002400 */
[----:B------:R-:W-:Y:S02]  /*2460*/  FMUL.FTZ R65, R65, c[0x0][0x320] ;  /* 0x0000c80041417a20 */ /* 0x000fe40000410000 */
[----:B------:R-:W-:Y:S02]  /*2470*/  FMUL.FTZ R66, R66, c[0x0][0x320] ;  /* 0x0000c80042427a20 */ /* 0x000fe40000410000 */
[----:B------:R-:W-:Y:S02]  /*2480*/  FMUL.FTZ R67, R67, c[0x0][0x320] ;  /* 0x0000c80043437a20 */ /* 0x000fe40000410000 */
[----:B------:R-:W-:Y:S01]  /*2490*/  FMUL.FTZ R44, R44, c[0x0][0x320] ;  /* 0x0000c8002c2c7a20 */ /* 0x000fe20000410000 */
[----:B------:R-:W1:Y:S01]  /*24a0*/  MUFU.TANH R14, R14 ;  /* 0x0000000e000e7308 */ /* 0x000e620000002400 */
[----:B------:R-:W-:-:S02]  /*24b0*/  FMUL.FTZ R45, R45, c[0x0][0x320] ;  /* 0x0000c8002d2d7a20 */ /* 0x000fc40000410000 */
[----:B------:R-:W-:Y:S02]  /*24c0*/  FMUL.FTZ R46, R46, c[0x0][0x320] ;  /* 0x0000c8002e2e7a20 */ /* 0x000fe40000410000 */
[----:B------:R-:W-:-:S03]  /*24d0*/  FMUL.FTZ R47, R47, c[0x0][0x320] ;  /* 0x0000c8002f2f7a20 */ /* 0x000fc60000410000 */
[----:B------:R-:W1:Y:S08]  /*24e0*/  MUFU.TANH R16, R16 ;  /* 0x0000001000107308 */ /* 0x000e700000002400 */
[----:B------:R1:W1:Y:S08]  /*24f0*/  MUFU.TANH R183, R76 ;  /* 0x0000004c00b77308 */ /* 0x0002700000002400 */
        /* <DEDUP_REMOVED lines=14> */
[----:B------:R1:W1:Y:S01]  /*25e0*/  MUFU.TANH R161, R47 ;  /* 0x0000002f00a17308 */ /* 0x0002620000002400 */
[----:B------:R-:W-:Y:S06]  /*25f0*/  BAR.SYNC.DEFER_BLOCKING 0x0 ;  /* 0x0000000000007b1d */ /* 0x000fec0000010000 */
[----:B------:R-:W-:Y:S05]  /*2600*/  @P0 BRA `(.L_x_1) ;  /* 0x0000047000000947 */ /* 0x000fea0003800000 */
[----:B--234-:R-:W-:Y:S01]  /*2610*/  ULEA UR4, UR7, UR10, 0x6 ;  /* 0x0000000a07047291 */ /* 0x01cfe2000f8e303f */
[----:B------:R-:W-:Y:S01]  /*2620*/  ISETP.NE.AND P1, PT, R207, 0x1, PT ;  /* 0x00000001cf00780c */ /* 0x000fe20003f25270 */
[----:B------:R-:W-:-:S04]  /*2630*/  IMAD.MOV.U32 R208, RZ, RZ, RZ ;  /* 0x000000ffffd07224 */ /* 0x000fc800078e00ff */
[----:B------:R-:W-:-:S05]  /*2640*/  IMAD.U32 R8, RZ, RZ, UR4 ;  /* 0x00000004ff087e24 */ /* 0x000fca000f8e00ff */
[----:B------:R-:W-:-:S05]  /*2650*/  IADD3 R209, R8, -0x80, R213 ;  /* 0xffffff8008d17810 */ /* 0x000fca0007ffe0d5 */
[----:B------:R-:W-:-:S04]  /*2660*/  @P1 IMAD.HI.U32 R9, R209, c[0x0][0x2bc], RZ ;  /* 0x0000af00d1091a27 */ /* 0x000fc800078e00ff */
[----:B------:R-:W-:Y:S01]  /*2670*/  IMAD.MOV.U32 R8, RZ, RZ, R209 ;  /* 0x000000ffff087224 */ /* 0x000fe200078e00d1 */
[----:B------:R-:W-:-:S04]  /*2680*/  @P1 SHF.R.U32.HI R8, RZ, c[0x0][0x2c0], R9 ;  /* 0x0000b000ff081a19 */ /* 0x000fc80000011609 */
[----:B------:R-:W-:-:S04]  /*2690*/  @!P3 IADD3 R18, P0, R8, UR14, RZ ;  /* 0x0000000e0812bc10 */ /* 0x000fc8000ff1e0ff */
[----:B------:R-:W-:Y:S02]  /*26a0*/  @!P3 LEA.HI.X.SX32 R9, R8, UR11, 0x1, P0 ;  /* 0x0000000b0809bc11 */ /* 0x000fe400080f0eff */
[----:B------:R-:W-:-:S04]  /*26b0*/  @!P3 LEA R10, P0, R18, c[0x0][0x2a0], 0x2 ;  /* 0x0000a800120aba11 */ /* 0x000fc800078010ff */
[----:B------:R-:W-:-:S05]  /*26c0*/  @!P3 LEA.HI.X R11, R18, c[0x0][0x2a4], R9, 0x2, P0 ;  /* 0x0000a900120bba11 */ /* 0x000fca00000f1409 */
[----:B------:R-:W2:Y:S01]  /*26d0*/  @!P3 LDG.E R208, [R10.64] ;  /* 0x0000000c0ad0b981 */ /* 0x000ea2000c1e1900 */
[----:B------:R-:W-:Y:S01]  /*26e0*/  IMAD.MOV R8, RZ, RZ, -R8 ;  /* 0x000000ffff087224 */ /* 0x000fe200078e0a08 */
[----:B------:R-:W-:Y:S01]  /*26f0*/  SHF.R.S32.HI R32, RZ, 0x1f, R215 ;  /* 0x0000001fff207819 */ /* 0x000fe200000114d7 */
[----:B------:R-:W-:Y:S01]  /*2700*/  IMAD.WIDE R34, R216, 0x2, RZ ;  /* 0x00000002d8227825 */ /* 0x000fe200078e02ff */
[----:B------:R-:W-:Y:S02]  /*2710*/  SEL R17, RZ, 0x10, P4 ;  /* 0x00000010ff117807 */ /* 0x000fe40002000000 */
[----:B------:R-:W-:Y:S01]  /*2720*/  LEA.HI R32, R32, R215, RZ, 0x3 ;  /* 0x000000d720207211 */ /* 0x000fe200078f18ff */
[----:B------:R-:W-:-:S03]  /*2730*/  IMAD R209, R8, c[0x0][0x2b8], R209 ;  /* 0x0000ae0008d17a24 */ /* 0x000fc600078e02d1 */
[----:B------:R-:W-:Y:S01]  /*2740*/  LOP3.LUT R32, R32, 0xfffffff8, RZ, 0xc0, !PT ;  /* 0xfffffff820207812 */ /* 0x000fe200078ec0ff */
[----:B------:R-:W-:Y:S01]  /*2750*/  IMAD.WIDE.U32 R18, R209, c[0x0][0x1e0], RZ ;  /* 0x00007800d1127a25 */ /* 0x000fe200078e00ff */
[----:B------:R-:W-:-:S03]  /*2760*/  SHF.R.S32.HI R8, RZ, 0x1f, R209 ;  /* 0x0000001fff087819 */ /* 0x000fc600000114d1 */
[----:B------:R-:W-:-:S04]  /*2770*/  IMAD.WIDE R32, R32, 0x2, RZ ;  /* 0x0000000220207825 */ /* 0x000fc800078e02ff */
[----:B------:R-:W-:-:S04]  /*2780*/  IMAD R8, R8, c[0x0][0x1e0], RZ ;  /* 0x0000780008087a24 */ /* 0x000fc800078e02ff */
[----:B------:R-:W-:-:S04]  /*2790*/  IMAD R9, R209, c[0x0][0x1e4], R8 ;  /* 0x00007900d1097a24 */ /* 0x000fc800078e0208 */
[----:B------:R-:W-:Y:S01]  /*27a0*/  IMAD.IADD R19, R19, 0x1, R9 ;  /* 0x0000000113137824 */ /* 0x000fe200078e0209 */
[----:B--2---:R-:W-:-:S03]  /*27b0*/  SHF.R.S32.HI R9, RZ, 0x1f, R208 ;  /* 0x0000001fff097819 */ /* 0x004fc600000114d0 */
[----:B------:R-:W-:Y:S01]  /*27c0*/  IMAD.WIDE.U32 R10, R208, c[0x0][0x1f0], R18 ;  /* 0x00007c00d00a7a25 */ /* 0x000fe200078e0012 */
[----:B------:R-:W-:-:S03]  /*27d0*/  SEL R18, RZ, 0x10, P5 ;  /* 0x00000010ff127807 */ /* 0x000fc60002800000 */
[----:B------:R-:W-:Y:S01]  /*27e0*/  IMAD R9, R9, c[0x0][0x1f0], RZ ;  /* 0x00007c0009097a24 */ /* 0x000fe200078e02ff */
[----:B------:R-:W-:Y:S02]  /*27f0*/  IADD3 R26, P0, R10, UR18, RZ ;  /* 0x000000120a1a7c10 */ /* 0x000fe4000ff1e0ff */
[----:B------:R-:W-:Y:S01]  /*2800*/  IADD3 R36, -R18, 0x10, RZ ;  /* 0x0000001012247810 */ /* 0x000fe20007ffe1ff */
[----:B------:R-:W-:Y:S01]  /*2810*/  IMAD R8, R208, c[0x0][0x1f4], R9 ;  /* 0x00007d00d0087a24 */ /* 0x000fe200078e0209 */
[----:B------:R-:W-:Y:S02]  /*2820*/  SHF.R.S32.HI R9, RZ, 0x1f, R214 ;  /* 0x0000001fff097819 */ /* 0x000fe400000114d6 */
[----:B------:R-:W-:Y:S02]  /*2830*/  LOP3.LUT R36, R36, 0xf, RZ, 0xc0, !PT ;  /* 0x0000000f24247812 */ /* 0x000fe400078ec0ff */
[----:B------:R-:W-:Y:S02]  /*2840*/  IADD3.X R11, R11, UR16, R8, P0, !PT ;  /* 0x000000100b0b7c10 */ /* 0x000fe400087fe408 */
[----:B------:R-:W-:-:S02]  /*2850*/  LEA R27, P0, R26, c[0x0][0x1c8], 0x1 ;  /* 0x000072001a1b7a11 */ /* 0x000fc400078008ff */
[----:B------:R-:W-:Y:S02]  /*2860*/  LEA.HI R8, R9, R214, RZ, 0x3 ;  /* 0x000000d609087211 */ /* 0x000fe400078f18ff */
[----:B------:R-:W-:Y:S01]  /*2870*/  LEA.HI.X R26, R26, c[0x0][0x1cc], R11, 0x1, P0 ;  /* 0x000073001a1a7a11 */ /* 0x000fe200000f0c0b */
[----:B------:R-:W-:Y:S01]  /*2880*/  SHFL.IDX PT, R19, R27, RZ, 0x181f ;  /* 0x00181fff1b137589 */ /* 0x000fe200000e0000 */
[----:B------:R-:W-:Y:S02]  /*2890*/  IADD3 R10, -R17, 0x10, RZ ;  /* 0x00000010110a7810 */ /* 0x000fe40007ffe1ff */
[----:B------:R-:W-:Y:S01]  /*28a0*/  LOP3.LUT R8, R8, 0xfffffff8, RZ, 0xc0, !PT ;  /* 0xfffffff808087812 */ /* 0x000fe200078ec0ff */
[----:B------:R-:W2:Y:S01]  /*28b0*/  SHFL.IDX PT, R11, R27, 0x1, 0x181f ;  /* 0x00381f001b0b7f89 */ /* 0x000ea200000e0000 */
[----:B------:R-:W-:Y:S02]  /*28c0*/  LOP3.LUT R10, R10, 0xf, RZ, 0xc0, !PT ;  /* 0x0000000f0a0a7812 */ /* 0x000fe400078ec0ff */
[----:B------:R-:W-:Y:S01]  /*28d0*/  IADD3 R9, -R4, 0x10, RZ ;  /* 0x0000001004097810 */ /* 0x000fe20007ffe1ff */
[----:B------:R-:W3:Y:S01]  /*28e0*/  SHFL.IDX PT, R15, R26, 0x1, 0x181f ;  /* 0x00381f001a0f7f89 */ /* 0x000ee200000e0000 */
[----:B------:R-:W-:Y:S01]  /*28f0*/  IMAD.WIDE R38, R8, 0x2, RZ ;  /* 0x0000000208267825 */ /* 0x000fe200078e02ff */
[----:B------:R-:W-:-:S02]  /*2900*/  ISETP.NE.U32.AND P2, PT, R18, RZ, PT ;  /* 0x000000ff1200720c */ /* 0x000fc40003f45070 */
[----:B------:R-:W4:Y:S01]  /*2910*/  SHFL.IDX PT, R26, R26, RZ, 0x181f ;  /* 0x00181fff1a1a7589 */ /* 0x000f2200000e0000 */
[----:B------:R-:W-:Y:S02]  /*2920*/  LOP3.LUT R8, R9, 0xf, RZ, 0xc0, !PT ;  /* 0x0000000f09087812 */ /* 0x000fe400078ec0ff */
[----:B--2---:R-:W-:-:S04]  /*2930*/  IADD3 R36, P1, P0, R36, R11, R34 ;  /* 0x0000000b24247210 */ /* 0x004fc8000783e022 */
[----:B---3--:R-:W-:Y:S02]  /*2940*/  IADD3.X R37, RZ, R15, R35, P1, P0 ;  /* 0x0000000fff257210 */ /* 0x008fe40000fe0423 */
[----:B------:R-:W-:-:S04]  /*2950*/  IADD3 R40, P1, P0, R10, R11, R32 ;  /* 0x0000000b0a287210 */ /* 0x000fc8000783e020 */
[----:B------:R-:W-:Y:S02]  /*2960*/  IADD3.X R41, RZ, R15, R33, P1, P0 ;  /* 0x0000000fff297210 */ /* 0x000fe40000fe0421 */
[----:B------:R-:W-:Y:S01]  /*2970*/  IADD3 R8, P1, P0, R8, R11, R38 ;  /* 0x0000000b08087210 */ /* 0x000fe2000783e026 */
[----:B------:R-:W-:-:S03]  /*2980*/  IMAD.SHL.U32 R11, R211, 0x2, RZ ;  /* 0x00000002d30b7824 */ /* 0x000fc600078e00ff */
[----:B------:R-:W-:Y:S02]  /*2990*/  IADD3.X R9, RZ, R15, R39, P1, P0 ;  /* 0x0000000fff097210 */ /* 0x000fe40000fe0427 */
[-C--:B------:R-:W-:Y:S02]  /*29a0*/  IADD3 R32, P0, R32, R19.reuse, RZ ;  /* 0x0000001320207210 */ /* 0x080fe40007f1e0ff */
[----:B------:R-:W-:-:S03]  /*29b0*/  IADD3 R34, P1, R34, R19, RZ ;  /* 0x0000001322227210 */ /* 0x000fc60007f3e0ff */
[--C-:B----4-:R-:W-:Y:S01]  /*29c0*/  IMAD.X R33, R33, 0x1, R26.reuse, P0 ;  /* 0x0000000121217824 */ /* 0x110fe200000e061a */
[----:B------:R-:W-:Y:S01]  /*29d0*/  IADD3 R18, P0, R38, R19, RZ ;  /* 0x0000001326127210 */ /* 0x000fe20007f1e0ff */
[----:B------:R-:W-:Y:S01]  /*29e0*/  IMAD.X R35, R35, 0x1, R26, P1 ;  /* 0x0000000123237824 */ /* 0x000fe200008e061a */
[----:B------:R-:W-:-:S03]  /*29f0*/  ISETP.NE.U32.AND P1, PT, R17, RZ, PT ;  /* 0x000000ff1100720c */ /* 0x000fc60003f25070 */
[----:B------:R-:W-:Y:S01]  /*2a00*/  IMAD.X R19, R39, 0x1, R26, P0 ;  /* 0x0000000127137824 */ /* 0x000fe200000e061a */
[----:B------:R-:W-:Y:S01]  /*2a10*/  ISETP.NE.U32.AND P0, PT, R4, RZ, PT ;  /* 0x000000ff0400720c */ /* 0x000fe20003f05070 */
[----:B------:R2:W-:Y:S04]  /*2a20*/  LDGSTS.E.BYPASS.LTC128B.128 [R11+0x6100], [R34.64], !P5 ;  /* 0x06100000220b7fae */ /* 0x0005e8000e901d4c */
[----:B------:R2:W-:Y:S04]  /*2a30*/  LDGSTS.E.BYPASS.LTC128B.128 [R11+0x8100], [R32.64], !P4 ;  /* 0x08100000200b7fae */ /* 0x0005e8000e101d4c */
[----:B------:R2:W-:Y:S04]  /*2a40*/  LDGSTS.E.BYPASS.LTC128B.128 [R11+0xa100], [R18.64], !P6 ;  /* 0x0a100000120b7fae */ /* 0x0005e8000f101d4c */
[----:B------:R2:W-:Y:S04]  /*2a50*/  LDGSTS.E.BYPASS.LTC128B.128.ZFILL [R11+0x7100], [R36.64], P2 ;  /* 0x07100000240b7fae */ /* 0x0005e80009141d4c */
[----:B------:R2:W-:Y:S04]  /*2a60*/  LDGSTS.E.BYPASS.LTC128B.128.ZFILL [R11+0x9100], [R40.64], P1 ;  /* 0x09100000280b7fae */ /* 0x0005e80008941d4c */
[----:B------:R2:W-:Y:S02]  /*2a70*/  LDGSTS.E.BYPASS.LTC128B.128.ZFILL [R11+0xb100], [R8.64], P0 ;  /* 0x0b100000080b7fae */ /* 0x0005e40008141d4c */
.L_x_1:
[----:B--234-:R-:W-:Y:S01]  /*2a80*/  SHF.R.S32.HI R218, RZ, 0x1f, R3 ;  /* 0x0000001fffda7819 */ /* 0x01cfe20000011403 */
[----:B------:R-:W-:Y:S01]  /*2a90*/  IMAD.U32 R4, RZ, RZ, UR17 ;  /* 0x00000011ff047e24 */ /* 0x000fe2000f8e00ff */
[----:B------:R-:W0:Y:S01]  /*2aa0*/  LDGDEPBAR ;  /* 0x00000000000079af */ /* 0x000e220000000000 */
[----:B------:R-:W-:Y:S01]  /*2ab0*/  IMAD.SHL.U32 R200, R0, 0x2, RZ ;  /* 0x0000000200c87824 */ /* 0x000fe200078e00ff */
[----:B------:R-:W-:-:S03]  /*2ac0*/  LEA.HI R218, R218, R3, RZ, 0x2 ;  /* 0x00000003dada7211 */ /* 0x000fc600078f10ff */
[--C-:B------:R-:W-:Y:S01]  /*2ad0*/  IMAD R197, R5, 0x2, R200.reuse ;  /* 0x0000000205c57824 */ /* 0x100fe200078e02c8 */
[----:B------:R-:W-:Y:S01]  /*2ae0*/  LOP3.LUT R8, R218, 0x7ffffffc, RZ, 0xc0, !PT ;  /* 0x7ffffffcda087812 */ /* 0x000fe200078ec0ff */
[----:B------:R-:W-:Y:S01]  /*2af0*/  LDSM.16.MT88.4 R40, [R200+0x2100] ;  /* 0x00210000c828783b */ /* 0x000fe20000004200 */
[----:B------:R-:W-:-:S03]  /*2b00*/  IMAD R198, R7, 0x2, R200 ;  /* 0x0000000207c67824 */ /* 0x000fc600078e02c8 */
[----:B------:R-:W-:Y:S01]  /*2b10*/  IMAD.IADD R3, R3, 0x1, -R8 ;  /* 0x0000000103037824 */ /* 0x000fe200078e0a08 */
[----:B-1----:R-:W-:Y:S01]  /*2b20*/  LDSM.16.MT88.4 R56, [R197+0x2100] ;  /* 0x00210000c538783b */ /* 0x002fe20000004200 */
[----:B------:R-:W-:Y:S02]  /*2b30*/  IMAD R196, R5, 0x2, R198 ;  /* 0x0000000205c47824 */ /* 0x000fe400078e02c6 */
[----:B------:R-:W-:Y:S01]  /*2b40*/  IMAD R3, R3, -0x2, R4 ;  /* 0xfffffffe03037824 */ /* 0x000fe200078e0204 */
[----:B------:R-:W-:Y:S04]  /*2b50*/  LDSM.16.MT88.4 R124, [R200+0x100] ;  /* 0x00010000c87c783b */ /* 0x000fe80000004200 */
[C---:B------:R-:W-:Y:S01]  /*2b60*/  ISETP.GT.AND P0, PT, R3.reuse, RZ, PT ;  /* 0x000000ff0300720c */ /* 0x040fe20003f04270 */
[----:B------:R-:W-:Y:S01]  /*2b70*/  LDSM.16.MT88.4 R116, [R198+0x100] ;  /* 0x00010000c674783b */ /* 0x000fe20000004200 */
[----:B------:R-:W-:-:S02]  /*2b80*/  ISETP.GT.AND P1, PT, R3, 0x1, PT ;  /* 0x000000010300780c */ /* 0x000fc40003f24270 */
[----:B------:R-:W-:Y:S01]  /*2b90*/  FSEL R28, R28, -INF , P0 ;  /* 0xff8000001c1c7808 */ /* 0x000fe20000000000 */
[----:B------:R-:W-:Y:S01]  /*2ba0*/  LDSM.16.MT88.4 R108, [R197+0x100] ;  /* 0x00010000c56c783b */ /* 0x000fe20000004200 */
[----:B------:R-:W-:Y:S02]  /*2bb0*/  FSEL R2, R2, -INF , P0 ;  /* 0xff80000002027808 */ /* 0x000fe40000000000 */
[----:B------:R-:W-:Y:S01]  /*2bc0*/  ISETP.GT.AND P0, PT, R3, 0x8, PT ;  /* 0x000000080300780c */ /* 0x000fe20003f04270 */
[----:B------:R-:W-:Y:S01]  /*2bd0*/  LDSM.16.MT88.4 R100, [R196+0x100] ;  /* 0x00010000c464783b */ /* 0x000fe20000004200 */
[----:B------:R-:W-:Y:S02]  /*2be0*/  FSEL R35, R6, -INF , P1 ;  /* 0xff80000006237808 */ /* 0x000fe40000800000 */
[----:B------:R-:W-:Y:S01]  /*2bf0*/  FSEL R33, R29, -INF , P1 ;  /* 0xff8000001d217808 */ /* 0x000fe20000800000 */
[----:B------:R-:W-:Y:S01]  /*2c00*/  LDSM.16.MT88.4 R48, [R198+0x2100] ;  /* 0x00210000c630783b */ /* 0x000fe20000004200 */
[----:B------:R-:W-:-:S02]  /*2c10*/  ISETP.GT.AND P1, PT, R3, 0x9, PT ;  /* 0x000000090300780c */ /* 0x000fc40003f24270 */
[----:B------:R-:W-:Y:S01]  /*2c20*/  FSEL R39, R20, -INF , P0 ;  /* 0xff80000014277808 */ /* 0x000fe20000000000 */
[----:B------:R-:W-:Y:S01]  /*2c30*/  LDSM.16.MT88.4 R64, [R196+0x2100] ;  /* 0x00210000c440783b */ /* 0x000fe20000004200 */
[----:B------:R-:W-:Y:S02]  /*2c40*/  FMNMX.FTZ R4, R2, R35, !PT ;  /* 0x0000002302047209 */ /* 0x000fe40007810000 */
[----:B------:R-:W-:Y:S01]  /*2c50*/  FSEL R29, R22, -INF , P0 ;  /* 0xff800000161d7808 */ /* 0x000fe20000000000 */
[----:B------:R-:W-:Y:S01]  /*2c60*/  LDSM.16.MT88.4 R72, [R200+0x4100] ;  /* 0x00410000c848783b */ /* 0x000fe20000004200 */
[----:B------:R-:W-:Y:S02]  /*2c70*/  ISETP.GT.AND P0, PT, R3, 0x10, PT ;  /* 0x000000100300780c */ /* 0x000fe40003f04270 */
[----:B------:R-:W-:Y:S01]  /*2c80*/  FSEL R37, R21, -INF , P1 ;  /* 0xff80000015257808 */ /* 0x000fe20000800000 */
[----:B------:R-:W-:Y:S01]  /*2c90*/  LDSM.16.MT88.4 R80, [R198+0x4100] ;  /* 0x00410000c650783b */ /* 0x000fe20000004200 */
[----:B------:R-:W-:-:S02]  /*2ca0*/  FMNMX.FTZ R4, R39, R4, !PT ;  /* 0x0000000427047209 */ /* 0x000fc40007810000 */
[----:B------:R-:W-:Y:S01]  /*2cb0*/  FSEL R27, R23, -INF , P1 ;  /* 0xff800000171b7808 */ /* 0x000fe20000800000 */
[----:B------:R-:W-:Y:S01]  /*2cc0*/  LDSM.16.MT88.4 R88, [R197+0x4100] ;  /* 0x00410000c558783b */ /* 0x000fe20000004200 */
[----:B------:R-:W-:Y:S02]  /*2cd0*/  ISETP.GT.AND P1, PT, R3, 0x11, PT ;  /* 0x000000110300780c */ /* 0x000fe40003f24270 */
[----:B------:R-:W-:Y:S01]  /*2ce0*/  FSEL R23, R30, -INF , P0 ;  /* 0xff8000001e177808 */ /* 0x000fe20000000000 */
[----:B------:R-:W-:Y:S01]  /*2cf0*/  LDSM.16.MT88.4 R136, [R198+0x900] ;  /* 0x00090000c688783b */ /* 0x000fe20000004200 */
[----:B------:R-:W-:Y:S02]  /*2d00*/  FMNMX.FTZ R4, R37, R4, !PT ;  /* 0x0000000425047209 */ /* 0x000fe40007810000 */
[----:B------:R-:W-:Y:S02]  /*2d10*/  FSEL R15, R12, -INF , P0 ;  /* 0xff8000000c0f7808 */ /* 0x000fe40000000000 */
[----:B------:R-:W-:-:S02]  /*2d20*/  ISETP.GT.AND P0, PT, R3, 0x18, PT ;  /* 0x000000180300780c */ /* 0x000fc40003f04270 */
[----:B------:R-:W-:Y:S02]  /*2d30*/  FSEL R21, R31, -INF , P1 ;  /* 0xff8000001f157808 */ /* 0x000fe40000800000 */
[----:B------:R-:W-:Y:S02]  /*2d40*/  FMNMX.FTZ R4, R23, R4, !PT ;  /* 0x0000000417047209 */ /* 0x000fe40007810000 */
[----:B------:R-:W-:Y:S02]  /*2d50*/  FSEL R13, R13, -INF , P1 ;  /* 0xff8000000d0d7808 */ /* 0x000fe40000800000 */
[----:B------:R-:W-:Y:S02]  /*2d60*/  ISETP.GT.AND P1, PT, R3, 0x19, PT ;  /* 0x000000190300780c */ /* 0x000fe40003f24270 */
[----:B------:R-:W-:Y:S02]  /*2d70*/  FSEL R19, R25, -INF , P0 ;  /* 0xff80000019137808 */ /* 0x000fe40000000000 */
[----:B------:R-:W-:-:S02]  /*2d80*/  FMNMX.FTZ R4, R21, R4, !PT ;  /* 0x0000000415047209 */ /* 0x000fc40007810000 */
[----:B------:R-:W-:Y:S02]  /*2d90*/  FMNMX.FTZ R6, R28, R33, !PT ;  /* 0x000000211c067209 */ /* 0x000fe40007810000 */
[----:B------:R-:W-:Y:S02]  /*2da0*/  FSEL R11, R14, -INF , P0 ;  /* 0xff8000000e0b7808 */ /* 0x000fe40000000000 */
[----:B------:R-:W-:Y:S02]  /*2db0*/  ISETP.GT.AND P0, PT, R3, 0x20, PT ;  /* 0x000000200300780c */ /* 0x000fe40003f04270 */
[----:B------:R-:W-:Y:S02]  /*2dc0*/  FSEL R17, R24, -INF , P1 ;  /* 0xff80000018117808 */ /* 0x000fe40000800000 */
[----:B------:R-:W-:Y:S02]  /*2dd0*/  FMNMX.FTZ R4, R19, R4, !PT ;  /* 0x0000000413047209 */ /* 0x000fe40007810000 */
[----:B------:R-:W-:-:S02]  /*2de0*/  FMNMX.FTZ R6, R29, R6, !PT ;  /* 0x000000061d067209 */ /* 0x000fc40007810000 */
[----:B------:R-:W-:Y:S02]  /*2df0*/  FSEL R9, R16, -INF , P1 ;  /* 0xff80000010097808 */ /* 0x000fe40000800000 */
[----:B------:R-:W-:Y:S02]  /*2e00*/  ISETP.GT.AND P1, PT, R3, 0x21, PT ;  /* 0x000000210300780c */ /* 0x000fe40003f24270 */
[----:B------:R-:W-:Y:S02]  /*2e10*/  FSEL R183, R183, -INF , P0 ;  /* 0xff800000b7b77808 */ /* 0x000fe40000000000 */
[----:B------:R-:W-:Y:S02]  /*2e20*/  FMNMX.FTZ R4, R17, R4, !PT ;  /* 0x0000000411047209 */ /* 0x000fe40007810000 */
[----:B------:R-:W-:Y:S02]  /*2e30*/  FMNMX.FTZ R6, R27, R6, !PT ;  /* 0x000000061b067209 */ /* 0x000fe40007810000 */
[----:B------:R-:W-:-:S02]  /*2e40*/  FSEL R179, R179, -INF , P0 ;  /* 0xff800000b3b37808 */ /* 0x000fc40000000000 */
[----:B------:R-:W-:Y:S02]  /*2e50*/  ISETP.GT.AND P0, PT, R3, 0x28, PT ;  /* 0x000000280300780c */ /* 0x000fe40003f04270 */
[----:B------:R-:W-:Y:S02]  /*2e60*/  FSEL R157, R157, -INF , P1 ;  /* 0xff8000009d9d7808 */ /* 0x000fe40000800000 */
[----:B------:R-:W-:Y:S02]  /*2e70*/  FMNMX.FTZ R4, R183, R4, !PT ;  /* 0x00000004b7047209 */ /* 0x000fe40007810000 */
[----:B------:R-:W-:Y:S02]  /*2e80*/  FMNMX.FTZ R6, R15, R6, !PT ;  /* 0x000000060f067209 */ /* 0x000fe40007810000 */
[----:B------:R-:W-:Y:S02]  /*2e90*/  FSEL R163, R163, -INF , P1 ;  /* 0xff800000a3a37808 */ /* 0x000fe40000800000 */
[----:B------:R-:W-:-:S02]  /*2ea0*/  ISETP.GT.AND P1, PT, R3, 0x29, PT ;  /* 0x000000290300780c */ /* 0x000fc40003f24270 */
[----:B------:R-:W-:Y:S02]  /*2eb0*/  FSEL R181, R181, -INF , P0 ;  /* 0xff800000b5b57808 */ /* 0x000fe40000000000 */
[----:B------:R-:W-:Y:S02]  /*2ec0*/  FMNMX.FTZ R4, R157, R4, !PT ;  /* 0x000000049d047209 */ /* 0x000fe40007810000 */
[----:B------:R-:W-:Y:S02]  /*2ed0*/  FMNMX.FTZ R6, R13, R6, !PT ;  /* 0x000000060d067209 */ /* 0x000fe40007810000 */
[----:B------:R-:W-:Y:S02]  /*2ee0*/  FSEL R177, R177, -INF , P0 ;  /* 0xff800000b1b17808 */ /* 0x000fe40000000000 */
[----:B------:R-:W-:Y:S02]  /*2ef0*/  ISETP.GT.AND P0, PT, R3, 0x30, PT ;  /* 0x000000300300780c */ /* 0x000fe40003f04270 */
[----:B------:R-:W-:-:S02]  /*2f00*/  FSEL R159, R159, -INF , P1 ;  /* 0xff8000009f9f7808 */ /* 0x000fc40000800000 */
[----:B------:R-:W-:Y:S02]  /*2f10*/  FMNMX.FTZ R4, R181, R4, !PT ;  /* 0x00000004b5047209 */ /* 0x000fe40007810000 */
[----:B------:R-:W-:Y:S02]  /*2f20*/  FMNMX.FTZ R6, R11, R6, !PT ;  /* 0x000000060b067209 */ /* 0x000fe40007810000 */
        /* <DEDUP_REMOVED lines=10> */
[----:B------:R-:W-:Y:S02]  /*2fd0*/  FMNMX.FTZ R4, R173, R4, !PT ;  /* 0x00000004ad047209 */ /* 0x000fe40007810000 */
[----:B------:R-:W-:Y:S02]  /*2fe0*/  FMNMX.FTZ R8, R163, R6, !PT ;  /* 0x00000006a3087209 */ /* 0x000fe40007810000 */
[----:B------:R-:W-:Y:S02]  /*2ff0*/  FMNMX.FTZ R6, R171, R4, !PT ;  /* 0x00000004ab067209 */ /* 0x000fe40007810000 */
[----:B------:R-:W-:Y:S02]  /*3000*/  FMNMX.FTZ R4, R177, R8, !PT ;  /* 0x00000008b1047209 */ /* 0x000fe40007810000 */
[----:B------:R-:W-:Y:S02]  /*3010*/  FSEL R167, R167, -INF , P0 ;  /* 0xff800000a7a77808 */ /* 0x000fe40000000000 */
[----:B------:R-:W-:-:S02]  /*3020*/  FMNMX.FTZ R4, R165, R4, !PT ;  /* 0x00000004a5047209 */ /* 0x000fc40007810000 */
[----:B------:R-:W-:Y:S02]  /*3030*/  ISETP.GT.AND P0, PT, R3, 0x39, PT ;  /* 0x000000390300780c */ /* 0x000fe40003f04270 */
[----:B------:R-:W-:Y:S02]  /*3040*/  FSEL R143, R143, -INF , P2 ;  /* 0xff8000008f8f7808 */ /* 0x000fe40001000000 */
[----:B------:R-:W-:Y:S02]  /*3050*/  FMNMX.FTZ R4, R167, R4, !PT ;  /* 0x00000004a7047209 */ /* 0x000fe40007810000 */
[----:B------:R-:W-:Y:S02]  /*3060*/  FSEL R169, R169, -INF , P0 ;  /* 0xff800000a9a97808 */ /* 0x000fe40000000000 */
[----:B------:R-:W-:Y:S02]  /*3070*/  FSEL R141, R141, -INF , P1 ;  /* 0xff8000008d8d7808 */ /* 0x000fe40000800000 */
[----:B------:R-:W-:-:S02]  /*3080*/  FMNMX.FTZ R4, R143, R4, !PT ;  /* 0x000000048f047209 */ /* 0x000fc40007810000 */
[----:B------:R-:W-:Y:S02]  /*3090*/  FMNMX.FTZ R6, R169, R6, !PT ;  /* 0x00000006a9067209 */ /* 0x000fe40007810000 */
[----:B------:R-:W-:Y:S02]  /*30a0*/  FSEL R161, R161, -INF , P0 ;  /* 0xff800000a1a17808 */ /* 0x000fe40000000000 */
[----:B------:R-:W-:Y:S01]  /*30b0*/  FMNMX.FTZ R4, R141, R4, !PT ;  /* 0x000000048d047209 */ /* 0x000fe20007810000 */
[----:B------:R-:W1:Y:S03]  /*30c0*/  SHFL.BFLY PT, R25, R6, 0x2, 0x1f ;  /* 0x0c401f0006197f89 */ /* 0x000e6600000e0000 */
[----:B------:R-:W-:-:S05]  /*30d0*/  FMNMX.FTZ R31, R161, R4, !PT ;  /* 0x00000004a11f7209 */ /* 0x000fca0007810000 */
[----:B------:R-:W2:Y:S01]  /*30e0*/  SHFL.BFLY PT, R4, R31, 0x2, 0x1f ;  /* 0x0c401f001f047f89 */ /* 0x000ea200000e0000 */
[----:B-1----:R-:W-:-:S05]  /*30f0*/  FMNMX.FTZ R25, R6, R25, !PT ;  /* 0x0000001906197209 */ /* 0x002fca0007810000 */
[----:B------:R-:W1:Y:S01]  /*3100*/  SHFL.BFLY PT, R132, R25, 0x1, 0x1f ;  /* 0x0c201f0019847f89 */ /* 0x000e6200000e0000 */
[----:B--2---:R-:W-:-:S05]  /*3110*/  FMNMX.FTZ R4, R31, R4, !PT ;  /* 0x000000041f047209 */ /* 0x004fca0007810000 */
[----:B------:R-:W2:Y:S01]  /*3120*/  SHFL.BFLY PT, R3, R4, 0x1, 0x1f ;  /* 0x0c201f0004037f89 */ /* 0x000ea200000e0000 */
[----:B-1----:R-:W-:-:S04]  /*3130*/  FMNMX.FTZ R132, R25, R132, !PT ;  /* 0x0000008419847209 */ /* 0x002fc80007810000 */
[C---:B------:R-:W-:Y:S01]  /*3140*/  FSETP.NEU.FTZ.AND P0, PT, R132.reuse, -INF , PT ;  /* 0xff8000008400780b */ /* 0x040fe20003f1d000 */
[----:B------:R-:W-:Y:S01]  /*3150*/  FMUL.FTZ R140, R132, c[0x0][0x2d0] ;  /* 0x0000b400848c7a20 */ /* 0x000fe20000410000 */
[----:B--2---:R-:W-:-:S04]  /*3160*/  FMNMX.FTZ R3, R4, R3, !PT ;  /* 0x0000000304037209 */ /* 0x004fc80007810000 */
[----:B------:R-:W-:Y:S01]  /*3170*/  FSEL R140, R140, RZ, P0 ;  /* 0x000000ff8c8c7208 */ /* 0x000fe20000000000 */
[----:B------:R-:W1:Y:S01]  /*3180*/  LDSM.16.MT88.4 R4, [R196+0x4100] ;  /* 0x00410000c404783b */ /* 0x000e620000004200 */
[C---:B------:R-:W-:Y:S01]  /*3190*/  FSETP.NEU.FTZ.AND P0, PT, R3.reuse, -INF , PT ;  /* 0xff8000000300780b */ /* 0x040fe20003f1d000 */
[----:B------:R-:W-:Y:S02]  /*31a0*/  FMUL.FTZ R158, R3, c[0x0][0x2d0] ;  /* 0x0000b400039e7a20 */ /* 0x000fe40000410000 */
[--C-:B------:R-:W-:Y:S02]  /*31b0*/  FFMA.FTZ R151, R2, c[0x0][0x2d0], -R140.reuse ;  /* 0x0000b40002977a23 */ /* 0x100fe4000001088c */
[--C-:B------:R-:W-:Y:S01]  /*31c0*/  FFMA.FTZ R150, R35, c[0x0][0x2d0], -R140.reuse ;  /* 0x0000b40023967a23 */ /* 0x100fe2000001088c */
[----:B------:R-:W-:Y:S01]  /*31d0*/  FSEL R158, R158, RZ, P0 ;  /* 0x000000ff9e9e7208 */ /* 0x000fe20000000000 */
[--C-:B------:R-:W-:Y:S01]  /*31e0*/  FFMA.FTZ R148, R39, c[0x0][0x2d0], -R140.reuse ;  /* 0x0000b40027947a23 */ /* 0x100fe2000001088c */
[----:B------:R-:W-:Y:S01]  /*31f0*/  PLOP3.LUT P0, PT, PT, PT, UP0, 0x40, 0x0 ;  /* 0x000000000000781c */ /* 0x000fe20003f0e808 */
[----:B------:R-:W-:Y:S01]  /*3200*/  FFMA.FTZ R145, R37, c[0x0][0x2d0], -R140 ;  /* 0x0000b40025917a23 */ /* 0x000fe2000001088c */
[----:B------:R-:W-:Y:S01]  /*3210*/  MUFU.EX2 R151, R151 ;  /* 0x0000009700977308 */ /* 0x000fe20000000800 */
[----:B------:R-:W-:-:S02]  /*3220*/  FFMA.FTZ R152, R28, c[0x0][0x2d0], -R158 ;  /* 0x0000b4001c987a23 */ /* 0x000fc4000001089e */
[--C-:B------:R-:W-:Y:S02]  /*3230*/  FFMA.FTZ R153, R33, c[0x0][0x2d0], -R158.reuse ;  /* 0x0000b40021997a23 */ /* 0x100fe4000001089e */
[--C-:B------:R-:W-:Y:S01]  /*3240*/  FFMA.FTZ R155, R29, c[0x0][0x2d0], -R158.reuse ;  /* 0x0000b4001d9b7a23 */ /* 0x100fe2000001089e */
[----:B------:R-:W-:Y:S01]  /*3250*/  LDSM.16.MT88.4 R32, [R197+0x900] ;  /* 0x00090000c520783b */ /* 0x000fe20000004200 */
[----:B------:R-:W-:Y:S01]  /*3260*/  FFMA.FTZ R146, R27, c[0x0][0x2d0], -R158 ;  /* 0x0000b4001b927a23 */ /* 0x000fe2000001089e */
[----:B------:R-:W2:Y:S01]  /*3270*/  MUFU.EX2 R150, R150 ;  /* 0x0000009600967308 */ /* 0x000ea20000000800 */
[--C-:B------:R-:W-:Y:S01]  /*3280*/  FFMA.FTZ R135, R19, c[0x0][0x2d0], -R140.reuse ;  /* 0x0000b40013877a23 */ /* 0x100fe2000001088c */
[----:B------:R-:W-:Y:S01]  /*3290*/  LDSM.16.MT88.4 R28, [R196+0x900] ;  /* 0x00090000c41c783b */ /* 0x000fe20000004200 */
[----:B------:R-:W-:Y:S02]  /*32a0*/  FFMA.FTZ R2, R17, c[0x0][0x2d0], -R140 ;  /* 0x0000b40011027a23 */ /* 0x000fe4000001088c */
[--C-:B------:R-:W-:Y:S01]  /*32b0*/  FFMA.FTZ R133, R11, c[0x0][0x2d0], -R158.reuse ;  /* 0x0000b4000b857a23 */ /* 0x100fe2000001089e */
[----:B------:R-:W-:Y:S01]  /*32c0*/  LDSM.16.MT88.4 R16, [R197+0x2900] ;  /* 0x00290000c510783b */ /* 0x000fe20000004200 */
[----:B------:R-:W-:Y:S01]  /*32d0*/  FFMA.FTZ R0, R9, c[0x0][0x2d0], -R158 ;  /* 0x0000b40009007a23 */ /* 0x000fe2000001089e */
[----:B------:R-:W-:Y:S01]  /*32e0*/  MUFU.EX2 R148, R148 ;  /* 0x0000009400947308 */ /* 0x000fe20000000800 */
[--C-:B------:R-:W-:Y:S01]  /*32f0*/  FFMA.FTZ R149, R23, c[0x0][0x2d0], -R140.reuse ;  /* 0x0000b40017957a23 */ /* 0x100fe2000001088c */
[----:B------:R-:W3:Y:S01]  /*3300*/  LDSM.16.MT88.4 R8, [R200+0x2900] ;  /* 0x00290000c808783b */ /* 0x000ee20000004200 */
[----:B------:R-:W-:-:S02]  /*3310*/  FFMA.FTZ R144, R21, c[0x0][0x2d0], -R140 ;  /* 0x0000b40015907a23 */ /* 0x000fc4000001088c */
[--C-:B------:R-:W-:Y:S01]  /*3320*/  FFMA.FTZ R147, R15, c[0x0][0x2d0], -R158.reuse ;  /* 0x0000b4000f937a23 */ /* 0x100fe2000001089e */
[----:B------:R-:W4:Y:S01]  /*3330*/  LDSM.16.MT88.4 R20, [R200+0x900] ;  /* 0x00090000c814783b */ /* 0x000f220000004200 */
[----:B------:R-:W-:Y:S01]  /*3340*/  FFMA.FTZ R134, R13, c[0x0][0x2d0], -R158 ;  /* 0x0000b4000d867a23 */ /* 0x000fe2000001089e */
[----:B------:R-:W5:Y:S01]  /*3350*/  MUFU.EX2 R145, R145 ;  /* 0x0000009100917308 */ /* 0x000f620000000800 */
[----:B--2---:R-:W-:Y:S01]  /*3360*/  F2FP.BF16.PACK_AB R96, R150, R151 ;  /* 0x000000979660723e */ /* 0x004fe200000010ff */
[----:B------:R-:W2:Y:S01]  /*3370*/  LDSM.16.MT88.4 R12, [R196+0x2900] ;  /* 0x00290000c40c783b */ /* 0x000ea20000004200 */
[--C-:B------:R-:W-:Y:S02]  /*3380*/  FFMA.FTZ R154, R183, c[0x0][0x2d0], -R140.reuse ;  /* 0x0000b400b79a7a23 */ /* 0x100fe4000001088c */
[--C-:B------:R-:W-:Y:S01]  /*3390*/  FFMA.FTZ R157, R157, c[0x0][0x2d0], -R140.reuse ;  /* 0x0000b4009d9d7a23 */ /* 0x100fe2000001088c */
[----:B------:R-:W-:Y:S01]  /*33a0*/  LDSM.16.MT88.4 R24, [R198+0x2900] ;  /* 0x00290000c618783b */ /* 0x000fe20000004200 */
[--C-:B------:R-:W-:Y:S01]  /*33b0*/  FFMA.FTZ R156, R181, c[0x0][0x2d0], -R140.reuse ;  /* 0x0000b400b59c7a23 */ /* 0x100fe2000001088c */
[----:B------:R-:W-:Y:S01]  /*33c0*/  MUFU.EX2 R152, R152 ;  /* 0x0000009800987308 */ /* 0x000fe20000000800 */
[----:B------:R-:W-:-:S02]  /*33d0*/  FFMA.FTZ R159, R159, c[0x0][0x2d0], -R140 ;  /* 0x0000b4009f9f7a23 */ /* 0x000fc4000001088c */
[--C-:B------:R-:W-:Y:S02]  /*33e0*/  FFMA.FTZ R160, R179, c[0x0][0x2d0], -R158.reuse ;  /* 0x0000b400b3a07a23 */ /* 0x100fe4000001089e */
[--C-:B------:R-:W-:Y:S02]  /*33f0*/  FFMA.FTZ R163, R163, c[0x0][0x2d0], -R158.reuse ;  /* 0x0000b400a3a37a23 */ /* 0x100fe4000001089e */
[--C-:B------:R-:W-:Y:S01]  /*3400*/  FFMA.FTZ R162, R177, c[0x0][0x2d0], -R158.reuse ;  /* 0x0000b400b1a27a23 */ /* 0x100fe2000001089e */
[----:B------:R-:W1:Y:S01]  /*3410*/  MUFU.EX2 R153, R153 ;  /* 0x0000009900997308 */ /* 0x000e620000000800 */
[----:B-----5:R-:W-:Y:S01]  /*3420*/  F2FP.BF16.PACK_AB R98, R145, R148 ;  /* 0x000000949162723e */ /* 0x020fe200000010ff */
[----:B------:R-:W-:Y:S02]  /*3430*/  FFMA.FTZ R165, R165, c[0x0][0x2d0], -R158 ;  /* 0x0000b400a5a57a23 */ /* 0x000fe4000001089e */
[----:B------:R-:W-:Y:S02]  /*3440*/  FFMA.FTZ R233, R169, c[0x0][0x2d0], -R140 ;  /* 0x0000b400a9e97a23 */ /* 0x000fe4000001088c */
[----:B------:R-:W-:-:S02]  /*3450*/  FFMA.FTZ R167, R167, c[0x0][0x2d0], -R158 ;  /* 0x0000b400a7a77a23 */ /* 0x000fc4000001089e */
[----:B------:R-:W-:Y:S01]  /*3460*/  MUFU.EX2 R155, R155 ;  /* 0x0000009b009b7308 */ /* 0x000fe20000000800 */
[--C-:B------:R-:W-:Y:S02]  /*3470*/  FFMA.FTZ R168, R143, c[0x0][0x2d0], -R158.reuse ;  /* 0x0000b4008fa87a23 */ /* 0x100fe4000001089e */
[----:B------:R-:W-:Y:S02]  /*3480*/  FFMA.FTZ R169, R141, c[0x0][0x2d0], -R158 ;  /* 0x0000b4008da97a23 */ /* 0x000fe4000001089e */
[--C-:B------:R-:W-:Y:S02]  /*3490*/  FFMA.FTZ R164, R175, c[0x0][0x2d0], -R140.reuse ;  /* 0x0000b400afa47a23 */ /* 0x100fe4000001088c */
[--C-:B------:R-:W-:Y:S01]  /*34a0*/  FFMA.FTZ R173, R173, c[0x0][0x2d0], -R140.reuse ;  /* 0x0000b400adad7a23 */ /* 0x100fe2000001088c */
[----:B------:R-:W5:Y:S01]  /*34b0*/  MUFU.EX2 R146, R146 ;  /* 0x0000009200927308 */ /* 0x000f620000000800 */
[----:B-1----:R-:W-:Y:S01]  /*34c0*/  F2FP.BF16.PACK_AB R97, R153, R152 ;  /* 0x000000989961723e */ /* 0x002fe200000010ff */
[----:B------:R-:W-:-:S02]  /*34d0*/  FFMA.FTZ R166, R171, c[0x0][0x2d0], -R140 ;  /* 0x0000b400aba67a23 */ /* 0x000fc4000001088c */
[----:B------:R-:W-:Y:S01]  /*34e0*/  FFMA.FTZ R158, R161, c[0x0][0x2d0], -R158 ;  /* 0x0000b400a19e7a23 */ /* 0x000fe2000001089e */
[----:B------:R-:W-:Y:S01]  /*34f0*/  LDSM.16.MT88.4 R140, [R198+0x1900] ;  /* 0x00190000c68c783b */ /* 0x000fe20000004200 */
[----:B------:R-:W-:Y:S02]  /*3500*/  FADD.FTZ R151, R151, R150 ;  /* 0x0000009697977221 */ /* 0x000fe40000010000 */
[----:B------:R-:W-:Y:S01]  /*3510*/  MUFU.EX2 R149, R149 ;  /* 0x0000009500957308 */ /* 0x000fe20000000800 */
[----:B------:R-:W-:Y:S02]  /*3520*/  FADD.FTZ R152, R152, R153 ;  /* 0x0000009998987221 */ /* 0x000fe40000010000 */
[----:B------:R-:W-:-:S04]  /*3530*/  FADD.FTZ R148, R148, R151 ;  /* 0x0000009794947221 */ /* 0x000fc80000010000 */
[----:B------:R-:W-:Y:S01]  /*3540*/  FADD.FTZ R148, R145, R148 ;  /* 0x0000009491947221 */ /* 0x000fe20000010000 */
[----:B-----5:R-:W-:Y:S01]  /*3550*/  F2FP.BF16.PACK_AB R99, R146, R155 ;  /* 0x0000009b9263723e */ /* 0x020fe200000010ff */
[----:B------:R-:W1:Y:S01]  /*3560*/  MUFU.EX2 R144, R144 ;  /* 0x0000009000907308 */ /* 0x000e620000000800 */
[----:B------:R-:W-:-:S04]  /*3570*/  FADD.FTZ R155, R155, R152 ;  /* 0x000000989b9b7221 */ /* 0x000fc80000010000 */
[----:B------:R-:W-:Y:S01]  /*3580*/  FADD.FTZ R146, R146, R155 ;  /* 0x0000009b92927221 */ /* 0x000fe20000010000 */
[C---:B------:R-:W-:Y:S02]  /*3590*/  HMMA.16816.F32.BF16 R36, R96.reuse, R40, RZ ;  /* 0x000000286024723c */ /* 0x040fe400000418ff */
[----:B------:R-:W-:Y:S06]  /*35a0*/  MUFU.EX2 R135, R135 ;  /* 0x0000008700877308 */ /* 0x000fec0000000800 */
[C---:B------:R-:W-:Y:S02]  /*35b0*/  HMMA.16816.F32.BF16 R52, R96.reuse, R56, RZ ;  /* 0x000000386034723c */ /* 0x040fe400000418ff */
[----:B------:R-:W-:Y:S06]  /*35c0*/  MUFU.EX2 R2, R2 ;  /* 0x0000000200027308 */ /* 0x000fec0000000800 */
[C---:B------:R-:W-:Y:S02]  /*35d0*/  HMMA.16816.F32.BF16 R40, R96.reuse, R42, RZ ;  /* 0x0000002a6028723c */ /* 0x040fe400000418ff */
[----:B------:R-:W-:Y:S06]  /*35e0*/  MUFU.EX2 R147, R147 ;  /* 0x0000009300937308 */ /* 0x000fec0000000800 */
[C---:B------:R-:W-:Y:S02]  /*35f0*/  HMMA.16816.F32.BF16 R56, R96.reuse, R58, RZ ;  /* 0x0000003a6038723c */ /* 0x040fe400000418ff */
[----:B------:R-:W5:Y:S06]  /*3600*/  MUFU.EX2 R134, R134 ;  /* 0x0000008600867308 */ /* 0x000f6c0000000800 */
[C---:B------:R-:W-:Y:S02]  /*3610*/  HMMA.16816.F32.BF16 R128, R96.reuse, R124, RZ ;  /* 0x0000007c6080723c */ /* 0x040fe400000418ff */
[----:B------:R-:W-:Y:S06]  /*3620*/  MUFU.EX2 R133, R133 ;  /* 0x0000008500857308 */ /* 0x000fec0000000800 */
[C---:B------:R-:W-:Y:S02]  /*3630*/  HMMA.16816.F32.BF16 R120, R96.reuse, R116, RZ ;  /* 0x000000746078723c */ /* 0x040fe400000418ff */
[----:B------:R-:W1:Y:S06]  /*3640*/  MUFU.EX2 R0, R0 ;  /* 0x0000000000007308 */ /* 0x000e6c0000000800 */
        /* <DEDUP_REMOVED lines=31> */
[----:B------:R-:W2:Y:S06]  /*3840*/  MUFU.EX2 R158, R158 ;  /* 0x0000009e009e7308 */ /* 0x000eac0000000800 */
[C---:B------:R-:W-:Y:S07]  /*3850*/  HMMA.16816.F32.BF16 R92, R96.reuse, R4, RZ ;  /* 0x00000004605c723c */ /* 0x040fee00000418ff */
[----:B-1----:R-:W-:Y:S01]  /*3860*/  F2FP.BF16.PACK_AB R4, R144, R149 ;  /* 0x000000959004723e */ /* 0x002fe200000010ff */
[----:B------:R-:W-:Y:S01]  /*3870*/  HMMA.16816.F32.BF16 R96, R96, R6, RZ ;  /* 0x000000066060723c */ /* 0x000fe200000418ff */
[----:B-----5:R-:W-:Y:S01]  /*3880*/  F2FP.BF16.PACK_AB R5, R134, R147 ;  /* 0x000000938605723e */ /* 0x020fe200000010ff */
[----:B------:R-:W-:-:S02]  /*3890*/  FADD.FTZ R149, R149, R148 ;  /* 0x0000009495957221 */ /* 0x000fc40000010000 */
[----:B------:R-:W-:Y:S02]  /*38a0*/  FADD.FTZ R147, R147, R146 ;  /* 0x0000009293937221 */ /* 0x000fe40000010000 */
[----:B------:R-:W-:Y:S01]  /*38b0*/  FADD.FTZ R144, R144, R149 ;  /* 0x0000009590907221 */ /* 0x000fe20000010000 */
[----:B------:R-:W-:Y:S01]  /*38c0*/  F2FP.BF16.PACK_AB R6, R2, R135 ;  /* 0x000000870206723e */ /* 0x000fe200000010ff */
[----:B------:R-:W-:Y:S01]  /*38d0*/  FADD.FTZ R134, R134, R147 ;  /* 0x0000009386867221 */ /* 0x000fe20000010000 */
[----:B------:R-:W-:Y:S01]  /*38e0*/  F2FP.BF16.PACK_AB R7, R0, R133 ;  /* 0x000000850007723e */ /* 0x000fe200000010ff */
[----:B------:R-:W-:Y:S02]  /*38f0*/  FADD.FTZ R135, R135, R144 ;  /* 0x0000009087877221 */ /* 0x000fe40000010000 */
[----:B------:R-:W-:Y:S02]  /*3900*/  FADD.FTZ R133, R133, R134 ;  /* 0x0000008685857221 */ /* 0x000fe40000010000 */
[----:B------:R-:W-:-:S02]  /*3910*/  FADD.FTZ R135, R2, R135 ;  /* 0x0000008702877221 */ /* 0x000fc40000010000 */
[----:B---3--:R-:W-:Y:S01]  /*3920*/  HMMA.16816.F32.BF16 R36, R4, R8, R36 ;  /* 0x000000080424723c */ /* 0x008fe20000041824 */
[----:B------:R-:W-:-:S07]  /*3930*/  FADD.FTZ R133, R0, R133 ;  /* 0x0000008500857221 */ /* 0x000fce0000010000 */
[C---:B------:R-:W-:Y:S01]  /*3940*/  HMMA.16816.F32.BF16 R40, R4.reuse, R10, R40 ;  /* 0x0000000a0428723c */ /* 0x040fe20000041828 */
[----:B------:R-:W1:Y:S07]  /*3950*/  LDSM.16.MT88.4 R8, [R198+0x4900] ;  /* 0x00490000c608783b */ /* 0x000e6e0000004200 */
[C---:B------:R-:W-:Y:S08]  /*3960*/  HMMA.16816.F32.BF16 R52, R4.reuse, R16, R52 ;  /* 0x000000100434723c */ /* 0x040ff00000041834 */
[C---:B------:R-:W-:Y:S01]  /*3970*/  HMMA.16816.F32.BF16 R56, R4.reuse, R18, R56 ;  /* 0x000000120438723c */ /* 0x040fe20000041838 */
[----:B------:R-:W3:Y:S07]  /*3980*/  LDSM.16.MT88.4 R16, [R197+0x4900] ;  /* 0x00490000c510783b */ /* 0x000eee0000004200 */
[C---:B----4-:R-:W-:Y:S08]  /*3990*/  HMMA.16816.F32.BF16 R128, R4.reuse, R20, R128 ;  /* 0x000000140480723c */ /* 0x050ff00000041880 */
[C---:B------:R-:W-:Y:S01]  /*39a0*/  HMMA.16816.F32.BF16 R124, R4.reuse, R22, R124 ;  /* 0x00000016047c723c */ /* 0x040fe2000004187c */
[----:B------:R-:W4:Y:S07]  /*39b0*/  LDSM.16.MT88.4 R20, [R200+0x4900] ;  /* 0x00490000c814783b */ /* 0x000f2e0000004200 */
[C---:B--2---:R-:W-:Y:S08]  /*39c0*/  HMMA.16816.F32.BF16 R60, R4.reuse, R12, R60 ;  /* 0x0000000c043c723c */ /* 0x044ff0000004183c */
[C---:B------:R-:W-:Y:S01]  /*39d0*/  HMMA.16816.F32.BF16 R64, R4.reuse, R14, R64 ;  /* 0x0000000e0440723c */ /* 0x040fe20000041840 */
[----:B------:R-:W2:Y:S07]  /*39e0*/  LDSM.16.MT88.4 R12, [R196+0x4900] ;  /* 0x00490000c40c783b */ /* 0x000eae0000004200 */
[C---:B-1----:R-:W-:Y:S08]  /*39f0*/  HMMA.16816.F32.BF16 R76, R4.reuse, R8, R76 ;  /* 0x00000008044c723c */ /* 0x042ff0000004184c */
[C---:B------:R-:W-:Y:S01]  /*3a00*/  HMMA.16816.F32.BF16 R80, R4.reuse, R10, R80 ;  /* 0x0000000a0450723c */ /* 0x040fe20000041850 */
[----:B------:R-:W1:Y:S07]  /*3a10*/  LDSM.16.MT88.4 R8, [R200+0x1100] ;  /* 0x00110000c808783b */ /* 0x000e6e0000004200 */
[C---:B---3--:R-:W-:Y:S08]  /*3a20*/  HMMA.16816.F32.BF16 R84, R4.reuse, R16, R84 ;  /* 0x000000100454723c */ /* 0x048ff00000041854 */
[C---:B------:R-:W-:Y:S01]  /*3a30*/  HMMA.16816.F32.BF16 R88, R4.reuse, R18, R88 ;  /* 0x000000120458723c */ /* 0x040fe20000041858 */
[----:B------:R-:W3:Y:S07]  /*3a40*/  LDSM.16.MT88.4 R16, [R198+0x1100] ;  /* 0x00110000c610783b */ /* 0x000eee0000004200 */
[C---:B------:R-:W-:Y:S08]  /*3a50*/  HMMA.16816.F32.BF16 R120, R4.reuse, R136, R120 ;  /* 0x000000880478723c */ /* 0x040ff00000041878 */
[C---:B------:R-:W-:Y:S01]  /*3a60*/  HMMA.16816.F32.BF16 R116, R4.reuse, R138, R116 ;  /* 0x0000008a0474723c */ /* 0x040fe20000041874 */
[----:B------:R-:W-:Y:S07]  /*3a70*/  LDSM.16.MT88.4 R136, [R197+0x1900] ;  /* 0x00190000c588783b */ /* 0x000fee0000004200 */
        /* <DEDUP_REMOVED lines=9> */
[C---:B----4-:R-:W-:Y:S08]  /*3b10*/  HMMA.16816.F32.BF16 R68, R4.reuse, R20, R68 ;  /* 0x000000140444723c */ /* 0x050ff00000041844 */
[C---:B------:R-:W-:Y:S01]  /*3b20*/  HMMA.16816.F32.BF16 R72, R4.reuse, R22, R72 ;  /* 0x000000160448723c */ /* 0x040fe20000041848 */
[----:B------:R-:W-:Y:S07]  /*3b30*/  LDSM.16.MT88.4 R20, [R200+0x5100] ;  /* 0x00510000c814783b */ /* 0x000fee0000004200 */
[C---:B--2---:R-:W-:Y:S08]  /*3b40*/  HMMA.16816.F32.BF16 R92, R4.reuse, R12, R92 ;  /* 0x0000000c045c723c */ /* 0x044ff0000004185c */
[----:B------:R-:W-:Y:S01]  /*3b50*/  HMMA.16816.F32.BF16 R96, R4, R14, R96 ;  /* 0x0000000e0460723c */ /* 0x000fe20000041860 */
[----:B------:R-:W2:Y:S06]  /*3b60*/  LDSM.16.MT88.4 R12, [R200+0x3100] ;  /* 0x00310000c80c783b */ /* 0x000eac0000004200 */
[----:B------:R-:W-:Y:S01]  /*3b70*/  F2FP.BF16.PACK_AB R4, R157, R154 ;  /* 0x0000009a9d04723e */ /* 0x000fe200000010ff */
[----:B------:R-:W-:Y:S01]  /*3b80*/  FADD.FTZ R154, R154, R135 ;  /* 0x000000879a9a7221 */ /* 0x000fe20000010000 */
[----:B------:R-:W-:-:S02]  /*3b90*/  F2FP.BF16.PACK_AB R6, R159, R156 ;  /* 0x0000009c9f06723e */ /* 0x000fc400000010ff */
[----:B------:R-:W-:Y:S01]  /*3ba0*/  F2FP.BF16.PACK_AB R5, R163, R160 ;  /* 0x000000a0a305723e */ /* 0x000fe200000010ff */
[----:B------:R-:W-:Y:S01]  /*3bb0*/  FADD.FTZ R160, R160, R133 ;  /* 0x00000085a0a07221 */ /* 0x000fe20000010000 */
[----:B------:R-:W-:Y:S01]  /*3bc0*/  F2FP.BF16.PACK_AB R7, R165, R162 ;  /* 0x000000a2a507723e */ /* 0x000fe200000010ff */
[----:B------:R-:W-:Y:S02]  /*3bd0*/  FADD.FTZ R157, R157, R154 ;  /* 0x0000009a9d9d7221 */ /* 0x000fe40000010000 */
[----:B------:R-:W-:Y:S02]  /*3be0*/  FADD.FTZ R163, R163, R160 ;  /* 0x000000a0a3a37221 */ /* 0x000fe40000010000 */
[----:B------:R-:W-:Y:S02]  /*3bf0*/  FADD.FTZ R156, R156, R157 ;  /* 0x0000009d9c9c7221 */ /* 0x000fe40000010000 */
[----:B-1----:R-:W-:Y:S01]  /*3c00*/  HMMA.16816.F32.BF16 R128, R4, R8, R128 ;  /* 0x000000080480723c */ /* 0x002fe20000041880 */
[----:B------:R-:W-:-:S02]  /*3c10*/  FADD.FTZ R162, R162, R163 ;  /* 0x000000a3a2a27221 */ /* 0x000fc40000010000 */
[----:B------:R-:W-:Y:S02]  /*3c20*/  FADD.FTZ R159, R159, R156 ;  /* 0x0000009c9f9f7221 */ /* 0x000fe40000010000 */
[----:B------:R-:W-:-:S03]  /*3c30*/  FADD.FTZ R162, R165, R162 ;  /* 0x000000a2a5a27221 */ /* 0x000fc60000010000 */
[C---:B------:R-:W-:Y:S01]  /*3c40*/  HMMA.16816.F32.BF16 R124, R4.reuse, R10, R124 ;  /* 0x0000000a047c723c */ /* 0x040fe2000004187c */
[----:B------:R-:W1:Y:S07]  /*3c50*/  LDSM.16.MT88.4 R8, [R197+0x3100] ;  /* 0x00310000c508783b */ /* 0x000e6e0000004200 */
[C---:B---3--:R-:W-:Y:S08]  /*3c60*/  HMMA.16816.F32.BF16 R120, R4.reuse, R16, R120 ;  /* 0x000000100478723c */ /* 0x048ff00000041878 */
[C---:B------:R-:W-:Y:S01]  /*3c70*/  HMMA.16816.F32.BF16 R116, R4.reuse, R18, R116 ;  /* 0x000000120474723c */ /* 0x040fe20000041874 */
[----:B------:R-:W3:Y:S07]  /*3c80*/  LDSM.16.MT88.4 R16, [R196+0x3100] ;  /* 0x00310000c410783b */ /* 0x000eee0000004200 */
[C---:B--2---:R-:W-:Y:S08]  /*3c90*/  HMMA.16816.F32.BF16 R36, R4.reuse, R12, R36 ;  /* 0x0000000c0424723c */ /* 0x044ff00000041824 */
[C---:B------:R-:W-:Y:S01]  /*3ca0*/  HMMA.16816.F32.BF16 R40, R4.reuse, R14, R40 ;  /* 0x0000000e0428723c */ /* 0x040fe20000041828 */
[----:B------:R-:W2:Y:S07]  /*3cb0*/  LDSM.16.MT88.4 R12, [R198+0x5100] ;  /* 0x00510000c60c783b */ /* 0x000eae0000004200 */
[C---:B------:R-:W-:Y:S08]  /*3cc0*/  HMMA.16816.F32.BF16 R68, R4.reuse, R20, R68 ;  /* 0x000000140444723c */ /* 0x040ff00000041844 */
[C---:B-1----:R-:W-:Y:S08]  /*3cd0*/  HMMA.16816.F32.BF16 R52, R4.reuse, R8, R52 ;  /* 0x000000080434723c */ /* 0x042ff00000041834 */
        /* <DEDUP_REMOVED lines=8> */
[C---:B------:R-:W-:Y:S01]  /*3d60*/  HMMA.16816.F32.BF16 R72, R4.reuse, R22, R72 ;  /* 0x000000160448723c */ /* 0x040fe20000041848 */
[----:B------:R-:W-:Y:S07]  /*3d70*/  LDSM.16.MT88.4 R20, [R196+0x3900] ;  /* 0x00390000c414783b */ /* 0x000fee0000004200 */
        /* <DEDUP_REMOVED lines=8> */
[----:B------:R-:W4:Y:S07]  /*3e00*/  LDSM.16.MT88.4 R32, [R196+0x1900] ;  /* 0x00190000c420783b */ /* 0x000f2e0000004200 */
[C---:B------:R-:W-:Y:S08]  /*3e10*/  HMMA.16816.F32.BF16 R104, R4.reuse, R28, R104 ;  /* 0x0000001c0468723c */ /* 0x040ff00000041868 */
[C---:B------:R-:W-:Y:S01]  /*3e20*/  HMMA.16816.F32.BF16 R100, R4.reuse, R30, R100 ;  /* 0x0000001e0464723c */ /* 0x040fe20000041864 */
[----:B------:R-:W5:Y:S07]  /*3e30*/  LDSM.16.MT88.4 R28, [R198+0x3900] ;  /* 0x00390000c61c783b */ /* 0x000f6e0000004200 */
[C---:B------:R-:W-:Y:S08]  /*3e40*/  HMMA.16816.F32.BF16 R44, R4.reuse, R24, R44 ;  /* 0x00000018042c723c */ /* 0x040ff0000004182c */
[----:B------:R-:W-:Y:S01]  /*3e50*/  HMMA.16816.F32.BF16 R48, R4, R26, R48 ;  /* 0x0000001a0430723c */ /* 0x000fe20000041830 */
[----:B------:R-:W3:Y:S06]  /*3e60*/  LDSM.16.MT88.4 R24, [R197+0x3900] ;  /* 0x00390000c518783b */ /* 0x000eec0000004200 */
        /* <DEDUP_REMOVED lines=9> */
[----:B--2---:R-:W-:Y:S01]  /*3f00*/  HMMA.16816.F32.BF16 R128, R4, R12, R128 ;  /* 0x0000000c0480723c */ /* 0x004fe20000041880 */
[----:B------:R-:W-:-:S02]  /*3f10*/  FADD.FTZ R169, R169, R168 ;  /* 0x000000a8a9a97221 */ /* 0x000fc40000010000 */
[----:B------:R-:W-:Y:S02]  /*3f20*/  FADD.FTZ R233, R233, R166 ;  /* 0x000000a6e9e97221 */ /* 0x000fe40000010000 */
[----:B------:R-:W-:-:S03]  /*3f30*/  FADD.FTZ R229, R158, R169 ;  /* 0x000000a99ee57221 */ /* 0x000fc60000010000 */
        /* <DEDUP_REMOVED lines=9> */
[C---:B------:R-:W-:Y:S08]  /*3fd0*/  HMMA.16816.F32.BF16 R116, R4.reuse, R142, R116 ;  /* 0x0000008e0474723c */ /* 0x040ff00000041874 */
[C---:B------:R-:W-:Y:S08]  /*3fe0*/  HMMA.16816.F32.BF16 R112, R4.reuse, R136, R112 ;  /* 0x000000880470723c */ /* 0x040ff00000041870 */
[C---:B------:R-:W-:Y:S08]  /*3ff0*/  HMMA.16816.F32.BF16 R108, R4.reuse, R138, R108 ;  /* 0x0000008a046c723c */ /* 0x040ff0000004186c */
[C---:B----4-:R-:W-:Y:S08]  /*4000*/  HMMA.16816.F32.BF16 R104, R4.reuse, R32, R104 ;  /* 0x000000200468723c */ /* 0x050ff00000041868 */
[C---:B------:R-:W-:Y:S08]  /*4010*/  HMMA.16816.F32.BF16 R100, R4.reuse, R34, R100 ;  /* 0x000000220464723c */ /* 0x040ff00000041864 */
[C---:B-----5:R-:W-:Y:S08]  /*4020*/  HMMA.16816.F32.BF16 R44, R4.reuse, R28, R44 ;  /* 0x0000001c042c723c */ /* 0x060ff0000004182c */
[C---:B------:R-:W-:Y:S08]  /*4030*/  HMMA.16816.F32.BF16 R48, R4.reuse, R30, R48 ;  /* 0x0000001e0430723c */ /* 0x040ff00000041830 */
[C---:B------:R-:W-:Y:S08]  /*4040*/  HMMA.16816.F32.BF16 R52, R4.reuse, R24, R52 ;  /* 0x000000180434723c */ /* 0x040ff00000041834 */
[C---:B------:R-:W-:Y:S08]  /*4050*/  HMMA.16816.F32.BF16 R56, R4.reuse, R26, R56 ;  /* 0x0000001a0438723c */ /* 0x040ff00000041838 */
[C---:B------:R-:W-:Y:S08]  /*4060*/  HMMA.16816.F32.BF16 R60, R4.reuse, R20, R60 ;  /* 0x00000014043c723c */ /* 0x040ff0000004183c */
[C---:B------:R-:W-:Y:S08]  /*4070*/  HMMA.16816.F32.BF16 R64, R4.reuse, R22, R64 ;  /* 0x000000160440723c */ /* 0x040ff00000041840 */
[C---:B--2---:R-:W-:Y:S08]  /*4080*/  HMMA.16816.F32.BF16 R76, R4.reuse, R12, R76 ;  /* 0x0000000c044c723c */ /* 0x044ff0000004184c */
[C---:B------:R-:W-:Y:S08]  /*4090*/  HMMA.16816.F32.BF16 R80, R4.reuse, R14, R80 ;  /* 0x0000000e0450723c */ /* 0x040ff00000041850 */
[C---:B-1----:R-:W-:Y:S08]  /*40a0*/  HMMA.16816.F32.BF16 R84, R4.reuse, R8, R84 ;  /* 0x000000080454723c */ /* 0x042ff00000041854 */
[C---:B------:R-:W-:Y:S08]  /*40b0*/  HMMA.16816.F32.BF16 R88, R4.reuse, R10, R88 ;  /* 0x0000000a0458723c */ /* 0x040ff00000041858 */
[C---:B---3--:R-:W-:Y:S08]  /*40c0*/  HMMA.16816.F32.BF16 R92, R4.reuse, R16, R92 ;  /* 0x00000010045c723c */ /* 0x048ff0000004185c */
[----:B------:R-:W-:Y:S01]  /*40d0*/  HMMA.16816.F32.BF16 R96, R4, R18, R96 ;  /* 0x000000120460723c */ /* 0x000fe20000041860 */
[----:B------:R-:W-:Y:S07]  /*40e0*/  @P0 BRA `(.L_x_2) ;  /* 0x00002f7000000947 */ /* 0x000fee0003800000 */
[----:B------:R-:W-:Y:S01]  /*40f0*/  SHF.R.S32.HI R0, RZ, 0x1f, R215 ;  /* 0x0000001fff007819 */ /* 0x000fe200000114d7 */
[----:B------:R-:W-:Y:S01]  /*4100*/  IMAD.MOV.U32 R135, RZ, RZ, R132 ;  /* 0x000000ffff877224 */ /* 0x000fe200078e0084 */
[----:B------:R-:W-:Y:S01]  /*4110*/  SHF.R.S32.HI R5, RZ, 0x1f, R214 ;  /* 0x0000001fff057819 */ /* 0x000fe200000114d6 */
[----:B------:R-:W-:Y:S01]  /*4120*/  IMAD.WIDE R230, R216, 0x2, RZ ;  /* 0x00000002d8e67825 */ /* 0x000fe200078e02ff */
[----:B------:R-:W-:Y:S01]  /*4130*/  LEA.HI R227, R0, R215, RZ, 0x3 ;  /* 0x000000d700e37211 */ /* 0x000fe200078f18ff */
[----:B------:R-:W-:Y:S01]  /*4140*/  UIADD3 UR7, UR7, -0x2, URZ ;  /* 0xfffffffe07077890 */ /* 0x000fe2000fffe03f */
[----:B------:R-:W-:Y:S01]  /*4150*/  LEA.HI R228, R5, R214, RZ, 0x3 ;  /* 0x000000d605e47211 */ /* 0x000fe200078f18ff */
[----:B------:R-:W-:Y:S01]  /*4160*/  IMAD.MOV.U32 R0, RZ, RZ, R3 ;  /* 0x000000ffff007224 */ /* 0x000fe200078e0003 */
[----:B------:R-:W-:-:S02]  /*4170*/  LOP3.LUT R227, R227, 0xfffffff8, RZ, 0xc0, !PT ;  /* 0xfffffff8e3e37812 */ /* 0x000fc400078ec0ff */
[----:B------:R-:W-:Y:S02]  /*4180*/  LOP3.LUT R228, R228, 0xfffffff8, RZ, 0xc0, !PT ;  /* 0xfffffff8e4e47812 */ /* 0x000fe400078ec0ff */
[----:B------:R-:W-:Y:S02]  /*4190*/  SHF.R.S32.HI R2, RZ, 0x1f, R227 ;  /* 0x0000001fff027819 */ /* 0x000fe400000114e3 */
[----:B------:R-:W-:Y:S02]  /*41a0*/  SHF.R.S32.HI R3, RZ, 0x1f, R228 ;  /* 0x0000001fff037819 */ /* 0x000fe400000114e4 */
[C---:B------:R-:W-:Y:S01]  /*41b0*/  SHF.L.U64.HI R225, R227.reuse, 0x1, R2 ;  /* 0x00000001e3e17819 */ /* 0x040fe20000010202 */
[----:B------:R-:W-:Y:S01]  /*41c0*/  IMAD.SHL.U32 R227, R227, 0x2, RZ ;  /* 0x00000002e3e37824 */ /* 0x000fe200078e00ff */
[----:B------:R-:W-:Y:S01]  /*41d0*/  SEL R223, RZ, 0x10, P5 ;  /* 0x00000010ffdf7807 */ /* 0x000fe20002800000 */
[----:B------:R-:W-:Y:S01]  /*41e0*/  IMAD.SHL.U32 R224, R211, 0x2, RZ ;  /* 0x00000002d3e07824 */ /* 0x000fe200078e00ff */
[----:B------:R-:W-:Y:S02]  /*41f0*/  SEL R222, RZ, 0x10, P4 ;  /* 0x00000010ffde7807 */ /* 0x000fe40002000000 */
[----:B------:R-:W-:-:S02]  /*4200*/  SEL R2, RZ, 0x10, P6 ;  /* 0x00000010ff027807 */ /* 0x000fc40003000000 */
[C---:B------:R-:W-:Y:S02]  /*4210*/  ISETP.NE.U32.AND P1, PT, R223.reuse, RZ, PT ;  /* 0x000000ffdf00720c */ /* 0x040fe40003f25070 */
[----:B------:R-:W-:Y:S02]  /*4220*/  IADD3 R221, -R223, 0x10, RZ ;  /* 0x00000010dfdd7810 */ /* 0x000fe40007ffe1ff */
[C---:B------:R-:W-:Y:S02]  /*4230*/  ISETP.NE.U32.AND P0, PT, R222.reuse, RZ, PT ;  /* 0x000000ffde00720c */ /* 0x040fe40003f05070 */
[----:B------:R-:W-:Y:S02]  /*4240*/  IADD3 R220, -R222, 0x10, RZ ;  /* 0x00000010dedc7810 */ /* 0x000fe40007ffe1ff */
[----:B------:R-:W-:Y:S02]  /*4250*/  IADD3 R219, -R2, 0x10, RZ ;  /* 0x0000001002db7810 */ /* 0x000fe40007ffe1ff */
[C---:B------:R-:W-:Y:S01]  /*4260*/  SHF.L.U64.HI R226, R228.reuse, 0x1, R3 ;  /* 0x00000001e4e27819 */ /* 0x040fe20000010203 */
[----:B------:R-:W-:Y:S01]  /*4270*/  IMAD.SHL.U32 R228, R228, 0x2, RZ ;  /* 0x00000002e4e47824 */ /* 0x000fe200078e00ff */
[----:B------:R-:W-:-:S02]  /*4280*/  P2R R3, PR, RZ, 0x2 ;  /* 0x00000002ff037803 */ /* 0x000fc40000000000 */
[----:B------:R-:W-:Y:S02]  /*4290*/  P2R R3, PR, RZ, 0x1 ;  /* 0x00000001ff037803 */ /* 0x000fe40000000000 */
[----:B------:R-:W-:Y:S02]  /*42a0*/  LOP3.LUT R221, R221, 0xf, RZ, 0xc0, !PT ;  /* 0x0000000fdddd7812 */ /* 0x000fe400078ec0ff */
[----:B------:R-:W-:Y:S02]  /*42b0*/  LOP3.LUT R220, R220, 0xf, RZ, 0xc0, !PT ;  /* 0x0000000fdcdc7812 */ /* 0x000fe400078ec0ff */
[----:B------:R-:W-:Y:S02]  /*42c0*/  LOP3.LUT R219, R219, 0xf, RZ, 0xc0, !PT ;  /* 0x0000000fdbdb7812 */ /* 0x000fe400078ec0ff */
[----:B------:R-:W-:Y:S01]  /*42d0*/  ISETP.NE.U32.AND P2, PT, R2, RZ, PT ;  /* 0x000000ff0200720c */ /* 0x000fe20003f45070 */
[----:B------:R-:W-:Y:S05]  /*42e0*/  BRA `(.L_x_3) ;  /* 0x0000034000007947 */ /* 0x000fea0003800000 */
.L_x_5:
[----:B------:R-:W-:Y:S01]  /*42f0*/  ULEA UR4, UR7, UR10, 0x6 ;  /* 0x0000000a07047291 */ /* 0x000fe2000f8e303f */
[----:B------:R-:W-:Y:S01]  /*4300*/  ISETP.NE.AND P1, PT, R207, 0x1, PT ;  /* 0x00000001cf00780c */ /* 0x000fe20003f25270 */
[----:B------:R-:W-:Y:S04]  /*4310*/  IMAD.MOV.U32 R208, RZ, RZ, RZ ;  /* 0x000000ffffd07224 */ /* 0x000fe800078e00ff */
[----:B------:R-:W-:Y:S05]  /*4320*/  IMAD.U32 R2, RZ, RZ, UR4 ;  /* 0x00000004ff027e24 */ /* 0x000fea000f8e00ff */
[----:B------:R-:W-:Y:S05]  /*4330*/  IADD3 R209, R2, -0x40, R213 ;  /* 0xffffffc002d17810 */ /* 0x000fea0007ffe0d5 */
[----:B------:R-:W-:Y:S04]  /*4340*/  @P1 IMAD.HI.U32 R3, R209, c[0x0][0x2bc], RZ ;  /* 0x0000af00d1031a27 */ /* 0x000fe800078e00ff */
[----:B------:R-:W-:Y:S01]  /*4350*/  IMAD.MOV.U32 R2, RZ, RZ, R209 ;  /* 0x000000ffff027224 */ /* 0x000fe200078e00d1 */
[----:B------:R-:W-:Y:S04]  /*4360*/  @P1 SHF.R.U32.HI R2, RZ, c[0x0][0x2c0], R3 ;  /* 0x0000b000ff021a19 */ /* 0x000fe80000011603 */
[C---:B------:R-:W-:Y:S04]  /*4370*/  @!P3 IADD3 R4, P0, R2.reuse, UR14, RZ ;  /* 0x0000000e0204bc10 */ /* 0x040fe8000ff1e0ff */
[----:B------:R-:W-:Y:S01]  /*4380*/  @!P3 LEA.HI.X.SX32 R3, R2, UR11, 0x1, P0 ;  /* 0x0000000b0203bc11 */ /* 0x000fe200080f0eff */
[----:B------:R-:W-:Y:S01]  /*4390*/  IMAD.MOV R2, RZ, RZ, -R2 ;  /* 0x000000ffff027224 */ /* 0x000fe200078e0a02 */
[----:B------:R-:W-:Y:S03]  /*43a0*/  @!P3 LEA R8, P0, R4, c[0x0][0x2a0], 0x2 ;  /* 0x0000a8000408ba11 */ /* 0x000fe600078010ff */
[----:B------:R-:W-:Y:S01]  /*43b0*/  IMAD R209, R2, c[0x0][0x2b8], R209 ;  /* 0x0000ae0002d17a24 */ /* 0x000fe200078e02d1 */
[----:B------:R-:W-:Y:S03]  /*43c0*/  @!P3 LEA.HI.X R9, R4, c[0x0][0x2a4], R3, 0x2, P0 ;  /* 0x0000a9000409ba11 */ /* 0x000fe600000f1403 */
[----:B------:R-:W-:Y:S01]  /*43d0*/  IMAD.WIDE.U32 R6, R209, c[0x0][0x1e0], RZ ;  /* 0x00007800d1067a25 */ /* 0x000fe200078e00ff */
[----:B------:R-:W-:Y:S01]  /*43e0*/  SHF.R.S32.HI R3, RZ, 0x1f, R209 ;  /* 0x0000001fff037819 */ /* 0x000fe200000114d1 */
[----:B------:R-:W2:Y:S04]  /*43f0*/  @!P3 LDG.E R208, [R8.64] ;  /* 0x0000000c08d0b981 */ /* 0x000ea8000c1e1900 */
[----:B------:R-:W-:Y:S04]  /*4400*/  IMAD R3, R3, c[0x0][0x1e0], RZ ;  /* 0x0000780003037a24 */ /* 0x000fe800078e02ff */
[----:B------:R-:W-:Y:S04]  /*4410*/  IMAD R3, R209, c[0x0][0x1e4], R3 ;  /* 0x00007900d1037a24 */ /* 0x000fe800078e0203 */
[----:B------:R-:W-:Y:S01]  /*4420*/  IMAD.IADD R7, R7, 0x1, R3 ;  /* 0x0000000107077824 */ /* 0x000fe200078e0203 */
[----:B--2---:R-:W-:Y:S03]  /*4430*/  SHF.R.S32.HI R4, RZ, 0x1f, R208 ;  /* 0x0000001fff047819 */ /* 0x004fe600000114d0 */
[----:B------:R-:W-:Y:S04]  /*4440*/  IMAD.WIDE.U32 R6, R208, c[0x0][0x1f0], R6 ;  /* 0x00007c00d0067a25 */ /* 0x000fe800078e0006 */
[----:B------:R-:W-:Y:S01]  /*4450*/  IMAD R4, R4, c[0x0][0x1f0], RZ ;  /* 0x00007c0004047a24 */ /* 0x000fe200078e02ff */
[----:B------:R-:W-:Y:S03]  /*4460*/  IADD3 R5, P0, R6, UR18, RZ ;  /* 0x0000001206057c10 */ /* 0x000fe6000ff1e0ff */
[----:B------:R-:W-:Y:S05]  /*4470*/  IMAD R4, R208, c[0x0][0x1f4], R4 ;  /* 0x00007d00d0047a24 */ /* 0x000fea00078e0204 */
[----:B------:R-:W-:Y:S02]  /*4480*/  IADD3.X R4, R7, UR16, R4, P0, !PT ;  /* 0x0000001007047c10 */ /* 0x000fe400087fe404 */
[C---:B------:R-:W-:Y:S04]  /*4490*/  LEA R3, P0, R5.reuse, c[0x0][0x1c8], 0x1 ;  /* 0x0000720005037a11 */ /* 0x040fe800078008ff */
[----:B------:R-:W-:Y:S02]  /*44a0*/  LEA.HI.X R2, R5, c[0x0][0x1cc], R4, 0x1, P0 ;  /* 0x0000730005027a11 */ /* 0x000fe400000f0c04 */
[----:B------:R-:W1:Y:S04]  /*44b0*/  SHFL.IDX PT, R5, R3, RZ, 0x181f ;  /* 0x00181fff03057589 */ /* 0x000e6800000e0000 */
[----:B------:R-:W2:Y:S01]  /*44c0*/  SHFL.IDX PT, R7, R2, RZ, 0x181f ;  /* 0x00181fff02077589 */ /* 0x000ea200000e0000 */
[C---:B-1----:R-:W-:Y:S05]  /*44d0*/  IADD3 R10, P0, R230.reuse, R5, RZ ;  /* 0x00000005e60a7210 */ /* 0x042fea0007f1e0ff */
[----:B--2---:R-:W-:Y:S01]  /*44e0*/  IMAD.X R11, R231, 0x1, R7, P0 ;  /* 0x00000001e70b7824 */ /* 0x004fe200000e0607 */
[----:B------:R-:W-:Y:S04]  /*44f0*/  IADD3 R8, P0, R5, R227, RZ ;  /* 0x000000e305087210 */ /* 0x000fe80007f1e0ff */
[----:B------:R-:W-:Y:S01]  /*4500*/  @!PT LDS RZ, [RZ] ;  /* 0x00000000fffff984 */ /* 0x000fe20000000800 */
[----:B------:R1:W-:Y:S01]  /*4510*/  LDGSTS.E.BYPASS.LTC128B.128 [R224+0x6100], [R10.64], !P5 ;  /* 0x061000000ae07fae */ /* 0x0003e2000e901d4c */
[----:B------:R-:W-:Y:S01]  /*4520*/  IMAD.X R9, R7, 0x1, R225, P0 ;  /* 0x0000000107097824 */ /* 0x000fe200000e06e1 */
[-C--:B------:R-:W-:Y:S02]  /*4530*/  IADD3 R12, P0, R5, R228.reuse, RZ ;  /* 0x000000e4050c7210 */ /* 0x080fe40007f1e0ff */
[----:B------:R-:W2:Y:S03]  /*4540*/  SHFL.IDX PT, R5, R3, 0x1, 0x181f ;  /* 0x00381f0003057f89 */ /* 0x000ea600000e0000 */
[--C-:B------:R-:W-:Y:S01]  /*4550*/  IMAD.X R13, R7, 0x1, R226.reuse, P0 ;  /* 0x00000001070d7824 */ /* 0x100fe200000e06e2 */
[----:B------:R1:W-:Y:S04]  /*4560*/  LDGSTS.E.BYPASS.LTC128B.128 [R224+0x8100], [R8.64], !P4 ;  /* 0x0810000008e07fae */ /* 0x0003e8000e101d4c */
[----:B------:R-:W3:Y:S04]  /*4570*/  SHFL.IDX PT, R7, R2, 0x1, 0x181f ;  /* 0x00381f0002077f89 */ /* 0x000ee800000e0000 */
[----:B------:R1:W-:Y:S01]  /*4580*/  LDGSTS.E.BYPASS.LTC128B.128 [R224+0xa100], [R12.64], !P6 ;  /* 0x0a1000000ce07fae */ /* 0x0003e2000f101d4c */
[----:B--2---:R-:W-:Y:S05]  /*4590*/  IADD3 R16, P0, R230, R5, RZ ;  /* 0x00000005e6107210 */ /* 0x004fea0007f1e0ff */
[----:B---3--:R-:W-:Y:S01]  /*45a0*/  IMAD.X R17, R231, 0x1, R7, P0 ;  /* 0x00000001e7117824 */ /* 0x008fe200000e0607 */
[----:B------:R-:W-:Y:S04]  /*45b0*/  IADD3 R14, P0, R5, R227, RZ ;  /* 0x000000e3050e7210 */ /* 0x000fe80007f1e0ff */
[----:B------:R1:W-:Y:S01]  /*45c0*/  LDGSTS.E.BYPASS.LTC128B.128 [R224+0x7100], [R16.64], !P5 ;  /* 0x0710000010e07fae */ /* 0x0003e2000e901d4c */
[----:B------:R-:W-:Y:S01]  /*45d0*/  IMAD.X R15, R7, 0x1, R225, P0 ;  /* 0x00000001070f7824 */ /* 0x000fe200000e06e1 */
[----:B------:R-:W-:Y:S04]  /*45e0*/  IADD3 R4, P0, R5, R228, RZ ;  /* 0x000000e405047210 */ /* 0x000fe80007f1e0ff */
[----:B------:R1:W-:Y:S01]  /*45f0*/  LDGSTS.E.BYPASS.LTC128B.128 [R224+0x9100], [R14.64], !P4 ;  /* 0x091000000ee07fae */ /* 0x0003e2000e101d4c */
[----:B------:R-:W-:Y:S05]  /*4600*/  IMAD.X R5, R7, 0x1, R226, P0 ;  /* 0x0000000107057824 */ /* 0x000fea00000e06e2 */
[----:B------:R1:W-:Y:S01]  /*4610*/  LDGSTS.E.BYPASS.LTC128B.128 [R224+0xb100], [R4.64], !P6 ;  /* 0x0b10000004e07fae */ /* 0x0003e2000f101d4c */
[----:B------:R-:W-:-:S05]  /*4620*/  BRA `(.L_x_4) ;  /* 0x000010c000007947 */ /* 0x000fca0003800000 */
.L_x_3:
[----:B------:R-:W-:Y:S04]  /*4630*/  DEPBAR.LE SB0, 0x0 ;  /* 0x000080000000791a */ /* 0x000fe80000000000 */
[----:B------:R-:W-:Y:S01]  /*4640*/  BAR.SYNC.DEFER_BLOCKING 0x0 ;  /* 0x0000000000007b1d */ /* 0x000fe20000010000 */
[----:B------:R-:W-:Y:S01]  /*4650*/  SHF.R.S32.HI R235, RZ, 0x1f, R209 ;  /* 0x0000001fffeb7819 */ /* 0x000fe200000114d1 */
[----:B------:R-:W-:Y:S01]  /*4660*/  IMAD.WIDE.U32 R132, R209, c[0x0][0x208], RZ ;  /* 0x00008200d1847a25 */ /* 0x000fe200078e00ff */
[----:B------:R-:W-:Y:S01]  /*4670*/  SHF.R.S32.HI R3, RZ, 0x1f, R208 ;  /* 0x0000001fff037819 */ /* 0x000fe200000114d0 */
[----:B------:R-:W-:Y:S02]  /*4680*/  UISETP.GE.AND UP0, UPT, UR7, 0x1, UPT ;  /* 0x000000010700788c */ /* 0x000fe4000bf06270 */
[----:B------:R-:W-:Y:S02]  /*4690*/  IMAD R235, R235, c[0x0][0x208], RZ ;  /* 0x00008200ebeb7a24 */ /* 0x000fe400078e02ff */
[----:B------:R-:W-:Y:S02]  /*46a0*/  IMAD R3, R3, c[0x0][0x218], RZ ;  /* 0x0000860003037a24 */ /* 0x000fe400078e02ff */
[----:B------:R-:W-:Y:S02]  /*46b0*/  IMAD R235, R209, c[0x0][0x20c], R235 ;  /* 0x00008300d1eb7a24 */ /* 0x000fe400078e02eb */
[C---:B------:R-:W-:Y:S03]  /*46c0*/  IMAD R3, R208.reuse, c[0x0][0x21c], R3 ;  /* 0x00008700d0037a24 */ /* 0x040fe600078e0203 */
[----:B------:R-:W-:Y:S05]  /*46d0*/  IADD3 R133, R133, R235, RZ ;  /* 0x000000eb85857210 */ /* 0x000fea0007ffe0ff */
[----:B------:R-:W-:Y:S01]  /*46e0*/  IMAD.WIDE.U32 R132, R208, c[0x0][0x218], R132 ;  /* 0x00008600d0847a25 */ /* 0x000fe200078e0084 */
[----:B------:R-:W-:Y:S04]  /*46f0*/  LDSM.16.M88.4 R136, [R206] ;  /* 0x00000000ce88783b */ /* 0x000fe80000000200 */
[----:B------:R-:W-:Y:S04]  /*4700*/  IADD3 R2, P0, R132, UR20, RZ ;  /* 0x0000001484027c10 */ /* 0x000fe8000ff1e0ff */
[----:B------:R-:W-:Y:S01]  /*4710*/  IADD3.X R3, R133, UR5, R3, P0, !PT ;  /* 0x0000000585037c10 */ /* 0x000fe200087fe403 */
[----:B------:R-:W1:Y:S01]  /*4720*/  LDSM.16.M88.4 R140, [R205+0x6100] ;  /* 0x00610000cd8c783b */ /* 0x000e620000000200 */
[C---:B------:R-:W-:Y:S04]  /*4730*/  LEA R232, P0, R2.reuse, c[0x0][0x1f8], 0x1 ;  /* 0x00007e0002e87a11 */ /* 0x040fe800078008ff */
[----:B------:R-:W-:Y:S02]  /*4740*/  LEA.HI.X R134, R2, c[0x0][0x1fc], R3, 0x1, P0 ;  /* 0x00007f0002867a11 */ /* 0x000fe400000f0c03 */
[----:B------:R-:W2:Y:S07]  /*4750*/  LDSM.16.M88.4 R144, [R205+0x6900] ;  /* 0x00690000cd90783b */ /* 0x000eae0000000200 */
[----:B------:R-:W-:Y:S07]  /*4760*/  LDSM.16.M88.4 R148, [R205+0x7100] ;  /* 0x00710000cd94783b */ /* 0x000fee0000000200 */
[----:B------:R-:W-:Y:S07]  /*4770*/  LDSM.16.M88.4 R152, [R205+0x7900] ;  /* 0x00790000cd98783b */ /* 0x000fee0000000200 */
[----:B------:R-:W-:Y:S07]  /*4780*/  LDSM.16.M88.4 R156, [R204] ;  /* 0x00000000cc9c783b */ /* 0x000fee0000000200 */
[----:B------:R-:W-:Y:S01]  /*4790*/  LDSM.16.M88.4 R160, [R203] ;  /* 0x00000000cba0783b */ /* 0x000fe20000000200 */
[C---:B-1----:R-:W-:Y:S06]  /*47a0*/  HMMA.16816.F32.BF16 R4, R136.reuse, R140, RZ ;  /* 0x0000008c8804723c */ /* 0x042fec00000418ff */
[----:B------:R-:W1:Y:S02]  /*47b0*/  SHFL.IDX PT, R2, R232, 0x1, 0x181f ;  /* 0x00381f00e8027f89 */ /* 0x000e6400000e0000 */
[C---:B------:R-:W-:Y:S05]  /*47c0*/  HMMA.16816.F32.BF16 R8, R136.reuse, R142, RZ ;  /* 0x0000008e8808723c */ /* 0x040fea00000418ff */
[----:B------:R-:W3:Y:S03]  /*47d0*/  SHFL.IDX PT, R3, R134, 0x1, 0x181f ;  /* 0x00381f0086037f89 */ /* 0x000ee600000e0000 */
[C---:B--2---:R-:W-:Y:S04]  /*47e0*/  HMMA.16816.F32.BF16 R12, R136.reuse, R144, RZ ;  /* 0x00000090880c723c */ /* 0x044fe800000418ff */
[----:B------:R-:W2:Y:S04]  /*47f0*/  SHFL.IDX PT, R243, R232, RZ, 0x181f ;  /* 0x00181fffe8f37589 */ /* 0x000ea800000e0000 */
[C---:B------:R-:W-:Y:S03]  /*4800*/  HMMA.16816.F32.BF16 R16, R136.reuse, R146, RZ ;  /* 0x000000928810723c */ /* 0x040fe600000418ff */
[----:B------:R-:W4:Y:S01]  /*4810*/  SHFL.IDX PT, R237, R134, RZ, 0x181f ;  /* 0x00181fff86ed7589 */ /* 0x000f2200000e0000 */
[-C--:B-1----:R-:W-:Y:S04]  /*4820*/  IADD3 R234, P1, P0, R221, R2.reuse, R230 ;  /* 0x00000002ddea7210 */ /* 0x082fe8000783e0e6 */
[C---:B------:R-:W-:Y:S01]  /*4830*/  HMMA.16816.F32.BF16 R20, R136.reuse, R148, RZ ;  /* 0x000000948814723c */ /* 0x040fe200000418ff */
[-C--:B---3--:R-:W-:Y:S01]  /*4840*/  IADD3.X R235, RZ, R3.reuse, R231, P1, P0 ;  /* 0x00000003ffeb7210 */ /* 0x088fe20000fe04e7 */
[----:B------:R-:W1:Y:S02]  /*4850*/  LDSM.16.M88.4 R164, [R195] ;  /* 0x00000000c3a4783b */ /* 0x000e640000000200 */
[-C--:B------:R-:W-:Y:S04]  /*4860*/  IADD3 R132, P1, P0, R220, R2.reuse, R227 ;  /* 0x00000002dc847210 */ /* 0x080fe8000783e0e3 */
[C---:B------:R-:W-:Y:S01]  /*4870*/  HMMA.16816.F32.BF16 R24, R136.reuse, R150, RZ ;  /* 0x000000968818723c */ /* 0x040fe200000418ff */
[-C--:B------:R-:W-:Y:S01]  /*4880*/  IADD3.X R133, RZ, R3.reuse, R225, P1, P0 ;  /* 0x00000003ff857210 */ /* 0x080fe20000fe04e1 */
[----:B------:R-:W3:Y:S02]  /*4890*/  LDSM.16.M88.4 R168, [R194] ;  /* 0x00000000c2a8783b */ /* 0x000ee40000000200 */
[----:B------:R-:W-:Y:S04]  /*48a0*/  IADD3 R2, P1, P0, R219, R2, R228 ;  /* 0x00000002db027210 */ /* 0x000fe8000783e0e4 */
[C---:B------:R-:W-:Y:S01]  /*48b0*/  HMMA.16816.F32.BF16 R28, R136.reuse, R152, RZ ;  /* 0x00000098881c723c */ /* 0x040fe200000418ff */
[----:B------:R-:W-:Y:S01]  /*48c0*/  IADD3.X R3, RZ, R3, R226, P1, P0 ;  /* 0x00000003ff037210 */ /* 0x000fe20000fe04e2 */
[----:B------:R-:W5:Y:S01]  /*48d0*/  LDSM.16.M88.4 R172, [R193] ;  /* 0x00000000c1ac783b */ /* 0x000f620000000200 */
[----:B------:R-:W-:Y:S02]  /*48e0*/  ISETP.NE.U32.AND P1, PT, R222, RZ, PT ;  /* 0x000000ffde00720c */ /* 0x000fe40003f25070 */
[----:B--2---:R-:W-:Y:S03]  /*48f0*/  IADD3 R240, P0, R230, R243, RZ ;  /* 0x000000f3e6f07210 */ /* 0x004fe60007f1e0ff */
[----:B------:R-:W-:Y:S01]  /*4900*/  HMMA.16816.F32.BF16 R32, R136, R154, RZ ;  /* 0x0000009a8820723c */ /* 0x000fe200000418ff */
[----:B----4-:R-:W-:Y:S03]  /*4910*/  IADD3.X R241, R231, R237, RZ, P0, !PT ;  /* 0x000000ede7f17210 */ /* 0x010fe600007fe4ff */
[----:B------:R-:W-:Y:S02]  /*4920*/  IADD3 R238, P0, R243, R227, RZ ;  /* 0x000000e3f3ee7210 */ /* 0x000fe40007f1e0ff */
[----:B------:R-:W-:Y:S01]  /*4930*/  @!PT LDS RZ, [RZ] ;  /* 0x00000000fffff984 */ /* 0x000fe20000000800 */
[----:B------:R-:W-:Y:S01]  /*4940*/  @!PT LDS RZ, [RZ] ;  /* 0x00000000fffff984 */ /* 0x000fe20000000800 */
[----:B------:R-:W-:Y:S01]  /*4950*/  @!PT LDS RZ, [RZ] ;  /* 0x00000000fffff984 */ /* 0x000fe20000000800 */
[----:B------:R2:W-:Y:S02]  /*4960*/  LDGSTS.E.BYPASS.LTC128B.128 [R224+0x100], [R240.64], !P5 ;  /* 0x00100000f0e07fae */ /* 0x0005e4000e901d4c */
[C---:B------:R-:W-:Y:S05]  /*4970*/  HMMA.16816.F32.BF16 R4, R156.reuse, R160, R4 ;  /* 0x000000a09c04723c */ /* 0x040fea0000041804 */
[----:B------:R-:W-:Y:S02]  /*4980*/  IADD3.X R239, R237, R225, RZ, P0, !PT ;  /* 0x000000e1edef7210 */ /* 0x000fe400007fe4ff */
[----:B------:R-:W-:Y:S01]  /*4990*/  IADD3 R236, P0, R243, R228, RZ ;  /* 0x000000e4f3ec7210 */ /* 0x000fe20007f1e0ff */
[C---:B------:R-:W-:Y:S02]  /*49a0*/  HMMA.16816.F32.BF16 R8, R156.reuse, R162, R8 ;  /* 0x000000a29c08723c */ /* 0x040fe40000041808 */
[----:B------:R4:W-:Y:S02]  /*49b0*/  LDGSTS.E.BYPASS.LTC128B.128 [R224+0x2100], [R238.64], !P4 ;  /* 0x02100000eee07fae */ /* 0x0009e4000e101d4c */
[----:B------:R-:W-:Y:S02]  /*49c0*/  IADD3.X R237, R237, R226, RZ, P0, !PT ;  /* 0x000000e2eded7210 */ /* 0x000fe400007fe4ff */
[----:B------:R-:W-:Y:S02]  /*49d0*/  ISETP.NE.U32.AND P0, PT, R223, RZ, PT ;  /* 0x000000ffdf00720c */ /* 0x000fe40003f05070 */
[C---:B-1----:R-:W-:Y:S01]  /*49e0*/  HMMA.16816.F32.BF16 R12, R156.reuse, R164, R12 ;  /* 0x000000a49c0c723c */ /* 0x042fe2000004180c */
[----:B------:R1:W-:Y:S07]  /*49f0*/  LDGSTS.E.BYPASS.LTC128B.128 [R224+0x4100], [R236.64], !P6 ;  /* 0x04100000ece07fae */ /* 0x0003ee000f101d4c */
[C---:B------:R-:W-:Y:S03]  /*4a00*/  HMMA.16816.F32.BF16 R16, R156.reuse, R166, R16 ;  /* 0x000000a69c10723c */ /* 0x040fe60000041810 */
[----:B------:R1:W-:Y:S01]  /*4a10*/  LDGSTS.E.BYPASS.LTC128B.128.ZFILL [R224+0x1100], [R234.64], P0 ;  /* 0x01100000eae07fae */ /* 0x0003e20008141d4c */
[----:B------:R-:W-:Y:S04]  /*4a20*/  PLOP3.LUT P0, PT, PT, PT, UP0, 0x80, 0x0 ;  /* 0x000000000000781c */ /* 0x000fe80003f0f008 */
[C---:B---3--:R-:W-:Y:S02]  /*4a30*/  HMMA.16816.F32.BF16 R20, R156.reuse, R168, R20 ;  /* 0x000000a89c14723c */ /* 0x048fe40000041814 */
[----:B------:R3:W-:Y:S06]  /*4a40*/  LDGSTS.E.BYPASS.LTC128B.128.ZFILL [R224+0x3100], [R132.64], P1 ;  /* 0x0310000084e07fae */ /* 0x0007ec0008941d4c */
[C---:B------:R-:W-:Y:S01]  /*4a50*/  HMMA.16816.F32.BF16 R24, R156.reuse, R170, R24 ;  /* 0x000000aa9c18723c */ /* 0x040fe20000041818 */
[----:B------:R1:W-:Y:S07]  /*4a60*/  LDGSTS.E.BYPASS.LTC128B.128.ZFILL [R224+0x5100], [R2.64], P2 ;  /* 0x0510000002e07fae */ /* 0x0003ee0009141d4c */
[C---:B-----5:R-:W-:Y:S01]  /*4a70*/  HMMA.16816.F32.BF16 R28, R156.reuse, R172, R28 ;  /* 0x000000ac9c1c723c */ /* 0x060fe2000004181c */
[----:B------:R-:W-:Y:S07]  /*4a80*/  LDSM.16.M88.4 R176, [R202] ;  /* 0x00000000cab0783b */ /* 0x000fee0000000200 */
[----:B------:R-:W-:Y:S01]  /*4a90*/  HMMA.16816.F32.BF16 R32, R156, R174, R32 ;  /* 0x000000ae9c20723c */ /* 0x000fe20000041820 */
[----:B------:R-:W5:Y:S07]  /*4aa0*/  LDSM.16.M88.4 R180, [R199+0x6100] ;  /* 0x00610000c7b4783b */ /* 0x000f6e0000000200 */
[----:B------:R-:W1:Y:S07]  /*4ab0*/  LDSM.16.M88.4 R136, [R199+0x6900] ;  /* 0x00690000c788783b */ /* 0x000e6e0000000200 */
[----:B------:R-:W1:Y:S07]  /*4ac0*/  LDSM.16.M88.4 R140, [R199+0x7100] ;  /* 0x00710000c78c783b */ /* 0x000e6e0000000200 */
[----:B------:R-:W0:Y:S07]  /*4ad0*/  LDGDEPBAR ;  /* 0x00000000000079af */ /* 0x000e2e0000000000 */
[----:B------:R-:W2:Y:S07]  /*4ae0*/  LDSM.16.M88.4 R144, [R199+0x7900] ;  /* 0x00790000c790783b */ /* 0x000eae0000000200 */
[----:B------:R-:W-:Y:S01]  /*4af0*/  LDSM.16.M88.4 R148, [R201] ;  /* 0x00000000c994783b */ /* 0x000fe20000000200 */
[C---:B-----5:R-:W-:Y:S06]  /*4b00*/  HMMA.16816.F32.BF16 R4, R176.reuse, R180, R4 ;  /* 0x000000b4b004723c */ /* 0x060fec0000041804 */
[----:B------:R-:W5:Y:S02]  /*4b10*/  LDSM.16.M88.4 R152, [R192] ;  /* 0x00000000c098783b */ /* 0x000f640000000200 */
[C---:B------:R-:W-:Y:S05]  /*4b20*/  HMMA.16816.F32.BF16 R8, R176.reuse, R182, R8 ;  /* 0x000000b6b008723c */ /* 0x040fea0000041808 */
[----:B------:R-:W3:Y:S03]  /*4b30*/  LDSM.16.M88.4 R156, [R192+0x800] ;  /* 0x00080000c09c783b */ /* 0x000ee60000000200 */
[C---:B-1----:R-:W-:Y:S04]  /*4b40*/  HMMA.16816.F32.BF16 R12, R176.reuse, R136, R12 ;  /* 0x00000088b00c723c */ /* 0x042fe8000004180c */
[----:B------:R-:W1:Y:S04]  /*4b50*/  LDSM.16.M88.4 R160, [R192+0x1000] ;  /* 0x00100000c0a0783b */ /* 0x000e680000000200 */
[C---:B------:R-:W-:Y:S03]  /*4b60*/  HMMA.16816.F32.BF16 R16, R176.reuse, R138, R16 ;  /* 0x0000008ab010723c */ /* 0x040fe60000041810 */
[----:B------:R-:W1:Y:S05]  /*4b70*/  LDSM.16.M88.4 R164, [R192+0x1800] ;  /* 0x00180000c0a4783b */ /* 0x000e6a0000000200 */
[C---:B------:R-:W-:Y:S02]  /*4b80*/  HMMA.16816.F32.BF16 R20, R176.reuse, R140, R20 ;  /* 0x0000008cb014723c */ /* 0x040fe40000041814 */
[----:B------:R-:W-:Y:S06]  /*4b90*/  LDSM.16.M88.4 R168, [R206+0x4000] ;  /* 0x00400000cea8783b */ /* 0x000fec0000000200 */
[C---:B------:R-:W-:Y:S01]  /*4ba0*/  HMMA.16816.F32.BF16 R24, R176.reuse, R142, R24 ;  /* 0x0000008eb018723c */ /* 0x040fe20000041818 */
[----:B------:R-:W1:Y:S07]  /*4bb0*/  LDSM.16.M88.4 R172, [R205+0x8100] ;  /* 0x00810000cdac783b */ /* 0x000e6e0000000200 */
[C---:B--2---:R-:W-:Y:S01]  /*4bc0*/  HMMA.16816.F32.BF16 R28, R176.reuse, R144, R28 ;  /* 0x00000090b01c723c */ /* 0x044fe2000004181c */
[----:B------:R-:W2:Y:S07]  /*4bd0*/  LDSM.16.M88.4 R136, [R205+0x8900] ;  /* 0x00890000cd88783b */ /* 0x000eae0000000200 */
[----:B------:R-:W-:Y:S01]  /*4be0*/  HMMA.16816.F32.BF16 R32, R176, R146, R32 ;  /* 0x00000092b020723c */ /* 0x000fe20000041820 */
[----:B------:R-:W2:Y:S07]  /*4bf0*/  LDSM.16.M88.4 R140, [R205+0x9100] ;  /* 0x00910000cd8c783b */ /* 0x000eae0000000200 */
[C---:B-----5:R-:W-:Y:S01]  /*4c00*/  HMMA.16816.F32.BF16 R4, R148.reuse, R152, R4 ;  /* 0x000000989404723c */ /* 0x060fe20000041804 */
[----:B------:R-:W5:Y:S07]  /*4c10*/  LDSM.16.M88.4 R144, [R205+0x9900] ;  /* 0x00990000cd90783b */ /* 0x000f6e0000000200 */
[C---:B------:R-:W-:Y:S01]  /*4c20*/  HMMA.16816.F32.BF16 R8, R148.reuse, R154, R8 ;  /* 0x0000009a9408723c */ /* 0x040fe20000041808 */
[----:B------:R-:W-:Y:S07]  /*4c30*/  LDSM.16.M88.4 R176, [R204+0x4000] ;  /* 0x00400000ccb0783b */ /* 0x000fee0000000200 */
[C---:B---3--:R-:W-:Y:S01]  /*4c40*/  HMMA.16816.F32.BF16 R12, R148.reuse, R156, R12 ;  /* 0x0000009c940c723c */ /* 0x048fe2000004180c */
[----:B------:R-:W3:Y:S07]  /*4c50*/  LDSM.16.M88.4 R180, [R191] ;  /* 0x00000000bfb4783b */ /* 0x000eee0000000200 */
[C---:B------:R-:W-:Y:S01]  /*4c60*/  HMMA.16816.F32.BF16 R16, R148.reuse, R158, R16 ;  /* 0x0000009e9410723c */ /* 0x040fe20000041810 */
[----:B------:R-:W-:Y:S07]  /*4c70*/  LDSM.16.M88.4 R152, [R189] ;  /* 0x00000000bd98783b */ /* 0x000fee0000000200 */
[C---:B-1----:R-:W-:Y:S01]  /*4c80*/  HMMA.16816.F32.BF16 R20, R148.reuse, R160, R20 ;  /* 0x000000a09414723c */ /* 0x042fe20000041814 */
[----:B------:R-:W-:Y:S07]  /*4c90*/  LDSM.16.M88.4 R156, [R188] ;  /* 0x00000000bc9c783b */ /* 0x000fee0000000200 */
[C---:B------:R-:W-:Y:S01]  /*4ca0*/  HMMA.16816.F32.BF16 R24, R148.reuse, R162, R24 ;  /* 0x000000a29418723c */ /* 0x040fe20000041818 */
[----:B------:R-:W-:Y:S07]  /*4cb0*/  LDSM.16.M88.4 R160, [R202+0x4000] ;  /* 0x00400000caa0783b */ /* 0x000fee0000000200 */
[C---:B------:R-:W-:Y:S08]  /*4cc0*/  HMMA.16816.F32.BF16 R28, R148.reuse, R164, R28 ;  /* 0x000000a4941c723c */ /* 0x040ff0000004181c */
[----:B------:R-:W-:Y:S01]  /*4cd0*/  HMMA.16816.F32.BF16 R32, R148, R166, R32 ;  /* 0x000000a69420723c */ /* 0x000fe20000041820 */
[----:B------:R-:W1:Y:S07]  /*4ce0*/  LDSM.16.M88.4 R148, [R190] ;  /* 0x00000000be94783b */ /* 0x000e6e0000000200 */
[C---:B------:R-:W-:Y:S01]  /*4cf0*/  HMMA.16816.F32.BF16 R4, R168.reuse, R172, R4 ;  /* 0x000000aca804723c */ /* 0x040fe20000041804 */
[----:B------:R-:W1:Y:S07]  /*4d00*/  LDSM.16.M88.4 R164, [R199+0x8100] ;  /* 0x00810000c7a4783b */ /* 0x000e6e0000000200 */
[C---:B------:R-:W-:Y:S01]  /*4d10*/  HMMA.16816.F32.BF16 R8, R168.reuse, R174, R8 ;  /* 0x000000aea808723c */ /* 0x040fe20000041808 */
[----:B------:R-:W-:Y:S07]  /*4d20*/  LDSM.16.M88.4 R172, [R192+0x2000] ;  /* 0x00200000c0ac783b */ /* 0x000fee0000000200 */
[C---:B--2---:R-:W-:Y:S08]  /*4d30*/  HMMA.16816.F32.BF16 R12, R168.reuse, R136, R12 ;  /* 0x00000088a80c723c */ /* 0x044ff0000004180c */
[C---:B------:R-:W-:Y:S01]  /*4d40*/  HMMA.16816.F32.BF16 R16, R168.reuse, R138, R16 ;  /* 0x0000008aa810723c */ /* 0x040fe20000041810 */
[----:B------:R-:W2:Y:S07]  /*4d50*/  LDSM.16.M88.4 R136, [R199+0x8900] ;  /* 0x00890000c788783b */ /* 0x000eae0000000200 */
[C---:B------:R-:W-:Y:S08]  /*4d60*/  HMMA.16816.F32.BF16 R20, R168.reuse, R140, R20 ;  /* 0x0000008ca814723c */ /* 0x040ff00000041814 */
[C---:B------:R-:W-:Y:S01]  /*4d70*/  HMMA.16816.F32.BF16 R24, R168.reuse, R142, R24 ;  /* 0x0000008ea818723c */ /* 0x040fe20000041818 */
[----:B------:R-:W2:Y:S07]  /*4d80*/  LDSM.16.M88.4 R140, [R199+0x9100] ;  /* 0x00910000c78c783b */ /* 0x000eae0000000200 */
[C---:B-----5:R-:W-:Y:S08]  /*4d90*/  HMMA.16816.F32.BF16 R28, R168.reuse, R144, R28 ;  /* 0x00000090a81c723c */ /* 0x060ff0000004181c */
[----:B------:R-:W-:Y:S01]  /*4da0*/  HMMA.16816.F32.BF16 R32, R168, R146, R32 ;  /* 0x00000092a820723c */ /* 0x000fe20000041820 */
[----:B------:R-:W5:Y:S07]  /*4db0*/  LDSM.16.M88.4 R144, [R199+0x9900] ;  /* 0x00990000c790783b */ /* 0x000f6e0000000200 */
[C---:B---3--:R-:W-:Y:S01]  /*4dc0*/  HMMA.16816.F32.BF16 R4, R176.reuse, R180, R4 ;  /* 0x000000b4b004723c */ /* 0x048fe20000041804 */
[----:B------:R-:W3:Y:S07]  /*4dd0*/  LDSM.16.M88.4 R168, [R201+0x4000] ;  /* 0x00400000c9a8783b */ /* 0x000eee0000000200 */
[C---:B------:R-:W-:Y:S01]  /*4de0*/  HMMA.16816.F32.BF16 R8, R176.reuse, R182, R8 ;  /* 0x000000b6b008723c */ /* 0x040fe20000041808 */
[----:B------:R-:W-:Y:S07]  /*4df0*/  LDSM.16.M88.4 R180, [R205+0xa100] ;  /* 0x00a10000cdb4783b */ /* 0x000fee0000000200 */
[C---:B-1----:R-:W-:Y:S08]  /*4e00*/  HMMA.16816.F32.BF16 R12, R176.reuse, R148, R12 ;  /* 0x00000094b00c723c */ /* 0x042ff0000004180c */
[C---:B------:R-:W-:Y:S01]  /*4e10*/  HMMA.16816.F32.BF16 R16, R176.reuse, R150, R16 ;  /* 0x00000096b010723c */ /* 0x040fe20000041810 */
[----:B------:R-:W1:Y:S07]  /*4e20*/  LDSM.16.M88.4 R148, [R192+0x2800] ;  /* 0x00280000c094783b */ /* 0x000e6e0000000200 */
[C---:B------:R-:W-:Y:S08]  /*4e30*/  HMMA.16816.F32.BF16 R20, R176.reuse, R152, R20 ;  /* 0x00000098b014723c */ /* 0x040ff00000041814 */
[C---:B------:R-:W-:Y:S01]  /*4e40*/  HMMA.16816.F32.BF16 R24, R176.reuse, R154, R24 ;  /* 0x0000009ab018723c */ /* 0x040fe20000041818 */
[----:B------:R-:W1:Y:S07]  /*4e50*/  LDSM.16.M88.4 R152, [R192+0x3000] ;  /* 0x00300000c098783b */ /* 0x000e6e0000000200 */
[C---:B------:R-:W-:Y:S08]  /*4e60*/  HMMA.16816.F32.BF16 R28, R176.reuse, R156, R28 ;  /* 0x0000009cb01c723c */ /* 0x040ff0000004181c */
[----:B------:R-:W-:Y:S01]  /*4e70*/  HMMA.16816.F32.BF16 R32, R176, R158, R32 ;  /* 0x0000009eb020723c */ /* 0x000fe20000041820 */
[----:B------:R-:W1:Y:S07]  /*4e80*/  LDSM.16.M88.4 R156, [R192+0x3800] ;  /* 0x00380000c09c783b */ /* 0x000e6e0000000200 */
[C---:B------:R-:W-:Y:S01]  /*4e90*/  HMMA.16816.F32.BF16 R4, R160.reuse, R164, R4 ;  /* 0x000000a4a004723c */ /* 0x040fe20000041804 */
[----:B------:R-:W1:Y:S07]  /*4ea0*/  LDSM.16.M88.4 R176, [R206+0x8000] ;  /* 0x00800000ceb0783b */ /* 0x000e6e0000000200 */
[C---:B------:R-:W-:Y:S01]  /*4eb0*/  HMMA.16816.F32.BF16 R8, R160.reuse, R166, R8 ;  /* 0x000000a6a008723c */ /* 0x040fe20000041808 */
[----:B------:R-:W-:Y:S07]  /*4ec0*/  LDSM.16.M88.4 R164, [R187] ;  /* 0x00000000bba4783b */ /* 0x000fee0000000200 */
        /* <DEDUP_REMOVED lines=15> */
[----:B------:R-:W1:Y:S07]  /*4fc0*/  LDSM.16.M88.4 R148, [R186] ;  /* 0x00000000ba94783b */ /* 0x000e6e0000000200 */
[C---:B------:R-:W-:Y:S08]  /*4fd0*/  HMMA.16816.F32.BF16 R20, R168.reuse, R152, R20 ;  /* 0x00000098a814723c */ /* 0x040ff00000041814 */
[C---:B------:R-:W-:Y:S01]  /*4fe0*/  HMMA.16816.F32.BF16 R24, R168.reuse, R154, R24 ;  /* 0x0000009aa818723c */ /* 0x040fe20000041818 */
[----:B------:R-:W1:Y:S07]  /*4ff0*/  LDSM.16.M88.4 R152, [R185] ;  /* 0x00000000b998783b */ /* 0x000e6e0000000200 */
[C---:B------:R-:W-:Y:S08]  /*5000*/  HMMA.16816.F32.BF16 R28, R168.reuse, R156, R28 ;  /* 0x0000009ca81c723c */ /* 0x040ff0000004181c */
[----:B------:R-:W-:Y:S01]  /*5010*/  HMMA.16816.F32.BF16 R32, R168, R158, R32 ;  /* 0x0000009ea820723c */ /* 0x000fe20000041820 */
[----:B------:R-:W1:Y:S07]  /*5020*/  LDSM.16.M88.4 R156, [R184] ;  /* 0x00000000b89c783b */ /* 0x000e6e0000000200 */
[----:B------:R-:W1:Y:S01]  /*5030*/  LDSM.16.M88.4 R168, [R202+0x8000] ;  /* 0x00800000caa8783b */ /* 0x000e620000000200 */
[C---:B------:R-:W-:Y:S08]  /*5040*/  HMMA.16816.F32.BF16 R4, R176.reuse, R180, R4 ;  /* 0x000000b4b004723c */ /* 0x040ff00000041804 */
[C---:B------:R-:W-:Y:S01]  /*5050*/  HMMA.16816.F32.BF16 R8, R176.reuse, R182, R8 ;  /* 0x000000b6b008723c */ /* 0x040fe20000041808 */
[----:B------:R-:W-:Y:S07]  /*5060*/  LDSM.16.M88.4 R180, [R192+0x4000] ;  /* 0x00400000c0b4783b */ /* 0x000fee0000000200 */
[C---:B--2---:R-:W-:Y:S08]  /*5070*/  HMMA.16816.F32.BF16 R12, R176.reuse, R136, R12 ;  /* 0x00000088b00c723c */ /* 0x044ff0000004180c */
[C---:B------:R-:W-:Y:S01]  /*5080*/  HMMA.16816.F32.BF16 R16, R176.reuse, R138, R16 ;  /* 0x0000008ab010723c */ /* 0x040fe20000041810 */
[----:B------:R-:W2:Y:S07]  /*5090*/  LDSM.16.M88.4 R136, [R199+0xa900] ;  /* 0x00a90000c788783b */ /* 0x000eae0000000200 */
[C---:B------:R-:W-:Y:S08]  /*50a0*/  HMMA.16816.F32.BF16 R20, R176.reuse, R140, R20 ;  /* 0x0000008cb014723c */ /* 0x040ff00000041814 */
[C---:B------:R-:W-:Y:S01]  /*50b0*/  HMMA.16816.F32.BF16 R24, R176.reuse, R142, R24 ;  /* 0x0000008eb018723c */ /* 0x040fe20000041818 */
[----:B------:R-:W1:Y:S07]  /*50c0*/  LDSM.16.M88.4 R140, [R199+0xb100] ;  /* 0x00b10000c78c783b */ /* 0x000e6e0000000200 */
[C---:B-----5:R-:W-:Y:S08]  /*50d0*/  HMMA.16816.F32.BF16 R28, R176.reuse, R144, R28 ;  /* 0x00000090b01c723c */ /* 0x060ff0000004181c */
[----:B------:R-:W-:Y:S01]  /*50e0*/  HMMA.16816.F32.BF16 R32, R176, R146, R32 ;  /* 0x00000092b020723c */ /* 0x000fe20000041820 */
[----:B------:R-:W5:Y:S07]  /*50f0*/  LDSM.16.M88.4 R144, [R199+0xb900] ;  /* 0x00b90000c790783b */ /* 0x000f6e0000000200 */
[----:B------:R-:W2:Y:S01]  /*5100*/  LDSM.16.M88.4 R176, [R201+0x8000] ;  /* 0x00800000c9b0783b */ /* 0x000ea20000000200 */
[C---:B---3--:R-:W-:Y:S08]  /*5110*/  HMMA.16816.F32.BF16 R4, R160.reuse, R164, R4 ;  /* 0x000000a4a004723c */ /* 0x048ff00000041804 */
[C---:B------:R-:W-:Y:S08]  /*5120*/  HMMA.16816.F32.BF16 R8, R160.reuse, R166, R8 ;  /* 0x000000a6a008723c */ /* 0x040ff00000041808 */
[C---:B-1----:R-:W-:Y:S08]  /*5130*/  HMMA.16816.F32.BF16 R12, R160.reuse, R148, R12 ;  /* 0x00000094a00c723c */ /* 0x042ff0000004180c */
[C---:B------:R-:W-:Y:S08]  /*5140*/  HMMA.16816.F32.BF16 R16, R160.reuse, R150, R16 ;  /* 0x00000096a010723c */ /* 0x040ff00000041810 */
[C---:B------:R-:W-:Y:S08]  /*5150*/  HMMA.16816.F32.BF16 R20, R160.reuse, R152, R20 ;  /* 0x00000098a014723c */ /* 0x040ff00000041814 */
[C---:B------:R-:W-:Y:S08]  /*5160*/  HMMA.16816.F32.BF16 R24, R160.reuse, R154, R24 ;  /* 0x0000009aa018723c */ /* 0x040ff00000041818 */
[C---:B------:R-:W-:Y:S08]  /*5170*/  HMMA.16816.F32.BF16 R28, R160.reuse, R156, R28 ;  /* 0x0000009ca01c723c */ /* 0x040ff0000004181c */
[----:B------:R-:W-:Y:S08]  /*5180*/  HMMA.16816.F32.BF16 R32, R160, R158, R32 ;  /* 0x0000009ea020723c */ /* 0x000ff00000041820 */
[C---:B------:R-:W-:Y:S08]  /*5190*/  HMMA.16816.F32.BF16 R4, R168.reuse, R172, R4 ;  /* 0x000000aca804723c */ /* 0x040ff00000041804 */
[C---:B------:R-:W-:Y:S08]  /*51a0*/  HMMA.16816.F32.BF16 R8, R168.reuse, R174, R8 ;  /* 0x000000aea808723c */ /* 0x040ff00000041808 */
[C---:B--2---:R-:W-:Y:S08]  /*51b0*/  HMMA.16816.F32.BF16 R12, R168.reuse, R136, R12 ;  /* 0x00000088a80c723c */ /* 0x044ff0000004180c */
[C---:B------:R-:W-:Y:S01]  /*51c0*/  HMMA.16816.F32.BF16 R16, R168.reuse, R138, R16 ;  /* 0x0000008aa810723c */ /* 0x040fe20000041810 */
[----:B------:R-:W1:Y:S07]  /*51d0*/  LDSM.16.M88.4 R136, [R192+0x4800] ;  /* 0x00480000c088783b */ /* 0x000e6e0000000200 */
[C---:B------:R-:W-:Y:S08]  /*51e0*/  HMMA.16816.F32.BF16 R20, R168.reuse, R140, R20 ;  /* 0x0000008ca814723c */ /* 0x040ff00000041814 */
[C---:B------:R-:W-:Y:S01]  /*51f0*/  HMMA.16816.F32.BF16 R24, R168.reuse, R142, R24 ;  /* 0x0000008ea818723c */ /* 0x040fe20000041818 */
[----:B------:R-:W2:Y:S07]  /*5200*/  LDSM.16.M88.4 R140, [R192+0x5000] ;  /* 0x00500000c08c783b */ /* 0x000eae0000000200 */
[C---:B-----5:R-:W-:Y:S08]  /*5210*/  HMMA.16816.F32.BF16 R28, R168.reuse, R144, R28 ;  /* 0x00000090a81c723c */ /* 0x060ff0000004181c */
[----:B------:R-:W-:Y:S08]  /*5220*/  HMMA.16816.F32.BF16 R32, R168, R146, R32 ;  /* 0x00000092a820723c */ /* 0x000ff00000041820 */
[C---:B------:R-:W-:Y:S08]  /*5230*/  HMMA.16816.F32.BF16 R4, R176.reuse, R180, R4 ;  /* 0x000000b4b004723c */ /* 0x040ff00000041804 */
[C---:B------:R-:W-:Y:S08]  /*5240*/  HMMA.16816.F32.BF16 R8, R176.reuse, R182, R8 ;  /* 0x000000b6b008723c */ /* 0x040ff00000041808 */
[C---:B-1----:R-:W-:Y:S08]  /*5250*/  HMMA.16816.F32.BF16 R12, R176.reuse, R136, R12 ;  /* 0x00000088b00c723c */ /* 0x042ff0000004180c */
[C---:B------:R-:W-:Y:S01]  /*5260*/  HMMA.16816.F32.BF16 R16, R176.reuse, R138, R16 ;  /* 0x0000008ab010723c */ /* 0x040fe20000041810 */
[----:B------:R-:W1:Y:S01]  /*5270*/  LDSM.16.M88.4 R136, [R192+0x5800] ;  /* 0x00580000c088783b */ /* 0x000e620000000200 */
[----:B------:R-:W-:Y:S04]  /*5280*/  DEPBAR.LE SB0, 0x0 ;  /* 0x000080000000791a */ /* 0x000fe80000000000 */
[----:B------:R-:W-:Y:S02]  /*5290*/  FMUL.FTZ R134, R4, c[0x0][0x320] ;  /* 0x0000c80004867a20 */ /* 0x000fe40000410000 */
[C---:B--2---:R-:W-:Y:S02]  /*52a0*/  HMMA.16816.F32.BF16 R20, R176.reuse, R140, R20 ;  /* 0x0000008cb014723c */ /* 0x044fe40000041814 */
[----:B------:R-:W2:Y:S01]  /*52b0*/  MUFU.TANH R174, R134 ;  /* 0x0000008600ae7308 */ /* 0x000ea20000002400 */
[----:B------:R-:W-:Y:S02]  /*52c0*/  BAR.SYNC.DEFER_BLOCKING 0x0 ;  /* 0x0000000000007b1d */ /* 0x000fe40000010000 */
[----:B------:R-:W-:Y:S02]  /*52d0*/  FMUL.FTZ R133, R7, c[0x0][0x320] ;  /* 0x0000c80007857a20 */ /* 0x000fe40000410000 */
[----:B------:R-:W-:Y:S01]  /*52e0*/  FMUL.FTZ R232, R9, c[0x0][0x320] ;  /* 0x0000c80009e87a20 */ /* 0x000fe20000410000 */
[C---:B------:R-:W-:Y:S04]  /*52f0*/  HMMA.16816.F32.BF16 R24, R176.reuse, R142, R24 ;  /* 0x0000008eb018723c */ /* 0x040fe80000041818 */
[----:B------:R3:W2:Y:S01]  /*5300*/  MUFU.TANH R165, R133 ;  /* 0x0000008500a57308 */ /* 0x0006a20000002400 */
[----:B------:R-:W-:Y:S02]  /*5310*/  FMUL.FTZ R3, R5, c[0x0][0x320] ;  /* 0x0000c80005037a20 */ /* 0x000fe40000410000 */
[----:B------:R-:W-:Y:S02]  /*5320*/  FMUL.FTZ R2, R6, c[0x0][0x320] ;  /* 0x0000c80006027a20 */ /* 0x000fe40000410000 */
[----:B------:R-:W-:Y:S03]  /*5330*/  FMUL.FTZ R132, R8, c[0x0][0x320] ;  /* 0x0000c80008847a20 */ /* 0x000fe60000410000 */
[----:B------:R-:W-:Y:S02]  /*5340*/  FMUL.FTZ R252, R14, c[0x0][0x320] ;  /* 0x0000c8000efc7a20 */ /* 0x000fe40000410000 */
[----:B------:R5:W2:Y:S01]  /*5350*/  MUFU.TANH R173, R232 ;  /* 0x000000e800ad7308 */ /* 0x000aa20000002400 */
[----:B------:R-:W-:Y:S02]  /*5360*/  FMUL.FTZ R251, R15, c[0x0][0x320] ;  /* 0x0000c8000ffb7a20 */ /* 0x000fe40000410000 */
[----:B------:R-:W-:Y:S02]  /*5370*/  FMUL.FTZ R250, R16, c[0x0][0x320] ;  /* 0x0000c80010fa7a20 */ /* 0x000fe40000410000 */
[----:B------:R-:W-:Y:S02]  /*5380*/  FMUL.FTZ R248, R17, c[0x0][0x320] ;  /* 0x0000c80011f87a20 */ /* 0x000fe40000410000 */
[----:B------:R-:W-:Y:S02]  /*5390*/  FMUL.FTZ R249, R18, c[0x0][0x320] ;  /* 0x0000c80012f97a20 */ /* 0x000fe40000410000 */
[----:B------:R-:W-:Y:S01]  /*53a0*/  FMUL.FTZ R247, R19, c[0x0][0x320] ;  /* 0x0000c80013f77a20 */ /* 0x000fe20000410000 */
[----:B------:R2:W2:Y:S01]  /*53b0*/  MUFU.TANH R170, R3 ;  /* 0x0000000300aa7308 */ /* 0x0004a20000002400 */
[C---:B-1----:R-:W-:Y:S03]  /*53c0*/  HMMA.16816.F32.BF16 R28, R176.reuse, R136, R28 ;  /* 0x00000088b01c723c */ /* 0x042fe6000004181c */
[----:B---3--:R-:W-:Y:S02]  /*53d0*/  FMUL.FTZ R133, R12, c[0x0][0x320] ;  /* 0x0000c8000c857a20 */ /* 0x008fe40000410000 */
[----:B------:R-:W-:Y:S02]  /*53e0*/  FMUL.FTZ R246, R20, c[0x0][0x320] ;  /* 0x0000c80014f67a20 */ /* 0x000fe40000410000 */
[----:B------:R-:W-:Y:S01]  /*53f0*/  FMUL.FTZ R244, R21, c[0x0][0x320] ;  /* 0x0000c80015f47a20 */ /* 0x000fe20000410000 */
[----:B------:R-:W-:Y:S01]  /*5400*/  HMMA.16816.F32.BF16 R32, R176, R138, R32 ;  /* 0x0000008ab020723c */ /* 0x000fe20000041820 */
[----:B------:R1:W3:Y:S03]  /*5410*/  MUFU.TANH R167, R2 ;  /* 0x0000000200a77308 */ /* 0x0002e60000002400 */
[----:B------:R-:W-:Y:S02]  /*5420*/  FMUL.FTZ R245, R22, c[0x0][0x320] ;  /* 0x0000c80016f57a20 */ /* 0x000fe40000410000 */
[----:B------:R-:W-:Y:S02]  /*5430*/  FMUL.FTZ R243, R23, c[0x0][0x320] ;  /* 0x0000c80017f37a20 */ /* 0x000fe40000410000 */
[----:B------:R-:W-:Y:S03]  /*5440*/  FMUL.FTZ R242, R24, c[0x0][0x320] ;  /* 0x0000c80018f27a20 */ /* 0x000fe60000410000 */
[----:B------:R3:W3:Y:S01]  /*5450*/  MUFU.TANH R169, R132 ;  /* 0x0000008400a97308 */ /* 0x0006e20000002400 */
[----:B------:R-:W-:Y:S02]  /*5460*/  FMUL.FTZ R240, R25, c[0x0][0x320] ;  /* 0x0000c80019f07a20 */ /* 0x000fe40000410000 */
[----:B------:R-:W-:Y:S02]  /*5470*/  FMUL.FTZ R241, R26, c[0x0][0x320] ;  /* 0x0000c8001af17a20 */ /* 0x000fe40000410000 */
[----:B----4-:R-:W-:Y:S02]  /*5480*/  FMUL.FTZ R239, R27, c[0x0][0x320] ;  /* 0x0000c8001bef7a20 */ /* 0x010fe40000410000 */
[----:B------:R-:W-:Y:S02]  /*5490*/  FMUL.FTZ R236, R28, c[0x0][0x320] ;  /* 0x0000c8001cec7a20 */ /* 0x000fe40000410000 */
[----:B------:R-:W-:Y:S01]  /*54a0*/  FMUL.FTZ R238, R29, c[0x0][0x320] ;  /* 0x0000c8001dee7a20 */ /* 0x000fe20000410000 */
[----:B------:R4:W4:Y:S01]  /*54b0*/  MUFU.TANH R182, R133 ;  /* 0x0000008500b67308 */ /* 0x0009220000002400 */
[----:B------:R-:W-:Y:S02]  /*54c0*/  FMUL.FTZ R237, R30, c[0x0][0x320] ;  /* 0x0000c8001eed7a20 */ /* 0x000fe40000410000 */
[----:B------:R-:W-:Y:S02]  /*54d0*/  FMUL.FTZ R235, R31, c[0x0][0x320] ;  /* 0x0000c8001feb7a20 */ /* 0x000fe40000410000 */
[----:B------:R-:W-:Y:S02]  /*54e0*/  FMUL.FTZ R234, R32, c[0x0][0x320] ;  /* 0x0000c80020ea7a20 */ /* 0x000fe40000410000 */
[----:B-----5:R-:W-:Y:S02]  /*54f0*/  FMUL.FTZ R232, R33, c[0x0][0x320] ;  /* 0x0000c80021e87a20 */ /* 0x020fe40000410000 */
[----:B------:R-:W-:Y:S01]  /*5500*/  FMUL.FTZ R134, R34, c[0x0][0x320] ;  /* 0x0000c80022867a20 */ /* 0x000fe20000410000 */
[----:B------:R-:W4:Y:S01]  /*5510*/  MUFU.TANH R252, R252 ;  /* 0x000000fc00fc7308 */ /* 0x000f220000002400 */
[----:B--2---:R-:W-:Y:S02]  /*5520*/  FMUL.FTZ R3, R10, c[0x0][0x320] ;  /* 0x0000c8000a037a20 */ /* 0x004fe40000410000 */
[----:B-1----:R-:W-:Y:S02]  /*5530*/  FMUL.FTZ R2, R11, c[0x0][0x320] ;  /* 0x0000c8000b027a20 */ /* 0x002fe40000410000 */
[----:B---3--:R-:W-:Y:S02]  /*5540*/  FMUL.FTZ R132, R13, c[0x0][0x320] ;  /* 0x0000c8000d847a20 */ /* 0x008fe40000410000 */
[----:B------:R-:W-:Y:S03]  /*5550*/  FMUL.FTZ R35, R35, c[0x0][0x320] ;  /* 0x0000c80023237a20 */ /* 0x000fe60000410000 */
[----:B------:R1:W2:Y:S10]  /*5560*/  MUFU.TANH R183, R3 ;  /* 0x0000000300b77308 */ /* 0x0002b40000002400 */
[----:B------:R1:W3:Y:S10]  /*5570*/  MUFU.TANH R181, R2 ;  /* 0x0000000200b57308 */ /* 0x0002f40000002400 */
[----:B------:R1:W1:Y:S10]  /*5580*/  MUFU.TANH R166, R132 ;  /* 0x0000008400a67308 */ /* 0x0002740000002400 */
[----:B------:R-:W1:Y:S10]  /*5590*/  MUFU.TANH R251, R251 ;  /* 0x000000fb00fb7308 */ /* 0x000e740000002400 */
        /* <DEDUP_REMOVED lines=19> */
[----:B------:R1:W1:Y:S02]  /*56d0*/  MUFU.TANH R133, R35 ;  /* 0x0000002300857308 */ /* 0x0002640000002400 */
[----:B-1234-:R-:W-:-:S05]  /*56e0*/  @P0 BRA `(.L_x_5) ;  /* 0xffffec0000000947 */ /* 0x01efca000383ffff */
.L_x_4:
[----:B------:R-:W-:Y:S01]  /*56f0*/  FMNMX.FTZ R2, R167, R0, !PT ;  /* 0x00000000a7027209 */ /* 0x000fe20007810000 */
[----:B-1----:R-:W-:Y:S01]  /*5700*/  LDSM.16.MT88.4 R12, [R200+0x100] ;  /* 0x00010000c80c783b */ /* 0x002fe20000004200 */
[----:B------:R-:W-:Y:S01]  /*5710*/  FMNMX.FTZ R3, R174, R135, !PT ;  /* 0x00000087ae037209 */ /* 0x000fe20007810000 */
[----:B------:R-:W-:Y:S01]  /*5720*/  UIADD3 UR4, UR7, -0x1, URZ ;  /* 0xffffffff07047890 */ /* 0x000fe2000fffe03f */
[----:B------:R-:W-:Y:S02]  /*5730*/  FMNMX.FTZ R2, R165, R2, !PT ;  /* 0x00000002a5027209 */ /* 0x000fe40007810000 */
[----:B------:R-:W-:Y:S02]  /*5740*/  FMNMX.FTZ R4, R170, R3, !PT ;  /* 0x00000003aa047209 */ /* 0x000fe40007810000 */
[----:B------:R-:W-:Y:S01]  /*5750*/  FMNMX.FTZ R2, R183, R2, !PT ;  /* 0x00000002b7027209 */ /* 0x000fe20007810000 */
[----:B------:R-:W-:Y:S01]  /*5760*/  LDSM.16.MT88.4 R20, [R198+0x100] ;  /* 0x00010000c614783b */ /* 0x000fe20000004200 */
[----:B------:R-:W-:Y:S02]  /*5770*/  FMNMX.FTZ R4, R169, R4, !PT ;  /* 0x00000004a9047209 */ /* 0x000fe40007810000 */
        /* <DEDUP_REMOVED lines=32> */
[----:B------:R-:W-:Y:S01]  /*5980*/  ISETP.LT.AND P0, PT, RZ, UR7, PT ;  /* 0x00000007ff007c0c */ /* 0x000fe2000bf01270 */
[----:B------:R-:W-:Y:S01]  /*5990*/  SHFL.BFLY PT, R2, R7, 0x2, 0x1f ;  /* 0x0c401f0007027f89 */ /* 0x000fe200000e0000 */
[----:B------:R-:W-:Y:S07]  /*59a0*/  UMOV UR7, UR4 ;  /* 0x0000000400077c82 */ /* 0x000fee0008000000 */
[----:B------:R-:W1:Y:S08]  /*59b0*/  SHFL.BFLY PT, R6, R5, 0x2, 0x1f ;  /* 0x0c401f0005067f89 */ /* 0x000e7000000e0000 */
[----:B------:R-:W0:Y:S01]  /*59c0*/  LDGDEPBAR ;  /* 0x00000000000079af */ /* 0x000e220000000000 */
[----:B-1----:R-:W-:Y:S02]  /*59d0*/  FMNMX.FTZ R9, R5, R6, !PT ;  /* 0x0000000605097209 */ /* 0x002fe40007810000 */
[----:B------:R-:W-:Y:S05]  /*59e0*/  FMNMX.FTZ R4, R7, R2, !PT ;  /* 0x0000000207047209 */ /* 0x000fea0007810000 */
[----:B------:R-:W1:Y:S08]  /*59f0*/  SHFL.BFLY PT, R132, R9, 0x1, 0x1f ;  /* 0x0c201f0009847f89 */ /* 0x000e7000000e0000 */
[----:B------:R-:W2:Y:S01]  /*5a00*/  SHFL.BFLY PT, R3, R4, 0x1, 0x1f ;  /* 0x0c201f0004037f89 */ /* 0x000ea200000e0000 */
[----:B-1----:R-:W-:Y:S05]  /*5a10*/  FMNMX.FTZ R132, R9, R132, !PT ;  /* 0x0000008409847209 */ /* 0x002fea0007810000 */
[C---:B------:R-:W-:Y:S02]  /*5a20*/  FMUL.FTZ R141, R132.reuse, c[0x0][0x2d0] ;  /* 0x0000b400848d7a20 */ /* 0x040fe40000410000 */
[----:B------:R-:W-:Y:S01]  /*5a30*/  FADD.FTZ R2, -R132, R135 ;  /* 0x0000008784027221 */ /* 0x000fe20000010100 */
[----:B--2---:R-:W-:Y:S01]  /*5a40*/  FMNMX.FTZ R3, R4, R3, !PT ;  /* 0x0000000304037209 */ /* 0x004fe20007810000 */
[--C-:B------:R-:W-:Y:S01]  /*5a50*/  FFMA.FTZ R175, R174, c[0x0][0x2d0], -R141.reuse ;  /* 0x0000b400aeaf7a23 */ /* 0x100fe2000001088d */
[----:B------:R-:W-:Y:S01]  /*5a60*/  MOV R135, R132 ;  /* 0x0000008400877202 */ /* 0x000fe20000000f00 */
[--C-:B------:R-:W-:Y:S02]  /*5a70*/  FFMA.FTZ R174, R170, c[0x0][0x2d0], -R141.reuse ;  /* 0x0000b400aaae7a23 */ /* 0x100fe4000001088d */
[C---:B------:R-:W-:Y:S02]  /*5a80*/  FMUL.FTZ R144, R3.reuse, c[0x0][0x2d0] ;  /* 0x0000b40003907a20 */ /* 0x040fe40000410000 */
[----:B------:R-:W-:Y:S01]  /*5a90*/  FADD.FTZ R5, -R3, R0 ;  /* 0x0000000003057221 */ /* 0x000fe20000010100 */
[----:B------:R-:W-:Y:S01]  /*5aa0*/  MUFU.EX2 R175, R175 ;  /* 0x000000af00af7308 */ /* 0x000fe20000000800 */
[--C-:B------:R-:W-:Y:S02]  /*5ab0*/  FFMA.FTZ R172, R165, c[0x0][0x2d0], -R144.reuse ;  /* 0x0000b400a5ac7a23 */ /* 0x100fe40000010890 */
[--C-:B------:R-:W-:Y:S02]  /*5ac0*/  FFMA.FTZ R168, R181, c[0x0][0x2d0], -R144.reuse ;  /* 0x0000b400b5a87a23 */ /* 0x100fe40000010890 */
[--C-:B------:R-:W-:Y:S02]  /*5ad0*/  FFMA.FTZ R171, R169, c[0x0][0x2d0], -R141.reuse ;  /* 0x0000b400a9ab7a23 */ /* 0x100fe4000001088d */
[--C-:B------:R-:W-:Y:S02]  /*5ae0*/  FFMA.FTZ R169, R183, c[0x0][0x2d0], -R144.reuse ;  /* 0x0000b400b7a97a23 */ /* 0x100fe40000010890 */
[--C-:B------:R-:W-:Y:S01]  /*5af0*/  FFMA.FTZ R170, R173, c[0x0][0x2d0], -R141.reuse ;  /* 0x0000b400adaa7a23 */ /* 0x100fe2000001088d */
[----:B------:R-:W-:Y:S01]  /*5b00*/  MUFU.EX2 R174, R174 ;  /* 0x000000ae00ae7308 */ /* 0x000fe20000000800 */
[--C-:B------:R-:W-:Y:S02]  /*5b10*/  FFMA.FTZ R173, R167, c[0x0][0x2d0], -R144.reuse ;  /* 0x0000b400a7ad7a23 */ /* 0x100fe40000010890 */
[----:B------:R-:W-:Y:S02]  /*5b20*/  FMUL.FTZ R0, R5, c[0x0][0x2d0] ;  /* 0x0000b40005007a20 */ /* 0x000fe40000410000 */
[----:B------:R-:W-:Y:S02]  /*5b30*/  FMUL.FTZ R6, R2, c[0x0][0x2d0] ;  /* 0x0000b40002067a20 */ /* 0x000fe40000410000 */
[--C-:B------:R-:W-:Y:S02]  /*5b40*/  FFMA.FTZ R177, R166, c[0x0][0x2d0], -R141.reuse ;  /* 0x0000b400a6b17a23 */ /* 0x100fe4000001088d */
[----:B------:R-:W-:Y:S01]  /*5b50*/  LDSM.16.MT88.4 R164, [R200+0x5900] ;  /* 0x00590000c8a4783b */ /* 0x000fe20000004200 */
[----:B------:R-:W1:Y:S01]  /*5b60*/  MUFU.EX2 R2, R6 ;  /* 0x0000000600027308 */ /* 0x000e620000000800 */
[--C-:B------:R-:W-:Y:S02]  /*5b70*/  FFMA.FTZ R178, R252, c[0x0][0x2d0], -R144.reuse ;  /* 0x0000b400fcb27a23 */ /* 0x100fe40000010890 */
[--C-:B------:R-:W-:Y:S02]  /*5b80*/  FFMA.FTZ R179, R251, c[0x0][0x2d0], -R144.reuse ;  /* 0x0000b400fbb37a23 */ /* 0x100fe40000010890 */
[--C-:B------:R-:W-:Y:S02]  /*5b90*/  FFMA.FTZ R183, R247, c[0x0][0x2d0], -R144.reuse ;  /* 0x0000b400f7b77a23 */ /* 0x100fe40000010890 */
[--C-:B------:R-:W-:Y:S02]  /*5ba0*/  FFMA.FTZ R243, R243, c[0x0][0x2d0], -R144.reuse ;  /* 0x0000b400f3f37a23 */ /* 0x100fe40000010890 */
[--C-:B------:R-:W-:Y:S01]  /*5bb0*/  FFMA.FTZ R239, R239, c[0x0][0x2d0], -R144.reuse ;  /* 0x0000b400efef7a23 */ /* 0x100fe20000010890 */
[----:B------:R-:W2:Y:S01]  /*5bc0*/  MUFU.EX2 R0, R0 ;  /* 0x0000000000007308 */ /* 0x000ea20000000800 */
[--C-:B------:R-:W-:Y:S02]  /*5bd0*/  FFMA.FTZ R237, R237, c[0x0][0x2d0], -R144.reuse ;  /* 0x0000b400eded7a23 */ /* 0x100fe40000010890 */
[--C-:B------:R-:W-:Y:S02]  /*5be0*/  FFMA.FTZ R134, R134, c[0x0][0x2d0], -R144.reuse ;  /* 0x0000b40086867a23 */ /* 0x100fe40000010890 */
[--C-:B------:R-:W-:Y:S02]  /*5bf0*/  FFMA.FTZ R133, R133, c[0x0][0x2d0], -R144.reuse ;  /* 0x0000b40085857a23 */ /* 0x100fe40000010890 */
[--C-:B------:R-:W-:Y:S02]  /*5c00*/  FFMA.FTZ R176, R182, c[0x0][0x2d0], -R141.reuse ;  /* 0x0000b400b6b07a23 */ /* 0x100fe4000001088d */
[--C-:B------:R-:W-:Y:S01]  /*5c10*/  FFMA.FTZ R182, R249, c[0x0][0x2d0], -R144.reuse ;  /* 0x0000b400f9b67a23 */ /* 0x100fe20000010890 */
[----:B------:R-:W-:Y:S01]  /*5c20*/  MUFU.EX2 R171, R171 ;  /* 0x000000ab00ab7308 */ /* 0x000fe20000000800 */
[--C-:B------:R-:W-:Y:S02]  /*5c30*/  FFMA.FTZ R180, R250, c[0x0][0x2d0], -R141.reuse ;  /* 0x0000b400fab47a23 */ /* 0x100fe4000001088d */
[--C-:B------:R-:W-:Y:S02]  /*5c40*/  FFMA.FTZ R181, R248, c[0x0][0x2d0], -R141.reuse ;  /* 0x0000b400f8b57a23 */ /* 0x100fe4000001088d */
[----:B-1----:R-:W-:Y:S01]  /*5c50*/  FMUL.FTZ R4, R2, R128 ;  /* 0x0000008002047220 */ /* 0x002fe20000410000 */
[----:B------:R-:W-:Y:S01]  /*5c60*/  F2FP.BF16.PACK_AB R128, R174, R175 ;  /* 0x000000afae80723e */ /* 0x000fe200000010ff */
[C---:B------:R-:W-:Y:S02]  /*5c70*/  FMUL.FTZ R5, R2.reuse, R129 ;  /* 0x0000008102057220 */ /* 0x040fe40000410000 */
[C---:B------:R-:W-:Y:S01]  /*5c80*/  FMUL.FTZ R8, R2.reuse, R124 ;  /* 0x0000007c02087220 */ /* 0x040fe20000410000 */
[----:B------:R-:W1:Y:S01]  /*5c90*/  MUFU.EX2 R170, R170 ;  /* 0x000000aa00aa7308 */ /* 0x000e620000000800 */
[C---:B------:R-:W-:Y:S02]  /*5ca0*/  FMUL.FTZ R9, R2.reuse, R125 ;  /* 0x0000007d02097220 */ /* 0x040fe40000410000 */
[----:B------:R-:W-:Y:S02]  /*5cb0*/  FMUL.FTZ R16, R2, R116 ;  /* 0x0000007402107220 */ /* 0x000fe40000410000 */
[C---:B--2---:R-:W-:Y:S02]  /*5cc0*/  FMUL.FTZ R6, R0.reuse, R130 ;  /* 0x0000008200067220 */ /* 0x044fe40000410000 */
[C---:B------:R-:W-:Y:S02]  /*5cd0*/  FMUL.FTZ R7, R0.reuse, R131 ;  /* 0x0000008300077220 */ /* 0x040fe40000410000 */
[C---:B------:R-:W-:Y:S01]  /*5ce0*/  FMUL.FTZ R10, R0.reuse, R126 ;  /* 0x0000007e000a7220 */ /* 0x040fe20000410000 */
[----:B------:R-:W-:Y:S01]  /*5cf0*/  MUFU.EX2 R173, R173 ;  /* 0x000000ad00ad7308 */ /* 0x000fe20000000800 */
[----:B------:R-:W-:Y:S02]  /*5d00*/  FMUL.FTZ R11, R0, R127 ;  /* 0x0000007f000b7220 */ /* 0x000fe40000410000 */
[----:B------:R-:W-:Y:S01]  /*5d10*/  FMUL.FTZ R17, R2, R117 ;  /* 0x0000007502117220 */ /* 0x000fe20000410000 */
[----:B------:R-:W-:Y:S01]  /*5d20*/  LDSM.16.MT88.4 R124, [R200+0x2900] ;  /* 0x00290000c87c783b */ /* 0x000fe20000004200 */
[C---:B------:R-:W-:Y:S02]  /*5d30*/  FMUL.FTZ R18, R0.reuse, R118 ;  /* 0x0000007600127220 */ /* 0x040fe40000410000 */
[----:B------:R-:W-:Y:S02]  /*5d40*/  FMUL.FTZ R19, R0, R119 ;  /* 0x0000007700137220 */ /* 0x000fe40000410000 */
[C---:B------:R-:W-:Y:S01]  /*5d50*/  FMUL.FTZ R24, R2.reuse, R108 ;  /* 0x0000006c02187220 */ /* 0x040fe20000410000 */
[----:B------:R-:W2:Y:S01]  /*5d60*/  MUFU.EX2 R172, R172 ;  /* 0x000000ac00ac7308 */ /* 0x000ea20000000800 */
[----:B------:R-:W-:Y:S01]  /*5d70*/  FMUL.FTZ R25, R2, R109 ;  /* 0x0000006d02197220 */ /* 0x000fe20000410000 */
[----:B------:R-:W-:Y:S01]  /*5d80*/  LDSM.16.MT88.4 R116, [R197+0x900] ;  /* 0x00090000c574783b */ /* 0x000fe20000004200 */
[----:B------:R-:W-:Y:S01]  /*5d90*/  FMUL.FTZ R26, R0, R110 ;  /* 0x0000006e001a7220 */ /* 0x000fe20000410000 */
[----:B-1----:R-:W-:Y:S01]  /*5da0*/  F2FP.BF16.PACK_AB R130, R170, R171 ;  /* 0x000000abaa82723e */ /* 0x002fe200000010ff */
[----:B------:R-:W-:Y:S02]  /*5db0*/  FMUL.FTZ R27, R0, R111 ;  /* 0x0000006f001b7220 */ /* 0x000fe40000410000 */
[C---:B------:R-:W-:Y:S02]  /*5dc0*/  FMUL.FTZ R32, R2.reuse, R100 ;  /* 0x0000006402207220 */ /* 0x040fe40000410000 */
[----:B------:R-:W-:Y:S01]  /*5dd0*/  FMUL.FTZ R33, R2, R101 ;  /* 0x0000006502217220 */ /* 0x000fe20000410000 */
[----:B------:R-:W-:Y:S01]  /*5de0*/  MUFU.EX2 R169, R169 ;  /* 0x000000a900a97308 */ /* 0x000fe20000000800 */
[----:B------:R-:W-:Y:S01]  /*5df0*/  LDSM.16.MT88.4 R108, [R196+0x2100] ;  /* 0x00210000c46c783b */ /* 0x000fe20000004200 */
[C---:B------:R-:W-:Y:S02]  /*5e00*/  FMUL.FTZ R34, R0.reuse, R102 ;  /* 0x0000006600227220 */ /* 0x040fe40000410000 */
[----:B------:R-:W-:Y:S02]  /*5e10*/  FMUL.FTZ R35, R0, R103 ;  /* 0x0000006700237220 */ /* 0x000fe40000410000 */
[C---:B------:R-:W-:Y:S02]  /*5e20*/  FMUL.FTZ R36, R2.reuse, R36 ;  /* 0x0000002402247220 */ /* 0x040fe40000410000 */
[----:B------:R-:W-:Y:S01]  /*5e30*/  FMUL.FTZ R37, R2, R37 ;  /* 0x0000002502257220 */ /* 0x000fe20000410000 */
[----:B------:R-:W-:Y:S01]  /*5e40*/  LDSM.16.MT88.4 R100, [R197+0x2100] ;  /* 0x00210000c564783b */ /* 0x000fe20000004200 */
[----:B------:R-:W1:Y:S01]  /*5e50*/  MUFU.EX2 R168, R168 ;  /* 0x000000a800a87308 */ /* 0x000e620000000800 */
[C---:B------:R-:W-:Y:S02]  /*5e60*/  FMUL.FTZ R38, R0.reuse, R38 ;  /* 0x0000002600267220 */ /* 0x040fe40000410000 */
[----:B------:R-:W-:Y:S01]  /*5e70*/  FMUL.FTZ R39, R0, R39 ;  /* 0x0000002700277220 */ /* 0x000fe20000410000 */
[----:B--2---:R-:W-:Y:S01]  /*5e80*/  F2FP.BF16.PACK_AB R129, R172, R173 ;  /* 0x000000adac81723e */ /* 0x004fe200000010ff */
[C---:B------:R-:W-:Y:S02]  /*5e90*/  FMUL.FTZ R40, R2.reuse, R40 ;  /* 0x0000002802287220 */ /* 0x040fe40000410000 */
[----:B------:R-:W-:Y:S02]  /*5ea0*/  FMUL.FTZ R41, R2, R41 ;  /* 0x0000002902297220 */ /* 0x000fe40000410000 */
[C---:B------:R-:W-:Y:S01]  /*5eb0*/  FMUL.FTZ R42, R0.reuse, R42 ;  /* 0x0000002a002a7220 */ /* 0x040fe20000410000 */
[----:B------:R-:W-:Y:S01]  /*5ec0*/  MUFU.EX2 R176, R176 ;  /* 0x000000b000b07308 */ /* 0x000fe20000000800 */
[----:B------:R-:W-:Y:S02]  /*5ed0*/  FMUL.FTZ R43, R0, R43 ;  /* 0x0000002b002b7220 */ /* 0x000fe40000410000 */
[C---:B------:R-:W-:Y:S02]  /*5ee0*/  FMUL.FTZ R44, R2.reuse, R44 ;  /* 0x0000002c022c7220 */ /* 0x040fe40000410000 */
[----:B------:R-:W-:Y:S02]  /*5ef0*/  FMUL.FTZ R45, R2, R45 ;  /* 0x0000002d022d7220 */ /* 0x000fe40000410000 */
[C---:B------:R-:W-:Y:S02]  /*5f00*/  FMUL.FTZ R46, R0.reuse, R46 ;  /* 0x0000002e002e7220 */ /* 0x040fe40000410000 */
[----:B------:R-:W-:Y:S01]  /*5f10*/  FMUL.FTZ R47, R0, R47 ;  /* 0x0000002f002f7220 */ /* 0x000fe20000410000 */
[----:B------:R-:W2:Y:S01]  /*5f20*/  MUFU.EX2 R177, R177 ;  /* 0x000000b100b17308 */ /* 0x000ea20000000800 */
[C---:B------:R-:W-:Y:S02]  /*5f30*/  FMUL.FTZ R48, R2.reuse, R48 ;  /* 0x0000003002307220 */ /* 0x040fe40000410000 */
[----:B------:R-:W-:Y:S01]  /*5f40*/  FMUL.FTZ R49, R2, R49 ;  /* 0x0000003102317220 */ /* 0x000fe20000410000 */
[----:B-1----:R-:W-:Y:S01]  /*5f50*/  F2FP.BF16.PACK_AB R131, R168, R169 ;  /* 0x000000a9a883723e */ /* 0x002fe200000010ff */
[C---:B------:R-:W-:Y:S02]  /*5f60*/  FMUL.FTZ R50, R0.reuse, R50 ;  /* 0x0000003200327220 */ /* 0x040fe40000410000 */
[----:B------:R-:W-:Y:S02]  /*5f70*/  FMUL.FTZ R51, R0, R51 ;  /* 0x0000003300337220 */ /* 0x000fe40000410000 */
[C---:B------:R-:W-:Y:S01]  /*5f80*/  FMUL.FTZ R52, R2.reuse, R52 ;  /* 0x0000003402347220 */ /* 0x040fe20000410000 */
[----:B------:R-:W-:Y:S01]  /*5f90*/  MUFU.EX2 R178, R178 ;  /* 0x000000b200b27308 */ /* 0x000fe20000000800 */
[C---:B------:R-:W-:Y:S05]  /*5fa0*/  HMMA.16816.F32.BF16 R4, R128.reuse, R12, R4 ;  /* 0x0000000c8004723c */ /* 0x040fea0000041804 */
[C---:B------:R-:W-:Y:S02]  /*5fb0*/  FMUL.FTZ R53, R2.reuse, R53 ;  /* 0x0000003502357220 */ /* 0x040fe40000410000 */
[C---:B------:R-:W-:Y:S01]  /*5fc0*/  FMUL.FTZ R12, R2.reuse, R120 ;  /* 0x00000078020c7220 */ /* 0x040fe20000410000 */
[C---:B------:R-:W-:Y:S01]  /*5fd0*/  HMMA.16816.F32.BF16 R8, R128.reuse, R14, R8 ;  /* 0x0000000e8008723c */ /* 0x040fe20000041808 */
[----:B------:R-:W1:Y:S03]  /*5fe0*/  MUFU.EX2 R179, R179 ;  /* 0x000000b300b37308 */ /* 0x000e660000000800 */
[----:B------:R-:W-:Y:S02]  /*5ff0*/  FMUL.FTZ R13, R2, R121 ;  /* 0x00000079020d7220 */ /* 0x000fe40000410000 */
[C---:B------:R-:W-:Y:S02]  /*6000*/  FMUL.FTZ R54, R0.reuse, R54 ;  /* 0x0000003600367220 */ /* 0x040fe40000410000 */
[C---:B------:R-:W-:Y:S03]  /*6010*/  FMUL.FTZ R14, R0.reuse, R122 ;  /* 0x0000007a000e7220 */ /* 0x040fe60000410000 */
[----:B------:R-:W-:Y:S01]  /*6020*/  MUFU.EX2 R180, R180 ;  /* 0x000000b400b47308 */ /* 0x000fe20000000800 */
[C---:B------:R-:W-:Y:S02]  /*6030*/  FMUL.FTZ R15, R0.reuse, R123 ;  /* 0x0000007b000f7220 */ /* 0x040fe40000410000 */
[----:B------:R-:W3:Y:S01]  /*6040*/  LDSM.16.MT88.4 R120, [R196+0x100] ;  /* 0x00010000c478783b */ /* 0x000ee20000004200 */
[----:B------:R-:W-:Y:S02]  /*6050*/  FMUL.FTZ R55, R0, R55 ;  /* 0x0000003700377220 */ /* 0x000fe40000410000 */
[C---:B------:R-:W-:Y:S02]  /*6060*/  FMUL.FTZ R56, R2.reuse, R56 ;  /* 0x0000003802387220 */ /* 0x040fe40000410000 */
[C---:B------:R-:W-:Y:S02]  /*6070*/  HMMA.16816.F32.BF16 R12, R128.reuse, R20, R12 ;  /* 0x00000014800c723c */ /* 0x040fe4000004180c */
[----:B------:R-:W4:Y:S01]  /*6080*/  MUFU.EX2 R181, R181 ;  /* 0x000000b500b57308 */ /* 0x000f220000000800 */
[----:B------:R-:W-:Y:S02]  /*6090*/  FMUL.FTZ R57, R2, R57 ;  /* 0x0000003902397220 */ /* 0x000fe40000410000 */
[----:B------:R-:W-:Y:S02]  /*60a0*/  FMUL.FTZ R58, R0, R58 ;  /* 0x0000003a003a7220 */ /* 0x000fe40000410000 */
[C---:B------:R-:W-:Y:S01]  /*60b0*/  FMUL.FTZ R20, R2.reuse, R112 ;  /* 0x0000007002147220 */ /* 0x040fe20000410000 */
[C---:B------:R-:W-:Y:S04]  /*60c0*/  HMMA.16816.F32.BF16 R16, R128.reuse, R22, R16 ;  /* 0x000000168010723c */ /* 0x040fe80000041810 */
[----:B------:R-:W-:Y:S01]  /*60d0*/  FMUL.FTZ R21, R2, R113 ;  /* 0x0000007102157220 */ /* 0x000fe20000410000 */
[----:B------:R-:W-:Y:S01]  /*60e0*/  MUFU.EX2 R182, R182 ;  /* 0x000000b600b67308 */ /* 0x000fe20000000800 */
[C---:B------:R-:W-:Y:S02]  /*60f0*/  FMUL.FTZ R59, R0.reuse, R59 ;  /* 0x0000003b003b7220 */ /* 0x040fe40000410000 */
[C---:B------:R-:W-:Y:S04]  /*6100*/  FMUL.FTZ R22, R0.reuse, R114 ;  /* 0x0000007200167220 */ /* 0x040fe80000410000 */
[----:B------:R-:W-:Y:S02]  /*6110*/  FMUL.FTZ R23, R0, R115 ;  /* 0x0000007300177220 */ /* 0x000fe40000410000 */
[----:B------:R-:W5:Y:S01]  /*6120*/  LDSM.16.MT88.4 R112, [R200+0x2100] ;  /* 0x00210000c870783b */ /* 0x000f620000004200 */
[C---:B------:R-:W-:Y:S01]  /*6130*/  FMUL.FTZ R60, R2.reuse, R60 ;  /* 0x0000003c023c7220 */ /* 0x040fe20000410000 */
[----:B------:R-:W1:Y:S01]  /*6140*/  MUFU.EX2 R183, R183 ;  /* 0x000000b700b77308 */ /* 0x000e620000000800 */
[----:B------:R-:W-:Y:S02]  /*6150*/  FMUL.FTZ R61, R2, R61 ;  /* 0x0000003d023d7220 */ /* 0x000fe40000410000 */
[C---:B------:R-:W-:Y:S03]  /*6160*/  HMMA.16816.F32.BF16 R20, R128.reuse, R28, R20 ;  /* 0x0000001c8014723c */ /* 0x040fe60000041814 */
[C---:B------:R-:W-:Y:S02]  /*6170*/  FMUL.FTZ R62, R0.reuse, R62 ;  /* 0x0000003e003e7220 */ /* 0x040fe40000410000 */
[----:B------:R-:W-:Y:S02]  /*6180*/  FMUL.FTZ R63, R0, R63 ;  /* 0x0000003f003f7220 */ /* 0x000fe40000410000 */
[C---:B------:R-:W-:Y:S01]  /*6190*/  FMUL.FTZ R28, R2.reuse, R104 ;  /* 0x00000068021c7220 */ /* 0x040fe20000410000 */
[C---:B------:R-:W-:Y:S01]  /*61a0*/  HMMA.16816.F32.BF16 R24, R128.reuse, R30, R24 ;  /* 0x0000001e8018723c */ /* 0x040fe20000041818 */
[----:B------:R-:W-:Y:S03]  /*61b0*/  MUFU.EX2 R243, R243 ;  /* 0x000000f300f37308 */ /* 0x000fe60000000800 */
[C---:B------:R-:W-:Y:S02]  /*61c0*/  FMUL.FTZ R29, R2.reuse, R105 ;  /* 0x00000069021d7220 */ /* 0x040fe40000410000 */
[----:B------:R-:W-:Y:S02]  /*61d0*/  FMUL.FTZ R64, R2, R64 ;  /* 0x0000004002407220 */ /* 0x000fe40000410000 */
[C---:B------:R-:W-:Y:S03]  /*61e0*/  FMUL.FTZ R30, R0.reuse, R106 ;  /* 0x0000006a001e7220 */ /* 0x040fe60000410000 */
[----:B------:R-:W-:Y:S01]  /*61f0*/  MUFU.EX2 R239, R239 ;  /* 0x000000ef00ef7308 */ /* 0x000fe20000000800 */
[----:B------:R-:W-:Y:S02]  /*6200*/  FMUL.FTZ R31, R0, R107 ;  /* 0x0000006b001f7220 */ /* 0x000fe40000410000 */
[----:B------:R-:W1:Y:S01]  /*6210*/  LDSM.16.MT88.4 R104, [R198+0x2100] ;  /* 0x00210000c668783b */ /* 0x000e620000004200 */
[----:B------:R-:W-:Y:S02]  /*6220*/  FMUL.FTZ R65, R2, R65 ;  /* 0x0000004102417220 */ /* 0x000fe40000410000 */
[C---:B------:R-:W-:Y:S02]  /*6230*/  FMUL.FTZ R66, R0.reuse, R66 ;  /* 0x0000004200427220 */ /* 0x040fe40000410000 */
[C---:B---3--:R-:W-:Y:S02]  /*6240*/  HMMA.16816.F32.BF16 R28, R128.reuse, R120, R28 ;  /* 0x00000078801c723c */ /* 0x048fe4000004181c */
[----:B------:R-:W-:Y:S01]  /*6250*/  MUFU.EX2 R237, R237 ;  /* 0x000000ed00ed7308 */ /* 0x000fe20000000800 */
[----:B------:R-:W-:Y:S02]  /*6260*/  FMUL.FTZ R67, R0, R67 ;  /* 0x0000004300437220 */ /* 0x000fe40000410000 */
[C---:B------:R-:W-:Y:S02]  /*6270*/  FMUL.FTZ R68, R2.reuse, R68 ;  /* 0x0000004402447220 */ /* 0x040fe40000410000 */
[----:B------:R-:W-:Y:S01]  /*6280*/  FMUL.FTZ R69, R2, R69 ;  /* 0x0000004502457220 */ /* 0x000fe20000410000 */
[C---:B------:R-:W-:Y:S01]  /*6290*/  HMMA.16816.F32.BF16 R32, R128.reuse, R122, R32 ;  /* 0x0000007a8020723c */ /* 0x040fe20000041820 */
[----:B------:R-:W-:Y:S03]  /*62a0*/  LDSM.16.MT88.4 R120, [R196+0x900] ;  /* 0x00090000c478783b */ /* 0x000fe60000004200 */
[C---:B------:R-:W-:Y:S01]  /*62b0*/  FMUL.FTZ R70, R0.reuse, R70 ;  /* 0x0000004600467220 */ /* 0x040fe20000410000 */
[----:B------:R-:W-:Y:S01]  /*62c0*/  MUFU.EX2 R134, R134 ;  /* 0x0000008600867308 */ /* 0x000fe20000000800 */
[----:B------:R-:W-:Y:S02]  /*62d0*/  FMUL.FTZ R71, R0, R71 ;  /* 0x0000004700477220 */ /* 0x000fe40000410000 */
[C---:B-----5:R-:W-:Y:S04]  /*62e0*/  HMMA.16816.F32.BF16 R36, R128.reuse, R112, R36 ;  /* 0x000000708024723c */ /* 0x060fe80000041824 */
[C---:B------:R-:W-:Y:S02]  /*62f0*/  FMUL.FTZ R72, R2.reuse, R72 ;  /* 0x0000004802487220 */ /* 0x040fe40000410000 */
[----:B------:R-:W-:Y:S01]  /*6300*/  FMUL.FTZ R73, R2, R73 ;  /* 0x0000004902497220 */ /* 0x000fe20000410000 */
[----:B------:R-:W-:Y:S01]  /*6310*/  MUFU.EX2 R133, R133 ;  /* 0x0000008500857308 */ /* 0x000fe20000000800 */
[C---:B------:R-:W-:Y:S01]  /*6320*/  HMMA.16816.F32.BF16 R40, R128.reuse, R114, R40 ;  /* 0x000000728028723c */ /* 0x040fe20000041828 */
[----:B------:R-:W-:Y:S03]  /*6330*/  LDSM.16.MT88.4 R112, [R200+0x900] ;  /* 0x00090000c870783b */ /* 0x000fe60000004200 */
[C---:B------:R-:W-:Y:S02]  /*6340*/  FMUL.FTZ R74, R0.reuse, R74 ;  /* 0x0000004a004a7220 */ /* 0x040fe40000410000 */
[----:B------:R-:W-:Y:S02]  /*6350*/  FMUL.FTZ R75, R0, R75 ;  /* 0x0000004b004b7220 */ /* 0x000fe40000410000 */
[C---:B------:R-:W-:Y:S01]  /*6360*/  FMUL.FTZ R76, R2.reuse, R76 ;  /* 0x0000004c024c7220 */ /* 0x040fe20000410000 */
[C---:B-1----:R-:W-:Y:S03]  /*6370*/  HMMA.16816.F32.BF16 R44, R128.reuse, R104, R44 ;  /* 0x00000068802c723c */ /* 0x042fe6000004182c */
[----:B------:R-:W-:Y:S02]  /*6380*/  FMUL.FTZ R77, R2, R77 ;  /* 0x0000004d024d7220 */ /* 0x000fe40000410000 */
[C---:B------:R-:W-:Y:S02]  /*6390*/  FMUL.FTZ R78, R0.reuse, R78 ;  /* 0x0000004e004e7220 */ /* 0x040fe40000410000 */
[----:B------:R-:W-:Y:S01]  /*63a0*/  FMUL.FTZ R79, R0, R79 ;  /* 0x0000004f004f7220 */ /* 0x000fe20000410000 */
[C---:B------:R-:W-:Y:S01]  /*63b0*/  HMMA.16816.F32.BF16 R48, R128.reuse, R106, R48 ;  /* 0x0000006a8030723c */ /* 0x040fe20000041830 */
[----:B------:R-:W1:Y:S03]  /*63c0*/  LDSM.16.MT88.4 R104, [R200+0x4100] ;  /* 0x00410000c868783b */ /* 0x000e660000004200 */
[C---:B------:R-:W-:Y:S02]  /*63d0*/  FMUL.FTZ R80, R2.reuse, R80 ;  /* 0x0000005002507220 */ /* 0x040fe40000410000 */
[----:B------:R-:W-:Y:S02]  /*63e0*/  FMUL.FTZ R81, R2, R81 ;  /* 0x0000005102517220 */ /* 0x000fe40000410000 */
[C---:B------:R-:W-:Y:S04]  /*63f0*/  HMMA.16816.F32.BF16 R52, R128.reuse, R100, R52 ;  /* 0x000000648034723c */ /* 0x040fe80000041834 */
[C---:B------:R-:W-:Y:S02]  /*6400*/  FMUL.FTZ R82, R0.reuse, R82 ;  /* 0x0000005200527220 */ /* 0x040fe40000410000 */
[----:B------:R-:W-:Y:S02]  /*6410*/  FMUL.FTZ R83, R0, R83 ;  /* 0x0000005300537220 */ /* 0x000fe40000410000 */
[C---:B------:R-:W-:Y:S01]  /*6420*/  HMMA.16816.F32.BF16 R56, R128.reuse, R102, R56 ;  /* 0x000000668038723c */ /* 0x040fe20000041838 */
[----:B------:R-:W3:Y:S03]  /*6430*/  LDSM.16.MT88.4 R100, [R198+0x4100] ;  /* 0x00410000c664783b */ /* 0x000ee60000004200 */
[C---:B------:R-:W-:Y:S02]  /*6440*/  FMUL.FTZ R84, R2.reuse, R84 ;  /* 0x0000005402547220 */ /* 0x040fe40000410000 */
[----:B------:R-:W-:Y:S02]  /*6450*/  FMUL.FTZ R85, R2, R85 ;  /* 0x0000005502557220 */ /* 0x000fe40000410000 */
[C---:B------:R-:W-:Y:S04]  /*6460*/  HMMA.16816.F32.BF16 R60, R128.reuse, R108, R60 ;  /* 0x0000006c803c723c */ /* 0x040fe8000004183c */
[C---:B------:R-:W-:Y:S02]  /*6470*/  FMUL.FTZ R86, R0.reuse, R86 ;  /* 0x0000005600567220 */ /* 0x040fe40000410000 */
[----:B------:R-:W-:Y:S02]  /*6480*/  FMUL.FTZ R87, R0, R87 ;  /* 0x0000005700577220 */ /* 0x000fe40000410000 */
[C---:B------:R-:W-:Y:S01]  /*6490*/  HMMA.16816.F32.BF16 R64, R128.reuse, R110, R64 ;  /* 0x0000006e8040723c */ /* 0x040fe20000041840 */
[----:B------:R-:W5:Y:S03]  /*64a0*/  LDSM.16.MT88.4 R108, [R197+0x4100] ;  /* 0x00410000c56c783b */ /* 0x000f660000004200 */
        /* <DEDUP_REMOVED lines=11> */
[C---:B---3--:R-:W-:Y:S04]  /*6560*/  HMMA.16816.F32.BF16 R76, R128.reuse, R100, R76 ;  /* 0x00000064804c723c */ /* 0x048fe8000004184c */
[C---:B------:R-:W-:Y:S02]  /*6570*/  FMUL.FTZ R96, R2.reuse, R96 ;  /* 0x0000006002607220 */ /* 0x040fe40000410000 */
[----:B------:R-:W-:Y:S01]  /*6580*/  FMUL.FTZ R97, R2, R97 ;  /* 0x0000006102617220 */ /* 0x000fe20000410000 */
[----:B--2---:R-:W-:Y:S01]  /*6590*/  F2FP.BF16.PACK_AB R100, R177, R176 ;  /* 0x000000b0b164723e */ /* 0x004fe200000010ff */
[C---:B------:R-:W-:Y:S04]  /*65a0*/  HMMA.16816.F32.BF16 R80, R128.reuse, R102, R80 ;  /* 0x000000668050723c */ /* 0x040fe80000041850 */
[C---:B------:R-:W-:Y:S01]  /*65b0*/  FMUL.FTZ R98, R0.reuse, R98 ;  /* 0x0000006200627220 */ /* 0x040fe20000410000 */
[----:B------:R-:W-:Y:S01]  /*65c0*/  F2FP.BF16.PACK_AB R101, R179, R178 ;  /* 0x000000b2b365723e */ /* 0x000fe200000010ff */
[----:B------:R-:W-:Y:S01]  /*65d0*/  FMUL.FTZ R99, R0, R99 ;  /* 0x0000006300637220 */ /* 0x000fe20000410000 */
[----:B----4-:R-:W-:Y:S01]  /*65e0*/  F2FP.BF16.PACK_AB R102, R181, R180 ;  /* 0x000000b4b566723e */ /* 0x010fe200000010ff */
[C---:B-----5:R-:W-:Y:S04]  /*65f0*/  HMMA.16816.F32.BF16 R84, R128.reuse, R108, R84 ;  /* 0x0000006c8054723c */ /* 0x060fe80000041854 */
[----:B------:R-:W-:Y:S01]  /*6600*/  F2FP.BF16.PACK_AB R103, R183, R182 ;  /* 0x000000b6b767723e */ /* 0x000fe200000010ff */
[--C-:B------:R-:W-:Y:S02]  /*6610*/  FFMA.FTZ R246, R246, c[0x0][0x2d0], -R141.reuse ;  /* 0x0000b400f6f67a23 */ /* 0x100fe4000001088d */
[--C-:B------:R-:W-:Y:S01]  /*6620*/  FFMA.FTZ R247, R244, c[0x0][0x2d0], -R141.reuse ;  /* 0x0000b400f4f77a23 */ /* 0x100fe2000001088d */
[C---:B------:R-:W-:Y:S01]  /*6630*/  HMMA.16816.F32.BF16 R88, R128.reuse, R110, R88 ;  /* 0x0000006e8058723c */ /* 0x040fe20000041858 */
[----:B------:R-:W2:Y:S02]  /*6640*/  LDSM.16.MT88.4 R108, [R198+0x900] ;  /* 0x00090000c66c783b */ /* 0x000ea40000004200 */
[----:B------:R-:W-:Y:S01]  /*6650*/  MUFU.EX2 R246, R246 ;  /* 0x000000f600f67308 */ /* 0x000fe20000000800 */
[--C-:B------:R-:W-:Y:S02]  /*6660*/  FFMA.FTZ R244, R245, c[0x0][0x2d0], -R144.reuse ;  /* 0x0000b400f5f47a23 */ /* 0x100fe40000010890 */
[--C-:B------:R-:W-:Y:S02]  /*6670*/  FFMA.FTZ R242, R242, c[0x0][0x2d0], -R141.reuse ;  /* 0x0000b400f2f27a23 */ /* 0x100fe4000001088d */
[--C-:B------:R-:W-:Y:S01]  /*6680*/  FFMA.FTZ R245, R240, c[0x0][0x2d0], -R141.reuse ;  /* 0x0000b400f0f57a23 */ /* 0x100fe2000001088d */
[C---:B-1----:R-:W-:Y:S03]  /*6690*/  HMMA.16816.F32.BF16 R92, R128.reuse, R104, R92 ;  /* 0x00000068805c723c */ /* 0x042fe6000004185c */
[--C-:B------:R-:W-:Y:S01]  /*66a0*/  FFMA.FTZ R240, R241, c[0x0][0x2d0], -R144.reuse ;  /* 0x0000b400f1f07a23 */ /* 0x100fe20000010890 */
[----:B------:R-:W1:Y:S01]  /*66b0*/  MUFU.EX2 R247, R247 ;  /* 0x000000f700f77308 */ /* 0x000e620000000800 */
[--C-:B------:R-:W-:Y:S02]  /*66c0*/  FFMA.FTZ R236, R236, c[0x0][0x2d0], -R141.reuse ;  /* 0x0000b400ecec7a23 */ /* 0x100fe4000001088d */
[--C-:B------:R-:W-:Y:S01]  /*66d0*/  FFMA.FTZ R241, R238, c[0x0][0x2d0], -R141.reuse ;  /* 0x0000b400eef17a23 */ /* 0x100fe2000001088d */
[----:B------:R-:W-:Y:S01]  /*66e0*/  HMMA.16816.F32.BF16 R96, R128, R106, R96 ;  /* 0x0000006a8060723c */ /* 0x000fe20000041860 */
[----:B------:R-:W3:Y:S03]  /*66f0*/  LDSM.16.MT88.4 R104, [R197+0x2900] ;  /* 0x00290000c568783b */ /* 0x000ee60000004200 */
[----:B------:R-:W-:Y:S02]  /*6700*/  FFMA.FTZ R238, R235, c[0x0][0x2d0], -R144 ;  /* 0x0000b400ebee7a23 */ /* 0x000fe40000010890 */
[--C-:B------:R-:W-:Y:S01]  /*6710*/  FFMA.FTZ R234, R234, c[0x0][0x2d0], -R141.reuse ;  /* 0x0000b400eaea7a23 */ /* 0x100fe2000001088d */
[----:B------:R-:W4:Y:S01]  /*6720*/  MUFU.EX2 R244, R244 ;  /* 0x000000f400f47308 */ /* 0x000f220000000800 */
[C---:B------:R-:W-:Y:S01]  /*6730*/  HMMA.16816.F32.BF16 R4, R100.reuse, R112, R4 ;  /* 0x000000706404723c */ /* 0x040fe20000041804 */
[----:B------:R-:W-:Y:S04]  /*6740*/  LDSM.16.MT88.4 R128, [R200+0x3100] ;  /* 0x00310000c880783b */ /* 0x000fe80000004200 */
[----:B------:R-:W-:Y:S02]  /*6750*/  FFMA.FTZ R141, R232, c[0x0][0x2d0], -R141 ;  /* 0x0000b400e88d7a23 */ /* 0x000fe4000001088d */
[----:B------:R-:W-:Y:S01]  /*6760*/  FFMA.FTZ R175, R2, R233, R175 ;  /* 0x000000e902af7223 */ /* 0x000fe200000100af */
[C---:B------:R-:W-:Y:S01]  /*6770*/  HMMA.16816.F32.BF16 R8, R100.reuse, R114, R8 ;  /* 0x000000726408723c */ /* 0x040fe20000041808 */
[----:B------:R-:W-:Y:S01]  /*6780*/  LDSM.16.MT88.4 R112, [R200+0x4900] ;  /* 0x00490000c870783b */ /* 0x000fe20000004200 */
[----:B------:R5:W-:Y:S02]  /*6790*/  MUFU.EX2 R235, R141 ;  /* 0x0000008d00eb7308 */ /* 0x000be40000000800 */
[----:B------:R-:W-:Y:S02]  /*67a0*/  FFMA.FTZ R173, R0, R229, R173 ;  /* 0x000000e500ad7223 */ /* 0x000fe400000100ad */
[----:B------:R-:W-:Y:S02]  /*67b0*/  FADD.FTZ R174, R174, R175 ;  /* 0x000000afaeae7221 */ /* 0x000fe40000010000 */
[C---:B--2---:R-:W-:Y:S01]  /*67c0*/  HMMA.16816.F32.BF16 R12, R100.reuse, R108, R12 ;  /* 0x0000006c640c723c */ /* 0x044fe2000004180c */
[----:B------:R-:W-:Y:S03]  /*67d0*/  LDSM.16.MT88.4 R144, [R196+0x1900] ;  /* 0x00190000c490783b */ /* 0x000fe60000004200 */
[----:B------:R-:W-:Y:S01]  /*67e0*/  MUFU.EX2 R242, R242 ;  /* 0x000000f200f27308 */ /* 0x000fe20000000800 */
[----:B------:R-:W-:Y:S03]  /*67f0*/  FADD.FTZ R172, R172, R173 ;  /* 0x000000adacac7221 */ /* 0x000fe60000010000 */
[C---:B------:R-:W-:Y:S01]  /*6800*/  HMMA.16816.F32.BF16 R16, R100.reuse, R110, R16 ;  /* 0x0000006e6410723c */ /* 0x040fe20000041810 */
[----:B------:R-:W2:Y:S05]  /*6810*/  LDSM.16.MT88.4 R108, [R196+0x2900] ;  /* 0x00290000c46c783b */ /* 0x000eaa0000004200 */
[----:B------:R-:W1:Y:S02]  /*6820*/  MUFU.EX2 R245, R245 ;  /* 0x000000f500f57308 */ /* 0x000e640000000800 */
[C---:B------:R-:W-:Y:S01]  /*6830*/  HMMA.16816.F32.BF16 R20, R100.reuse, R116, R20 ;  /* 0x000000746414723c */ /* 0x040fe20000041814 */
[----:B-----5:R-:W-:Y:S07]  /*6840*/  LDSM.16.MT88.4 R140, [R197+0x1900] ;  /* 0x00190000c58c783b */ /* 0x020fee0000004200 */
[C---:B------:R-:W-:Y:S01]  /*6850*/  HMMA.16816.F32.BF16 R24, R100.reuse, R118, R24 ;  /* 0x000000766418723c */ /* 0x040fe20000041818 */
[----:B------:R-:W5:Y:S01]  /*6860*/  MUFU.EX2 R240, R240 ;  /* 0x000000f000f07308 */ /* 0x000f620000000800 */
[----:B------:R-:W1:Y:S06]  /*6870*/  LDSM.16.MT88.4 R116, [R198+0x4900] ;  /* 0x00490000c674783b */ /* 0x000e6c0000004200 */
[C---:B------:R-:W-:Y:S03]  /*6880*/  HMMA.16816.F32.BF16 R28, R100.reuse, R120, R28 ;  /* 0x00000078641c723c */ /* 0x040fe6000004181c */
[----:B------:R-:W-:Y:S05]  /*6890*/  MUFU.EX2 R236, R236 ;  /* 0x000000ec00ec7308 */ /* 0x000fea0000000800 */
[C---:B------:R-:W-:Y:S01]  /*68a0*/  HMMA.16816.F32.BF16 R32, R100.reuse, R122, R32 ;  /* 0x0000007a6420723c */ /* 0x040fe20000041820 */
[----:B------:R-:W-:Y:S04]  /*68b0*/  LDSM.16.MT88.4 R120, [R197+0x1100] ;  /* 0x00110000c578783b */ /* 0x000fe80000004200 */
[----:B------:R-:W1:Y:S03]  /*68c0*/  MUFU.EX2 R241, R241 ;  /* 0x000000f100f17308 */ /* 0x000e660000000800 */
[C---:B------:R-:W-:Y:S07]  /*68d0*/  HMMA.16816.F32.BF16 R36, R100.reuse, R124, R36 ;  /* 0x0000007c6424723c */ /* 0x040fee0000041824 */
[----:B------:R-:W1:Y:S01]  /*68e0*/  MUFU.EX2 R238, R238 ;  /* 0x000000ee00ee7308 */ /* 0x000e620000000800 */
[C---:B------:R-:W-:Y:S01]  /*68f0*/  HMMA.16816.F32.BF16 R40, R100.reuse, R126, R40 ;  /* 0x0000007e6428723c */ /* 0x040fe20000041828 */
[----:B------:R-:W-:Y:S07]  /*6900*/  LDSM.16.MT88.4 R124, [R196+0x1100] ;  /* 0x00110000c47c783b */ /* 0x000fee0000004200 */
[C---:B------:R-:W-:Y:S01]  /*6910*/  HMMA.16816.F32.BF16 R44, R100.reuse, R136, R44 ;  /* 0x00000088642c723c */ /* 0x040fe2000004182c */
[----:B------:R-:W1:Y:S07]  /*6920*/  MUFU.EX2 R234, R234 ;  /* 0x000000ea00ea7308 */ /* 0x000e6e0000000800 */
[C---:B------:R-:W-:Y:S01]  /*6930*/  HMMA.16816.F32.BF16 R48, R100.reuse, R138, R48 ;  /* 0x0000008a6430723c */ /* 0x040fe20000041830 */
[----:B------:R-:W-:Y:S07]  /*6940*/  LDSM.16.MT88.4 R136, [R197+0x3100] ;  /* 0x00310000c588783b */ /* 0x000fee0000004200 */
[C---:B---3--:R-:W-:Y:S08]  /*6950*/  HMMA.16816.F32.BF16 R52, R100.reuse, R104, R52 ;  /* 0x000000686434723c */ /* 0x048ff00000041834 */
[C---:B------:R-:W-:Y:S01]  /*6960*/  HMMA.16816.F32.BF16 R56, R100.reuse, R106, R56 ;  /* 0x0000006a6438723c */ /* 0x040fe20000041838 */
[----:B------:R-:W3:Y:S07]  /*6970*/  LDSM.16.MT88.4 R104, [R197+0x4900] ;  /* 0x00490000c568783b */ /* 0x000eee0000004200 */
[C---:B--2---:R-:W-:Y:S08]  /*6980*/  HMMA.16816.F32.BF16 R60, R100.reuse, R108, R60 ;  /* 0x0000006c643c723c */ /* 0x044ff0000004183c */
[C---:B------:R-:W-:Y:S01]  /*6990*/  HMMA.16816.F32.BF16 R64, R100.reuse, R110, R64 ;  /* 0x0000006e6440723c */ /* 0x040fe20000041840 */
[----:B------:R-:W2:Y:S07]  /*69a0*/  LDSM.16.MT88.4 R108, [R196+0x4900] ;  /* 0x00490000c46c783b */ /* 0x000eae0000004200 */
[C---:B------:R-:W-:Y:S08]  /*69b0*/  HMMA.16816.F32.BF16 R68, R100.reuse, R112, R68 ;  /* 0x000000706444723c */ /* 0x040ff00000041844 */
[C---:B------:R-:W-:Y:S01]  /*69c0*/  HMMA.16816.F32.BF16 R72, R100.reuse, R114, R72 ;  /* 0x000000726448723c */ /* 0x040fe20000041848 */
[----:B------:R-:W4:Y:S07]  /*69d0*/  LDSM.16.MT88.4 R112, [R200+0x1100] ;  /* 0x00110000c870783b */ /* 0x000f2e0000004200 */
[C---:B-1----:R-:W-:Y:S08]  /*69e0*/  HMMA.16816.F32.BF16 R76, R100.reuse, R116, R76 ;  /* 0x00000074644c723c */ /* 0x042ff0000004184c */
[C---:B------:R-:W-:Y:S01]  /*69f0*/  HMMA.16816.F32.BF16 R80, R100.reuse, R118, R80 ;  /* 0x000000766450723c */ /* 0x040fe20000041850 */
[----:B------:R-:W1:Y:S07]  /*6a00*/  LDSM.16.MT88.4 R116, [R198+0x1100] ;  /* 0x00110000c674783b */ /* 0x000e6e0000004200 */
[C---:B---3--:R-:W-:Y:S08]  /*6a10*/  HMMA.16816.F32.BF16 R84, R100.reuse, R104, R84 ;  /* 0x000000686454723c */ /* 0x048ff00000041854 */
[C---:B------:R-:W-:Y:S01]  /*6a20*/  HMMA.16816.F32.BF16 R88, R100.reuse, R106, R88 ;  /* 0x0000006a6458723c */ /* 0x040fe20000041858 */
[----:B------:R-:W3:Y:S07]  /*6a30*/  LDSM.16.MT88.4 R104, [R198+0x3100] ;  /* 0x00310000c668783b */ /* 0x000eee0000004200 */
[C---:B--2---:R-:W-:Y:S08]  /*6a40*/  HMMA.16816.F32.BF16 R92, R100.reuse, R108, R92 ;  /* 0x0000006c645c723c */ /* 0x044ff0000004185c */
[----:B------:R-:W-:Y:S01]  /*6a50*/  HMMA.16816.F32.BF16 R96, R100, R110, R96 ;  /* 0x0000006e6460723c */ /* 0x000fe20000041860 */
[----:B------:R-:W2:Y:S06]  /*6a60*/  LDSM.16.MT88.4 R108, [R196+0x3100] ;  /* 0x00310000c46c783b */ /* 0x000eac0000004200 */
[----:B------:R-:W-:Y:S02]  /*6a70*/  F2FP.BF16.PACK_AB R100, R247, R246 ;  /* 0x000000f6f764723e */ /* 0x000fe400000010ff */
[----:B----4-:R-:W-:Y:S03]  /*6a80*/  F2FP.BF16.PACK_AB R101, R243, R244 ;  /* 0x000000f4f365723e */ /* 0x010fe600000010ff */
[----:B------:R-:W-:Y:S02]  /*6a90*/  F2FP.BF16.PACK_AB R102, R245, R242 ;  /* 0x000000f2f566723e */ /* 0x000fe400000010ff */
[----:B-----5:R-:W-:Y:S07]  /*6aa0*/  F2FP.BF16.PACK_AB R103, R239, R240 ;  /* 0x000000f0ef67723e */ /* 0x020fee00000010ff */
[C---:B------:R-:W-:Y:S08]  /*6ab0*/  HMMA.16816.F32.BF16 R4, R100.reuse, R112, R4 ;  /* 0x000000706404723c */ /* 0x040ff00000041804 */
[C---:B------:R-:W-:Y:S01]  /*6ac0*/  HMMA.16816.F32.BF16 R8, R100.reuse, R114, R8 ;  /* 0x000000726408723c */ /* 0x040fe20000041808 */
[----:B------:R-:W4:Y:S07]  /*6ad0*/  LDSM.16.MT88.4 R112, [R200+0x5100] ;  /* 0x00510000c870783b */ /* 0x000f2e0000004200 */
[C---:B-1----:R-:W-:Y:S08]  /*6ae0*/  HMMA.16816.F32.BF16 R12, R100.reuse, R116, R12 ;  /* 0x00000074640c723c */ /* 0x042ff0000004180c */
[C---:B------:R-:W-:Y:S01]  /*6af0*/  HMMA.16816.F32.BF16 R16, R100.reuse, R118, R16 ;  /* 0x000000766410723c */ /* 0x040fe20000041810 */
[----:B------:R-:W-:Y:S07]  /*6b00*/  LDSM.16.MT88.4 R116, [R197+0x5100] ;  /* 0x00510000c574783b */ /* 0x000fee0000004200 */
[C---:B------:R-:W-:Y:S08]  /*6b10*/  HMMA.16816.F32.BF16 R20, R100.reuse, R120, R20 ;  /* 0x000000786414723c */ /* 0x040ff00000041814 */
[C---:B------:R-:W-:Y:S08]  /*6b20*/  HMMA.16816.F32.BF16 R24, R100.reuse, R122, R24 ;  /* 0x0000007a6418723c */ /* 0x040ff00000041818 */
[C---:B------:R-:W-:Y:S08]  /*6b30*/  HMMA.16816.F32.BF16 R28, R100.reuse, R124, R28 ;  /* 0x0000007c641c723c */ /* 0x040ff0000004181c */
[C---:B------:R-:W-:Y:S01]  /*6b40*/  HMMA.16816.F32.BF16 R32, R100.reuse, R126, R32 ;  /* 0x0000007e6420723c */ /* 0x040fe20000041820 */
[----:B------:R-:W-:Y:S07]  /*6b50*/  LDSM.16.MT88.4 R124, [R200+0x1900] ;  /* 0x00190000c87c783b */ /* 0x000fee0000004200 */
[C---:B------:R-:W-:Y:S08]  /*6b60*/  HMMA.16816.F32.BF16 R36, R100.reuse, R128, R36 ;  /* 0x000000806424723c */ /* 0x040ff00000041824 */
[C---:B------:R-:W-:Y:S08]  /*6b70*/  HMMA.16816.F32.BF16 R40, R100.reuse, R130, R40 ;  /* 0x000000826428723c */ /* 0x040ff00000041828 */
[C---:B---3--:R-:W-:Y:S08]  /*6b80*/  HMMA.16816.F32.BF16 R44, R100.reuse, R104, R44 ;  /* 0x00000068642c723c */ /* 0x048ff0000004182c */
[C---:B------:R-:W-:Y:S01]  /*6b90*/  HMMA.16816.F32.BF16 R48, R100.reuse, R106, R48 ;  /* 0x0000006a6430723c */ /* 0x040fe20000041830 */
[----:B------:R-:W1:Y:S07]  /*6ba0*/  LDSM.16.MT88.4 R104, [R198+0x5100] ;  /* 0x00510000c668783b */ /* 0x000e6e0000004200 */
[C---:B------:R-:W-:Y:S07]  /*6bb0*/  HMMA.16816.F32.BF16 R52, R100.reuse, R136, R52 ;  /* 0x000000886434723c */ /* 0x040fee0000041834 */
[----:B------:R-:W-:Y:S01]  /*6bc0*/  F2FP.BF16.PACK_AB R136, R241, R236 ;  /* 0x000000ecf188723e */ /* 0x000fe200000010ff */
[C---:B------:R-:W-:Y:S04]  /*6bd0*/  HMMA.16816.F32.BF16 R56, R100.reuse, R138, R56 ;  /* 0x0000008a6438723c */ /* 0x040fe80000041838 */
[----:B------:R-:W-:Y:S03]  /*6be0*/  F2FP.BF16.PACK_AB R137, R238, R237 ;  /* 0x000000edee89723e */ /* 0x000fe600000010ff */
[----:B------:R-:W-:Y:S01]  /*6bf0*/  F2FP.BF16.PACK_AB R138, R235, R234 ;  /* 0x000000eaeb8a723e */ /* 0x000fe200000010ff */
[C---:B--2---:R-:W-:Y:S04]  /*6c00*/  HMMA.16816.F32.BF16 R60, R100.reuse, R108, R60 ;  /* 0x0000006c643c723c */ /* 0x044fe8000004183c */
[----:B------:R-:W-:Y:S04]  /*6c10*/  F2FP.BF16.PACK_AB R139, R133, R134 ;  /* 0x00000086858b723e */ /* 0x000fe800000010ff */
[C---:B------:R-:W-:Y:S01]  /*6c20*/  HMMA.16816.F32.BF16 R64, R100.reuse, R110, R64 ;  /* 0x0000006e6440723c */ /* 0x040fe20000041840 */
[----:B------:R-:W2:Y:S07]  /*6c30*/  LDSM.16.MT88.4 R108, [R196+0x5100] ;  /* 0x00510000c46c783b */ /* 0x000eae0000004200 */
[C---:B----4-:R-:W-:Y:S08]  /*6c40*/  HMMA.16816.F32.BF16 R68, R100.reuse, R112, R68 ;  /* 0x000000706444723c */ /* 0x050ff00000041844 */
[C---:B------:R-:W-:Y:S08]  /*6c50*/  HMMA.16816.F32.BF16 R72, R100.reuse, R114, R72 ;  /* 0x000000726448723c */ /* 0x040ff00000041848 */
[C---:B-1----:R-:W-:Y:S08]  /*6c60*/  HMMA.16816.F32.BF16 R76, R100.reuse, R104, R76 ;  /* 0x00000068644c723c */ /* 0x042ff0000004184c */
[C---:B------:R-:W-:Y:S01]  /*6c70*/  HMMA.16816.F32.BF16 R80, R100.reuse, R106, R80 ;  /* 0x0000006a6450723c */ /* 0x040fe20000041850 */
[----:B------:R-:W1:Y:S07]  /*6c80*/  LDSM.16.MT88.4 R104, [R198+0x1900] ;  /* 0x00190000c668783b */ /* 0x000e6e0000004200 */
[C---:B------:R-:W-:Y:S08]  /*6c90*/  HMMA.16816.F32.BF16 R84, R100.reuse, R116, R84 ;  /* 0x000000746454723c */ /* 0x040ff00000041854 */
[C---:B------:R-:W-:Y:S08]  /*6ca0*/  HMMA.16816.F32.BF16 R88, R100.reuse, R118, R88 ;  /* 0x000000766458723c */ /* 0x040ff00000041858 */
[C---:B--2---:R-:W-:Y:S08]  /*6cb0*/  HMMA.16816.F32.BF16 R92, R100.reuse, R108, R92 ;  /* 0x0000006c645c723c */ /* 0x044ff0000004185c */
[----:B------:R-:W-:Y:S08]  /*6cc0*/  HMMA.16816.F32.BF16 R96, R100, R110, R96 ;  /* 0x0000006e6460723c */ /* 0x000ff00000041860 */
[C---:B------:R-:W-:Y:S01]  /*6cd0*/  HMMA.16816.F32.BF16 R128, R136.reuse, R124, R4 ;  /* 0x0000007c8880723c */ /* 0x040fe20000041804 */
[----:B------:R-:W2:Y:S07]  /*6ce0*/  LDSM.16.MT88.4 R4, [R198+0x5900] ;  /* 0x00590000c604783b */ /* 0x000eae0000004200 */
[C---:B------:R-:W-:Y:S01]  /*6cf0*/  HMMA.16816.F32.BF16 R124, R136.reuse, R126, R8 ;  /* 0x0000007e887c723c */ /* 0x040fe20000041808 */
[----:B------:R-:W3:Y:S07]  /*6d00*/  LDSM.16.MT88.4 R8, [R197+0x5900] ;  /* 0x00590000c508783b */ /* 0x000eee0000004200 */
[C---:B-1----:R-:W-:Y:S01]  /*6d10*/  HMMA.16816.F32.BF16 R120, R136.reuse, R104, R12 ;  /* 0x000000688878723c */ /* 0x042fe2000004180c */
[----:B------:R-:W1:Y:S07]  /*6d20*/  LDSM.16.MT88.4 R12, [R196+0x5900] ;  /* 0x00590000c40c783b */ /* 0x000e6e0000004200 */
[C---:B------:R-:W-:Y:S07]  /*6d30*/  HMMA.16816.F32.BF16 R116, R136.reuse, R106, R16 ;  /* 0x0000006a8874723c */ /* 0x040fee0000041810 */
[----:B------:R-:W-:Y:S01]  /*6d40*/  FADD.FTZ R17, R171, R174 ;  /* 0x000000aeab117221 */ /* 0x000fe20000010000 */
[C---:B------:R-:W-:Y:S04]  /*6d50*/  HMMA.16816.F32.BF16 R112, R136.reuse, R140, R20 ;  /* 0x0000008c8870723c */ /* 0x040fe80000041814 */
[----:B------:R-:W-:Y:S02]  /*6d60*/  FADD.FTZ R19, R169, R172 ;  /* 0x000000aca9137221 */ /* 0x000fe40000010000 */
[----:B------:R-:W-:Y:S02]  /*6d70*/  FADD.FTZ R17, R170, R17 ;  /* 0x00000011aa117221 */ /* 0x000fe40000010000 */
        /* <DEDUP_REMOVED lines=28> */
[----:B------:R-:W-:Y:S04]  /*6f40*/  FADD.FTZ R241, R241, R236 ;  /* 0x000000ecf1f17221 */ /* 0x000fe80000010000 */
[C---:B------:R-:W-:Y:S04]  /*6f50*/  HMMA.16816.F32.BF16 R64, R136.reuse, R162, R64 ;  /* 0x000000a28840723c */ /* 0x040fe80000041840 */
[----:B------:R-:W-:Y:S04]  /*6f60*/  FADD.FTZ R234, R234, R241 ;  /* 0x000000f1eaea7221 */ /* 0x000fe80000010000 */
[C---:B------:R-:W-:Y:S04]  /*6f70*/  HMMA.16816.F32.BF16 R68, R136.reuse, R164, R68 ;  /* 0x000000a48844723c */ /* 0x040fe80000041844 */
[----:B------:R-:W-:Y:S04]  /*6f80*/  FADD.FTZ R233, R235, R234 ;  /* 0x000000eaebe97221 */ /* 0x000fe80000010000 */
[C---:B------:R-:W-:Y:S08]  /*6f90*/  HMMA.16816.F32.BF16 R72, R136.reuse, R166, R72 ;  /* 0x000000a68848723c */ /* 0x040ff00000041848 */
[C---:B--2---:R-:W-:Y:S07]  /*6fa0*/  HMMA.16816.F32.BF16 R76, R136.reuse, R4, R76 ;  /* 0x00000004884c723c */ /* 0x044fee000004184c */
[----:B------:R-:W-:Y:S01]  /*6fb0*/  FADD.FTZ R5, R237, R0 ;  /* 0x00000000ed057221 */ /* 0x000fe20000010000 */
[C---:B------:R-:W-:Y:S04]  /*6fc0*/  HMMA.16816.F32.BF16 R80, R136.reuse, R6, R80 ;  /* 0x000000068850723c */ /* 0x040fe80000041850 */
[----:B------:R-:W-:Y:S01]  /*6fd0*/  MOV R0, R3 ;  /* 0x0000000300007202 */ /* 0x000fe20000000f00 */
[----:B------:R-:W-:Y:S03]  /*6fe0*/  FADD.FTZ R5, R238, R5 ;  /* 0x00000005ee057221 */ /* 0x000fe60000010000 */
[C---:B---3--:R-:W-:Y:S04]  /*6ff0*/  HMMA.16816.F32.BF16 R84, R136.reuse, R8, R84 ;  /* 0x000000088854723c */ /* 0x048fe80000041854 */
[----:B------:R-:W-:Y:S04]  /*7000*/  FADD.FTZ R134, R134, R5 ;  /* 0x0000000586867221 */ /* 0x000fe80000010000 */
[C---:B------:R-:W-:Y:S04]  /*7010*/  HMMA.16816.F32.BF16 R88, R136.reuse, R10, R88 ;  /* 0x0000000a8858723c */ /* 0x040fe80000041858 */
[----:B------:R-:W-:Y:S04]  /*7020*/  FADD.FTZ R229, R133, R134 ;  /* 0x0000008685e57221 */ /* 0x000fe80000010000 */
[C---:B-1----:R-:W-:Y:S08]  /*7030*/  HMMA.16816.F32.BF16 R92, R136.reuse, R12, R92 ;  /* 0x0000000c885c723c */ /* 0x042ff0000004185c */
[----:B------:R-:W-:Y:S01]  /*7040*/  HMMA.16816.F32.BF16 R96, R136, R14, R96 ;  /* 0x0000000e8860723c */ /* 0x000fe20000041860 */
[----:B------:R-:W-:-:S07]  /*7050*/  @P0 BRA `(.L_x_3) ;  /* 0xffffd5d000000947 */ /* 0x000fce000383ffff */
.L_x_2:
[----:B------:R-:W1:Y:S01]  /*7060*/  SHFL.BFLY PT, R0, R229, 0x2, 0x1f ;  /* 0x0c401f00e5007f89 */ /* 0x000e6200000e0000 */
[----:B------:R-:W-:Y:S01]  /*7070*/  MOV R5, c[0x0][0x4e8] ;  /* 0x00013a0000057a02 */ /* 0x000fe20000000f00 */
[----:B------:R-:W2:Y:S01]  /*7080*/  S2UR UR7, SR_CTAID.Y ;  /* 0x00000000000779c3 */ /* 0x000ea20000002600 */
[----:B------:R-:W-:Y:S01]  /*7090*/  MOV R6, R212 ;  /* 0x000000d400067202 */ /* 0x000fe20000000f00 */
[----:B------:R-:W3:Y:S01]  /*70a0*/  SHFL.BFLY PT, R2, R233, 0x2, 0x1f ;  /* 0x0c401f00e9027f89 */ /* 0x000ee200000e0000 */
[C---:B------:R-:W-:Y:S01]  /*70b0*/  ISETP.NE.AND P4, PT, R5.reuse, 0x1, PT ;  /* 0x000000010500780c */ /* 0x040fe20003f85270 */
[----:B------:R-:W-:Y:S01]  /*70c0*/  IMAD R19, R5, c[0x0][0x388], RZ ;  /* 0x0000e20005137a24 */ /* 0x000fe200078e02ff */
[----:B------:R-:W-:Y:S01]  /*70d0*/  ULDC.64 UR4, c[0x0][0x490] ;  /* 0x0001240000047ab9 */ /* 0x000fe20000000a00 */
[----:B------:R-:W4:Y:S01]  /*70e0*/  S2R R9, SR_TID.X ;  /* 0x0000000000097919 */ /* 0x000f220000002100 */
[----:B------:R-:W-:Y:S01]  /*70f0*/  MOV R8, RZ ;  /* 0x000000ff00087202 */ /* 0x000fe20000000f00 */
[----:B------:R-:W-:Y:S01]  /*7100*/  BSSY B0, `(.L_x_6) ;  /* 0x000016a000007945 */ /* 0x000fe20003800000 */
[----:B------:R-:W-:-:S02]  /*7110*/  SHF.R.S32.HI R218, RZ, 0x2, R218 ;  /* 0x00000002ffda7819 */ /* 0x000fc400000114da */
[----:B------:R-:W-:Y:S02]  /*7120*/  SHF.L.U32 R211, R211, 0x1, RZ ;  /* 0x00000001d3d37819 */ /* 0x000fe400000006ff */
[----:B------:R-:W-:Y:S01]  /*7130*/  LEA R217, R217, R218, 0x4 ;  /* 0x000000dad9d97211 */ /* 0x000fe200078e20ff */
[----:B-1----:R-:W-:Y:S01]  /*7140*/  FADD.FTZ R7, R0, R229 ;  /* 0x000000e500077221 */ /* 0x002fe20000010000 */
[----:B--2---:R-:W-:Y:S01]  /*7150*/  USHF.R.S32.HI UR6, URZ, 0x1f, UR7 ;  /* 0x0000001f3f067899 */ /* 0x004fe20008011407 */
[----:B---3--:R-:W-:Y:S01]  /*7160*/  FADD.FTZ R11, R2, R233 ;  /* 0x000000e9020b7221 */ /* 0x008fe20000010000 */
[----:B------:R-:W-:Y:S02]  /*7170*/  UIMAD.WIDE.U32 UR10, UR7, UR4, URZ ;  /* 0x00000004070a72a5 */ /* 0x000fe4000f8e003f */
[----:B------:R-:W1:Y:S01]  /*7180*/  SHFL.BFLY PT, R2, R7, 0x1, 0x1f ;  /* 0x0c201f0007027f89 */ /* 0x000e6200000e0000 */
[----:B------:R-:W-:Y:S01]  /*7190*/  UIMAD UR8, UR6, UR4, URZ ;  /* 0x00000004060872a4 */ /* 0x000fe2000f8e023f */
[----:B----4-:R-:W-:-:S02]  /*71a0*/  SHF.R.S32.HI R10, RZ, 0x1f, R9 ;  /* 0x0000001fff0a7819 */ /* 0x010fc40000011409 */
[----:B------:R-:W2:Y:S01]  /*71b0*/  SHFL.BFLY PT, R4, R11, 0x1, 0x1f ;  /* 0x0c201f000b047f89 */ /* 0x000ea200000e0000 */
[----:B------:R-:W-:Y:S01]  /*71c0*/  UIMAD UR8, UR7, UR5, UR8 ;  /* 0x00000005070872a4 */ /* 0x000fe2000f8e0208 */
[----:B------:R-:W-:Y:S02]  /*71d0*/  LEA.HI R0, R10, R9, RZ, 0x5 ;  /* 0x000000090a007211 */ /* 0x000fe400078f28ff */
[----:B------:R-:W-:Y:S01]  /*71e0*/  ULDC.64 UR4, c[0x0][0x3e8] ;  /* 0x0000fa0000047ab9 */ /* 0x000fe20000000a00 */
[----:B------:R-:W-:Y:S01]  /*71f0*/  MOV R16, UR10 ;  /* 0x0000000a00107c02 */ /* 0x000fe20008000f00 */
[----:B------:R-:W-:Y:S01]  /*7200*/  UIADD3 UR8, UR11, UR8, URZ ;  /* 0x000000080b087290 */ /* 0x000fe2000fffe03f */
[----:B------:R-:W-:Y:S01]  /*7210*/  MOV R17, UR11 ;  /* 0x0000000b00117c02 */ /* 0x000fe20008000f00 */
[----:B------:R-:W-:-:S04]  /*7220*/  UIMAD UR6, UR6, UR4, URZ ;  /* 0x00000004060672a4 */ /* 0x000fc8000f8e023f */
[----:B------:R-:W-:Y:S01]  /*7230*/  MOV R15, UR8 ;  /* 0x00000008000f7c02 */ /* 0x000fe20008000f00 */
[----:B------:R-:W-:Y:S02]  /*7240*/  UIMAD.WIDE.U32 UR8, UR7, UR4, URZ ;  /* 0x00000004070872a5 */ /* 0x000fe4000f8e003f */
[----:B------:R-:W-:-:S04]  /*7250*/  UIMAD UR5, UR7, UR5, UR6 ;  /* 0x00000005070572a4 */ /* 0x000fc8000f8e0206 */
[----:B------:R-:W-:Y:S01]  /*7260*/  MOV R21, UR9 ;  /* 0x0000000900157c02 */ /* 0x000fe20008000f00 */
[----:B-1----:R-:W-:Y:S01]  /*7270*/  FADD.FTZ R2, R7, R2 ;  /* 0x0000000207027221 */ /* 0x002fe20000010000 */
[----:B------:R-:W-:Y:S01]  /*7280*/  LEA.HI R7, R10, R9, RZ, 0x2 ;  /* 0x000000090a077211 */ /* 0x000fe200078f10ff */
[----:B------:R-:W-:Y:S01]  /*7290*/  UIADD3 UR5, UR9, UR5, URZ ;  /* 0x0000000509057290 */ /* 0x000fe2000fffe03f */
[----:B------:R-:W-:Y:S01]  /*72a0*/  LOP3.LUT R10, R0, 0xffffffe0, RZ, 0xc0, !PT ;  /* 0xffffffe0000a7812 */ /* 0x000fe200078ec0ff */
[----:B--2---:R-:W-:Y:S01]  /*72b0*/  FADD.FTZ R4, R11, R4 ;  /* 0x000000040b047221 */ /* 0x004fe20000010000 */
[----:B------:R-:W-:Y:S01]  /*72c0*/  FSETP.NE.FTZ.AND P0, PT, R2, RZ, PT ;  /* 0x000000ff0200720b */ /* 0x000fe20003f15000 */
[----:B------:R-:W-:Y:S01]  /*72d0*/  @P4 IMAD.HI.U32 R11, R212, c[0x0][0x4ec], RZ ;  /* 0x00013b00d40b4a27 */ /* 0x000fe200078e00ff */
[----:B------:R-:W-:Y:S02]  /*72e0*/  SHF.R.S32.HI R14, RZ, 0x1f, R7 ;  /* 0x0000001fff0e7819 */ /* 0x000fe40000011407 */
[----:B------:R-:W-:-:S02]  /*72f0*/  LOP3.LUT R12, R7, 0xfffffffc, RZ, 0xc0, !PT ;  /* 0xfffffffc070c7812 */ /* 0x000fc400078ec0ff */
[----:B------:R-:W-:Y:S02]  /*7300*/  @P4 SHF.R.U32.HI R6, RZ, c[0x0][0x4f0], R11 ;  /* 0x00013c00ff064a19 */ /* 0x000fe4000001160b */
[----:B------:R-:W-:Y:S01]  /*7310*/  IADD3 R11, -R10, R9, RZ ;  /* 0x000000090a0b7210 */ /* 0x000fe20007ffe1ff */
[----:B------:R-:W-:Y:S01]  /*7320*/  IMAD.IADD R9, R9, 0x1, -R12 ;  /* 0x0000000109097824 */ /* 0x000fe200078e0a0c */
[----:B------:R-:W-:Y:S01]  /*7330*/  MOV R10, RZ ;  /* 0x000000ff000a7202 */ /* 0x000fe20000000f00 */
[----:B------:R-:W1:Y:S01]  /*7340*/  S2R R12, SR_CTAID.X ;  /* 0x00000000000c7919 */ /* 0x000e620000002500 */
[----:B------:R-:W-:Y:S02]  /*7350*/  IADD3 R13, -R6, RZ, RZ ;  /* 0x000000ff060d7210 */ /* 0x000fe40007ffe1ff */
[----:B------:R-:W-:Y:S02]  /*7360*/  LOP3.LUT P2, RZ, R11, 0x3, RZ, 0xc0, !PT ;  /* 0x000000030bff7812 */ /* 0x000fe4000784c0ff */
[----:B------:R-:W2:Y:S01]  /*7370*/  @P0 MUFU.RCP R10, R2 ;  /* 0x00000002000a0308 */ /* 0x000ea20000001000 */
[----:B------:R-:W-:Y:S01]  /*7380*/  IMAD R11, R13, c[0x0][0x4e8], R212 ;  /* 0x00013a000d0b7a24 */ /* 0x000fe200078e02d4 */
[----:B------:R-:W-:-:S02]  /*7390*/  SHF.R.S32.HI R13, RZ, 0x2, R7 ;  /* 0x00000002ff0d7819 */ /* 0x000fc40000011407 */
[----:B------:R-:W-:Y:S02]  /*73a0*/  FSETP.NE.FTZ.AND P1, PT, R4, RZ, PT ;  /* 0x000000ff0400720b */ /* 0x000fe40003f35000 */
[----:B------:R-:W-:Y:S02]  /*73b0*/  LEA.HI R7, R14, R13, RZ, 0x3 ;  /* 0x0000000d0e077211 */ /* 0x000fe400078f18ff */
[----:B------:R-:W3:Y:S01]  /*73c0*/  @P0 MUFU.LG2 R2, R2 ;  /* 0x0000000200020308 */ /* 0x000ee20000000c00 */
[----:B------:R-:W-:Y:S02]  /*73d0*/  @P0 MOV R5, 0x3f317218 ;  /* 0x3f31721800050802 */ /* 0x000fe40000000f00 */
[----:B------:R-:W-:Y:S02]  /*73e0*/  LOP3.LUT R14, R7, 0xfffffff8, RZ, 0xc0, !PT ;  /* 0xfffffff8070e7812 */ /* 0x000fe400078ec0ff */
[----:B------:R-:W-:Y:S01]  /*73f0*/  MOV R20, UR8 ;  /* 0x0000000800147c02 */ /* 0x000fe20008000f00 */
[----:B------:R-:W-:Y:S01]  /*7400*/  @P0 FMUL.FTZ R5, R5, c[0x0][0x2d0] ;  /* 0x0000b40005050a20 */ /* 0x000fe20000410000 */
[----:B------:R-:W-:Y:S01]  /*7410*/  IADD3 R7, R13, -R14, RZ ;  /* 0x8000000e0d077210 */ /* 0x000fe20007ffe0ff */
[----:B------:R-:W-:Y:S01]  /*7420*/  IMAD.MOV.U32 R13, RZ, RZ, -0x800000 ;  /* 0xff800000ff0d7424 */ /* 0x000fe200078e00ff */
[----:B------:R-:W-:Y:S01]  /*7430*/  @P1 MUFU.RCP R8, R4 ;  /* 0x0000000400081308 */ /* 0x000fe20000001000 */
[C---:B--2---:R-:W-:Y:S01]  /*7440*/  FMUL.FTZ R131, R10.reuse, R131 ;  /* 0x000000830a837220 */ /* 0x044fe20000410000 */
[----:B------:R-:W-:Y:S01]  /*7450*/  MOV R23, UR5 ;  /* 0x0000000500177c02 */ /* 0x000fe20008000f00 */
[----:B------:R-:W-:Y:S01]  /*7460*/  FMUL.FTZ R130, R10, R130 ;  /* 0x000000820a827220 */ /* 0x000fe20000410000 */
[----:B-1----:R-:W-:Y:S01]  /*7470*/  LEA R18, R12, R217, 0x7 ;  /* 0x000000d90c127211 */ /* 0x002fe200078e38ff */
[----:B------:R-:W-:Y:S01]  /*7480*/  FMUL.FTZ R127, R10, R127 ;  /* 0x0000007f0a7f7220 */ /* 0x000fe20000410000 */
[----:B------:R-:W-:Y:S01]  /*7490*/  MOV R14, R16 ;  /* 0x00000010000e7202 */ /* 0x000fe20000000f00 */
[----:B---3--:R-:W-:Y:S01]  /*74a0*/  @P0 FMUL.FTZ R2, R2, 0.69314718246459960938 ;  /* 0x3f31721802020820 */ /* 0x008fe20000410000 */
[----:B------:R-:W1:Y:S01]  /*74b0*/  @P1 MUFU.LG2 R4, R4 ;  /* 0x0000000400041308 */ /* 0x000e620000000c00 */
[C---:B------:R-:W-:Y:S01]  /*74c0*/  FMUL.FTZ R126, R10.reuse, R126 ;  /* 0x0000007e0a7e7220 */ /* 0x040fe20000410000 */
[----:B------:R-:W-:Y:S01]  /*74d0*/  @P1 MOV R17, 0x3f317218 ;  /* 0x3f31721800111802 */ /* 0x000fe20000000f00 */
[----:B------:R-:W-:Y:S01]  /*74e0*/  @P0 FFMA.FTZ R13, R5, R3, R2 ;  /* 0x00000003050d0223 */ /* 0x000fe20000010002 */
[----:B------:R-:W-:Y:S01]  /*74f0*/  SHF.L.U32 R5, R7, 0x6, RZ ;  /* 0x0000000607057819 */ /* 0x000fe200000006ff */
[----:B------:R-:W2:Y:S01]  /*7500*/  S2R R3, SR_CTAID.Z ;  /* 0x0000000000037919 */ /* 0x000ea20000002700 */
[----:B------:R-:W-:Y:S01]  /*7510*/  FMUL.FTZ R123, R10, R123 ;  /* 0x0000007b0a7b7220 */ /* 0x000fe20000410000 */
[----:B------:R-:W-:Y:S01]  /*7520*/  ISETP.GE.OR P6, PT, R18, R19, P2 ;  /* 0x000000131200720c */ /* 0x000fe200017c6670 */
[----:B------:R-:W-:Y:S01]  /*7530*/  FMUL.FTZ R122, R10, R122 ;  /* 0x0000007a0a7a7220 */ /* 0x000fe20000410000 */
[----:B------:R-:W-:Y:S01]  /*7540*/  IADD3 R18, R18, 0x8, RZ ;  /* 0x0000000812127810 */ /* 0x000fe20007ffe0ff */
[C---:B------:R-:W-:Y:S01]  /*7550*/  FMUL.FTZ R119, R10.reuse, R119 ;  /* 0x000000770a777220 */ /* 0x040fe20000410000 */
[----:B------:R-:W-:Y:S01]  /*7560*/  SHF.R.S32.HI R0, RZ, 0x5, R0 ;  /* 0x00000005ff007819 */ /* 0x000fe20000011400 */
[C---:B------:R-:W-:Y:S01]  /*7570*/  FMUL.FTZ R118, R10.reuse, R118 ;  /* 0x000000760a767220 */ /* 0x040fe20000410000 */
[----:B------:R-:W-:Y:S01]  /*7580*/  LOP3.LUT R5, R5, 0x1c0, RZ, 0xc0, !PT ;  /* 0x000001c005057812 */ /* 0x000fe200078ec0ff */
[----:B------:R-:W-:Y:S01]  /*7590*/  FMUL.FTZ R115, R10, R115 ;  /* 0x000000730a737220 */ /* 0x000fe20000410000 */
[----:B------:R-:W-:Y:S01]  /*75a0*/  MOV R16, 0xff800000 ;  /* 0xff80000000107802 */ /* 0x000fe20000000f00 */
[----:B-1----:R-:W-:Y:S01]  /*75b0*/  @P1 FMUL.FTZ R21, R4, 0.69314718246459960938 ;  /* 0x3f31721804151820 */ /* 0x002fe20000410000 */
[C---:B------:R-:W-:Y:S01]  /*75c0*/  LEA.HI R4, R9.reuse, R9, RZ, 0x1 ;  /* 0x0000000909047211 */ /* 0x040fe200078f08ff */
[----:B------:R-:W-:Y:S01]  /*75d0*/  FMUL.FTZ R114, R10, R114 ;  /* 0x000000720a727220 */ /* 0x000fe20000410000 */
[----:B------:R-:W-:Y:S01]  /*75e0*/  ISETP.GE.OR P5, PT, R18, R19, P2 ;  /* 0x000000131200720c */ /* 0x000fe200017a6670 */
[----:B------:R-:W-:Y:S01]  /*75f0*/  FMUL.FTZ R111, R10, R111 ;  /* 0x0000006f0a6f7220 */ /* 0x000fe20000410000 */
[----:B------:R-:W-:Y:S01]  /*7600*/  LOP3.LUT R4, R4, 0x1ffffffe, RZ, 0xc0, !PT ;  /* 0x1ffffffe04047812 */ /* 0x000fe200078ec0ff */
[----:B------:R-:W-:Y:S01]  /*7610*/  FMUL.FTZ R110, R10, R110 ;  /* 0x0000006e0a6e7220 */ /* 0x000fe20000410000 */
[----:B------:R-:W-:Y:S01]  /*7620*/  LEA R0, R0, R9, 0x9 ;  /* 0x0000000900007211 */ /* 0x000fe200078e48ff */
[C---:B------:R-:W-:Y:S01]  /*7630*/  FMUL.FTZ R107, R10.reuse, R107 ;  /* 0x0000006b0a6b7220 */ /* 0x040fe20000410000 */
[----:B------:R-:W-:Y:S01]  /*7640*/  IADD3 R4, R9, -R4, RZ ;  /* 0x8000000409047210 */ /* 0x000fe20007ffe0ff */
[C---:B------:R-:W-:Y:S01]  /*7650*/  FMUL.FTZ R106, R10.reuse, R106 ;  /* 0x0000006a0a6a7220 */ /* 0x040fe20000410000 */
[----:B------:R-:W-:Y:S01]  /*7660*/  LEA.HI R5, R5, R5, RZ, 0x1d ;  /* 0x0000000505057211 */ /* 0x000fe200078fe8ff */
[C---:B------:R-:W-:Y:S01]  /*7670*/  FMUL.FTZ R103, R10.reuse, R103 ;  /* 0x000000670a677220 */ /* 0x040fe20000410000 */
[----:B--2---:R-:W-:Y:S01]  /*7680*/  SHF.R.S32.HI R2, RZ, 0x1f, R3 ;  /* 0x0000001fff027819 */ /* 0x004fe20000011403 */
[----:B------:R-:W-:Y:S01]  /*7690*/  FMUL.FTZ R102, R10, R102 ;  /* 0x000000660a667220 */ /* 0x000fe20000410000 */
[----:B------:R-:W-:Y:S01]  /*76a0*/  LEA R217, R4, R217, 0x3 ;  /* 0x000000d904d97211 */ /* 0x000fe200078e18ff */
[C---:B------:R-:W-:Y:S01]  /*76b0*/  FMUL.FTZ R39, R10.reuse, R39 ;  /* 0x000000270a277220 */ /* 0x040fe20000410000 */
[----:B------:R-:W-:Y:S01]  /*76c0*/  SHF.R.S32.HI R4, RZ, 0x1f, R6 ;  /* 0x0000001fff047819 */ /* 0x000fe20000011406 */
[----:B------:R-:W-:Y:S01]  /*76d0*/  FMUL.FTZ R38, R10, R38 ;  /* 0x000000260a267220 */ /* 0x000fe20000410000 */
[----:B------:R-:W-:Y:S01]  /*76e0*/  LEA R217, R12, R217, 0x7 ;  /* 0x000000d90cd97211 */ /* 0x000fe200078e38ff */
[C---:B------:R-:W-:Y:S01]  /*76f0*/  FMUL.FTZ R43, R10.reuse, R43 ;  /* 0x0000002b0a2b7220 */ /* 0x040fe20000410000 */
[----:B------:R-:W-:Y:S01]  /*7700*/  F2FP.BF16.PACK_AB R130, R131, R130 ;  /* 0x000000828382723e */ /* 0x000fe200000010ff */
        /* <DEDUP_REMOVED lines=30> */
[----:B------:R-:W-:-:S02]  /*78f0*/  FMUL.FTZ R75, R10, R75 ;  /* 0x0000004b0a4b7220 */ /* 0x000fc40000410000 */
[C---:B------:R-:W-:Y:S01]  /*7900*/  FMUL.FTZ R74, R10.reuse, R74 ;  /* 0x0000004a0a4a7220 */ /* 0x040fe20000410000 */
[----:B------:R-:W-:Y:S01]  /*7910*/  F2FP.BF16.PACK_AB R70, R71, R70 ;  /* 0x000000464746723e */ /* 0x000fe200000010ff */
[C---:B------:R-:W-:Y:S02]  /*7920*/  FMUL.FTZ R79, R10.reuse, R79 ;  /* 0x0000004f0a4f7220 */ /* 0x040fe40000410000 */
[C---:B------:R-:W-:Y:S01]  /*7930*/  FMUL.FTZ R78, R10.reuse, R78 ;  /* 0x0000004e0a4e7220 */ /* 0x040fe20000410000 */
[----:B------:R-:W-:Y:S01]  /*7940*/  F2FP.BF16.PACK_AB R74, R75, R74 ;  /* 0x0000004a4b4a723e */ /* 0x000fe200000010ff */
[C---:B------:R-:W-:Y:S02]  /*7950*/  FMUL.FTZ R83, R10.reuse, R83 ;  /* 0x000000530a537220 */ /* 0x040fe40000410000 */
        /* <DEDUP_REMOVED lines=12> */
[----:B------:R-:W-:Y:S01]  /*7a20*/  FMUL.FTZ R10, R10, R98 ;  /* 0x000000620a0a7220 */ /* 0x000fe20000410000 */
[----:B------:R-:W-:Y:S01]  /*7a30*/  F2FP.BF16.PACK_AB R94, R95, R94 ;  /* 0x0000005e5f5e723e */ /* 0x000fe200000010ff */
[----:B------:R-:W-:Y:S02]  /*7a40*/  IMAD.MOV.U32 R22, RZ, RZ, R20 ;  /* 0x000000ffff167224 */ /* 0x000fe400078e0014 */
[----:B------:R-:W-:Y:S01]  /*7a50*/  @P1 FMUL.FTZ R17, R17, c[0x0][0x2d0] ;  /* 0x0000b40011111a20 */ /* 0x000fe20000410000 */
[----:B------:R-:W-:Y:S01]  /*7a60*/  F2FP.BF16.PACK_AB R99, R99, R10 ;  /* 0x0000000a6363723e */ /* 0x000fe200000010ff */
[----:B------:R-:W-:Y:S02]  /*7a70*/  IMAD R10, R2, c[0x0][0x3f0], RZ ;  /* 0x0000fc00020a7a24 */ /* 0x000fe400078e02ff */
[----:B------:R-:W-:-:S04]  /*7a80*/  IMAD.WIDE.U32 R22, R3, c[0x0][0x3f0], R22 ;  /* 0x0000fc0003167a25 */ /* 0x000fc800078e0016 */
[C---:B------:R-:W-:Y:S02]  /*7a90*/  IMAD R10, R3.reuse, c[0x0][0x3f4], R10 ;  /* 0x0000fd00030a7a24 */ /* 0x040fe400078e020a */
[----:B------:R-:W-:Y:S02]  /*7aa0*/  IMAD R2, R2, c[0x0][0x498], RZ ;  /* 0x0001260002027a24 */ /* 0x000fe400078e02ff */
[----:B------:R-:W-:Y:S01]  /*7ab0*/  IMAD.WIDE.U32 R14, R3, c[0x0][0x498], R14 ;  /* 0x00012600030e7a25 */ /* 0x000fe200078e000e */
[----:B------:R-:W-:-:S03]  /*7ac0*/  IADD3 R23, R23, R10, RZ ;  /* 0x0000000a17177210 */ /* 0x000fc60007ffe0ff */
[----:B------:R-:W-:Y:S02]  /*7ad0*/  IMAD R2, R3, c[0x0][0x49c], R2 ;  /* 0x0001270003027a24 */ /* 0x000fe400078e0202 */
[----:B------:R-:W-:Y:S02]  /*7ae0*/  IMAD R3, R4, c[0x0][0x3e0], RZ ;  /* 0x0000f80004037a24 */ /* 0x000fe400078e02ff */
[----:B------:R-:W-:Y:S01]  /*7af0*/  @P1 FFMA.FTZ R16, R17, R132, R21 ;  /* 0x0000008411101223 */ /* 0x000fe20000010015 */
[C---:B------:R-:W-:Y:S01]  /*7b00*/  R2P PR, R7.reuse, 0x6 ;  /* 0x0000000607007804 */ /* 0x040fe20000000000 */
[C---:B------:R-:W-:Y:S02]  /*7b10*/  IMAD R3, R6.reuse, c[0x0][0x3e4], R3 ;  /* 0x0000f90006037a24 */ /* 0x040fe400078e0203 */
[----:B------:R-:W-:Y:S01]  /*7b20*/  IMAD.WIDE.U32 R20, R6, c[0x0][0x3e0], R22 ;  /* 0x0000f80006147a25 */ /* 0x000fe200078e0016 */
[----:B------:R-:W-:-:S03]  /*7b30*/  LOP3.LUT R6, R7, 0x1, RZ, 0xc0, !PT ;  /* 0x0000000107067812 */ /* 0x000fc600078ec0ff */
[----:B------:R-:W-:Y:S01]  /*7b40*/  @P4 IMAD.HI.U32 R4, R217, c[0x0][0x4ec], RZ ;  /* 0x00013b00d9044a27 */ /* 0x000fe200078e00ff */
[----:B------:R-:W-:Y:S02]  /*7b50*/  ISETP.NE.U32.AND P3, PT, R6, 0x1, PT ;  /* 0x000000010600780c */ /* 0x000fe40003f65070 */
[----:B------:R-:W-:Y:S01]  /*7b60*/  IADD3 R21, R21, R3, RZ ;  /* 0x0000000315157210 */ /* 0x000fe20007ffe0ff */
[----:B------:R-:W-:Y:S01]  /*7b70*/  IMAD.U32 R0, R0, 0x2, R5 ;  /* 0x0000000200007824 */ /* 0x000fe200078e0005 */
[----:B------:R-:W-:Y:S01]  /*7b80*/  MOV R5, R217 ;  /* 0x000000d900057202 */ /* 0x000fe20000000f00 */
[C---:B------:R-:W-:Y:S01]  /*7b90*/  FMUL.FTZ R129, R8.reuse, R129 ;  /* 0x0000008108817220 */ /* 0x040fe20000410000 */
[----:B------:R-:W-:Y:S01]  /*7ba0*/  @P4 SHF.R.U32.HI R5, RZ, c[0x0][0x4f0], R4 ;  /* 0x00013c00ff054a19 */ /* 0x000fe20000011604 */
[----:B------:R-:W-:Y:S01]  /*7bb0*/  FMUL.FTZ R128, R8, R128 ;  /* 0x0000008008807220 */ /* 0x000fe20000410000 */
[----:B------:R-:W-:Y:S01]  /*7bc0*/  SHF.L.U32 R7, R0, 0x1, RZ ;  /* 0x0000000100077819 */ /* 0x000fe200000006ff */
[----:B------:R-:W-:Y:S01]  /*7bd0*/  BAR.SYNC.DEFER_BLOCKING 0x1, 0x100 ;  /* 0x0044000000007b1d */ /* 0x000fe20000010000 */
[----:B------:R-:W-:Y:S01]  /*7be0*/  IADD3 R6, -R5, RZ, RZ ;  /* 0x000000ff05067210 */ /* 0x000fe20007ffe1ff */
[C---:B------:R-:W-:Y:S01]  /*7bf0*/  FMUL.FTZ R125, R8.reuse, R125 ;  /* 0x0000007d087d7220 */ /* 0x040fe20000410000 */
[----:B------:R-:W-:Y:S01]  /*7c00*/  IADD3 R4, R7, 0x80, RZ ;  /* 0x0000008007047810 */ /* 0x000fe20007ffe0ff */
[----:B------:R-:W-:Y:S01]  /*7c10*/  FMUL.FTZ R124, R8, R124 ;  /* 0x0000007c087c7220 */ /* 0x000fe20000410000 */
[----:B------:R-:W-:Y:S01]  /*7c20*/  MOV R0, 0x20 ;  /* 0x0000002000007802 */ /* 0x000fe20000000f00 */
[----:B------:R-:W-:Y:S01]  /*7c30*/  IMAD R217, R6, c[0x0][0x4e8], R217 ;  /* 0x00013a0006d97a24 */ /* 0x000fe200078e02d9 */
[----:B------:R-:W-:Y:S01]  /*7c40*/  SHF.R.S32.HI R3, RZ, 0x1f, R11 ;  /* 0x0000001fff037819 */ /* 0x000fe2000001140b */
[C---:B------:R-:W-:Y:S01]  /*7c50*/  FMUL.FTZ R121, R8.reuse, R121 ;  /* 0x0000007908797220 */ /* 0x040fe20000410000 */
[----:B------:R-:W-:Y:S01]  /*7c60*/  SHF.R.S32.HI R9, RZ, 0x1f, R5 ;  /* 0x0000001fff097819 */ /* 0x000fe20000011405 */
[C---:B------:R-:W-:Y:S01]  /*7c70*/  FMUL.FTZ R120, R8.reuse, R120 ;  /* 0x0000007808787220 */ /* 0x040fe20000410000 */
[----:B------:R-:W-:Y:S01]  /*7c80*/  IADD3 R14, P0, R5, R14, RZ ;  /* 0x0000000e050e7210 */ /* 0x000fe20007f1e0ff */
[C---:B------:R-:W-:Y:S01]  /*7c90*/  FMUL.FTZ R117, R8.reuse, R117 ;  /* 0x0000007508757220 */ /* 0x040fe20000410000 */
[----:B------:R-:W-:Y:S01]  /*7ca0*/  IADD3 R17, R7, 0x70, RZ ;  /* 0x0000007007117810 */ /* 0x000fe20007ffe0ff */
[----:B------:R-:W-:Y:S01]  /*7cb0*/  FMUL.FTZ R116, R8, R116 ;  /* 0x0000007408747220 */ /* 0x000fe20000410000 */
[----:B------:R-:W-:Y:S01]  /*7cc0*/  @P3 IADD3 R17, R4, 0x10, RZ ;  /* 0x0000001004113810 */ /* 0x000fe20007ffe0ff */
[C---:B------:R-:W-:Y:S01]  /*7cd0*/  FMUL.FTZ R113, R8.reuse, R113 ;  /* 0x0000007108717220 */ /* 0x040fe20000410000 */
[----:B------:R-:W-:Y:S01]  /*7ce0*/  MOV R4, 0x40 ;  /* 0x0000004000047802 */ /* 0x000fe20000000f00 */
[----:B------:R-:W-:Y:S01]  /*7cf0*/  FMUL.FTZ R112, R8, R112 ;  /* 0x0000007008707220 */ /* 0x000fe20000410000 */
[----:B------:R-:W-:Y:S01]  /*7d00*/  SEL R0, R0, 0xffffffe0, !P1 ;  /* 0xffffffe000007807 */ /* 0x000fe20004800000 */
[C---:B------:R-:W-:Y:S01]  /*7d10*/  FMUL.FTZ R109, R8.reuse, R109 ;  /* 0x0000006d086d7220 */ /* 0x040fe20000410000 */
[----:B------:R-:W-:Y:S01]  /*7d20*/  IADD3.X R15, R9, R15, R2, P0, !PT ;  /* 0x0000000f090f7210 */ /* 0x000fe200007fe402 */
[----:B------:R-:W-:Y:S01]  /*7d30*/  IMAD R2, R3, c[0x0][0x3d8], RZ ;  /* 0x0000f60003027a24 */ /* 0x000fe200078e02ff */
[----:B------:R-:W-:Y:S01]  /*7d40*/  SHF.R.S32.HI R5, RZ, 0x1f, R217 ;  /* 0x0000001fff057819 */ /* 0x000fe200000114d9 */
[C---:B------:R-:W-:Y:S01]  /*7d50*/  FMUL.FTZ R108, R8.reuse, R108 ;  /* 0x0000006c086c7220 */ /* 0x040fe20000410000 */
[----:B------:R-:W-:Y:S01]  /*7d60*/  F2FP.BF16.PACK_AB R128, R129, R128 ;  /* 0x000000808180723e */ /* 0x000fe200000010ff */
[----:B------:R-:W-:Y:S01]  /*7d70*/  FMUL.FTZ R105, R8, R105 ;  /* 0x0000006908697220 */ /* 0x000fe20000410000 */
[----:B------:R-:W-:Y:S01]  /*7d80*/  SEL R4, R4, 0xffffffc0, !P2 ;  /* 0xffffffc004047807 */ /* 0x000fe20005000000 */
[C---:B------:R-:W-:Y:S01]  /*7d90*/  FMUL.FTZ R104, R8.reuse, R104 ;  /* 0x0000006808687220 */ /* 0x040fe20000410000 */
[----:B------:R-:W-:Y:S01]  /*7da0*/  F2FP.BF16.PACK_AB R124, R125, R124 ;  /* 0x0000007c7d7c723e */ /* 0x000fe200000010ff */
[C---:B------:R-:W-:Y:S01]  /*7db0*/  FMUL.FTZ R101, R8.reuse, R101 ;  /* 0x0000006508657220 */ /* 0x040fe20000410000 */
[----:B------:R-:W-:Y:S01]  /*7dc0*/  F2FP.BF16.PACK_AB R120, R121, R120 ;  /* 0x000000787978723e */ /* 0x000fe200000010ff */
[----:B------:R-:W-:Y:S01]  /*7dd0*/  FMUL.FTZ R100, R8, R100 ;  /* 0x0000006408647220 */ /* 0x000fe20000410000 */
[----:B------:R-:W-:Y:S01]  /*7de0*/  IADD3 R3, R7, R0, RZ ;  /* 0x0000000007037210 */ /* 0x000fe20007ffe0ff */
[----:B------:R-:W-:Y:S01]  /*7df0*/  IMAD.IADD R9, R0, 0x1, R17 ;  /* 0x0000000100097824 */ /* 0x000fe200078e0211 */
[----:B------:R-:W-:Y:S01]  /*7e00*/  F2FP.BF16.PACK_AB R116, R117, R116 ;  /* 0x000000747574723e */ /* 0x000fe200000010ff */
[C---:B------:R-:W-:Y:S01]  /*7e10*/  FMUL.FTZ R37, R8.reuse, R37 ;  /* 0x0000002508257220 */ /* 0x040fe20000410000 */
[----:B------:R-:W-:Y:S01]  /*7e20*/  F2FP.BF16.PACK_AB R112, R113, R112 ;  /* 0x000000707170723e */ /* 0x000fe200000010ff */
[C---:B------:R-:W-:Y:S01]  /*7e30*/  FMUL.FTZ R36, R8.reuse, R36 ;  /* 0x0000002408247220 */ /* 0x040fe20000410000 */
[----:B------:R-:W-:Y:S01]  /*7e40*/  F2FP.BF16.PACK_AB R108, R109, R108 ;  /* 0x0000006c6d6c723e */ /* 0x000fe200000010ff */
[----:B------:R-:W-:Y:S01]  /*7e50*/  IMAD R2, R11, c[0x0][0x3dc], R2 ;  /* 0x0000f7000b027a24 */ /* 0x000fe200078e0202 */
[----:B------:R-:W-:Y:S01]  /*7e60*/  STS [R7+0x80], R128 ;  /* 0x0000808007007388 */ /* 0x000fe20000000800 */
[----:B------:R-:W-:Y:S01]  /*7e70*/  IMAD R0, R5, c[0x0][0x488], RZ ;  /* 0x0001220005007a24 */ /* 0x000fe200078e02ff */
[----:B------:R-:W-:Y:S01]  /*7e80*/  IADD3 R5, R7, R4, RZ ;  /* 0x0000000407057210 */ /* 0x000fe20007ffe0ff */
[C---:B------:R-:W-:Y:S01]  /*7e90*/  FMUL.FTZ R41, R8.reuse, R41 ;  /* 0x0000002908297220 */ /* 0x040fe20000410000 */
[----:B------:R-:W-:Y:S01]  /*7ea0*/  STS [R7+0x480], R130 ;  /* 0x0004808207007388 */ /* 0x000fe20000000800 */
[----:B------:R-:W-:Y:S01]  /*7eb0*/  FMUL.FTZ R40, R8, R40 ;  /* 0x0000002808287220 */ /* 0x000fe20000410000 */
[----:B------:R-:W-:Y:S01]  /*7ec0*/  F2FP.BF16.PACK_AB R104, R105, R104 ;  /* 0x000000686968723e */ /* 0x000fe200000010ff */
[----:B------:R-:W-:Y:S01]  /*7ed0*/  IMAD.WIDE.U32 R10, R11, c[0x0][0x3d8], R20 ;  /* 0x0000f6000b0a7a25 */ /* 0x000fe200078e0014 */
[C---:B------:R-:W-:Y:S01]  /*7ee0*/  IADD3 R21, R4.reuse, R17, RZ ;  /* 0x0000001104157210 */ /* 0x040fe20007ffe0ff */
[----:B------:R-:W-:Y:S01]  /*7ef0*/  STS [R17], R124 ;  /* 0x0000007c11007388 */ /* 0x000fe20000000800 */
[----:B------:R-:W-:Y:S01]  /*7f00*/  IADD3 R23, R4, R3, RZ ;  /* 0x0000000304177210 */ /* 0x000fe20007ffe0ff */
[C---:B------:R-:W-:Y:S01]  /*7f10*/  FMUL.FTZ R45, R8.reuse, R45 ;  /* 0x0000002d082d7220 */ /* 0x040fe20000410000 */
[----:B------:R-:W-:Y:S01]  /*7f20*/  F2FP.BF16.PACK_AB R100, R101, R100 ;  /* 0x000000646564723e */ /* 0x000fe200000010ff */
[C---:B------:R-:W-:Y:S01]  /*7f30*/  FMUL.FTZ R44, R8.reuse, R44 ;  /* 0x0000002c082c7220 */ /* 0x040fe20000410000 */
[----:B------:R-:W-:Y:S01]  /*7f40*/  STS [R17+0x400], R126 ;  /* 0x0004007e11007388 */ /* 0x000fe20000000800 */
[C---:B------:R-:W-:Y:S01]  /*7f50*/  FMUL.FTZ R49, R8.reuse, R49 ;  /* 0x0000003108317220 */ /* 0x040fe20000410000 */
[----:B------:R-:W-:Y:S01]  /*7f60*/  IADD3 R25, R9, R4, RZ ;  /* 0x0000000409197210 */ /* 0x000fe20007ffe0ff */
[C---:B------:R-:W-:Y:S01]  /*7f70*/  FMUL.FTZ R48, R8.reuse, R48 ;  /* 0x0000003008307220 */ /* 0x040fe20000410000 */
[----:B------:R-:W-:Y:S01]  /*7f80*/  STS [R3+0x80], R120 ;  /* 0x0000807803007388 */ /* 0x000fe20000000800 */
[C---:B------:R-:W-:Y:S01]  /*7f90*/  FMUL.FTZ R53, R8.reuse, R53 ;  /* 0x0000003508357220 */ /* 0x040fe20000410000 */
[----:B------:R-:W-:Y:S01]  /*7fa0*/  F2FP.BF16.PACK_AB R36, R37, R36 ;  /* 0x000000242524723e */ /* 0x000fe200000010ff */
[C---:B------:R-:W-:Y:S01]  /*7fb0*/  FMUL.FTZ R52, R8.reuse, R52 ;  /* 0x0000003408347220 */ /* 0x040fe20000410000 */
[----:B------:R-:W-:Y:S01]  /*7fc0*/  STS [R3+0x480], R122 ;  /* 0x0004807a03007388 */ /* 0x000fe20000000800 */
[C---:B------:R-:W-:Y:S01]  /*7fd0*/  FMUL.FTZ R57, R8.reuse, R57 ;  /* 0x0000003908397220 */ /* 0x040fe20000410000 */
[----:B------:R-:W-:Y:S01]  /*7fe0*/  F2FP.BF16.PACK_AB R40, R41, R40 ;  /* 0x000000282928723e */ /* 0x000fe200000010ff */
[C---:B------:R-:W-:Y:S01]  /*7ff0*/  FMUL.FTZ R56, R8.reuse, R56 ;  /* 0x0000003808387220 */ /* 0x040fe20000410000 */
[----:B------:R-:W-:Y:S01]  /*8000*/  STS [R9], R116 ;  /* 0x0000007409007388 */ /* 0x000fe20000000800 */
[C---:B------:R-:W-:Y:S01]  /*8010*/  FMUL.FTZ R61, R8.reuse, R61 ;  /* 0x0000003d083d7220 */ /* 0x040fe20000410000 */
[----:B------:R-:W-:Y:S01]  /*8020*/  F2FP.BF16.PACK_AB R44, R45, R44 ;  /* 0x0000002c2d2c723e */ /* 0x000fe200000010ff */
        /* <DEDUP_REMOVED lines=24> */
[----:B------:R-:W-:Y:S01]  /*81b0*/  FMUL.FTZ R84, R8, R84 ;  /* 0x0000005408547220 */ /* 0x000fe20000410000 */
[----:B------:R-:W-:Y:S01]  /*81c0*/  STS [R23+0x480], R106 ;  /* 0x0004806a17007388 */ /* 0x000fe20000000800 */
[----:B------:R-:W-:Y:S01]  /*81d0*/  IMAD.WIDE.U32 R14, R217, c[0x0][0x488], R14 ;  /* 0x00012200d90e7a25 */ /* 0x000fe200078e000e */
[----:B------:R-:W-:-:S02]  /*81e0*/  F2FP.BF16.PACK_AB R72, R73, R72 ;  /* 0x000000484948723e */ /* 0x000fc400000010ff */
[----:B------:R-:W-:Y:S01]  /*81f0*/  STS [R25], R100 ;  /* 0x0000006419007388 */ /* 0x000fe20000000800 */
[----:B------:R-:W-:Y:S01]  /*8200*/  IMAD R0, R217, c[0x0][0x48c], R0 ;  /* 0x00012300d9007a24 */ /* 0x000fe200078e0200 */
        /* <DEDUP_REMOVED lines=11> */
[----:B------:R-:W-:Y:S01]  /*82c0*/  FMUL.FTZ R8, R8, R96 ;  /* 0x0000006008087220 */ /* 0x000fe20000410000 */
[----:B------:R-:W-:-:S02]  /*82d0*/  LEA R6, P0, R14, c[0x0][0x450], 0x2 ;  /* 0x000114000e067a11 */ /* 0x000fc400078010ff */
[----:B------:R-:W-:Y:S01]  /*82e0*/  STS [R17+0x4000], R40 ;  /* 0x0040002811007388 */ /* 0x000fe20000000800 */
[----:B------:R-:W-:Y:S02]  /*82f0*/  IADD3 R15, R15, R0, RZ ;  /* 0x000000000f0f7210 */ /* 0x000fe40007ffe0ff */
[----:B------:R-:W-:Y:S01]  /*8300*/  F2FP.BF16.PACK_AB R88, R89, R88 ;  /* 0x000000585958723e */ /* 0x000fe200000010ff */
[----:B------:R-:W-:Y:S01]  /*8310*/  STS [R17+0x4400], R42 ;  /* 0x0044002a11007388 */ /* 0x000fe20000000800 */
[----:B------:R-:W-:Y:S02]  /*8320*/  F2FP.BF16.PACK_AB R92, R93, R92 ;  /* 0x0000005c5d5c723e */ /* 0x000fe400000010ff */
[----:B------:R-:W-:Y:S01]  /*8330*/  F2FP.BF16.PACK_AB R8, R97, R8 ;  /* 0x000000086108723e */ /* 0x000fe200000010ff */
[----:B------:R-:W-:Y:S01]  /*8340*/  STS [R3+0x4080], R44 ;  /* 0x0040802c03007388 */ /* 0x000fe20000000800 */
[----:B------:R-:W-:Y:S02]  /*8350*/  LEA.HI.X R15, R14, c[0x0][0x454], R15, 0x2, P0 ;  /* 0x000115000e0f7a11 */ /* 0x000fe400000f140f */
[----:B------:R-:W-:Y:S01]  /*8360*/  LEA R0, P0, R10, c[0x0][0x380], 0x1 ;  /* 0x0000e0000a007a11 */ /* 0x000fe200078008ff */
[----:B------:R-:W-:Y:S04]  /*8370*/  STS [R3+0x4480], R46 ;  /* 0x0044802e03007388 */ /* 0x000fe80000000800 */
        /* <DEDUP_REMOVED lines=15> */
[----:B------:R1:W-:Y:S04]  /*8470*/  STS [R3+0x8480], R78 ;  /* 0x0084804e03007388 */ /* 0x0003e80000000800 */
[----:B------:R-:W-:Y:S04]  /*8480*/  STS [R9+0x8000], R80 ;  /* 0x0080005009007388 */ /* 0x000fe80000000800 */
[----:B------:R-:W-:Y:S04]  /*8490*/  STS [R9+0x8400], R82 ;  /* 0x0084005209007388 */ /* 0x000fe80000000800 */
[----:B------:R-:W-:Y:S04]  /*84a0*/  STS [R5+0x8080], R84 ;  /* 0x0080805405007388 */ /* 0x000fe80000000800 */
[----:B------:R-:W-:Y:S04]  /*84b0*/  STS [R5+0x8480], R86 ;  /* 0x0084805605007388 */ /* 0x000fe80000000800 */
[----:B------:R-:W-:Y:S04]  /*84c0*/  STS [R21+0x8000], R88 ;  /* 0x0080005815007388 */ /* 0x000fe80000000800 */
[----:B------:R-:W-:Y:S01]  /*84d0*/  STS [R21+0x8400], R90 ;  /* 0x0084005a15007388 */ /* 0x000fe20000000800 */
[----:B-1----:R-:W-:-:S03]  /*84e0*/  IADD3 R3, R11, R2, RZ ;  /* 0x000000020b037210 */ /* 0x002fc60007ffe0ff */
[----:B------:R-:W-:Y:S04]  /*84f0*/  STS [R23+0x8080], R92 ;  /* 0x0080805c17007388 */ /* 0x000fe80000000800 */
[----:B------:R-:W-:Y:S04]  /*8500*/  STS [R23+0x8480], R94 ;  /* 0x0084805e17007388 */ /* 0x000fe80000000800 */
[----:B------:R-:W-:Y:S04]  /*8510*/  STS [R25+0x8000], R8 ;  /* 0x0080000819007388 */ /* 0x000fe80000000800 */
[----:B------:R-:W-:Y:S04]  /*8520*/  STS [R25+0x8400], R99 ;  /* 0x0084006319007388 */ /* 0x000fe80000000800 */
[----:B------:R-:W-:Y:S04]  /*8530*/  SHFL.IDX PT, R96, R6, RZ, 0x1c1f ;  /* 0x001c1fff06607589 */ /* 0x000fe800000e0000 */
[----:B------:R-:W1:Y:S04]  /*8540*/  SHFL.IDX PT, R97, R15, RZ, 0x1c1f ;  /* 0x001c1fff0f617589 */ /* 0x000e6800000e0000 */
[----:B------:R-:W-:Y:S06]  /*8550*/  BAR.SYNC.DEFER_BLOCKING 0x1, 0x100 ;  /* 0x0044000000007b1d */ /* 0x000fec0000010000 */
[----:B------:R-:W-:Y:S04]  /*8560*/  SHFL.IDX PT, R100, R6, 0x1, 0x1c1f ;  /* 0x003c1f0006647f89 */ /* 0x000fe800000e0000 */
[----:B------:R-:W2:Y:S04]  /*8570*/  SHFL.IDX PT, R101, R15, 0x1, 0x1c1f ;  /* 0x003c1f000f657f89 */ /* 0x000ea800000e0000 */
[----:B------:R-:W3:Y:S04]  /*8580*/  SHFL.IDX PT, R56, R0, RZ, 0x181f ;  /* 0x00181fff00387589 */ /* 0x000ee800000e0000 */
[----:B-1----:R1:W-:Y:S04]  /*8590*/  @!P6 ST.E [R96.64], R16 ;  /* 0x000000106000e985 */ /* 0x0023e8000c10190c */
[----:B--2---:R2:W-:Y:S04]  /*85a0*/  @!P5 ST.E [R100.64], R13 ;  /* 0x0000000d6400d985 */ /* 0x0045e8000c10190c */
[----:B------:R2:W4:Y:S04]  /*85b0*/  LDS.128 R48, [R211+0x1080] ;  /* 0x00108000d3307984 */ /* 0x0005280000000c00 */
[----:B------:R2:W2:Y:S04]  /*85c0*/  LDS.128 R44, [R211+0x2080] ;  /* 0x00208000d32c7984 */ /* 0x0004a80000000c00 */
[----:B------:R2:W2:Y:S04]  /*85d0*/  LDS.128 R40, [R211+0x3080] ;  /* 0x00308000d3287984 */ /* 0x0004a80000000c00 */
[----:B------:R2:W2:Y:S01]  /*85e0*/  LDS.128 R36, [R211+0x5080] ;  /* 0x00508000d3247984 */ /* 0x0004a20000000c00 */
[----:B-1----:R-:W-:-:S02]  /*85f0*/  LEA.HI.X R16, R10, c[0x0][0x384], R3, 0x1, P0 ;  /* 0x0000e1000a107a11 */ /* 0x002fc400000f0c03 */
[----:B------:R-:W-:Y:S01]  /*8600*/  ISETP.GE.AND P0, PT, R210, R19, PT ;  /* 0x00000013d200720c */ /* 0x000fe20003f06270 */
[----:B------:R1:W1:Y:S04]  /*8610*/  LDS.128 R32, [R211+0x6080] ;  /* 0x00608000d3207984 */ /* 0x0002680000000c00 */
[----:B------:R1:W1:Y:S04]  /*8620*/  LDS.128 R28, [R211+0x7080] ;  /* 0x00708000d31c7984 */ /* 0x0002680000000c00 */
[----:B------:R1:W1:Y:S04]  /*8630*/  LDS.128 R24, [R211+0x9080] ;  /* 0x00908000d3187984 */ /* 0x0002680000000c00 */
[----:B------:R1:W1:Y:S04]  /*8640*/  LDS.128 R20, [R211+0xa080] ;  /* 0x00a08000d3147984 */ /* 0x0002680000000c00 */
[----:B------:R1:W1:Y:S04]  /*8650*/  LDS.128 R4, [R211+0xb080] ;  /* 0x00b08000d3047984 */ /* 0x0002680000000c00 */
[----:B------:R1:W1:Y:S01]  /*8660*/  SHFL.IDX PT, R57, R16, RZ, 0x181f ;  /* 0x00181fff10397589 */ /* 0x00026200000e0000 */
[----:B------:R-:W-:Y:S05]  /*8670*/  @P0 BRA `(.L_x_7) ;  /* 0x0000012000000947 */ /* 0x000fea0003800000 */
[----:B---3--:R-:W3:Y:S01]  /*8680*/  LDS.128 R52, [R211+0x80] ;  /* 0x00008000d3347984 */ /* 0x008ee20000000c00 */
[----:B------:R-:W-:-:S02]  /*8690*/  ISETP.GE.AND P1, PT, R215, c[0x0][0x3c8], PT ;  /* 0x0000f200d7007a0c */ /* 0x000fc40003f26270 */
[----:B------:R-:W-:Y:S01]  /*86a0*/  ISETP.GE.AND P0, PT, R214, c[0x0][0x3c8], PT ;  /* 0x0000f200d6007a0c */ /* 0x000fe20003f06270 */
[----:B--2---:R-:W2:Y:S01]  /*86b0*/  LDS.128 R12, [R211+0x4080] ;  /* 0x00408000d30c7984 */ /* 0x004ea20000000c00 */
[----:B------:R-:W-:-:S03]  /*86c0*/  ISETP.GE.AND P2, PT, R216, c[0x0][0x3c8], PT ;  /* 0x0000f200d8007a0c */ /* 0x000fc60003f46270 */
[----:B------:R-:W5:Y:S06]  /*86d0*/  LDS.128 R8, [R211+0x8080] ;  /* 0x00808000d3087984 */ /* 0x000f6c0000000c00 */
[----:B------:R-:W-:Y:S02]  /*86e0*/  @!P1 SHF.R.S32.HI R2, RZ, 0x1f, R215 ;  /* 0x0000001fff029819 */ /* 0x000fe400000114d7 */
[----:B------:R-:W-:Y:S02]  /*86f0*/  @!P0 SHF.R.S32.HI R17, RZ, 0x1f, R214 ;  /* 0x0000001fff118819 */ /* 0x000fe400000114d6 */
[----:B------:R-:W-:Y:S01]  /*8700*/  @!P1 LEA.HI R3, R2, R215, RZ, 0x3 ;  /* 0x000000d702039211 */ /* 0x000fe200078f18ff */
[----:B-1----:R-:W-:Y:S01]  /*8710*/  @!P2 IMAD.WIDE R58, R216, 0x2, R56 ;  /* 0x00000002d83aa825 */ /* 0x002fe200078e0238 */
[----:B------:R-:W-:-:S02]  /*8720*/  @!P0 LEA.HI R2, R17, R214, RZ, 0x3 ;  /* 0x000000d611028211 */ /* 0x000fc400078f18ff */
[----:B------:R-:W-:Y:S02]  /*8730*/  @!P1 LOP3.LUT R3, R3, 0xfffffff8, RZ, 0xc0, !PT ;  /* 0xfffffff803039812 */ /* 0x000fe400078ec0ff */
[----:B------:R-:W-:-:S03]  /*8740*/  @!P0 LOP3.LUT R2, R2, 0xfffffff8, RZ, 0xc0, !PT ;  /* 0xfffffff802028812 */ /* 0x000fc600078ec0ff */
[----:B------:R-:W-:-:S04]  /*8750*/  @!P1 IMAD.WIDE R60, R3, 0x2, R56 ;  /* 0x00000002033c9825 */ /* 0x000fc800078e0238 */
[----:B------:R-:W-:Y:S01]  /*8760*/  @!P0 IMAD.WIDE R2, R2, 0x2, R56 ;  /* 0x0000000202028825 */ /* 0x000fe200078e0238 */
[----:B---3--:R1:W-:Y:S04]  /*8770*/  @!P2 ST.E.128 [R58.64], R52 ;  /* 0x000000343a00a985 */ /* 0x0083e8000c101d0c */
[----:B--2---:R1:W-:Y:S04]  /*8780*/  @!P1 ST.E.128 [R60.64], R12 ;  /* 0x0000000c3c009985 */ /* 0x0043e8000c101d0c */
[----:B-----5:R1:W-:Y:S02]  /*8790*/  @!P0 ST.E.128 [R2.64], R8 ;  /* 0x0000000802008985 */ /* 0x0203e4000c101d0c */
.L_x_7:
[----:B---3--:R-:W-:Y:S05]  /*87a0*/  BSYNC B0 ;  /* 0x0000000000007941 */ /* 0x008fea0003800000 */
.L_x_6:
[----:B-1----:R-:W-:Y:S01]  /*87b0*/  IADD3 R2, R210, 0x20, RZ ;  /* 0x00000020d2027810 */ /* 0x002fe20007ffe0ff */
[----:B------:R1:W3:Y:S01]  /*87c0*/  SHFL.IDX PT, R11, R16, 0x1, 0x181f ;  /* 0x00381f00100b7f89 */ /* 0x0002e200000e0000 */
[----:B------:R-:W-:Y:S02]  /*87d0*/  BSSY B0, `(.L_x_8) ;  /* 0x0000013000007945 */ /* 0x000fe40003800000 */
[----:B------:R-:W-:Y:S01]  /*87e0*/  ISETP.GE.AND P0, PT, R2, R19, PT ;  /* 0x000000130200720c */ /* 0x000fe20003f06270 */
[----:B------:R1:W4:-:S12]  /*87f0*/  SHFL.IDX PT, R10, R0, 0x1, 0x181f ;  /* 0x00381f00000a7f89 */ /* 0x00031800000e0000 */
[----:B------:R-:W-:Y:S05]  /*8800*/  @P0 BRA `(.L_x_9) ;  /* 0x000000f000000947 */ /* 0x000fea0003800000 */
[----:B------:R-:W-:Y:S02]  /*8810*/  ISETP.GE.AND P1, PT, R215, c[0x0][0x3c8], PT ;  /* 0x0000f200d7007a0c */ /* 0x000fe40003f26270 */
[----:B------:R-:W-:Y:S02]  /*8820*/  ISETP.GE.AND P0, PT, R214, c[0x0][0x3c8], PT ;  /* 0x0000f200d6007a0c */ /* 0x000fe40003f06270 */
[----:B------:R-:W-:-:S09]  /*8830*/  ISETP.GE.AND P2, PT, R216, c[0x0][0x3c8], PT ;  /* 0x0000f200d8007a0c */ /* 0x000fd20003f46270 */
[----:B------:R-:W-:Y:S02]  /*8840*/  @!P1 SHF.R.S32.HI R2, RZ, 0x1f, R215 ;  /* 0x0000001fff029819 */ /* 0x000fe400000114d7 */
[----:B------:R-:W-:Y:S02]  /*8850*/  @!P0 SHF.R.S32.HI R9, RZ, 0x1f, R214 ;  /* 0x0000001fff098819 */ /* 0x000fe400000114d6 */
[----:B------:R-:W-:Y:S02]  /*8860*/  @!P1 LEA.HI R3, R2, R215, RZ, 0x3 ;  /* 0x000000d702039211 */ /* 0x000fe400078f18ff */
[----:B------:R-:W-:Y:S01]  /*8870*/  @!P0 LEA.HI R2, R9, R214, RZ, 0x3 ;  /* 0x000000d609028211 */ /* 0x000fe200078f18ff */
[----:B---34-:R-:W-:Y:S01]  /*8880*/  @!P2 IMAD.WIDE R8, R216, 0x2, R10 ;  /* 0x00000002d808a825 */ /* 0x018fe200078e020a */
[----:B------:R-:W-:Y:S02]  /*8890*/  @!P1 LOP3.LUT R3, R3, 0xfffffff8, RZ, 0xc0, !PT ;  /* 0xfffffff803039812 */ /* 0x000fe400078ec0ff */
[----:B------:R-:W-:-:S02]  /*88a0*/  @!P0 LOP3.LUT R2, R2, 0xfffffff8, RZ, 0xc0, !PT ;  /* 0xfffffff802028812 */ /* 0x000fc400078ec0ff */
[----:B------:R3:W-:Y:S01]  /*88b0*/  @!P2 ST.E.128 [R8.64], R48 ;  /* 0x000000300800a985 */ /* 0x0007e2000c101d0c */
[----:B--2---:R-:W-:-:S04]  /*88c0*/  @!P1 IMAD.WIDE R12, R3, 0x2, R10 ;  /* 0x00000002030c9825 */ /* 0x004fc800078e020a */
[----:B------:R-:W-:Y:S01]  /*88d0*/  @!P0 IMAD.WIDE R2, R2, 0x2, R10 ;  /* 0x0000000202028825 */ /* 0x000fe200078e020a */
[----:B------:R3:W-:Y:S04]  /*88e0*/  @!P1 ST.E.128 [R12.64], R36 ;  /* 0x000000240c009985 */ /* 0x0007e8000c101d0c */
[----:B------:R3:W-:Y:S02]  /*88f0*/  @!P0 ST.E.128 [R2.64], R24 ;  /* 0x0000001802008985 */ /* 0x0007e4000c101d0c */
.L_x_9:
[----:B------:R-:W-:Y:S05]  /*8900*/  BSYNC B0 ;  /* 0x0000000000007941 */ /* 0x000fea0003800000 */
.L_x_8:
[----:B---3--:R-:W-:Y:S01]  /*8910*/  IADD3 R2, R210, 0x40, RZ ;  /* 0x00000040d2027810 */ /* 0x008fe20007ffe0ff */
[----:B------:R3:W1:Y:S01]  /*8920*/  SHFL.IDX PT, R11, R16, 0x2, 0x181f ;  /* 0x00581f00100b7f89 */ /* 0x00066200000e0000 */
[----:B------:R-:W-:Y:S02]  /*8930*/  BSSY B0, `(.L_x_10) ;  /* 0x0000013000007945 */ /* 0x000fe40003800000 */
[----:B------:R-:W-:Y:S01]  /*8940*/  ISETP.GE.AND P0, PT, R2, R19, PT ;  /* 0x000000130200720c */ /* 0x000fe20003f06270 */
[----:B----4-:R3:W4:-:S12]  /*8950*/  SHFL.IDX PT, R10, R0, 0x2, 0x181f ;  /* 0x00581f00000a7f89 */ /* 0x01071800000e0000 */
        /* <DEDUP_REMOVED lines=8> */
[----:B-1--4-:R-:W-:Y:S01]  /*89e0*/  @!P2 IMAD.WIDE R8, R216, 0x2, R10 ;  /* 0x00000002d808a825 */ /* 0x012fe200078e020a */
[----:B------:R-:W-:Y:S02]  /*89f0*/  @!P1 LOP3.LUT R3, R3, 0xfffffff8, RZ, 0xc0, !PT ;  /* 0xfffffff803039812 */ /* 0x000fe400078ec0ff */
[----:B------:R-:W-:-:S02]  /*8a00*/  @!P0 LOP3.LUT R2, R2, 0xfffffff8, RZ, 0xc0, !PT ;  /* 0xfffffff802028812 */ /* 0x000fc400078ec0ff */
[----:B--2---:R1:W-:Y:S01]  /*8a10*/  @!P2 ST.E.128 [R8.64], R44 ;  /* 0x0000002c0800a985 */ /* 0x0043e2000c101d0c */
[----:B------:R-:W-:-:S04]  /*8a20*/  @!P1 IMAD.WIDE R12, R3, 0x2, R10 ;  /* 0x00000002030c9825 */ /* 0x000fc800078e020a */
[----:B------:R-:W-:Y:S01]  /*8a30*/  @!P0 IMAD.WIDE R2, R2, 0x2, R10 ;  /* 0x0000000202028825 */ /* 0x000fe200078e020a */
[----:B------:R1:W-:Y:S04]  /*8a40*/  @!P1 ST.E.128 [R12.64], R32 ;  /* 0x000000200c009985 */ /* 0x0003e8000c101d0c */
[----:B------:R1:W-:Y:S02]  /*8a50*/  @!P0 ST.E.128 [R2.64], R20 ;  /* 0x0000001402008985 */ /* 0x0003e4000c101d0c */
.L_x_11:
[----:B------:R-:W-:Y:S05]  /*8a60*/  BSYNC B0 ;  /* 0x0000000000007941 */ /* 0x000fea0003800000 */
.L_x_10:
[----:B------:R-:W-:Y:S01]  /*8a70*/  IADD3 R210, R210, 0x60, RZ ;  /* 0x00000060d2d27810 */ /* 0x000fe20007ffe0ff */
[----:B-1----:R1:W3:Y:S03]  /*8a80*/  SHFL.IDX PT, R3, R16, 0x3, 0x181f ;  /* 0x00781f0010037f89 */ /* 0x0022e600000e0000 */
[----:B------:R-:W-:Y:S01]  /*8a90*/  ISETP.GE.AND P0, PT, R210, R19, PT ;  /* 0x00000013d200720c */ /* 0x000fe20003f06270 */
[----:B------:R1:W4:-:S12]  /*8aa0*/  SHFL.IDX PT, R2, R0, 0x3, 0x181f ;  /* 0x00781f0000027f89 */ /* 0x00031800000e0000 */
[----:B------:R-:W-:Y:S05]  /*8ab0*/  @P0 EXIT ;  /* 0x000000000000094d */ /* 0x000fea0003800000 */
[----:B------:R-:W-:Y:S02]  /*8ac0*/  ISETP.GE.AND P0, PT, R215, c[0x0][0x3c8], PT ;  /* 0x0000f200d7007a0c */ /* 0x000fe40003f06270 */
[----:B------:R-:W-:-:S11]  /*8ad0*/  ISETP.GE.AND P1, PT, R216, c[0x0][0x3c8], PT ;  /* 0x0000f200d8007a0c */ /* 0x000fd60003f26270 */
[----:B-1-3--:R-:W-:Y:S02]  /*8ae0*/  @!P0 SHF.R.S32.HI R0, RZ, 0x1f, R215 ;  /* 0x0000001fff008819 */ /* 0x00afe400000114d7 */
[----:B----4-:R-:W-:Y:S02]  /*8af0*/  @!P1 IMAD.WIDE R216, R216, 0x2, R2 ;  /* 0x00000002d8d89825 */ /* 0x010fe400078e0202 */
[----:B------:R-:W-:-:S03]  /*8b00*/  @!P0 LEA.HI R0, R0, R215, RZ, 0x3 ;  /* 0x000000d700008211 */ /* 0x000fc600078f18ff */
[----:B--2---:R1:W-:Y:S01]  /*8b10*/  @!P1 ST.E.128 [R216.64], R40 ;  /* 0x00000028d8009985 */ /* 0x0043e2000c101d0c */
[----:B------:R-:W-:-:S05]  /*8b20*/  @!P0 LOP3.LUT R0, R0, 0xfffffff8, RZ, 0xc0, !PT ;  /* 0xfffffff800008812 */ /* 0x000fca00078ec0ff */
[----:B------:R-:W-:-:S05]  /*8b30*/  @!P0 IMAD.WIDE R8, R0, 0x2, R2 ;  /* 0x0000000200088825 */ /* 0x000fca00078e0202 */
[----:B------:R1:W-:Y:S01]  /*8b40*/  @!P0 ST.E.128 [R8.64], R28 ;  /* 0x0000001c08008985 */ /* 0x0003e2000c101d0c */
[----:B------:R-:W-:-:S13]  /*8b50*/  ISETP.GE.AND P0, PT, R214, c[0x0][0x3c8], PT ;  /* 0x0000f200d6007a0c */ /* 0x000fda0003f06270 */
[----:B------:R-:W-:Y:S05]  /*8b60*/  @P0 EXIT ;  /* 0x000000000000094d */ /* 0x000fea0003800000 */
[----:B-1----:R-:W-:-:S04]  /*8b70*/  SHF.R.S32.HI R9, RZ, 0x1f, R214 ;  /* 0x0000001fff097819 */ /* 0x002fc800000114d6 */
[----:B------:R-:W-:-:S04]  /*8b80*/  LEA.HI R9, R9, R214, RZ, 0x3 ;  /* 0x000000d609097211 */ /* 0x000fc800078f18ff */
[----:B------:R-:W-:-:S05]  /*8b90*/  LOP3.LUT R9, R9, 0xfffffff8, RZ, 0xc0, !PT ;  /* 0xfffffff809097812 */ /* 0x000fca00078ec0ff */
[----:B------:R-:W-:-:S05]  /*8ba0*/  IMAD.WIDE R2, R9, 0x2, R2 ;  /* 0x0000000209027825 */ /* 0x000fca00078e0202 */
[----:B------:R-:W-:Y:S01]  /*8bb0*/  ST.E.128 [R2.64], R4 ;  /* 0x0000000402007985 */ /* 0x000fe2000c101d0c */
[----:B------:R-:W-:Y:S05]  /*8bc0*/  EXIT ;  /* 0x000000000000794d */ /* 0x000fea0003800000 */
.L_x_12:
[----:B------:R-:W-:-:S00]  /*8bd0*/  BRA `(.L_x_12) ;  /* 0xfffffff000007947 */ /* 0x000fc0000383ffff */
[----:B------:R-:W-:-:S00]  /*8be0*/  NOP ;  /* 0x0000000000007918 */ /* 0x000fc00000000000 */
        /* <DEDUP_REMOVED lines=9> */
.L_x_3394:


//--------------------- .text._ZN7cutlass13device_kernelIN5flash19enable_sm80_to_sm89INS1_16FlashAttnFwdSm80INS1_25CollectiveMainloopFwdSm80ILi8ELi1ELb0EN4cute5tupleIJNS5_1CILi128EEENS7_ILi64EEENS7_ILi192EEEEEELi192ENS_10bfloat16_tEfNS_4arch4Sm80ELb0ELb0ELb1ELb1ELb1ELb0ELb1ELb0EEENS1_21CollectiveEpilogueFwdINS6_IJS8_SA_S9_EEENS6_IJNS7_ILi1EEESI_SI_EEESC_SE_Li256ELb1ELb1ELb0ELb0EEENS1_19SingleTileSchedulerILb1ELb0ELb1ELi128EEEEEEEEEvNT_6ParamsE --------------------------
	.section	.text._ZN7cutlass13device_kernelIN5flash19enable_sm80_to_sm89INS1_16FlashAttnFwdSm80INS1_25CollectiveMainloopFwdSm80ILi8ELi1ELb0EN4cute5tupleIJNS5_1CILi128EEENS7_ILi64EEENS7_ILi192EEEEEELi192ENS_10bfloat16_tEfNS_4arch4Sm80ELb0ELb0ELb1ELb1ELb1ELb0ELb1ELb0EEENS1_21CollectiveEpilogueFwdINS6_IJS8_SA_S9_EEENS6_IJNS7_ILi1EEESI_SI_EEESC_SE_Li256ELb1ELb1ELb0ELb0EEENS1_19SingleTileSchedulerILb1ELb0ELb1ELi128EEEEEEEEEvNT_6ParamsE,"ax",@progbits
	.sectioninfo	@"SHI_REGISTERS=255"
	.align	128
.text._ZN7cutlass13device_kernelIN5flash19enable_sm80_to_sm89INS1_16FlashAttnFwdSm80INS1_25CollectiveMainloopFwdSm80ILi8ELi1ELb0EN4cute5tupleIJNS5_1CILi128EEENS7_ILi64EEENS7_ILi192EEEEEELi192ENS_10bfloat16_tEfNS_4arch4Sm80ELb0ELb0ELb1ELb1ELb1ELb0ELb1ELb0EEENS1_21CollectiveEpilogueFwdINS6_IJS8_SA_S9_EEENS6_IJNS7_ILi1EEESI_SI_EEESC_SE_Li256ELb1ELb1ELb0ELb0EEENS1_19SingleTileSchedulerILb1ELb0ELb1ELi128EEEEEEEEEvNT_6ParamsE:
        .type           _ZN7cutlass13device_kernelIN5flash19enable_sm80_to_sm89INS1_16FlashAttnFwdSm80INS1_25CollectiveMainloopFwdSm80ILi8ELi1ELb0EN4cute5tupleIJNS5_1CILi128EEENS7_ILi64EEENS7_ILi192EEEEEELi192ENS_10bfloat16_tEfNS_4arch4Sm80ELb0ELb0ELb1ELb1ELb1ELb0ELb1ELb0EEENS1_21CollectiveEpilogueFwdINS6_IJS8_SA_S9_EEENS6_IJNS7_ILi1EEESI_SI_EEESC_SE_Li256ELb1ELb1ELb0ELb0EEENS1_19SingleTileSchedulerILb1ELb0ELb1ELi128EEEEEEEEEvNT_6ParamsE,@function
        .size           _ZN7cutlass13device_kernelIN5flash19enable_sm80_to_sm89INS1_16FlashAttnFwdSm80INS1_25CollectiveMainloopFwdSm80ILi8ELi1ELb0EN4cute5tupleIJNS5_1CILi128EEENS7_ILi64EEENS7_ILi192EEEEEELi192ENS_10bfloat16_tEfNS_4arch4Sm80ELb0ELb0ELb1ELb1ELb1ELb0ELb1ELb0EEENS1_21CollectiveEpilogueFwdINS6_IJS8_SA_S9_EEENS6_IJNS7_ILi1EEESI_SI_EEESC_SE_Li256ELb1ELb1ELb0ELb0EEENS1_19SingleTileSchedulerILb1ELb0ELb1ELi128EEEEEEEEEvNT_6ParamsE,(.L_x_3395 - _ZN7cutlass13device_kernelIN5flash19enable_sm80_to_sm89INS1_16FlashAttnFwdSm80INS1_25CollectiveMainloopFwdSm80ILi8ELi1ELb0EN4cute5tupleIJNS5_1CILi128EEENS7_ILi64EEENS7_ILi192EEEEEELi192ENS_10bfloat16_tEfNS_4arch4Sm80ELb0ELb0ELb1ELb1ELb1ELb0ELb1ELb0EEENS1_21CollectiveEpilogueFwdINS6_IJS8_SA_S9_EEENS6_IJNS7_ILi1EEESI_SI_EEESC_SE_Li256ELb1ELb1ELb0ELb0EEENS1_19SingleTileSchedulerILb1ELb0ELb1ELi128EEEEEEEEEvNT_6ParamsE)
        .other          _ZN7cutlass13device_kernelIN5flash19enable_sm80_to_sm89INS1_16FlashAttnFwdSm80INS1_25CollectiveMainloopFwdSm80ILi8ELi1ELb0EN4cute5tupleIJNS5_1CILi128EEENS7_ILi64EEENS7_ILi192EEEEEELi192ENS_10bfloat16_tEfNS_4arch4Sm80ELb0ELb0ELb1ELb1ELb1ELb0ELb1ELb0EEENS1_21CollectiveEpilogueFwdINS6_IJS8_SA_S9_EEENS6_IJNS7_ILi1EEESI_SI_EEESC_SE_Li256ELb1ELb1ELb0ELb0EEENS1_19SingleTileSchedulerILb1ELb0ELb1ELi128EEEEEEEEEvNT_6ParamsE,@"STO_CUDA_ENTRY STV_DEFAULT"
_ZN7cutlass13device_kernelIN5flash19enable_sm80_to_sm89INS1_16FlashAttnFwdSm80INS1_25CollectiveMainloopFwdSm80ILi8ELi1ELb0EN4cute5tupleIJNS5_1CILi128EEENS7_ILi64EEENS7_ILi192EEEEEELi192ENS_10bfloat16_tEfNS_4arch4Sm80ELb0ELb0ELb1ELb1ELb1ELb0ELb1ELb0EEENS1_21CollectiveEpilogueFwdINS6_IJS8_SA_S9_EEENS6_IJNS7_ILi1EEESI_SI_EEESC_SE_Li256ELb1ELb1ELb0ELb0EEENS1_19SingleTileSchedulerILb1ELb0ELb1ELi128EEEEEEEEEvNT_6ParamsE:
[----:B------:R-:W-:Y:S02]  /*0000*/  MOV R1, c[0x0][0x28] ;  /* 0x00000a0000017a02 */ /* 0x000fe40000000f00 */
[----:B------:R-:W1:Y:S01]  /*0010*/  S2R R4, SR_TID.X ;  /* 0x0000000000047919 */ /* 0x000e620000002100 */
[----:B------:R-:W2:Y:S01]  /*0020*/  S2UR UR16, SR_CTAID.Z ;  /* 0x00000000001079c3 */ /* 0x000ea20000002700 */
[----:B------:R-:W-:Y:S02]  /*0030*/  UMOV UR7, 0x4 ;  /* 0x0000000400077882 */ /* 0x000fe40000000000 */
[----:B------:R-:W-:Y:S02]  /*0040*/  ULDC.64 UR8, c[0x0][0x568] ;  /* 0x00015a0000087ab9 */ /* 0x000fe40000000a00 */
[----:B------:R-:W-:-:S03]  /*0050*/  ULDC.64 UR14, c[0x0][0x118] ;  /* 0x00004600000e7ab9 */ /* 0x000fc60000000a00 */
[----:B------:R-:W3:Y:S01]  /*0060*/  S2UR UR5, SR_CTAID.X ;  /* 0x00000000000579c3 */ /* 0x000ee20000002500 */
[----:B-1----:R-:W-:Y:S01]  /*0070*/  SHF.R.U32.HI R0, RZ, 0x5, R4 ;  /* 0x00000005ff007819 */ /* 0x002fe20000011604 */
[----:B--2---:R-:W-:-:S05]  /*0080*/  UIMAD.WIDE UR8, UR16, UR7, UR8 ;  /* 0x00000007100872a5 */ /* 0x004fca000f8e0208 */
[----:B------:R-:W1:Y:S02]  /*0090*/  SHFL.IDX PT, R0, R0, RZ, 0x1f ;  /* 0x00001fff00007589 */ /* 0x000e6400000e0000 */
[----:B-1----:R-:W-:-:S13]  /*00a0*/  ISETP.NE.AND P0, PT, R0, RZ, PT ;  /* 0x000000ff0000720c */ /* 0x002fda0003f05270 */
[----:B---3--:R-:W-:Y:S05]  /*00b0*/  @!P0 BRA `(.L_x_13) ;  /* 0x000001c000008947 */ /* 0x008fea0003800000 */
[----:B------:R-:W-:-:S04]  /*00c0*/  ISETP.NE.U32.AND P0, PT, RZ, c[0x0][0x568], PT ;  /* 0x00015a00ff007a0c */ /* 0x000fc80003f05070 */
[----:B------:R-:W-:-:S13]  /*00d0*/  ISETP.NE.AND.EX P0, PT, RZ, c[0x0][0x56c], PT, P0 ;  /* 0x00015b00ff007a0c */ /* 0x000fda0003f05300 */
[----:B------:R-:W-:Y:S05]  /*00e0*/  @!P0 BRA `(.L_x_14) ;  /* 0x0000005000008947 */ /* 0x000fea0003800000 */
[----:B------:R-:W-:Y:S02]  /*00f0*/  MOV R2, UR8 ;  /* 0x0000000800027c02 */ /* 0x000fe40008000f00 */
[----:B------:R-:W-:-:S05]  /*0100*/  MOV R3, UR9 ;  /* 0x0000000900037c02 */ /* 0x000fca0008000f00 */
[----:B------:R-:W2:Y:S02]  /*0110*/  LDG.E R2, [R2.64] ;  /* 0x0000000e02027981 */ /* 0x000ea4000c1e1900 */
[----:B--2---:R1:W2:Y:S02]  /*0120*/  R2UR UR6, R2 ;  /* 0x00000000020673c2 */ /* 0x0042a400000e0000 */
[----:B-12---:R-:W-:Y:S05]  /*0130*/  BRA `(.L_x_15) ;  /* 0x000000e000007947 */ /* 0x006fea0003800000 */
.L_x_14:
[----:B------:R-:W-:-:S04]  /*0140*/  ISETP.NE.U32.AND P0, PT, RZ, c[0x0][0x560], PT ;  /* 0x00015800ff007a0c */ /* 0x000fc80003f05070 */
[----:B------:R-:W-:-:S13]  /*0150*/  ISETP.NE.AND.EX P0, PT, RZ, c[0x0][0x564], PT, P0 ;  /* 0x00015900ff007a0c */ /* 0x000fda0003f05300 */
[----:B------:R-:W-:Y:S05]  /*0160*/  @!P0 BRA `(.L_x_16) ;  /* 0x000000a000008947 */ /* 0x000fea0003800000 */
[----:B------:R-:W-:Y:S02]  /*0170*/  ULDC.64 UR8, c[0x0][0x560] ;  /* 0x0001580000087ab9 */ /* 0x000fe40000000a00 */
[----:B------:R-:W-:-:S06]  /*0180*/  UIMAD.WIDE UR8, UR16, UR7, UR8 ;  /* 0x00000007100872a5 */ /* 0x000fcc000f8e0208 */
[----:B------:R-:W-:Y:S02]  /*0190*/  MOV R6, UR8 ;  /* 0x0000000800067c02 */ /* 0x000fe40008000f00 */
[----:B------:R-:W-:-:S05]  /*01a0*/  MOV R7, UR9 ;  /* 0x0000000900077c02 */ /* 0x000fca0008000f00 */
[----:B------:R-:W2:Y:S04]  /*01b0*/  LDG.E R2, [R6.64] ;  /* 0x0000000e06027981 */ /* 0x000ea8000c1e1900 */
[----:B------:R-:W3:Y:S01]  /*01c0*/  LDG.E R0, [R6.64+0x4] ;  /* 0x0000040e06007981 */ /* 0x000ee2000c1e1900 */
[----:B--2---:R-:W1:Y:S08]  /*01d0*/  R2UR UR4, R2 ;  /* 0x00000000020473c2 */ /* 0x004e7000000e0000 */
[----:B---3--:R-:W1:Y:S02]  /*01e0*/  R2UR UR6, R0 ;  /* 0x00000000000673c2 */ /* 0x008e6400000e0000 */
[----:B-1----:R-:W-:Y:S01]  /*01f0*/  UIADD3 UR6, -UR4, UR6, URZ ;  /* 0x0000000604067290 */ /* 0x002fe2000fffe13f */
[----:B------:R-:W-:Y:S05]  /*0200*/  BRA `(.L_x_15) ;  /* 0x0000001000007947 */ /* 0x000fea0003800000 */
.L_x_16:
[----:B------:R-:W-:Y:S02]  /*0210*/  ULDC UR6, c[0x0][0x54c] ;  /* 0x0001530000067ab9 */ /* 0x000fe40000000800 */
.L_x_15:
[----:B------:R-:W-:Y:S02]  /*0220*/  ULDC UR4, c[0x0][0x548] ;  /* 0x0001520000047ab9 */ /* 0x000fe40000000800 */
[----:B------:R-:W-:-:S02]  /*0230*/  USHF.L.U32 UR5, UR5, 0x7, URZ ;  /* 0x0000000705057899 */ /* 0x000fc4000800063f */
[----:B------:R-:W-:-:S04]  /*0240*/  UIMAD UR4, UR6, UR4, URZ ;  /* 0x00000004060472a4 */ /* 0x000fc8000f8e023f */
[----:B------:R-:W-:-:S04]  /*0250*/  UISETP.GE.AND UP0, UPT, UR5, UR4, UPT ;  /* 0x000000040500728c */ /* 0x000fc8000bf06270 */
[----:B------:R-:W-:Y:S01]  /*0260*/  USEL UR16, UR16, 0xffffffff, !UP0 ;  /* 0xffffffff10107887 */ /* 0x000fe2000c000000 */
[----:B------:R-:W-:Y:S05]  /*0270*/  BRA `(.L_x_17) ;  /* 0x000001b000007947 */ /* 0x000fea0003800000 */
.L_x_13:
        /* <DEDUP_REMOVED lines=8> */
.L_x_18:
        /* <DEDUP_REMOVED lines=13> */
.L_x_20:
[----:B------:R-:W-:Y:S02]  /*03d0*/  ULDC UR6, c[0x0][0x54c] ;  /* 0x0001530000067ab9 */ /* 0x000fe40000000800 */
.L_x_19:
[----:B------:R-:W-:Y:S02]  /*03e0*/  ULDC UR4, c[0x0][0x548] ;  /* 0x0001520000047ab9 */ /* 0x000fe40000000800 */
[----:B------:R-:W-:-:S02]  /*03f0*/  USHF.L.U32 UR5, UR5, 0x7, URZ ;  /* 0x0000000705057899 */ /* 0x000fc4000800063f */
[----:B------:R-:W-:-:S04]  /*0400*/  UIMAD UR4, UR6, UR4, URZ ;  /* 0x00000004060472a4 */ /* 0x000fc8000f8e023f */
[----:B------:R-:W-:-:S04]  /*0410*/  UISETP.GE.AND UP0, UPT, UR5, UR4, UPT ;  /* 0x000000040500728c */ /* 0x000fc8000bf06270 */
[----:B------:R-:W-:-:S06]  /*0420*/  USEL UR16, UR16, 0xffffffff, !UP0 ;  /* 0xffffffff10107887 */ /* 0x000fcc000c000000 */
.L_x_17:
[----:B------:R-:W-:-:S13]  /*0430*/  ISETP.LE.AND P0, PT, RZ, UR16, PT ;  /* 0x00000010ff007c0c */ /* 0x000fda000bf03270 */
[----:B------:R-:W-:Y:S05]  /*0440*/  @!P0 EXIT ;  /* 0x000000000000894d */ /* 0x000fea0003800000 */
[----:B------:R-:W-:Y:S02]  /*0450*/  ULDC.64 UR4, c[0x0][0x348] ;  /* 0x0000d20000047ab9 */ /* 0x000fe40000000a00 */
[----:B------:R-:W-:Y:S02]  /*0460*/  UISETP.NE.U32.AND UP1, UPT, URZ, UR4, UPT ;  /* 0x000000043f00728c */ /* 0x000fe4000bf25070 */
[----:B------:R-:W-:Y:S02]  /*0470*/  ULDC.64 UR8, c[0x0][0x348] ;  /* 0x0000d20000087ab9 */ /* 0x000fe40000000a00 */
[----:B------:R-:W-:Y:S02]  /*0480*/  UISETP.NE.AND.EX UP1, UPT, URZ, UR5, UPT, UP1 ;  /* 0x000000053f00728c */ /* 0x000fe4000bf25310 */
[----:B------:R-:W-:Y:S02]  /*0490*/  UIMAD.WIDE UR8, UR16, UR7, UR8 ;  /* 0x00000007100872a5 */ /* 0x000fe4000f8e0208 */
[----:B------:R-:W-:-:S02]  /*04a0*/  ULDC.64 UR4, c[0x0][0x370] ;  /* 0x0000dc0000047ab9 */ /* 0x000fc40000000a00 */
[----:B------:R-:W-:Y:S01]  /*04b0*/  UISETP.NE.U32.AND UP2, UPT, URZ, UR4, UPT ;  /* 0x000000043f00728c */ /* 0x000fe2000bf45070 */
[----:B------:R-:W-:Y:S01]  /*04c0*/  PLOP3.LUT P0, PT, PT, PT, UP1, 0x80, 0x0 ;  /* 0x000000000000781c */ /* 0x000fe20003f0f018 */
[----:B------:R-:W-:Y:S02]  /*04d0*/  IMAD.U32 R8, RZ, RZ, UR8 ;  /* 0x00000008ff087e24 */ /* 0x000fe4000f8e00ff */
[----:B------:R-:W-:Y:S01]  /*04e0*/  UISETP.NE.AND.EX UP2, UPT, URZ, UR5, UPT, UP2 ;  /* 0x000000053f00728c */ /* 0x000fe2000bf45320 */
[----:B------:R-:W-:Y:S02]  /*04f0*/  IMAD.U32 R9, RZ, RZ, UR9 ;  /* 0x00000009ff097e24 */ /* 0x000fe4000f8e00ff */
[----:B------:R-:W-:Y:S02]  /*0500*/  ULDC.64 UR4, c[0x0][0x360] ;  /* 0x0000d80000047ab9 */ /* 0x000fe40000000a00 */
[----:B------:R-:W-:-:S04]  /*0510*/  UISETP.NE.U32.AND UP0, UPT, URZ, UR4, UPT ;  /* 0x000000043f00728c */ /* 0x000fc8000bf05070 */
[----:B------:R-:W-:Y:S01]  /*0520*/  UISETP.NE.AND.EX UP0, UPT, URZ, UR5, UPT, UP0 ;  /* 0x000000053f00728c */ /* 0x000fe2000bf05300 */
[----:B------:R-:W-:Y:S01]  /*0530*/  PLOP3.LUT P2, PT, PT, PT, UP2, 0x80, 0x0 ;  /* 0x000000000000781c */ /* 0x000fe20003f4f028 */
[----:B------:R-:W-:Y:S01]  /*0540*/  ULDC.64 UR8, c[0x0][0x370] ;  /* 0x0000dc0000087ab9 */ /* 0x000fe20000000a00 */
[----:B------:R-:W2:Y:S01]  /*0550*/  @P0 LDG.E R2, [R8.64] ;  /* 0x0000000e08020981 */ /* 0x000ea2000c1e1900 */
[----:B------:R-:W-:Y:S01]  /*0560*/  ULDC.64 UR4, c[0x0][0x360] ;  /* 0x0000d80000047ab9 */ /* 0x000fe20000000a00 */
[----:B------:R-:W-:Y:S01]  /*0570*/  MOV R212, RZ ;  /* 0x000000ff00d47202 */ /* 0x000fe20000000f00 */
[----:B------:R-:W-:Y:S01]  /*0580*/  @UP2 UIMAD.WIDE UR8, UR16, UR7, UR8 ;  /* 0x00000007100822a5 */ /* 0x000fe2000f8e0208 */
[----:B------:R-:W-:Y:S01]  /*0590*/  PLOP3.LUT P1, PT, PT, PT, UP0, 0x80, 0x0 ;  /* 0x000000000000781c */ /* 0x000fe20003f2f008 */
[----:B------:R-:W-:-:S03]  /*05a0*/  IMAD.MOV.U32 R0, RZ, RZ, c[0x0][0x168] ;  /* 0x00005a00ff007624 */ /* 0x000fc600078e00ff */
[----:B------:R-:W-:Y:S01]  /*05b0*/  @UP0 UIMAD.WIDE UR4, UR16, UR7, UR4 ;  /* 0x00000007100402a5 */ /* 0x000fe2000f8e0204 */
[----:B------:R-:W-:Y:S01]  /*05c0*/  MOV R10, UR8 ;  /* 0x00000008000a7c02 */ /* 0x000fe20008000f00 */
[----:B------:R-:W-:-:S04]  /*05d0*/  IMAD.U32 R11, RZ, RZ, UR9 ;  /* 0x00000009ff0b7e24 */ /* 0x000fc8000f8e00ff */
[----:B------:R-:W-:Y:S01]  /*05e0*/  MOV R6, UR4 ;  /* 0x0000000400067c02 */ /* 0x000fe20008000f00 */
[----:B------:R-:W-:Y:S01]  /*05f0*/  IMAD.U32 R7, RZ, RZ, UR5 ;  /* 0x00000005ff077e24 */ /* 0x000fe2000f8e00ff */
[----:B------:R1:W5:Y:S04]  /*0600*/  @P2 LDG.E R212, [R10.64] ;  /* 0x0000000e0ad42981 */ /* 0x000368000c1e1900 */
[----:B------:R1:W5:Y:S01]  /*0610*/  @P1 LDG.E R0, [R6.64] ;  /* 0x0000000e06001981 */ /* 0x000362000c1e1900 */
[----:B------:R-:W3:Y:S01]  /*0620*/  S2UR UR9, SR_CTAID.Y ;  /* 0x00000000000979c3 */ /* 0x000ee20000002600 */
[----:B------:R-:W-:Y:S02]  /*0630*/  ULDC UR5, c[0x0][0x2ac] ;  /* 0x0000ab0000057ab9 */ /* 0x000fe40000000800 */
[----:B------:R-:W-:-:S02]  /*0640*/  ULDC UR4, c[0x0][0x1d0] ;  /* 0x0000740000047ab9 */ /* 0x000fc40000000800 */
[----:B------:R-:W-:Y:S02]  /*0650*/  UIMAD UR4, UR5, UR4, URZ ;  /* 0x00000004050472a4 */ /* 0x000fe4000f8e023f */
[----:B------:R-:W-:-:S04]  /*0660*/  UMOV UR8, URZ ;  /* 0x0000003f00087c82 */ /* 0x000fc80008000000 */
[----:B------:R-:W-:Y:S01]  /*0670*/  MOV R3, UR4 ;  /* 0x0000000400037c02 */ /* 0x000fe20008000f00 */
[----:B---3--:R-:W-:Y:S01]  /*0680*/  USHF.R.S32.HI UR6, URZ, 0x1f, UR9 ;  /* 0x0000001f3f067899 */ /* 0x008fe20008011409 */
[----:B--2---:R1:W2:Y:S02]  /*0690*/  @P0 R2UR UR8, R2 ;  /* 0x00000000020803c2 */ /* 0x0042a400000e0000 */
[----:B-12---:R-:W-:Y:S06]  /*06a0*/  @P1 BRA `(.L_x_21) ;  /* 0x0000004000001947 */ /* 0x006fec0003800000 */
[----:B------:R-:W-:Y:S05]  /*06b0*/  @!P0 BRA `(.L_x_21) ;  /* 0x0000003000008947 */ /* 0x000fea0003800000 */
[----:B-----5:R-:W2:Y:S04]  /*06c0*/  LDG.E R0, [R8.64] ;  /* 0x0000000e08007981 */ /* 0x020ea8000c1e1900 */
[----:B------:R-:W2:Y:S02]  /*06d0*/  LDG.E R5, [R8.64+0x4] ;  /* 0x0000040e08057981 */ /* 0x000ea4000c1e1900 */
[----:B--2---:R-:W-:-:S02]  /*06e0*/  IADD3 R0, -R0, R5, RZ ;  /* 0x0000000500007210 */ /* 0x004fc40007ffe1ff */
.L_x_21:
[----:B------:R-:W-:-:S04]  /*06f0*/  ISETP.NE.U32.AND P0, PT, RZ, c[0x0][0x368], PT ;  /* 0x0000da00ff007a0c */ /* 0x000fc80003f05070 */
[----:B------:R-:W-:-:S13]  /*0700*/  ISETP.NE.AND.EX P0, PT, RZ, c[0x0][0x36c], PT, P0 ;  /* 0x0000db00ff007a0c */ /* 0x000fda0003f05300 */
[----:B------:R-:W-:Y:S05]  /*0710*/  @!P0 BRA `(.L_x_22) ;  /* 0x0000006000008947 */ /* 0x000fea0003800000 */
[----:B------:R-:W-:Y:S02]  /*0720*/  ULDC.64 UR4, c[0x0][0x368] ;  /* 0x0000da0000047ab9 */ /* 0x000fe40000000a00 */
[----:B------:R-:W-:-:S06]  /*0730*/  UIMAD.WIDE UR4, UR16, UR7, UR4 ;  /* 0x00000007100472a5 */ /* 0x000fcc000f8e0204 */
[----:B------:R-:W-:Y:S02]  /*0740*/  MOV R3, UR5 ;  /* 0x0000000500037c02 */ /* 0x000fe40008000f00 */
[----:B------:R-:W-:-:S05]  /*0750*/  MOV R2, UR4 ;  /* 0x0000000400027c02 */ /* 0x000fca0008000f00 */
[----:B------:R1:W5:Y:S01]  /*0760*/  LDG.E R3, [R2.64] ;  /* 0x0000000e02037981 */ /* 0x000362000c1e1900 */
[----:B------:R-:W-:Y:S05]  /*0770*/  BRA `(.L_x_23) ;  /* 0x000000a000007947 */ /* 0x000fea0003800000 */
.L_x_22:
        /* <DEDUP_REMOVED lines=8> */
[----:B------:R-:W2:Y:S02]  /*0800*/  LDG.E R2, [R6.64+0x4] ;  /* 0x0000040e06027981 */ /* 0x000ea4000c1e1900 */
[----:B--2---:R-:W-:-:S05]  /*0810*/  IADD3 R3, -R3, R2, RZ ;  /* 0x0000000203037210 */ /* 0x004fca0007ffe1ff */
.L_x_23:
[----:B-----5:R-:W-:Y:S01]  /*0820*/  IMAD.IADD R7, R3, 0x1, -R212 ;  /* 0x0000000103077824 */ /* 0x020fe200078e0ad4 */
[----:B------:R-:W-:Y:S01]  /*0830*/  PLOP3.LUT P2, PT, PT, PT, PT, 0x80, 0x0 ;  /* 0x000000000000781c */ /* 0x000fe20003f4f070 */
[----:B------:R-:W-:Y:S01]  /*0840*/  CS2R R98, SRZ ;  /* 0x0000000000627805 */ /* 0x000fe2000001ff00 */
[----:B------:R-:W-:Y:S01]  /*0850*/  CS2R R96, SRZ ;  /* 0x0000000000607805 */ /* 0x000fe2000001ff00 */
[----:B------:R-:W-:Y:S01]  /*0860*/  CS2R R94, SRZ ;  /* 0x00000000005e7805 */ /* 0x000fe2000001ff00 */
[C---:B------:R-:W-:Y:S01]  /*0870*/  ISETP.GE.AND P0, PT, R7.reuse, 0x1, PT ;  /* 0x000000010700780c */ /* 0x040fe20003f06270 */
[----:B------:R-:W-:Y:S01]  /*0880*/  CS2R R92, SRZ ;  /* 0x00000000005c7805 */ /* 0x000fe2000001ff00 */
[----:B------:R-:W-:Y:S01]  /*0890*/  IADD3 R3, R7, 0x3f, RZ ;  /* 0x0000003f07037810 */ /* 0x000fe20007ffe0ff */
[----:B------:R-:W-:Y:S01]  /*08a0*/  CS2R R90, SRZ ;  /* 0x00000000005a7805 */ /* 0x000fe2000001ff00 */
[----:B------:R-:W-:Y:S01]  /*08b0*/  CS2R R88, SRZ ;  /* 0x0000000000587805 */ /* 0x000fe2000001ff00 */
[----:B------:R-:W-:Y:S01]  /*08c0*/  CS2R R86, SRZ ;  /* 0x0000000000567805 */ /* 0x000fe2000001ff00 */
[----:B------:R-:W-:Y:S01]  /*08d0*/  SHF.R.S32.HI R144, RZ, 0x1f, R3 ;  /* 0x0000001fff907819 */ /* 0x000fe20000011403 */
[----:B------:R-:W-:Y:S01]  /*08e0*/  CS2R R84, SRZ ;  /* 0x0000000000547805 */ /* 0x000fe2000001ff00 */
[----:B------:R-:W-:Y:S01]  /*08f0*/  CS2R R82, SRZ ;  /* 0x0000000000527805 */ /* 0x000fe2000001ff00 */
[----:B------:R-:W-:Y:S01]  /*0900*/  CS2R R80, SRZ ;  /* 0x0000000000507805 */ /* 0x000fe2000001ff00 */
[----:B------:R-:W-:Y:S01]  /*0910*/  LEA.HI R144, R144, R3, RZ, 0x6 ;  /* 0x0000000390907211 */ /* 0x000fe200078f30ff */
[----:B------:R-:W-:Y:S01]  /*0920*/  CS2R R78, SRZ ;  /* 0x00000000004e7805 */ /* 0x000fe2000001ff00 */
        /* <DEDUP_REMOVED lines=37> */
[----:B------:R-:W-:-:S02]  /*0b80*/  IMAD.MOV.U32 R8, RZ, RZ, RZ ;  /* 0x000000ffff087224 */ /* 0x000fc400078e00ff */
[----:B------:R-:W-:Y:S01]  /*0b90*/  IMAD.MOV.U32 R6, RZ, RZ, RZ ;  /* 0x000000ffff067224 */ /* 0x000fe200078e00ff */
[----:B------:R-:W-:Y:S05]  /*0ba0*/  @!P0 BRA `(.L_x_24) ;  /* 0x0000740000008947 */ /* 0x000fea0003800000 */
[----:B------:R-:W-:Y:S02]  /*0bb0*/  ULDC.64 UR4, c[0x0][0x340] ;  /* 0x0000d00000047ab9 */ /* 0x000fe40000000a00 */
[----:B------:R-:W-:-:S04]  /*0bc0*/  UISETP.NE.U32.AND UP0, UPT, URZ, UR4, UPT ;  /* 0x000000043f00728c */ /* 0x000fc8000bf05070 */
[----:B------:R-:W-:-:S03]  /*0bd0*/  UISETP.NE.AND.EX UP0, UPT, URZ, UR5, UPT, UP0 ;  /* 0x000000053f00728c */ /* 0x000fc6000bf05300 */
[----:B------:R-:W-:-:S03]  /*0be0*/  ULDC.64 UR4, c[0x0][0x340] ;  /* 0x0000d00000047ab9 */ /* 0x000fc60000000a00 */
[----:B------:R-:W-:-:S05]  /*0bf0*/  PLOP3.LUT P1, PT, PT, PT, UP0, 0x80, 0x0 ;  /* 0x000000000000781c */ /* 0x000fca0003f2f008 */
[----:B------:R-:W-:-:S06]  /*0c00*/  @UP0 UIMAD.WIDE UR4, UR16, UR7, UR4 ;  /* 0x00000007100402a5 */ /* 0x000fcc000f8e0204 */
[----:B-1----:R-:W-:Y:S02]  /*0c10*/  IMAD.U32 R2, RZ, RZ, UR4 ;  /* 0x00000004ff027e24 */ /* 0x002fe4000f8e00ff */
[----:B------:R-:W-:Y:S01]  /*0c20*/  IMAD.U32 R3, RZ, RZ, UR5 ;  /* 0x00000005ff037e24 */ /* 0x000fe2000f8e00ff */
[----:B------:R-:W1:Y:S01]  /*0c30*/  S2R R13, SR_CTAID.X ;  /* 0x00000000000d7919 */ /* 0x000e620000002500 */
[----:B------:R-:W-:Y:S01]  /*0c40*/  SHF.R.S32.HI R11, RZ, 0x1f, R4 ;  /* 0x0000001fff0b7819 */ /* 0x000fe20000011404 */
[----:B------:R-:W-:Y:S02]  /*0c50*/  USHF.R.S32.HI UR7, URZ, 0x1f, UR8 ;  /* 0x0000001f3f077899 */ /* 0x000fe40008011408 */
[----:B------:R2:W3:Y:S01]  /*0c60*/  @P1 LDG.E R5, [R2.64] ;  /* 0x0000000e02051981 */ /* 0x0004e2000c1e1900 */
[CC--:B------:R-:W-:Y:S01]  /*0c70*/  LEA.HI R20, R11.reuse, R4.reuse, RZ, 0x3 ;  /* 0x000000040b147211 */ /* 0x0c0fe200078f18ff */
[----:B------:R-:W-:Y:S01]  /*0c80*/  ULDC.64 UR4, c[0x0][0x178] ;  /* 0x00005e0000047ab9 */ /* 0x000fe20000000a00 */
[CC--:B------:R-:W-:Y:S01]  /*0c90*/  LEA.HI R92, R11.reuse, R4.reuse, RZ, 0x4 ;  /* 0x000000040b5c7211 */ /* 0x0c0fe200078f20ff */
[----:B------:R-:W-:Y:S01]  /*0ca0*/  UIMAD UR7, UR7, UR4, URZ ;  /* 0x00000004070772a4 */ /* 0x000fe2000f8e023f */
[----:B------:R-:W-:Y:S01]  /*0cb0*/  LOP3.LUT R9, R20, 0xfffffff8, RZ, 0xc0, !PT ;  /* 0xfffffff814097812 */ /* 0x000fe200078ec0ff */
[----:B------:R-:W-:Y:S01]  /*0cc0*/  UIMAD.WIDE.U32 UR10, UR8, UR4, URZ ;  /* 0x00000004080a72a5 */ /* 0x000fe2000f8e003f */
[----:B------:R-:W-:Y:S01]  /*0cd0*/  SHF.R.S32.HI R20, RZ, 0x3, R20 ;  /* 0x00000003ff147819 */ /* 0x000fe20000011414 */
[----:B------:R-:W-:Y:S01]  /*0ce0*/  UIMAD UR7, UR8, UR5, UR7 ;  /* 0x00000005080772a4 */ /* 0x000fe2000f8e0207 */
[----:B------:R-:W-:Y:S01]  /*0cf0*/  LEA.HI R18, R11, R4, RZ, 0x6 ;  /* 0x000000040b127211 */ /* 0x000fe200078f30ff */
[----:B------:R-:W-:Y:S01]  /*0d00*/  USHF.R.S32.HI UR8, URZ, 0x1f, UR16 ;  /* 0x0000001f3f087899 */ /* 0x000fe20008011410 */
[----:B------:R-:W-:Y:S01]  /*0d10*/  BSSY B0, `(.L_x_25) ;  /* 0x0000056000007945 */ /* 0x000fe20003800000 */
[----:B------:R-:W-:Y:S01]  /*0d20*/  ULDC.64 UR4, c[0x0][0x1b8] ;  /* 0x00006e0000047ab9 */ /* 0x000fe20000000a00 */
[----:B------:R-:W-:Y:S01]  /*0d30*/  SHF.R.S32.HI R144, RZ, 0x6, R144 ;  /* 0x00000006ff907819 */ /* 0x000fe20000011490 */
[----:B------:R-:W-:Y:S01]  /*0d40*/  UIADD3 UR11, UR11, UR7, URZ ;  /* 0x000000070b0b7290 */ /* 0x000fe2000fffe03f */
[----:B------:R-:W-:Y:S01]  /*0d50*/  IMAD.SHL.U32 R18, R18, 0x8, RZ ;  /* 0x0000000812127824 */ /* 0x000fe200078e00ff */
[----:B------:R-:W-:-:S02]  /*0d60*/  UIMAD UR7, UR6, UR4, URZ ;  /* 0x00000004060772a4 */ /* 0x000fc4000f8e023f */
[----:B------:R-:W-:Y:S02]  /*0d70*/  USEL UR8, UR8, URZ, !UP1 ;  /* 0x0000003f08087287 */ /* 0x000fe4000c800000 */
[----:B------:R-:W-:Y:S02]  /*0d80*/  UIMAD UR7, UR9, UR5, UR7 ;  /* 0x00000005090772a4 */ /* 0x000fe4000f8e0207 */
[----:B------:R-:W-:Y:S02]  /*0d90*/  UIMAD.WIDE.U32 UR12, UR9, UR4, UR10 ;  /* 0x00000004090c72a5 */ /* 0x000fe4000f8e000a */
[----:B------:R-:W-:Y:S01]  /*0da0*/  USEL UR10, UR16, URZ, !UP1 ;  /* 0x0000003f100a7287 */ /* 0x000fe2000c800000 */
[----:B--2---:R-:W-:Y:S01]  /*0db0*/  IMAD.MOV.U32 R3, RZ, RZ, c[0x0][0x2c4] ;  /* 0x0000b100ff037624 */ /* 0x004fe200078e00ff */
[----:B------:R-:W-:Y:S01]  /*0dc0*/  ULDC.64 UR4, c[0x0][0x1c0] ;  /* 0x0000700000047ab9 */ /* 0x000fe20000000a00 */
[----:B------:R-:W-:Y:S01]  /*0dd0*/  IMAD.IADD R2, R4, 0x1, -R9 ;  /* 0x0000000104027824 */ /* 0x000fe200078e0a09 */
[----:B------:R-:W-:-:S02]  /*0de0*/  UIMAD UR8, UR8, UR4, URZ ;  /* 0x00000004080872a4 */ /* 0x000fc4000f8e023f */
[----:B------:R-:W-:Y:S01]  /*0df0*/  ISETP.NE.AND P0, PT, R3, 0x1, PT ;  /* 0x000000010300780c */ /* 0x000fe20003f05270 */
[C-C-:B------:R-:W-:Y:S01]  /*0e00*/  IMAD R211, R2.reuse, 0x20, R20.reuse ;  /* 0x0000002002d37824 */ /* 0x140fe200078e0214 */
[----:B------:R-:W-:Y:S01]  /*0e10*/  UIADD3 UR13, UR13, UR7, URZ ;  /* 0x000000070d0d7290 */ /* 0x000fe2000fffe03f */
[----:B------:R-:W-:Y:S01]  /*0e20*/  IMAD.SHL.U32 R135, R2, 0x8, RZ ;  /* 0x0000000802877824 */ /* 0x000fe200078e00ff */
[----:B------:R-:W-:Y:S01]  /*0e30*/  UIMAD UR5, UR10, UR5, UR8 ;  /* 0x000000050a0572a4 */ /* 0x000fe2000f8e0208 */
[C---:B-1----:R-:W-:Y:S01]  /*0e40*/  IMAD R8, R13.reuse, 0x80, R211 ;  /* 0x000000800d087824 */ /* 0x042fe200078e02d3 */
[----:B------:R-:W-:Y:S01]  /*0e50*/  UIMAD.WIDE.U32 UR10, UR10, UR4, UR12 ;  /* 0x000000040a0a72a5 */ /* 0x000fe2000f8e000c */
[----:B------:R-:W-:Y:S01]  /*0e60*/  IMAD R13, R13, 0x80, R20 ;  /* 0x000000800d0d7824 */ /* 0x000fe200078e0214 */
[----:B------:R-:W-:Y:S01]  /*0e70*/  ISETP.GE.AND P5, PT, R135, c[0x0][0x198], PT ;  /* 0x0000660087007a0c */ /* 0x000fe20003fa6270 */
[----:B------:R-:W-:Y:S01]  /*0e80*/  IMAD.MOV.U32 R9, RZ, RZ, R8 ;  /* 0x000000ffff097224 */ /* 0x000fe200078e0008 */
[----:B------:R-:W-:-:S02]  /*0e90*/  UIADD3 UR5, UR11, UR5, URZ ;  /* 0x000000050b057290 */ /* 0x000fc4000fffe03f */
[----:B------:R-:W-:Y:S02]  /*0ea0*/  IMAD.U32 R15, RZ, RZ, UR11 ;  /* 0x0000000bff0f7e24 */ /* 0x000fe4000f8e00ff */
[----:B------:R-:W-:-:S04]  /*0eb0*/  @P0 IMAD.HI.U32 R3, R8, c[0x0][0x2c8], RZ ;  /* 0x0000b20008030a27 */ /* 0x000fc800078e00ff */
[----:B------:R-:W-:Y:S01]  /*0ec0*/  IMAD.U32 R14, RZ, RZ, UR10 ;  /* 0x0000000aff0e7e24 */ /* 0x000fe2000f8e00ff */
[----:B------:R-:W-:Y:S01]  /*0ed0*/  @P0 SHF.R.U32.HI R9, RZ, c[0x0][0x2cc], R3 ;  /* 0x0000b300ff090a19 */ /* 0x000fe20000011603 */
[----:B------:R-:W-:-:S03]  /*0ee0*/  IMAD.U32 R15, RZ, RZ, UR5 ;  /* 0x00000005ff0f7e24 */ /* 0x000fc6000f8e00ff */
[--C-:B------:R-:W-:Y:S01]  /*0ef0*/  SHF.R.S32.HI R6, RZ, 0x1f, R9.reuse ;  /* 0x0000001fff067819 */ /* 0x100fe20000011409 */
[----:B------:R-:W-:Y:S02]  /*0f00*/  IMAD.MOV R3, RZ, RZ, -R9 ;  /* 0x000000ffff037224 */ /* 0x000fe400078e0a09 */
[----:B------:R-:W-:-:S04]  /*0f10*/  IMAD.WIDE.U32 R16, R9, c[0x0][0x1b0], R14 ;  /* 0x00006c0009107a25 */ /* 0x000fc800078e000e */
[----:B------:R-:W-:Y:S02]  /*0f20*/  IMAD R3, R3, c[0x0][0x2c4], R8 ;  /* 0x0000b10003037a24 */ /* 0x000fe400078e0208 */
[----:B------:R-:W-:Y:S02]  /*0f30*/  IMAD R6, R6, c[0x0][0x1b0], RZ ;  /* 0x00006c0006067a24 */ /* 0x000fe400078e02ff */
[----:B------:R-:W-:Y:S01]  /*0f40*/  IMAD.SHL.U32 R14, R20, 0x40, RZ ;  /* 0x00000040140e7824 */ /* 0x000fe200078e00ff */
[----:B------:R-:W-:Y:S01]  /*0f50*/  SHF.R.S32.HI R8, RZ, 0x1f, R3 ;  /* 0x0000001fff087819 */ /* 0x000fe20000011403 */
[----:B------:R-:W-:-:S03]  /*0f60*/  IMAD R6, R9, c[0x0][0x1b4], R6 ;  /* 0x00006d0009067a24 */ /* 0x000fc600078e0206 */
[----:B------:R-:W-:Y:S01]  /*0f70*/  LOP3.LUT R14, R14, 0x1c0, RZ, 0xc0, !PT ;  /* 0x000001c00e0e7812 */ /* 0x000fe200078ec0ff */
[----:B------:R-:W-:Y:S02]  /*0f80*/  IMAD.IADD R17, R17, 0x1, R6 ;  /* 0x0000000111117824 */ /* 0x000fe400078e0206 */
[----:B------:R-:W-:Y:S01]  /*0f90*/  IMAD R6, R8, c[0x0][0x1a8], RZ ;  /* 0x00006a0008067a24 */ /* 0x000fe200078e02ff */
[----:B------:R-:W-:Y:S01]  /*0fa0*/  SHF.R.U32.HI R10, RZ, 0x3, R14 ;  /* 0x00000003ff0a7819 */ /* 0x000fe2000001160e */
[----:B------:R-:W-:Y:S01]  /*0fb0*/  IMAD.WIDE.U32 R16, R3, c[0x0][0x1a8], R16 ;  /* 0x00006a0003107a25 */ /* 0x000fe200078e0010 */
[----:B------:R-:W-:-:S03]  /*0fc0*/  LOP3.LUT R207, R14, 0x38, R135, 0xf8, !PT ;  /* 0x000000380ecf7812 */ /* 0x000fc600078ef887 */
[----:B------:R-:W-:Y:S01]  /*0fd0*/  IMAD R9, R3, c[0x0][0x1ac], R6 ;  /* 0x00006b0003097a24 */ /* 0x000fe200078e0206 */
[----:B------:R-:W-:Y:S02]  /*0fe0*/  LOP3.LUT R3, R92, 0xfffffff0, RZ, 0xc0, !PT ;  /* 0xfffffff05c037812 */ /* 0x000fe400078ec0ff */
[----:B------:R-:W-:Y:S01]  /*0ff0*/  LOP3.LUT R207, R207, R10, RZ, 0x3c, !PT ;  /* 0x0000000acfcf7212 */ /* 0x000fe200078e3cff */
[----:B------:R-:W-:Y:S01]  /*1000*/  IMAD.IADD R9, R17, 0x1, R9 ;  /* 0x0000000111097824 */ /* 0x000fe200078e0209 */
[----:B------:R-:W-:Y:S01]  /*1010*/  LEA R12, P0, R16, c[0x0][0x160], 0x1 ;  /* 0x00005800100c7a11 */ /* 0x000fe200078008ff */
[----:B------:R-:W-:Y:S01]  /*1020*/  IMAD.IADD R8, R4, 0x1, -R3 ;  /* 0x0000000104087824 */ /* 0x000fe200078e0a03 */
[----:B------:R-:W-:Y:S01]  /*1030*/  LOP3.LUT R207, R207, 0xfffffe00, R18, 0xf8, !PT ;  /* 0xfffffe00cfcf7812 */ /* 0x000fe200078ef812 */
[----:B------:R-:W-:Y:S01]  /*1040*/  IMAD R10, R0, c[0x0][0x2c4], RZ ;  /* 0x0000b100000a7a24 */ /* 0x000fe200078e02ff */
[----:B------:R-:W-:Y:S01]  /*1050*/  LEA.HI.X R9, R16, c[0x0][0x164], R9, 0x1, P0 ;  /* 0x0000590010097a11 */ /* 0x000fe200000f0c09 */
[----:B------:R-:W-:Y:S01]  /*1060*/  IMAD.MOV.U32 R0, RZ, RZ, 0x10 ;  /* 0x00000010ff007424 */ /* 0x000fe200078e00ff */
[----:B------:R-:W-:Y:S01]  /*1070*/  SHF.R.S32.HI R3, RZ, 0x1f, R8 ;  /* 0x0000001fff037819 */ /* 0x000fe20000011408 */
[----:B------:R1:W2:Y:S01]  /*1080*/  SHFL.IDX PT, R14, R12, RZ, 0x181f ;  /* 0x00181fff0c0e7589 */ /* 0x0002a200000e0000 */
[----:B------:R-:W-:-:S02]  /*1090*/  ISETP.GE.AND P0, PT, R13, R10, PT ;  /* 0x0000000a0d00720c */ /* 0x000fc40003f06270 */
[----:B------:R-:W-:Y:S01]  /*10a0*/  LEA.HI R6, R3, R8, RZ, 0x3 ;  /* 0x0000000803067211 */ /* 0x000fe200078f18ff */
[----:B------:R1:W4:Y:S01]  /*10b0*/  SHFL.IDX PT, R15, R9, RZ, 0x181f ;  /* 0x00181fff090f7589 */ /* 0x00032200000e0000 */
[----:B------:R-:W-:Y:S02]  /*10c0*/  IADD3 R16, R135, 0x80, RZ ;  /* 0x0000008087107810 */ /* 0x000fe40007ffe0ff */
[----:B------:R-:W-:Y:S02]  /*10d0*/  LOP3.LUT R3, R6, 0xfffffff8, RZ, 0xc0, !PT ;  /* 0xfffffff806037812 */ /* 0x000fe400078ec0ff */
[----:B------:R-:W-:-:S03]  /*10e0*/  ISETP.GE.AND P3, PT, R16, c[0x0][0x198], PT ;  /* 0x0000660010007a0c */ /* 0x000fc60003f66270 */
[----:B------:R-:W-:Y:S01]  /*10f0*/  IMAD.IADD R3, R8, 0x1, -R3 ;  /* 0x0000000108037824 */ /* 0x000fe200078e0a03 */
[----:B------:R-:W-:-:S04]  /*1100*/  IADD3 R8, R135, 0x40, RZ ;  /* 0x0000004087087810 */ /* 0x000fc80007ffe0ff */
[----:B------:R-:W-:Y:S01]  /*1110*/  ISETP.GE.AND P4, PT, R8, c[0x0][0x198], PT ;  /* 0x0000660008007a0c */ /* 0x000fe20003f86270 */
[----:B---3--:R3:W5:Y:S03]  /*1120*/  @P1 R2UR UR8, R5 ;  /* 0x00000000050813c2 */ /* 0x00876600000e0000 */
[----:B------:R-:W-:Y:S01]  /*1130*/  R2P PR, R3, 0x6 ;  /* 0x0000000603007804 */ /* 0x000fe20000000000 */
[----:B-----5:R-:W-:-:S04]  /*1140*/  @!UP0 UMOV UR8, UR16 ;  /* 0x0000001000088c82 */ /* 0x020fc80008000000 */
[----:B------:R-:W-:Y:S01]  /*1150*/  SEL R0, R0, 0xfffffff0, !P1 ;  /* 0xfffffff000007807 */ /* 0x000fe20004800000 */
[----:B---3--:R-:W-:-:S05]  /*1160*/  IMAD.MOV.U32 R5, RZ, RZ, 0x20 ;  /* 0x00000020ff057424 */ /* 0x008fca00078e00ff */
[----:B------:R-:W-:Y:S01]  /*1170*/  SEL R5, R5, 0xffffffe0, !P2 ;  /* 0xffffffe005057807 */ /* 0x000fe20005000000 */
[----:B------:R-:W-:Y:S05]  /*1180*/  @P0 BRA `(.L_x_26) ;  /* 0x000000e000000947 */ /* 0x000fea0003800000 */
[----:B-12-4-:R-:W-:Y:S01]  /*1190*/  SHF.R.S32.HI R19, RZ, 0x1f, R8 ;  /* 0x0000001fff137819 */ /* 0x016fe20000011408 */
[----:B------:R-:W-:Y:S01]  /*11a0*/  IMAD.SHL.U32 R18, R207, 0x2, RZ ;  /* 0x00000002cf127824 */ /* 0x000fe200078e00ff */
[----:B------:R-:W-:Y:S01]  /*11b0*/  SHF.R.S32.HI R17, RZ, 0x1f, R16 ;  /* 0x0000001fff117819 */ /* 0x000fe20000011410 */
[----:B------:R-:W-:Y:S01]  /*11c0*/  IMAD.WIDE R22, R135, 0x2, R14 ;  /* 0x0000000287167825 */ /* 0x000fe200078e020e */
[----:B------:R-:W-:Y:S02]  /*11d0*/  LEA.HI R19, R19, R8, RZ, 0x3 ;  /* 0x0000000813137211 */ /* 0x000fe400078f18ff */
[----:B------:R-:W-:Y:S02]  /*11e0*/  LEA.HI R17, R17, R16, RZ, 0x3 ;  /* 0x0000001011117211 */ /* 0x000fe400078f18ff */
[----:B------:R-:W-:Y:S01]  /*11f0*/  LOP3.LUT R19, R19, 0xfffffff8, RZ, 0xc0, !PT ;  /* 0xfffffff813137812 */ /* 0x000fe200078ec0ff */
[----:B------:R-:W-:Y:S01]  /*1200*/  @!PT LDS RZ, [RZ] ;  /* 0x00000000fffff984 */ /* 0x000fe20000000800 */
[----:B------:R1:W-:Y:S01]  /*1210*/  LDGSTS.E.BYPASS.LTC128B.128 [R18+0xc100], [R22.64], !P5 ;  /* 0x0c10000016127fae */ /* 0x0003e2000e901d4e */
[----:B------:R-:W-:-:S03]  /*1220*/  LOP3.LUT R17, R17, 0xfffffff8, RZ, 0xc0, !PT ;  /* 0xfffffff811117812 */ /* 0x000fc600078ec0ff */
[----:B------:R-:W-:-:S04]  /*1230*/  IMAD.WIDE R24, R19, 0x2, R14 ;  /* 0x0000000213187825 */ /* 0x000fc800078e020e */
[----:B------:R-:W-:Y:S01]  /*1240*/  IMAD.WIDE R14, R17, 0x2, R14 ;  /* 0x00000002110e7825 */ /* 0x000fe200078e020e */
[----:B------:R1:W-:Y:S04]  /*1250*/  LDGSTS.E.BYPASS.LTC128B.128 [R18+0x10100], [R24.64], !P4 ;  /* 0x1010000018127fae */ /* 0x0003e8000e101d4e */
[----:B------:R1:W-:Y:S02]  /*1260*/  LDGSTS.E.BYPASS.LTC128B.128 [R18+0x14100], [R14.64], !P3 ;  /* 0x141000000e127fae */ /* 0x0003e4000d901d4e */
.L_x_26:
[----:B-12-4-:R-:W-:Y:S05]  /*1270*/  BSYNC B0 ;  /* 0x0000000000007941 */ /* 0x016fea0003800000 */
.L_x_25:
[----:B------:R-:W-:Y:S01]  /*1280*/  IADD3 R15, R13, 0x20, RZ ;  /* 0x000000200d0f7810 */ /* 0x000fe20007ffe0ff */
[----:B------:R1:W2:Y:S01]  /*1290*/  SHFL.IDX PT, R19, R9, 0x1, 0x181f ;  /* 0x00381f0009137f89 */ /* 0x0002a200000e0000 */
[----:B------:R-:W-:Y:S02]  /*12a0*/  BSSY B0, `(.L_x_27) ;  /* 0x0000012000007945 */ /* 0x000fe40003800000 */
[----:B------:R-:W-:Y:S01]  /*12b0*/  ISETP.GE.AND P0, PT, R15, R10, PT ;  /* 0x0000000a0f00720c */ /* 0x000fe20003f06270 */
[----:B------:R1:W3:-:S12]  /*12c0*/  SHFL.IDX PT, R18, R12, 0x1, 0x181f ;  /* 0x00381f000c127f89 */ /* 0x0002d800000e0000 */
[----:B------:R-:W-:Y:S05]  /*12d0*/  @P0 BRA `(.L_x_28) ;  /* 0x000000e000000947 */ /* 0x000fea0003800000 */
[----:B------:R-:W-:Y:S01]  /*12e0*/  SHF.R.S32.HI R15, RZ, 0x1f, R8 ;  /* 0x0000001fff0f7819 */ /* 0x000fe20000011408 */
[----:B--23--:R-:W-:Y:S01]  /*12f0*/  IMAD.WIDE R22, R135, 0x2, R18 ;  /* 0x0000000287167825 */ /* 0x00cfe200078e0212 */
[----:B------:R-:W-:Y:S02]  /*1300*/  SHF.R.S32.HI R17, RZ, 0x1f, R16 ;  /* 0x0000001fff117819 */ /* 0x000fe40000011410 */
[----:B------:R-:W-:Y:S02]  /*1310*/  LEA.HI R15, R15, R8, RZ, 0x3 ;  /* 0x000000080f0f7211 */ /* 0x000fe400078f18ff */
[----:B------:R-:W-:Y:S01]  /*1320*/  LEA.HI R14, R17, R16, RZ, 0x3 ;  /* 0x00000010110e7211 */ /* 0x000fe200078f18ff */
[----:B------:R-:W-:Y:S01]  /*1330*/  IMAD.SHL.U32 R17, R207, 0x2, RZ ;  /* 0x00000002cf117824 */ /* 0x000fe200078e00ff */
[----:B------:R-:W-:Y:S02]  /*1340*/  LOP3.LUT R15, R15, 0xfffffff8, RZ, 0xc0, !PT ;  /* 0xfffffff80f0f7812 */ /* 0x000fe400078ec0ff */
[----:B------:R-:W-:-:S02]  /*1350*/  LOP3.LUT R14, R14, 0xfffffff8, RZ, 0xc0, !PT ;  /* 0xfffffff80e0e7812 */ /* 0x000fc400078ec0ff */
[----:B------:R-:W-:Y:S01]  /*1360*/  @!PT LDS RZ, [RZ] ;  /* 0x00000000fffff984 */ /* 0x000fe20000000800 */
[----:B------:R2:W-:Y:S01]  /*1370*/  LDGSTS.E.BYPASS.LTC128B.128 [R17+0xd100], [R22.64], !P5 ;  /* 0x0d10000016117fae */ /* 0x0005e2000e901d4e */
[----:B------:R-:W-:-:S04]  /*1380*/  IMAD.WIDE R24, R15, 0x2, R18 ;  /* 0x000000020f187825 */ /* 0x000fc800078e0212 */
[----:B------:R-:W-:Y:S01]  /*1390*/  IMAD.WIDE R14, R14, 0x2, R18 ;  /* 0x000000020e0e7825 */ /* 0x000fe200078e0212 */
[----:B------:R2:W-:Y:S04]  /*13a0*/  LDGSTS.E.BYPASS.LTC128B.128 [R17+0x11100], [R24.64], !P4 ;  /* 0x1110000018117fae */ /* 0x0005e8000e101d4e */
[----:B------:R2:W-:Y:S02]  /*13b0*/  LDGSTS.E.BYPASS.LTC128B.128 [R17+0x15100], [R14.64], !P3 ;  /* 0x151000000e117fae */ /* 0x0005e4000d901d4e */
.L_x_28:
[----:B------:R-:W-:Y:S05]  /*13c0*/  BSYNC B0 ;  /* 0x0000000000007941 */ /* 0x000fea0003800000 */
.L_x_27:
[----:B--2---:R-:W-:Y:S01]  /*13d0*/  IADD3 R15, R13, 0x40, RZ ;  /* 0x000000400d0f7810 */ /* 0x004fe20007ffe0ff */
[----:B------:R2:W4:Y:S01]  /*13e0*/  SHFL.IDX PT, R19, R9, 0x2, 0x181f ;  /* 0x00581f0009137f89 */ /* 0x00052200000e0000 */
[----:B------:R-:W-:Y:S02]  /*13f0*/  BSSY B0, `(.L_x_29) ;  /* 0x0000012000007945 */ /* 0x000fe40003800000 */
[----:B------:R-:W-:Y:S01]  /*1400*/  ISETP.GE.AND P0, PT, R15, R10, PT ;  /* 0x0000000a0f00720c */ /* 0x000fe20003f06270 */
[----:B---3--:R2:W3:-:S12]  /*1410*/  SHFL.IDX PT, R18, R12, 0x2, 0x181f ;  /* 0x00581f000c127f89 */ /* 0x0084d800000e0000 */
[----:B------:R-:W-:Y:S05]  /*1420*/  @P0 BRA `(.L_x_30) ;  /* 0x000000e000000947 */ /* 0x000fea0003800000 */
[----:B------:R-:W-:Y:S01]  /*1430*/  SHF.R.S32.HI R15, RZ, 0x1f, R8 ;  /* 0x0000001fff0f7819 */ /* 0x000fe20000011408 */
[----:B---34-:R-:W-:Y:S01]  /*1440*/  IMAD.WIDE R22, R135, 0x2, R18 ;  /* 0x0000000287167825 */ /* 0x018fe200078e0212 */
        /* <DEDUP_REMOVED lines=12> */
.L_x_30:
[----:B------:R-:W-:Y:S05]  /*1510*/  BSYNC B0 ;  /* 0x0000000000007941 */ /* 0x000fea0003800000 */
.L_x_29:
[----:B---3--:R-:W-:Y:S01]  /*1520*/  SHFL.IDX PT, R22, R12, 0x3, 0x181f ;  /* 0x00781f000c167f89 */ /* 0x008fe200000e0000 */
[----:B------:R-:W-:Y:S01]  /*1530*/  IMAD R14, R144, 0x40, R211 ;  /* 0x00000040900e7824 */ /* 0x000fe200078e02d3 */
[----:B------:R-:W-:Y:S01]  /*1540*/  IADD3 R15, R13, 0x60, RZ ;  /* 0x000000600d0f7810 */ /* 0x000fe20007ffe0ff */
[----:B------:R-:W-:Y:S01]  /*1550*/  IMAD.MOV.U32 R208, RZ, RZ, c[0x0][0x2b8] ;  /* 0x0000ae00ffd07624 */ /* 0x000fe200078e00ff */
[----:B------:R3:W5:Y:S01]  /*1560*/  SHFL.IDX PT, R23, R9, 0x3, 0x181f ;  /* 0x00781f0009177f89 */ /* 0x00076200000e0000 */
[----:B------:R-:W-:Y:S01]  /*1570*/  SHF.R.S32.HI R133, RZ, 0x1f, R16 ;  /* 0x0000001fff857819 */ /* 0x000fe20000011410 */
[----:B------:R-:W-:Y:S01]  /*1580*/  IMAD.SHL.U32 R207, R207, 0x2, RZ ;  /* 0x00000002cfcf7824 */ /* 0x000fe200078e00ff */
[----:B------:R-:W-:Y:S01]  /*1590*/  IADD3 R13, R14, -0x40, RZ ;  /* 0xffffffc00e0d7810 */ /* 0x000fe20007ffe0ff */
[----:B------:R-:W-:Y:S01]  /*15a0*/  USHF.R.S32.HI UR7, URZ, 0x1f, UR8 ;  /* 0x0000001f3f077899 */ /* 0x000fe20008011408 */
[----:B------:R-:W-:Y:S01]  /*15b0*/  ISETP.GE.AND P0, PT, R15, R10, PT ;  /* 0x0000000a0f00720c */ /* 0x000fe20003f06270 */
[----:B------:R-:W-:Y:S01]  /*15c0*/  ULDC.64 UR4, c[0x0][0x2b0] ;  /* 0x0000ac0000047ab9 */ /* 0x000fe20000000a00 */
[C---:B------:R-:W-:Y:S01]  /*15d0*/  ISETP.GE.AND P1, PT, R13.reuse, R7, PT ;  /* 0x000000070d00720c */ /* 0x040fe20003f26270 */
[----:B------:R-:W-:Y:S01]  /*15e0*/  IMAD.IADD R210, R13, 0x1, R212 ;  /* 0x000000010dd27824 */ /* 0x000fe200078e02d4 */
[----:B------:R-:W-:Y:S01]  /*15f0*/  SHF.R.S32.HI R13, RZ, 0x1f, R8 ;  /* 0x0000001fff0d7819 */ /* 0x000fe20000011408 */
[----:B------:R-:W-:Y:S01]  /*1600*/  UIMAD UR7, UR7, UR4, URZ ;  /* 0x00000004070772a4 */ /* 0x000fe2000f8e023f */
[----:B------:R-:W-:Y:S01]  /*1610*/  LEA.HI R133, R133, R16, RZ, 0x3 ;  /* 0x0000001085857211 */ /* 0x000fe200078f18ff */
[----:B------:R-:W-:Y:S01]  /*1620*/  UIMAD.WIDE.U32 UR10, UR8, UR4, URZ ;  /* 0x00000004080a72a5 */ /* 0x000fe2000f8e003f */
[----:B------:R-:W-:Y:S01]  /*1630*/  LEA.HI R134, R13, R8, RZ, 0x3 ;  /* 0x000000080d867211 */ /* 0x000fe200078f18ff */
[----:B------:R-:W-:Y:S01]  /*1640*/  UIMAD UR7, UR8, UR5, UR7 ;  /* 0x00000005080772a4 */ /* 0x000fe2000f8e0207 */
[----:B------:R-:W-:Y:S01]  /*1650*/  ISETP.NE.AND P2, PT, R208, 0x1, PT ;  /* 0x00000001d000780c */ /* 0x000fe20003f45270 */
[----:B------:R-:W-:Y:S01]  /*1660*/  IMAD.MOV.U32 R209, RZ, RZ, RZ ;  /* 0x000000ffffd17224 */ /* 0x000fe200078e00ff */
[----:B------:R-:W-:Y:S01]  /*1670*/  LOP3.LUT R134, R134, 0xfffffff8, RZ, 0xc0, !PT ;  /* 0xfffffff886867812 */ /* 0x000fe200078ec0ff */
[----:B------:R-:W-:Y:S01]  /*1680*/  UIADD3 UR7, UR11, UR7, URZ ;  /* 0x000000070b077290 */ /* 0x000fe2000fffe03f */
[----:B------:R-:W-:Y:S01]  /*1690*/  LOP3.LUT R133, R133, 0xfffffff8, RZ, 0xc0, !PT ;  /* 0xfffffff885857812 */ /* 0x000fe200078ec0ff */
[----:B------:R-:W-:Y:S01]  /*16a0*/  ULDC.64 UR4, c[0x0][0x1e8] ;  /* 0x00007a0000047ab9 */ /* 0x000fe20000000a00 */
[----:B------:R-:W-:-:S02]  /*16b0*/  ISETP.GT.OR P1, PT, R211, 0x3f, P1 ;  /* 0x0000003fd300780c */ /* 0x000fc40000f24670 */
[----:B-123--:R-:W-:Y:S01]  /*16c0*/  P2R R9, PR, RZ, 0x4 ;  /* 0x00000004ff097803 */ /* 0x00efe20000000000 */
[----:B-----5:R-:W-:-:S04]  /*16d0*/  @!P0 IMAD.WIDE R24, R135, 0x2, R22 ;  /* 0x0000000287188825 */ /* 0x020fc800078e0216 */
[--C-:B------:R-:W-:Y:S01]  /*16e0*/  @!P0 IMAD.WIDE R14, R134, 0x2, R22.reuse ;  /* 0x00000002860e8825 */ /* 0x100fe200078e0216 */
[----:B------:R-:W-:Y:S01]  /*16f0*/  @!PT LDS RZ, [RZ] ;  /* 0x00000000fffff984 */ /* 0x000fe20000000800 */
[----:B------:R1:W-:Y:S03]  /*1700*/  @!P0 LDGSTS.E.BYPASS.LTC128B.128 [R207+0xf100], [R24.64], !P5 ;  /* 0x0f10000018cf8fae */ /* 0x0003e6000e901d4e */
[----:B------:R-:W-:Y:S01]  /*1710*/  @!P0 IMAD.WIDE R22, R133, 0x2, R22 ;  /* 0x0000000285168825 */ /* 0x000fe200078e0216 */
[----:B------:R2:W-:Y:S03]  /*1720*/  @!P0 LDGSTS.E.BYPASS.LTC128B.128 [R207+0x13100], [R14.64], !P4 ;  /* 0x131000000ecf8fae */ /* 0x0005e6000e101d4e */
[----:B------:R-:W-:Y:S01]  /*1730*/  @P2 IMAD.HI.U32 R10, R210, c[0x0][0x2bc], RZ ;  /* 0x0000af00d20a2a27 */ /* 0x000fe200078e00ff */
[----:B------:R3:W-:Y:S03]  /*1740*/  @!P0 LDGSTS.E.BYPASS.LTC128B.128 [R207+0x17100], [R22.64], !P3 ;  /* 0x1710000016cf8fae */ /* 0x0007e6000d901d4e */
[----:B------:R-:W-:Y:S01]  /*1750*/  IMAD.MOV.U32 R9, RZ, RZ, R210 ;  /* 0x000000ffff097224 */ /* 0x000fe200078e00d2 */
[----:B------:R-:W0:Y:S01]  /*1760*/  LDGDEPBAR ;  /* 0x00000000000079af */ /* 0x000e220000000000 */
[----:B------:R-:W-:-:S04]  /*1770*/  @P2 SHF.R.U32.HI R9, RZ, c[0x0][0x2c0], R10 ;  /* 0x0000b000ff092a19 */ /* 0x000fc8000001160a */
[----:B------:R-:W-:-:S04]  /*1780*/  @!P1 IADD3 R13, P2, R9, UR10, RZ ;  /* 0x0000000a090d9c10 */ /* 0x000fc8000ff5e0ff */
[----:B------:R-:W-:Y:S02]  /*1790*/  @!P1 LEA.HI.X.SX32 R10, R9, UR7, 0x1, P2 ;  /* 0x00000007090a9c11 */ /* 0x000fe400090f0eff */
[----:B------:R-:W-:-:S04]  /*17a0*/  @!P1 LEA R18, P2, R13, c[0x0][0x2a0], 0x2 ;  /* 0x0000a8000d129a11 */ /* 0x000fc800078410ff */
[----:B----4-:R-:W-:Y:S01]  /*17b0*/  @!P1 LEA.HI.X R19, R13, c[0x0][0x2a4], R10, 0x2, P2 ;  /* 0x0000a9000d139a11 */ /* 0x010fe200010f140a */
[----:B------:R-:W-:Y:S06]  /*17c0*/  BAR.SYNC.DEFER_BLOCKING 0x0 ;  /* 0x0000000000007b1d */ /* 0x000fec0000010000 */
[----:B------:R4:W5:Y:S01]  /*17d0*/  @!P1 LDG.E R209, [R18.64] ;  /* 0x0000000e12d19981 */ /* 0x000962000c1e1900 */
[----:B------:R-:W-:Y:S01]  /*17e0*/  IMAD.MOV R9, RZ, RZ, -R9 ;  /* 0x000000ffff097224 */ /* 0x000fe200078e0a09 */
[----:B------:R-:W-:Y:S01]  /*17f0*/  UIMAD UR8, UR6, UR4, URZ ;  /* 0x00000004060872a4 */ /* 0x000fe2000f8e023f */
[----:B------:R-:W-:Y:S01]  /*1800*/  IMAD.SHL.U32 R12, R2, 0x40, RZ ;  /* 0x00000040020c7824 */ /* 0x000fe200078e00ff */
[----:B------:R-:W-:Y:S01]  /*1810*/  UIMAD.WIDE.U32 UR12, UR9, UR4, URZ ;  /* 0x00000004090c72a5 */ /* 0x000fe2000f8e003f */
[----:B------:R-:W-:Y:S01]  /*1820*/  IMAD R210, R9, c[0x0][0x2b8], R210 ;  /* 0x0000ae0009d27a24 */ /* 0x000fe200078e02d2 */
[----:B------:R-:W-:Y:S01]  /*1830*/  UIMAD UR8, UR9, UR5, UR8 ;  /* 0x00000005090872a4 */ /* 0x000fe2000f8e0208 */
[----:B------:R-:W-:Y:S01]  /*1840*/  SHF.R.S32.HI R17, RZ, 0x4, R92 ;  /* 0x00000004ff117819 */ /* 0x000fe2000001145c */
[----:B------:R-:W-:Y:S01]  /*1850*/  IMAD.SHL.U32 R205, R20, 0x8, RZ ;  /* 0x0000000814cd7824 */ /* 0x000fe200078e00ff */
[----:B------:R-:W-:Y:S01]  /*1860*/  LOP3.LUT R12, R12, 0x1c0, RZ, 0xc0, !PT ;  /* 0x000001c00c0c7812 */ /* 0x000fe200078ec0ff */
[----:B-1----:R-:W-:Y:S01]  /*1870*/  IMAD.WIDE.U32 R24, R210, c[0x0][0x1e0], RZ ;  /* 0x00007800d2187a25 */ /* 0x002fe200078e00ff */
[----:B------:R-:W-:Y:S01]  /*1880*/  SHF.R.S32.HI R13, RZ, 0x1f, R210 ;  /* 0x0000001fff0d7819 */ /* 0x000fe200000114d2 */
[----:B------:R-:W-:Y:S01]  /*1890*/  UIADD3 UR8, UR13, UR8, URZ ;  /* 0x000000080d087290 */ /* 0x000fe2000fffe03f */
[----:B------:R-:W-:Y:S01]  /*18a0*/  LEA.HI R92, R92, R17, RZ, 0x1 ;  /* 0x000000115c5c7211 */ /* 0x000fe200078f08ff */
[----:B------:R-:W-:Y:S01]  /*18b0*/  ULDC.64 UR4, c[0x0][0x210] ;  /* 0x0000840000047ab9 */ /* 0x000fe20000000a00 */
[----:B------:R-:W-:Y:S01]  /*18c0*/  LOP3.LUT R205, R12, 0x8, R205, 0xf8, !PT ;  /* 0x000000080ccd7812 */ /* 0x000fe200078ef8cd */
[C---:B------:R-:W-:Y:S01]  /*18d0*/  IMAD R9, R13.reuse, c[0x0][0x1e0], RZ ;  /* 0x000078000d097a24 */ /* 0x040fe200078e02ff */
[----:B------:R-:W-:Y:S01]  /*18e0*/  UIMAD UR6, UR6, UR4, URZ ;  /* 0x00000004060672a4 */ /* 0x000fe2000f8e023f */
[----:B------:R-:W-:Y:S01]  /*18f0*/  IMAD R13, R13, c[0x0][0x208], RZ ;  /* 0x000082000d0d7a24 */ /* 0x000fe200078e02ff */
[----:B------:R-:W-:Y:S01]  /*1900*/  SHF.R.U32.HI R12, RZ, 0x3, R12 ;  /* 0x00000003ff0c7819 */ /* 0x000fe2000001160c */
[----:B--2---:R-:W-:Y:S01]  /*1910*/  IMAD R14, R210, c[0x0][0x1e4], R9 ;  /* 0x00007900d20e7a24 */ /* 0x004fe200078e0209 */
[----:B------:R-:W-:Y:S01]  /*1920*/  LOP3.LUT R92, R92, 0xfffffffe, RZ, 0xc0, !PT ;  /* 0xfffffffe5c5c7812 */ /* 0x000fe200078ec0ff */
[C---:B------:R-:W-:Y:S01]  /*1930*/  IMAD R13, R210.reuse, c[0x0][0x20c], R13 ;  /* 0x00008300d20d7a24 */ /* 0x040fe200078e020d */
[----:B------:R-:W-:Y:S01]  /*1940*/  UIMAD.WIDE.U32 UR18, UR9, UR4, URZ ;  /* 0x00000004091272a5 */ /* 0x000fe2000f8e003f */
[----:B------:R-:W-:Y:S01]  /*1950*/  IMAD.IADD R15, R25, 0x1, R14 ;  /* 0x00000001190f7824 */ /* 0x000fe200078e020e */
[----:B------:R-:W-:Y:S01]  /*1960*/  UIMAD UR5, UR9, UR5, UR6 ;  /* 0x00000005090572a4 */ /* 0x000fe2000f8e0206 */
[----:B------:R-:W-:Y:S01]  /*1970*/  IMAD.MOV.U32 R14, RZ, RZ, R24 ;  /* 0x000000ffff0e7224 */ /* 0x000fe200078e0018 */
[----:B------:R-:W-:Y:S01]  /*1980*/  IADD3 R92, R17, -R92, RZ ;  /* 0x8000005c115c7210 */ /* 0x000fe20007ffe0ff */
[----:B------:R-:W-:Y:S01]  /*1990*/  IMAD.WIDE.U32 R24, R210, c[0x0][0x208], RZ ;  /* 0x00008200d2187a25 */ /* 0x000fe200078e00ff */
[----:B------:R-:W-:Y:S01]  /*19a0*/  LOP3.LUT R205, R205, R12, RZ, 0x3c, !PT ;  /* 0x0000000ccdcd7212 */ /* 0x000fe200078e3cff */
[----:B------:R-:W-:Y:S01]  /*19b0*/  UIADD3 UR5, UR19, UR5, URZ ;  /* 0x0000000513057290 */ /* 0x000fe2000fffe03f */
[----:B------:R-:W-:Y:S01]  /*19c0*/  ISETP.GE.AND P6, PT, R135, c[0x0][0x1d4], PT ;  /* 0x0000750087007a0c */ /* 0x000fe20003fc6270 */
[----:B------:R-:W-:Y:S01]  /*19d0*/  IMAD.IADD R25, R25, 0x1, R13 ;  /* 0x0000000119197824 */ /* 0x000fe200078e020d */
[----:B------:R-:W-:Y:S01]  /*19e0*/  ISETP.GE.AND P5, PT, R8, c[0x0][0x1d4], PT ;  /* 0x0000750008007a0c */ /* 0x000fe20003fa6270 */
[----:B----4-:R-:W-:Y:S01]  /*19f0*/  IMAD.SHL.U32 R19, R3, 0x40, RZ ;  /* 0x0000004003137824 */ /* 0x010fe200078e00ff */
[----:B------:R-:W-:Y:S01]  /*1a00*/  ISETP.GE.AND P4, PT, R16, c[0x0][0x1d4], PT ;  /* 0x0000750010007a0c */ /* 0x000fe20003f86270 */
[----:B------:R-:W-:Y:S01]  /*1a10*/  IMAD R205, R92, 0x200, R205 ;  /* 0x000002005ccd7824 */ /* 0x000fe200078e02cd */
[----:B------:R-:W-:Y:S01]  /*1a20*/  LOP3.LUT P2, RZ, R2, 0x2, RZ, 0xc0, !PT ;  /* 0x0000000202ff7812 */ /* 0x000fe2000784c0ff */
[----:B------:R-:W-:Y:S01]  /*1a30*/  IMAD.SHL.U32 R92, R92, 0x8, RZ ;  /* 0x000000085c5c7824 */ /* 0x000fe200078e00ff */
[----:B------:R-:W-:Y:S01]  /*1a40*/  LOP3.LUT R19, R19, 0x1c0, RZ, 0xc0, !PT ;  /* 0x000001c013137812 */ /* 0x000fe200078ec0ff */
[----:B------:R-:W-:Y:S01]  /*1a50*/  IMAD.SHL.U32 R205, R205, 0x2, RZ ;  /* 0x00000002cdcd7824 */ /* 0x000fe200078e00ff */
[----:B------:R-:W-:-:S02]  /*1a60*/  SHF.L.U32 R93, R6, 0x6, RZ ;  /* 0x00000006065d7819 */ /* 0x000fc400000006ff */
[----:B------:R-:W-:Y:S02]  /*1a70*/  LOP3.LUT R92, R19, 0x8, R92, 0xf8, !PT ;  /* 0x00000008135c7812 */ /* 0x000fe400078ef85c */
[----:B------:R-:W-:Y:S02]  /*1a80*/  IADD3 R204, R205, 0x6120, RZ ;  /* 0x00006120cdcc7810 */ /* 0x000fe40007ffe0ff */
[----:B------:R-:W-:Y:S02]  /*1a90*/  SHF.R.U32.HI R19, RZ, 0x3, R19 ;  /* 0x00000003ff137819 */ /* 0x000fe40000011613 */
[----:B------:R-:W-:Y:S02]  /*1aa0*/  LEA.HI R6, R11, R4, RZ, 0x5 ;  /* 0x000000040b067211 */ /* 0x000fe400078f28ff */
[----:B------:R-:W-:Y:S02]  /*1ab0*/  LOP3.LUT R92, R92, R19, RZ, 0x3c, !PT ;  /* 0x000000135c5c7212 */ /* 0x000fe400078e3cff */
[----:B------:R-:W-:Y:S01]  /*1ac0*/  LOP3.LUT R93, R93, 0xfffffe00, RZ, 0xc0, !PT ;  /* 0xfffffe005d5d7812 */ /* 0x000fe200078ec0ff */
[----:B------:R-:W-:Y:S01]  /*1ad0*/  IMAD.SHL.U32 R206, R6, 0x20, RZ ;  /* 0x0000002006ce7824 */ /* 0x000fe200078e00ff */
[----:B------:R-:W-:-:S02]  /*1ae0*/  ISETP.GE.AND P3, PT, R135, c[0x0][0x1d4], PT ;  /* 0x0000750087007a0c */ /* 0x000fc40003f66270 */
[-C--:B------:R-:W-:Y:S02]  /*1af0*/  LOP3.LUT R203, R92, R93.reuse, RZ, 0xfc, !PT ;  /* 0x0000005d5ccb7212 */ /* 0x080fe400078efcff */
[----:B------:R-:W-:Y:S02]  /*1b00*/  LOP3.LUT R206, R206, 0x7ffffc00, RZ, 0xc0, !PT ;  /* 0x7ffffc00cece7812 */ /* 0x000fe400078ec0ff */
[----:B------:R-:W-:Y:S02]  /*1b10*/  SHF.R.S32.HI R146, RZ, 0x1f, R135 ;  /* 0x0000001fff927819 */ /* 0x000fe40000011487 */
[----:B------:R-:W-:Y:S02]  /*1b20*/  IADD3 R206, R92, R93, R206 ;  /* 0x0000005d5cce7210 */ /* 0x000fe40007ffe0ce */
[----:B------:R-:W-:Y:S02]  /*1b30*/  IADD3 R213, R207, 0x100, RZ ;  /* 0x00000100cfd57810 */ /* 0x000fe40007ffe0ff */
[----:B------:R-:W-:Y:S01]  /*1b40*/  SHF.R.S32.HI R145, RZ, 0x1f, R134 ;  /* 0x0000001fff917819 */ /* 0x000fe20000011486 */
[----:B------:R-:W-:-:S04]  /*1b50*/  IMAD.SHL.U32 R206, R206, 0x2, RZ ;  /* 0x00000002cece7824 */ /* 0x000fc800078e00ff */
[--C-:B------:R-:W-:Y:S02]  /*1b60*/  IMAD R202, R0, 0x2, R206.reuse ;  /* 0x0000000200ca7824 */ /* 0x100fe400078e02ce */
[C---:B------:R-:W-:Y:S02]  /*1b70*/  IMAD R201, R5.reuse, 0x2, R206 ;  /* 0x0000000205c97824 */ /* 0x040fe400078e02ce */
[----:B------:R-:W-:Y:S01]  /*1b80*/  IMAD R199, R5, 0x2, R202 ;  /* 0x0000000205c77824 */ /* 0x000fe200078e02ca */
[----:B-----5:R-:W-:Y:S01]  /*1b90*/  SHF.R.S32.HI R10, RZ, 0x1f, R209 ;  /* 0x0000001fff0a7819 */ /* 0x020fe200000114d1 */
[----:B------:R-:W-:-:S04]  /*1ba0*/  IMAD.WIDE.U32 R14, R209, c[0x0][0x1f0], R14 ;  /* 0x00007c00d10e7a25 */ /* 0x000fc800078e000e */
[----:B------:R-:W-:Y:S01]  /*1bb0*/  IMAD R18, R10, c[0x0][0x1f0], RZ ;  /* 0x00007c000a127a24 */ /* 0x000fe200078e02ff */
[----:B------:R-:W-:Y:S01]  /*1bc0*/  IADD3 R21, P0, R14, UR12, RZ ;  /* 0x0000000c0e157c10 */ /* 0x000fe2000ff1e0ff */
[----:B------:R-:W-:Y:S02]  /*1bd0*/  IMAD R10, R10, c[0x0][0x218], RZ ;  /* 0x000086000a0a7a24 */ /* 0x000fe400078e02ff */
[C---:B------:R-:W-:Y:S01]  /*1be0*/  IMAD R9, R209.reuse, c[0x0][0x1f4], R18 ;  /* 0x00007d00d1097a24 */ /* 0x040fe200078e0212 */
[----:B------:R-:W-:Y:S01]  /*1bf0*/  LEA R18, R144, 0xffffffc0, 0x6 ;  /* 0xffffffc090127811 */ /* 0x000fe200078e30ff */
[----:B------:R-:W-:-:S03]  /*1c00*/  IMAD.WIDE.U32 R24, R209, c[0x0][0x218], R24 ;  /* 0x00008600d1187a25 */ /* 0x000fc600078e0018 */
[----:B------:R-:W-:Y:S01]  /*1c10*/  IADD3.X R14, R15, UR8, R9, P0, !PT ;  /* 0x000000080f0e7c10 */ /* 0x000fe200087fe409 */
[----:B------:R-:W-:Y:S01]  /*1c20*/  IMAD.IADD R3, R7, 0x1, -R18 ;  /* 0x0000000107037824 */ /* 0x000fe200078e0a12 */
[----:B---3--:R-:W-:Y:S01]  /*1c30*/  LEA R22, P0, R21, c[0x0][0x1c8], 0x1 ;  /* 0x0000720015167a11 */ /* 0x008fe200078008ff */
[----:B------:R-:W-:Y:S01]  /*1c40*/  IMAD R17, R209, c[0x0][0x21c], R10 ;  /* 0x00008700d1117a24 */ /* 0x000fe200078e020a */
[----:B------:R-:W-:Y:S01]  /*1c50*/  IADD3 R9, R205, 0x6100, RZ ;  /* 0x00006100cd097810 */ /* 0x000fe20007ffe0ff */
[----:B------:R-:W-:Y:S01]  /*1c60*/  IMAD.IADD R20, R3, 0x1, -R20 ;  /* 0x0000000103147824 */ /* 0x000fe200078e0a14 */
[----:B------:R-:W-:Y:S01]  /*1c70*/  LEA.HI.X R21, R21, c[0x0][0x1cc], R14, 0x1, P0 ;  /* 0x0000730015157a11 */ /* 0x000fe200000f0c0e */
[----:B------:R-:W-:Y:S01]  /*1c80*/  SHFL.IDX PT, R12, R22, 0x1, 0x181f ;  /* 0x00381f00160c7f89 */ /* 0x000fe200000e0000 */
[----:B------:R-:W-:Y:S02]  /*1c90*/  IADD3 R10, P0, R24, UR18, RZ ;  /* 0x00000012180a7c10 */ /* 0x000fe4000ff1e0ff */
[----:B------:R-:W-:Y:S01]  /*1ca0*/  ISETP.GE.AND P1, PT, R20, 0x1, PT ;  /* 0x000000011400780c */ /* 0x000fe20003f26270 */
[----:B------:R-:W-:Y:S01]  /*1cb0*/  SHFL.IDX PT, R14, R22, RZ, 0x181f ;  /* 0x00181fff160e7589 */ /* 0x000fe200000e0000 */
[----:B------:R-:W-:-:S02]  /*1cc0*/  IADD3.X R17, R25, UR5, R17, P0, !PT ;  /* 0x0000000519117c10 */ /* 0x000fc400087fe411 */
[C---:B------:R-:W-:Y:S01]  /*1cd0*/  LEA R18, P0, R10.reuse, c[0x0][0x1f8], 0x1 ;  /* 0x00007e000a127a11 */ /* 0x040fe200078008ff */
[----:B------:R-:W1:Y:S01]  /*1ce0*/  SHFL.IDX PT, R15, R21, RZ, 0x181f ;  /* 0x00181fff150f7589 */ /* 0x000e6200000e0000 */
[----:B------:R-:W-:Y:S02]  /*1cf0*/  @P2 IADD3 R204, R9, -0x20, RZ ;  /* 0xffffffe009cc2810 */ /* 0x000fe40007ffe0ff */
[----:B------:R-:W-:Y:S01]  /*1d00*/  LEA.HI.X R17, R10, c[0x0][0x1fc], R17, 0x1, P0 ;  /* 0x00007f000a117a11 */ /* 0x000fe200000f0c11 */
[----:B------:R-:W2:Y:S01]  /*1d10*/  SHFL.IDX PT, R13, R21, 0x1, 0x181f ;  /* 0x00381f00150d7f89 */ /* 0x000ea200000e0000 */
[----:B------:R-:W-:Y:S02]  /*1d20*/  ISETP.GT.AND P0, PT, R20, 0x20, PT ;  /* 0x000000201400780c */ /* 0x000fe40003f04270 */
[C---:B------:R-:W-:Y:S01]  /*1d30*/  IADD3 R195, R204.reuse, 0x800, RZ ;  /* 0x00000800ccc37810 */ /* 0x040fe20007ffe0ff */
[----:B------:R-:W3:Y:S01]  /*1d40*/  SHFL.IDX PT, R36, R18, RZ, 0x181f ;  /* 0x00181fff12247589 */ /* 0x000ee200000e0000 */
[----:B------:R-:W-:-:S02]  /*1d50*/  IADD3 R194, R204, 0x1000, RZ ;  /* 0x00001000ccc27810 */ /* 0x000fc40007ffe0ff */
[C---:B------:R-:W-:Y:S01]  /*1d60*/  IADD3 R193, R204.reuse, 0x1800, RZ ;  /* 0x00001800ccc17810 */ /* 0x040fe20007ffe0ff */
[----:B------:R-:W4:Y:S01]  /*1d70*/  SHFL.IDX PT, R10, R17, RZ, 0x181f ;  /* 0x00181fff110a7589 */ /* 0x000f2200000e0000 */
[C---:B------:R-:W-:Y:S02]  /*1d80*/  IADD3 R191, R204.reuse, 0x2000, RZ ;  /* 0x00002000ccbf7810 */ /* 0x040fe40007ffe0ff */
[C---:B------:R-:W-:Y:S01]  /*1d90*/  IADD3 R190, R204.reuse, 0x2800, RZ ;  /* 0x00002800ccbe7810 */ /* 0x040fe20007ffe0ff */
[----:B------:R5:W3:Y:S01]  /*1da0*/  SHFL.IDX PT, R56, R18, 0x1, 0x181f ;  /* 0x00381f0012387f89 */ /* 0x000ae200000e0000 */
[C---:B------:R-:W-:Y:S02]  /*1db0*/  IADD3 R189, R204.reuse, 0x3000, RZ ;  /* 0x00003000ccbd7810 */ /* 0x040fe40007ffe0ff */
[C---:B------:R-:W-:Y:S01]  /*1dc0*/  IADD3 R188, R204.reuse, 0x3800, RZ ;  /* 0x00003800ccbc7810 */ /* 0x040fe20007ffe0ff */
[----:B------:R-:W3:Y:S01]  /*1dd0*/  SHFL.IDX PT, R9, R17, 0x1, 0x181f ;  /* 0x00381f0011097f89 */ /* 0x000ee200000e0000 */
[----:B------:R-:W-:-:S02]  /*1de0*/  IADD3 R187, R204, 0x4000, RZ ;  /* 0x00004000ccbb7810 */ /* 0x000fc40007ffe0ff */
[C---:B------:R-:W-:Y:S01]  /*1df0*/  IADD3 R186, R204.reuse, 0x4800, RZ ;  /* 0x00004800ccba7810 */ /* 0x040fe20007ffe0ff */
[--C-:B-1----:R-:W-:Y:S01]  /*1e00*/  @P1 IMAD.WIDE R24, R135, 0x2, R14.reuse ;  /* 0x0000000287181825 */ /* 0x102fe200078e020e */
[C---:B------:R-:W-:Y:S02]  /*1e10*/  IADD3 R185, R204.reuse, 0x5000, RZ ;  /* 0x00005000ccb97810 */ /* 0x040fe40007ffe0ff */
[----:B------:R-:W-:Y:S01]  /*1e20*/  IADD3 R184, R204, 0x5800, RZ ;  /* 0x00005800ccb87810 */ /* 0x000fe20007ffe0ff */
[C-C-:B------:R-:W-:Y:S01]  /*1e30*/  @P1 IMAD.WIDE R22, R134.reuse, 0x2, R14.reuse ;  /* 0x0000000286161825 */ /* 0x140fe200078e020e */
[----:B------:R1:W-:Y:S03]  /*1e40*/  @P1 LDGSTS.E.BYPASS.LTC128B.128 [R207+0x6100], [R24.64], !P6 ;  /* 0x0610000018cf1fae */ /* 0x0003e6000f101d4e */
[----:B------:R-:W-:Y:S01]  /*1e50*/  @P1 IMAD.WIDE R28, R133, 0x2, R14 ;  /* 0x00000002851c1825 */ /* 0x000fe200078e020e */
[----:B------:R1:W-:Y:S03]  /*1e60*/  @P1 LDGSTS.E.BYPASS.LTC128B.128 [R207+0x8100], [R22.64], !P5 ;  /* 0x0810000016cf1fae */ /* 0x0003e6000e901d4e */
[--C-:B--2---:R-:W-:Y:S01]  /*1e70*/  @P0 IMAD.WIDE R26, R135, 0x2, R12.reuse ;  /* 0x00000002871a0825 */ /* 0x104fe200078e020c */
[----:B------:R2:W-:Y:S03]  /*1e80*/  @P1 LDGSTS.E.BYPASS.LTC128B.128 [R207+0xa100], [R28.64], !P4 ;  /* 0x0a1000001ccf1fae */ /* 0x0005e6000e101d4e */
[C-C-:B------:R-:W-:Y:S01]  /*1e90*/  @P0 IMAD.WIDE R30, R134.reuse, 0x2, R12.reuse ;  /* 0x00000002861e0825 */ /* 0x140fe200078e020c */
[----:B------:R2:W-:Y:S03]  /*1ea0*/  @P0 LDGSTS.E.BYPASS.LTC128B.128 [R207+0x7100], [R26.64], !P6 ;  /* 0x071000001acf0fae */ /* 0x0005e6000f101d4e */
[----:B------:R-:W-:Y:S01]  /*1eb0*/  @P0 IMAD.WIDE R12, R133, 0x2, R12 ;  /* 0x00000002850c0825 */ /* 0x000fe200078e020c */
[----:B------:R2:W-:Y:S03]  /*1ec0*/  @P0 LDGSTS.E.BYPASS.LTC128B.128 [R207+0x9100], [R30.64], !P5 ;  /* 0x091000001ecf0fae */ /* 0x0005e6000e901d4e */
[----:B-----5:R-:W-:Y:S01]  /*1ed0*/  IMAD.WIDE R18, R135, 0x2, RZ ;  /* 0x0000000287127825 */ /* 0x020fe200078e02ff */
[----:B------:R5:W-:Y:S03]  /*1ee0*/  @P0 LDGSTS.E.BYPASS.LTC128B.128 [R207+0xb100], [R12.64], !P4 ;  /* 0x0b1000000ccf0fae */ /* 0x000be6000e101d4e */
[----:B------:R-:W-:Y:S01]  /*1ef0*/  IMAD.WIDE R14, R134, 0x2, RZ ;  /* 0x00000002860e7825 */ /* 0x000fe200078e02ff */
[----:B------:R-:W0:Y:S01]  /*1f00*/  LDGDEPBAR ;  /* 0x00000000000079af */ /* 0x000e220000000000 */
[----:B---3--:R-:W-:-:S03]  /*1f10*/  IADD3 R40, P0, R36, R18, RZ ;  /* 0x0000001224287210 */ /* 0x008fc60007f1e0ff */
[----:B------:R-:W-:Y:S02]  /*1f20*/  IADD3 R38, P2, R36, R14, RZ ;  /* 0x0000000e24267210 */ /* 0x000fe40007f5e0ff */
[----:B----4-:R-:W-:Y:S01]  /*1f30*/  IMAD.X R41, R10, 0x1, R19, P0 ;  /* 0x000000010a297824 */ /* 0x010fe200000e0613 */
[-C--:B------:R-:W-:Y:S02]  /*1f40*/  IADD3 R58, P0, R14, R56.reuse, RZ ;  /* 0x000000380e3a7210 */ /* 0x080fe40007f1e0ff */
[----:B-1----:R-:W-:Y:S01]  /*1f50*/  IADD3 R22, P1, R18, R56, RZ ;  /* 0x0000003812167210 */ /* 0x002fe20007f3e0ff */
[----:B------:R-:W-:Y:S01]  /*1f60*/  IMAD.X R39, R10, 0x1, R15, P2 ;  /* 0x000000010a277824 */ /* 0x000fe200010e060f */
[----:B------:R-:W-:Y:S01]  /*1f70*/  ISETP.GE.AND P2, PT, R8, c[0x0][0x1d4], PT ;  /* 0x0000750008007a0c */ /* 0x000fe20003f46270 */
[--C-:B------:R-:W-:Y:S02]  /*1f80*/  IMAD.X R59, R15, 0x1, R9.reuse, P0 ;  /* 0x000000010f3b7824 */ /* 0x100fe400000e0609 */
[----:B------:R-:W-:-:S02]  /*1f90*/  IMAD.X R23, R19, 0x1, R9, P1 ;  /* 0x0000000113177824 */ /* 0x000fc400008e0609 */
[----:B-----5:R-:W-:Y:S01]  /*1fa0*/  IMAD.WIDE R12, R133, 0x2, RZ ;  /* 0x00000002850c7825 */ /* 0x020fe200078e02ff */
[----:B------:R-:W-:-:S04]  /*1fb0*/  DEPBAR.LE SB0, 0x1 ;  /* 0x000080400000791a */ /* 0x000fc80000000000 */
[----:B------:R-:W-:-:S04]  /*1fc0*/  DEPBAR.LE SB0, 0x0 ;  /* 0x000080000000791a */ /* 0x000fc80000000000 */
[----:B------:R-:W-:Y:S01]  /*1fd0*/  BAR.SYNC.DEFER_BLOCKING 0x0 ;  /* 0x0000000000007b1d */ /* 0x000fe20000010000 */
[----:B------:R-:W-:Y:S02]  /*1fe0*/  IADD3 R56, P0, R12, R56, RZ ;  /* 0x000000380c387210 */ /* 0x000fe40007f1e0ff */
[----:B------:R-:W-:Y:S02]  /*1ff0*/  IADD3 R36, P1, R36, R12, RZ ;  /* 0x0000000c24247210 */ /* 0x000fe40007f3e0ff */
[----:B------:R-:W-:Y:S02]  /*2000*/  IADD3.X R57, R13, R9, RZ, P0, !PT ;  /* 0x000000090d397210 */ /* 0x000fe400007fe4ff */
[----:B------:R-:W-:Y:S01]  /*2010*/  ISETP.LT.OR P0, PT, R20, 0x1, P3 ;  /* 0x000000011400780c */ /* 0x000fe20001f01670 */
[----:B------:R-:W-:Y:S01]  /*2020*/  IMAD.X R37, R10, 0x1, R13, P1 ;  /* 0x000000010a257824 */ /* 0x000fe200008e060d */
[C---:B------:R-:W-:Y:S01]  /*2030*/  ISETP.LT.OR P3, PT, R20.reuse, 0x21, P3 ;  /* 0x000000211400780c */ /* 0x040fe20001f61670 */
[----:B--2---:R-:W-:Y:S04]  /*2040*/  LDSM.16.M88.4 R24, [R206+0xc100] ;  /* 0x00c10000ce18783b */ /* 0x004fe80000000200 */
[----:B------:R-:W-:Y:S04]  /*2050*/  LDSM.16.M88.4 R52, [R202+0xc100] ;  /* 0x00c10000ca34783b */ /* 0x000fe80000000200 */
[----:B------:R-:W-:Y:S04]  /*2060*/  LDSM.16.M88.4 R28, [R205+0x6100] ;  /* 0x00610000cd1c783b */ /* 0x000fe80000000200 */
[----:B------:R-:W1:Y:S04]  /*2070*/  LDSM.16.M88.4 R44, [R205+0x6900] ;  /* 0x00690000cd2c783b */ /* 0x000e680000000200 */
[----:B------:R-:W-:Y:S04]  /*2080*/  LDSM.16.M88.4 R72, [R205+0x7100] ;  /* 0x00710000cd48783b */ /* 0x000fe80000000200 */
[----:B------:R-:W-:Y:S04]  /*2090*/  LDSM.16.M88.4 R32, [R205+0x7900] ;  /* 0x00790000cd20783b */ /* 0x000fe80000000200 */
[----:B------:R-:W2:Y:S04]  /*20a0*/  LDSM.16.M88.4 R12, [R204] ;  /* 0x00000000cc0c783b */ /* 0x000ea80000000200 */
[----:B------:R-:W3:Y:S04]  /*20b0*/  LDSM.16.M88.4 R8, [R204+0x800] ;  /* 0x00080000cc08783b */ /* 0x000ee80000000200 */
[----:B------:R-:W-:Y:S04]  /*20c0*/  LDSM.16.M88.4 R80, [R204+0x1000] ;  /* 0x00100000cc50783b */ /* 0x000fe80000000200 */
[----:B------:R-:W-:Y:S04]  /*20d0*/  LDSM.16.M88.4 R76, [R204+0x1800] ;  /* 0x00180000cc4c783b */ /* 0x000fe80000000200 */
[----:B------:R-:W-:Y:S01]  /*20e0*/  @!PT LDS RZ, [RZ] ;  /* 0x00000000fffff984 */ /* 0x000fe20000000800 */
[----:B------:R-:W-:Y:S01]  /*20f0*/  @!PT LDS RZ, [RZ] ;  /* 0x00000000fffff984 */ /* 0x000fe20000000800 */
[----:B------:R-:W-:Y:S01]  /*2100*/  @!PT LDS RZ, [RZ] ;  /* 0x00000000fffff984 */ /* 0x000fe20000000800 */
[----:B------:R4:W-:Y:S01]  /*2110*/  LDGSTS.E.BYPASS.LTC128B.128 [R207+0x100], [R40.64], !P0 ;  /* 0x0010000028cf7fae */ /* 0x0009e2000c101d4e */
[----:B------:R-:W-:-:S02]  /*2120*/  ISETP.LT.OR P0, PT, R20, 0x1, P2 ;  /* 0x000000011400780c */ /* 0x000fc40001701670 */
[----:B------:R-:W-:Y:S01]  /*2130*/  ISETP.LT.OR P2, PT, R20, 0x21, P2 ;  /* 0x000000211400780c */ /* 0x000fe20001741670 */
[----:B-1----:R-:W-:Y:S10]  /*2140*/  HMMA.16816.F32.BF16 R48, R24, R44, RZ ;  /* 0x0000002c1830723c */ /* 0x002ff400000418ff */
[----:B------:R1:W-:Y:S01]  /*2150*/  LDGSTS.E.BYPASS.LTC128B.128 [R207+0x2100], [R38.64], !P0 ;  /* 0x0210000026cf7fae */ /* 0x0003e2000c101d4e */
[----:B------:R-:W-:-:S04]  /*2160*/  ISETP.GE.AND P0, PT, R16, c[0x0][0x1d4], PT ;  /* 0x0000750010007a0c */ /* 0x000fc80003f06270 */
[C---:B------:R-:W-:Y:S01]  /*2170*/  ISETP.LT.OR P1, PT, R20.reuse, 0x1, P0 ;  /* 0x000000011400780c */ /* 0x040fe20000721670 */
[C---:B------:R-:W-:Y:S08]  /*2180*/  HMMA.16816.F32.BF16 R16, R24.reuse, R28, RZ ;  /* 0x0000001c1810723c */ /* 0x040ff000000418ff */
[----:B------:R-:W-:Y:S04]  /*2190*/  HMMA.16816.F32.BF16 R28, R24, R30, RZ ;  /* 0x0000001e181c723c */ /* 0x000fe800000418ff */
[----:B------:R1:W-:Y:S01]  /*21a0*/  LDGSTS.E.BYPASS.LTC128B.128 [R207+0x4100], [R36.64], !P1 ;  /* 0x0410000024cf7fae */ /* 0x0003e2000c901d4e */
[----:B------:R-:W-:-:S02]  /*21b0*/  ISETP.LT.OR P1, PT, R20, 0x21, P0 ;  /* 0x000000211400780c */ /* 0x000fc40000721670 */
[----:B------:R-:W-:Y:S01]  /*21c0*/  LOP3.LUT P0, RZ, R2, 0x4, RZ, 0xc0, !PT ;  /* 0x0000000402ff7812 */ /* 0x000fe2000780c0ff */
[----:B------:R-:W-:Y:S01]  /*21d0*/  IMAD.MOV.U32 R2, RZ, RZ, 0x40 ;  /* 0x00000040ff027424 */ /* 0x000fe200078e00ff */
[----:B------:R5:W-:Y:S01]  /*21e0*/  LDGSTS.E.BYPASS.LTC128B.128 [R207+0x1100], [R22.64], !P3 ;  /* 0x0110000016cf7fae */ /* 0x000be2000d901d4e */
[----:B------:R-:W-:Y:S01]  /*21f0*/  HMMA.16816.F32.BF16 R44, R24, R46, RZ ;  /* 0x0000002e182c723c */ /* 0x000fe200000418ff */
[----:B------:R-:W-:Y:S02]  /*2200*/  ISETP.GT.AND P3, PT, R211, 0x3f, PT ;  /* 0x0000003fd300780c */ /* 0x000fe40003f64270 */
[----:B------:R-:W-:Y:S01]  /*2210*/  SEL R2, R2, 0xffffffc0, !P0 ;  /* 0xffffffc002027807 */ /* 0x000fe20004000000 */
[----:B------:R3:W-:Y:S01]  /*2220*/  LDGSTS.E.BYPASS.LTC128B.128 [R207+0x3100], [R58.64], !P2 ;  /* 0x031000003acf7fae */ /* 0x0007e2000d101d4e */
[----:B------:R-:W-:-:S03]  /*2230*/  ISETP.GE.AND P2, PT, R7, 0x41, PT ;  /* 0x000000410700780c */ /* 0x000fc60003f46270 */
[----:B------:R-:W-:Y:S01]  /*2240*/  IMAD.IADD R200, R205, 0x1, R2 ;  /* 0x00000001cdc87824 */ /* 0x000fe200078e0202 */
[----:B------:R3:W-:Y:S01]  /*2250*/  LDGSTS.E.BYPASS.LTC128B.128 [R207+0x5100], [R56.64], !P1 ;  /* 0x0510000038cf7fae */ /* 0x0007e2000c901d4e */
[----:B--2---:R-:W-:Y:S01]  /*2260*/  HMMA.16816.F32.BF16 R16, R52, R12, R16 ;  /* 0x0000000c3410723c */ /* 0x004fe20000041810 */
[----:B------:R-:W-:Y:S01]  /*2270*/  IMAD.IADD R192, R2, 0x1, R204 ;  /* 0x0000000102c07824 */ /* 0x000fe200078e02cc */
[----:B------:R-:W-:Y:S01]  /*2280*/  SHF.R.S32.HI R2, RZ, 0x1f, R133 ;  /* 0x0000001fff027819 */ /* 0x000fe20000011485 */
[----:B------:R-:W-:Y:S04]  /*2290*/  LDSM.16.M88.4 R64, [R201+0xc100] ;  /* 0x00c10000c940783b */ /* 0x000fe80000000200 */
[----:B------:R-:W-:Y:S01]  /*22a0*/  LDSM.16.M88.4 R60, [R200+0x7100] ;  /* 0x00710000c83c783b */ /* 0x000fe20000000200 */
[C---:B----4-:R-:W-:Y:S03]  /*22b0*/  HMMA.16816.F32.BF16 R40, R24.reuse, R72, RZ ;  /* 0x000000481828723c */ /* 0x050fe600000418ff */
[----:B-1----:R-:W1:Y:S04]  /*22c0*/  LDSM.16.M88.4 R36, [R200+0x6100] ;  /* 0x00610000c824783b */ /* 0x002e680000000200 */
[----:B------:R-:W-:Y:S01]  /*22d0*/  LDSM.16.M88.4 R84, [R192+0x1000] ;  /* 0x00100000c054783b */ /* 0x000fe20000000200 */
[C---:B------:R-:W-:Y:S03]  /*22e0*/  HMMA.16816.F32.BF16 R72, R24.reuse, R74, RZ ;  /* 0x0000004a1848723c */ /* 0x040fe600000418ff */
[----:B-----5:R-:W2:Y:S04]  /*22f0*/  LDSM.16.M88.4 R20, [R200+0x6900] ;  /* 0x00690000c814783b */ /* 0x020ea80000000200 */
[----:B------:R-:W-:Y:S01]  /*2300*/  LDSM.16.M88.4 R88, [R204+0x4000] ;  /* 0x00400000cc58783b */ /* 0x000fe20000000200 */
[C---:B------:R-:W-:Y:S03]  /*2310*/  HMMA.16816.F32.BF16 R68, R24.reuse, R32, RZ ;  /* 0x000000201844723c */ /* 0x040fe600000418ff */
[----:B---3--:R-:W-:Y:S04]  /*2320*/  LDSM.16.M88.4 R56, [R199+0xc100] ;  /* 0x00c10000c738783b */ /* 0x008fe80000000200 */
[----:B------:R-:W0:Y:S01]  /*2330*/  LDGDEPBAR ;  /* 0x00000000000079af */ /* 0x000e220000000000 */
[----:B------:R-:W-:Y:S03]  /*2340*/  HMMA.16816.F32.BF16 R24, R24, R34, RZ ;  /* 0x000000221818723c */ /* 0x000fe600000418ff */
[----:B------:R-:W-:Y:S05]  /*2350*/  LDSM.16.M88.4 R32, [R200+0x7900] ;  /* 0x00790000c820783b */ /* 0x000fea0000000200 */
[C---:B------:R-:W-:Y:S01]  /*2360*/  HMMA.16816.F32.BF16 R28, R52.reuse, R14, R28 ;  /* 0x0000000e341c723c */ /* 0x040fe2000004181c */
[----:B------:R-:W3:Y:S07]  /*2370*/  LDSM.16.M88.4 R12, [R192] ;  /* 0x00000000c00c783b */ /* 0x000eee0000000200 */
[C---:B------:R-:W-:Y:S08]  /*2380*/  HMMA.16816.F32.BF16 R48, R52.reuse, R8, R48 ;  /* 0x000000083430723c */ /* 0x040ff00000041830 */
[----:B------:R-:W-:Y:S01]  /*2390*/  HMMA.16816.F32.BF16 R44, R52, R10, R44 ;  /* 0x0000000a342c723c */ /* 0x000fe2000004182c */
[----:B------:R-:W4:Y:S07]  /*23a0*/  LDSM.16.M88.4 R8, [R192+0x800] ;  /* 0x00080000c008783b */ /* 0x000f2e0000000200 */
[----:B-1----:R-:W-:Y:S08]  /*23b0*/  HMMA.16816.F32.BF16 R16, R64, R36, R16 ;  /* 0x000000244010723c */ /* 0x002ff00000041810 */
[C---:B------:R-:W-:Y:S08]  /*23c0*/  HMMA.16816.F32.BF16 R40, R52.reuse, R80, R40 ;  /* 0x000000503428723c */ /* 0x040ff00000041828 */
[C---:B------:R-:W-:Y:S01]  /*23d0*/  HMMA.16816.F32.BF16 R72, R52.reuse, R82, R72 ;  /* 0x000000523448723c */ /* 0x040fe20000041848 */
[----:B------:R-:W-:Y:S07]  /*23e0*/  LDSM.16.M88.4 R80, [R192+0x1800] ;  /* 0x00180000c050783b */ /* 0x000fee0000000200 */
[C---:B------:R-:W-:Y:S08]  /*23f0*/  HMMA.16816.F32.BF16 R68, R52.reuse, R76, R68 ;  /* 0x0000004c3444723c */ /* 0x040ff00000041844 */
[----:B------:R-:W-:Y:S01]  /*2400*/  HMMA.16816.F32.BF16 R24, R52, R78, R24 ;  /* 0x0000004e3418723c */ /* 0x000fe20000041818 */
[----:B------:R-:W-:Y:S04]  /*2410*/  LDSM.16.M88.4 R52, [R205+0x8100] ;  /* 0x00810000cd34783b */ /* 0x000fe80000000200 */
[----:B------:R-:W-:Y:S03]  /*2420*/  LDSM.16.M88.4 R76, [R205+0x9100] ;  /* 0x00910000cd4c783b */ /* 0x000fe60000000200 */
[C---:B------:R-:W-:Y:S01]  /*2430*/  HMMA.16816.F32.BF16 R28, R64.reuse, R38, R28 ;  /* 0x00000026401c723c */ /* 0x040fe2000004181c */
[----:B------:R-:W1:Y:S07]  /*2440*/  LDSM.16.M88.4 R36, [R206+0x10100] ;  /* 0x01010000ce24783b */ /* 0x000e6e0000000200 */
[C---:B--2---:R-:W-:Y:S08]  /*2450*/  HMMA.16816.F32.BF16 R48, R64.reuse, R20, R48 ;  /* 0x000000144030723c */ /* 0x044ff00000041830 */
[----:B------:R-:W-:Y:S01]  /*2460*/  HMMA.16816.F32.BF16 R44, R64, R22, R44 ;  /* 0x00000016402c723c */ /* 0x000fe2000004182c */
[----:B------:R-:W2:Y:S07]  /*2470*/  LDSM.16.M88.4 R20, [R205+0x8900] ;  /* 0x00890000cd14783b */ /* 0x000eae0000000200 */
[----:B---3--:R-:W-:Y:S08]  /*2480*/  HMMA.16816.F32.BF16 R16, R56, R12, R16 ;  /* 0x0000000c3810723c */ /* 0x008ff00000041810 */
        /* <DEDUP_REMOVED lines=8> */
[----:B------:R-:W3:Y:S07]  /*2510*/  LDSM.16.M88.4 R12, [R202+0x10100] ;  /* 0x01010000ca0c783b */ /* 0x000eee0000000200 */
[C---:B----4-:R-:W-:Y:S08]  /*2520*/  HMMA.16816.F32.BF16 R48, R56.reuse, R8, R48 ;  /* 0x000000083830723c */ /* 0x050ff00000041830 */
        /* <DEDUP_REMOVED lines=11> */
[----:B------:R-:W-:Y:S07]  /*25e0*/  LDSM.16.M88.4 R52, [R200+0x8100] ;  /* 0x00810000c834783b */ /* 0x000fee0000000200 */
[C---:B--2---:R-:W-:Y:S08]  /*25f0*/  HMMA.16816.F32.BF16 R48, R36.reuse, R20, R48 ;  /* 0x000000142430723c */ /* 0x044ff00000041830 */
[----:B------:R-:W-:Y:S01]  /*2600*/  HMMA.16816.F32.BF16 R44, R36, R22, R44 ;  /* 0x00000016242c723c */ /* 0x000fe2000004182c */
[----:B------:R-:W1:Y:S07]  /*2610*/  LDSM.16.M88.4 R20, [R201+0x10100] ;  /* 0x01010000c914783b */ /* 0x000e6e0000000200 */
        /* <DEDUP_REMOVED lines=9> */
[----:B------:R-:W2:Y:S07]  /*26b0*/  LDSM.16.M88.4 R32, [R192+0x2000] ;  /* 0x00200000c020783b */ /* 0x000eae0000000200 */
[C---:B----4-:R-:W-:Y:S08]  /*26c0*/  HMMA.16816.F32.BF16 R48, R12.reuse, R8, R48 ;  /* 0x000000080c30723c */ /* 0x050ff00000041830 */
[----:B------:R-:W-:Y:S01]  /*26d0*/  HMMA.16816.F32.BF16 R44, R12, R10, R44 ;  /* 0x0000000a0c2c723c */ /* 0x000fe2000004182c */
[----:B------:R-:W3:Y:S07]  /*26e0*/  LDSM.16.M88.4 R8, [R200+0x9100] ;  /* 0x00910000c808783b */ /* 0x000eee0000000200 */
[----:B-1----:R-:W-:Y:S08]  /*26f0*/  HMMA.16816.F32.BF16 R16, R20, R52, R16 ;  /* 0x000000341410723c */ /* 0x002ff00000041810 */
[C---:B------:R-:W-:Y:S08]  /*2700*/  HMMA.16816.F32.BF16 R40, R12.reuse, R24, R40 ;  /* 0x000000180c28723c */ /* 0x040ff00000041828 */
[C---:B------:R-:W-:Y:S01]  /*2710*/  HMMA.16816.F32.BF16 R72, R12.reuse, R26, R72 ;  /* 0x0000001a0c48723c */ /* 0x040fe20000041848 */
[----:B------:R-:W-:Y:S07]  /*2720*/  LDSM.16.M88.4 R24, [R200+0x9900] ;  /* 0x00990000c818783b */ /* 0x000fee0000000200 */
[C---:B------:R-:W-:Y:S08]  /*2730*/  HMMA.16816.F32.BF16 R68, R12.reuse, R56, R68 ;  /* 0x000000380c44723c */ /* 0x040ff00000041844 */
[----:B------:R-:W-:Y:S01]  /*2740*/  HMMA.16816.F32.BF16 R64, R12, R58, R64 ;  /* 0x0000003a0c40723c */ /* 0x000fe20000041840 */
[----:B------:R-:W1:Y:S04]  /*2750*/  LDSM.16.M88.4 R12, [R205+0xa100] ;  /* 0x00a10000cd0c783b */ /* 0x000e680000000200 */
[----:B------:R-:W-:Y:S03]  /*2760*/  LDSM.16.M88.4 R56, [R205+0xa900] ;  /* 0x00a90000cd38783b */ /* 0x000fe60000000200 */
[----:B--2---:R-:W-:Y:S08]  /*2770*/  HMMA.16816.F32.BF16 R16, R80, R32, R16 ;  /* 0x000000205010723c */ /* 0x004ff00000041810 */
[C---:B------:R-:W-:Y:S01]  /*2780*/  HMMA.16816.F32.BF16 R28, R20.reuse, R54, R28 ;  /* 0x00000036141c723c */ /* 0x040fe2000004181c */
[----:B------:R-:W-:Y:S07]  /*2790*/  LDSM.16.M88.4 R52, [R205+0xb100] ;  /* 0x00b10000cd34783b */ /* 0x000fee0000000200 */
[C---:B------:R-:W-:Y:S08]  /*27a0*/  HMMA.16816.F32.BF16 R48, R20.reuse, R36, R48 ;  /* 0x000000241430723c */ /* 0x040ff00000041830 */
[C---:B------:R-:W-:Y:S01]  /*27b0*/  HMMA.16816.F32.BF16 R44, R20.reuse, R38, R44 ;  /* 0x00000026142c723c */ /* 0x040fe2000004182c */
[----:B------:R-:W2:Y:S07]  /*27c0*/  LDSM.16.M88.4 R36, [R202+0x14100] ;  /* 0x01410000ca24783b */ /* 0x000eae0000000200 */
[C---:B---3--:R-:W-:Y:S08]  /*27d0*/  HMMA.16816.F32.BF16 R40, R20.reuse, R8, R40 ;  /* 0x000000081428723c */ /* 0x048ff00000041828 */
[----:B------:R-:W-:Y:S01]  /*27e0*/  HMMA.16816.F32.BF16 R72, R20, R10, R72 ;  /* 0x0000000a1448723c */ /* 0x000fe20000041848 */
[----:B------:R-:W3:Y:S07]  /*27f0*/  LDSM.16.M88.4 R8, [R192+0x2800] ;  /* 0x00280000c008783b */ /* 0x000eee0000000200 */
[----:B-1----:R-:W-:Y:S08]  /*2800*/  HMMA.16816.F32.BF16 R16, R60, R12, R16 ;  /* 0x0000000c3c10723c */ /* 0x002ff00000041810 */
[----:B------:R-:W-:Y:S08]  /*2810*/  HMMA.16816.F32.BF16 R68, R20, R24, R68 ;  /* 0x000000181444723c */ /* 0x000ff00000041844 */
[----:B------:R-:W-:Y:S01]  /*2820*/  HMMA.16816.F32.BF16 R28, R80, R34, R28 ;  /* 0x00000022501c723c */ /* 0x000fe2000004181c */
[----:B------:R-:W-:Y:S07]  /*2830*/  LDSM.16.M88.4 R32, [R204+0x4800] ;  /* 0x00480000cc20783b */ /* 0x000fee0000000200 */
[----:B------:R-:W-:Y:S01]  /*2840*/  HMMA.16816.F32.BF16 R64, R20, R26, R64 ;  /* 0x0000001a1440723c */ /* 0x000fe20000041840 */
[----:B------:R-:W-:Y:S04]  /*2850*/  LDSM.16.M88.4 R24, [R201+0x14100] ;  /* 0x01410000c918783b */ /* 0x000fe80000000200 */
[----:B------:R-:W1:Y:S03]  /*2860*/  LDSM.16.M88.4 R20, [R200+0xa100] ;  /* 0x00a10000c814783b */ /* 0x000e660000000200 */
[----:B--2---:R-:W-:Y:S08]  /*2870*/  HMMA.16816.F32.BF16 R16, R36, R88, R16 ;  /* 0x000000582410723c */ /* 0x004ff00000041810 */
[C---:B---3--:R-:W-:Y:S08]  /*2880*/  HMMA.16816.F32.BF16 R48, R80.reuse, R8, R48 ;  /* 0x000000085030723c */ /* 0x048ff00000041830 */
[----:B------:R-:W-:Y:S01]  /*2890*/  HMMA.16816.F32.BF16 R44, R80, R10, R44 ;  /* 0x0000000a502c723c */ /* 0x000fe2000004182c */
[----:B------:R-:W-:Y:S07]  /*28a0*/  LDSM.16.M88.4 R8, [R192+0x4000] ;  /* 0x00400000c008783b */ /* 0x000fee0000000200 */
[----:B------:R-:W-:Y:S01]  /*28b0*/  HMMA.16816.F32.BF16 R28, R60, R14, R28 ;  /* 0x0000000e3c1c723c */ /* 0x000fe2000004181c */
[----:B------:R-:W2:Y:S07]  /*28c0*/  LDSM.16.M88.4 R12, [R199+0x14100] ;  /* 0x01410000c70c783b */ /* 0x000eae0000000200 */
[----:B------:R-:W-:Y:S08]  /*28d0*/  HMMA.16816.F32.BF16 R40, R80, R84, R40 ;  /* 0x000000545028723c */ /* 0x000ff00000041828 */
[----:B-1----:R-:W-:Y:S08]  /*28e0*/  HMMA.16816.F32.BF16 R16, R24, R20, R16 ;  /* 0x000000141810723c */ /* 0x002ff00000041810 */
[C---:B------:R-:W-:Y:S08]  /*28f0*/  HMMA.16816.F32.BF16 R48, R60.reuse, R56, R48 ;  /* 0x000000383c30723c */ /* 0x040ff00000041830 */
[----:B------:R-:W-:Y:S01]  /*2900*/  HMMA.16816.F32.BF16 R44, R60, R58, R44 ;  /* 0x0000003a3c2c723c */ /* 0x000fe2000004182c */
[----:B------:R-:W1:Y:S07]  /*2910*/  LDSM.16.M88.4 R56, [R204+0x5000] ;  /* 0x00500000cc38783b */ /* 0x000e6e0000000200 */
[----:B------:R-:W-:Y:S01]  /*2920*/  HMMA.16816.F32.BF16 R28, R36, R90, R28 ;  /* 0x0000005a241c723c */ /* 0x000fe2000004181c */
[----:B------:R-:W3:Y:S07]  /*2930*/  LDSM.16.M88.4 R88, [R200+0xa900] ;  /* 0x00a90000c858783b */ /* 0x000eee0000000200 */
[----:B--2---:R-:W-:Y:S08]  /*2940*/  HMMA.16816.F32.BF16 R16, R12, R8, R16 ;  /* 0x000000080c10723c */ /* 0x004ff00000041810 */
[----:B------:R-:W-:Y:S08]  /*2950*/  HMMA.16816.F32.BF16 R40, R60, R52, R40 ;  /* 0x000000343c28723c */ /* 0x000ff00000041828 */
[----:B------:R-:W-:Y:S08]  /*2960*/  HMMA.16816.F32.BF16 R72, R80, R86, R72 ;  /* 0x000000565048723c */ /* 0x000ff00000041848 */
[----:B------:R-:W-:Y:S01]  /*2970*/  HMMA.16816.F32.BF16 R48, R36, R32, R48 ;  /* 0x000000202430723c */ /* 0x000fe20000041830 */
[----:B------:R-:W-:-:S07]  /*2980*/  FMUL.FTZ R16, R16, c[0x0][0x320] ;  /* 0x0000c80010107a20 */ /* 0x000fce0000410000 */
[----:B------:R-:W-:Y:S01]  /*2990*/  HMMA.16816.F32.BF16 R44, R36, R34, R44 ;  /* 0x00000022242c723c */ /* 0x000fe2000004182c */
[----:B------:R-:W2:Y:S07]  /*29a0*/  LDSM.16.M88.4 R32, [R205+0xb900] ;  /* 0x00b90000cd20783b */ /* 0x000eae0000000200 */
[----:B------:R-:W-:Y:S01]  /*29b0*/  HMMA.16816.F32.BF16 R28, R24, R22, R28 ;  /* 0x00000016181c723c */ /* 0x000fe2000004181c */
[----:B------:R-:W4:Y:S07]  /*29c0*/  LDSM.16.M88.4 R20, [R192+0x4800] ;  /* 0x00480000c014783b */ /* 0x000f2e0000000200 */
[C---:B------:R-:W-:Y:S01]  /*29d0*/  HMMA.16816.F32.BF16 R68, R80.reuse, R76, R68 ;  /* 0x0000004c5044723c */ /* 0x040fe20000041844 */
[----:B------:R5:W2:Y:S06]  /*29e0*/  MUFU.TANH R76, R16 ;  /* 0x00000010004c7308 */ /* 0x000aac0000002400 */
[----:B------:R-:W-:Y:S01]  /*29f0*/  FMUL.FTZ R77, R19, c[0x0][0x320] ;  /* 0x0000c800134d7a20 */ /* 0x000fe20000410000 */
[----:B------:R-:W-:Y:S05]  /*2a00*/  HMMA.16816.F32.BF16 R64, R80, R78, R64 ;  /* 0x0000004e5040723c */ /* 0x000fea0000041840 */
[----:B------:R-:W2:Y:S03]  /*2a10*/  MUFU.TANH R77, R77 ;  /* 0x0000004d004d7308 */ /* 0x000ea60000002400 */
[----:B-1----:R-:W-:Y:S07]  /*2a20*/  HMMA.16816.F32.BF16 R40, R36, R56, R40 ;  /* 0x000000382428723c */ /* 0x002fee0000041828 */
[----:B------:R-:W-:Y:S01]  /*2a30*/  FMUL.FTZ R56, R17, c[0x0][0x320] ;  /* 0x0000c80011387a20 */ /* 0x000fe20000410000 */
[----:B------:R-:W-:Y:S01]  /*2a40*/  HMMA.16816.F32.BF16 R72, R60, R54, R72 ;  /* 0x000000363c48723c */ /* 0x000fe20000041848 */
[----:B------:R-:W-:Y:S01]  /*2a50*/  FMUL.FTZ R57, R18, c[0x0][0x320] ;  /* 0x0000c80012397a20 */ /* 0x000fe20000410000 */
[----:B------:R-:W-:Y:S03]  /*2a60*/  LDSM.16.M88.4 R52, [R192+0x5000] ;  /* 0x00500000c034783b */ /* 0x000fe60000000200 */
[----:B------:R-:W1:Y:S01]  /*2a70*/  MUFU.TANH R56, R56 ;  /* 0x0000003800387308 */ /* 0x000e620000002400 */
[----:B-----5:R-:W5:Y:S02]  /*2a80*/  LDSM.16.M88.4 R16, [R204+0x5800] ;  /* 0x00580000cc10783b */ /* 0x020f640000000200 */
[C---:B---3--:R-:W-:Y:S05]  /*2a90*/  HMMA.16816.F32.BF16 R48, R24.reuse, R88, R48 ;  /* 0x000000581830723c */ /* 0x048fea0000041830 */
[----:B------:R-:W3:Y:S03]  /*2aa0*/  MUFU.TANH R57, R57 ;  /* 0x0000003900397308 */ /* 0x000ee60000002400 */
[----:B------:R-:W-:Y:S08]  /*2ab0*/  HMMA.16816.F32.BF16 R44, R24, R90, R44 ;  /* 0x0000005a182c723c */ /* 0x000ff0000004182c */
[----:B------:R-:W-:Y:S01]  /*2ac0*/  HMMA.16816.F32.BF16 R28, R12, R10, R28 ;  /* 0x0000000a0c1c723c */ /* 0x000fe2000004181c */
[----:B------:R-:W1:Y:S07]  /*2ad0*/  LDSM.16.M88.4 R8, [R200+0xb100] ;  /* 0x00b10000c808783b */ /* 0x000e6e0000000200 */
[C---:B--2---:R-:W-:Y:S08]  /*2ae0*/  HMMA.16816.F32.BF16 R68, R60.reuse, R32, R68 ;  /* 0x000000203c44723c */ /* 0x044ff00000041844 */
[----:B------:R-:W-:Y:S08]  /*2af0*/  HMMA.16816.F32.BF16 R64, R60, R34, R64 ;  /* 0x000000223c40723c */ /* 0x000ff00000041840 */
[----:B----4-:R-:W-:Y:S01]  /*2b00*/  HMMA.16816.F32.BF16 R48, R12, R20, R48 ;  /* 0x000000140c30723c */ /* 0x010fe20000041830 */
[----:B------:R-:W-:-:S02]  /*2b10*/  FMUL.FTZ R28, R28, c[0x0][0x320] ;  /* 0x0000c8001c1c7a20 */ /* 0x000fc40000410000 */
[----:B------:R-:W-:Y:S02]  /*2b20*/  FMUL.FTZ R29, R29, c[0x0][0x320] ;  /* 0x0000c8001d1d7a20 */ /* 0x000fe40000410000 */
[----:B------:R-:W-:Y:S02]  /*2b30*/  FMUL.FTZ R30, R30, c[0x0][0x320] ;  /* 0x0000c8001e1e7a20 */ /* 0x000fe40000410000 */
[----:B------:R-:W-:Y:S01]  /*2b40*/  FMUL.FTZ R31, R31, c[0x0][0x320] ;  /* 0x0000c8001f1f7a20 */ /* 0x000fe20000410000 */
[----:B------:R-:W-:Y:S01]  /*2b50*/  HMMA.16816.F32.BF16 R72, R36, R58, R72 ;  /* 0x0000003a2448723c */ /* 0x000fe20000041848 */
[----:B------:R-:W2:Y:S07]  /*2b60*/  MUFU.TANH R28, R28 ;  /* 0x0000001c001c7308 */ /* 0x000eae0000002400 */
[----:B------:R-:W-:Y:S01]  /*2b70*/  HMMA.16816.F32.BF16 R44, R12, R22, R44 ;  /* 0x000000160c2c723c */ /* 0x000fe2000004182c */
[----:B------:R-:W4:Y:S01]  /*2b80*/  LDSM.16.M88.4 R20, [R200+0xb900] ;  /* 0x00b90000c814783b */ /* 0x000f220000000200 */
[----:B------:R-:W1:Y:S06]  /*2b90*/  MUFU.TANH R29, R29 ;  /* 0x0000001d001d7308 */ /* 0x000e6c0000002400 */
[----:B-----5:R-:W-:Y:S01]  /*2ba0*/  HMMA.16816.F32.BF16 R68, R36, R16, R68 ;  /* 0x000000102444723c */ /* 0x020fe20000041844 */
[----:B------:R-:W-:Y:S01]  /*2bb0*/  FMUL.FTZ R32, R48, c[0x0][0x320] ;  /* 0x0000c80030207a20 */ /* 0x000fe20000410000 */
[----:B------:R-:W2:Y:S01]  /*2bc0*/  MUFU.TANH R30, R30 ;  /* 0x0000001e001e7308 */ /* 0x000ea20000002400 */
[----:B------:R-:W-:-:S04]  /*2bd0*/  FMUL.FTZ R33, R49, c[0x0][0x320] ;  /* 0x0000c80031217a20 */ /* 0x000fc80000410000 */
[----:B------:R-:W-:Y:S01]  /*2be0*/  FMUL.FTZ R16, R50, c[0x0][0x320] ;  /* 0x0000c80032107a20 */ /* 0x000fe20000410000 */
[----:B------:R-:W-:Y:S01]  /*2bf0*/  HMMA.16816.F32.BF16 R64, R36, R18, R64 ;  /* 0x000000122440723c */ /* 0x000fe20000041840 */
[----:B------:R-:W-:Y:S01]  /*2c00*/  FMUL.FTZ R17, R51, c[0x0][0x320] ;  /* 0x0000c80033117a20 */ /* 0x000fe20000410000 */
[----:B------:R-:W2:Y:S06]  /*2c10*/  MUFU.TANH R31, R31 ;  /* 0x0000001f001f7308 */ /* 0x000eac0000002400 */
[----:B-1----:R-:W-:Y:S01]  /*2c20*/  HMMA.16816.F32.BF16 R40, R24, R8, R40 ;  /* 0x000000081828723c */ /* 0x002fe20000041828 */
[----:B------:R-:W-:Y:S01]  /*2c30*/  FMUL.FTZ R35, R44, c[0x0][0x320] ;  /* 0x0000c8002c237a20 */ /* 0x000fe20000410000 */
[----:B------:R-:W1:Y:S01]  /*2c40*/  MUFU.TANH R32, R32 ;  /* 0x0000002000207308 */ /* 0x000e620000002400 */
[----:B------:R-:W-:-:S02]  /*2c50*/  FMUL.FTZ R34, R45, c[0x0][0x320] ;  /* 0x0000c8002d227a20 */ /* 0x000fc40000410000 */
[----:B------:R-:W-:Y:S02]  /*2c60*/  FMUL.FTZ R18, R46, c[0x0][0x320] ;  /* 0x0000c8002e127a20 */ /* 0x000fe40000410000 */
[----:B------:R-:W-:Y:S01]  /*2c70*/  FMUL.FTZ R19, R47, c[0x0][0x320] ;  /* 0x0000c8002f137a20 */ /* 0x000fe20000410000 */
[----:B------:R-:W-:Y:S01]  /*2c80*/  HMMA.16816.F32.BF16 R72, R24, R10, R72 ;  /* 0x0000000a1848723c */ /* 0x000fe20000041848 */
[----:B------:R-:W5:Y:S01]  /*2c90*/  LDSM.16.M88.4 R8, [R192+0x5800] ;  /* 0x00580000c008783b */ /* 0x000f620000000200 */
[----:B------:R-:W1:Y:S01]  /*2ca0*/  MUFU.TANH R33, R33 ;  /* 0x0000002100217308 */ /* 0x000e620000002400 */
[----:B------:R-:W-:-:S05]  /*2cb0*/  DEPBAR.LE SB0, 0x0 ;  /* 0x000080000000791a */ /* 0x000fca0000000000 */
[C---:B----4-:R-:W-:Y:S02]  /*2cc0*/  HMMA.16816.F32.BF16 R68, R24.reuse, R20, R68 ;  /* 0x000000141844723c */ /* 0x050fe40000041844 */
[----:B------:R-:W4:Y:S06]  /*2cd0*/  MUFU.TANH R16, R16 ;  /* 0x0000001000107308 */ /* 0x000f2c0000002400 */
[----:B------:R-:W-:Y:S02]  /*2ce0*/  HMMA.16816.F32.BF16 R64, R24, R22, R64 ;  /* 0x000000161840723c */ /* 0x000fe40000041840 */
[----:B------:R-:W1:Y:S06]  /*2cf0*/  MUFU.TANH R17, R17 ;  /* 0x0000001100117308 */ /* 0x000e6c0000002400 */
[C---:B------:R-:W-:Y:S02]  /*2d00*/  HMMA.16816.F32.BF16 R40, R12.reuse, R52, R40 ;  /* 0x000000340c28723c */ /* 0x040fe40000041828 */
[----:B------:R-:W1:Y:S06]  /*2d10*/  MUFU.TANH R35, R35 ;  /* 0x0000002300237308 */ /* 0x000e6c0000002400 */
[C---:B------:R-:W-:Y:S02]  /*2d20*/  HMMA.16816.F32.BF16 R72, R12.reuse, R54, R72 ;  /* 0x000000360c48723c */ /* 0x040fe40000041848 */
        /* <DEDUP_REMOVED lines=10> */
[----:B------:R1:W1:Y:S01]  /*2dd0*/  MUFU.TANH R171, R40 ;  /* 0x0000002800ab7308 */ /* 0x0002620000002400 */
[----:B------:R-:W-:Y:S02]  /*2de0*/  FMUL.FTZ R73, R73, c[0x0][0x320] ;  /* 0x0000c80049497a20 */ /* 0x000fe40000410000 */
[----:B------:R-:W-:Y:S02]  /*2df0*/  FMUL.FTZ R74, R74, c[0x0][0x320] ;  /* 0x0000c8004a4a7a20 */ /* 0x000fe40000410000 */
[----:B------:R-:W-:-:S02]  /*2e00*/  FMUL.FTZ R75, R75, c[0x0][0x320] ;  /* 0x0000c8004b4b7a20 */ /* 0x000fc40000410000 */
[----:B------:R-:W-:Y:S01]  /*2e10*/  FMUL.FTZ R68, R68, c[0x0][0x320] ;  /* 0x0000c80044447a20 */ /* 0x000fe20000410000 */
[----:B------:R1:W1:Y:S01]  /*2e20*/  MUFU.TANH R165, R41 ;  /* 0x0000002900a57308 */ /* 0x0002620000002400 */
[----:B------:R-:W-:Y:S02]  /*2e30*/  FMUL.FTZ R69, R69, c[0x0][0x320] ;  /* 0x0000c80045457a20 */ /* 0x000fe40000410000 */
[----:B------:R-:W-:Y:S02]  /*2e40*/  FMUL.FTZ R70, R70, c[0x0][0x320] ;  /* 0x0000c80046467a20 */ /* 0x000fe40000410000 */
[----:B------:R-:W-:Y:S02]  /*2e50*/  FMUL.FTZ R71, R71, c[0x0][0x320] ;  /* 0x0000c80047477a20 */ /* 0x000fe40000410000 */
[----:B------:R-:W-:Y:S01]  /*2e60*/  FMUL.FTZ R64, R64, c[0x0][0x320] ;  /* 0x0000c80040407a20 */ /* 0x000fe20000410000 */
[----:B------:R1:W1:Y:S01]  /*2e70*/  MUFU.TANH R168, R42 ;  /* 0x0000002a00a87308 */ /* 0x0002620000002400 */
[----:B------:R-:W-:-:S02]  /*2e80*/  FMUL.FTZ R65, R65, c[0x0][0x320] ;  /* 0x0000c80041417a20 */ /* 0x000fc40000410000 */
[----:B------:R-:W-:Y:S02]  /*2e90*/  FMUL.FTZ R66, R66, c[0x0][0x320] ;  /* 0x0000c80042427a20 */ /* 0x000fe40000410000 */
[----:B------:R-:W-:-:S03]  /*2ea0*/  FMUL.FTZ R67, R67, c[0x0][0x320] ;  /* 0x0000c80043437a20 */ /* 0x000fc60000410000 */
        /* <DEDUP_REMOVED lines=14> */
[----:B------:R-:W-:Y:S05]  /*2f90*/  @!P2 BRA `(.L_x_31) ;  /* 0x000004300000a947 */ /* 0x000fea0003800000 */
[----:B--234-:R-:W-:Y:S01]  /*2fa0*/  ISETP.NE.AND P0, PT, R208, 0x1, PT ;  /* 0x00000001d000780c */ /* 0x01cfe20003f05270 */
[----:B------:R-:W-:-:S02]  /*2fb0*/  IMAD R210, R144, 0x40, R212 ;  /* 0x0000004090d27824 */ /* 0x000fc400078e02d4 */
[----:B------:R-:W-:-:S03]  /*2fc0*/  IMAD.MOV.U32 R209, RZ, RZ, RZ ;  /* 0x000000ffffd17224 */ /* 0x000fc600078e00ff */
[----:B------:R-:W-:-:S05]  /*2fd0*/  IADD3 R210, R210, -0x80, R211 ;  /* 0xffffff80d2d27810 */ /* 0x000fca0007ffe0d3 */
[----:B------:R-:W-:Y:S02]  /*2fe0*/  IMAD.MOV.U32 R7, RZ, RZ, R210 ;  /* 0x000000ffff077224 */ /* 0x000fe400078e00d2 */
[----:B------:R-:W-:-:S05]  /*2ff0*/  @P0 IMAD.HI.U32 R8, R210, c[0x0][0x2bc], RZ ;  /* 0x0000af00d2080a27 */ /* 0x000fca00078e00ff */
[----:B------:R-:W-:-:S04]  /*3000*/  @P0 SHF.R.U32.HI R7, RZ, c[0x0][0x2c0], R8 ;  /* 0x0000b000ff070a19 */ /* 0x000fc80000011608 */
[----:B------:R-:W-:-:S04]  /*3010*/  @!P3 IADD3 R10, P0, R7, UR10, RZ ;  /* 0x0000000a070abc10 */ /* 0x000fc8000ff1e0ff */
[----:B------:R-:W-:Y:S02]  /*3020*/  @!P3 LEA.HI.X.SX32 R9, R7, UR7, 0x1, P0 ;  /* 0x000000070709bc11 */ /* 0x000fe400080f0eff */
[----:B------:R-:W-:-:S04]  /*3030*/  @!P3 LEA R8, P0, R10, c[0x0][0x2a0], 0x2 ;  /* 0x0000a8000a08ba11 */ /* 0x000fc800078010ff */
[----:B------:R-:W-:-:S05]  /*3040*/  @!P3 LEA.HI.X R9, R10, c[0x0][0x2a4], R9, 0x2, P0 ;  /* 0x0000a9000a09ba11 */ /* 0x000fca00000f1409 */
[----:B------:R-:W2:Y:S01]  /*3050*/  @!P3 LDG.E R209, [R8.64] ;  /* 0x0000000e08d1b981 */ /* 0x000ea2000c1e1900 */
[----:B------:R-:W-:Y:S01]  /*3060*/  IMAD.MOV R7, RZ, RZ, -R7 ;  /* 0x000000ffff077224 */ /* 0x000fe200078e0a07 */
[----:B------:R-:W-:Y:S02]  /*3070*/  SEL R24, RZ, 0x10, P4 ;  /* 0x00000010ff187807 */ /* 0x000fe40002000000 */
[----:B------:R-:W-:Y:S01]  /*3080*/  SHF.L.U64.HI R14, R135, 0x1, R146 ;  /* 0x00000001870e7819 */ /* 0x000fe20000010292 */
[----:B------:R-:W-:Y:S01]  /*3090*/  IMAD R210, R7, c[0x0][0x2b8], R210 ;  /* 0x0000ae0007d27a24 */ /* 0x000fe200078e02d2 */
[----:B------:R-:W-:Y:S02]  /*30a0*/  IADD3 R22, -R24, 0x10, RZ ;  /* 0x0000001018167810 */ /* 0x000fe40007ffe1ff */
[----:B------:R-:W-:Y:S01]  /*30b0*/  SHF.L.U64.HI R11, R134, 0x1, R145 ;  /* 0x00000001860b7819 */ /* 0x000fe20000010291 */
[----:B------:R-:W-:Y:S01]  /*30c0*/  IMAD.WIDE.U32 R12, R210, c[0x0][0x1e0], RZ ;  /* 0x00007800d20c7a25 */ /* 0x000fe200078e00ff */
[----:B------:R-:W-:-:S02]  /*30d0*/  SHF.R.S32.HI R7, RZ, 0x1f, R210 ;  /* 0x0000001fff077819 */ /* 0x000fc400000114d2 */
[----:B------:R-:W-:-:S03]  /*30e0*/  LOP3.LUT R22, R22, 0xf, RZ, 0xc0, !PT ;  /* 0x0000000f16167812 */ /* 0x000fc600078ec0ff */
[----:B------:R-:W-:-:S04]  /*30f0*/  IMAD R7, R7, c[0x0][0x1e0], RZ ;  /* 0x0000780007077a24 */ /* 0x000fc800078e02ff */
[----:B------:R-:W-:-:S04]  /*3100*/  IMAD R7, R210, c[0x0][0x1e4], R7 ;  /* 0x00007900d2077a24 */ /* 0x000fc800078e0207 */
[----:B------:R-:W-:Y:S01]  /*3110*/  IMAD.IADD R13, R13, 0x1, R7 ;  /* 0x000000010d0d7824 */ /* 0x000fe200078e0207 */
[----:B--2---:R-:W-:-:S03]  /*3120*/  SHF.R.S32.HI R10, RZ, 0x1f, R209 ;  /* 0x0000001fff0a7819 */ /* 0x004fc600000114d1 */
[----:B------:R-:W-:Y:S01]  /*3130*/  IMAD.WIDE.U32 R8, R209, c[0x0][0x1f0], R12 ;  /* 0x00007c00d1087a25 */ /* 0x000fe200078e000c */
[----:B------:R-:W-:-:S03]  /*3140*/  SEL R12, RZ, 0x10, P6 ;  /* 0x00000010ff0c7807 */ /* 0x000fc60003000000 */
[----:B------:R-:W-:Y:S01]  /*3150*/  IMAD R10, R10, c[0x0][0x1f0], RZ ;  /* 0x00007c000a0a7a24 */ /* 0x000fe200078e02ff */
[----:B------:R-:W-:Y:S01]  /*3160*/  IADD3 R15, P0, R8, UR12, RZ ;  /* 0x0000000c080f7c10 */ /* 0x000fe2000ff1e0ff */
[----:B------:R-:W-:Y:S01]  /*3170*/  IMAD.SHL.U32 R13, R135, 0x2, RZ ;  /* 0x00000002870d7824 */ /* 0x000fe200078e00ff */
[----:B------:R-:W-:Y:S01]  /*3180*/  IADD3 R36, -R12, 0x10, RZ ;  /* 0x000000100c247810 */ /* 0x000fe20007ffe1ff */
[----:B------:R-:W-:Y:S02]  /*3190*/  IMAD R7, R209, c[0x0][0x1f4], R10 ;  /* 0x00007d00d1077a24 */ /* 0x000fe400078e020a */
[----:B------:R-:W-:Y:S01]  /*31a0*/  IMAD.SHL.U32 R10, R134, 0x2, RZ ;  /* 0x00000002860a7824 */ /* 0x000fe200078e00ff */
[----:B------:R-:W-:Y:S02]  /*31b0*/  LOP3.LUT R36, R36, 0xf, RZ, 0xc0, !PT ;  /* 0x0000000f24247812 */ /* 0x000fe400078ec0ff */
[----:B------:R-:W-:Y:S01]  /*31c0*/  IADD3.X R8, R9, UR8, R7, P0, !PT ;  /* 0x0000000809087c10 */ /* 0x000fe200087fe407 */
[----:B------:R-:W-:Y:S01]  /*31d0*/  IMAD.SHL.U32 R7, R133, 0x2, RZ ;  /* 0x0000000285077824 */ /* 0x000fe200078e00ff */
[----:B------:R-:W-:-:S02]  /*31e0*/  LEA R20, P0, R15, c[0x0][0x1c8], 0x1 ;  /* 0x000072000f147a11 */ /* 0x000fc400078008ff */
[----:B------:R-:W-:Y:S02]  /*31f0*/  SEL R9, RZ, 0x10, P5 ;  /* 0x00000010ff097807 */ /* 0x000fe40002800000 */
[----:B------:R-:W-:Y:S01]  /*3200*/  LEA.HI.X R15, R15, c[0x0][0x1cc], R8, 0x1, P0 ;  /* 0x000073000f0f7a11 */ /* 0x000fe200000f0c08 */
[----:B------:R-:W2:Y:S01]  /*3210*/  SHFL.IDX PT, R21, R20, 0x1, 0x181f ;  /* 0x00381f0014157f89 */ /* 0x000ea200000e0000 */
[----:B------:R-:W-:Y:S02]  /*3220*/  IADD3 R26, -R9, 0x10, RZ ;  /* 0x00000010091a7810 */ /* 0x000fe40007ffe1ff */
[----:B------:R-:W-:Y:S01]  /*3230*/  SHF.L.U64.HI R8, R133, 0x1, R2 ;  /* 0x0000000185087819 */ /* 0x000fe20000010202 */
[----:B------:R-:W3:Y:S01]  /*3240*/  SHFL.IDX PT, R23, R15, 0x1, 0x181f ;  /* 0x00381f000f177f89 */ /* 0x000ee200000e0000 */
[----:B------:R-:W-:-:S03]  /*3250*/  LOP3.LUT R26, R26, 0xf, RZ, 0xc0, !PT ;  /* 0x0000000f1a1a7812 */ /* 0x000fc600078ec0ff */
[----:B------:R-:W4:Y:S04]  /*3260*/  SHFL.IDX PT, R20, R20, RZ, 0x181f ;  /* 0x00181fff14147589 */ /* 0x000f2800000e0000 */
[----:B------:R-:W5:Y:S01]  /*3270*/  SHFL.IDX PT, R15, R15, RZ, 0x181f ;  /* 0x00181fff0f0f7589 */ /* 0x000f6200000e0000 */
[----:B--2---:R-:W-:-:S04]  /*3280*/  IADD3 R36, P1, P0, R36, R21, R13 ;  /* 0x0000001524247210 */ /* 0x004fc8000783e00d */
[----:B---3--:R-:W-:Y:S02]  /*3290*/  IADD3.X R37, RZ, R23, R14, P1, P0 ;  /* 0x00000017ff257210 */ /* 0x008fe40000fe040e */
[----:B------:R-:W-:-:S04]  /*32a0*/  IADD3 R26, P1, P0, R26, R21, R10 ;  /* 0x000000151a1a7210 */ /* 0x000fc8000783e00a */
[----:B------:R-:W-:Y:S02]  /*32b0*/  IADD3.X R27, RZ, R23, R11, P1, P0 ;  /* 0x00000017ff1b7210 */ /* 0x000fe40000fe040b */
[----:B------:R-:W-:-:S04]  /*32c0*/  IADD3 R22, P1, P0, R22, R21, R7 ;  /* 0x0000001516167210 */ /* 0x000fc8000783e007 */
[----:B------:R-:W-:Y:S02]  /*32d0*/  IADD3.X R23, RZ, R23, R8, P1, P0 ;  /* 0x00000017ff177210 */ /* 0x000fe40000fe0408 */
[----:B----4-:R-:W-:-:S05]  /*32e0*/  IADD3 R38, P0, R20, R13, RZ ;  /* 0x0000000d14267210 */ /* 0x010fca0007f1e0ff */
[----:B-----5:R-:W-:Y:S01]  /*32f0*/  IMAD.X R39, R15, 0x1, R14, P0 ;  /* 0x000000010f277824 */ /* 0x020fe200000e060e */
[----:B------:R-:W-:-:S04]  /*3300*/  IADD3 R10, P0, R20, R10, RZ ;  /* 0x0000000a140a7210 */ /* 0x000fc80007f1e0ff */
[----:B------:R2:W-:Y:S01]  /*3310*/  LDGSTS.E.BYPASS.LTC128B.128 [R207+0x6100], [R38.64], !P6 ;  /* 0x0610000026cf7fae */ /* 0x0005e2000f101d4e */
[----:B------:R-:W-:Y:S01]  /*3320*/  IMAD.X R11, R15, 0x1, R11, P0 ;  /* 0x000000010f0b7824 */ /* 0x000fe200000e060b */
[----:B-1----:R-:W-:-:S04]  /*3330*/  IADD3 R40, P0, R20, R7, RZ ;  /* 0x0000000714287210 */ /* 0x002fc80007f1e0ff */
[----:B------:R2:W-:Y:S01]  /*3340*/  LDGSTS.E.BYPASS.LTC128B.128 [R207+0x8100], [R10.64], !P5 ;  /* 0x081000000acf7fae */ /* 0x0005e2000e901d4e */
[----:B------:R-:W-:Y:S01]  /*3350*/  IMAD.X R41, R15, 0x1, R8, P0 ;  /* 0x000000010f297824 */ /* 0x000fe200000e0608 */
[----:B------:R-:W-:-:S04]  /*3360*/  ISETP.NE.U32.AND P0, PT, R12, RZ, PT ;  /* 0x000000ff0c00720c */ /* 0x000fc80003f05070 */
[----:B------:R2:W-:Y:S09]  /*3370*/  LDGSTS.E.BYPASS.LTC128B.128 [R207+0xa100], [R40.64], !P4 ;  /* 0x0a10000028cf7fae */ /* 0x0005f2000e101d4e */
[----:B------:R2:W-:Y:S01]  /*3380*/  LDGSTS.E.BYPASS.LTC128B.128.ZFILL [R207+0x7100], [R36.64], P0 ;  /* 0x0710000024cf7fae */ /* 0x0005e20008141d4e */
[----:B------:R-:W-:-:S13]  /*3390*/  ISETP.NE.U32.AND P0, PT, R9, RZ, PT ;  /* 0x000000ff0900720c */ /* 0x000fda0003f05070 */
[----:B------:R2:W-:Y:S01]  /*33a0*/  LDGSTS.E.BYPASS.LTC128B.128.ZFILL [R207+0x9100], [R26.64], P0 ;  /* 0x091000001acf7fae */ /* 0x0005e20008141d4e */
[----:B------:R-:W-:-:S13]  /*33b0*/  ISETP.NE.U32.AND P0, PT, R24, RZ, PT ;  /* 0x000000ff1800720c */ /* 0x000fda0003f05070 */
[----:B------:R2:W-:Y:S02]  /*33c0*/  LDGSTS.E.BYPASS.LTC128B.128.ZFILL [R207+0xb100], [R22.64], P0 ;  /* 0x0b10000016cf7fae */ /* 0x0005e40008141d4e */
.L_x_31:
[----:B--234-:R-:W-:Y:S01]  /*33d0*/  LOP3.LUT R7, R6, 0xffffffe0, RZ, 0xc0, !PT ;  /* 0xffffffe006077812 */ /* 0x01cfe200078ec0ff */
[----:B------:R-:W-:Y:S01]  /*33e0*/  IMAD.SHL.U32 R203, R203, 0x2, RZ ;  /* 0x00000002cbcb7824 */ /* 0x000fe200078e00ff */
[----:B------:R-:W0:Y:S03]  /*33f0*/  LDGDEPBAR ;  /* 0x00000000000079af */ /* 0x000e260000000000 */
[----:B------:R-:W-:Y:S01]  /*3400*/  IMAD.IADD R7, R4, 0x1, -R7 ;  /* 0x0000000104077824 */ /* 0x000fe200078e0a07 */
[----:B-1----:R-:W-:Y:S01]  /*3410*/  LDSM.16.MT88.4 R40, [R203+0x2100] ;  /* 0x00210000cb28783b */ /* 0x002fe20000004200 */
[C-C-:B------:R-:W-:Y:S02]  /*3420*/  IMAD R197, R5.reuse, 0x2, R203.reuse ;  /* 0x0000000205c57824 */ /* 0x140fe400078e02cb */
[----:B------:R-:W-:Y:S01]  /*3430*/  IMAD R198, R0, 0x2, R203 ;  /* 0x0000000200c67824 */ /* 0x000fe200078e02cb */
[----:B------:R-:W-:Y:S01]  /*3440*/  SHF.R.S32.HI R4, RZ, 0x1f, R7 ;  /* 0x0000001fff047819 */ /* 0x000fe20000011407 */
[----:B------:R-:W-:Y:S02]  /*3450*/  LDSM.16.MT88.4 R124, [R203+0x100] ;  /* 0x00010000cb7c783b */ /* 0x000fe40000004200 */
[----:B------:R-:W-:Y:S01]  /*3460*/  IMAD R196, R5, 0x2, R198 ;  /* 0x0000000205c47824 */ /* 0x000fe200078e02c6 */
[----:B------:R-:W-:Y:S01]  /*3470*/  LEA.HI R4, R4, R7, RZ, 0x2 ;  /* 0x0000000704047211 */ /* 0x000fe200078f10ff */
[----:B------:R-:W-:Y:S03]  /*3480*/  LDSM.16.MT88.4 R116, [R198+0x100] ;  /* 0x00010000c674783b */ /* 0x000fe60000004200 */
[----:B------:R-:W-:Y:S01]  /*3490*/  LOP3.LUT R4, R4, 0x7ffffffc, RZ, 0xc0, !PT ;  /* 0x7ffffffc04047812 */ /* 0x000fe200078ec0ff */
[----:B------:R-:W-:Y:S04]  /*34a0*/  LDSM.16.MT88.4 R108, [R197+0x100] ;  /* 0x00010000c56c783b */ /* 0x000fe80000004200 */
[----:B------:R-:W-:Y:S01]  /*34b0*/  IMAD.IADD R4, R7, 0x1, -R4 ;  /* 0x0000000107047824 */ /* 0x000fe200078e0a04 */
[----:B------:R-:W-:Y:S03]  /*34c0*/  LDSM.16.MT88.4 R100, [R196+0x100] ;  /* 0x00010000c464783b */ /* 0x000fe60000004200 */
[----:B------:R-:W-:Y:S01]  /*34d0*/  IMAD R3, R4, -0x2, R3 ;  /* 0xfffffffe04037824 */ /* 0x000fe200078e0203 */
[----:B------:R-:W-:Y:S04]  /*34e0*/  LDSM.16.MT88.4 R48, [R198+0x2100] ;  /* 0x00210000c630783b */ /* 0x000fe80000004200 */
[----:B------:R-:W-:Y:S01]  /*34f0*/  ISETP.GT.AND P0, PT, R3, RZ, PT ;  /* 0x000000ff0300720c */ /* 0x000fe20003f04270 */
[----:B------:R-:W-:Y:S03]  /*3500*/  LDSM.16.MT88.4 R64, [R196+0x2100] ;  /* 0x00210000c440783b */ /* 0x000fe60000004200 */
[----:B------:R-:W-:Y:S01]  /*3510*/  FSEL R57, R57, -INF , P0 ;  /* 0xff80000039397808 */ /* 0x000fe20000000000 */
[----:B------:R-:W-:Y:S01]  /*3520*/  LDSM.16.MT88.4 R72, [R203+0x4100] ;  /* 0x00410000cb48783b */ /* 0x000fe20000004200 */
[----:B------:R-:W-:-:S02]  /*3530*/  FSEL R76, R76, -INF , P0 ;  /* 0xff8000004c4c7808 */ /* 0x000fc40000000000 */
[----:B------:R-:W-:Y:S01]  /*3540*/  ISETP.GT.AND P0, PT, R3, 0x1, PT ;  /* 0x000000010300780c */ /* 0x000fe20003f04270 */
[----:B------:R-:W-:Y:S03]  /*3550*/  LDSM.16.MT88.4 R80, [R198+0x4100] ;  /* 0x00410000c650783b */ /* 0x000fe60000004200 */
[----:B------:R-:W-:Y:S01]  /*3560*/  FSEL R6, R77, -INF , P0 ;  /* 0xff8000004d067808 */ /* 0x000fe20000000000 */
[----:B------:R-:W-:Y:S01]  /*3570*/  LDSM.16.MT88.4 R88, [R197+0x4100] ;  /* 0x00410000c558783b */ /* 0x000fe20000004200 */
[----:B------:R-:W-:Y:S02]  /*3580*/  FSEL R15, R56, -INF , P0 ;  /* 0xff800000380f7808 */ /* 0x000fe40000000000 */
[----:B------:R-:W-:Y:S01]  /*3590*/  ISETP.GT.AND P0, PT, R3, 0x8, PT ;  /* 0x000000080300780c */ /* 0x000fe20003f04270 */
[----:B------:R-:W-:Y:S03]  /*35a0*/  LDSM.16.MT88.4 R136, [R198+0x900] ;  /* 0x00090000c688783b */ /* 0x000fe60000004200 */
[----:B------:R-:W-:Y:S01]  /*35b0*/  FSEL R30, R30, -INF , P0 ;  /* 0xff8000001e1e7808 */ /* 0x000fe20000000000 */
[----:B------:R-:W-:Y:S01]  /*35c0*/  LDSM.16.MT88.4 R24, [R198+0x2900] ;  /* 0x00290000c618783b */ /* 0x000fe20000004200 */
[----:B------:R-:W-:-:S02]  /*35d0*/  FSEL R21, R28, -INF , P0 ;  /* 0xff8000001c157808 */ /* 0x000fc40000000000 */
[----:B------:R-:W-:-:S04]  /*35e0*/  ISETP.GT.AND P0, PT, R3, 0x9, PT ;  /* 0x000000090300780c */ /* 0x000fc80003f04270 */
[----:B------:R-:W-:Y:S02]  /*35f0*/  FSEL R4, R31, -INF , P0 ;  /* 0xff8000001f047808 */ /* 0x000fe40000000000 */
[----:B------:R-:W-:Y:S02]  /*3600*/  FSEL R29, R29, -INF , P0 ;  /* 0xff8000001d1d7808 */ /* 0x000fe40000000000 */
[----:B------:R-:W-:-:S04]  /*3610*/  ISETP.GT.AND P0, PT, R3, 0x10, PT ;  /* 0x000000100300780c */ /* 0x000fc80003f04270 */
[----:B------:R-:W-:Y:S02]  /*3620*/  FSEL R14, R16, -INF , P0 ;  /* 0xff800000100e7808 */ /* 0x000fe40000000000 */
[----:B------:R-:W-:Y:S02]  /*3630*/  FSEL R13, R32, -INF , P0 ;  /* 0xff800000200d7808 */ /* 0x000fe40000000000 */
[----:B------:R-:W-:Y:S02]  /*3640*/  ISETP.GT.AND P0, PT, R3, 0x11, PT ;  /* 0x000000110300780c */ /* 0x000fe40003f04270 */
[----:B------:R-:W-:Y:S02]  /*3650*/  FMNMX.FTZ R16, R76, R15, !PT ;  /* 0x0000000f4c107209 */ /* 0x000fe40007810000 */
[----:B------:R-:W-:Y:S02]  /*3660*/  FSEL R12, R17, -INF , P0 ;  /* 0xff800000110c7808 */ /* 0x000fe40000000000 */
[----:B------:R-:W-:-:S02]  /*3670*/  FSEL R11, R33, -INF , P0 ;  /* 0xff800000210b7808 */ /* 0x000fc40000000000 */
[----:B------:R-:W-:Y:S02]  /*3680*/  ISETP.GT.AND P0, PT, R3, 0x18, PT ;  /* 0x000000180300780c */ /* 0x000fe40003f04270 */
[----:B------:R-:W-:Y:S02]  /*3690*/  FMNMX.FTZ R16, R21, R16, !PT ;  /* 0x0000001015107209 */ /* 0x000fe40007810000 */
[----:B------:R-:W-:Y:S02]  /*36a0*/  FSEL R10, R18, -INF , P0 ;  /* 0xff800000120a7808 */ /* 0x000fe40000000000 */
[----:B------:R-:W-:Y:S02]  /*36b0*/  FSEL R9, R35, -INF , P0 ;  /* 0xff80000023097808 */ /* 0x000fe40000000000 */
[----:B------:R-:W-:Y:S02]  /*36c0*/  ISETP.GT.AND P0, PT, R3, 0x19, PT ;  /* 0x000000190300780c */ /* 0x000fe40003f04270 */
[----:B------:R-:W-:-:S02]  /*36d0*/  FMNMX.FTZ R17, R57, R6, !PT ;  /* 0x0000000639117209 */ /* 0x000fc40007810000 */
[----:B------:R-:W-:Y:S02]  /*36e0*/  FSEL R8, R19, -INF , P0 ;  /* 0xff80000013087808 */ /* 0x000fe40000000000 */
[----:B------:R-:W-:Y:S02]  /*36f0*/  FSEL R7, R34, -INF , P0 ;  /* 0xff80000022077808 */ /* 0x000fe40000000000 */
[----:B------:R-:W-:Y:S01]  /*3700*/  ISETP.GT.AND P0, PT, R3, 0x20, PT ;  /* 0x000000200300780c */ /* 0x000fe20003f04270 */
[----:B------:R-:W-:Y:S01]  /*3710*/  LDSM.16.MT88.4 R32, [R197+0x900] ;  /* 0x00090000c520783b */ /* 0x000fe20000004200 */
        /* <DEDUP_REMOVED lines=9> */
[----:B------:R-:W-:Y:S02]  /*37b0*/  FMNMX.FTZ R17, R4, R17, !PT ;  /* 0x0000001104117209 */ /* 0x000fe40007810000 */
[----:B------:R-:W-:Y:S02]  /*37c0*/  FSEL R170, R170, -INF , P0 ;  /* 0xff800000aaaa7808 */ /* 0x000fe40000000000 */
[----:B------:R-:W-:Y:S02]  /*37d0*/  FSEL R163, R163, -INF , P0 ;  /* 0xff800000a3a37808 */ /* 0x000fe40000000000 */
[----:B------:R-:W-:Y:S02]  /*37e0*/  ISETP.GT.AND P0, PT, R3, 0x29, PT ;  /* 0x000000290300780c */ /* 0x000fe40003f04270 */
[----:B------:R-:W-:Y:S02]  /*37f0*/  FMNMX.FTZ R16, R11, R16, !PT ;  /* 0x000000100b107209 */ /* 0x000fe40007810000 */
[----:B------:R-:W-:-:S02]  /*3800*/  FMNMX.FTZ R17, R14, R17, !PT ;  /* 0x000000110e117209 */ /* 0x000fc40007810000 */
[----:B------:R-:W-:Y:S02]  /*3810*/  FSEL R176, R176, -INF , P0 ;  /* 0xff800000b0b07808 */ /* 0x000fe40000000000 */
[----:B------:R-:W-:Y:S02]  /*3820*/  FMNMX.FTZ R16, R9, R16, !PT ;  /* 0x0000001009107209 */ /* 0x000fe40007810000 */
[----:B------:R-:W-:Y:S02]  /*3830*/  FSEL R169, R169, -INF , P0 ;  /* 0xff800000a9a97808 */ /* 0x000fe40000000000 */
[----:B------:R-:W-:Y:S02]  /*3840*/  ISETP.GT.AND P0, PT, R3, 0x30, PT ;  /* 0x000000300300780c */ /* 0x000fe40003f04270 */
[----:B------:R-:W-:Y:S02]  /*3850*/  FMNMX.FTZ R17, R12, R17, !PT ;  /* 0x000000110c117209 */ /* 0x000fe40007810000 */
[----:B------:R-:W-:-:S02]  /*3860*/  FMNMX.FTZ R16, R7, R16, !PT ;  /* 0x0000001007107209 */ /* 0x000fc40007810000 */
[----:B------:R-:W-:Y:S02]  /*3870*/  FSEL R172, R172, -INF , P0 ;  /* 0xff800000acac7808 */ /* 0x000fe40000000000 */
[----:B------:R-:W-:Y:S02]  /*3880*/  FSEL R175, R175, -INF , P0 ;  /* 0xff800000afaf7808 */ /* 0x000fe40000000000 */
[----:B------:R-:W-:Y:S02]  /*3890*/  FMNMX.FTZ R17, R10, R17, !PT ;  /* 0x000000110a117209 */ /* 0x000fe40007810000 */
[----:B------:R-:W-:Y:S02]  /*38a0*/  ISETP.GT.AND P0, PT, R3, 0x31, PT ;  /* 0x000000310300780c */ /* 0x000fe40003f04270 */
[----:B------:R-:W-:Y:S02]  /*38b0*/  FMNMX.FTZ R16, R171, R16, !PT ;  /* 0x00000010ab107209 */ /* 0x000fe40007810000 */
[----:B------:R-:W-:-:S02]  /*38c0*/  FMNMX.FTZ R17, R8, R17, !PT ;  /* 0x0000001108117209 */ /* 0x000fc40007810000 */
[----:B------:R-:W-:Y:S02]  /*38d0*/  FSEL R142, R142, -INF , P0 ;  /* 0xff8000008e8e7808 */ /* 0x000fe40000000000 */
[----:B------:R-:W-:Y:S02]  /*38e0*/  FSEL R173, R173, -INF , P0 ;  /* 0xff800000adad7808 */ /* 0x000fe40000000000 */
[----:B------:R-:W-:Y:S02]  /*38f0*/  ISETP.GT.AND P0, PT, R3, 0x38, PT ;  /* 0x000000380300780c */ /* 0x000fe40003f04270 */
[----:B------:R-:W-:Y:S02]  /*3900*/  FMNMX.FTZ R16, R165, R16, !PT ;  /* 0x00000010a5107209 */ /* 0x000fe40007810000 */
[----:B------:R-:W-:Y:S02]  /*3910*/  FMNMX.FTZ R17, R168, R17, !PT ;  /* 0x00000011a8117209 */ /* 0x000fe40007810000 */
[----:B------:R-:W-:-:S02]  /*3920*/  FSEL R140, R140, -INF , P0 ;  /* 0xff8000008c8c7808 */ /* 0x000fc40000000000 */
[----:B------:R-:W-:Y:S02]  /*3930*/  FSEL R143, R143, -INF , P0 ;  /* 0xff8000008f8f7808 */ /* 0x000fe40000000000 */
[----:B------:R-:W-:Y:S02]  /*3940*/  FMNMX.FTZ R16, R163, R16, !PT ;  /* 0x00000010a3107209 */ /* 0x000fe40007810000 */
[----:B------:R-:W-:Y:S02]  /*3950*/  ISETP.GT.AND P0, PT, R3, 0x39, PT ;  /* 0x000000390300780c */ /* 0x000fe40003f04270 */
[----:B------:R-:W-:Y:S02]  /*3960*/  FMNMX.FTZ R3, R178, R17, !PT ;  /* 0x00000011b2037209 */ /* 0x000fe40007810000 */
[----:B------:R-:W-:Y:S02]  /*3970*/  FMNMX.FTZ R16, R169, R16, !PT ;  /* 0x00000010a9107209 */ /* 0x000fe40007810000 */
[----:B------:R-:W-:-:S02]  /*3980*/  FMNMX.FTZ R3, R170, R3, !PT ;  /* 0x00000003aa037209 */ /* 0x000fc40007810000 */
[----:B------:R-:W-:Y:S02]  /*3990*/  FMNMX.FTZ R16, R175, R16, !PT ;  /* 0x00000010af107209 */ /* 0x000fe40007810000 */
[----:B------:R-:W-:Y:S02]  /*39a0*/  FMNMX.FTZ R3, R176, R3, !PT ;  /* 0x00000003b0037209 */ /* 0x000fe40007810000 */
[----:B------:R-:W-:Y:S02]  /*39b0*/  FMNMX.FTZ R16, R173, R16, !PT ;  /* 0x00000010ad107209 */ /* 0x000fe40007810000 */
[----:B------:R-:W-:Y:S02]  /*39c0*/  FMNMX.FTZ R3, R172, R3, !PT ;  /* 0x00000003ac037209 */ /* 0x000fe40007810000 */
[----:B------:R-:W-:Y:S02]  /*39d0*/  FSEL R141, R141, -INF , P0 ;  /* 0xff8000008d8d7808 */ /* 0x000fe40000000000 */
[----:B------:R-:W-:-:S02]  /*39e0*/  FMNMX.FTZ R16, R143, R16, !PT ;  /* 0x000000108f107209 */ /* 0x000fc40007810000 */
[----:B------:R-:W-:Y:S02]  /*39f0*/  FMNMX.FTZ R3, R142, R3, !PT ;  /* 0x000000038e037209 */ /* 0x000fe40007810000 */
        /* <DEDUP_REMOVED lines=15> */
[----:B------:R-:W-:Y:S01]  /*3af0*/  LDSM.16.MT88.4 R16, [R197+0x2900] ;  /* 0x00290000c510783b */ /* 0x000fe20000004200 */
[C---:B------:R-:W-:Y:S01]  /*3b00*/  FSETP.NEU.FTZ.AND P0, PT, R3.reuse, -INF , PT ;  /* 0xff8000000300780b */ /* 0x040fe20003f1d000 */
[----:B------:R-:W-:Y:S02]  /*3b10*/  FMUL.FTZ R167, R3, c[0x0][0x2d0] ;  /* 0x0000b40003a77a20 */ /* 0x000fe40000410000 */
[--C-:B------:R-:W-:Y:S02]  /*3b20*/  FFMA.FTZ R158, R76, c[0x0][0x2d0], -R174.reuse ;  /* 0x0000b4004c9e7a23 */ /* 0x100fe400000108ae */
[--C-:B------:R-:W-:Y:S01]  /*3b30*/  FFMA.FTZ R157, R15, c[0x0][0x2d0], -R174.reuse ;  /* 0x0000b4000f9d7a23 */ /* 0x100fe200000108ae */
[----:B------:R-:W-:Y:S01]  /*3b40*/  FSEL R167, R167, RZ, P0 ;  /* 0x000000ffa7a77208 */ /* 0x000fe20000000000 */
[--C-:B------:R-:W-:Y:S02]  /*3b50*/  FFMA.FTZ R155, R21, c[0x0][0x2d0], -R174.reuse ;  /* 0x0000b400159b7a23 */ /* 0x100fe400000108ae */
[----:B------:R-:W-:Y:S01]  /*3b60*/  FFMA.FTZ R152, R29, c[0x0][0x2d0], -R174 ;  /* 0x0000b4001d987a23 */ /* 0x000fe200000108ae */
[----:B------:R-:W-:Y:S01]  /*3b70*/  MUFU.EX2 R158, R158 ;  /* 0x0000009e009e7308 */ /* 0x000fe20000000800 */
[--C-:B------:R-:W-:Y:S01]  /*3b80*/  FFMA.FTZ R159, R57, c[0x0][0x2d0], -R167.reuse ;  /* 0x0000b400399f7a23 */ /* 0x100fe200000108a7 */
[----:B------:R-:W-:Y:S01]  /*3b90*/  LDSM.16.MT88.4 R20, [R203+0x900] ;  /* 0x00090000cb14783b */ /* 0x000fe20000004200 */
[----:B------:R-:W-:-:S02]  /*3ba0*/  FFMA.FTZ R160, R6, c[0x0][0x2d0], -R167 ;  /* 0x0000b40006a07a23 */ /* 0x000fc400000108a7 */
[--C-:B------:R-:W-:Y:S01]  /*3bb0*/  FFMA.FTZ R161, R30, c[0x0][0x2d0], -R167.reuse ;  /* 0x0000b4001ea17a23 */ /* 0x100fe200000108a7 */
[----:B------:R-:W1:Y:S01]  /*3bc0*/  LDSM.16.MT88.4 R56, [R197+0x2100] ;  /* 0x00210000c538783b */ /* 0x000e620000004200 */
[--C-:B------:R-:W-:Y:S01]  /*3bd0*/  FFMA.FTZ R154, R4, c[0x0][0x2d0], -R167.reuse ;  /* 0x0000b400049a7a23 */ /* 0x100fe200000108a7 */
[----:B------:R-:W2:Y:S01]  /*3be0*/  MUFU.EX2 R157, R157 ;  /* 0x0000009d009d7308 */ /* 0x000ea20000000800 */
[--C-:B------:R-:W-:Y:S01]  /*3bf0*/  FFMA.FTZ R147, R7, c[0x0][0x2d0], -R174.reuse ;  /* 0x0000b40007937a23 */ /* 0x100fe200000108ae */
[----:B------:R-:W-:Y:S01]  /*3c00*/  LDSM.16.MT88.4 R28, [R196+0x900] ;  /* 0x00090000c41c783b */ /* 0x000fe20000004200 */
[--C-:B------:R-:W-:Y:S02]  /*3c10*/  FFMA.FTZ R151, R11, c[0x0][0x2d0], -R174.reuse ;  /* 0x0000b4000b977a23 */ /* 0x100fe400000108ae */
[----:B------:R-:W-:Y:S01]  /*3c20*/  FFMA.FTZ R150, R9, c[0x0][0x2d0], -R174 ;  /* 0x0000b40009967a23 */ /* 0x000fe200000108ae */
[----:B------:R-:W3:Y:S01]  /*3c30*/  LDSM.16.MT88.4 R4, [R196+0x4100] ;  /* 0x00410000c404783b */ /* 0x000ee20000004200 */
[--C-:B------:R-:W-:Y:S01]  /*3c40*/  FFMA.FTZ R149, R10, c[0x0][0x2d0], -R167.reuse ;  /* 0x0000b4000a957a23 */ /* 0x100fe200000108a7 */
[----:B------:R-:W-:Y:S01]  /*3c50*/  MUFU.EX2 R155, R155 ;  /* 0x0000009b009b7308 */ /* 0x000fe20000000800 */
[----:B------:R-:W-:-:S02]  /*3c60*/  FFMA.FTZ R0, R8, c[0x0][0x2d0], -R167 ;  /* 0x0000b40008007a23 */ /* 0x000fc400000108a7 */
[----:B------:R-:W4:Y:S01]  /*3c70*/  LDSM.16.MT88.4 R8, [R203+0x2900] ;  /* 0x00290000cb08783b */ /* 0x000f220000004200 */
[--C-:B------:R-:W-:Y:S02]  /*3c80*/  FFMA.FTZ R156, R13, c[0x0][0x2d0], -R174.reuse ;  /* 0x0000b4000d9c7a23 */ /* 0x100fe400000108ae */
[--C-:B------:R-:W-:Y:S02]  /*3c90*/  FFMA.FTZ R153, R14, c[0x0][0x2d0], -R167.reuse ;  /* 0x0000b4000e997a23 */ /* 0x100fe400000108a7 */
[----:B------:R-:W5:Y:S01]  /*3ca0*/  MUFU.EX2 R152, R152 ;  /* 0x0000009800987308 */ /* 0x000f620000000800 */
[----:B--2---:R-:W-:Y:S01]  /*3cb0*/  F2FP.BF16.PACK_AB R96, R157, R158 ;  /* 0x0000009e9d60723e */ /* 0x004fe200000010ff */
[----:B------:R-:W-:Y:S02]  /*3cc0*/  FFMA.FTZ R148, R12, c[0x0][0x2d0], -R167 ;  /* 0x0000b4000c947a23 */ /* 0x000fe400000108a7 */
[----:B------:R-:W2:Y:S01]  /*3cd0*/  LDSM.16.MT88.4 R12, [R196+0x2900] ;  /* 0x00290000c40c783b */ /* 0x000ea20000004200 */
[----:B------:R-:W-:-:S02]  /*3ce0*/  FFMA.FTZ R162, R171, c[0x0][0x2d0], -R174 ;  /* 0x0000b400aba27a23 */ /* 0x000fc400000108ae */
[--C-:B------:R-:W-:Y:S01]  /*3cf0*/  FFMA.FTZ R164, R169, c[0x0][0x2d0], -R174.reuse ;  /* 0x0000b400a9a47a23 */ /* 0x100fe200000108ae */
[----:B------:R-:W-:Y:S01]  /*3d00*/  MUFU.EX2 R159, R159 ;  /* 0x0000009f009f7308 */ /* 0x000fe20000000800 */
[--C-:B------:R-:W-:Y:S02]  /*3d10*/  FFMA.FTZ R165, R165, c[0x0][0x2d0], -R174.reuse ;  /* 0x0000b400a5a57a23 */ /* 0x100fe400000108ae */
[----:B------:R-:W-:Y:S02]  /*3d20*/  FFMA.FTZ R163, R163, c[0x0][0x2d0], -R174 ;  /* 0x0000b400a3a37a23 */ /* 0x000fe400000108ae */
[--C-:B------:R-:W-:Y:S02]  /*3d30*/  FFMA.FTZ R168, R168, c[0x0][0x2d0], -R167.reuse ;  /* 0x0000b400a8a87a23 */ /* 0x100fe400000108a7 */
[--C-:B------:R-:W-:Y:S01]  /*3d40*/  FFMA.FTZ R169, R178, c[0x0][0x2d0], -R167.reuse ;  /* 0x0000b400b2a97a23 */ /* 0x100fe200000108a7 */
[----:B------:R-:W1:Y:S01]  /*3d50*/  MUFU.EX2 R160, R160 ;  /* 0x000000a000a07308 */ /* 0x000e620000000800 */
[----:B-----5:R-:W-:Y:S01]  /*3d60*/  F2FP.BF16.PACK_AB R98, R152, R155 ;  /* 0x0000009b9862723e */ /* 0x020fe200000010ff */
[----:B------:R-:W-:-:S02]  /*3d70*/  FFMA.FTZ R170, R170, c[0x0][0x2d0], -R167 ;  /* 0x0000b400aaaa7a23 */ /* 0x000fc400000108a7 */
[--C-:B------:R-:W-:Y:S02]  /*3d80*/  FFMA.FTZ R171, R176, c[0x0][0x2d0], -R167.reuse ;  /* 0x0000b400b0ab7a23 */ /* 0x100fe400000108a7 */
[--C-:B------:R-:W-:Y:S02]  /*3d90*/  FFMA.FTZ R176, R173, c[0x0][0x2d0], -R174.reuse ;  /* 0x0000b400adb07a23 */ /* 0x100fe400000108ae */
[----:B------:R-:W-:Y:S01]  /*3da0*/  MUFU.EX2 R161, R161 ;  /* 0x000000a100a17308 */ /* 0x000fe20000000800 */
[--C-:B------:R-:W-:Y:S02]  /*3db0*/  FFMA.FTZ R175, R175, c[0x0][0x2d0], -R174.reuse ;  /* 0x0000b400afaf7a23 */ /* 0x100fe400000108ae */
[--C-:B------:R-:W-:Y:S02]  /*3dc0*/  FFMA.FTZ R173, R143, c[0x0][0x2d0], -R174.reuse ;  /* 0x0000b4008fad7a23 */ /* 0x100fe400000108ae */
[----:B------:R-:W-:Y:S02]  /*3dd0*/  FFMA.FTZ R174, R141, c[0x0][0x2d0], -R174 ;  /* 0x0000b4008dae7a23 */ /* 0x000fe400000108ae */
[--C-:B------:R-:W-:Y:S01]  /*3de0*/  FFMA.FTZ R172, R172, c[0x0][0x2d0], -R167.reuse ;  /* 0x0000b400acac7a23 */ /* 0x100fe200000108a7 */
[----:B------:R-:W5:Y:S01]  /*3df0*/  MUFU.EX2 R154, R154 ;  /* 0x0000009a009a7308 */ /* 0x000f620000000800 */
[----:B-1----:R-:W-:Y:S01]  /*3e00*/  F2FP.BF16.PACK_AB R97, R160, R159 ;  /* 0x0000009fa061723e */ /* 0x002fe200000010ff */
[----:B------:R-:W-:-:S02]  /*3e10*/  FFMA.FTZ R177, R142, c[0x0][0x2d0], -R167 ;  /* 0x0000b4008eb17a23 */ /* 0x000fc400000108a7 */
[--C-:B------:R-:W-:Y:S02]  /*3e20*/  FFMA.FTZ R178, R140, c[0x0][0x2d0], -R167.reuse ;  /* 0x0000b4008cb27a23 */ /* 0x100fe400000108a7 */
[----:B------:R-:W-:Y:S01]  /*3e30*/  FFMA.FTZ R223, R166, c[0x0][0x2d0], -R167 ;  /* 0x0000b400a6df7a23 */ /* 0x000fe200000108a7 */
[----:B------:R-:W-:Y:S01]  /*3e40*/  LDSM.16.MT88.4 R140, [R198+0x1900] ;  /* 0x00190000c68c783b */ /* 0x000fe20000004200 */
[----:B------:R-:W-:Y:S01]  /*3e50*/  MUFU.EX2 R156, R156 ;  /* 0x0000009c009c7308 */ /* 0x000fe20000000800 */
[----:B------:R-:W-:Y:S02]  /*3e60*/  FADD.FTZ R158, R158, R157 ;  /* 0x0000009d9e9e7221 */ /* 0x000fe40000010000 */
[----:B------:R-:W-:Y:S02]  /*3e70*/  FADD.FTZ R160, R159, R160 ;  /* 0x000000a09fa07221 */ /* 0x000fe40000010000 */
[----:B------:R-:W-:Y:S01]  /*3e80*/  FADD.FTZ R155, R155, R158 ;  /* 0x0000009e9b9b7221 */ /* 0x000fe20000010000 */
[----:B-----5:R-:W-:-:S02]  /*3e90*/  F2FP.BF16.PACK_AB R99, R154, R161 ;  /* 0x000000a19a63723e */ /* 0x020fc400000010ff */
[----:B------:R-:W1:Y:S01]  /*3ea0*/  MUFU.EX2 R151, R151 ;  /* 0x0000009700977308 */ /* 0x000e620000000800 */
[----:B------:R-:W-:Y:S02]  /*3eb0*/  FADD.FTZ R161, R161, R160 ;  /* 0x000000a0a1a17221 */ /* 0x000fe40000010000 */
[----:B------:R-:W-:Y:S02]  /*3ec0*/  FADD.FTZ R155, R152, R155 ;  /* 0x0000009b989b7221 */ /* 0x000fe40000010000 */
        /* <DEDUP_REMOVED lines=45> */
[C---:B---3--:R-:W-:Y:S07]  /*41a0*/  HMMA.16816.F32.BF16 R92, R96.reuse, R4, RZ ;  /* 0x00000004605c723c */ /* 0x048fee00000418ff */
        /* <DEDUP_REMOVED lines=12> */
[----:B----4-:R-:W-:Y:S01]  /*4270*/  HMMA.16816.F32.BF16 R36, R4, R8, R36 ;  /* 0x000000080424723c */ /* 0x010fe20000041824 */
[----:B------:R-:W-:-:S07]  /*4280*/  FADD.FTZ R149, R0, R149 ;  /* 0x0000009500957221 */ /* 0x000fce0000010000 */
[C---:B------:R-:W-:Y:S01]  /*4290*/  HMMA.16816.F32.BF16 R40, R4.reuse, R10, R40 ;  /* 0x0000000a0428723c */ /* 0x040fe20000041828 */
[----:B------:R-:W1:Y:S07]  /*42a0*/  LDSM.16.MT88.4 R8, [R198+0x4900] ;  /* 0x00490000c608783b */ /* 0x000e6e0000004200 */
[C---:B------:R-:W-:Y:S08]  /*42b0*/  HMMA.16816.F32.BF16 R52, R4.reuse, R16, R52 ;  /* 0x000000100434723c */ /* 0x040ff00000041834 */
[C---:B------:R-:W-:Y:S01]  /*42c0*/  HMMA.16816.F32.BF16 R56, R4.reuse, R18, R56 ;  /* 0x000000120438723c */ /* 0x040fe20000041838 */
[----:B------:R-:W3:Y:S07]  /*42d0*/  LDSM.16.MT88.4 R16, [R197+0x4900] ;  /* 0x00490000c510783b */ /* 0x000eee0000004200 */
[C---:B------:R-:W-:Y:S08]  /*42e0*/  HMMA.16816.F32.BF16 R128, R4.reuse, R20, R128 ;  /* 0x000000140480723c */ /* 0x040ff00000041880 */
        /* <DEDUP_REMOVED lines=116> */
[----:B------:R-:W-:Y:S07]  /*4a30*/  @!P2 BRA `(.L_x_32) ;  /* 0x00002dc00000a947 */ /* 0x000fee0003800000 */
[C---:B------:R-:W-:Y:S01]  /*4a40*/  SHF.L.U64.HI R219, R135.reuse, 0x1, R146 ;  /* 0x0000000187db7819 */ /* 0x040fe20000010292 */
[----:B------:R-:W-:Y:S01]  /*4a50*/  IMAD.SHL.U32 R218, R135, 0x2, RZ ;  /* 0x0000000287da7824 */ /* 0x000fe200078e00ff */
[----:B------:R-:W-:Y:S01]  /*4a60*/  IADD3 R221, R144, -0x2, RZ ;  /* 0xfffffffe90dd7810 */ /* 0x000fe20007ffe0ff */
[C---:B------:R-:W-:Y:S01]  /*4a70*/  IMAD.SHL.U32 R216, R134.reuse, 0x2, RZ ;  /* 0x0000000286d87824 */ /* 0x040fe200078e00ff */
[----:B------:R-:W-:Y:S01]  /*4a80*/  SHF.L.U64.HI R217, R134, 0x1, R145 ;  /* 0x0000000186d97819 */ /* 0x000fe20000010291 */
[----:B------:R-:W-:Y:S01]  /*4a90*/  IMAD.MOV.U32 R0, RZ, RZ, R3 ;  /* 0x000000ffff007224 */ /* 0x000fe200078e0003 */
[----:B------:R-:W-:-:S02]  /*4aa0*/  SHF.L.U64.HI R215, R133, 0x1, R2 ;  /* 0x0000000185d77819 */ /* 0x000fc40000010202 */
[----:B------:R-:W-:Y:S02]  /*4ab0*/  SHF.L.U32 R214, R133, 0x1, RZ ;  /* 0x0000000185d67819 */ /* 0x000fe400000006ff */
[----:B------:R-:W-:Y:S01]  /*4ac0*/  MOV R135, R132 ;  /* 0x0000008400877202 */ /* 0x000fe20000000f00 */
[----:B------:R-:W-:Y:S05]  /*4ad0*/  BRA `(.L_x_33) ;  /* 0x0000032000007947 */ /* 0x000fea0003800000 */
.L_x_35:
[----:B------:R-:W-:Y:S01]  /*4ae0*/  ISETP.NE.AND P2, PT, R208, 0x1, PT ;  /* 0x00000001d000780c */ /* 0x000fe20003f45270 */
[----:B------:R-:W-:Y:S02]  /*4af0*/  IMAD R210, R221, 0x40, R212 ;  /* 0x00000040ddd27824 */ /* 0x000fe400078e02d4 */
[----:B------:R-:W-:Y:S03]  /*4b00*/  IMAD.MOV.U32 R209, RZ, RZ, RZ ;  /* 0x000000ffffd17224 */ /* 0x000fe600078e00ff */
[----:B------:R-:W-:Y:S05]  /*4b10*/  IADD3 R210, R210, -0x40, R211 ;  /* 0xffffffc0d2d27810 */ /* 0x000fea0007ffe0d3 */
[----:B------:R-:W-:Y:S02]  /*4b20*/  IMAD.MOV.U32 R2, RZ, RZ, R210 ;  /* 0x000000ffff027224 */ /* 0x000fe400078e00d2 */
[----:B------:R-:W-:Y:S05]  /*4b30*/  @P2 IMAD.HI.U32 R3, R210, c[0x0][0x2bc], RZ ;  /* 0x0000af00d2032a27 */ /* 0x000fea00078e00ff */
[----:B------:R-:W-:Y:S04]  /*4b40*/  @P2 SHF.R.U32.HI R2, RZ, c[0x0][0x2c0], R3 ;  /* 0x0000b000ff022a19 */ /* 0x000fe80000011603 */
[C---:B------:R-:W-:Y:S04]  /*4b50*/  @!P3 IADD3 R6, P0, R2.reuse, UR10, RZ ;  /* 0x0000000a0206bc10 */ /* 0x040fe8000ff1e0ff */
[----:B------:R-:W-:Y:S02]  /*4b60*/  @!P3 LEA.HI.X.SX32 R3, R2, UR7, 0x1, P0 ;  /* 0x000000070203bc11 */ /* 0x000fe400080f0eff */
[C---:B------:R-:W-:Y:S04]  /*4b70*/  @!P3 LEA R4, P0, R6.reuse, c[0x0][0x2a0], 0x2 ;  /* 0x0000a8000604ba11 */ /* 0x040fe800078010ff */
[----:B------:R-:W-:Y:S01]  /*4b80*/  @!P3 LEA.HI.X R5, R6, c[0x0][0x2a4], R3, 0x2, P0 ;  /* 0x0000a9000605ba11 */ /* 0x000fe200000f1403 */
[----:B------:R-:W-:Y:S04]  /*4b90*/  IMAD.MOV R3, RZ, RZ, -R2 ;  /* 0x000000ffff037224 */ /* 0x000fe800078e0a02 */
[----:B------:R1:W2:Y:S01]  /*4ba0*/  @!P3 LDG.E R209, [R4.64] ;  /* 0x0000000e04d1b981 */ /* 0x0002a2000c1e1900 */
[----:B------:R-:W-:Y:S05]  /*4bb0*/  IMAD R210, R3, c[0x0][0x2b8], R210 ;  /* 0x0000ae0003d27a24 */ /* 0x000fea00078e02d2 */
[----:B------:R-:W-:Y:S05]  /*4bc0*/  SHF.R.S32.HI R3, RZ, 0x1f, R210 ;  /* 0x0000001fff037819 */ /* 0x000fea00000114d2 */
[----:B------:R-:W-:Y:S04]  /*4bd0*/  IMAD R3, R3, c[0x0][0x1e0], RZ ;  /* 0x0000780003037a24 */ /* 0x000fe800078e02ff */
[C---:B------:R-:W-:Y:S02]  /*4be0*/  IMAD R3, R210.reuse, c[0x0][0x1e4], R3 ;  /* 0x00007900d2037a24 */ /* 0x040fe400078e0203 */
[----:B-1----:R-:W-:Y:S04]  /*4bf0*/  IMAD.WIDE.U32 R4, R210, c[0x0][0x1e0], RZ ;  /* 0x00007800d2047a25 */ /* 0x002fe800078e00ff */
[----:B------:R-:W-:Y:S01]  /*4c00*/  IMAD.IADD R5, R5, 0x1, R3 ;  /* 0x0000000105057824 */ /* 0x000fe200078e0203 */
[----:B--2---:R-:W-:Y:S03]  /*4c10*/  SHF.R.S32.HI R2, RZ, 0x1f, R209 ;  /* 0x0000001fff027819 */ /* 0x004fe600000114d1 */
[C---:B------:R-:W-:Y:S04]  /*4c20*/  IMAD.WIDE.U32 R4, R209.reuse, c[0x0][0x1f0], R4 ;  /* 0x00007c00d1047a25 */ /* 0x040fe800078e0004 */
[----:B------:R-:W-:Y:S01]  /*4c30*/  IMAD R2, R2, c[0x0][0x1f0], RZ ;  /* 0x00007c0002027a24 */ /* 0x000fe200078e02ff */
[----:B------:R-:W-:Y:S03]  /*4c40*/  IADD3 R3, P0, R4, UR12, RZ ;  /* 0x0000000c04037c10 */ /* 0x000fe6000ff1e0ff */
[----:B------:R-:W-:Y:S05]  /*4c50*/  IMAD R2, R209, c[0x0][0x1f4], R2 ;  /* 0x00007d00d1027a24 */ /* 0x000fea00078e0202 */
[----:B------:R-:W-:Y:S02]  /*4c60*/  IADD3.X R2, R5, UR8, R2, P0, !PT ;  /* 0x0000000805027c10 */ /* 0x000fe400087fe402 */
[C---:B------:R-:W-:Y:S04]  /*4c70*/  LEA R15, P0, R3.reuse, c[0x0][0x1c8], 0x1 ;  /* 0x00007200030f7a11 */ /* 0x040fe800078008ff */
[----:B------:R-:W-:Y:S01]  /*4c80*/  LEA.HI.X R14, R3, c[0x0][0x1cc], R2, 0x1, P0 ;  /* 0x00007300030e7a11 */ /* 0x000fe200000f0c02 */
[----:B------:R-:W1:Y:S04]  /*4c90*/  SHFL.IDX PT, R5, R15, RZ, 0x181f ;  /* 0x00181fff0f057589 */ /* 0x000e6800000e0000 */
[----:B------:R-:W2:Y:S04]  /*4ca0*/  SHFL.IDX PT, R4, R14, RZ, 0x181f ;  /* 0x00181fff0e047589 */ /* 0x000ea800000e0000 */
[----:B------:R-:W3:Y:S04]  /*4cb0*/  SHFL.IDX PT, R3, R15, 0x1, 0x181f ;  /* 0x00381f000f037f89 */ /* 0x000ee800000e0000 */
[----:B------:R-:W4:Y:S01]  /*4cc0*/  SHFL.IDX PT, R2, R14, 0x1, 0x181f ;  /* 0x00381f000e027f89 */ /* 0x000f2200000e0000 */
[C---:B-1----:R-:W-:Y:S02]  /*4cd0*/  IADD3 R8, P0, R5.reuse, R218, RZ ;  /* 0x000000da05087210 */ /* 0x042fe40007f1e0ff */
[C---:B------:R-:W-:Y:S03]  /*4ce0*/  IADD3 R6, P1, R5.reuse, R216, RZ ;  /* 0x000000d805067210 */ /* 0x040fe60007f3e0ff */
[C---:B--2---:R-:W-:Y:S01]  /*4cf0*/  IMAD.X R9, R4.reuse, 0x1, R219, P0 ;  /* 0x0000000104097824 */ /* 0x044fe200000e06db */
[----:B------:R-:W-:Y:S01]  /*4d00*/  IADD3 R12, P0, R5, R214, RZ ;  /* 0x000000d6050c7210 */ /* 0x000fe20007f1e0ff */
[C---:B------:R-:W-:Y:S01]  /*4d10*/  IMAD.X R7, R4.reuse, 0x1, R217, P1 ;  /* 0x0000000104077824 */ /* 0x040fe200008e06d9 */
[C---:B---3--:R-:W-:Y:S02]  /*4d20*/  IADD3 R10, P2, R3.reuse, R218, RZ ;  /* 0x000000da030a7210 */ /* 0x048fe40007f5e0ff */
[----:B------:R1:W-:Y:S01]  /*4d30*/  LDGSTS.E.BYPASS.LTC128B.128 [R207+0x6100], [R8.64], !P6 ;  /* 0x0610000008cf7fae */ /* 0x0003e2000f101d4e */
[----:B------:R-:W-:Y:S01]  /*4d40*/  IMAD.X R13, R4, 0x1, R215, P0 ;  /* 0x00000001040d7824 */ /* 0x000fe200000e06d7 */
[C---:B------:R-:W-:Y:S01]  /*4d50*/  IADD3 R4, P1, R3.reuse, R216, RZ ;  /* 0x000000d803047210 */ /* 0x040fe20007f3e0ff */
[C---:B----4-:R-:W-:Y:S01]  /*4d60*/  IMAD.X R11, R2.reuse, 0x1, R219, P2 ;  /* 0x00000001020b7824 */ /* 0x050fe200010e06db */
[----:B------:R1:W-:Y:S01]  /*4d70*/  LDGSTS.E.BYPASS.LTC128B.128 [R207+0x8100], [R6.64], !P5 ;  /* 0x0810000006cf7fae */ /* 0x0003e2000e901d4e */
[----:B------:R-:W-:Y:S02]  /*4d80*/  IADD3 R14, P0, R3, R214, RZ ;  /* 0x000000d6030e7210 */ /* 0x000fe40007f1e0ff */
[C---:B------:R-:W-:Y:S01]  /*4d90*/  IMAD.X R5, R2.reuse, 0x1, R217, P1 ;  /* 0x0000000102057824 */ /* 0x040fe200008e06d9 */
[----:B------:R1:W-:Y:S02]  /*4da0*/  LDGSTS.E.BYPASS.LTC128B.128 [R207+0xa100], [R12.64], !P4 ;  /* 0x0a1000000ccf7fae */ /* 0x0003e4000e101d4e */
[----:B------:R-:W-:Y:S02]  /*4db0*/  IMAD.X R15, R2, 0x1, R215, P0 ;  /* 0x00000001020f7824 */ /* 0x000fe400000e06d7 */
[----:B------:R1:W-:Y:S04]  /*4dc0*/  LDGSTS.E.BYPASS.LTC128B.128 [R207+0x7100], [R10.64], !P6 ;  /* 0x071000000acf7fae */ /* 0x0003e8000f101d4e */
[----:B------:R1:W-:Y:S04]  /*4dd0*/  LDGSTS.E.BYPASS.LTC128B.128 [R207+0x9100], [R4.64], !P5 ;  /* 0x0910000004cf7fae */ /* 0x0003e8000e901d4e */
[----:B------:R1:W-:Y:S01]  /*4de0*/  LDGSTS.E.BYPASS.LTC128B.128 [R207+0xb100], [R14.64], !P4 ;  /* 0x0b1000000ecf7fae */ /* 0x0003e2000e101d4e */
[----:B------:R-:W-:-:S05]  /*4df0*/  BRA `(.L_x_34) ;  /* 0x0000109000007947 */ /* 0x000fca0003800000 */
.L_x_33:
[----:B------:R-:W-:Y:S04]  /*4e00*/  DEPBAR.LE SB0, 0x0 ;  /* 0x000080000000791a */ /* 0x000fe80000000000 */
[----:B------:R-:W-:Y:S01]  /*4e10*/  BAR.SYNC.DEFER_BLOCKING 0x0 ;  /* 0x0000000000007b1d */ /* 0x000fe20000010000 */
[----:B------:R-:W-:Y:S01]  /*4e20*/  SHF.R.S32.HI R133, RZ, 0x1f, R210 ;  /* 0x0000001fff857819 */ /* 0x000fe200000114d2 */
[C---:B------:R-:W-:Y:S01]  /*4e30*/  IMAD.WIDE.U32 R226, R210.reuse, c[0x0][0x208], RZ ;  /* 0x00008200d2e27a25 */ /* 0x040fe200078e00ff */
[----:B------:R-:W-:Y:S03]  /*4e40*/  SHF.R.S32.HI R3, RZ, 0x1f, R209 ;  /* 0x0000001fff037819 */ /* 0x000fe600000114d1 */
[----:B------:R-:W-:Y:S02]  /*4e50*/  IMAD R133, R133, c[0x0][0x208], RZ ;  /* 0x0000820085857a24 */ /* 0x000fe400078e02ff */
[----:B------:R-:W-:Y:S02]  /*4e60*/  IMAD R3, R3, c[0x0][0x218], RZ ;  /* 0x0000860003037a24 */ /* 0x000fe400078e02ff */
[----:B------:R-:W-:Y:S02]  /*4e70*/  IMAD R133, R210, c[0x0][0x20c], R133 ;  /* 0x00008300d2857a24 */ /* 0x000fe400078e0285 */
[----:B------:R-:W-:Y:S03]  /*4e80*/  IMAD R3, R209, c[0x0][0x21c], R3 ;  /* 0x00008700d1037a24 */ /* 0x000fe600078e0203 */
[----:B------:R-:W-:Y:S05]  /*4e90*/  IADD3 R227, R227, R133, RZ ;  /* 0x00000085e3e37210 */ /* 0x000fea0007ffe0ff */
[----:B------:R-:W-:Y:S01]  /*4ea0*/  IMAD.WIDE.U32 R226, R209, c[0x0][0x218], R226 ;  /* 0x00008600d1e27a25 */ /* 0x000fe200078e00e2 */
[----:B------:R-:W-:Y:S04]  /*4eb0*/  LDSM.16.M88.4 R136, [R206+0xc100] ;  /* 0x00c10000ce88783b */ /* 0x000fe80000000200 */
[----:B------:R-:W-:Y:S04]  /*4ec0*/  IADD3 R2, P0, R226, UR18, RZ ;  /* 0x00000012e2027c10 */ /* 0x000fe8000ff1e0ff */
[----:B------:R-:W-:Y:S01]  /*4ed0*/  IADD3.X R3, R227, UR5, R3, P0, !PT ;  /* 0x00000005e3037c10 */ /* 0x000fe200087fe403 */
[----:B------:R-:W1:Y:S01]  /*4ee0*/  LDSM.16.M88.4 R140, [R205+0x6100] ;  /* 0x00610000cd8c783b */ /* 0x000e620000000200 */
[C---:B------:R-:W-:Y:S04]  /*4ef0*/  LEA R133, P0, R2.reuse, c[0x0][0x1f8], 0x1 ;  /* 0x00007e0002857a11 */ /* 0x040fe800078008ff */
[----:B------:R-:W-:Y:S02]  /*4f00*/  LEA.HI.X R132, R2, c[0x0][0x1fc], R3, 0x1, P0 ;  /* 0x00007f0002847a11 */ /* 0x000fe400000f0c03 */
[----:B------:R-:W2:Y:S07]  /*4f10*/  LDSM.16.M88.4 R144, [R205+0x6900] ;  /* 0x00690000cd90783b */ /* 0x000eae0000000200 */
[----:B------:R-:W3:Y:S07]  /*4f20*/  LDSM.16.M88.4 R148, [R205+0x7100] ;  /* 0x00710000cd94783b */ /* 0x000eee0000000200 */
[----:B------:R-:W-:Y:S07]  /*4f30*/  LDSM.16.M88.4 R152, [R205+0x7900] ;  /* 0x00790000cd98783b */ /* 0x000fee0000000200 */
[----:B------:R-:W-:Y:S07]  /*4f40*/  LDSM.16.M88.4 R156, [R202+0xc100] ;  /* 0x00c10000ca9c783b */ /* 0x000fee0000000200 */
[----:B------:R-:W-:Y:S01]  /*4f50*/  LDSM.16.M88.4 R160, [R204] ;  /* 0x00000000cca0783b */ /* 0x000fe20000000200 */
[C---:B-1----:R-:W-:Y:S06]  /*4f60*/  HMMA.16816.F32.BF16 R4, R136.reuse, R140, RZ ;  /* 0x0000008c8804723c */ /* 0x042fec00000418ff */
[----:B------:R-:W-:Y:S02]  /*4f70*/  LDSM.16.M88.4 R164, [R195] ;  /* 0x00000000c3a4783b */ /* 0x000fe40000000200 */
[C---:B------:R-:W-:Y:S05]  /*4f80*/  HMMA.16816.F32.BF16 R8, R136.reuse, R142, RZ ;  /* 0x0000008e8808723c */ /* 0x040fea00000418ff */
[----:B------:R-:W1:Y:S03]  /*4f90*/  SHFL.IDX PT, R229, R133, RZ, 0x181f ;  /* 0x00181fff85e57589 */ /* 0x000e6600000e0000 */
[C---:B--2---:R-:W-:Y:S04]  /*4fa0*/  HMMA.16816.F32.BF16 R12, R136.reuse, R144, RZ ;  /* 0x00000090880c723c */ /* 0x044fe800000418ff */
[----:B------:R-:W2:Y:S04]  /*4fb0*/  SHFL.IDX PT, R2, R132, RZ, 0x181f ;  /* 0x00181fff84027589 */ /* 0x000ea800000e0000 */
[C---:B------:R-:W-:Y:S03]  /*4fc0*/  HMMA.16816.F32.BF16 R16, R136.reuse, R146, RZ ;  /* 0x000000928810723c */ /* 0x040fe600000418ff */
[----:B------:R-:W-:Y:S05]  /*4fd0*/  LDSM.16.M88.4 R168, [R194] ;  /* 0x00000000c2a8783b */ /* 0x000fea0000000200 */
[C---:B---3--:R-:W-:Y:S02]  /*4fe0*/  HMMA.16816.F32.BF16 R20, R136.reuse, R148, RZ ;  /* 0x000000948814723c */ /* 0x048fe400000418ff */
[----:B------:R-:W3:Y:S02]  /*4ff0*/  SHFL.IDX PT, R3, R133, 0x1, 0x181f ;  /* 0x00381f0085037f89 */ /* 0x000ee400000e0000 */
[C---:B-1----:R-:W-:Y:S02]  /*5000*/  IADD3 R232, P0, R229.reuse, R218, RZ ;  /* 0x000000dae5e87210 */ /* 0x042fe40007f1e0ff */
[C---:B------:R-:W-:Y:S02]  /*5010*/  IADD3 R230, P1, R229.reuse, R216, RZ ;  /* 0x000000d8e5e67210 */ /* 0x040fe40007f3e0ff */
[C---:B------:R-:W-:Y:S01]  /*5020*/  HMMA.16816.F32.BF16 R24, R136.reuse, R150, RZ ;  /* 0x000000968818723c */ /* 0x040fe200000418ff */
[----:B------:R-:W1:Y:S03]  /*5030*/  SHFL.IDX PT, R134, R132, 0x1, 0x181f ;  /* 0x00381f0084867f89 */ /* 0x000e6600000e0000 */
[C---:B--2---:R-:W-:Y:S02]  /*5040*/  IADD3.X R233, R2.reuse, R219, RZ, P0, !PT ;  /* 0x000000db02e97210 */ /* 0x044fe400007fe4ff */
[C---:B------:R-:W-:Y:S02]  /*5050*/  IADD3.X R231, R2.reuse, R217, RZ, P1, !PT ;  /* 0x000000d902e77210 */ /* 0x040fe40000ffe4ff */
[C---:B------:R-:W-:Y:S01]  /*5060*/  HMMA.16816.F32.BF16 R28, R136.reuse, R152, RZ ;  /* 0x00000098881c723c */ /* 0x040fe200000418ff */
[----:B------:R-:W2:Y:S03]  /*5070*/  LDSM.16.M88.4 R172, [R193] ;  /* 0x00000000c1ac783b */ /* 0x000ea60000000200 */
[----:B------:R-:W-:Y:S04]  /*5080*/  IADD3 R228, P0, R229, R214, RZ ;  /* 0x000000d6e5e47210 */ /* 0x000fe80007f1e0ff */
[----:B------:R-:W-:Y:S01]  /*5090*/  HMMA.16816.F32.BF16 R32, R136, R154, RZ ;  /* 0x0000009a8820723c */ /* 0x000fe200000418ff */
[----:B------:R-:W-:Y:S01]  /*50a0*/  @!PT LDS RZ, [RZ] ;  /* 0x00000000fffff984 */ /* 0x000fe20000000800 */
[----:B------:R-:W-:Y:S01]  /*50b0*/  @!PT LDS RZ, [RZ] ;  /* 0x00000000fffff984 */ /* 0x000fe20000000800 */
[----:B------:R-:W-:Y:S01]  /*50c0*/  @!PT LDS RZ, [RZ] ;  /* 0x00000000fffff984 */ /* 0x000fe20000000800 */
[----:B------:R4:W-:Y:S03]  /*50d0*/  LDGSTS.E.BYPASS.LTC128B.128 [R213], [R232.64], !P6 ;  /* 0x00000000e8d57fae */ /* 0x0009e6000f101d4e */
[----:B------:R-:W-:Y:S02]  /*50e0*/  IADD3.X R229, R2, R215, RZ, P0, !PT ;  /* 0x000000d702e57210 */ /* 0x000fe400007fe4ff */
[C---:B---3--:R-:W-:Y:S02]  /*50f0*/  IADD3 R226, P2, R3.reuse, R218, RZ ;  /* 0x000000da03e27210 */ /* 0x048fe40007f5e0ff */
[C---:B------:R-:W-:Y:S01]  /*5100*/  HMMA.16816.F32.BF16 R4, R156.reuse, R160, R4 ;  /* 0x000000a09c04723c */ /* 0x040fe20000041804 */
[----:B------:R3:W-:Y:S04]  /*5110*/  LDGSTS.E.BYPASS.LTC128B.128 [R213+0x2000], [R230.64], !P5 ;  /* 0x02000000e6d57fae */ /* 0x0007e8000e901d4e */
[C---:B-1----:R-:W-:Y:S02]  /*5120*/  IADD3.X R227, R134.reuse, R219, RZ, P2, !PT ;  /* 0x000000db86e37210 */ /* 0x042fe400017fe4ff */
[C---:B------:R-:W-:Y:S01]  /*5130*/  IADD3 R132, P1, R3.reuse, R216, RZ ;  /* 0x000000d803847210 */ /* 0x040fe20007f3e0ff */
[C---:B------:R-:W-:Y:S01]  /*5140*/  HMMA.16816.F32.BF16 R8, R156.reuse, R162, R8 ;  /* 0x000000a29c08723c */ /* 0x040fe20000041808 */
[----:B------:R1:W-:Y:S03]  /*5150*/  LDGSTS.E.BYPASS.LTC128B.128 [R213+0x4000], [R228.64], !P4 ;  /* 0x04000000e4d57fae */ /* 0x0003e6000e101d4e */
[C---:B------:R-:W-:Y:S02]  /*5160*/  IADD3.X R133, R134.reuse, R217, RZ, P1, !PT ;  /* 0x000000d986857210 */ /* 0x040fe40000ffe4ff */
[----:B------:R-:W-:Y:S02]  /*5170*/  IADD3 R2, P0, R3, R214, RZ ;  /* 0x000000d603027210 */ /* 0x000fe40007f1e0ff */
[C---:B------:R-:W-:Y:S01]  /*5180*/  HMMA.16816.F32.BF16 R12, R156.reuse, R164, R12 ;  /* 0x000000a49c0c723c */ /* 0x040fe2000004180c */
[----:B------:R5:W-:Y:S03]  /*5190*/  LDGSTS.E.BYPASS.LTC128B.128 [R213+0x1000], [R226.64], !P6 ;  /* 0x01000000e2d57fae */ /* 0x000be6000f101d4e */
[----:B------:R-:W-:Y:S02]  /*51a0*/  IADD3.X R3, R134, R215, RZ, P0, !PT ;  /* 0x000000d786037210 */ /* 0x000fe400007fe4ff */
[----:B------:R-:W-:Y:S02]  /*51b0*/  ISETP.GE.AND P0, PT, R221, 0x1, PT ;  /* 0x00000001dd00780c */ /* 0x000fe40003f06270 */
[C---:B------:R-:W-:Y:S01]  /*51c0*/  HMMA.16816.F32.BF16 R16, R156.reuse, R166, R16 ;  /* 0x000000a69c10723c */ /* 0x040fe20000041810 */
[----:B------:R1:W-:Y:S07]  /*51d0*/  LDGSTS.E.BYPASS.LTC128B.128 [R213+0x3000], [R132.64], !P5 ;  /* 0x0300000084d57fae */ /* 0x0003ee000e901d4e */
[C---:B------:R-:W-:Y:S01]  /*51e0*/  HMMA.16816.F32.BF16 R20, R156.reuse, R168, R20 ;  /* 0x000000a89c14723c */ /* 0x040fe20000041814 */
[----:B------:R1:W-:Y:S07]  /*51f0*/  LDGSTS.E.BYPASS.LTC128B.128 [R213+0x5000], [R2.64], !P4 ;  /* 0x0500000002d57fae */ /* 0x0003ee000e101d4e */
[C---:B------:R-:W-:Y:S01]  /*5200*/  HMMA.16816.F32.BF16 R24, R156.reuse, R170, R24 ;  /* 0x000000aa9c18723c */ /* 0x040fe20000041818 */
[----:B------:R-:W-:Y:S07]  /*5210*/  LDSM.16.M88.4 R176, [R201+0xc100] ;  /* 0x00c10000c9b0783b */ /* 0x000fee0000000200 */
[C---:B--2---:R-:W-:Y:S01]  /*5220*/  HMMA.16816.F32.BF16 R28, R156.reuse, R172, R28 ;  /* 0x000000ac9c1c723c */ /* 0x044fe2000004181c */
[----:B------:R-:W2:Y:S07]  /*5230*/  LDSM.16.M88.4 R180, [R200+0x6100] ;  /* 0x00610000c8b4783b */ /* 0x000eae0000000200 */
[----:B------:R-:W-:Y:S01]  /*5240*/  HMMA.16816.F32.BF16 R32, R156, R174, R32 ;  /* 0x000000ae9c20723c */ /* 0x000fe20000041820 */
[----:B------:R-:W1:Y:S07]  /*5250*/  LDSM.16.M88.4 R136, [R200+0x6900] ;  /* 0x00690000c888783b */ /* 0x000e6e0000000200 */
[----:B------:R-:W1:Y:S07]  /*5260*/  LDSM.16.M88.4 R140, [R200+0x7100] ;  /* 0x00710000c88c783b */ /* 0x000e6e0000000200 */
[----:B------:R-:W0:Y:S07]  /*5270*/  LDGDEPBAR ;  /* 0x00000000000079af */ /* 0x000e2e0000000000 */
[----:B------:R-:W3:Y:S07]  /*5280*/  LDSM.16.M88.4 R144, [R200+0x7900] ;  /* 0x00790000c890783b */ /* 0x000eee0000000200 */
[----:B------:R-:W-:Y:S01]  /*5290*/  LDSM.16.M88.4 R148, [R199+0xc100] ;  /* 0x00c10000c794783b */ /* 0x000fe20000000200 */
[C---:B--2---:R-:W-:Y:S06]  /*52a0*/  HMMA.16816.F32.BF16 R4, R176.reuse, R180, R4 ;  /* 0x000000b4b004723c */ /* 0x044fec0000041804 */
[----:B------:R-:W2:Y:S02]  /*52b0*/  LDSM.16.M88.4 R152, [R192] ;  /* 0x00000000c098783b */ /* 0x000ea40000000200 */
[C---:B------:R-:W-:Y:S05]  /*52c0*/  HMMA.16816.F32.BF16 R8, R176.reuse, R182, R8 ;  /* 0x000000b6b008723c */ /* 0x040fea0000041808 */
[----:B------:R-:W2:Y:S03]  /*52d0*/  LDSM.16.M88.4 R156, [R192+0x800] ;  /* 0x00080000c09c783b */ /* 0x000ea60000000200 */
        /* <DEDUP_REMOVED lines=8> */
[C---:B---3--:R-:W-:Y:S01]  /*5360*/  HMMA.16816.F32.BF16 R28, R176.reuse, R144, R28 ;  /* 0x00000090b01c723c */ /* 0x048fe2000004181c */
[----:B------:R-:W3:Y:S07]  /*5370*/  LDSM.16.M88.4 R136, [R205+0x8900] ;  /* 0x00890000cd88783b */ /* 0x000eee0000000200 */
[----:B------:R-:W-:Y:S01]  /*5380*/  HMMA.16816.F32.BF16 R32, R176, R146, R32 ;  /* 0x00000092b020723c */ /* 0x000fe20000041820 */
[----:B------:R-:W3:Y:S07]  /*5390*/  LDSM.16.M88.4 R140, [R205+0x9100] ;  /* 0x00910000cd8c783b */ /* 0x000eee0000000200 */
[C---:B--2---:R-:W-:Y:S01]  /*53a0*/  HMMA.16816.F32.BF16 R4, R148.reuse, R152, R4 ;  /* 0x000000989404723c */ /* 0x044fe20000041804 */
[----:B------:R-:W2:Y:S07]  /*53b0*/  LDSM.16.M88.4 R144, [R205+0x9900] ;  /* 0x00990000cd90783b */ /* 0x000eae0000000200 */
[C---:B------:R-:W-:Y:S01]  /*53c0*/  HMMA.16816.F32.BF16 R8, R148.reuse, R154, R8 ;  /* 0x0000009a9408723c */ /* 0x040fe20000041808 */
[----:B------:R-:W-:Y:S07]  /*53d0*/  LDSM.16.M88.4 R176, [R202+0x10100] ;  /* 0x01010000cab0783b */ /* 0x000fee0000000200 */
[C---:B------:R-:W-:Y:S01]  /*53e0*/  HMMA.16816.F32.BF16 R12, R148.reuse, R156, R12 ;  /* 0x0000009c940c723c */ /* 0x040fe2000004180c */
[----:B------:R-:W2:Y:S07]  /*53f0*/  LDSM.16.M88.4 R180, [R191] ;  /* 0x00000000bfb4783b */ /* 0x000eae0000000200 */
        /* <DEDUP_REMOVED lines=13> */
[C---:B---3--:R-:W-:Y:S08]  /*54d0*/  HMMA.16816.F32.BF16 R12, R168.reuse, R136, R12 ;  /* 0x00000088a80c723c */ /* 0x048ff0000004180c */
[C---:B------:R-:W-:Y:S01]  /*54e0*/  HMMA.16816.F32.BF16 R16, R168.reuse, R138, R16 ;  /* 0x0000008aa810723c */ /* 0x040fe20000041810 */
[----:B------:R-:W3:Y:S07]  /*54f0*/  LDSM.16.M88.4 R136, [R200+0x8900] ;  /* 0x00890000c888783b */ /* 0x000eee0000000200 */
[C---:B------:R-:W-:Y:S08]  /*5500*/  HMMA.16816.F32.BF16 R20, R168.reuse, R140, R20 ;  /* 0x0000008ca814723c */ /* 0x040ff00000041814 */
[C---:B------:R-:W-:Y:S01]  /*5510*/  HMMA.16816.F32.BF16 R24, R168.reuse, R142, R24 ;  /* 0x0000008ea818723c */ /* 0x040fe20000041818 */
[----:B------:R-:W3:Y:S07]  /*5520*/  LDSM.16.M88.4 R140, [R200+0x9100] ;  /* 0x00910000c88c783b */ /* 0x000eee0000000200 */
[C---:B--2---:R-:W-:Y:S08]  /*5530*/  HMMA.16816.F32.BF16 R28, R168.reuse, R144, R28 ;  /* 0x00000090a81c723c */ /* 0x044ff0000004181c */
[----:B------:R-:W-:Y:S01]  /*5540*/  HMMA.16816.F32.BF16 R32, R168, R146, R32 ;  /* 0x00000092a820723c */ /* 0x000fe20000041820 */
[----:B------:R-:W2:Y:S07]  /*5550*/  LDSM.16.M88.4 R144, [R200+0x9900] ;  /* 0x00990000c890783b */ /* 0x000eae0000000200 */
[C---:B------:R-:W-:Y:S01]  /*5560*/  HMMA.16816.F32.BF16 R4, R176.reuse, R180, R4 ;  /* 0x000000b4b004723c */ /* 0x040fe20000041804 */
[----:B------:R-:W2:Y:S07]  /*5570*/  LDSM.16.M88.4 R168, [R199+0x10100] ;  /* 0x01010000c7a8783b */ /* 0x000eae0000000200 */
        /* <DEDUP_REMOVED lines=41> */
[C---:B---3--:R-:W-:Y:S08]  /*5810*/  HMMA.16816.F32.BF16 R12, R176.reuse, R136, R12 ;  /* 0x00000088b00c723c */ /* 0x048ff0000004180c */
[C---:B------:R-:W-:Y:S01]  /*5820*/  HMMA.16816.F32.BF16 R16, R176.reuse, R138, R16 ;  /* 0x0000008ab010723c */ /* 0x040fe20000041810 */
[----:B------:R-:W3:Y:S07]  /*5830*/  LDSM.16.M88.4 R136, [R200+0xa900] ;  /* 0x00a90000c888783b */ /* 0x000eee0000000200 */
[C---:B------:R-:W-:Y:S08]  /*5840*/  HMMA.16816.F32.BF16 R20, R176.reuse, R140, R20 ;  /* 0x0000008cb014723c */ /* 0x040ff00000041814 */
[C---:B------:R-:W-:Y:S01]  /*5850*/  HMMA.16816.F32.BF16 R24, R176.reuse, R142, R24 ;  /* 0x0000008eb018723c */ /* 0x040fe20000041818 */
[----:B------:R-:W1:Y:S07]  /*5860*/  LDSM.16.M88.4 R140, [R200+0xb100] ;  /* 0x00b10000c88c783b */ /* 0x000e6e0000000200 */
[C---:B--2---:R-:W-:Y:S08]  /*5870*/  HMMA.16816.F32.BF16 R28, R176.reuse, R144, R28 ;  /* 0x00000090b01c723c */ /* 0x044ff0000004181c */
[----:B------:R-:W-:Y:S01]  /*5880*/  HMMA.16816.F32.BF16 R32, R176, R146, R32 ;  /* 0x00000092b020723c */ /* 0x000fe20000041820 */
[----:B------:R-:W2:Y:S07]  /*5890*/  LDSM.16.M88.4 R144, [R200+0xb900] ;  /* 0x00b90000c890783b */ /* 0x000eae0000000200 */
[----:B------:R-:W2:Y:S01]  /*58a0*/  LDSM.16.M88.4 R176, [R199+0x14100] ;  /* 0x01410000c7b0783b */ /* 0x000ea20000000200 */
[C---:B------:R-:W-:Y:S08]  /*58b0*/  HMMA.16816.F32.BF16 R4, R160.reuse, R164, R4 ;  /* 0x000000a4a004723c */ /* 0x040ff00000041804 */
        /* <DEDUP_REMOVED lines=9> */
[C---:B---3--:R-:W-:Y:S08]  /*5950*/  HMMA.16816.F32.BF16 R12, R168.reuse, R136, R12 ;  /* 0x00000088a80c723c */ /* 0x048ff0000004180c */
[C---:B------:R-:W-:Y:S01]  /*5960*/  HMMA.16816.F32.BF16 R16, R168.reuse, R138, R16 ;  /* 0x0000008aa810723c */ /* 0x040fe20000041810 */
[----:B------:R-:W1:Y:S07]  /*5970*/  LDSM.16.M88.4 R136, [R192+0x4800] ;  /* 0x00480000c088783b */ /* 0x000e6e0000000200 */
[C---:B------:R-:W-:Y:S08]  /*5980*/  HMMA.16816.F32.BF16 R20, R168.reuse, R140, R20 ;  /* 0x0000008ca814723c */ /* 0x040ff00000041814 */
[C---:B------:R-:W-:Y:S01]  /*5990*/  HMMA.16816.F32.BF16 R24, R168.reuse, R142, R24 ;  /* 0x0000008ea818723c */ /* 0x040fe20000041818 */
[----:B------:R-:W3:Y:S07]  /*59a0*/  LDSM.16.M88.4 R140, [R192+0x5000] ;  /* 0x00500000c08c783b */ /* 0x000eee0000000200 */
[C---:B--2---:R-:W-:Y:S08]  /*59b0*/  HMMA.16816.F32.BF16 R28, R168.reuse, R144, R28 ;  /* 0x00000090a81c723c */ /* 0x044ff0000004181c */
        /* <DEDUP_REMOVED lines=8> */
[C---:B---3--:R-:W-:Y:S04]  /*5a40*/  HMMA.16816.F32.BF16 R20, R176.reuse, R140, R20 ;  /* 0x0000008cb014723c */ /* 0x048fe80000041814 */
[----:B------:R-:W2:Y:S01]  /*5a50*/  MUFU.TANH R246, R246 ;  /* 0x000000f600f67308 */ /* 0x000ea20000002400 */
[----:B------:R-:W-:Y:S01]  /*5a60*/  BAR.SYNC.DEFER_BLOCKING 0x0 ;  /* 0x0000000000007b1d */ /* 0x000fe20000010000 */
[----:B------:R-:W-:Y:S02]  /*5a70*/  FMUL.FTZ R244, R5, c[0x0][0x320] ;  /* 0x0000c80005f47a20 */ /* 0x000fe40000410000 */
[C---:B------:R-:W-:Y:S04]  /*5a80*/  HMMA.16816.F32.BF16 R24, R176.reuse, R142, R24 ;  /* 0x0000008eb018723c */ /* 0x040fe80000041818 */
[----:B------:R-:W-:Y:S02]  /*5a90*/  FMUL.FTZ R249, R6, c[0x0][0x320] ;  /* 0x0000c80006f97a20 */ /* 0x000fe40000410000 */
[----:B------:R-:W3:Y:S01]  /*5aa0*/  MUFU.TANH R244, R244 ;  /* 0x000000f400f47308 */ /* 0x000ee20000002400 */
[----:B------:R-:W-:Y:S02]  /*5ab0*/  FMUL.FTZ R247, R7, c[0x0][0x320] ;  /* 0x0000c80007f77a20 */ /* 0x000fe40000410000 */
[----:B------:R-:W-:Y:S03]  /*5ac0*/  FMUL.FTZ R248, R8, c[0x0][0x320] ;  /* 0x0000c80008f87a20 */ /* 0x000fe60000410000 */
[----:B------:R-:W-:Y:S02]  /*5ad0*/  FMUL.FTZ R252, R9, c[0x0][0x320] ;  /* 0x0000c80009fc7a20 */ /* 0x000fe40000410000 */
[----:B------:R-:W-:Y:S02]  /*5ae0*/  FMUL.FTZ R250, R10, c[0x0][0x320] ;  /* 0x0000c8000afa7a20 */ /* 0x000fe40000410000 */
[----:B------:R-:W2:Y:S01]  /*5af0*/  MUFU.TANH R249, R249 ;  /* 0x000000f900f97308 */ /* 0x000ea20000002400 */
[----:B------:R-:W-:Y:S02]  /*5b00*/  FMUL.FTZ R251, R11, c[0x0][0x320] ;  /* 0x0000c8000bfb7a20 */ /* 0x000fe40000410000 */
[----:B------:R-:W-:Y:S02]  /*5b10*/  FMUL.FTZ R242, R12, c[0x0][0x320] ;  /* 0x0000c8000cf27a20 */ /* 0x000fe40000410000 */
[----:B------:R-:W-:Y:S02]  /*5b20*/  FMUL.FTZ R240, R13, c[0x0][0x320] ;  /* 0x0000c8000df07a20 */ /* 0x000fe40000410000 */
[----:B------:R-:W-:Y:S01]  /*5b30*/  FMUL.FTZ R245, R14, c[0x0][0x320] ;  /* 0x0000c8000ef57a20 */ /* 0x000fe20000410000 */
[C---:B-1----:R-:W-:Y:S02]  /*5b40*/  HMMA.16816.F32.BF16 R28, R176.reuse, R136, R28 ;  /* 0x00000088b01c723c */ /* 0x042fe4000004181c */
[----:B------:R-:W1:Y:S01]  /*5b50*/  MUFU.TANH R247, R247 ;  /* 0x000000f700f77308 */ /* 0x000e620000002400 */
[----:B------:R-:W-:Y:S02]  /*5b60*/  FMUL.FTZ R243, R15, c[0x0][0x320] ;  /* 0x0000c8000ff37a20 */ /* 0x000fe40000410000 */
[----:B------:R-:W-:Y:S02]  /*5b70*/  FMUL.FTZ R238, R16, c[0x0][0x320] ;  /* 0x0000c80010ee7a20 */ /* 0x000fe40000410000 */
[----:B------:R-:W-:Y:S01]  /*5b80*/  FMUL.FTZ R236, R17, c[0x0][0x320] ;  /* 0x0000c80011ec7a20 */ /* 0x000fe20000410000 */
[----:B------:R-:W-:Y:S04]  /*5b90*/  HMMA.16816.F32.BF16 R32, R176, R138, R32 ;  /* 0x0000008ab020723c */ /* 0x000fe80000041820 */
[----:B------:R-:W1:Y:S01]  /*5ba0*/  MUFU.TANH R248, R248 ;  /* 0x000000f800f87308 */ /* 0x000e620000002400 */
[----:B------:R-:W-:Y:S02]  /*5bb0*/  FMUL.FTZ R241, R18, c[0x0][0x320] ;  /* 0x0000c80012f17a20 */ /* 0x000fe40000410000 */
[----:B------:R-:W-:Y:S02]  /*5bc0*/  FMUL.FTZ R239, R19, c[0x0][0x320] ;  /* 0x0000c80013ef7a20 */ /* 0x000fe40000410000 */
[----:B------:R-:W-:Y:S03]  /*5bd0*/  FMUL.FTZ R234, R20, c[0x0][0x320] ;  /* 0x0000c80014ea7a20 */ /* 0x000fe60000410000 */
[----:B----4-:R-:W-:Y:S02]  /*5be0*/  FMUL.FTZ R232, R21, c[0x0][0x320] ;  /* 0x0000c80015e87a20 */ /* 0x010fe40000410000 */
[----:B------:R-:W4:Y:S01]  /*5bf0*/  MUFU.TANH R252, R252 ;  /* 0x000000fc00fc7308 */ /* 0x000f220000002400 */
[----:B------:R-:W-:Y:S02]  /*5c00*/  FMUL.FTZ R237, R22, c[0x0][0x320] ;  /* 0x0000c80016ed7a20 */ /* 0x000fe40000410000 */
[----:B------:R-:W-:Y:S02]  /*5c10*/  FMUL.FTZ R235, R23, c[0x0][0x320] ;  /* 0x0000c80017eb7a20 */ /* 0x000fe40000410000 */
[----:B------:R-:W-:Y:S02]  /*5c20*/  FMUL.FTZ R230, R24, c[0x0][0x320] ;  /* 0x0000c80018e67a20 */ /* 0x000fe40000410000 */
[----:B------:R-:W-:Y:S02]  /*5c30*/  FMUL.FTZ R228, R25, c[0x0][0x320] ;  /* 0x0000c80019e47a20 */ /* 0x000fe40000410000 */
[----:B------:R-:W-:Y:S01]  /*5c40*/  FMUL.FTZ R233, R26, c[0x0][0x320] ;  /* 0x0000c8001ae97a20 */ /* 0x000fe20000410000 */
[----:B------:R-:W1:Y:S01]  /*5c50*/  MUFU.TANH R250, R250 ;  /* 0x000000fa00fa7308 */ /* 0x000e620000002400 */
[----:B------:R-:W-:Y:S02]  /*5c60*/  FMUL.FTZ R231, R27, c[0x0][0x320] ;  /* 0x0000c8001be77a20 */ /* 0x000fe40000410000 */
[----:B------:R-:W-:Y:S02]  /*5c70*/  FMUL.FTZ R224, R28, c[0x0][0x320] ;  /* 0x0000c8001ce07a20 */ /* 0x000fe40000410000 */
[----:B-----5:R-:W-:Y:S02]  /*5c80*/  FMUL.FTZ R226, R29, c[0x0][0x320] ;  /* 0x0000c8001de27a20 */ /* 0x020fe40000410000 */
[----:B------:R-:W-:Y:S02]  /*5c90*/  FMUL.FTZ R229, R30, c[0x0][0x320] ;  /* 0x0000c8001ee57a20 */ /* 0x000fe40000410000 */
[----:B------:R-:W-:Y:S01]  /*5ca0*/  FMUL.FTZ R227, R31, c[0x0][0x320] ;  /* 0x0000c8001fe37a20 */ /* 0x000fe20000410000 */
[----:B------:R-:W1:Y:S01]  /*5cb0*/  MUFU.TANH R251, R251 ;  /* 0x000000fb00fb7308 */ /* 0x000e620000002400 */
[----:B------:R-:W-:Y:S02]  /*5cc0*/  FMUL.FTZ R222, R32, c[0x0][0x320] ;  /* 0x0000c80020de7a20 */ /* 0x000fe40000410000 */
[----:B------:R-:W-:Y:S02]  /*5cd0*/  FMUL.FTZ R220, R33, c[0x0][0x320] ;  /* 0x0000c80021dc7a20 */ /* 0x000fe40000410000 */
[----:B------:R-:W-:Y:S02]  /*5ce0*/  FMUL.FTZ R134, R34, c[0x0][0x320] ;  /* 0x0000c80022867a20 */ /* 0x000fe40000410000 */
[----:B------:R-:W-:Y:S03]  /*5cf0*/  FMUL.FTZ R35, R35, c[0x0][0x320] ;  /* 0x0000c80023237a20 */ /* 0x000fe60000410000 */
        /* <DEDUP_REMOVED lines=25> */
.L_x_34:
[----:B------:R-:W-:Y:S01]  /*5e90*/  FMNMX.FTZ R2, R249, R0, !PT ;  /* 0x00000000f9027209 */ /* 0x000fe20007810000 */
[----:B-1----:R-:W-:Y:S01]  /*5ea0*/  LDSM.16.MT88.4 R12, [R203+0x100] ;  /* 0x00010000cb0c783b */ /* 0x002fe20000004200 */
        /* <DEDUP_REMOVED lines=38> */
[----:B------:R-:W-:Y:S01]  /*6110*/  ISETP.GT.AND P0, PT, R221, RZ, PT ;  /* 0x000000ffdd00720c */ /* 0x000fe20003f04270 */
[----:B------:R-:W-:Y:S08]  /*6120*/  SHFL.BFLY PT, R2, R7, 0x2, 0x1f ;  /* 0x0c401f0007027f89 */ /* 0x000ff000000e0000 */
[----:B------:R-:W1:Y:S08]  /*6130*/  SHFL.BFLY PT, R6, R5, 0x2, 0x1f ;  /* 0x0c401f0005067f89 */ /* 0x000e7000000e0000 */
[----:B------:R-:W-:Y:S08]  /*6140*/  LDSM.16.MT88.4 R160, [R196+0x3900] ;  /* 0x00390000c4a0783b */ /* 0x000ff00000004200 */
[----:B------:R-:W-:Y:S08]  /*6150*/  LDSM.16.MT88.4 R164, [R203+0x5900] ;  /* 0x00590000cba4783b */ /* 0x000ff00000004200 */
        /* <DEDUP_REMOVED lines=25> */
[--C-:B------:R-:W-:Y:S01]  /*62f0*/  FFMA.FTZ R177, R240, c[0x0][0x2d0], -R145.reuse ;  /* 0x0000b400f0b17a23 */ /* 0x100fe20000010891 */
        /* <DEDUP_REMOVED lines=105> */
[----:B------:R-:W1:Y:S01]  /*6990*/  MUFU.EX2 R239, R239 ;  /* 0x000000ef00ef7308 */ /* 0x000e620000000800 */
        /* <DEDUP_REMOVED lines=12> */
[----:B------:R-:W3:Y:S01]  /*6a60*/  MUFU.EX2 R235, R235 ;  /* 0x000000eb00eb7308 */ /* 0x000ee20000000800 */
        /* <DEDUP_REMOVED lines=10> */
[----:B------:R-:W5:Y:S01]  /*6b10*/  MUFU.EX2 R237, R237 ;  /* 0x000000ed00ed7308 */ /* 0x000f620000000800 */
        /* <DEDUP_REMOVED lines=12> */
[----:B------:R-:W2:Y:S03]  /*6be0*/  LDSM.16.MT88.4 R100, [R198+0x4100] ;  /* 0x00410000c664783b */ /* 0x000ea60000004200 */
        /* <DEDUP_REMOVED lines=18> */
[C---:B--2---:R-:W-:Y:S04]  /*6d10*/  HMMA.16816.F32.BF16 R76, R128.reuse, R100, R76 ;  /* 0x00000064804c723c */ /* 0x044fe8000004184c */
[C---:B------:R-:W-:Y:S02]  /*6d20*/  FMUL.FTZ R96, R2.reuse, R96 ;  /* 0x0000006002607220 */ /* 0x040fe40000410000 */
[----:B------:R-:W-:Y:S01]  /*6d30*/  FMUL.FTZ R97, R2, R97 ;  /* 0x0000006102617220 */ /* 0x000fe20000410000 */
[----:B------:R-:W-:Y:S01]  /*6d40*/  F2FP.BF16.PACK_AB R100, R177, R176 ;  /* 0x000000b0b164723e */ /* 0x000fe200000010ff */
[C---:B------:R-:W-:Y:S04]  /*6d50*/  HMMA.16816.F32.BF16 R80, R128.reuse, R102, R80 ;  /* 0x000000668050723c */ /* 0x040fe80000041850 */
[C---:B------:R-:W-:Y:S01]  /*6d60*/  FMUL.FTZ R98, R0.reuse, R98 ;  /* 0x0000006200627220 */ /* 0x040fe20000410000 */
[----:B------:R-:W-:Y:S01]  /*6d70*/  F2FP.BF16.PACK_AB R101, R179, R178 ;  /* 0x000000b2b365723e */ /* 0x000fe200000010ff */
[----:B------:R-:W-:Y:S01]  /*6d80*/  FMUL.FTZ R99, R0, R99 ;  /* 0x0000006300637220 */ /* 0x000fe20000410000 */
[----:B----4-:R-:W-:Y:S01]  /*6d90*/  F2FP.BF16.PACK_AB R102, R181, R180 ;  /* 0x000000b4b566723e */ /* 0x010fe200000010ff */
[C---:B---3--:R-:W-:Y:S04]  /*6da0*/  HMMA.16816.F32.BF16 R84, R128.reuse, R108, R84 ;  /* 0x0000006c8054723c */ /* 0x048fe80000041854 */
        /* <DEDUP_REMOVED lines=13> */
[----:B------:R-:W-:Y:S01]  /*6e80*/  FFMA.FTZ R145, R220, c[0x0][0x2d0], -R145 ;  /* 0x0000b400dc917a23 */ /* 0x000fe20000010891 */
[----:B------:R-:W-:Y:S01]  /*6e90*/  HMMA.16816.F32.BF16 R96, R128, R106, R96 ;  /* 0x0000006a8060723c */ /* 0x000fe20000041860 */
[----:B------:R-:W3:Y:S03]  /*6ea0*/  LDSM.16.MT88.4 R104, [R196+0x2900] ;  /* 0x00290000c468783b */ /* 0x000ee60000004200 */
[--C-:B------:R-:W-:Y:S02]  /*6eb0*/  FFMA.FTZ R134, R134, c[0x0][0x2d0], -R144.reuse ;  /* 0x0000b40086867a23 */ /* 0x100fe40000010890 */
[----:B------:R-:W-:Y:S01]  /*6ec0*/  FFMA.FTZ R144, R133, c[0x0][0x2d0], -R144 ;  /* 0x0000b40085907a23 */ /* 0x000fe20000010890 */
[----:B------:R-:W-:Y:S01]  /*6ed0*/  MUFU.EX2 R229, R145 ;  /* 0x0000009100e57308 */ /* 0x000fe20000000800 */
[C---:B------:R-:W-:Y:S01]  /*6ee0*/  HMMA.16816.F32.BF16 R4, R100.reuse, R112, R4 ;  /* 0x000000706404723c */ /* 0x040fe20000041804 */
[----:B------:R-:W-:Y:S04]  /*6ef0*/  LDSM.16.MT88.4 R128, [R198+0x3100] ;  /* 0x00310000c680783b */ /* 0x000fe80000004200 */
[----:B------:R-:W-:Y:S02]  /*6f00*/  FFMA.FTZ R175, R2, R225, R175 ;  /* 0x000000e102af7223 */ /* 0x000fe400000100af */
[----:B------:R-:W-:Y:S01]  /*6f10*/  FFMA.FTZ R171, R0, R223, R171 ;  /* 0x000000df00ab7223 */ /* 0x000fe200000100ab */
[C---:B------:R-:W-:Y:S01]  /*6f20*/  HMMA.16816.F32.BF16 R8, R100.reuse, R114, R8 ;  /* 0x000000726408723c */ /* 0x040fe20000041808 */
[----:B------:R-:W-:Y:S01]  /*6f30*/  LDSM.16.MT88.4 R112, [R198+0x4900] ;  /* 0x00490000c670783b */ /* 0x000fe20000004200 */
[----:B------:R4:W-:Y:S02]  /*6f40*/  MUFU.EX2 R133, R144 ;  /* 0x0000009000857308 */ /* 0x0009e40000000800 */
[----:B------:R-:W-:Y:S01]  /*6f50*/  IADD3 R0, R221, -0x1, RZ ;  /* 0xffffffffdd007810 */ /* 0x000fe20007ffe0ff */
[----:B------:R-:W-:Y:S02]  /*6f60*/  FADD.FTZ R174, R174, R175 ;  /* 0x000000afaeae7221 */ /* 0x000fe40000010000 */
[----:B------:R-:W-:Y:S01]  /*6f70*/  FADD.FTZ R170, R170, R171 ;  /* 0x000000abaaaa7221 */ /* 0x000fe20000010000 */
[C---:B------:R-:W-:Y:S04]  /*6f80*/  HMMA.16816.F32.BF16 R12, R100.reuse, R116, R12 ;  /* 0x00000074640c723c */ /* 0x040fe8000004180c */
[----:B------:R-:W-:Y:S01]  /*6f90*/  MUFU.EX2 R224, R224 ;  /* 0x000000e000e07308 */ /* 0x000fe20000000800 */
[----:B------:R-:W-:Y:S01]  /*6fa0*/  FADD.FTZ R173, R173, R174 ;  /* 0x000000aeadad7221 */ /* 0x000fe20000010000 */
[----:B------:R-:W-:Y:S02]  /*6fb0*/  MOV R221, R0 ;  /* 0x0000000000dd7202 */ /* 0x000fe40000000f00 */
[C---:B------:R-:W-:Y:S01]  /*6fc0*/  HMMA.16816.F32.BF16 R16, R100.reuse, R118, R16 ;  /* 0x000000766410723c */ /* 0x040fe20000041810 */
[----:B------:R-:W-:Y:S03]  /*6fd0*/  LDSM.16.MT88.4 R116, [R197+0x4900] ;  /* 0x00490000c574783b */ /* 0x000fe60000004200 */
[----:B------:R-:W-:Y:S01]  /*6fe0*/  FADD.FTZ R173, R172, R173 ;  /* 0x000000adacad7221 */ /* 0x000fe20000010000 */
[----:B------:R-:W-:Y:S01]  /*6ff0*/  MOV R0, R3 ;  /* 0x0000000300007202 */ /* 0x000fe20000000f00 */
[----:B------:R-:W1:Y:S02]  /*7000*/  MUFU.EX2 R233, R233 ;  /* 0x000000e900e97308 */ /* 0x000e640000000800 */
[C---:B--2---:R-:W-:Y:S01]  /*7010*/  HMMA.16816.F32.BF16 R20, R100.reuse, R108, R20 ;  /* 0x0000006c6414723c */ /* 0x044fe20000041814 */
[----:B----4-:R-:W-:Y:S03]  /*7020*/  LDSM.16.MT88.4 R144, [R196+0x1900] ;  /* 0x00190000c490783b */ /* 0x010fe60000004200 */
[----:B------:R-:W-:Y:S04]  /*7030*/  FADD.FTZ R176, R176, R173 ;  /* 0x000000adb0b07221 */ /* 0x000fe80000010000 */
[C---:B------:R-:W-:Y:S01]  /*7040*/  HMMA.16816.F32.BF16 R24, R100.reuse, R110, R24 ;  /* 0x0000006e6418723c */ /* 0x040fe20000041818 */
[----:B------:R-:W-:Y:S01]  /*7050*/  MUFU.EX2 R226, R226 ;  /* 0x000000e200e27308 */ /* 0x000fe20000000800 */
[----:B------:R-:W2:Y:S02]  /*7060*/  LDSM.16.MT88.4 R108, [R203+0x4900] ;  /* 0x00490000cb6c783b */ /* 0x000ea40000004200 */
[----:B------:R-:W-:Y:S04]  /*7070*/  FADD.FTZ R177, R177, R176 ;  /* 0x000000b0b1b17221 */ /* 0x000fe80000010000 */
[C---:B------:R-:W-:Y:S03]  /*7080*/  HMMA.16816.F32.BF16 R28, R100.reuse, R120, R28 ;  /* 0x00000078641c723c */ /* 0x040fe6000004181c */
[----:B------:R-:W4:Y:S01]  /*7090*/  MUFU.EX2 R227, R227 ;  /* 0x000000e300e37308 */ /* 0x000f220000000800 */
[----:B------:R-:W-:Y:S04]  /*70a0*/  FADD.FTZ R180, R180, R177 ;  /* 0x000000b1b4b47221 */ /* 0x000fe80000010000 */
[C---:B------:R-:W-:Y:S01]  /*70b0*/  HMMA.16816.F32.BF16 R32, R100.reuse, R122, R32 ;  /* 0x0000007a6420723c */ /* 0x040fe20000041820 */
[----:B------:R-:W-:Y:S03]  /*70c0*/  LDSM.16.MT88.4 R120, [R198+0x1100] ;  /* 0x00110000c678783b */ /* 0x000fe60000004200 */
[----:B------:R-:W-:Y:S01]  /*70d0*/  FADD.FTZ R181, R181, R180 ;  /* 0x000000b4b5b57221 */ /* 0x000fe20000010000 */
[----:B------:R-:W1:Y:S03]  /*70e0*/  MUFU.EX2 R222, R222 ;  /* 0x000000de00de7308 */ /* 0x000e660000000800 */
[C---:B------:R-:W-:Y:S07]  /*70f0*/  HMMA.16816.F32.BF16 R36, R100.reuse, R124, R36 ;  /* 0x0000007c6424723c */ /* 0x040fee0000041824 */
[----:B------:R-:W1:Y:S01]  /*7100*/  MUFU.EX2 R134, R134 ;  /* 0x0000008600867308 */ /* 0x000e620000000800 */
        /* <DEDUP_REMOVED lines=16> */
[----:B------:R-:W1:Y:S07]  /*7210*/  LDSM.16.MT88.4 R112, [R197+0x1100] ;  /* 0x00110000c570783b */ /* 0x000e6e0000004200 */
[C---:B------:R-:W-:Y:S08]  /*7220*/  HMMA.16816.F32.BF16 R84, R100.reuse, R116, R84 ;  /* 0x000000746454723c */ /* 0x040ff00000041854 */
[C---:B------:R-:W-:Y:S01]  /*7230*/  HMMA.16816.F32.BF16 R88, R100.reuse, R118, R88 ;  /* 0x000000766458723c */ /* 0x040fe20000041858 */
[----:B------:R-:W4:Y:S07]  /*7240*/  LDSM.16.MT88.4 R116, [R203+0x3100] ;  /* 0x00310000cb74783b */ /* 0x000f2e0000004200 */
[C---:B---3--:R-:W-:Y:S08]  /*7250*/  HMMA.16816.F32.BF16 R92, R100.reuse, R104, R92 ;  /* 0x00000068645c723c */ /* 0x048ff0000004185c */
[----:B------:R-:W-:Y:S01]  /*7260*/  HMMA.16816.F32.BF16 R96, R100, R106, R96 ;  /* 0x0000006a6460723c */ /* 0x000fe20000041860 */
[----:B------:R-:W3:Y:S06]  /*7270*/  LDSM.16.MT88.4 R104, [R196+0x3100] ;  /* 0x00310000c468783b */ /* 0x000eec0000004200 */
[----:B------:R-:W-:Y:S01]  /*7280*/  F2FP.BF16.PACK_AB R100, R239, R234 ;  /* 0x000000eaef64723e */ /* 0x000fe200000010ff */
[----:B------:R-:W-:Y:S01]  /*7290*/  FADD.FTZ R234, R234, R181 ;  /* 0x000000b5eaea7221 */ /* 0x000fe20000010000 */
[----:B------:R-:W-:Y:S03]  /*72a0*/  F2FP.BF16.PACK_AB R101, R235, R232 ;  /* 0x000000e8eb65723e */ /* 0x000fe600000010ff */
[----:B-----5:R-:W-:Y:S01]  /*72b0*/  F2FP.BF16.PACK_AB R102, R237, R230 ;  /* 0x000000e6ed66723e */ /* 0x020fe200000010ff */
[----:B------:R-:W-:Y:S01]  /*72c0*/  FADD.FTZ R239, R239, R234 ;  /* 0x000000eaefef7221 */ /* 0x000fe20000010000 */
[----:B-1----:R-:W-:Y:S03]  /*72d0*/  F2FP.BF16.PACK_AB R103, R231, R228 ;  /* 0x000000e4e767723e */ /* 0x002fe600000010ff */
[----:B------:R-:W-:Y:S04]  /*72e0*/  FADD.FTZ R230, R230, R239 ;  /* 0x000000efe6e67221 */ /* 0x000fe80000010000 */
[C---:B--2---:R-:W-:Y:S03]  /*72f0*/  HMMA.16816.F32.BF16 R4, R100.reuse, R108, R4 ;  /* 0x0000006c6404723c */ /* 0x044fe60000041804 */
[----:B------:R-:W-:Y:S05]  /*7300*/  FADD.FTZ R237, R237, R230 ;  /* 0x000000e6eded7221 */ /* 0x000fea0000010000 */
[C---:B------:R-:W-:Y:S01]  /*7310*/  HMMA.16816.F32.BF16 R8, R100.reuse, R110, R8 ;  /* 0x0000006e6408723c */ /* 0x040fe20000041808 */
[----:B------:R-:W1:Y:S07]  /*7320*/  LDSM.16.MT88.4 R108, [R203+0x5100] ;  /* 0x00510000cb6c783b */ /* 0x000e6e0000004200 */
[C---:B------:R-:W-:Y:S08]  /*7330*/  HMMA.16816.F32.BF16 R12, R100.reuse, R120, R12 ;  /* 0x00000078640c723c */ /* 0x040ff0000004180c */
[C---:B------:R-:W-:Y:S08]  /*7340*/  HMMA.16816.F32.BF16 R16, R100.reuse, R122, R16 ;  /* 0x0000007a6410723c */ /* 0x040ff00000041810 */
[C---:B------:R-:W-:Y:S08]  /*7350*/  HMMA.16816.F32.BF16 R20, R100.reuse, R112, R20 ;  /* 0x000000706414723c */ /* 0x040ff00000041814 */
[C---:B------:R-:W-:Y:S01]  /*7360*/  HMMA.16816.F32.BF16 R24, R100.reuse, R114, R24 ;  /* 0x000000726418723c */ /* 0x040fe20000041818 */
[----:B------:R-:W2:Y:S07]  /*7370*/  LDSM.16.MT88.4 R112, [R198+0x5100] ;  /* 0x00510000c670783b */ /* 0x000eae0000004200 */
[C---:B------:R-:W-:Y:S08]  /*7380*/  HMMA.16816.F32.BF16 R28, R100.reuse, R124, R28 ;  /* 0x0000007c641c723c */ /* 0x040ff0000004181c */
[C---:B------:R-:W-:Y:S01]  /*7390*/  HMMA.16816.F32.BF16 R32, R100.reuse, R126, R32 ;  /* 0x0000007e6420723c */ /* 0x040fe20000041820 */
[----:B------:R-:W-:Y:S07]  /*73a0*/  LDSM.16.MT88.4 R124, [R203+0x1900] ;  /* 0x00190000cb7c783b */ /* 0x000fee0000004200 */
[C---:B----4-:R-:W-:Y:S08]  /*73b0*/  HMMA.16816.F32.BF16 R36, R100.reuse, R116, R36 ;  /* 0x000000746424723c */ /* 0x050ff00000041824 */
[C---:B------:R-:W-:Y:S01]  /*73c0*/  HMMA.16816.F32.BF16 R40, R100.reuse, R118, R40 ;  /* 0x000000766428723c */ /* 0x040fe20000041828 */
[----:B------:R-:W4:Y:S07]  /*73d0*/  LDSM.16.MT88.4 R116, [R197+0x5100] ;  /* 0x00510000c574783b */ /* 0x000f2e0000004200 */
[C---:B------:R-:W-:Y:S08]  /*73e0*/  HMMA.16816.F32.BF16 R44, R100.reuse, R128, R44 ;  /* 0x00000080642c723c */ /* 0x040ff0000004182c */
[C---:B------:R-:W-:Y:S08]  /*73f0*/  HMMA.16816.F32.BF16 R48, R100.reuse, R130, R48 ;  /* 0x000000826430723c */ /* 0x040ff00000041830 */
[C---:B------:R-:W-:Y:S07]  /*7400*/  HMMA.16816.F32.BF16 R52, R100.reuse, R136, R52 ;  /* 0x000000886434723c */ /* 0x040fee0000041834 */
[----:B------:R-:W-:Y:S01]  /*7410*/  F2FP.BF16.PACK_AB R136, R233, R224 ;  /* 0x000000e0e988723e */ /* 0x000fe200000010ff */
[C---:B------:R-:W-:Y:S04]  /*7420*/  HMMA.16816.F32.BF16 R56, R100.reuse, R138, R56 ;  /* 0x0000008a6438723c */ /* 0x040fe80000041838 */
[----:B------:R-:W-:Y:S01]  /*7430*/  F2FP.BF16.PACK_AB R137, R227, R226 ;  /* 0x000000e2e389723e */ /* 0x000fe200000010ff */
[----:B------:R-:W-:Y:S02]  /*7440*/  FADD.FTZ R224, R224, R237 ;  /* 0x000000ede0e07221 */ /* 0x000fe40000010000 */
[----:B------:R-:W-:Y:S01]  /*7450*/  F2FP.BF16.PACK_AB R138, R229, R222 ;  /* 0x000000dee58a723e */ /* 0x000fe200000010ff */
[C---:B---3--:R-:W-:Y:S04]  /*7460*/  HMMA.16816.F32.BF16 R60, R100.reuse, R104, R60 ;  /* 0x00000068643c723c */ /* 0x048fe8000004183c */
[----:B------:R-:W-:Y:S01]  /*7470*/  F2FP.BF16.PACK_AB R139, R133, R134 ;  /* 0x00000086858b723e */ /* 0x000fe200000010ff */
[----:B------:R-:W-:Y:S03]  /*7480*/  FADD.FTZ R233, R233, R224 ;  /* 0x000000e0e9e97221 */ /* 0x000fe60000010000 */
[C---:B------:R-:W-:Y:S01]  /*7490*/  HMMA.16816.F32.BF16 R64, R100.reuse, R106, R64 ;  /* 0x0000006a6440723c */ /* 0x040fe20000041840 */
[----:B------:R-:W3:Y:S03]  /*74a0*/  LDSM.16.MT88.4 R104, [R196+0x5100] ;  /* 0x00510000c468783b */ /* 0x000ee60000004200 */
[----:B------:R-:W-:Y:S04]  /*74b0*/  FADD.FTZ R222, R222, R233 ;  /* 0x000000e9dede7221 */ /* 0x000fe80000010000 */
[C---:B-1----:R-:W-:Y:S04]  /*74c0*/  HMMA.16816.F32.BF16 R68, R100.reuse, R108, R68 ;  /* 0x0000006c6444723c */ /* 0x042fe80000041844 */
[----:B------:R-:W-:Y:S04]  /*74d0*/  FADD.FTZ R225, R229, R222 ;  /* 0x000000dee5e17221 */ /* 0x000fe80000010000 */
[C---:B------:R-:W-:Y:S01]  /*74e0*/  HMMA.16816.F32.BF16 R72, R100.reuse, R110, R72 ;  /* 0x0000006e6448723c */ /* 0x040fe20000041848 */
[----:B------:R-:W1:Y:S07]  /*74f0*/  LDSM.16.MT88.4 R108, [R198+0x1900] ;  /* 0x00190000c66c783b */ /* 0x000e6e0000004200 */
[C---:B--2---:R-:W-:Y:S08]  /*7500*/  HMMA.16816.F32.BF16 R76, R100.reuse, R112, R76 ;  /* 0x00000070644c723c */ /* 0x044ff0000004184c */
[C---:B------:R-:W-:Y:S08]  /*7510*/  HMMA.16816.F32.BF16 R80, R100.reuse, R114, R80 ;  /* 0x000000726450723c */ /* 0x040ff00000041850 */
[C---:B----4-:R-:W-:Y:S08]  /*7520*/  HMMA.16816.F32.BF16 R84, R100.reuse, R116, R84 ;  /* 0x000000746454723c */ /* 0x050ff00000041854 */
[C---:B------:R-:W-:Y:S08]  /*7530*/  HMMA.16816.F32.BF16 R88, R100.reuse, R118, R88 ;  /* 0x000000766458723c */ /* 0x040ff00000041858 */
[C---:B---3--:R-:W-:Y:S08]  /*7540*/  HMMA.16816.F32.BF16 R92, R100.reuse, R104, R92 ;  /* 0x00000068645c723c */ /* 0x048ff0000004185c */
[----:B------:R-:W-:Y:S08]  /*7550*/  HMMA.16816.F32.BF16 R96, R100, R106, R96 ;  /* 0x0000006a6460723c */ /* 0x000ff00000041860 */
[C---:B------:R-:W-:Y:S01]  /*7560*/  HMMA.16816.F32.BF16 R128, R136.reuse, R124, R4 ;  /* 0x0000007c8880723c */ /* 0x040fe20000041804 */
[----:B------:R-:W2:Y:S07]  /*7570*/  LDSM.16.MT88.4 R4, [R198+0x5900] ;  /* 0x00590000c604783b */ /* 0x000eae0000004200 */
[C---:B------:R-:W-:Y:S01]  /*7580*/  HMMA.16816.F32.BF16 R124, R136.reuse, R126, R8 ;  /* 0x0000007e887c723c */ /* 0x040fe20000041808 */
[----:B------:R-:W3:Y:S07]  /*7590*/  LDSM.16.MT88.4 R8, [R197+0x5900] ;  /* 0x00590000c508783b */ /* 0x000eee0000004200 */
[C---:B-1----:R-:W-:Y:S01]  /*75a0*/  HMMA.16816.F32.BF16 R120, R136.reuse, R108, R12 ;  /* 0x0000006c8878723c */ /* 0x042fe2000004180c */
[----:B------:R-:W1:Y:S07]  /*75b0*/  LDSM.16.MT88.4 R12, [R196+0x5900] ;  /* 0x00590000c40c783b */ /* 0x000e6e0000004200 */
[C---:B------:R-:W-:Y:S08]  /*75c0*/  HMMA.16816.F32.BF16 R116, R136.reuse, R110, R16 ;  /* 0x0000006e8874723c */ /* 0x040ff00000041810 */
        /* <DEDUP_REMOVED lines=14> */
[C---:B--2---:R-:W-:Y:S07]  /*76b0*/  HMMA.16816.F32.BF16 R76, R136.reuse, R4, R76 ;  /* 0x00000004884c723c */ /* 0x044fee000004184c */
[----:B------:R-:W-:Y:S01]  /*76c0*/  FADD.FTZ R5, R169, R170 ;  /* 0x000000aaa9057221 */ /* 0x000fe20000010000 */
[C---:B------:R-:W-:Y:S04]  /*76d0*/  HMMA.16816.F32.BF16 R80, R136.reuse, R6, R80 ;  /* 0x000000068850723c */ /* 0x040fe80000041850 */
[----:B------:R-:W-:Y:S04]  /*76e0*/  FADD.FTZ R5, R168, R5 ;  /* 0x00000005a8057221 */ /* 0x000fe80000010000 */
[C---:B---3--:R-:W-:Y:S04]  /*76f0*/  HMMA.16816.F32.BF16 R84, R136.reuse, R8, R84 ;  /* 0x000000088854723c */ /* 0x048fe80000041854 */
[----:B------:R-:W-:Y:S04]  /*7700*/  FADD.FTZ R178, R178, R5 ;  /* 0x00000005b2b27221 */ /* 0x000fe80000010000 */
[C---:B------:R-:W-:Y:S04]  /*7710*/  HMMA.16816.F32.BF16 R88, R136.reuse, R10, R88 ;  /* 0x0000000a8858723c */ /* 0x040fe80000041858 */
[----:B------:R-:W-:Y:S04]  /*7720*/  FADD.FTZ R179, R179, R178 ;  /* 0x000000b2b3b37221 */ /* 0x000fe80000010000 */
[----:B------:R-:W-:Y:S01]  /*7730*/  FADD.FTZ R182, R182, R179 ;  /* 0x000000b3b6b67221 */ /* 0x000fe20000010000 */
[C---:B-1----:R-:W-:Y:S03]  /*7740*/  HMMA.16816.F32.BF16 R92, R136.reuse, R12, R92 ;  /* 0x0000000c885c723c */ /* 0x042fe6000004185c */
[----:B------:R-:W-:Y:S04]  /*7750*/  FADD.FTZ R183, R183, R182 ;  /* 0x000000b6b7b77221 */ /* 0x000fe80000010000 */
[----:B------:R-:W-:Y:S01]  /*7760*/  FADD.FTZ R232, R232, R183 ;  /* 0x000000b7e8e87221 */ /* 0x000fe20000010000 */
[----:B------:R-:W-:Y:S04]  /*7770*/  HMMA.16816.F32.BF16 R96, R136, R14, R96 ;  /* 0x0000000e8860723c */ /* 0x000fe80000041860 */
[----:B------:R-:W-:Y:S04]  /*7780*/  FADD.FTZ R235, R235, R232 ;  /* 0x000000e8ebeb7221 */ /* 0x000fe80000010000 */
[----:B------:R-:W-:Y:S04]  /*7790*/  FADD.FTZ R228, R228, R235 ;  /* 0x000000ebe4e47221 */ /* 0x000fe80000010000 */
[----:B------:R-:W-:Y:S04]  /*77a0*/  FADD.FTZ R231, R231, R228 ;  /* 0x000000e4e7e77221 */ /* 0x000fe80000010000 */
[----:B------:R-:W-:Y:S04]  /*77b0*/  FADD.FTZ R226, R226, R231 ;  /* 0x000000e7e2e27221 */ /* 0x000fe80000010000 */
[----:B------:R-:W-:Y:S04]  /*77c0*/  FADD.FTZ R227, R227, R226 ;  /* 0x000000e2e3e37221 */ /* 0x000fe80000010000 */
[----:B------:R-:W-:Y:S04]  /*77d0*/  FADD.FTZ R134, R134, R227 ;  /* 0x000000e386867221 */ /* 0x000fe80000010000 */
[----:B------:R-:W-:Y:S01]  /*77e0*/  FADD.FTZ R223, R133, R134 ;  /* 0x0000008685df7221 */ /* 0x000fe20000010000 */
[----:B------:R-:W-:-:S05]  /*77f0*/  @P0 BRA `(.L_x_33) ;  /* 0xffffd60000000947 */ /* 0x000fca000383ffff */
.L_x_32:
[----:B------:R-:W1:Y:S01]  /*7800*/  SHFL.BFLY PT, R6, R225, 0x2, 0x1f ;  /* 0x0c401f00e1067f89 */ /* 0x000e6200000e0000 */
[----:B------:R-:W-:-:S02]  /*7810*/  MOV R4, RZ ;  /* 0x000000ff00047202 */ /* 0x000fc40000000f00 */
[----:B------:R-:W-:Y:S01]  /*7820*/  MOV R2, RZ ;  /* 0x000000ff00027202 */ /* 0x000fe20000000f00 */
[----:B------:R-:W2:Y:S01]  /*7830*/  SHFL.BFLY PT, R0, R223, 0x2, 0x1f ;  /* 0x0c401f00df007f89 */ /* 0x000ea200000e0000 */
[----:B------:R-:W-:Y:S02]  /*7840*/  MOV R8, 0xff800000 ;  /* 0xff80000000087802 */ /* 0x000fe40000000f00 */
[----:B------:R-:W-:Y:S01]  /*7850*/  PLOP3.LUT P2, PT, PT, PT, PT, 0x8, 0x0 ;  /* 0x000000000000781c */ /* 0x000fe20003f4e170 */
[----:B-1----:R-:W-:Y:S02]  /*7860*/  FADD.FTZ R6, R6, R225 ;  /* 0x000000e106067221 */ /* 0x002fe40000010000 */
[----:B--2---:R-:W-:-:S03]  /*7870*/  FADD.FTZ R7, R0, R223 ;  /* 0x000000df00077221 */ /* 0x004fc60000010000 */
[----:B------:R-:W1:Y:S04]  /*7880*/  SHFL.BFLY PT, R5, R6, 0x1, 0x1f ;  /* 0x0c201f0006057f89 */ /* 0x000e6800000e0000 */
[----:B------:R-:W2:Y:S01]  /*7890*/  SHFL.BFLY PT, R0, R7, 0x1, 0x1f ;  /* 0x0c201f0007007f89 */ /* 0x000ea200000e0000 */
[----:B-1----:R-:W-:Y:S01]  /*78a0*/  FADD.FTZ R5, R6, R5 ;  /* 0x0000000506057221 */ /* 0x002fe20000010000 */
[----:B------:R-:W-:Y:S01]  /*78b0*/  MOV R6, 0xff800000 ;  /* 0xff80000000067802 */ /* 0x000fe20000000f00 */
[----:B--2---:R-:W-:-:S03]  /*78c0*/  FADD.FTZ R0, R0, R7 ;  /* 0x0000000700007221 */ /* 0x004fc60000010000 */
[----:B------:R-:W-:Y:S02]  /*78d0*/  FSETP.NE.FTZ.AND P1, PT, R5, RZ, PT ;  /* 0x000000ff0500720b */ /* 0x000fe40003f35000 */
[----:B------:R-:W-:-:S11]  /*78e0*/  FSETP.NE.FTZ.AND P0, PT, R0, RZ, PT ;  /* 0x000000ff0000720b */ /* 0x000fd60003f15000 */
[----:B------:R-:W1:Y:S01]  /*78f0*/  @P1 MUFU.RCP R4, R5 ;  /* 0x0000000500041308 */ /* 0x000e620000001000 */
[----:B------:R-:W-:-:S05]  /*7900*/  @P1 MOV R7, 0x3f317218 ;  /* 0x3f31721800071802 */ /* 0x000fca0000000f00 */
[----:B------:R-:W-:Y:S02]  /*7910*/  @P1 FMUL.FTZ R7, R7, c[0x0][0x2d0] ;  /* 0x0000b40007071a20 */ /* 0x000fe40000410000 */
[----:B------:R-:W-:Y:S08]  /*7920*/  @P0 MUFU.RCP R2, R0 ;  /* 0x0000000000020308 */ /* 0x000ff00000001000 */
[----:B------:R-:W2:Y:S01]  /*7930*/  @P1 MUFU.LG2 R5, R5 ;  /* 0x0000000500051308 */ /* 0x000ea20000000c00 */
[----:B-1----:R-:W-:-:S02]  /*7940*/  FMUL.FTZ R128, R4, R128 ;  /* 0x0000008004807220 */ /* 0x002fc40000410000 */
[C---:B------:R-:W-:Y:S02]  /*7950*/  FMUL.FTZ R129, R4.reuse, R129 ;  /* 0x0000008104817220 */ /* 0x040fe40000410000 */
[C---:B------:R-:W-:Y:S02]  /*7960*/  FMUL.FTZ R124, R4.reuse, R124 ;  /* 0x0000007c047c7220 */ /* 0x040fe40000410000 */
[C---:B------:R-:W-:Y:S01]  /*7970*/  FMUL.FTZ R125, R4.reuse, R125 ;  /* 0x0000007d047d7220 */ /* 0x040fe20000410000 */
[----:B------:R-:W1:Y:S01]  /*7980*/  @P0 MUFU.LG2 R0, R0 ;  /* 0x0000000000000308 */ /* 0x000e620000000c00 */
[C---:B------:R-:W-:Y:S02]  /*7990*/  FMUL.FTZ R120, R4.reuse, R120 ;  /* 0x0000007804787220 */ /* 0x040fe40000410000 */
[C---:B------:R-:W-:Y:S02]  /*79a0*/  FMUL.FTZ R121, R4.reuse, R121 ;  /* 0x0000007904797220 */ /* 0x040fe40000410000 */
[----:B------:R-:W-:-:S02]  /*79b0*/  FMUL.FTZ R116, R4, R116 ;  /* 0x0000007404747220 */ /* 0x000fc40000410000 */
[C---:B------:R-:W-:Y:S02]  /*79c0*/  FMUL.FTZ R117, R4.reuse, R117 ;  /* 0x0000007504757220 */ /* 0x040fe40000410000 */
[C---:B------:R-:W-:Y:S02]  /*79d0*/  FMUL.FTZ R112, R4.reuse, R112 ;  /* 0x0000007004707220 */ /* 0x040fe40000410000 */
[C---:B------:R-:W-:Y:S02]  /*79e0*/  FMUL.FTZ R113, R4.reuse, R113 ;  /* 0x0000007104717220 */ /* 0x040fe40000410000 */
        /* <DEDUP_REMOVED lines=37> */
[----:B------:R-:W-:Y:S01]  /*7c40*/  FMUL.FTZ R97, R4, R97 ;  /* 0x0000006104617220 */ /* 0x000fe20000410000 */
[----:B------:R-:W-:Y:S01]  /*7c50*/  @P0 MOV R4, 0x3f317218 ;  /* 0x3f31721800040802 */ /* 0x000fe20000000f00 */
[----:B--2---:R-:W-:-:S02]  /*7c60*/  @P1 FMUL.FTZ R5, R5, 0.69314718246459960938 ;  /* 0x3f31721805051820 */ /* 0x004fc40000410000 */
[----:B-1----:R-:W-:Y:S02]  /*7c70*/  @P0 FMUL.FTZ R0, R0, 0.69314718246459960938 ;  /* 0x3f31721800000820 */ /* 0x002fe40000410000 */
[----:B------:R-:W-:Y:S02]  /*7c80*/  @P0 FMUL.FTZ R4, R4, c[0x0][0x2d0] ;  /* 0x0000b40004040a20 */ /* 0x000fe40000410000 */
        /* <DEDUP_REMOVED lines=47> */
[----:B------:R-:W-:Y:S02]  /*7f80*/  FMUL.FTZ R99, R2, R99 ;  /* 0x0000006302637220 */ /* 0x000fe40000410000 */
[----:B------:R-:W-:Y:S02]  /*7f90*/  @P1 FFMA.FTZ R6, R7, R132, R5 ;  /* 0x0000008407061223 */ /* 0x000fe40000010005 */
[----:B------:R-:W-:Y:S02]  /*7fa0*/  @P0 FFMA.FTZ R8, R4, R3, R0 ;  /* 0x0000000304080223 */ /* 0x000fe40000010000 */
.L_x_24:
[----:B------:R-:W-:Y:S01]  /*7fb0*/  USHF.R.S32.HI UR8, URZ, 0x1f, UR9 ;  /* 0x0000001f3f087899 */ /* 0x000fe20008011409 */
[----:B------:R-:W-:Y:S05]  /*7fc0*/  @P2 BRA `(.L_x_36) ;  /* 0x000017e000002947 */ /* 0x000fea0003800000 */
[----:B------:R-:W2:Y:S01]  /*7fd0*/  S2R R0, SR_TID.X ;  /* 0x0000000000007919 */ /* 0x000ea20000002100 */
[----:B------:R-:W-:Y:S01]  /*7fe0*/  F2FP.BF16.PACK_AB R128, R129, R128 ;  /* 0x000000808180723e */ /* 0x000fe200000010ff */
[----:B------:R-:W-:Y:S01]  /*7ff0*/  ULDC.64 UR4, c[0x0][0x500] ;  /* 0x0001400000047ab9 */ /* 0x000fe20000000a00 */
[----:B------:R-:W-:Y:S01]  /*8000*/  F2FP.BF16.PACK_AB R130, R131, R130 ;  /* 0x000000828382723e */ /* 0x000fe200000010ff */
[----:B------:R-:W-:Y:S01]  /*8010*/  UISETP.NE.U32.AND UP1, UPT, URZ, UR4, UPT ;  /* 0x000000043f00728c */ /* 0x000fe2000bf25070 */
[----:B------:R-:W-:Y:S01]  /*8020*/  F2FP.BF16.PACK_AB R124, R125, R124 ;  /* 0x0000007c7d7c723e */ /* 0x000fe200000010ff */
[----:B------:R-:W-:Y:S01]  /*8030*/  UMOV UR6, 0x4 ;  /* 0x0000000400067882 */ /* 0x000fe20000000000 */
[----:B------:R-:W-:Y:S01]  /*8040*/  F2FP.BF16.PACK_AB R126, R127, R126 ;  /* 0x0000007e7f7e723e */ /* 0x000fe200000010ff */
[----:B------:R-:W-:Y:S01]  /*8050*/  UISETP.NE.AND.EX UP1, UPT, URZ, UR5, UPT, UP1 ;  /* 0x000000053f00728c */ /* 0x000fe2000bf25310 */
[----:B------:R-:W-:-:S02]  /*8060*/  F2FP.BF16.PACK_AB R120, R121, R120 ;  /* 0x000000787978723e */ /* 0x000fc400000010ff */
[----:B------:R-:W-:Y:S01]  /*8070*/  F2FP.BF16.PACK_AB R122, R123, R122 ;  /* 0x0000007a7b7a723e */ /* 0x000fe200000010ff */
[----:B------:R-:W-:Y:S01]  /*8080*/  ULDC.64 UR4, c[0x0][0x500] ;  /* 0x0001400000047ab9 */ /* 0x000fe20000000a00 */
[----:B------:R-:W-:Y:S01]  /*8090*/  F2FP.BF16.PACK_AB R116, R117, R116 ;  /* 0x000000747574723e */ /* 0x000fe200000010ff */
[----:B------:R-:W-:Y:S01]  /*80a0*/  UIMAD.WIDE UR4, UR16, UR6, UR4 ;  /* 0x00000006100472a5 */ /* 0x000fe2000f8e0204 */
[----:B------:R-:W-:Y:S02]  /*80b0*/  F2FP.BF16.PACK_AB R118, R119, R118 ;  /* 0x000000767776723e */ /* 0x000fe400000010ff */
[----:B------:R-:W-:Y:S02]  /*80c0*/  F2FP.BF16.PACK_AB R112, R113, R112 ;  /* 0x000000707170723e */ /* 0x000fe400000010ff */
[----:B------:R-:W-:Y:S02]  /*80d0*/  F2FP.BF16.PACK_AB R114, R115, R114 ;  /* 0x000000727372723e */ /* 0x000fe400000010ff */
[----:B------:R-:W-:-:S02]  /*80e0*/  F2FP.BF16.PACK_AB R108, R109, R108 ;  /* 0x0000006c6d6c723e */ /* 0x000fc400000010ff */
[----:B------:R-:W-:Y:S02]  /*80f0*/  F2FP.BF16.PACK_AB R110, R111, R110 ;  /* 0x0000006e6f6e723e */ /* 0x000fe400000010ff */
[----:B--2---:R-:W-:Y:S02]  /*8100*/  SHF.R.S32.HI R3, RZ, 0x1f, R0 ;  /* 0x0000001fff037819 */ /* 0x004fe40000011400 */
[----:B------:R-:W-:Y:S02]  /*8110*/  F2FP.BF16.PACK_AB R104, R105, R104 ;  /* 0x000000686968723e */ /* 0x000fe400000010ff */
[----:B-1----:R-:W-:Y:S02]  /*8120*/  LEA.HI R2, R3, R0, RZ, 0x2 ;  /* 0x0000000003027211 */ /* 0x002fe400078f10ff */
[----:B------:R-:W-:Y:S02]  /*8130*/  F2FP.BF16.PACK_AB R106, R107, R106 ;  /* 0x0000006a6b6a723e */ /* 0x000fe400000010ff */
[----:B------:R-:W-:-:S02]  /*8140*/  SHF.R.S32.HI R5, RZ, 0x2, R2 ;  /* 0x00000002ff057819 */ /* 0x000fc40000011402 */
[----:B------:R-:W-:Y:S02]  /*8150*/  SHF.R.S32.HI R4, RZ, 0x1f, R2 ;  /* 0x0000001fff047819 */ /* 0x000fe40000011402 */
[----:B------:R-:W-:Y:S02]  /*8160*/  LOP3.LUT R7, R2, 0xfffffffc, RZ, 0xc0, !PT ;  /* 0xfffffffc02077812 */ /* 0x000fe400078ec0ff */
[----:B------:R-:W-:Y:S02]  /*8170*/  LEA.HI R4, R4, R5, RZ, 0x3 ;  /* 0x0000000504047211 */ /* 0x000fe400078f18ff */
[----:B------:R-:W-:Y:S01]  /*8180*/  F2FP.BF16.PACK_AB R100, R101, R100 ;  /* 0x000000646564723e */ /* 0x000fe200000010ff */
[----:B------:R-:W-:Y:S01]  /*8190*/  IMAD.IADD R7, R0, 0x1, -R7 ;  /* 0x0000000100077824 */ /* 0x000fe200078e0a07 */
[----:B------:R-:W-:Y:S02]  /*81a0*/  LOP3.LUT R4, R4, 0xfffffff8, RZ, 0xc0, !PT ;  /* 0xfffffff804047812 */ /* 0x000fe400078ec0ff */
[----:B------:R-:W-:-:S02]  /*81b0*/  F2FP.BF16.PACK_AB R102, R103, R102 ;  /* 0x000000666766723e */ /* 0x000fc400000010ff */
[----:B------:R-:W-:Y:S01]  /*81c0*/  F2FP.BF16.PACK_AB R36, R37, R36 ;  /* 0x000000242524723e */ /* 0x000fe200000010ff */
[----:B------:R-:W-:Y:S01]  /*81d0*/  IMAD.IADD R5, R5, 0x1, -R4 ;  /* 0x0000000105057824 */ /* 0x000fe200078e0a04 */
[----:B------:R-:W-:Y:S02]  /*81e0*/  LEA.HI R4, R3, R0, RZ, 0x5 ;  /* 0x0000000003047211 */ /* 0x000fe400078f28ff */
[----:B------:R-:W-:Y:S01]  /*81f0*/  F2FP.BF16.PACK_AB R38, R39, R38 ;  /* 0x000000262726723e */ /* 0x000fe200000010ff */
[C---:B------:R-:W-:Y:S01]  /*8200*/  IMAD.SHL.U32 R9, R5.reuse, 0x40, RZ ;  /* 0x0000004005097824 */ /* 0x040fe200078e00ff */
[----:B------:R-:W-:Y:S02]  /*8210*/  SHF.R.S32.HI R2, RZ, 0x5, R4 ;  /* 0x00000005ff027819 */ /* 0x000fe40000011404 */
[----:B------:R-:W-:Y:S02]  /*8220*/  LOP3.LUT R11, R5, 0x1, RZ, 0xc0, !PT ;  /* 0x00000001050b7812 */ /* 0x000fe400078ec0ff */
[----:B------:R-:W-:Y:S01]  /*8230*/  LOP3.LUT R9, R9, 0x1c0, RZ, 0xc0, !PT ;  /* 0x000001c009097812 */ /* 0x000fe200078ec0ff */
[----:B------:R-:W-:Y:S01]  /*8240*/  IMAD R10, R2, 0x200, R7 ;  /* 0x00000200020a7824 */ /* 0x000fe200078e0207 */
[----:B------:R-:W-:-:S02]  /*8250*/  ISETP.NE.U32.AND P0, PT, R11, 0x1, PT ;  /* 0x000000010b00780c */ /* 0x000fc40003f05070 */
[----:B------:R-:W-:Y:S02]  /*8260*/  LEA.HI R9, R9, R9, RZ, 0x1d ;  /* 0x0000000909097211 */ /* 0x000fe400078fe8ff */
[----:B------:R-:W-:Y:S01]  /*8270*/  R2P PR, R5, 0x6 ;  /* 0x0000000605007804 */ /* 0x000fe20000000000 */
[----:B------:R-:W-:Y:S01]  /*8280*/  IMAD.MOV.U32 R5, RZ, RZ, 0x20 ;  /* 0x00000020ff057424 */ /* 0x000fe200078e00ff */
[----:B------:R-:W-:Y:S01]  /*8290*/  F2FP.BF16.PACK_AB R40, R41, R40 ;  /* 0x000000282928723e */ /* 0x000fe200000010ff */
[----:B------:R-:W-:Y:S01]  /*82a0*/  IMAD.U32 R9, R10, 0x2, R9 ;  /* 0x000000020a097824 */ /* 0x000fe200078e0009 */
[----:B------:R-:W-:Y:S02]  /*82b0*/  F2FP.BF16.PACK_AB R42, R43, R42 ;  /* 0x0000002a2b2a723e */ /* 0x000fe400000010ff */
[----:B------:R-:W-:Y:S01]  /*82c0*/  F2FP.BF16.PACK_AB R44, R45, R44 ;  /* 0x0000002c2d2c723e */ /* 0x000fe200000010ff */
[----:B------:R-:W-:Y:S01]  /*82d0*/  IMAD.SHL.U32 R9, R9, 0x2, RZ ;  /* 0x0000000209097824 */ /* 0x000fe200078e00ff */
[----:B------:R-:W-:Y:S01]  /*82e0*/  BAR.SYNC.DEFER_BLOCKING 0x1, 0x100 ;  /* 0x0044000000007b1d */ /* 0x000fe20000010000 */
[----:B------:R-:W-:-:S02]  /*82f0*/  F2FP.BF16.PACK_AB R46, R47, R46 ;  /* 0x0000002e2f2e723e */ /* 0x000fc400000010ff */
[----:B------:R-:W-:Y:S02]  /*8300*/  F2FP.BF16.PACK_AB R48, R49, R48 ;  /* 0x000000303130723e */ /* 0x000fe400000010ff */
[C---:B------:R-:W-:Y:S02]  /*8310*/  IADD3 R10, R9.reuse, 0x80, RZ ;  /* 0x00000080090a7810 */ /* 0x040fe40007ffe0ff */
[----:B------:R-:W-:Y:S02]  /*8320*/  IADD3 R11, R9, 0x70, RZ ;  /* 0x00000070090b7810 */ /* 0x000fe40007ffe0ff */
[----:B------:R-:W-:Y:S02]  /*8330*/  @P0 IADD3 R11, R10, 0x10, RZ ;  /* 0x000000100a0b0810 */ /* 0x000fe40007ffe0ff */
[----:B------:R-:W-:Y:S01]  /*8340*/  SEL R10, R5, 0xffffffe0, !P1 ;  /* 0xffffffe0050a7807 */ /* 0x000fe20004800000 */
[----:B------:R-:W-:Y:S01]  /*8350*/  IMAD.MOV.U32 R5, RZ, RZ, 0x40 ;  /* 0x00000040ff057424 */ /* 0x000fe200078e00ff */
[----:B------:R-:W-:-:S02]  /*8360*/  F2FP.BF16.PACK_AB R50, R51, R50 ;  /* 0x000000323332723e */ /* 0x000fc400000010ff */
[----:B------:R-:W-:Y:S01]  /*8370*/  F2FP.BF16.PACK_AB R52, R53, R52 ;  /* 0x000000343534723e */ /* 0x000fe200000010ff */
[----:B------:R-:W-:Y:S01]  /*8380*/  IMAD.IADD R13, R9, 0x1, R10 ;  /* 0x00000001090d7824 */ /* 0x000fe200078e020a */
[----:B------:R-:W-:Y:S01]  /*8390*/  SEL R12, R5, 0xffffffc0, !P2 ;  /* 0xffffffc0050c7807 */ /* 0x000fe20005000000 */
[--C-:B------:R-:W-:Y:S01]  /*83a0*/  IMAD.IADD R5, R10, 0x1, R11.reuse ;  /* 0x000000010a057824 */ /* 0x100fe200078e020b */
[----:B------:R-:W-:Y:S01]  /*83b0*/  F2FP.BF16.PACK_AB R54, R55, R54 ;  /* 0x000000363736723e */ /* 0x000fe200000010ff */
[----:B------:R-:W-:Y:S01]  /*83c0*/  IMAD.U32 R10, RZ, RZ, UR4 ;  /* 0x00000004ff0a7e24 */ /* 0x000fe2000f8e00ff */
[----:B------:R-:W-:Y:S01]  /*83d0*/  F2FP.BF16.PACK_AB R56, R57, R56 ;  /* 0x000000383938723e */ /* 0x000fe200000010ff */
[--C-:B------:R-:W-:Y:S01]  /*83e0*/  IMAD.IADD R15, R9, 0x1, R12.reuse ;  /* 0x00000001090f7824 */ /* 0x100fe200078e020c */
[----:B------:R-:W-:Y:S01]  /*83f0*/  F2FP.BF16.PACK_AB R58, R59, R58 ;  /* 0x0000003a3b3a723e */ /* 0x000fe200000010ff */
[----:B------:R-:W-:Y:S01]  /*8400*/  STS [R9+0x80], R128 ;  /* 0x0000808009007388 */ /* 0x000fe20000000800 */
[C---:B------:R-:W-:Y:S01]  /*8410*/  IMAD.IADD R17, R12.reuse, 0x1, R11 ;  /* 0x000000010c117824 */ /* 0x040fe200078e020b */
[----:B------:R-:W-:Y:S01]  /*8420*/  F2FP.BF16.PACK_AB R60, R61, R60 ;  /* 0x0000003c3d3c723e */ /* 0x000fe200000010ff */
[----:B------:R-:W-:Y:S01]  /*8430*/  IMAD.IADD R19, R12, 0x1, R13 ;  /* 0x000000010c137824 */ /* 0x000fe200078e020d */
[----:B------:R-:W-:Y:S01]  /*8440*/  STS [R9+0x480], R130 ;  /* 0x0004808209007388 */ /* 0x000fe20000000800 */
[----:B------:R-:W-:Y:S01]  /*8450*/  IMAD.IADD R21, R5, 0x1, R12 ;  /* 0x0000000105157824 */ /* 0x000fe200078e020c */
[----:B------:R-:W-:-:S02]  /*8460*/  F2FP.BF16.PACK_AB R62, R63, R62 ;  /* 0x0000003e3f3e723e */ /* 0x000fc400000010ff */
[----:B------:R-:W-:Y:S01]  /*8470*/  STS [R11], R124 ;  /* 0x0000007c0b007388 */ /* 0x000fe20000000800 */
[----:B------:R-:W-:Y:S02]  /*8480*/  F2FP.BF16.PACK_AB R64, R65, R64 ;  /* 0x000000404140723e */ /* 0x000fe400000010ff */
[----:B------:R-:W-:Y:S01]  /*8490*/  F2FP.BF16.PACK_AB R66, R67, R66 ;  /* 0x000000424342723e */ /* 0x000fe200000010ff */
[----:B------:R-:W-:Y:S01]  /*84a0*/  STS [R11+0x400], R126 ;  /* 0x0004007e0b007388 */ /* 0x000fe20000000800 */
[----:B------:R-:W-:Y:S02]  /*84b0*/  F2FP.BF16.PACK_AB R68, R69, R68 ;  /* 0x000000444544723e */ /* 0x000fe400000010ff */
[----:B------:R-:W-:Y:S01]  /*84c0*/  F2FP.BF16.PACK_AB R70, R71, R70 ;  /* 0x000000464746723e */ /* 0x000fe200000010ff */
[----:B------:R-:W-:Y:S01]  /*84d0*/  STS [R13+0x80], R120 ;  /* 0x000080780d007388 */ /* 0x000fe20000000800 */
[----:B------:R-:W-:Y:S02]  /*84e0*/  F2FP.BF16.PACK_AB R72, R73, R72 ;  /* 0x000000484948723e */ /* 0x000fe400000010ff */
[----:B------:R-:W-:Y:S01]  /*84f0*/  F2FP.BF16.PACK_AB R74, R75, R74 ;  /* 0x0000004a4b4a723e */ /* 0x000fe200000010ff */
[----:B------:R-:W-:Y:S01]  /*8500*/  STS [R13+0x480], R122 ;  /* 0x0004807a0d007388 */ /* 0x000fe20000000800 */
[----:B------:R-:W-:-:S02]  /*8510*/  F2FP.BF16.PACK_AB R76, R77, R76 ;  /* 0x0000004c4d4c723e */ /* 0x000fc400000010ff */
[----:B------:R-:W-:Y:S01]  /*8520*/  F2FP.BF16.PACK_AB R78, R79, R78 ;  /* 0x0000004e4f4e723e */ /* 0x000fe200000010ff */
[----:B------:R-:W-:Y:S01]  /*8530*/  STS [R5], R116 ;  /* 0x0000007405007388 */ /* 0x000fe20000000800 */
        /* <DEDUP_REMOVED lines=8> */
[----:B------:R-:W-:Y:S01]  /*85c0*/  STS [R15+0x480], R114 ;  /* 0x000480720f007388 */ /* 0x000fe20000000800 */
[----:B------:R-:W-:Y:S02]  /*85d0*/  F2FP.BF16.PACK_AB R92, R93, R92 ;  /* 0x0000005c5d5c723e */ /* 0x000fe400000010ff */
[----:B------:R-:W-:Y:S01]  /*85e0*/  F2FP.BF16.PACK_AB R94, R95, R94 ;  /* 0x0000005e5f5e723e */ /* 0x000fe200000010ff */
[----:B------:R-:W-:Y:S01]  /*85f0*/  STS [R17], R108 ;  /* 0x0000006c11007388 */ /* 0x000fe20000000800 */
[----:B------:R-:W-:Y:S02]  /*8600*/  F2FP.BF16.PACK_AB R96, R97, R96 ;  /* 0x000000606160723e */ /* 0x000fe400000010ff */
[----:B------:R-:W-:Y:S01]  /*8610*/  F2FP.BF16.PACK_AB R98, R99, R98 ;  /* 0x000000626362723e */ /* 0x000fe200000010ff */
[----:B------:R-:W-:Y:S01]  /*8620*/  STS [R17+0x400], R110 ;  /* 0x0004006e11007388 */ /* 0x000fe20000000800 */
[----:B------:R-:W-:-:S03]  /*8630*/  PLOP3.LUT P0, PT, PT, PT, UP1, 0x80, 0x0 ;  /* 0x000000000000781c */ /* 0x000fc60003f0f018 */
[----:B------:R-:W-:Y:S04]  /*8640*/  STS [R19+0x80], R104 ;  /* 0x0000806813007388 */ /* 0x000fe80000000800 */
[----:B------:R-:W-:Y:S04]  /*8650*/  STS [R19+0x480], R106 ;  /* 0x0004806a13007388 */ /* 0x000fe80000000800 */
[----:B------:R-:W-:Y:S04]  /*8660*/  STS [R21], R100 ;  /* 0x0000006415007388 */ /* 0x000fe80000000800 */
        /* <DEDUP_REMOVED lines=24> */
[----:B------:R2:W-:Y:S04]  /*87f0*/  STS [R5+0x8400], R82 ;  /* 0x0084005205007388 */ /* 0x0005e80000000800 */
[----:B------:R3:W-:Y:S04]  /*8800*/  STS [R15+0x8080], R84 ;  /* 0x008080540f007388 */ /* 0x0007e80000000800 */
[----:B------:R3:W-:Y:S01]  /*8810*/  STS [R15+0x8480], R86 ;  /* 0x008480560f007388 */ /* 0x0007e20000000800 */
[----:B-1----:R-:W-:Y:S01]  /*8820*/  IMAD.U32 R11, RZ, RZ, UR5 ;  /* 0x00000005ff0b7e24 */ /* 0x002fe2000f8e00ff */
[----:B------:R-:W-:-:S02]  /*8830*/  ULDC.64 UR4, c[0x0][0x508] ;  /* 0x0001420000047ab9 */ /* 0x000fc40000000a00 */
[----:B------:R3:W-:Y:S04]  /*8840*/  STS [R17+0x8000], R88 ;  /* 0x0080005811007388 */ /* 0x0007e80000000800 */
[----:B------:R3:W-:Y:S04]  /*8850*/  STS [R17+0x8400], R90 ;  /* 0x0084005a11007388 */ /* 0x0007e80000000800 */
[----:B------:R3:W-:Y:S04]  /*8860*/  STS [R19+0x8080], R92 ;  /* 0x0080805c13007388 */ /* 0x0007e80000000800 */
[----:B------:R3:W-:Y:S04]  /*8870*/  STS [R19+0x8480], R94 ;  /* 0x0084805e13007388 */ /* 0x0007e80000000800 */
[----:B------:R3:W-:Y:S04]  /*8880*/  STS [R21+0x8000], R96 ;  /* 0x0080006015007388 */ /* 0x0007e80000000800 */
[----:B------:R3:W-:Y:S04]  /*8890*/  STS [R21+0x8400], R98 ;  /* 0x0084006215007388 */ /* 0x0007e80000000800 */
[----:B------:R-:W-:Y:S01]  /*88a0*/  BAR.SYNC.DEFER_BLOCKING 0x1, 0x100 ;  /* 0x0044000000007b1d */ /* 0x000fe20000010000 */
[----:B------:R-:W-:-:S04]  /*88b0*/  UISETP.NE.U32.AND UP0, UPT, URZ, UR4, UPT ;  /* 0x000000043f00728c */ /* 0x000fc8000bf05070 */
[----:B------:R-:W-:Y:S01]  /*88c0*/  UISETP.NE.AND.EX UP0, UPT, URZ, UR5, UPT, UP0 ;  /* 0x000000053f00728c */ /* 0x000fe2000bf05300 */
[----:B------:R-:W4:Y:S02]  /*88d0*/  @P0 LDG.E R9, [R10.64] ;  /* 0x0000000e0a090981 */ /* 0x000f24000c1e1900 */
[----:B------:R-:W-:-:S03]  /*88e0*/  ULDC.64 UR4, c[0x0][0x508] ;  /* 0x0001420000047ab9 */ /* 0x000fc60000000a00 */
[----:B------:R-:W-:-:S05]  /*88f0*/  PLOP3.LUT P1, PT, PT, PT, UP0, 0x80, 0x0 ;  /* 0x000000000000781c */ /* 0x000fca0003f2f008 */
[----:B------:R-:W-:Y:S01]  /*8900*/  @UP0 UIMAD.WIDE UR4, UR16, UR6, UR4 ;  /* 0x00000006100402a5 */ /* 0x000fe2000f8e0204 */
[----:B--2---:R-:W-:-:S05]  /*8910*/  IMAD.MOV.U32 R5, RZ, RZ, c[0x0][0x388] ;  /* 0x0000e200ff057624 */ /* 0x004fca00078e00ff */
[----:B------:R-:W-:Y:S02]  /*8920*/  IMAD.U32 R12, RZ, RZ, UR4 ;  /* 0x00000004ff0c7e24 */ /* 0x000fe4000f8e00ff */
[----:B------:R-:W-:-:S05]  /*8930*/  IMAD.U32 R13, RZ, RZ, UR5 ;  /* 0x00000005ff0d7e24 */ /* 0x000fca000f8e00ff */
[----:B------:R3:W5:Y:S01]  /*8940*/  @P1 LDG.E R5, [R12.64] ;  /* 0x0000000e0c051981 */ /* 0x000762000c1e1900 */
[----:B------:R-:W-:Y:S02]  /*8950*/  UMOV UR18, URZ ;  /* 0x0000003f00127c82 */ /* 0x000fe40008000000 */
[----:B------:R-:W-:Y:S01]  /*8960*/  UMOV UR19, URZ ;  /* 0x0000003f00137c82 */ /* 0x000fe20008000000 */
[----:B----4-:R-:W1:Y:S02]  /*8970*/  @P0 R2UR UR5, R9 ;  /* 0x00000000090503c2 */ /* 0x010e6400000e0000 */
[----:B-1----:R-:W-:Y:S02]  /*8980*/  @UP1 USHF.R.S32.HI UR4, URZ, 0x1f, UR5 ;  /* 0x0000001f3f041899 */ /* 0x002fe40008011405 */
[----:B------:R-:W-:-:S05]  /*8990*/  @UP1 UMOV UR18, UR5 ;  /* 0x0000000500121c82 */ /* 0x000fca0008000000 */
[----:B------:R-:W-:Y:S01]  /*89a0*/  @UP1 UMOV UR19, UR4 ;  /* 0x0000000400131c82 */ /* 0x000fe20008000000 */
[----:B------:R-:W-:Y:S05]  /*89b0*/  @P1 BRA `(.L_x_37) ;  /* 0x0000004000001947 */ /* 0x000fea0003800000 */
[----:B---3--:R-:W-:Y:S05]  /*89c0*/  @!P0 BRA `(.L_x_37) ;  /* 0x0000003000008947 */ /* 0x008fea0003800000 */
[----:B-----5:R-:W2:Y:S04]  /*89d0*/  LDG.E R5, [R10.64] ;  /* 0x0000000e0a057981 */ /* 0x020ea8000c1e1900 */
[----:B------:R-:W2:Y:S02]  /*89e0*/  LDG.E R12, [R10.64+0x4] ;  /* 0x0000040e0a0c7981 */ /* 0x000ea4000c1e1900 */
[----:B--2---:R-:W-:Y:S02]  /*89f0*/  IADD3 R5, -R5, R12, RZ ;  /* 0x0000000c05057210 */ /* 0x004fe40007ffe1ff */
.L_x_37:
[----:B---3--:R-:W-:Y:S01]  /*8a00*/  SHF.R.S32.HI R11, RZ, 0x1f, R2 ;  /* 0x0000001fff0b7819 */ /* 0x008fe20000011402 */
[----:B------:R-:W1:Y:S01]  /*8a10*/  S2R R55, SR_CTAID.X ;  /* 0x0000000000377919 */ /* 0x000e620000002500 */
[----:B------:R-:W-:Y:S01]  /*8a20*/  LOP3.LUT R13, R4, 0xffffffe0, RZ, 0xc0, !PT ;  /* 0xffffffe0040d7812 */ /* 0x000fe200078ec0ff */
[----:B------:R-:W-:Y:S01]  /*8a30*/  IMAD.MOV.U32 R9, RZ, RZ, c[0x0][0x4e8] ;  /* 0x00013a00ff097624 */ /* 0x000fe200078e00ff */
[----:B------:R-:W-:Y:S01]  /*8a40*/  LEA.HI R11, R11, R2, RZ, 0x3 ;  /* 0x000000020b0b7211 */ /* 0x000fe200078f18ff */
[----:B------:R-:W-:Y:S01]  /*8a50*/  ULDC.64 UR6, c[0x0][0x490] ;  /* 0x0001240000067ab9 */ /* 0x000fe20000000a00 */
[----:B------:R-:W-:Y:S01]  /*8a60*/  BSSY B0, `(.L_x_38) ;  /* 0x000008c000007945 */ /* 0x000fe20003800000 */
[----:B------:R-:W-:Y:S01]  /*8a70*/  IMAD.IADD R4, R0, 0x1, -R13 ;  /* 0x0000000100047824 */ /* 0x000fe200078e0a0d */
[----:B------:R-:W-:Y:S01]  /*8a80*/  LOP3.LUT R11, R11, 0xffffff8, RZ, 0xc0, !PT ;  /* 0x0ffffff80b0b7812 */ /* 0x000fe200078ec0ff */
[----:B------:R-:W-:Y:S01]  /*8a90*/  USHF.R.S32.HI UR13, URZ, 0x1f, UR16 ;  /* 0x0000001f3f0d7899 */ /* 0x000fe20008011410 */
[----:B------:R-:W-:Y:S01]  /*8aa0*/  ISETP.NE.AND P1, PT, R9, 0x1, PT ;  /* 0x000000010900780c */ /* 0x000fe20003f25270 */
[----:B------:R-:W-:Y:S01]  /*8ab0*/  ULDC.64 UR4, c[0x0][0x3a0] ;  /* 0x0000e80000047ab9 */ /* 0x000fe20000000a00 */
[----:B------:R-:W-:Y:S01]  /*8ac0*/  SHF.R.S32.HI R13, RZ, 0x1f, R4 ;  /* 0x0000001fff0d7819 */ /* 0x000fe20000011404 */
[----:B------:R-:W-:Y:S01]  /*8ad0*/  IMAD.IADD R11, R2, 0x1, -R11 ;  /* 0x00000001020b7824 */ /* 0x000fe200078e0a0b */
[----:B------:R-:W-:Y:S01]  /*8ae0*/  LEA.HI R9, R7, R7, RZ, 0x1 ;  /* 0x0000000707097211 */ /* 0x000fe200078f08ff */
[----:B------:R-:W-:Y:S01]  /*8af0*/  UIMAD UR12, UR8, UR6, URZ ;  /* 0x00000006080c72a4 */ /* 0x000fe2000f8e023f */
[----:B------:R-:W-:Y:S01]  /*8b00*/  LEA.HI R2, R13, R4, RZ, 0x2 ;  /* 0x000000040d027211 */ /* 0x000fe200078f10ff */
[----:B------:R-:W-:Y:S01]  /*8b10*/  UMOV UR10, UR18 ;  /* 0x00000012000a7c82 */ /* 0x000fe20008000000 */
[----:B------:R-:W-:Y:S01]  /*8b20*/  LOP3.LUT R10, R9, 0x1ffffffe, RZ, 0xc0, !PT ;  /* 0x1ffffffe090a7812 */ /* 0x000fe200078ec0ff */
[----:B------:R-:W-:Y:S01]  /*8b30*/  UMOV UR11, UR19 ;  /* 0x00000013000b7c82 */ /* 0x000fe20008000000 */
[----:B------:R-:W-:Y:S01]  /*8b40*/  SHF.R.S32.HI R2, RZ, 0x2, R2 ;  /* 0x00000002ff027819 */ /* 0x000fe20000011402 */
[----:B------:R-:W-:Y:S01]  /*8b50*/  UIMAD UR17, UR19, UR4, URZ ;  /* 0x00000004131172a4 */ /* 0x000fe2000f8e023f */
[----:B------:R-:W-:Y:S01]  /*8b60*/  LOP3.LUT P2, RZ, R4, 0x3, RZ, 0xc0, !PT ;  /* 0x0000000304ff7812 */ /* 0x000fe2000784c0ff */
[----:B------:R-:W-:Y:S01]  /*8b70*/  IMAD.IADD R7, R7, 0x1, -R10 ;  /* 0x0000000107077824 */ /* 0x000fe200078e0a0a */
[----:B------:R-:W-:Y:S01]  /*8b80*/  USEL UR13, UR13, URZ, !UP1 ;  /* 0x0000003f0d0d7287 */ /* 0x000fe2000c800000 */
[----:B------:R-:W-:Y:S01]  /*8b90*/  IMAD R2, R11, 0x10, R2 ;  /* 0x000000100b027824 */ /* 0x000fe200078e0202 */
[CC--:B------:R-:W-:Y:S01]  /*8ba0*/  LEA.HI R4, R3.reuse, R0.reuse, RZ, 0x3 ;  /* 0x0000000003047211 */ /* 0x0c0fe200078f18ff */
[----:B------:R-:W-:Y:S01]  /*8bb0*/  UIMAD.WIDE.U32 UR10, UR9, UR6, UR10 ;  /* 0x00000006090a72a5 */ /* 0x000fe2000f8e000a */
[----:B------:R-:W-:Y:S01]  /*8bc0*/  LEA.HI R3, R3, R0, RZ, 0x6 ;  /* 0x0000000003037211 */ /* 0x000fe200078f30ff */
[--C-:B------:R-:W-:Y:S01]  /*8bd0*/  IMAD R10, R7, 0x8, R2.reuse ;  /* 0x00000008070a7824 */ /* 0x100fe200078e0202 */
[----:B------:R-:W-:Y:S01]  /*8be0*/  UIMAD UR12, UR9, UR7, UR12 ;  /* 0x00000007090c72a4 */ /* 0x000fe2000f8e020c */
[----:B-1----:R-:W-:Y:S01]  /*8bf0*/  IMAD R19, R55, 0x80, R2 ;  /* 0x0000008037137824 */ /* 0x002fe200078e0202 */
[----:B------:R-:W-:Y:S01]  /*8c00*/  UIMAD.WIDE.U32 UR20, UR18, UR4, URZ ;  /* 0x00000004121472a5 */ /* 0x000fe2000f8e003f */
[----:B-----5:R-:W-:Y:S01]  /*8c10*/  IMAD R2, R5, c[0x0][0x4e8], RZ ;  /* 0x00013a0005027a24 */ /* 0x020fe200078e02ff */
[----:B------:R-:W-:Y:S01]  /*8c20*/  LEA R9, R55, R10, 0x7 ;  /* 0x0000000a37097211 */ /* 0x000fe200078e38ff */
[----:B------:R-:W-:Y:S01]  /*8c30*/  ULDC.64 UR6, c[0x0][0x498] ;  /* 0x0001260000067ab9 */ /* 0x000fe20000000a00 */
[----:B------:R-:W-:Y:S01]  /*8c40*/  IADD3 R5, R19, 0x8, RZ ;  /* 0x0000000813057810 */ /* 0x000fe20007ffe0ff */
[----:B------:R-:W-:-:S02]  /*8c50*/  UIMAD UR17, UR18, UR5, UR17 ;  /* 0x00000005121172a4 */ /* 0x000fc4000f8e0211 */
[----:B------:R-:W-:Y:S01]  /*8c60*/  @P1 IMAD.HI.U32 R7, R9, c[0x0][0x4ec], RZ ;  /* 0x00013b0009071a27 */ /* 0x000fe200078e00ff */
[----:B------:R-:W-:Y:S02]  /*8c70*/  USEL UR16, UR16, URZ, !UP1 ;  /* 0x0000003f10107287 */ /* 0x000fe4000c800000 */
[----:B------:R-:W-:Y:S01]  /*8c80*/  UIMAD UR18, UR13, UR6, URZ ;  /* 0x000000060d1272a4 */ /* 0x000fe2000f8e023f */
[----:B------:R-:W-:Y:S01]  /*8c90*/  IMAD.MOV.U32 R14, RZ, RZ, R9 ;  /* 0x000000ffff0e7224 */ /* 0x000fe200078e0009 */
[----:B------:R-:W-:Y:S01]  /*8ca0*/  @P1 SHF.R.U32.HI R14, RZ, c[0x0][0x4f0], R7 ;  /* 0x00013c00ff0e1a19 */ /* 0x000fe20000011607 */
[----:B------:R-:W-:Y:S01]  /*8cb0*/  UIADD3 UR11, UR11, UR12, URZ ;  /* 0x0000000c0b0b7290 */ /* 0x000fe2000fffe03f */
[----:B------:R-:W-:Y:S01]  /*8cc0*/  LOP3.LUT R7, R4, 0xfffffff8, RZ, 0xc0, !PT ;  /* 0xfffffff804077812 */ /* 0x000fe200078ec0ff */
[----:B------:R-:W-:Y:S01]  /*8cd0*/  UIMAD UR7, UR16, UR7, UR18 ;  /* 0x00000007100772a4 */ /* 0x000fe2000f8e0212 */
[----:B------:R-:W-:Y:S01]  /*8ce0*/  SHF.R.S32.HI R4, RZ, 0x3, R4 ;  /* 0x00000003ff047819 */ /* 0x000fe20000011404 */
[--C-:B------:R-:W-:Y:S01]  /*8cf0*/  IMAD.MOV R10, RZ, RZ, -R14.reuse ;  /* 0x000000ffff0a7224 */ /* 0x100fe200078e0a0e */
[----:B------:R-:W-:Y:S01]  /*8d00*/  UIMAD.WIDE.U32 UR10, UR16, UR6, UR10 ;  /* 0x00000006100a72a5 */ /* 0x000fe2000f8e000a */
[----:B------:R-:W-:Y:S01]  /*8d10*/  IMAD.IADD R7, R0, 0x1, -R7 ;  /* 0x0000000100077824 */ /* 0x000fe200078e0a07 */
[----:B------:R-:W-:Y:S01]  /*8d20*/  ULDC.64 UR4, c[0x0][0x3e8] ;  /* 0x0000fa0000047ab9 */ /* 0x000fe20000000a00 */
[----:B------:R-:W-:Y:S01]  /*8d30*/  IMAD R0, R10, c[0x0][0x4e8], R9 ;  /* 0x00013a000a007a24 */ /* 0x000fe200078e0209 */
[----:B------:R-:W-:Y:S01]  /*8d40*/  SHF.R.S32.HI R10, RZ, 0x1f, R14 ;  /* 0x0000001fff0a7819 */ /* 0x000fe2000001140e */
[----:B------:R-:W-:Y:S01]  /*8d50*/  IMAD.U32 R9, RZ, RZ, UR7 ;  /* 0x00000007ff097e24 */ /* 0x000fe2000f8e00ff */
[----:B------:R-:W-:Y:S01]  /*8d60*/  IADD3 R14, P0, R14, UR10, RZ ;  /* 0x0000000a0e0e7c10 */ /* 0x000fe2000ff1e0ff */
[----:B------:R-:W-:Y:S01]  /*8d70*/  IMAD.SHL.U32 R17, R4, 0x40, RZ ;  /* 0x0000004004117824 */ /* 0x000fe200078e00ff */
[----:B------:R-:W-:Y:S01]  /*8d80*/  SHF.R.S32.HI R13, RZ, 0x1f, R0 ;  /* 0x0000001fff0d7819 */ /* 0x000fe20000011400 */
[----:B------:R-:W-:Y:S01]  /*8d90*/  UIMAD UR8, UR8, UR4, URZ ;  /* 0x00000004080872a4 */ /* 0x000fe2000f8e023f */
[----:B------:R-:W-:Y:S01]  /*8da0*/  IADD3.X R15, R10, UR11, R9, P0, !PT ;  /* 0x0000000b0a0f7c10 */ /* 0x000fe200087fe409 */
[----:B------:R-:W-:Y:S01]  /*8db0*/  UIADD3 UR21, UR21, UR17, URZ ;  /* 0x0000001115157290 */ /* 0x000fe2000fffe03f */
[----:B------:R-:W-:Y:S01]  /*8dc0*/  LEA R12, R7, R4, 0x5 ;  /* 0x00000004070c7211 */ /* 0x000fe200078e28ff */
[----:B------:R-:W-:Y:S01]  /*8dd0*/  IMAD R13, R13, c[0x0][0x488], RZ ;  /* 0x000122000d0d7a24 */ /* 0x000fe200078e02ff */
[----:B------:R-:W-:Y:S01]  /*8de0*/  LOP3.LUT R17, R17, 0x1c0, RZ, 0xc0, !PT ;  /* 0x000001c011117812 */ /* 0x000fe200078ec0ff */
[----:B------:R-:W-:Y:S01]  /*8df0*/  IMAD.WIDE.U32 R14, R0, c[0x0][0x488], R14 ;  /* 0x00012200000e7a25 */ /* 0x000fe200078e000e */
[----:B------:R-:W-:-:S02]  /*8e00*/  UIMAD UR5, UR9, UR5, UR8 ;  /* 0x00000005090572a4 */ /* 0x000fc4000f8e0208 */
[----:B------:R-:W-:Y:S01]  /*8e10*/  UIMAD.WIDE.U32 UR20, UR9, UR4, UR20 ;  /* 0x00000004091472a5 */ /* 0x000fe2000f8e0014 */
[----:B------:R-:W-:Y:S01]  /*8e20*/  IMAD R13, R0, c[0x0][0x48c], R13 ;  /* 0x00012300000d7a24 */ /* 0x000fe200078e020d */
[C---:B------:R-:W-:Y:S01]  /*8e30*/  LEA R18, P0, R14.reuse, c[0x0][0x450], 0x2 ;  /* 0x000114000e127a11 */ /* 0x040fe200078010ff */
[----:B------:R-:W-:Y:S01]  /*8e40*/  IMAD.SHL.U32 R0, R7, 0x8, RZ ;  /* 0x0000000807007824 */ /* 0x000fe200078e00ff */
[----:B------:R-:W-:Y:S01]  /*8e50*/  ULDC.64 UR6, c[0x0][0x3f0] ;  /* 0x0000fc0000067ab9 */ /* 0x000fe20000000a00 */
[----:B------:R-:W-:Y:S01]  /*8e60*/  IMAD.IADD R13, R15, 0x1, R13 ;  /* 0x000000010f0d7824 */ /* 0x000fe200078e020d */
[----:B------:R-:W-:Y:S01]  /*8e70*/  UIMAD UR13, UR13, UR6, URZ ;  /* 0x000000060d0d72a4 */ /* 0x000fe2000f8e023f */
[----:B------:R-:W-:Y:S01]  /*8e80*/  IMAD R12, R55, 0x80, R12 ;  /* 0x00000080370c7824 */ /* 0x000fe200078e020c */
[----:B------:R-:W-:Y:S01]  /*8e90*/  LOP3.LUT R10, R17, 0x38, R0, 0xf8, !PT ;  /* 0x00000038110a7812 */ /* 0x000fe200078ef800 */
[----:B------:R-:W-:Y:S01]  /*8ea0*/  UIADD3 UR21, UR21, UR5, URZ ;  /* 0x0000000515157290 */ /* 0x000fe2000fffe03f */
[----:B------:R-:W-:Y:S01]  /*8eb0*/  LEA.HI.X R13, R14, c[0x0][0x454], R13, 0x2, P0 ;  /* 0x000115000e0d7a11 */ /* 0x000fe200000f140d */
[----:B------:R-:W-:Y:S01]  /*8ec0*/  @P1 IMAD.HI.U32 R11, R12, c[0x0][0x4ec], RZ ;  /* 0x00013b000c0b1a27 */ /* 0x000fe200078e00ff */
[----:B------:R-:W-:Y:S01]  /*8ed0*/  SHF.R.U32.HI R7, RZ, 0x3, R17 ;  /* 0x00000003ff077819 */ /* 0x000fe20000011611 */
[----:B------:R-:W-:Y:S01]  /*8ee0*/  UIMAD UR7, UR16, UR7, UR13 ;  /* 0x00000007100772a4 */ /* 0x000fe2000f8e020d */
[----:B------:R-:W-:Y:S01]  /*8ef0*/  SHFL.IDX PT, R48, R18, RZ, 0x1c1f ;  /* 0x001c1fff12307589 */ /* 0x000fe200000e0000 */
[--C-:B------:R-:W-:Y:S01]  /*8f00*/  IMAD.MOV.U32 R9, RZ, RZ, R12.reuse ;  /* 0x000000ffff097224 */ /* 0x100fe200078e000c */
[----:B------:R-:W-:Y:S01]  /*8f10*/  UIMAD.WIDE.U32 UR16, UR16, UR6, UR20 ;  /* 0x00000006101072a5 */ /* 0x000fe2000f8e0014 */
[----:B------:R-:W-:Y:S01]  /*8f20*/  @P1 SHF.R.U32.HI R9, RZ, c[0x0][0x4f0], R11 ;  /* 0x00013c00ff091a19 */ /* 0x000fe2000001160b */
[----:B------:R-:W1:Y:S01]  /*8f30*/  SHFL.IDX PT, R49, R13, RZ, 0x1c1f ;  /* 0x001c1fff0d317589 */ /* 0x000e6200000e0000 */
[----:B------:R-:W-:Y:S01]  /*8f40*/  LOP3.LUT R7, R10, R7, RZ, 0x3c, !PT ;  /* 0x000000070a077212 */ /* 0x000fe200078e3cff */
[----:B------:R-:W-:Y:S01]  /*8f50*/  UIADD3 UR7, UR17, UR7, URZ ;  /* 0x0000000711077290 */ /* 0x000fe2000fffe03f */
[--C-:B------:R-:W-:Y:S01]  /*8f60*/  SHF.R.S32.HI R14, RZ, 0x1f, R9.reuse ;  /* 0x0000001fff0e7819 */ /* 0x100fe20000011409 */
[----:B------:R-:W-:Y:S01]  /*8f70*/  SHFL.IDX PT, R10, R18, 0x1, 0x1c1f ;  /* 0x003c1f00120a7f89 */ /* 0x000fe200000e0000 */
[----:B------:R-:W-:Y:S01]  /*8f80*/  IMAD.MOV R15, RZ, RZ, -R9 ;  /* 0x000000ffff0f7224 */ /* 0x000fe200078e0a09 */
[----:B------:R-:W-:Y:S01]  /*8f90*/  MOV R16, UR16 ;  /* 0x0000001000107c02 */ /* 0x000fe20008000f00 */
[----:B------:R-:W-:Y:S01]  /*8fa0*/  IMAD.U32 R17, RZ, RZ, UR17 ;  /* 0x00000011ff117e24 */ /* 0x000fe2000f8e00ff */
[----:B------:R-:W2:Y:S01]  /*8fb0*/  SHFL.IDX PT, R11, R13, 0x1, 0x1c1f ;  /* 0x003c1f000d0b7f89 */ /* 0x000ea200000e0000 */
[----:B------:R-:W-:Y:S01]  /*8fc0*/  IMAD.U32 R17, RZ, RZ, UR7 ;  /* 0x00000007ff117e24 */ /* 0x000fe2000f8e00ff */
[-C--:B------:R-:W-:Y:S01]  /*8fd0*/  ISETP.GE.OR P1, PT, R19, R2.reuse, P2 ;  /* 0x000000021300720c */ /* 0x080fe20001726670 */
[----:B------:R-:W-:Y:S01]  /*8fe0*/  IMAD R15, R15, c[0x0][0x4e8], R12 ;  /* 0x00013a000f0f7a24 */ /* 0x000fe200078e020c */
[----:B------:R-:W-:Y:S01]  /*8ff0*/  ISETP.GE.OR P0, PT, R5, R2, P2 ;  /* 0x000000020500720c */ /* 0x000fe20001706670 */
[----:B------:R-:W-:-:S02]  /*9000*/  IMAD R14, R14, c[0x0][0x3e0], RZ ;  /* 0x0000f8000e0e7a24 */ /* 0x000fc400078e02ff */
[----:B------:R-:W-:Y:S02]  /*9010*/  IMAD.SHL.U32 R12, R3, 0x8, RZ ;  /* 0x00000008030c7824 */ /* 0x000fe400078e00ff */
[C---:B------:R-:W-:Y:S02]  /*9020*/  IMAD R14, R9.reuse, c[0x0][0x3e4], R14 ;  /* 0x0000f900090e7a24 */ /* 0x040fe400078e020e */
[----:B------:R-:W-:Y:S01]  /*9030*/  IMAD.WIDE.U32 R16, R9, c[0x0][0x3e0], R16 ;  /* 0x0000f80009107a25 */ /* 0x000fe200078e0010 */
[----:B------:R-:W-:Y:S02]  /*9040*/  SHF.R.S32.HI R9, RZ, 0x1f, R15 ;  /* 0x0000001fff097819 */ /* 0x000fe4000001140f */
[----:B------:R-:W-:Y:S01]  /*9050*/  LOP3.LUT R7, R7, 0x7ffffe00, R12, 0xf8, !PT ;  /* 0x7ffffe0007077812 */ /* 0x000fe200078ef80c */
[----:B------:R-:W-:Y:S01]  /*9060*/  IMAD R55, R55, 0x80, R4 ;  /* 0x0000008037377824 */ /* 0x000fe200078e0204 */
[----:B------:R-:W-:Y:S01]  /*9070*/  IADD3 R17, R17, R14, RZ ;  /* 0x0000000e11117210 */ /* 0x000fe20007ffe0ff */
[----:B------:R-:W-:Y:S01]  /*9080*/  IMAD R14, R9, c[0x0][0x3d8], RZ ;  /* 0x0000f600090e7a24 */ /* 0x000fe200078e02ff */
[----:B-1----:R1:W-:Y:S01]  /*9090*/  @!P1 ST.E [R48.64], R6 ;  /* 0x0000000630009985 */ /* 0x0023e2000c10190e */
[----:B------:R-:W-:-:S02]  /*90a0*/  IMAD.SHL.U32 R58, R7, 0x2, RZ ;  /* 0x00000002073a7824 */ /* 0x000fc400078e00ff */
[C---:B------:R-:W-:Y:S02]  /*90b0*/  IMAD R3, R15.reuse, c[0x0][0x3dc], R14 ;  /* 0x0000f7000f037a24 */ /* 0x040fe400078e020e */
[----:B------:R-:W-:Y:S01]  /*90c0*/  IMAD.WIDE.U32 R56, R15, c[0x0][0x3d8], R16 ;  /* 0x0000f6000f387a25 */ /* 0x000fe200078e0010 */
[----:B--2---:R1:W-:Y:S03]  /*90d0*/  @!P0 ST.E [R10.64], R8 ;  /* 0x000000080a008985 */ /* 0x0043e6000c10190e */
[----:B------:R-:W-:Y:S01]  /*90e0*/  IMAD.IADD R3, R57, 0x1, R3 ;  /* 0x0000000139037824 */ /* 0x000fe200078e0203 */
[----:B------:R1:W2:Y:S01]  /*90f0*/  LDS.128 R44, [R58+0x1080] ;  /* 0x001080003a2c7984 */ /* 0x0002a20000000c00 */
[----:B------:R-:W-:-:S03]  /*9100*/  LEA R57, P0, R56, c[0x0][0x380], 0x1 ;  /* 0x0000e00038397a11 */ /* 0x000fc600078008ff */
[----:B------:R1:W3:Y:S01]  /*9110*/  LDS.128 R40, [R58+0x2080] ;  /* 0x002080003a287984 */ /* 0x0002e20000000c00 */
[----:B------:R-:W-:Y:S02]  /*9120*/  LEA.HI.X R56, R56, c[0x0][0x384], R3, 0x1, P0 ;  /* 0x0000e10038387a11 */ /* 0x000fe400000f0c03 */
[----:B------:R-:W-:Y:S01]  /*9130*/  ISETP.GE.AND P0, PT, R55, R2, PT ;  /* 0x000000023700720c */ /* 0x000fe20003f06270 */
[----:B------:R1:W4:Y:S04]  /*9140*/  LDS.128 R36, [R58+0x3080] ;  /* 0x003080003a247984 */ /* 0x0003280000000c00 */
[----:B------:R1:W1:Y:S04]  /*9150*/  LDS.128 R32, [R58+0x5080] ;  /* 0x005080003a207984 */ /* 0x0002680000000c00 */
[----:B------:R1:W1:Y:S04]  /*9160*/  LDS.128 R28, [R58+0x6080] ;  /* 0x006080003a1c7984 */ /* 0x0002680000000c00 */
[----:B------:R1:W1:Y:S04]  /*9170*/  LDS.128 R24, [R58+0x7080] ;  /* 0x007080003a187984 */ /* 0x0002680000000c00 */
[----:B------:R1:W1:Y:S04]  /*9180*/  LDS.128 R20, [R58+0x9080] ;  /* 0x009080003a147984 */ /* 0x0002680000000c00 */
[----:B------:R1:W1:Y:S04]  /*9190*/  LDS.128 R16, [R58+0xa080] ;  /* 0x00a080003a107984 */ /* 0x0002680000000c00 */
[----:B------:R1:W1:Y:S04]  /*91a0*/  LDS.128 R12, [R58+0xb080] ;  /* 0x00b080003a0c7984 */ /* 0x0002680000000c00 */
[----:B------:R1:W1:Y:S04]  /*91b0*/  SHFL.IDX PT, R60, R57, RZ, 0x181f ;  /* 0x00181fff393c7589 */ /* 0x00026800000e0000 */
[----:B------:R1:W1:Y:S01]  /*91c0*/  SHFL.IDX PT, R61, R56, RZ, 0x181f ;  /* 0x00181fff383d7589 */ /* 0x00026200000e0000 */
[----:B------:R-:W-:Y:S05]  /*91d0*/  @P0 BRA `(.L_x_39) ;  /* 0x0000014000000947 */ /* 0x000fea0003800000 */
[----:B-12---:R-:W1:Y:S01]  /*91e0*/  LDS.128 R48, [R58+0x80] ;  /* 0x000080003a307984 */ /* 0x006e620000000c00 */
[----:B------:R-:W-:-:S02]  /*91f0*/  IADD3 R54, R0, 0x40, RZ ;  /* 0x0000004000367810 */ /* 0x000fc40007ffe0ff */
[----:B------:R-:W-:Y:S01]  /*9200*/  IADD3 R52, R0, 0x80, RZ ;  /* 0x0000008000347810 */ /* 0x000fe20007ffe0ff */
[----:B------:R-:W2:Y:S01]  /*9210*/  LDS.128 R8, [R58+0x4080] ;  /* 0x004080003a087984 */ /* 0x000ea20000000c00 */
[----:B------:R-:W-:Y:S02]  /*9220*/  ISETP.GE.AND P1, PT, R54, c[0x0][0x3c8], PT ;  /* 0x0000f20036007a0c */ /* 0x000fe40003f26270 */
[----:B------:R-:W-:Y:S01]  /*9230*/  ISETP.GE.AND P0, PT, R52, c[0x0][0x3c8], PT ;  /* 0x0000f20034007a0c */ /* 0x000fe20003f06270 */
[----:B------:R5:W4:Y:S01]  /*9240*/  LDS.128 R4, [R58+0x8080] ;  /* 0x008080003a047984 */ /* 0x000b220000000c00 */
[----:B------:R-:W-:-:S09]  /*9250*/  ISETP.GE.AND P2, PT, R0, c[0x0][0x3c8], PT ;  /* 0x0000f20000007a0c */ /* 0x000fd20003f46270 */
[----:B------:R-:W-:Y:S02]  /*9260*/  @!P1 SHF.R.S32.HI R53, RZ, 0x1f, R54 ;  /* 0x0000001fff359819 */ /* 0x000fe40000011436 */
[----:B------:R-:W-:Y:S02]  /*9270*/  @!P0 SHF.R.S32.HI R3, RZ, 0x1f, R52 ;  /* 0x0000001fff038819 */ /* 0x000fe40000011434 */
[----:B------:R-:W-:Y:S02]  /*9280*/  @!P1 LEA.HI R53, R53, R54, RZ, 0x3 ;  /* 0x0000003635359211 */ /* 0x000fe400078f18ff */
[----:B------:R-:W-:Y:S02]  /*9290*/  @!P0 LEA.HI R3, R3, R52, RZ, 0x3 ;  /* 0x0000003403038211 */ /* 0x000fe400078f18ff */
[----:B------:R-:W-:Y:S02]  /*92a0*/  @!P1 LOP3.LUT R53, R53, 0xfffffff8, RZ, 0xc0, !PT ;  /* 0xfffffff835359812 */ /* 0x000fe400078ec0ff */
[----:B------:R-:W-:Y:S01]  /*92b0*/  @!P0 LOP3.LUT R3, R3, 0xfffffff8, RZ, 0xc0, !PT ;  /* 0xfffffff803038812 */ /* 0x000fe200078ec0ff */
[----:B-----5:R-:W-:-:S04]  /*92c0*/  @!P2 IMAD.WIDE R58, R0, 0x2, R60 ;  /* 0x00000002003aa825 */ /* 0x020fc800078e023c */
[----:B------:R-:W-:-:S04]  /*92d0*/  @!P1 IMAD.WIDE R52, R53, 0x2, R60 ;  /* 0x0000000235349825 */ /* 0x000fc800078e023c */
[----:B------:R-:W-:Y:S01]  /*92e0*/  @!P0 IMAD.WIDE R60, R3, 0x2, R60 ;  /* 0x00000002033c8825 */ /* 0x000fe200078e023c */
[----:B-1----:R1:W-:Y:S04]  /*92f0*/  @!P2 ST.E.128 [R58.64], R48 ;  /* 0x000000303a00a985 */ /* 0x0023e8000c101d0e */
[----:B--2---:R1:W-:Y:S04]  /*9300*/  @!P1 ST.E.128 [R52.64], R8 ;  /* 0x0000000834009985 */ /* 0x0043e8000c101d0e */
[----:B----4-:R1:W-:Y:S02]  /*9310*/  @!P0 ST.E.128 [R60.64], R4 ;  /* 0x000000043c008985 */ /* 0x0103e4000c101d0e */
.L_x_39:
[----:B--2---:R-:W-:Y:S05]  /*9320*/  BSYNC B0 ;  /* 0x0000000000007941 */ /* 0x004fea0003800000 */
.L_x_38:
[----:B------:R-:W-:Y:S01]  /*9330*/  IADD3 R3, R55, 0x20, RZ ;  /* 0x0000002037037810 */ /* 0x000fe20007ffe0ff */
[----:B-1----:R1:W2:Y:S01]  /*9340*/  SHFL.IDX PT, R9, R56, 0x1, 0x181f ;  /* 0x00381f0038097f89 */ /* 0x0022a200000e0000 */
[----:B------:R-:W-:Y:S02]  /*9350*/  BSSY B0, `(.L_x_40) ;  /* 0x0000015000007945 */ /* 0x000fe40003800000 */
[----:B------:R-:W-:Y:S01]  /*9360*/  ISETP.GE.AND P0, PT, R3, R2, PT ;  /* 0x000000020300720c */ /* 0x000fe20003f06270 */
[----:B------:R1:W4:-:S12]  /*9370*/  SHFL.IDX PT, R8, R57, 0x1, 0x181f ;  /* 0x00381f0039087f89 */ /* 0x00031800000e0000 */
[----:B------:R-:W-:Y:S05]  /*9380*/  @P0 BRA `(.L_x_41) ;  /* 0x0000011000000947 */ /* 0x000fea0003800000 */
[C---:B------:R-:W-:Y:S02]  /*9390*/  IADD3 R6, R0.reuse, 0x40, RZ ;  /* 0x0000004000067810 */ /* 0x040fe40007ffe0ff */
[----:B------:R-:W-:Y:S02]  /*93a0*/  IADD3 R4, R0, 0x80, RZ ;  /* 0x0000008000047810 */ /* 0x000fe40007ffe0ff */
[----:B------:R-:W-:Y:S02]  /*93b0*/  ISETP.GE.AND P1, PT, R6, c[0x0][0x3c8], PT ;  /* 0x0000f20006007a0c */ /* 0x000fe40003f26270 */
[----:B------:R-:W-:Y:S02]  /*93c0*/  ISETP.GE.AND P0, PT, R4, c[0x0][0x3c8], PT ;  /* 0x0000f20004007a0c */ /* 0x000fe40003f06270 */
[----:B------:R-:W-:-:S09]  /*93d0*/  ISETP.GE.AND P2, PT, R0, c[0x0][0x3c8], PT ;  /* 0x0000f20000007a0c */ /* 0x000fd20003f46270 */
[----:B------:R-:W-:Y:S02]  /*93e0*/  @!P1 SHF.R.S32.HI R5, RZ, 0x1f, R6 ;  /* 0x0000001fff059819 */ /* 0x000fe40000011406 */
[----:B------:R-:W-:Y:S02]  /*93f0*/  @!P0 SHF.R.S32.HI R3, RZ, 0x1f, R4 ;  /* 0x0000001fff038819 */ /* 0x000fe40000011404 */
[----:B------:R-:W-:Y:S01]  /*9400*/  @!P1 LEA.HI R5, R5, R6, RZ, 0x3 ;  /* 0x0000000605059211 */ /* 0x000fe200078f18ff */
[--C-:B--2-4-:R-:W-:Y:S01]  /*9410*/  @!P2 IMAD.WIDE R6, R0, 0x2, R8.reuse ;  /* 0x000000020006a825 */ /* 0x114fe200078e0208 */
[----:B------:R-:W-:Y:S02]  /*9420*/  @!P0 LEA.HI R3, R3, R4, RZ, 0x3 ;  /* 0x0000000403038211 */ /* 0x000fe400078f18ff */
[----:B------:R-:W-:Y:S02]  /*9430*/  @!P1 LOP3.LUT R5, R5, 0xfffffff8, RZ, 0xc0, !PT ;  /* 0xfffffff805059812 */ /* 0x000fe400078ec0ff */
[----:B------:R-:W-:Y:S01]  /*9440*/  @!P0 LOP3.LUT R3, R3, 0xfffffff8, RZ, 0xc0, !PT ;  /* 0xfffffff803038812 */ /* 0x000fe200078ec0ff */
[----:B------:R2:W-:Y:S02]  /*9450*/  @!P2 ST.E.128 [R6.64], R44 ;  /* 0x0000002c0600a985 */ /* 0x0005e4000c101d0e */
[----:B------:R-:W-:-:S04]  /*9460*/  @!P1 IMAD.WIDE R4, R5, 0x2, R8 ;  /* 0x0000000205049825 */ /* 0x000fc800078e0208 */
[----:B------:R-:W-:Y:S01]  /*9470*/  @!P0 IMAD.WIDE R8, R3, 0x2, R8 ;  /* 0x0000000203088825 */ /* 0x000fe200078e0208 */
[----:B------:R2:W-:Y:S04]  /*9480*/  @!P1 ST.E.128 [R4.64], R32 ;  /* 0x0000002004009985 */ /* 0x0005e8000c101d0e */
[----:B------:R2:W-:Y:S02]  /*9490*/  @!P0 ST.E.128 [R8.64], R20 ;  /* 0x0000001408008985 */ /* 0x0005e4000c101d0e */
.L_x_41:
[----:B------:R-:W-:Y:S05]  /*94a0*/  BSYNC B0 ;  /* 0x0000000000007941 */ /* 0x000fea0003800000 */
.L_x_40:
[----:B------:R-:W-:Y:S01]  /*94b0*/  IADD3 R3, R55, 0x40, RZ ;  /* 0x0000004037037810 */ /* 0x000fe20007ffe0ff */
[----:B--2---:R2:W1:Y:S01]  /*94c0*/  SHFL.IDX PT, R9, R56, 0x2, 0x181f ;  /* 0x00581f0038097f89 */ /* 0x00446200000e0000 */
[----:B------:R-:W-:Y:S02]  /*94d0*/  BSSY B0, `(.L_x_42) ;  /* 0x0000015000007945 */ /* 0x000fe40003800000 */
[----:B------:R-:W-:Y:S01]  /*94e0*/  ISETP.GE.AND P0, PT, R3, R2, PT ;  /* 0x000000020300720c */ /* 0x000fe20003f06270 */
[----:B----4-:R2:W4:-:S12]  /*94f0*/  SHFL.IDX PT, R8, R57, 0x2, 0x181f ;  /* 0x00581f0039087f89 */ /* 0x01051800000e0000 */
        /* <DEDUP_REMOVED lines=9> */
[--C-:B-1--4-:R-:W-:Y:S01]  /*9590*/  @!P2 IMAD.WIDE R6, R0, 0x2, R8.reuse ;  /* 0x000000020006a825 */ /* 0x112fe200078e0208 */
[----:B------:R-:W-:Y:S02]  /*95a0*/  @!P0 LEA.HI R3, R3, R4, RZ, 0x3 ;  /* 0x0000000403038211 */ /* 0x000fe400078f18ff */
[----:B------:R-:W-:Y:S02]  /*95b0*/  @!P1 LOP3.LUT R5, R5, 0xfffffff8, RZ, 0xc0, !PT ;  /* 0xfffffff805059812 */ /* 0x000fe400078ec0ff */
[----:B------:R-:W-:Y:S01]  /*95c0*/  @!P0 LOP3.LUT R3, R3, 0xfffffff8, RZ, 0xc0, !PT ;  /* 0xfffffff803038812 */ /* 0x000fe200078ec0ff */
[----:B---3--:R1:W-:Y:S02]  /*95d0*/  @!P2 ST.E.128 [R6.64], R40 ;  /* 0x000000280600a985 */ /* 0x0083e4000c101d0e */
[----:B------:R-:W-:-:S04]  /*95e0*/  @!P1 IMAD.WIDE R4, R5, 0x2, R8 ;  /* 0x0000000205049825 */ /* 0x000fc800078e0208 */
[----:B------:R-:W-:Y:S01]  /*95f0*/  @!P0 IMAD.WIDE R8, R3, 0x2, R8 ;  /* 0x0000000203088825 */ /* 0x000fe200078e0208 */
[----:B------:R1:W-:Y:S04]  /*9600*/  @!P1 ST.E.128 [R4.64], R28 ;  /* 0x0000001c04009985 */ /* 0x0003e8000c101d0e */
[----:B------:R1:W-:Y:S02]  /*9610*/  @!P0 ST.E.128 [R8.64], R16 ;  /* 0x0000001008008985 */ /* 0x0003e4000c101d0e */
.L_x_43:
[----:B------:R-:W-:Y:S05]  /*9620*/  BSYNC B0 ;  /* 0x0000000000007941 */ /* 0x000fea0003800000 */
.L_x_42:
[----:B------:R-:W-:Y:S01]  /*9630*/  IADD3 R55, R55, 0x60, RZ ;  /* 0x0000006037377810 */ /* 0x000fe20007ffe0ff */
[----:B-1----:R1:W2:Y:S03]  /*9640*/  SHFL.IDX PT, R5, R56, 0x3, 0x181f ;  /* 0x00781f0038057f89 */ /* 0x0022a600000e0000 */
[----:B------:R-:W-:Y:S01]  /*9650*/  ISETP.GE.AND P0, PT, R55, R2, PT ;  /* 0x000000023700720c */ /* 0x000fe20003f06270 */
[----:B------:R1:W4:-:S12]  /*9660*/  SHFL.IDX PT, R4, R57, 0x3, 0x181f ;  /* 0x00781f0039047f89 */ /* 0x00031800000e0000 */
[----:B------:R-:W-:Y:S05]  /*9670*/  @P0 EXIT ;  /* 0x000000000000094d */ /* 0x000fea0003800000 */
[C---:B------:R-:W-:Y:S02]  /*9680*/  IADD3 R3, R0.reuse, 0x40, RZ ;  /* 0x0000004000037810 */ /* 0x040fe40007ffe0ff */
[C---:B------:R-:W-:Y:S02]  /*9690*/  ISETP.GE.AND P1, PT, R0.reuse, c[0x0][0x3c8], PT ;  /* 0x0000f20000007a0c */ /* 0x040fe40003f26270 */
[----:B------:R-:W-:Y:S02]  /*96a0*/  ISETP.GE.AND P0, PT, R3, c[0x0][0x3c8], PT ;  /* 0x0000f20003007a0c */ /* 0x000fe40003f06270 */
[----:B------:R-:W-:-:S09]  /*96b0*/  IADD3 R9, R0, 0x80, RZ ;  /* 0x0000008000097810 */ /* 0x000fd20007ffe0ff */
[----:B--2-4-:R-:W-:Y:S02]  /*96c0*/  @!P1 IMAD.WIDE R6, R0, 0x2, R4 ;  /* 0x0000000200069825 */ /* 0x014fe400078e0204 */
[----:B------:R-:W-:-:S03]  /*96d0*/  @!P0 SHF.R.S32.HI R2, RZ, 0x1f, R3 ;  /* 0x0000001fff028819 */ /* 0x000fc60000011403 */
[----:B------:R2:W-:Y:S01]  /*96e0*/  @!P1 ST.E.128 [R6.64], R36 ;  /* 0x0000002406009985 */ /* 0x0005e2000c101d0e */
[----:B------:R-:W-:-:S04]  /*96f0*/  @!P0 LEA.HI R2, R2, R3, RZ, 0x3 ;  /* 0x0000000302028211 */ /* 0x000fc800078f18ff */
[----:B------:R-:W-:-:S05]  /*9700*/  @!P0 LOP3.LUT R2, R2, 0xfffffff8, RZ, 0xc0, !PT ;  /* 0xfffffff802028812 */ /* 0x000fca00078ec0ff */
[----:B------:R-:W-:-:S05]  /*9710*/  @!P0 IMAD.WIDE R2, R2, 0x2, R4 ;  /* 0x0000000202028825 */ /* 0x000fca00078e0204 */
[----:B------:R2:W-:Y:S01]  /*9720*/  @!P0 ST.E.128 [R2.64], R24 ;  /* 0x0000001802008985 */ /* 0x0005e2000c101d0e */
[----:B------:R-:W-:-:S13]  /*9730*/  ISETP.GE.AND P0, PT, R9, c[0x0][0x3c8], PT ;  /* 0x0000f20009007a0c */ /* 0x000fda0003f06270 */
[----:B------:R-:W-:Y:S05]  /*9740*/  @P0 EXIT ;  /* 0x000000000000094d */ /* 0x000fea0003800000 */
[----:B------:R-:W-:-:S04]  /*9750*/  SHF.R.S32.HI R0, RZ, 0x1f, R9 ;  /* 0x0000001fff007819 */ /* 0x000fc80000011409 */
[----:B------:R-:W-:-:S04]  /*9760*/  LEA.HI R0, R0, R9, RZ, 0x3 ;  /* 0x0000000900007211 */ /* 0x000fc800078f18ff */
[----:B--2---:R-:W-:-:S05]  /*9770*/  LOP3.LUT R3, R0, 0xfffffff8, RZ, 0xc0, !PT ;  /* 0xfffffff800037812 */ /* 0x004fca00078ec0ff */
[----:B------:R-:W-:-:S05]  /*9780*/  IMAD.WIDE R4, R3, 0x2, R4 ;  /* 0x0000000203047825 */ /* 0x000fca00078e0204 */
[----:B------:R-:W-:Y:S01]  /*9790*/  ST.E.128 [R4.64], R12 ;  /* 0x0000000c04007985 */ /* 0x000fe2000c101d0e */
[----:B------:R-:W-:Y:S05]  /*97a0*/  EXIT ;  /* 0x000000000000794d */ /* 0x000fea0003800000 */
.L_x_36:
[----:B------:R-:W-:Y:S02]  /*97b0*/  ULDC.64 UR4, c[0x0][0x500] ;  /* 0x0001400000047ab9 */ /* 0x000fe40000000a00 */
[----:B------:R-:W-:Y:S02]  /*97c0*/  UISETP.NE.U32.AND UP1, UPT, URZ, UR4, UPT ;  /* 0x000000043f00728c */ /* 0x000fe4000bf25070 */
[----:B------:R-:W-:Y:S02]  /*97d0*/  UMOV UR6, 0x4 ;  /* 0x0000000400067882 */ /* 0x000fe40000000000 */
[----:B------:R-:W-:-:S03]  /*97e0*/  UISETP.NE.AND.EX UP1, UPT, URZ, UR5, UPT, UP1 ;  /* 0x000000053f00728c */ /* 0x000fc6000bf25310 */
[----:B------:R-:W-:Y:S02]  /*97f0*/  ULDC.64 UR4, c[0x0][0x500] ;  /* 0x0001400000047ab9 */ /* 0x000fe40000000a00 */
[----:B------:R-:W-:Y:S01]  /*9800*/  UIMAD.WIDE UR4, UR16, UR6, UR4 ;  /* 0x00000006100472a5 */ /* 0x000fe2000f8e0204 */
[----:B------:R-:W-:-:S05]  /*9810*/  PLOP3.LUT P0, PT, PT, PT, UP1, 0x80, 0x0 ;  /* 0x000000000000781c */ /* 0x000fca0003f0f018 */
[----:B------:R-:W-:Y:S01]  /*9820*/  IMAD.U32 R6, RZ, RZ, UR4 ;  /* 0x00000004ff067e24 */ /* 0x000fe2000f8e00ff */
[----:B------:R-:W-:Y:S01]  /*9830*/  MOV R7, UR5 ;  /* 0x0000000500077c02 */ /* 0x000fe20008000f00 */
[----:B------:R-:W-:-:S06]  /*9840*/  ULDC.64 UR4, c[0x0][0x508] ;  /* 0x0001420000047ab9 */ /* 0x000fcc0000000a00 */
[----:B------:R-:W2:Y:S01]  /*9850*/  @P0 LDG.E R0, [R6.64] ;  /* 0x0000000e06000981 */ /* 0x000ea2000c1e1900 */
[----:B------:R-:W-:Y:S01]  /*9860*/  UISETP.NE.U32.AND UP0, UPT, URZ, UR4, UPT ;  /* 0x000000043f00728c */ /* 0x000fe2000bf05070 */
[----:B------:R-:W-:-:S03]  /*9870*/  IMAD.MOV.U32 R4, RZ, RZ, c[0x0][0x388] ;  /* 0x0000e200ff047624 */ /* 0x000fc600078e00ff */
[----:B------:R-:W-:-:S03]  /*9880*/  UISETP.NE.AND.EX UP0, UPT, URZ, UR5, UPT, UP0 ;  /* 0x000000053f00728c */ /* 0x000fc6000bf05300 */
[----:B------:R-:W-:-:S03]  /*9890*/  ULDC.64 UR4, c[0x0][0x508] ;  /* 0x0001420000047ab9 */ /* 0x000fc60000000a00 */
[----:B------:R-:W-:-:S05]  /*98a0*/  PLOP3.LUT P1, PT, PT, PT, UP0, 0x80, 0x0 ;  /* 0x000000000000781c */ /* 0x000fca0003f2f008 */
[----:B------:R-:W-:-:S06]  /*98b0*/  @UP0 UIMAD.WIDE UR4, UR16, UR6, UR4 ;  /* 0x00000006100402a5 */ /* 0x000fcc000f8e0204 */
[----:B-1----:R-:W-:Y:S01]  /*98c0*/  MOV R2, UR4 ;  /* 0x0000000400027c02 */ /* 0x002fe20008000f00 */
[----:B------:R-:W-:-:S05]  /*98d0*/  IMAD.U32 R3, RZ, RZ, UR5 ;  /* 0x00000005ff037e24 */ /* 0x000fca000f8e00ff */
[----:B------:R1:W5:Y:S01]  /*98e0*/  @P1 LDG.E R4, [R2.64] ;  /* 0x0000000e02041981 */ /* 0x000362000c1e1900 */
[----:B------:R-:W-:Y:S02]  /*98f0*/  UMOV UR10, URZ ;  /* 0x0000003f000a7c82 */ /* 0x000fe40008000000 */
[----:B------:R-:W-:Y:S01]  /*9900*/  UMOV UR11, URZ ;  /* 0x0000003f000b7c82 */ /* 0x000fe20008000000 */
[----:B--2---:R-:W2:Y:S02]  /*9910*/  @P0 R2UR UR5, R0 ;  /* 0x00000000000503c2 */ /* 0x004ea400000e0000 */
[----:B--2---:R-:W-:Y:S02]  /*9920*/  @UP1 USHF.R.S32.HI UR4, URZ, 0x1f, UR5 ;  /* 0x0000001f3f041899 */ /* 0x004fe40008011405 */
[----:B------:R-:W-:-:S05]  /*9930*/  @UP1 UMOV UR10, UR5 ;  /* 0x00000005000a1c82 */ /* 0x000fca0008000000 */
[----:B------:R-:W-:Y:S01]  /*9940*/  @UP1 UMOV UR11, UR4 ;  /* 0x00000004000b1c82 */ /* 0x000fe20008000000 */
[----:B------:R-:W-:Y:S05]  /*9950*/  @P1 BRA `(.L_x_44) ;  /* 0x0000004000001947 */ /* 0x000fea0003800000 */
[----:B-1----:R-:W-:Y:S05]  /*9960*/  @!P0 BRA `(.L_x_44) ;  /* 0x0000003000008947 */ /* 0x002fea0003800000 */
[----:B-----5:R-:W2:Y:S04]  /*9970*/  LDG.E R4, [R6.64] ;  /* 0x0000000e06047981 */ /* 0x020ea8000c1e1900 */
[----:B------:R-:W2:Y:S02]  /*9980*/  LDG.E R3, [R6.64+0x4] ;  /* 0x0000040e06037981 */ /* 0x000ea4000c1e1900 */
[----:B--2---:R-:W-:Y:S02]  /*9990*/  IADD3 R4, -R4, R3, RZ ;  /* 0x0000000304047210 */ /* 0x004fe40007ffe1ff */
.L_x_44:
[----:B-1----:R-:W1:Y:S01]  /*99a0*/  S2R R7, SR_TID.X ;  /* 0x0000000000077919 */ /* 0x002e620000002100 */
[----:B------:R-:W-:Y:S01]  /*99b0*/  USHF.R.S32.HI UR6, URZ, 0x1f, UR16 ;  /* 0x0000001f3f067899 */ /* 0x000fe20008011410 */
[----:B------:R-:W-:Y:S01]  /*99c0*/  BSSY B0, `(.L_x_45) ;  /* 0x0000029000007945 */ /* 0x000fe20003800000 */
[----:B------:R-:W-:-:S02]  /*99d0*/  USEL UR16, UR16, URZ, !UP1 ;  /* 0x0000003f10107287 */ /* 0x000fc4000c800000 */
[----:B------:R-:W-:Y:S01]  /*99e0*/  USEL UR6, UR6, URZ, !UP1 ;  /* 0x0000003f06067287 */ /* 0x000fe2000c800000 */
[----:B-1----:R-:W-:-:S13]  /*99f0*/  ISETP.GE.AND P0, PT, R7, 0x80, PT ;  /* 0x000000800700780c */ /* 0x002fda0003f06270 */
[----:B------:R-:W-:Y:S05]  /*9a00*/  @P0 BRA `(.L_x_46) ;  /* 0x0000024000000947 */ /* 0x000fea0003800000 */
[----:B------:R-:W1:Y:S01]  /*9a10*/  S2R R0, SR_CTAID.X ;  /* 0x0000000000007919 */ /* 0x000e620000002500 */
[----:B-----5:R-:W-:Y:S01]  /*9a20*/  IMAD R3, R4, c[0x0][0x4e8], RZ ;  /* 0x00013a0004037a24 */ /* 0x020fe200078e02ff */
[----:B-1----:R-:W-:-:S04]  /*9a30*/  LEA R0, R0, R7, 0x7 ;  /* 0x0000000700007211 */ /* 0x002fc800078e38ff */
[----:B------:R-:W-:-:S13]  /*9a40*/  ISETP.GE.AND P0, PT, R0, R3, PT ;  /* 0x000000030000720c */ /* 0x000fda0003f06270 */
[----:B------:R-:W-:Y:S05]  /*9a50*/  @P0 BRA `(.L_x_46) ;  /* 0x000001f000000947 */ /* 0x000fea0003800000 */
[----:B------:R-:W-:Y:S01]  /*9a60*/  IMAD.MOV.U32 R2, RZ, RZ, c[0x0][0x4e8] ;  /* 0x00013a00ff027624 */ /* 0x000fe200078e00ff */
[----:B------:R-:W-:Y:S01]  /*9a70*/  ULDC.64 UR4, c[0x0][0x490] ;  /* 0x0001240000047ab9 */ /* 0x000fe20000000a00 */
[----:B------:R-:W-:Y:S01]  /*9a80*/  IMAD.MOV.U32 R8, RZ, RZ, R0 ;  /* 0x000000ffff087224 */ /* 0x000fe200078e0000 */
[----:B------:R-:W-:Y:S02]  /*9a90*/  UIMAD UR7, UR8, UR4, URZ ;  /* 0x00000004080772a4 */ /* 0x000fe4000f8e023f */
[----:B------:R-:W-:Y:S01]  /*9aa0*/  ISETP.NE.AND P0, PT, R2, 0x1, PT ;  /* 0x000000010200780c */ /* 0x000fe20003f05270 */
[----:B------:R-:W-:Y:S02]  /*9ab0*/  UMOV UR12, UR10 ;  /* 0x0000000a000c7c82 */ /* 0x000fe40008000000 */
[----:B------:R-:W-:Y:S02]  /*9ac0*/  UMOV UR13, UR11 ;  /* 0x0000000b000d7c82 */ /* 0x000fe40008000000 */
[----:B------:R-:W-:-:S02]  /*9ad0*/  UIMAD.WIDE.U32 UR12, UR9, UR4, UR12 ;  /* 0x00000004090c72a5 */ /* 0x000fc4000f8e000c */
[----:B------:R-:W-:-:S03]  /*9ae0*/  UIMAD UR7, UR9, UR5, UR7 ;  /* 0x00000005090772a4 */ /* 0x000fc6000f8e0207 */
[----:B------:R-:W-:Y:S02]  /*9af0*/  ULDC.64 UR4, c[0x0][0x498] ;  /* 0x0001260000047ab9 */ /* 0x000fe40000000a00 */
[----:B------:R-:W-:Y:S01]  /*9b00*/  UIADD3 UR13, UR7, UR13, URZ ;  /* 0x0000000d070d7290 */ /* 0x000fe2000fffe03f */
[----:B------:R-:W-:Y:S01]  /*9b10*/  @P0 IMAD.HI.U32 R2, R0, c[0x0][0x4ec], RZ ;  /* 0x00013b0000020a27 */ /* 0x000fe200078e00ff */
[----:B------:R-:W-:Y:S02]  /*9b20*/  UIMAD UR7, UR6, UR4, URZ ;  /* 0x00000004060772a4 */ /* 0x000fe4000f8e023f */
[----:B------:R-:W-:Y:S02]  /*9b30*/  UIMAD.WIDE.U32 UR12, UR16, UR4, UR12 ;  /* 0x00000004100c72a5 */ /* 0x000fe4000f8e000c */
[----:B------:R-:W-:Y:S01]  /*9b40*/  @P0 SHF.R.U32.HI R8, RZ, c[0x0][0x4f0], R2 ;  /* 0x00013c00ff080a19 */ /* 0x000fe20000011602 */
[----:B------:R-:W-:-:S03]  /*9b50*/  UIMAD UR5, UR16, UR5, UR7 ;  /* 0x00000005100572a4 */ /* 0x000fc6000f8e0207 */
[C---:B------:R-:W-:Y:S02]  /*9b60*/  IADD3 R5, -R8.reuse, RZ, RZ ;  /* 0x000000ff08057210 */ /* 0x040fe40007ffe1ff */
[----:B------:R-:W-:Y:S02]  /*9b70*/  SHF.R.S32.HI R3, RZ, 0x1f, R8 ;  /* 0x0000001fff037819 */ /* 0x000fe40000011408 */
[----:B------:R-:W-:Y:S01]  /*9b80*/  IADD3 R8, P0, R8, UR12, RZ ;  /* 0x0000000c08087c10 */ /* 0x000fe2000ff1e0ff */
[----:B------:R-:W-:Y:S02]  /*9b90*/  IMAD R5, R5, c[0x0][0x4e8], R0 ;  /* 0x00013a0005057a24 */ /* 0x000fe400078e0200 */
[----:B------:R-:W-:-:S03]  /*9ba0*/  IMAD.U32 R0, RZ, RZ, UR5 ;  /* 0x00000005ff007e24 */ /* 0x000fc6000f8e00ff */
[----:B------:R-:W-:Y:S02]  /*9bb0*/  SHF.R.S32.HI R2, RZ, 0x1f, R5 ;  /* 0x0000001fff027819 */ /* 0x000fe40000011405 */
[----:B------:R-:W-:-:S03]  /*9bc0*/  IADD3.X R9, R3, UR13, R0, P0, !PT ;  /* 0x0000000d03097c10 */ /* 0x000fc600087fe400 */
[----:B------:R-:W-:Y:S02]  /*9bd0*/  IMAD R0, R2, c[0x0][0x488], RZ ;  /* 0x0001220002007a24 */ /* 0x000fe400078e02ff */
[----:B------:R-:W-:-:S04]  /*9be0*/  IMAD.WIDE.U32 R8, R5, c[0x0][0x488], R8 ;  /* 0x0001220005087a25 */ /* 0x000fc800078e0008 */
[----:B------:R-:W-:Y:S01]  /*9bf0*/  IMAD R0, R5, c[0x0][0x48c], R0 ;  /* 0x0001230005007a24 */ /* 0x000fe200078e0200 */
[----:B------:R-:W-:Y:S01]  /*9c00*/  LEA R2, P0, R8, c[0x0][0x450], 0x2 ;  /* 0x0001140008027a11 */ /* 0x000fe200078010ff */
[----:B------:R-:W-:-:S03]  /*9c10*/  IMAD.MOV.U32 R5, RZ, RZ, -0x800000 ;  /* 0xff800000ff057424 */ /* 0x000fc600078e00ff */
[----:B------:R-:W-:-:S04]  /*9c20*/  IADD3 R3, R9, R0, RZ ;  /* 0x0000000009037210 */ /* 0x000fc80007ffe0ff */
[----:B------:R-:W-:-:S05]  /*9c30*/  LEA.HI.X R3, R8, c[0x0][0x454], R3, 0x2, P0 ;  /* 0x0001150008037a11 */ /* 0x000fca00000f1403 */
[----:B------:R1:W-:Y:S02]  /*9c40*/  STG.E [R2.64], R5 ;  /* 0x0000000502007986 */ /* 0x0003e4000c10190e */
.L_x_46:
[----:B------:R-:W-:Y:S05]  /*9c50*/  BSYNC B0 ;  /* 0x0000000000007941 */ /* 0x000fea0003800000 */
.L_x_45:
[----:B-1----:R-:W1:Y:S01]  /*9c60*/  S2R R3, SR_CTAID.X ;  /* 0x0000000000037919 */ /* 0x002e620000002500 */
[----:B------:R-:W-:Y:S01]  /*9c70*/  SHF.R.S32.HI R0, RZ, 0x1f, R7 ;  /* 0x0000001fff007819 */ /* 0x000fe20000011407 */
[----:B------:R-:W-:Y:S01]  /*9c80*/  ULDC.64 UR4, c[0x0][0x3a0] ;  /* 0x0000e80000047ab9 */ /* 0x000fe20000000a00 */
[----:B------:R-:W-:Y:S01]  /*9c90*/  IMAD.MOV.U32 R2, RZ, RZ, c[0x0][0x4e8] ;  /* 0x00013a00ff027624 */ /* 0x000fe200078e00ff */
[----:B------:R-:W-:Y:S01]  /*9ca0*/  UIMAD UR7, UR11, UR4, URZ ;  /* 0x000000040b0772a4 */ /* 0x000fe2000f8e023f */
[----:B------:R-:W-:Y:S01]  /*9cb0*/  LEA.HI R0, R0, R7, RZ, 0x3 ;  /* 0x0000000700007211 */ /* 0x000fe200078f18ff */
[----:B------:R-:W-:Y:S01]  /*9cc0*/  UIMAD.WIDE.U32 UR12, UR10, UR4, URZ ;  /* 0x000000040a0c72a5 */ /* 0x000fe2000f8e003f */
[----:B-----5:R-:W-:Y:S01]  /*9cd0*/  IMAD R4, R4, c[0x0][0x4e8], RZ ;  /* 0x00013a0004047a24 */ /* 0x020fe200078e02ff */
[----:B------:R-:W-:Y:S01]  /*9ce0*/  ISETP.NE.AND P0, PT, R2, 0x1, PT ;  /* 0x000000010200780c */ /* 0x000fe20003f05270 */
[----:B------:R-:W-:Y:S01]  /*9cf0*/  UIMAD UR7, UR10, UR5, UR7 ;  /* 0x000000050a0772a4 */ /* 0x000fe2000f8e0207 */
[----:B------:R-:W-:Y:S01]  /*9d00*/  LOP3.LUT R6, R0, 0xfffffff8, RZ, 0xc0, !PT ;  /* 0xfffffff800067812 */ /* 0x000fe200078ec0ff */
[----:B------:R-:W-:Y:S01]  /*9d10*/  BSSY B0, `(.L_x_47) ;  /* 0x000003b000007945 */ /* 0x000fe20003800000 */
[----:B------:R-:W-:Y:S01]  /*9d20*/  SHF.R.S32.HI R0, RZ, 0x3, R0 ;  /* 0x00000003ff007819 */ /* 0x000fe20000011400 */
[----:B------:R-:W-:-:S02]  /*9d30*/  ULDC.64 UR4, c[0x0][0x3e8] ;  /* 0x0000fa0000047ab9 */ /* 0x000fc40000000a00 */
[----:B------:R-:W-:Y:S01]  /*9d40*/  IMAD.IADD R7, R7, 0x1, -R6 ;  /* 0x0000000107077824 */ /* 0x000fe200078e0a06 */
[----:B------:R-:W-:Y:S02]  /*9d50*/  UIADD3 UR13, UR13, UR7, URZ ;  /* 0x000000070d0d7290 */ /* 0x000fe4000fffe03f */
[----:B------:R-:W-:Y:S02]  /*9d60*/  UIMAD UR7, UR8, UR4, URZ ;  /* 0x00000004080772a4 */ /* 0x000fe4000f8e023f */
[C---:B------:R-:W-:Y:S01]  /*9d70*/  LEA R2, R7.reuse, R0, 0x5 ;  /* 0x0000000007027211 */ /* 0x040fe200078e28ff */
[----:B------:R-:W-:Y:S01]  /*9d80*/  UIMAD.WIDE.U32 UR12, UR9, UR4, UR12 ;  /* 0x00000004090c72a5 */ /* 0x000fe2000f8e000c */
[----:B------:R-:W-:Y:S01]  /*9d90*/  SHF.L.U32 R7, R7, 0x3, RZ ;  /* 0x0000000307077819 */ /* 0x000fe200000006ff */
[----:B------:R-:W-:Y:S02]  /*9da0*/  UIMAD UR7, UR9, UR5, UR7 ;  /* 0x00000005090772a4 */ /* 0x000fe4000f8e0207 */
[C---:B-1----:R-:W-:Y:S01]  /*9db0*/  IMAD R2, R3.reuse, 0x80, R2 ;  /* 0x0000008003027824 */ /* 0x042fe200078e0202 */
[----:B------:R-:W-:Y:S01]  /*9dc0*/  ULDC.64 UR4, c[0x0][0x3f0] ;  /* 0x0000fc0000047ab9 */ /* 0x000fe20000000a00 */
[----:B------:R-:W-:Y:S01]  /*9dd0*/  IMAD R3, R3, 0x80, R0 ;  /* 0x0000008003037824 */ /* 0x000fe200078e0200 */
[----:B------:R-:W-:Y:S01]  /*9de0*/  UIMAD UR6, UR6, UR4, URZ ;  /* 0x00000004060672a4 */ /* 0x000fe2000f8e023f */
[----:B------:R-:W-:Y:S01]  /*9df0*/  @P0 IMAD.HI.U32 R5, R2, c[0x0][0x4ec], RZ ;  /* 0x00013b0002050a27 */ /* 0x000fe200078e00ff */
[----:B------:R-:W-:Y:S01]  /*9e00*/  UIADD3 UR13, UR7, UR13, URZ ;  /* 0x0000000d070d7290 */ /* 0x000fe2000fffe03f */
[----:B------:R-:W-:Y:S01]  /*9e10*/  MOV R8, R2 ;  /* 0x0000000200087202 */ /* 0x000fe20000000f00 */
[----:B------:R-:W-:-:S02]  /*9e20*/  UIMAD UR5, UR16, UR5, UR6 ;  /* 0x00000005100572a4 */ /* 0x000fc4000f8e0206 */
[----:B------:R-:W-:Y:S01]  /*9e30*/  @P0 SHF.R.U32.HI R8, RZ, c[0x0][0x4f0], R5 ;  /* 0x00013c00ff080a19 */ /* 0x000fe20000011605 */
[----:B------:R-:W-:-:S03]  /*9e40*/  UIMAD.WIDE.U32 UR12, UR16, UR4, UR12 ;  /* 0x00000004100c72a5 */ /* 0x000fc6000f8e000c */
[--C-:B------:R-:W-:Y:S01]  /*9e50*/  SHF.R.S32.HI R5, RZ, 0x1f, R8.reuse ;  /* 0x0000001fff057819 */ /* 0x100fe20000011408 */
[----:B------:R-:W-:Y:S01]  /*9e60*/  UIADD3 UR5, UR13, UR5, URZ ;  /* 0x000000050d057290 */ /* 0x000fe2000fffe03f */
[----:B------:R-:W-:Y:S01]  /*9e70*/  IMAD.MOV R9, RZ, RZ, -R8 ;  /* 0x000000ffff097224 */ /* 0x000fe200078e0a08 */
[----:B------:R-:W-:Y:S01]  /*9e80*/  MOV R10, UR12 ;  /* 0x0000000c000a7c02 */ /* 0x000fe20008000f00 */
[----:B------:R-:W-:Y:S02]  /*9e90*/  IMAD.U32 R11, RZ, RZ, UR13 ;  /* 0x0000000dff0b7e24 */ /* 0x000fe4000f8e00ff */
[----:B------:R-:W-:Y:S01]  /*9ea0*/  IMAD R6, R9, c[0x0][0x4e8], R2 ;  /* 0x00013a0009067a24 */ /* 0x000fe200078e0202 */
[----:B------:R-:W-:Y:S01]  /*9eb0*/  MOV R11, UR5 ;  /* 0x00000005000b7c02 */ /* 0x000fe20008000f00 */
[----:B------:R-:W-:-:S04]  /*9ec0*/  IMAD R5, R5, c[0x0][0x3e0], RZ ;  /* 0x0000f80005057a24 */ /* 0x000fc800078e02ff */
[C---:B------:R-:W-:Y:S01]  /*9ed0*/  IMAD R2, R8.reuse, c[0x0][0x3e4], R5 ;  /* 0x0000f90008027a24 */ /* 0x040fe200078e0205 */
[----:B------:R-:W-:Y:S01]  /*9ee0*/  SHF.R.S32.HI R5, RZ, 0x1f, R6 ;  /* 0x0000001fff057819 */ /* 0x000fe20000011406 */
[----:B------:R-:W-:-:S04]  /*9ef0*/  IMAD.WIDE.U32 R8, R8, c[0x0][0x3e0], R10 ;  /* 0x0000f80008087a25 */ /* 0x000fc800078e000a */
[----:B------:R-:W-:Y:S02]  /*9f00*/  IMAD R5, R5, c[0x0][0x3d8], RZ ;  /* 0x0000f60005057a24 */ /* 0x000fe400078e02ff */
[----:B------:R-:W-:Y:S02]  /*9f10*/  IMAD.IADD R9, R9, 0x1, R2 ;  /* 0x0000000109097824 */ /* 0x000fe400078e0202 */
[C---:B------:R-:W-:Y:S02]  /*9f20*/  IMAD R5, R6.reuse, c[0x0][0x3dc], R5 ;  /* 0x0000f70006057a24 */ /* 0x040fe400078e0205 */
[----:B------:R-:W-:Y:S01]  /*9f30*/  IMAD.WIDE.U32 R8, R6, c[0x0][0x3d8], R8 ;  /* 0x0000f60006087a25 */ /* 0x000fe200078e0008 */
[----:B------:R-:W-:-:S04]  /*9f40*/  IADD3 R6, R7, 0x40, RZ ;  /* 0x0000004007067810 */ /* 0x000fc80007ffe0ff */
[----:B------:R-:W-:Y:S02]  /*9f50*/  IADD3 R5, R9, R5, RZ ;  /* 0x0000000509057210 */ /* 0x000fe40007ffe0ff */
[----:B------:R-:W-:-:S04]  /*9f60*/  LEA R9, P0, R8, c[0x0][0x380], 0x1 ;  /* 0x0000e00008097a11 */ /* 0x000fc800078008ff */
[----:B------:R-:W-:Y:S01]  /*9f70*/  LEA.HI.X R8, R8, c[0x0][0x384], R5, 0x1, P0 ;  /* 0x0000e10008087a11 */ /* 0x000fe200000f0c05 */
[----:B------:R1:W2:Y:S01]  /*9f80*/  SHFL.IDX PT, R10, R9, RZ, 0x181f ;  /* 0x00181fff090a7589 */ /* 0x0002a200000e0000 */
[----:B------:R-:W-:Y:S02]  /*9f90*/  ISETP.GE.AND P0, PT, R3, R4, PT ;  /* 0x000000040300720c */ /* 0x000fe40003f06270 */
[----:B------:R-:W-:Y:S01]  /*9fa0*/  IADD3 R5, R7, 0x80, RZ ;  /* 0x0000008007057810 */ /* 0x000fe20007ffe0ff */
[----:B------:R1:W3:Y:S10]  /*9fb0*/  SHFL.IDX PT, R11, R8, RZ, 0x181f ;  /* 0x00181fff080b7589 */ /* 0x0002f400000e0000 */
[----:B------:R-:W-:Y:S05]  /*9fc0*/  @P0 BRA `(.L_x_48) ;  /* 0x000000f000000947 */ /* 0x000fea0003800000 */
[----:B------:R-:W-:Y:S02]  /*9fd0*/  ISETP.GE.AND P1, PT, R6, c[0x0][0x3c8], PT ;  /* 0x0000f20006007a0c */ /* 0x000fe40003f26270 */
[----:B------:R-:W-:-:S02]  /*9fe0*/  ISETP.GE.AND P0, PT, R5, c[0x0][0x3c8], PT ;  /* 0x0000f20005007a0c */ /* 0x000fc40003f06270 */
[----:B------:R-:W-:-:S09]  /*9ff0*/  ISETP.GE.AND P2, PT, R7, c[0x0][0x3c8], PT ;  /* 0x0000f20007007a0c */ /* 0x000fd20003f46270 */
[----:B------:R-:W-:Y:S02]  /*a000*/  @!P1 SHF.R.S32.HI R13, RZ, 0x1f, R6 ;  /* 0x0000001fff0d9819 */ /* 0x000fe40000011406 */
[----:B------:R-:W-:Y:S02]  /*a010*/  @!P0 SHF.R.S32.HI R0, RZ, 0x1f, R5 ;  /* 0x0000001fff008819 */ /* 0x000fe40000011405 */
[----:B------:R-:W-:Y:S01]  /*a020*/  @!P1 LEA.HI R2, R13, R6, RZ, 0x3 ;  /* 0x000000060d029211 */ /* 0x000fe200078f18ff */
[--C-:B--23--:R-:W-:Y:S01]  /*a030*/  @!P2 IMAD.WIDE R12, R7, 0x2, R10.reuse ;  /* 0x00000002070ca825 */ /* 0x10cfe200078e020a */
[----:B------:R-:W-:Y:S02]  /*a040*/  @!P0 LEA.HI R0, R0, R5, RZ, 0x3 ;  /* 0x0000000500008211 */ /* 0x000fe400078f18ff */
[----:B------:R-:W-:Y:S02]  /*a050*/  @!P1 LOP3.LUT R2, R2, 0xfffffff8, RZ, 0xc0, !PT ;  /* 0xfffffff802029812 */ /* 0x000fe400078ec0ff */
[----:B------:R-:W-:Y:S01]  /*a060*/  @!P0 LOP3.LUT R0, R0, 0xfffffff8, RZ, 0xc0, !PT ;  /* 0xfffffff800008812 */ /* 0x000fe200078ec0ff */
[----:B------:R2:W-:Y:S02]  /*a070*/  @!P2 ST.E.128 [R12.64], RZ ;  /* 0x000000ff0c00a985 */ /* 0x0005e4000c101d0e */
[----:B------:R-:W-:-:S04]  /*a080*/  @!P1 IMAD.WIDE R14, R2, 0x2, R10 ;  /* 0x00000002020e9825 */ /* 0x000fc800078e020a */
[----:B------:R-:W-:Y:S01]  /*a090*/  @!P0 IMAD.WIDE R10, R0, 0x2, R10 ;  /* 0x00000002000a8825 */ /* 0x000fe200078e020a */
[----:B------:R2:W-:Y:S04]  /*a0a0*/  @!P1 ST.E.128 [R14.64], RZ ;  /* 0x000000ff0e009985 */ /* 0x0005e8000c101d0e */
[----:B------:R2:W-:Y:S02]  /*a0b0*/  @!P0 ST.E.128 [R10.64], RZ ;  /* 0x000000ff0a008985 */ /* 0x0005e4000c101d0e */
.L_x_48:
[----:B------:R-:W-:Y:S05]  /*a0c0*/  BSYNC B0 ;  /* 0x0000000000007941 */ /* 0x000fea0003800000 */
.L_x_47:
[----:B--2---:R-:W-:Y:S01]  /*a0d0*/  IADD3 R13, R3, 0x20, RZ ;  /* 0x00000020030d7810 */ /* 0x004fe20007ffe0ff */
[----:B---3--:R2:W3:Y:S01]  /*a0e0*/  SHFL.IDX PT, R11, R8, 0x1, 0x181f ;  /* 0x00381f00080b7f89 */ /* 0x0084e200000e0000 */
        /* <DEDUP_REMOVED lines=9> */
[----:B------:R-:W-:Y:S01]  /*a180*/  @!P1 LEA.HI R2, R13, R6, RZ, 0x3 ;  /* 0x000000060d029211 */ /* 0x000fe200078f18ff */
[--C-:B---34-:R-:W-:Y:S01]  /*a190*/  @!P2 IMAD.WIDE R12, R7, 0x2, R10.reuse ;  /* 0x00000002070ca825 */ /* 0x118fe200078e020a */
        /* <DEDUP_REMOVED lines=8> */
.L_x_50:
[----:B------:R-:W-:Y:S05]  /*a220*/  BSYNC B0 ;  /* 0x0000000000007941 */ /* 0x000fea0003800000 */
.L_x_49:
        /* <DEDUP_REMOVED lines=21> */
.L_x_52:
[----:B------:R-:W-:Y:S05]  /*a380*/  BSYNC B0 ;  /* 0x0000000000007941 */ /* 0x000fea0003800000 */
.L_x_51:
[----:B------:R-:W-:Y:S01]  /*a390*/  IADD3 R3, R3, 0x60, RZ ;  /* 0x0000006003037810 */ /* 0x000fe20007ffe0ff */
[----:B-1----:R1:W2:Y:S03]  /*a3a0*/  SHFL.IDX PT, R11, R8, 0x3, 0x181f ;  /* 0x00781f00080b7f89 */ /* 0x0022a600000e0000 */
[----:B------:R-:W-:Y:S01]  /*a3b0*/  ISETP.GE.AND P0, PT, R3, R4, PT ;  /* 0x000000040300720c */ /* 0x000fe20003f06270 */
[----:B----4-:R1:W4:-:S12]  /*a3c0*/  SHFL.IDX PT, R10, R9, 0x3, 0x181f ;  /* 0x00781f00090a7f89 */ /* 0x01031800000e0000 */
[----:B------:R-:W-:Y:S05]  /*a3d0*/  @P0 EXIT ;  /* 0x000000000000094d */ /* 0x000fea0003800000 */
[----:B------:R-:W-:Y:S02]  /*a3e0*/  ISETP.GE.AND P0, PT, R6, c[0x0][0x3c8], PT ;  /* 0x0000f20006007a0c */ /* 0x000fe40003f06270 */
[----:B------:R-:W-:-:S11]  /*a3f0*/  ISETP.GE.AND P1, PT, R7, c[0x0][0x3c8], PT ;  /* 0x0000f20007007a0c */ /* 0x000fd60003f26270 */
[----:B------:R-:W-:-:S04]  /*a400*/  @!P0 SHF.R.S32.HI R3, RZ, 0x1f, R6 ;  /* 0x0000001fff038819 */ /* 0x000fc80000011406 */
[----:B------:R-:W-:Y:S01]  /*a410*/  @!P0 LEA.HI R3, R3, R6, RZ, 0x3 ;  /* 0x0000000603038211 */ /* 0x000fe200078f18ff */
[----:B--2-4-:R-:W-:-:S03]  /*a420*/  @!P1 IMAD.WIDE R6, R7, 0x2, R10 ;  /* 0x0000000207069825 */ /* 0x014fc600078e020a */
[----:B------:R-:W-:Y:S02]  /*a430*/  @!P0 LOP3.LUT R3, R3, 0xfffffff8, RZ, 0xc0, !PT ;  /* 0xfffffff803038812 */ /* 0x000fe400078ec0ff */
[----:B------:R2:W-:Y:S03]  /*a440*/  @!P1 ST.E.128 [R6.64], RZ ;  /* 0x000000ff06009985 */ /* 0x0005e6000c101d0e */
[----:B------:R-:W-:-:S05]  /*a450*/  @!P0 IMAD.WIDE R2, R3, 0x2, R10 ;  /* 0x0000000203028825 */ /* 0x000fca00078e020a */
[----:B------:R2:W-:Y:S01]  /*a460*/  @!P0 ST.E.128 [R2.64], RZ ;  /* 0x000000ff02008985 */ /* 0x0005e2000c101d0e */
[----:B------:R-:W-:-:S13]  /*a470*/  ISETP.GE.AND P0, PT, R5, c[0x0][0x3c8], PT ;  /* 0x0000f20005007a0c */ /* 0x000fda0003f06270 */
[----:B------:R-:W-:Y:S05]  /*a480*/  @P0 EXIT ;  /* 0x000000000000094d */ /* 0x000fea0003800000 */
[----:B------:R-:W-:-:S04]  /*a490*/  SHF.R.S32.HI R0, RZ, 0x1f, R5 ;  /* 0x0000001fff007819 */ /* 0x000fc80000011405 */
[----:B------:R-:W-:-:S04]  /*a4a0*/  LEA.HI R0, R0, R5, RZ, 0x3 ;  /* 0x0000000500007211 */ /* 0x000fc800078f18ff */
[----:B--2---:R-:W-:-:S05]  /*a4b0*/  LOP3.LUT R3, R0, 0xfffffff8, RZ, 0xc0, !PT ;  /* 0xfffffff800037812 */ /* 0x004fca00078ec0ff */
[----:B------:R-:W-:-:S05]  /*a4c0*/  IMAD.WIDE R10, R3, 0x2, R10 ;  /* 0x00000002030a7825 */ /* 0x000fca00078e020a */
[----:B------:R-:W-:Y:S01]  /*a4d0*/  ST.E.128 [R10.64], RZ ;  /* 0x000000ff0a007985 */ /* 0x000fe2000c101d0e */
[----:B------:R-:W-:Y:S05]  /*a4e0*/  EXIT ;  /* 0x000000000000794d */ /* 0x000fea0003800000 */
.L_x_53:
        /* <DEDUP_REMOVED lines=9> */
.L_x_3395:


//--------------------- .text._ZN7cutlass13device_kernelIN5flash19enable_sm80_to_sm89INS1_16FlashAttnFwdSm80INS1_25CollectiveMainloopFwdSm80ILi8ELi1ELb0EN4cute5tupleIJNS5_1CILi128EEENS7_ILi64EEENS7_ILi192EEEEEELi192ENS_10bfloat16_tEfNS_4arch4Sm80ELb0ELb0ELb1ELb1ELb1ELb1ELb1ELb0EEENS1_21CollectiveEpilogueFwdINS6_IJS8_SA_S9_EEENS6_IJNS7_ILi1EEESI_SI_EEESC_SE_Li256ELb1ELb1ELb0ELb0EEENS1_19SingleTileSchedulerILb1ELb0ELb1ELi128EEEEEEEEEvNT_6ParamsE --------------------------
	.section	.text._ZN7cutlass13device_kernelIN5flash19enable_sm80_to_sm89INS1_16FlashAttnFwdSm80INS1_25CollectiveMainloopFwdSm80ILi8ELi1ELb0EN4cute5tupleIJNS5_1CILi128EEENS7_ILi64EEENS7_ILi192EEEEEELi192ENS_10bfloat16_tEfNS_4arch4Sm80ELb0ELb0ELb1ELb1ELb1ELb1ELb1ELb0EEENS1_21CollectiveEpilogueFwdINS6_IJS8_SA_S9_EEENS6_IJNS7_ILi1EEESI_SI_EEESC_SE_Li256ELb1ELb1ELb0ELb0EEENS1_19SingleTileSchedulerILb1ELb0ELb1ELi128EEEEEEEEEvNT_6ParamsE,"ax",@progbits
	.sectioninfo	@"SHI_REGISTERS=255"
	.align	128
.text._ZN7cutlass13device_kernelIN5flash19enable_sm80_to_sm89INS1_16FlashAttnFwdSm80INS1_25CollectiveMainloopFwdSm80ILi8ELi1ELb0EN4cute5tupleIJNS5_1CILi128EEENS7_ILi64EEENS7_ILi192EEEEEELi192ENS_10bfloat16_tEfNS_4arch4Sm80ELb0ELb0ELb1ELb1ELb1ELb1ELb1ELb0EEENS1_21CollectiveEpilogueFwdINS6_IJS8_SA_S9_EEENS6_IJNS7_ILi1EEESI_SI_EEESC_SE_Li256ELb1ELb1ELb0ELb0EEENS1_19SingleTileSchedulerILb1ELb0ELb1ELi128EEEEEEEEEvNT_6ParamsE:
        .type           _ZN7cutlass13device_kernelIN5flash19enable_sm80_to_sm89INS1_16FlashAttnFwdSm80INS1_25CollectiveMainloopFwdSm80ILi8ELi1ELb0EN4cute5tupleIJNS5_1CILi128EEENS7_ILi64EEENS7_ILi192EEEEEELi192ENS_10bfloat16_tEfNS_4arch4Sm80ELb0ELb0ELb1ELb1ELb1ELb1ELb1ELb0EEENS1_21CollectiveEpilogueFwdINS6_IJS8_SA_S9_EEENS6_IJNS7_ILi1EEESI_SI_EEESC_SE_Li256ELb1ELb1ELb0ELb0EEENS1_19SingleTileSchedulerILb1ELb0ELb1ELi128EEEEEEEEEvNT_6ParamsE,@function
        .size           _ZN7cutlass13device_kernelIN5flash19enable_sm80_to_sm89INS1_16FlashAttnFwdSm80INS1_25CollectiveMainloopFwdSm80ILi8ELi1ELb0EN4cute5tupleIJNS5_1CILi128EEENS7_ILi64EEENS7_ILi192EEEEEELi192ENS_10bfloat16_tEfNS_4arch4Sm80ELb0ELb0ELb1ELb1ELb1ELb1ELb1ELb0EEENS1_21CollectiveEpilogueFwdINS6_IJS8_SA_S9_EEENS6_IJNS7_ILi1EEESI_SI_EEESC_SE_Li256ELb1ELb1ELb0ELb0EEENS1_19SingleTileSchedulerILb1ELb0ELb1ELi128EEEEEEEEEvNT_6ParamsE,(.L_x_3396 - _ZN7cutlass13device_kernelIN5flash19enable_sm80_to_sm89INS1_16FlashAttnFwdSm80INS1_25CollectiveMainloopFwdSm80ILi8ELi1ELb0EN4cute5tupleIJNS5_1CILi128EEENS7_ILi64EEENS7_ILi192EEEEEELi192ENS_10bfloat16_tEfNS_4arch4Sm80ELb0ELb0ELb1ELb1ELb1ELb1ELb1ELb0EEENS1_21CollectiveEpilogueFwdINS6_IJS8_SA_S9_EEENS6_IJNS7_ILi1EEESI_SI_EEESC_SE_Li256ELb1ELb1ELb0ELb0EEENS1_19SingleTileSchedulerILb1ELb0ELb1ELi128EEEEEEEEEvNT_6ParamsE)
        .other          _ZN7cutlass13device_kernelIN5flash19enable_sm80_to_sm89INS1_16FlashAttnFwdSm80INS1_25CollectiveMainloopFwdSm80ILi8ELi1ELb0EN4cute5tupleIJNS5_1CILi128EEENS7_ILi64EEENS7_ILi192EEEEEELi192ENS_10bfloat16_tEfNS_4arch4Sm80ELb0ELb0ELb1ELb1ELb1ELb1ELb1ELb0EEENS1_21CollectiveEpilogueFwdINS6_IJS8_SA_S9_EEENS6_IJNS7_ILi1EEESI_SI_EEESC_SE_Li256ELb1ELb1ELb0ELb0EEENS1_19SingleTileSchedulerILb1ELb0ELb1ELi128EEEEEEEEEvNT_6ParamsE,@"STO_CUDA_ENTRY STV_DEFAULT"
_ZN7cutlass13device_kernelIN5flash19enable_sm80_to_sm89INS1_16FlashAttnFwdSm80INS1_25CollectiveMainloopFwdSm80ILi8ELi1ELb0EN4cute5tupleIJNS5_1CILi128EEENS7_ILi64EEENS7_ILi192EEEEEELi192ENS_10bfloat16_tEfNS_4arch4Sm80ELb0ELb0ELb1ELb1ELb1ELb1ELb1ELb0EEENS1_21CollectiveEpilogueFwdINS6_IJS8_SA_S9_EEENS6_IJNS7_ILi1EEESI_SI_EEESC_SE_Li256ELb1ELb1ELb0ELb0EEENS1_19SingleTileSchedulerILb1ELb0ELb1ELi128EEEEEEEEEvNT_6ParamsE:
[----:B------:R-:W-:Y:S02]  /*0000*/  MOV R1, c[0x0][0x28] ;  /* 0x00000a0000017a02 */ /* 0x000fe40000000f00 */
[----:B------:R-:W1:Y:S01]  /*0010*/  S2R R84, SR_TID.X ;  /* 0x0000000000547919 */ /* 0x000e620000002100 */
[----:B------:R-:W-:Y:S01]  /*0020*/  MOV R4, 0x4 ;  /* 0x0000000400047802 */ /* 0x000fe20000000f00 */
[----:B------:R-:W-:Y:S02]  /*0030*/  ULDC.64 UR6, c[0x0][0x118] ;  /* 0x0000460000067ab9 */ /* 0x000fe40000000a00 */
[----:B------:R-:W2:Y:S04]  /*0040*/  S2R R209, SR_CTAID.Z ;  /* 0x0000000000d17919 */ /* 0x000ea80000002700 */
[----:B------:R-:W3:Y:S01]  /*0050*/  S2R R86, SR_CTAID.X ;  /* 0x0000000000567919 */ /* 0x000ee20000002500 */
[----:B-1----:R-:W-:Y:S01]  /*0060*/  SHF.R.U32.HI R0, RZ, 0x5, R84 ;  /* 0x00000005ff007819 */ /* 0x002fe20000011654 */
[----:B--2---:R-:W-:-:S05]  /*0070*/  IMAD.WIDE R2, R209, R4, c[0x0][0x568] ;  /* 0x00015a00d1027625 */ /* 0x004fca00078e0204 */
[----:B------:R-:W1:Y:S02]  /*0080*/  SHFL.IDX PT, R0, R0, RZ, 0x1f ;  /* 0x00001fff00007589 */ /* 0x000e6400000e0000 */
[----:B-1----:R-:W-:-:S13]  /*0090*/  ISETP.NE.AND P0, PT, R0, RZ, PT ;  /* 0x000000ff0000720c */ /* 0x002fda0003f05270 */
[----:B------:R-:W-:Y:S05]  /*00a0*/  @!P0 BRA `(.L_x_54) ;  /* 0x0000013000008947 */ /* 0x000fea0003800000 */
[----:B---3--:R-:W-:-:S04]  /*00b0*/  ISETP.NE.U32.AND P0, PT, RZ, c[0x0][0x568], PT ;  /* 0x00015a00ff007a0c */ /* 0x008fc80003f05070 */
[----:B------:R-:W-:-:S13]  /*00c0*/  ISETP.NE.AND.EX P0, PT, RZ, c[0x0][0x56c], PT, P0 ;  /* 0x00015b00ff007a0c */ /* 0x000fda0003f05300 */
[----:B------:R-:W-:Y:S05]  /*00d0*/  @!P0 BRA `(.L_x_55) ;  /* 0x0000002000008947 */ /* 0x000fea0003800000 */
[----:B------:R1:W5:Y:S01]  /*00e0*/  LDG.E R3, [R2.64] ;  /* 0x0000000602037981 */ /* 0x000362000c1e1900 */
[----:B------:R-:W-:Y:S05]  /*00f0*/  BRA `(.L_x_56) ;  /* 0x0000009000007947 */ /* 0x000fea0003800000 */
.L_x_55:
[----:B------:R-:W-:-:S04]  /*0100*/  ISETP.NE.U32.AND P0, PT, RZ, c[0x0][0x560], PT ;  /* 0x00015800ff007a0c */ /* 0x000fc80003f05070 */
[----:B------:R-:W-:-:S13]  /*0110*/  ISETP.NE.AND.EX P0, PT, RZ, c[0x0][0x564], PT, P0 ;  /* 0x00015900ff007a0c */ /* 0x000fda0003f05300 */
[----:B------:R-:W-:Y:S05]  /*0120*/  @!P0 BRA `(.L_x_57) ;  /* 0x0000005000008947 */ /* 0x000fea0003800000 */
[----:B------:R-:W-:-:S05]  /*0130*/  IMAD.WIDE R6, R209, R4, c[0x0][0x560] ;  /* 0x00015800d1067625 */ /* 0x000fca00078e0204 */
[----:B------:R-:W2:Y:S04]  /*0140*/  LDG.E R3, [R6.64] ;  /* 0x0000000606037981 */ /* 0x000ea8000c1e1900 */
[----:B------:R-:W2:Y:S02]  /*0150*/  LDG.E R0, [R6.64+0x4] ;  /* 0x0000040606007981 */ /* 0x000ea4000c1e1900 */
[----:B--2---:R-:W-:Y:S01]  /*0160*/  IADD3 R3, -R3, R0, RZ ;  /* 0x0000000003037210 */ /* 0x004fe20007ffe1ff */
[----:B------:R-:W-:Y:S05]  /*0170*/  BRA `(.L_x_56) ;  /* 0x0000001000007947 */ /* 0x000fea0003800000 */
.L_x_57:
[----:B------:R-:W-:-:S05]  /*0180*/  MOV R3, c[0x0][0x54c] ;  /* 0x0001530000037a02 */ /* 0x000fca0000000f00 */
.L_x_56:
[----:B-----5:R-:W-:Y:S01]  /*0190*/  IMAD R3, R3, c[0x0][0x548], RZ ;  /* 0x0001520003037a24 */ /* 0x020fe200078e02ff */
[----:B------:R-:W-:-:S04]  /*01a0*/  SHF.L.U32 R0, R86, 0x7, RZ ;  /* 0x0000000756007819 */ /* 0x000fc800000006ff */
[----:B------:R-:W-:-:S04]  /*01b0*/  ISETP.GE.AND P0, PT, R0, R3, PT ;  /* 0x000000030000720c */ /* 0x000fc80003f06270 */
[----:B------:R-:W-:Y:S01]  /*01c0*/  SEL R209, R209, 0xffffffff, !P0 ;  /* 0xffffffffd1d17807 */ /* 0x000fe20004000000 */
[----:B------:R-:W-:Y:S05]  /*01d0*/  BRA `(.L_x_58) ;  /* 0x0000012000007947 */ /* 0x000fea0003800000 */
.L_x_54:
[----:B---3--:R-:W-:-:S04]  /*01e0*/  ISETP.NE.U32.AND P0, PT, RZ, c[0x0][0x568], PT ;  /* 0x00015a00ff007a0c */ /* 0x008fc80003f05070 */
[----:B------:R-:W-:-:S13]  /*01f0*/  ISETP.NE.AND.EX P0, PT, RZ, c[0x0][0x56c], PT, P0 ;  /* 0x00015b00ff007a0c */ /* 0x000fda0003f05300 */
[----:B------:R-:W-:Y:S05]  /*0200*/  @!P0 BRA `(.L_x_59) ;  /* 0x0000002000008947 */ /* 0x000fea0003800000 */
[----:B------:R1:W5:Y:S01]  /*0210*/  LDG.E R3, [R2.64] ;  /* 0x0000000602037981 */ /* 0x000362000c1e1900 */
[----:B------:R-:W-:Y:S05]  /*0220*/  BRA `(.L_x_60) ;  /* 0x0000009000007947 */ /* 0x000fea0003800000 */
.L_x_59:
        /* <DEDUP_REMOVED lines=8> */
.L_x_61:
[----:B------:R-:W-:-:S05]  /*02b0*/  MOV R3, c[0x0][0x54c] ;  /* 0x0001530000037a02 */ /* 0x000fca0000000f00 */
.L_x_60:
[----:B-----5:R-:W-:Y:S01]  /*02c0*/  IMAD R3, R3, c[0x0][0x548], RZ ;  /* 0x0001520003037a24 */ /* 0x020fe200078e02ff */
[----:B------:R-:W-:-:S04]  /*02d0*/  SHF.L.U32 R0, R86, 0x7, RZ ;  /* 0x0000000756007819 */ /* 0x000fc800000006ff */
[----:B------:R-:W-:-:S04]  /*02e0*/  ISETP.GE.AND P0, PT, R0, R3, PT ;  /* 0x000000030000720c */ /* 0x000fc80003f06270 */
[----:B------:R-:W-:-:S04]  /*02f0*/  SEL R209, R209, 0xffffffff, !P0 ;  /* 0xffffffffd1d17807 */ /* 0x000fc80004000000 */
.L_x_58:
[----:B------:R-:W-:-:S13]  /*0300*/  ISETP.GE.AND P0, PT, R209, RZ, PT ;  /* 0x000000ffd100720c */ /* 0x000fda0003f06270 */
[----:B------:R-:W-:Y:S05]  /*0310*/  @!P0 EXIT ;  /* 0x000000000000894d */ /* 0x000fea0003800000 */
[----:B------:R-:W-:Y:S01]  /*0320*/  ISETP.NE.U32.AND P0, PT, RZ, c[0x0][0x370], PT ;  /* 0x0000dc00ff007a0c */ /* 0x000fe20003f05070 */
[----:B------:R-:W-:Y:S01]  /*0330*/  IMAD.MOV.U32 R89, RZ, RZ, c[0x0][0x168] ;  /* 0x00005a00ff597624 */ /* 0x000fe200078e00ff */
[----:B------:R-:W-:Y:S01]  /*0340*/  ISETP.NE.U32.AND P1, PT, RZ, c[0x0][0x360], PT ;  /* 0x0000d800ff007a0c */ /* 0x000fe20003f25070 */
[----:B------:R-:W-:Y:S01]  /*0350*/  IMAD.MOV.U32 R153, RZ, RZ, RZ ;  /* 0x000000ffff997224 */ /* 0x000fe200078e00ff */
[----:B------:R-:W-:Y:S01]  /*0360*/  ISETP.NE.AND.EX P2, PT, RZ, c[0x0][0x374], PT, P0 ;  /* 0x0000dd00ff007a0c */ /* 0x000fe20003f45300 */
[----:B------:R-:W-:Y:S01]  /*0370*/  IMAD.MOV.U32 R175, RZ, RZ, RZ ;  /* 0x000000ffffaf7224 */ /* 0x000fe200078e00ff */
[----:B------:R-:W-:Y:S01]  /*0380*/  ISETP.NE.AND.EX P0, PT, RZ, c[0x0][0x364], PT, P1 ;  /* 0x0000d900ff007a0c */ /* 0x000fe20003f05310 */
[CC--:B------:R-:W-:Y:S01]  /*0390*/  IMAD.WIDE R10, R209.reuse, R4.reuse, c[0x0][0x348] ;  /* 0x0000d200d10a7625 */ /* 0x0c0fe200078e0204 */
[----:B------:R-:W-:Y:S02]  /*03a0*/  ISETP.NE.U32.AND P1, PT, RZ, c[0x0][0x348], PT ;  /* 0x0000d200ff007a0c */ /* 0x000fe40003f25070 */
[----:B------:R-:W-:Y:S01]  /*03b0*/  ISETP.NE.U32.AND P3, PT, RZ, c[0x0][0x350], PT ;  /* 0x0000d400ff007a0c */ /* 0x000fe20003f65070 */
[----:B------:R-:W-:Y:S01]  /*03c0*/  IMAD.WIDE R8, R209, R4, c[0x0][0x350] ;  /* 0x0000d400d1087625 */ /* 0x000fe200078e0204 */
[----:B------:R-:W-:-:S02]  /*03d0*/  ISETP.NE.U32.AND P4, PT, RZ, c[0x0][0x358], PT ;  /* 0x0000d600ff007a0c */ /* 0x000fc40003f85070 */
[----:B------:R-:W-:Y:S01]  /*03e0*/  ISETP.NE.AND.EX P1, PT, RZ, c[0x0][0x34c], PT, P1 ;  /* 0x0000d300ff007a0c */ /* 0x000fe20003f25310 */
[CC--:B------:R-:W-:Y:S01]  /*03f0*/  IMAD.WIDE R6, R209.reuse, R4.reuse, c[0x0][0x358] ;  /* 0x0000d600d1067625 */ /* 0x0c0fe200078e0204 */
[----:B------:R-:W-:Y:S02]  /*0400*/  ISETP.NE.AND.EX P3, PT, RZ, c[0x0][0x354], PT, P3 ;  /* 0x0000d500ff007a0c */ /* 0x000fe40003f65330 */
[----:B------:R-:W-:Y:S01]  /*0410*/  ISETP.NE.AND.EX P4, PT, RZ, c[0x0][0x35c], PT, P4 ;  /* 0x0000d700ff007a0c */ /* 0x000fe20003f85340 */
[CC--:B------:R-:W-:Y:S01]  /*0420*/  @P0 IMAD.WIDE R12, R209.reuse, R4.reuse, c[0x0][0x360] ;  /* 0x0000d800d10c0625 */ /* 0x0c0fe200078e0204 */
[----:B------:R-:W-:Y:S01]  /*0430*/  MOV R97, RZ ;  /* 0x000000ff00617202 */ /* 0x000fe20000000f00 */
[----:B------:R-:W2:Y:S01]  /*0440*/  S2R R207, SR_CTAID.Y ;  /* 0x0000000000cf7919 */ /* 0x000ea20000002600 */
[----:B------:R-:W-:Y:S01]  /*0450*/  ULDC UR5, c[0x0][0x2ac] ;  /* 0x0000ab0000057ab9 */ /* 0x000fe20000000800 */
[----:B------:R-:W-:Y:S02]  /*0460*/  IMAD.MOV.U32 R208, RZ, RZ, RZ ;  /* 0x000000ffffd07224 */ /* 0x000fe400078e00ff */
[----:B------:R3:W5:Y:S01]  /*0470*/  @P0 LDG.E R89, [R12.64] ;  /* 0x000000060c590981 */ /* 0x000762000c1e1900 */
[----:B------:R-:W-:Y:S01]  /*0480*/  ULDC UR4, c[0x0][0x1d0] ;  /* 0x0000740000047ab9 */ /* 0x000fe20000000800 */
[----:B-1----:R-:W-:-:S02]  /*0490*/  @P2 IMAD.WIDE R2, R209, R4, c[0x0][0x370] ;  /* 0x0000dc00d1022625 */ /* 0x002fc400078e0204 */
[----:B------:R3:W5:Y:S04]  /*04a0*/  @P1 LDG.E R153, [R10.64] ;  /* 0x000000060a991981 */ /* 0x000768000c1e1900 */
[----:B------:R3:W5:Y:S04]  /*04b0*/  @P3 LDG.E R97, [R8.64] ;  /* 0x0000000608613981 */ /* 0x000768000c1e1900 */
[----:B------:R3:W5:Y:S01]  /*04c0*/  @P4 LDG.E R175, [R6.64] ;  /* 0x0000000606af4981 */ /* 0x000762000c1e1900 */
[----:B------:R-:W-:-:S03]  /*04d0*/  UIMAD UR4, UR5, UR4, URZ ;  /* 0x00000004050472a4 */ /* 0x000fc6000f8e023f */
[----:B------:R1:W5:Y:S01]  /*04e0*/  @P2 LDG.E R208, [R2.64] ;  /* 0x0000000602d02981 */ /* 0x000362000c1e1900 */
[----:B------:R-:W-:Y:S01]  /*04f0*/  IMAD.MOV.U32 R154, RZ, RZ, c[0x0][0x228] ;  /* 0x00008a00ff9a7624 */ /* 0x000fe200078e00ff */
[----:B--2---:R-:W-:Y:S02]  /*0500*/  SHF.R.S32.HI R88, RZ, 0x1f, R207 ;  /* 0x0000001fff587819 */ /* 0x004fe400000114cf */
[----:B-1----:R-:W-:Y:S01]  /*0510*/  MOV R2, UR4 ;  /* 0x0000000400027c02 */ /* 0x002fe20008000f00 */
[----:B------:R-:W-:Y:S05]  /*0520*/  @P0 BRA `(.L_x_62) ;  /* 0x0000004000000947 */ /* 0x000fea0003800000 */
[----:B---3--:R-:W-:Y:S05]  /*0530*/  @!P1 BRA `(.L_x_62) ;  /* 0x0000003000009947 */ /* 0x008fea0003800000 */
[----:B-----5:R-:W2:Y:S04]  /*0540*/  LDG.E R89, [R10.64] ;  /* 0x000000060a597981 */ /* 0x020ea8000c1e1900 */
[----:B------:R-:W2:Y:S02]  /*0550*/  LDG.E R0, [R10.64+0x4] ;  /* 0x000004060a007981 */ /* 0x000ea4000c1e1900 */
[----:B--2---:R-:W-:-:S02]  /*0560*/  IADD3 R89, -R89, R0, RZ ;  /* 0x0000000059597210 */ /* 0x004fc40007ffe1ff */
.L_x_62:
[----:B---3--:R-:W-:-:S04]  /*0570*/  ISETP.NE.U32.AND P0, PT, RZ, c[0x0][0x368], PT ;  /* 0x0000da00ff007a0c */ /* 0x008fc80003f05070 */
[----:B------:R-:W-:-:S13]  /*0580*/  ISETP.NE.AND.EX P0, PT, RZ, c[0x0][0x36c], PT, P0 ;  /* 0x0000db00ff007a0c */ /* 0x000fda0003f05300 */
[----:B------:R-:W-:Y:S05]  /*0590*/  @!P0 BRA `(.L_x_63) ;  /* 0x0000003000008947 */ /* 0x000fea0003800000 */
[----:B------:R-:W-:-:S06]  /*05a0*/  IMAD.WIDE R2, R209, R4, c[0x0][0x368] ;  /* 0x0000da00d1027625 */ /* 0x000fcc00078e0204 */
[----:B------:R1:W5:Y:S01]  /*05b0*/  LDG.E R2, [R2.64] ;  /* 0x0000000602027981 */ /* 0x000362000c1e1900 */
[----:B------:R-:W-:Y:S05]  /*05c0*/  BRA `(.L_x_64) ;  /* 0x0000004000007947 */ /* 0x000fea0003800000 */
.L_x_63:
[----:B------:R-:W-:Y:S05]  /*05d0*/  @!P3 BRA `(.L_x_64) ;  /* 0x000000300000b947 */ /* 0x000fea0003800000 */
[----:B------:R-:W2:Y:S04]  /*05e0*/  LDG.E R2, [R8.64] ;  /* 0x0000000608027981 */ /* 0x000ea8000c1e1900 */
[----:B------:R-:W2:Y:S02]  /*05f0*/  LDG.E R3, [R8.64+0x4] ;  /* 0x0000040608037981 */ /* 0x000ea4000c1e1900 */
[----:B--2---:R-:W-:Y:S02]  /*0600*/  IADD3 R2, -R2, R3, RZ ;  /* 0x0000000302027210 */ /* 0x004fe40007ffe1ff */
.L_x_64:
[----:B------:R-:W2:Y:S04]  /*0610*/  @P4 LDG.E R0, [R6.64] ;  /* 0x0000000606004981 */ /* 0x000ea8000c1e1900 */
[----:B------:R-:W2:Y:S01]  /*0620*/  @P4 LDG.E R5, [R6.64+0x4] ;  /* 0x0000040606054981 */ /* 0x000ea2000c1e1900 */
[----:B-1---5:R-:W-:Y:S01]  /*0630*/  IMAD.IADD R3, R2, 0x1, -R208 ;  /* 0x0000000102037824 */ /* 0x022fe200078e0ad0 */
[----:B------:R-:W-:Y:S01]  /*0640*/  ISETP.NE.U32.AND P0, PT, RZ, c[0x0][0x378], PT ;  /* 0x0000de00ff007a0c */ /* 0x000fe20003f05070 */
[----:B------:R-:W-:-:S03]  /*0650*/  IMAD.MOV.U32 R87, RZ, RZ, R2 ;  /* 0x000000ffff577224 */ /* 0x000fc600078e0002 */
[----:B------:R-:W-:Y:S01]  /*0660*/  ISETP.NE.AND.EX P0, PT, RZ, c[0x0][0x37c], PT, P0 ;  /* 0x0000df00ff007a0c */ /* 0x000fe20003f05300 */
[----:B------:R-:W-:-:S05]  /*0670*/  IMAD.MOV R105, RZ, RZ, -R3 ;  /* 0x000000ffff697224 */ /* 0x000fca00078e0a03 */
[----:B------:R-:W-:-:S07]  /*0680*/  IMNMX R105, RZ, R105, !PT ;  /* 0x00000069ff697217 */ /* 0x000fce0007800200 */
[----:B------:R-:W-:-:S05]  /*0690*/  @P0 IMAD.WIDE R8, R209, R4, c[0x0][0x378] ;  /* 0x0000de00d1080625 */ /* 0x000fca00078e0204 */
[----:B------:R1:W5:Y:S01]  /*06a0*/  @P0 LDG.E R87, [R8.64] ;  /* 0x0000000608570981 */ /* 0x000362000c1e1900 */
[----:B--2---:R-:W-:-:S04]  /*06b0*/  @P4 IMAD.IADD R154, R5, 0x1, -R0 ;  /* 0x00000001059a4824 */ /* 0x004fc800078e0a00 */
[----:B------:R-:W-:-:S05]  /*06c0*/  IMAD.IADD R85, R3, 0x1, R154 ;  /* 0x0000000103557824 */ /* 0x000fca00078e029a */
[----:B------:R-:W-:-:S04]  /*06d0*/  IADD3 R0, R85, 0x3f, RZ ;  /* 0x0000003f55007810 */ /* 0x000fc80007ffe0ff */
[----:B------:R-:W-:-:S04]  /*06e0*/  SHF.R.S32.HI R133, RZ, 0x1f, R0 ;  /* 0x0000001fff857819 */ /* 0x000fc80000011400 */
[----:B------:R-:W-:-:S04]  /*06f0*/  LEA.HI R133, R133, R0, RZ, 0x6 ;  /* 0x0000000085857211 */ /* 0x000fc800078f30ff */
[----:B------:R-:W-:-:S05]  /*0700*/  LOP3.LUT R83, R133, 0xffffffc0, RZ, 0xc0, !PT ;  /* 0xffffffc085537812 */ /* 0x000fca00078ec0ff */
[----:B------:R-:W-:-:S05]  /*0710*/  IMAD.IADD R3, R83, 0x1, -R3 ;  /* 0x0000000153037824 */ /* 0x000fca00078e0a03 */
[----:B------:R-:W-:-:S04]  /*0720*/  IMNMX R6, R3, R154, PT ;  /* 0x0000009a03067217 */ /* 0x000fc80003800200 */
[----:B------:R-:W-:Y:S02]  /*0730*/  ISETP.GT.AND P0, PT, R6, R105, PT ;  /* 0x000000690600720c */ /* 0x000fe40003f04270 */
[----:B------:R-:W-:-:S05]  /*0740*/  SHF.R.U32.HI R105, RZ, 0x6, R105 ;  /* 0x00000006ff697819 */ /* 0x000fca0000011669 */
[----:B------:R-:W-:-:S06]  /*0750*/  IMAD.MOV.U32 R0, RZ, RZ, R105 ;  /* 0x000000ffff007224 */ /* 0x000fcc00078e0069 */
[----:B------:R-:W-:-:S04]  /*0760*/  @P0 IADD3 R6, R6, 0x3f, RZ ;  /* 0x0000003f06060810 */ /* 0x000fc80007ffe0ff */
[----:B------:R-:W-:-:S04]  /*0770*/  @P0 SHF.R.S32.HI R3, RZ, 0x1f, R6 ;  /* 0x0000001fff030819 */ /* 0x000fc80000011406 */
[----:B------:R-:W-:-:S04]  /*0780*/  @P0 LEA.HI R3, R3, R6, RZ, 0x6 ;  /* 0x0000000603030211 */ /* 0x000fc800078f30ff */
[----:B------:R-:W-:-:S04]  /*0790*/  @P0 SHF.R.S32.HI R0, RZ, 0x6, R3 ;  /* 0x00000006ff000819 */ /* 0x000fc80000011403 */
[----:B------:R-:W-:-:S13]  /*07a0*/  ISETP.GT.AND P0, PT, R0, R105, PT ;  /* 0x000000690000720c */ /* 0x000fda0003f04270 */
[----:B------:R-:W-:Y:S05]  /*07b0*/  @!P0 BRA `(.L_x_65) ;  /* 0x0000565000008947 */ /* 0x000fea0003800000 */
[----:B-1----:R-:W-:-:S04]  /*07c0*/  ISETP.NE.U32.AND P3, PT, RZ, c[0x0][0x340], PT ;  /* 0x0000d000ff007a0c */ /* 0x002fc80003f65070 */
[----:B------:R-:W-:-:S13]  /*07d0*/  ISETP.NE.AND.EX P3, PT, RZ, c[0x0][0x344], PT, P3 ;  /* 0x0000d100ff007a0c */ /* 0x000fda0003f65330 */
[----:B------:R-:W-:-:S06]  /*07e0*/  @P3 IMAD.WIDE R160, R209, R4, c[0x0][0x340] ;  /* 0x0000d000d1a03625 */ /* 0x000fcc00078e0204 */
[----:B------:R-:W2:Y:S01]  /*07f0*/  @P3 LDG.E R160, [R160.64] ;  /* 0x00000006a0a03981 */ /* 0x000ea2000c1e1900 */
[----:B------:R-:W-:Y:S01]  /*0800*/  SHF.R.S32.HI R7, RZ, 0x1f, R84 ;  /* 0x0000001fff077819 */ /* 0x000fe20000011454 */
[----:B------:R-:W-:Y:S01]  /*0810*/  IMAD.MOV.U32 R122, RZ, RZ, c[0x0][0x238] ;  /* 0x00008e00ff7a7624 */ /* 0x000fe200078e00ff */
[----:B------:R-:W-:Y:S01]  /*0820*/  SHF.R.S32.HI R3, RZ, 0x1f, R175 ;  /* 0x0000001fff037819 */ /* 0x000fe200000114af */
[----:B------:R-:W-:Y:S01]  /*0830*/  IMAD.MOV.U32 R111, RZ, RZ, 0x6 ;  /* 0x00000006ff6f7424 */ /* 0x000fe200078e00ff */
[-C--:B------:R-:W-:Y:S01]  /*0840*/  LEA.HI R4, R7, R84.reuse, RZ, 0x3 ;  /* 0x0000005407047211 */ /* 0x080fe200078f18ff */
[----:B------:R-:W-:Y:S01]  /*0850*/  IMAD.IADD R97, R97, 0x1, R2 ;  /* 0x0000000161617824 */ /* 0x000fe200078e0202 */
[----:B------:R-:W-:Y:S01]  /*0860*/  IADD3 R147, R0, -0x1, RZ ;  /* 0xffffffff00937810 */ /* 0x000fe20007ffe0ff */
[----:B------:R-:W-:Y:S01]  /*0870*/  IMAD.SHL.U32 R108, R122, 0x40, RZ ;  /* 0x000000407a6c7824 */ /* 0x000fe200078e00ff */
[----:B------:R-:W-:Y:S01]  /*0880*/  LOP3.LUT R5, R4, 0x1ffffff8, RZ, 0xc0, !PT ;  /* 0x1ffffff804057812 */ /* 0x000fe200078ec0ff */
[----:B------:R-:W-:Y:S01]  /*0890*/  IMAD R172, R88, c[0x0][0x240], RZ ;  /* 0x0000900058ac7a24 */ /* 0x000fe200078e02ff */
[----:B------:R-:W-:Y:S01]  /*08a0*/  SHF.R.S32.HI R4, RZ, 0x3, R4 ;  /* 0x00000003ff047819 */ /* 0x000fe20000011404 */
[----:B------:R-:W-:Y:S01]  /*08b0*/  IMAD.MOV.U32 R121, RZ, RZ, 0x5 ;  /* 0x00000005ff797424 */ /* 0x000fe200078e00ff */
[----:B------:R-:W-:Y:S01]  /*08c0*/  SHF.L.U64.HI R107, R122, R111, c[0x0][0x23c] ;  /* 0x00008f007a6b7619 */ /* 0x000fe2000001026f */
[----:B------:R-:W-:Y:S01]  /*08d0*/  IMAD.IADD R10, R84, 0x1, -R5 ;  /* 0x00000001540a7824 */ /* 0x000fe200078e0a05 */
[----:B------:R-:W-:Y:S01]  /*08e0*/  IADD3 R174, P0, R4, R175, RZ ;  /* 0x000000af04ae7210 */ /* 0x000fe20007f1e0ff */
[----:B------:R-:W-:Y:S01]  /*08f0*/  IMAD.IADD R104, R154, 0x1, -R4 ;  /* 0x000000019a687824 */ /* 0x000fe200078e0a04 */
[----:B------:R-:W-:Y:S01]  /*0900*/  SHF.R.S32.HI R2, RZ, 0x1f, R147 ;  /* 0x0000001fff027819 */ /* 0x000fe20000011493 */
[----:B------:R-:W-:Y:S01]  /*0910*/  IMAD.SHL.U32 R10, R10, 0x8, RZ ;  /* 0x000000080a0a7824 */ /* 0x000fe200078e00ff */
[----:B------:R-:W-:Y:S01]  /*0920*/  LEA.HI.X.SX32 R175, R4, R3, 0x1, P0 ;  /* 0x0000000304af7211 */ /* 0x000fe200000f0eff */
[----:B------:R-:W-:Y:S01]  /*0930*/  IMAD R0, R147, -0x40, R104 ;  /* 0xffffffc093007824 */ /* 0x000fe200078e0268 */
[----:B------:R-:W-:Y:S01]  /*0940*/  LEA.HI R149, R7, R84, RZ, 0x2 ;  /* 0x0000005407957211 */ /* 0x000fe200078f10ff */
[----:B------:R-:W-:Y:S01]  /*0950*/  IMAD R9, R107, R147, RZ ;  /* 0x000000936b097224 */ /* 0x000fe200078e02ff */
[--C-:B------:R-:W-:Y:S01]  /*0960*/  SHF.R.S32.HI R11, RZ, 0x1f, R10.reuse ;  /* 0x0000001fff0b7819 */ /* 0x100fe2000001140a */
[----:B------:R-:W-:Y:S01]  /*0970*/  IMAD R3, R175, c[0x0][0x238], RZ ;  /* 0x00008e00af037a24 */ /* 0x000fe200078e02ff */
[----:B------:R-:W-:Y:S01]  /*0980*/  ISETP.GE.AND P1, PT, R0, 0x1, PT ;  /* 0x000000010000780c */ /* 0x000fe20003f26270 */
[----:B------:R-:W-:Y:S01]  /*0990*/  IMAD R2, R2, R108, R9 ;  /* 0x0000006c02027224 */ /* 0x000fe200078e0209 */
[----:B------:R-:W-:Y:S01]  /*09a0*/  ISETP.GT.AND P0, PT, R0, 0x20, PT ;  /* 0x000000200000780c */ /* 0x000fe20003f04270 */
[----:B------:R-:W-:Y:S01]  /*09b0*/  IMAD R12, R174, c[0x0][0x23c], R3 ;  /* 0x00008f00ae0c7a24 */ /* 0x000fe200078e0203 */
[----:B------:R-:W-:Y:S01]  /*09c0*/  IADD3 R0, R10, 0x80, RZ ;  /* 0x000000800a007810 */ /* 0x000fe20007ffe0ff */
[----:B------:R-:W-:Y:S01]  /*09d0*/  IMAD.WIDE.U32 R8, R174, c[0x0][0x238], R10 ;  /* 0x00008e00ae087a25 */ /* 0x000fe200078e000a */
[----:B------:R-:W-:Y:S01]  /*09e0*/  SEL R170, R209, RZ, !P4 ;  /* 0x000000ffd1aa7207 */ /* 0x000fe20006000000 */
[----:B------:R-:W-:Y:S01]  /*09f0*/  ULDC.U8 UR4, c[0x0][0x298] ;  /* 0x0000a60000047ab9 */ /* 0x000fe20000000000 */
[----:B------:R-:W-:Y:S01]  /*0a00*/  ISETP.GE.AND P5, PT, R0, c[0x0][0x1d4], PT ;  /* 0x0000750000007a0c */ /* 0x000fe20003fa6270 */
[----:B------:R-:W-:Y:S01]  /*0a10*/  IMAD.SHL.U32 R5, R4, 0x40, RZ ;  /* 0x0000004004057824 */ /* 0x000fe200078e00ff */
[----:B------:R-:W-:Y:S01]  /*0a20*/  SHF.R.S32.HI R0, RZ, 0x1f, R209 ;  /* 0x0000001fff007819 */ /* 0x000fe200000114d1 */
[----:B------:R-:W-:Y:S01]  /*0a30*/  IMAD.IADD R13, R9, 0x1, R12 ;  /* 0x00000001090d7824 */ /* 0x000fe200078e020c */
[----:B------:R-:W-:Y:S01]  /*0a40*/  IADD3 R3, R10, 0x40, RZ ;  /* 0x000000400a037810 */ /* 0x000fe20007ffe0ff */
[----:B------:R-:W-:Y:S01]  /*0a50*/  IMAD.MOV.U32 R12, RZ, RZ, R8 ;  /* 0x000000ffff0c7224 */ /* 0x000fe200078e0008 */
[----:B------:R-:W-:Y:S01]  /*0a60*/  LOP3.LUT R5, R5, 0x1c0, RZ, 0xc0, !PT ;  /* 0x000001c005057812 */ /* 0x000fe200078ec0ff */
[C---:B------:R-:W-:Y:S01]  /*0a70*/  IMAD R172, R207.reuse, c[0x0][0x244], R172 ;  /* 0x00009100cfac7a24 */ /* 0x040fe200078e02ac */
[----:B------:R-:W-:Y:S01]  /*0a80*/  SEL R103, R0, RZ, !P4 ;  /* 0x000000ff00677207 */ /* 0x000fe20006000000 */
[----:B------:R-:W-:Y:S01]  /*0a90*/  IMAD.WIDE.U32 R12, R207, c[0x0][0x240], R12 ;  /* 0x00009000cf0c7a25 */ /* 0x000fe200078e000c */
[----:B------:R-:W-:-:S02]  /*0aa0*/  LOP3.LUT R4, R5, 0x38, R10, 0xf8, !PT ;  /* 0x0000003805047812 */ /* 0x000fc400078ef80a */
[----:B------:R-:W-:Y:S01]  /*0ab0*/  SHF.R.U32.HI R5, RZ, 0x3, R5 ;  /* 0x00000003ff057819 */ /* 0x000fe20000011605 */
[----:B------:R-:W-:Y:S01]  /*0ac0*/  IMAD.IADD R173, R13, 0x1, R172 ;  /* 0x000000010dad7824 */ /* 0x000fe200078e02ac */
[----:B------:R-:W-:Y:S01]  /*0ad0*/  SHF.R.S32.HI R152, RZ, 0x2, R149 ;  /* 0x00000002ff987819 */ /* 0x000fe20000011495 */
[----:B------:R-:W-:Y:S01]  /*0ae0*/  IMAD R181, R103, c[0x0][0x248], RZ ;  /* 0x0000920067b57a24 */ /* 0x000fe200078e02ff */
[----:B------:R-:W-:Y:S01]  /*0af0*/  LOP3.LUT R4, R4, R5, RZ, 0x3c, !PT ;  /* 0x0000000504047212 */ /* 0x000fe200078e3cff */
[----:B------:R-:W-:Y:S01]  /*0b00*/  IMAD.MOV.U32 R172, RZ, RZ, R12 ;  /* 0x000000ffffac7224 */ /* 0x000fe200078e000c */
[----:B------:R-:W-:Y:S01]  /*0b10*/  ISETP.GE.AND P6, PT, R3, c[0x0][0x1d4], PT ;  /* 0x0000750003007a0c */ /* 0x000fe20003fc6270 */
[C---:B------:R-:W-:Y:S01]  /*0b20*/  IMAD R181, R170.reuse, c[0x0][0x24c], R181 ;  /* 0x00009300aab57a24 */ /* 0x040fe200078e02b5 */
[----:B------:R-:W-:Y:S01]  /*0b30*/  LOP3.LUT R5, R149, 0xfffffffc, RZ, 0xc0, !PT ;  /* 0xfffffffc95057812 */ /* 0x000fe200078ec0ff */
[----:B------:R-:W-:Y:S01]  /*0b40*/  IMAD.WIDE.U32 R172, R170, c[0x0][0x248], R172 ;  /* 0x00009200aaac7a25 */ /* 0x000fe200078e00ac */
[----:B------:R-:W-:-:S02]  /*0b50*/  SHF.R.S32.HI R3, RZ, 0x1f, R152 ;  /* 0x0000001fff037819 */ /* 0x000fc40000011498 */
[----:B------:R-:W-:Y:S01]  /*0b60*/  ISETP.GE.AND P2, PT, R10, c[0x0][0x1d4], PT ;  /* 0x000075000a007a0c */ /* 0x000fe20003f46270 */
[----:B------:R-:W-:Y:S01]  /*0b70*/  IMAD R8, R88, c[0x0][0x260], RZ ;  /* 0x0000980058087a24 */ /* 0x000fe200078e02ff */
[----:B------:R-:W-:Y:S01]  /*0b80*/  SHF.L.U64.HI R121, R122, R121, c[0x0][0x23c] ;  /* 0x00008f007a797619 */ /* 0x000fe20000010279 */
[----:B------:R-:W-:Y:S01]  /*0b90*/  IMAD.IADD R181, R173, 0x1, R181 ;  /* 0x00000001adb57824 */ /* 0x000fe200078e02b5 */
[----:B------:R-:W-:Y:S01]  /*0ba0*/  P2R R158, PR, RZ, 0x4 ;  /* 0x00000004ff9e7803 */ /* 0x000fe20000000000 */
[----:B------:R-:W-:Y:S01]  /*0bb0*/  IMAD.MOV.U32 R180, RZ, RZ, R172 ;  /* 0x000000ffffb47224 */ /* 0x000fe200078e00ac */
[-C--:B------:R-:W-:Y:S01]  /*0bc0*/  LEA.HI R145, R7, R84.reuse, RZ, 0x6 ;  /* 0x0000005407917211 */ /* 0x080fe200078f30ff */
[----:B------:R-:W-:Y:S01]  /*0bd0*/  IMAD.IADD R5, R84, 0x1, -R5 ;  /* 0x0000000154057824 */ /* 0x000fe200078e0a05 */
[----:B------:R-:W-:Y:S01]  /*0be0*/  ISETP.NE.AND P4, PT, R158, RZ, PT ;  /* 0x000000ff9e00720c */ /* 0x000fe20003f85270 */
[----:B------:R-:W-:Y:S01]  /*0bf0*/  IMAD R9, R3, c[0x0][0x280], RZ ;  /* 0x0000a00003097a24 */ /* 0x000fe200078e02ff */
[----:B------:R-:W-:Y:S01]  /*0c00*/  SHF.R.S32.HI R149, RZ, 0x1f, R149 ;  /* 0x0000001fff957819 */ /* 0x000fe20000011495 */
[----:B------:R-:W-:Y:S01]  /*0c10*/  IMAD R8, R207, c[0x0][0x264], R8 ;  /* 0x00009900cf087a24 */ /* 0x000fe200078e0208 */
[----:B------:R-:W-:Y:S01]  /*0c20*/  LEA.HI R132, R7, R84, RZ, 0x5 ;  /* 0x0000005407847211 */ /* 0x000fe200078f28ff */
[----:B------:R-:W-:Y:S01]  /*0c30*/  IMAD.WIDE.U32 R10, R207, c[0x0][0x260], R10 ;  /* 0x00009800cf0a7a25 */ /* 0x000fe200078e000a */
[----:B------:R-:W-:-:S03]  /*0c40*/  LEA.HI R149, R149, R152, RZ, 0x3 ;  /* 0x0000009895957211 */ /* 0x000fc600078f18ff */
[----:B------:R-:W-:Y:S01]  /*0c50*/  IMAD.WIDE.U32 R20, R147, R108, R180 ;  /* 0x0000006c93147225 */ /* 0x000fe200078e00b4 */
[----:B------:R-:W-:-:S03]  /*0c60*/  LOP3.LUT R149, R149, 0xfffffff8, RZ, 0xc0, !PT ;  /* 0xfffffff895957812 */ /* 0x000fc600078ec0ff */
[----:B------:R-:W-:Y:S02]  /*0c70*/  IMAD R164, R152, c[0x0][0x284], R9 ;  /* 0x0000a10098a47a24 */ /* 0x000fe400078e0209 */
[----:B------:R-:W-:Y:S02]  /*0c80*/  IMAD.SHL.U32 R16, R5, 0x8, RZ ;  /* 0x0000000805107824 */ /* 0x000fe400078e00ff */
[----:B------:R-:W-:Y:S02]  /*0c90*/  IMAD.IADD R9, R11, 0x1, R8 ;  /* 0x000000010b097824 */ /* 0x000fe400078e0208 */
[----:B------:R-:W-:Y:S01]  /*0ca0*/  IMAD.MOV.U32 R8, RZ, RZ, R10 ;  /* 0x000000ffff087224 */ /* 0x000fe200078e000a */
[----:B------:R-:W-:Y:S01]  /*0cb0*/  @P1 LEA R10, P2, R20, c[0x0][0x220], 0x1 ;  /* 0x00008800140a1a11 */ /* 0x000fe200078408ff */
[----:B------:R-:W-:Y:S01]  /*0cc0*/  IMAD.IADD R2, R21, 0x1, R2 ;  /* 0x0000000115027824 */ /* 0x000fe200078e0202 */
[----:B------:R-:W-:Y:S01]  /*0cd0*/  SHF.R.S32.HI R17, RZ, 0x1f, R16 ;  /* 0x0000001fff117819 */ /* 0x000fe20000011410 */
[----:B------:R-:W-:Y:S01]  /*0ce0*/  IMAD R3, R3, c[0x0][0x290], RZ ;  /* 0x0000a40003037a24 */ /* 0x000fe200078e02ff */
[----:B------:R-:W-:Y:S01]  /*0cf0*/  IADD3 R148, R16, 0xa0, RZ ;  /* 0x000000a010947810 */ /* 0x000fe20007ffe0ff */
[----:B------:R-:W-:Y:S01]  /*0d00*/  IMAD.SHL.U32 R122, R122, 0x20, RZ ;  /* 0x000000207a7a7824 */ /* 0x000fe200078e00ff */
[----:B------:R-:W-:Y:S01]  /*0d10*/  @P1 LEA.HI.X R11, R20, c[0x0][0x224], R2, 0x1, P2 ;  /* 0x00008900140b1a11 */ /* 0x000fe200010f0c02 */
[----:B------:R-:W-:Y:S01]  /*0d20*/  IMAD R162, R152, c[0x0][0x294], R3 ;  /* 0x0000a50098a27a24 */ /* 0x000fe200078e0203 */
[----:B------:R-:W-:Y:S01]  /*0d30*/  IADD3 R151, R16, 0x60, RZ ;  /* 0x0000006010977810 */ /* 0x000fe20007ffe0ff */
[----:B------:R-:W-:Y:S01]  /*0d40*/  IMAD.SHL.U32 R18, R5, 0x4, RZ ;  /* 0x0000000405127824 */ /* 0x000fe200078e00ff */
[----:B------:R-:W-:Y:S01]  /*0d50*/  @P0 IADD3 R3, P2, R122, R20, RZ ;  /* 0x000000147a030210 */ /* 0x000fe20007f5e0ff */
[----:B------:R-:W-:Y:S01]  /*0d60*/  IMAD.WIDE.U32 R14, R152, c[0x0][0x280], R16 ;  /* 0x0000a000980e7a25 */ /* 0x000fe200078e0010 */
[----:B------:R-:W-:-:S02]  /*0d70*/  IADD3 R150, R16, 0x80, RZ ;  /* 0x0000008010967810 */ /* 0x000fc40007ffe0ff */
[----:B------:R-:W-:Y:S01]  /*0d80*/  SHF.R.S32.HI R19, RZ, 0x1f, R18 ;  /* 0x0000001fff137819 */ /* 0x000fe20000011412 */
[----:B------:R-:W-:Y:S01]  /*0d90*/  @P0 IMAD.X R2, R121, 0x1, R2, P2 ;  /* 0x0000000179020824 */ /* 0x000fe200010e0602 */
[C---:B------:R-:W-:Y:S01]  /*0da0*/  @P0 LEA R20, P2, R3.reuse, c[0x0][0x220], 0x1 ;  /* 0x0000880003140a11 */ /* 0x040fe200078408ff */
[----:B------:R-:W-:Y:S01]  /*0db0*/  IMAD.IADD R165, R164, 0x1, R15 ;  /* 0x00000001a4a57824 */ /* 0x000fe200078e020f */
[----:B------:R-:W-:Y:S01]  /*0dc0*/  IADD3 R15, R18, 0x20, RZ ;  /* 0x00000020120f7810 */ /* 0x000fe20007ffe0ff */
[----:B------:R-:W-:Y:S01]  /*0dd0*/  IMAD.WIDE.U32 R12, R152, c[0x0][0x290], R16 ;  /* 0x0000a400980c7a25 */ /* 0x000fe200078e0010 */
[----:B------:R-:W-:Y:S02]  /*0de0*/  @P0 LEA.HI.X R21, R3, c[0x0][0x224], R2, 0x1, P2 ;  /* 0x0000890003150a11 */ /* 0x000fe400010f0c02 */
[----:B------:R-:W-:Y:S01]  /*0df0*/  ISETP.GE.AND P2, PT, R16, c[0x0][0x27c], PT ;  /* 0x00009f0010007a0c */ /* 0x000fe20003f46270 */
[----:B------:R-:W-:Y:S01]  /*0e00*/  IMAD.SHL.U32 R145, R145, 0x8, RZ ;  /* 0x0000000891917824 */ /* 0x000fe200078e00ff */
[----:B------:R-:W-:Y:S01]  /*0e10*/  SHF.R.S32.HI R142, RZ, 0x1f, R151 ;  /* 0x0000001fff8e7819 */ /* 0x000fe20000011497 */
[----:B------:R-:W-:Y:S01]  /*0e20*/  IMAD.WIDE.U32 R168, R152, c[0x0][0x280], R18 ;  /* 0x0000a00098a87a25 */ /* 0x000fe200078e0012 */
[----:B------:R-:W-:-:S02]  /*0e30*/  SEL R3, RZ, c[0x0][0x27c], !P2 ;  /* 0x00009f00ff037a07 */ /* 0x000fc40005000000 */
[----:B------:R-:W-:Y:S01]  /*0e40*/  LOP3.LUT R145, R4, 0xfffffe00, R145, 0xf8, !PT ;  /* 0xfffffe0004917812 */ /* 0x000fe200078ef891 */
[----:B------:R-:W-:Y:S01]  /*0e50*/  IMAD.IADD R163, R162, 0x1, R13 ;  /* 0x00000001a2a37824 */ /* 0x000fe200078e020d */
[----:B------:R-:W-:Y:S01]  /*0e60*/  P2R R157, PR, RZ, 0x4 ;  /* 0x00000004ff9d7803 */ /* 0x000fe20000000000 */
[----:B------:R-:W-:Y:S01]  /*0e70*/  IMAD.IADD R13, R18, 0x1, R15 ;  /* 0x00000001120d7824 */ /* 0x000fe200078e020f */
[----:B------:R-:W-:Y:S01]  /*0e80*/  SHF.R.S32.HI R137, RZ, 0x1f, R150 ;  /* 0x0000001fff897819 */ /* 0x000fe20000011496 */
[----:B------:R-:W-:Y:S01]  /*0e90*/  IMAD.IADD R169, R169, 0x1, R164 ;  /* 0x00000001a9a97824 */ /* 0x000fe200078e02a4 */
[----:B------:R-:W-:Y:S01]  /*0ea0*/  LEA.HI R142, R142, R151, RZ, 0x3 ;  /* 0x000000978e8e7211 */ /* 0x000fe200078f18ff */
[----:B------:R-:W-:Y:S01]  /*0eb0*/  IMAD.WIDE.U32 R166, R152, c[0x0][0x290], R18 ;  /* 0x0000a40098a67a25 */ /* 0x000fe200078e0012 */
[----:B------:R-:W-:Y:S02]  /*0ec0*/  ISETP.GE.AND P2, PT, R13, c[0x0][0x27c], PT ;  /* 0x00009f000d007a0c */ /* 0x000fe40003f46270 */
[----:B------:R-:W-:Y:S01]  /*0ed0*/  SHF.R.S32.HI R144, RZ, 0x1f, R13 ;  /* 0x0000001fff907819 */ /* 0x000fe2000001140d */
[----:B------:R-:W-:Y:S01]  /*0ee0*/  IMAD.MOV.U32 R164, RZ, RZ, R14 ;  /* 0x000000ffffa47224 */ /* 0x000fe200078e000e */
[----:B------:R-:W-:Y:S01]  /*0ef0*/  IADD3 R14, R18, 0x40, RZ ;  /* 0x00000040120e7810 */ /* 0x000fe20007ffe0ff */
[----:B------:R-:W-:Y:S01]  /*0f00*/  IMAD.SHL.U32 R145, R145, 0x2, RZ ;  /* 0x0000000291917824 */ /* 0x000fe200078e00ff */
[----:B------:R-:W-:Y:S01]  /*0f10*/  LEA.HI R137, R137, R150, RZ, 0x3 ;  /* 0x0000009689897211 */ /* 0x000fe200078f18ff */
[----:B------:R-:W-:Y:S01]  /*0f20*/  IMAD.IADD R167, R167, 0x1, R162 ;  /* 0x00000001a7a77824 */ /* 0x000fe200078e02a2 */
[----:B------:R-:W-:Y:S01]  /*0f30*/  LEA.HI R144, R144, R13, RZ, 0x3 ;  /* 0x0000000d90907211 */ /* 0x000fe200078f18ff */
[----:B------:R-:W-:Y:S01]  /*0f40*/  IMAD.IADD R3, R16, 0x1, R3 ;  /* 0x0000000110037824 */ /* 0x000fe200078e0203 */
[----:B------:R-:W-:Y:S01]  /*0f50*/  @!PT LDS RZ, [RZ] ;  /* 0x00000000fffff984 */ /* 0x000fe20000000800 */
[----:B------:R-:W-:Y:S01]  /*0f60*/  @!PT LDS RZ, [RZ] ;  /* 0x00000000fffff984 */ /* 0x000fe20000000800 */
[----:B------:R-:W-:Y:S01]  /*0f70*/  @!PT LDS RZ, [RZ] ;  /* 0x00000000fffff984 */ /* 0x000fe20000000800 */
[----:B------:R1:W-:Y:S01]  /*0f80*/  @P1 LDGSTS.E.BYPASS.LTC128B.128 [R145+0x6100], [R10.64], !P4 ;  /* 0x061000000a911fae */ /* 0x0003e2000e101d46 */
[----:B------:R-:W-:Y:S01]  /*0f90*/  IMAD.MOV.U32 R162, RZ, RZ, R12 ;  /* 0x000000ffffa27224 */ /* 0x000fe200078e000c */
[----:B------:R-:W-:Y:S01]  /*0fa0*/  LOP3.LUT R142, R142, 0xfffffff8, RZ, 0xc0, !PT ;  /* 0xfffffff88e8e7812 */ /* 0x000fe200078ec0ff */
[----:B------:R-:W-:Y:S01]  /*0fb0*/  IMAD.IADD R12, R18, 0x1, R14 ;  /* 0x00000001120c7824 */ /* 0x000fe200078e020e */
[----:B------:R1:W-:Y:S01]  /*0fc0*/  @P1 LDGSTS.E.BYPASS.LTC128B.128 [R145+0x8100], [R10.64+0x80], !P6 ;  /* 0x081000800a911fae */ /* 0x0003e2000f101d46 */
[----:B------:R-:W-:Y:S01]  /*0fd0*/  SHF.R.S32.HI R130, RZ, 0x1f, R3 ;  /* 0x0000001fff827819 */ /* 0x000fe20000011403 */
[----:B------:R-:W-:Y:S01]  /*0fe0*/  IMAD.IADD R149, R152, 0x1, -R149 ;  /* 0x0000000198957824 */ /* 0x000fe200078e0a95 */
[----:B------:R-:W-:Y:S01]  /*0ff0*/  LOP3.LUT R137, R137, 0xfffffff8, RZ, 0xc0, !PT ;  /* 0xfffffff889897812 */ /* 0x000fe200078ec0ff */
[----:B------:R1:W-:Y:S01]  /*1000*/  @P1 LDGSTS.E.BYPASS.LTC128B.128 [R145+0xa100], [R10.64+0x100], !P5 ;  /* 0x0a1001000a911fae */ /* 0x0003e2000e901d46 */
[----:B------:R-:W-:Y:S01]  /*1010*/  ISETP.GE.AND P1, PT, R12, c[0x0][0x27c], PT ;  /* 0x00009f000c007a0c */ /* 0x000fe20003f26270 */
[----:B------:R-:W-:Y:S01]  /*1020*/  IMAD R146, R5, 0x40, R152 ;  /* 0x0000004005927824 */ /* 0x000fe200078e0298 */
[CC--:B------:R-:W-:Y:S01]  /*1030*/  LEA.HI R116, R130.reuse, R3.reuse, RZ, 0x3 ;  /* 0x0000000382747211 */ /* 0x0c0fe200078f18ff */
[----:B------:R3:W-:Y:S01]  /*1040*/  @P0 LDGSTS.E.BYPASS.LTC128B.128 [R145+0x7100], [R20.64], !P4 ;  /* 0x0710000014910fae */ /* 0x0007e2000e101d46 */
[----:B------:R-:W-:Y:S01]  /*1050*/  LEA.HI R130, R130, R3, RZ, 0x6 ;  /* 0x0000000382827211 */ /* 0x000fe200078f30ff */
[----:B------:R-:W-:Y:S01]  /*1060*/  IMAD.SHL.U32 R132, R132, 0x10, RZ ;  /* 0x0000001084847824 */ /* 0x000fe200078e00ff */
[----:B------:R-:W-:Y:S01]  /*1070*/  SEL R3, RZ, c[0x0][0x27c], !P1 ;  /* 0x00009f00ff037a07 */ /* 0x000fe20004800000 */
[----:B------:R3:W-:Y:S01]  /*1080*/  @P0 LDGSTS.E.BYPASS.LTC128B.128 [R145+0x9100], [R20.64+0x80], !P6 ;  /* 0x0910008014910fae */ /* 0x0007e2000f101d46 */
[----:B------:R-:W-:Y:S01]  /*1090*/  SHF.R.S32.HI R5, RZ, 0x1f, R148 ;  /* 0x0000001fff057819 */ /* 0x000fe20000011494 */
[----:B------:R-:W-:Y:S01]  /*10a0*/  IMAD.SHL.U32 R130, R130, 0x40, RZ ;  /* 0x0000004082827824 */ /* 0x000fe200078e00ff */
[----:B------:R-:W-:Y:S01]  /*10b0*/  LOP3.LUT R132, R132, 0xfffffe00, RZ, 0xc0, !PT ;  /* 0xfffffe0084847812 */ /* 0x000fe200078ec0ff */
[----:B------:R3:W-:Y:S01]  /*10c0*/  @P0 LDGSTS.E.BYPASS.LTC128B.128 [R145+0xb100], [R20.64+0x100], !P5 ;  /* 0x0b10010014910fae */ /* 0x0007e2000e901d46 */
[C---:B------:R-:W-:Y:S01]  /*10d0*/  LOP3.LUT P0, RZ, R149.reuse, 0x4, RZ, 0xc0, !PT ;  /* 0x0000000495ff7812 */ /* 0x040fe2000780c0ff */
[----:B------:R-:W-:Y:S01]  /*10e0*/  IMAD.SHL.U32 R149, R149, 0x40, RZ ;  /* 0x0000004095957824 */ /* 0x000fe200078e00ff */
[----:B------:R-:W-:Y:S01]  /*10f0*/  LEA.HI R136, R5, R148, RZ, 0x3 ;  /* 0x0000009405887211 */ /* 0x000fe200078f18ff */
[----:B------:R-:W-:Y:S01]  /*1100*/  IMAD.IADD R3, R3, 0x1, R12 ;  /* 0x0000000103037824 */ /* 0x000fe200078e020c */
[----:B------:R-:W0:Y:S01]  /*1110*/  LDGDEPBAR ;  /* 0x00000000000079af */ /* 0x000e220000000000 */
[----:B------:R-:W-:Y:S01]  /*1120*/  LOP3.LUT R130, R130, 0x7ffff000, RZ, 0xc0, !PT ;  /* 0x7ffff00082827812 */ /* 0x000fe200078ec0ff */
[----:B------:R-:W-:Y:S01]  /*1130*/  IMAD R4, R88, c[0x0][0x210], RZ ;  /* 0x0000840058047a24 */ /* 0x000fe200078e02ff */
[----:B------:R-:W-:Y:S01]  /*1140*/  LOP3.LUT R149, R149, 0x1c0, RZ, 0xc0, !PT ;  /* 0x000001c095957812 */ /* 0x000fe200078ec0ff */
[----:B------:R-:W-:Y:S01]  /*1150*/  IMAD.WIDE.U32 R176, R207, c[0x0][0x210], RZ ;  /* 0x00008400cfb07a25 */ /* 0x000fe200078e00ff */
[----:B------:R-:W-:-:S02]  /*1160*/  SHF.R.S32.HI R128, RZ, 0x1f, R3 ;  /* 0x0000001fff807819 */ /* 0x000fc40000011403 */
[----:B------:R-:W-:Y:S01]  /*1170*/  SHF.R.U32.HI R134, RZ, 0x3, R149 ;  /* 0x00000003ff867819 */ /* 0x000fe20000011695 */
[----:B------:R-:W-:Y:S01]  /*1180*/  IMAD.MOV.U32 R90, RZ, RZ, c[0x0][0x27c] ;  /* 0x00009f00ff5a7624 */ /* 0x000fe200078e00ff */
[----:B------:R-:W-:Y:S01]  /*1190*/  LOP3.LUT R5, R149, 0x18, R16, 0xf8, !PT ;  /* 0x0000001895057812 */ /* 0x000fe200078ef810 */
[----:B------:R-:W-:Y:S01]  /*11a0*/  IMAD R103, R103, c[0x0][0x268], RZ ;  /* 0x00009a0067677a24 */ /* 0x000fe200078e02ff */
[----:B------:R-:W-:Y:S01]  /*11b0*/  LOP3.LUT R7, R149, 0x38, R116, 0xf8, !PT ;  /* 0x0000003895077812 */ /* 0x000fe200078ef874 */
[----:B------:R-:W-:Y:S01]  /*11c0*/  IMAD.MOV.U32 R106, RZ, RZ, c[0x0][0x2b8] ;  /* 0x0000ae00ff6a7624 */ /* 0x000fe200078e00ff */
[-C--:B------:R-:W-:Y:S01]  /*11d0*/  LOP3.LUT R5, R5, R134.reuse, RZ, 0x3c, !PT ;  /* 0x0000008605057212 */ /* 0x080fe200078e3cff */
[----:B------:R-:W-:Y:S01]  /*11e0*/  IMAD R6, R88, c[0x0][0x1e8], RZ ;  /* 0x00007a0058067a24 */ /* 0x000fe200078e02ff */
[CC--:B------:R-:W-:Y:S01]  /*11f0*/  LEA.HI R120, R128.reuse, R3.reuse, RZ, 0x3 ;  /* 0x0000000380787211 */ /* 0x0c0fe200078f18ff */
[----:B------:R-:W-:Y:S01]  /*1200*/  IMAD.MOV.U32 R110, RZ, RZ, c[0x0][0x280] ;  /* 0x0000a000ff6e7624 */ /* 0x000fe200078e00ff */
[----:B------:R-:W-:Y:S01]  /*1210*/  LEA.HI R128, R128, R3, RZ, 0x6 ;  /* 0x0000000380807211 */ /* 0x000fe200078f30ff */
[----:B------:R-:W-:Y:S01]  /*1220*/  IMAD.IADD R140, R5, 0x1, R132 ;  /* 0x00000001058c7824 */ /* 0x000fe200078e0284 */
[----:B------:R-:W-:Y:S01]  /*1230*/  LOP3.LUT R7, R7, R134, RZ, 0x3c, !PT ;  /* 0x0000008607077212 */ /* 0x000fe200078e3cff */
[----:B------:R-:W-:Y:S01]  /*1240*/  IMAD.MOV.U32 R112, RZ, RZ, c[0x0][0x290] ;  /* 0x0000a400ff707624 */ /* 0x000fe200078e00ff */
[----:B------:R-:W-:Y:S01]  /*1250*/  LOP3.LUT R3, R149, 0x38, R120, 0xf8, !PT ;  /* 0x0000003895037812 */ /* 0x000fe200078ef878 */
[----:B------:R-:W-:Y:S01]  /*1260*/  IMAD.SHL.U32 R128, R128, 0x40, RZ ;  /* 0x0000004080807824 */ /* 0x000fe200078e00ff */
[----:B------:R-:W-:Y:S01]  /*1270*/  IADD3 R130, R7, R130, R132 ;  /* 0x0000008207827210 */ /* 0x000fe20007ffe084 */
[----:B------:R-:W-:Y:S01]  /*1280*/  IMAD R7, R207, c[0x0][0x214], R4 ;  /* 0x00008500cf077a24 */ /* 0x000fe200078e0204 */
[----:B------:R-:W-:Y:S01]  /*1290*/  SHF.R.S32.HI R143, RZ, 0x1f, R12 ;  /* 0x0000001fff8f7819 */ /* 0x000fe2000001140c */
[----:B------:R-:W-:Y:S01]  /*12a0*/  IMAD R103, R170, c[0x0][0x26c], R103 ;  /* 0x00009b00aa677a24 */ /* 0x000fe200078e0267 */
[----:B------:R-:W-:Y:S01]  /*12b0*/  LEA R140, R140, 0x100, 0x1 ;  /* 0x000001008c8c7811 */ /* 0x000fe200078e08ff */
[----:B------:R-:W-:Y:S01]  /*12c0*/  IMAD.IADD R114, R177, 0x1, R7 ;  /* 0x00000001b1727824 */ /* 0x000fe200078e0207 */
[----:B------:R-:W-:Y:S01]  /*12d0*/  SHF.R.S32.HI R141, RZ, 0x3, R116 ;  /* 0x00000003ff8d7819 */ /* 0x000fe20000011474 */
[----:B-----5:R-:W-:Y:S01]  /*12e0*/  IMAD.WIDE.U32 R168, R87, c[0x0][0x280], R168 ;  /* 0x0000a00057a87a25 */ /* 0x020fe200078e00a8 */
[----:B------:R-:W-:-:S02]  /*12f0*/  SHF.R.S32.HI R135, RZ, 0x3, R120 ;  /* 0x00000003ff877819 */ /* 0x000fc40000011478 */
[----:B------:R-:W-:Y:S01]  /*1300*/  LOP3.LUT R128, R128, 0x7ffff000, RZ, 0xc0, !PT ;  /* 0x7ffff00080807812 */ /* 0x000fe200078ec0ff */
[----:B------:R-:W-:Y:S01]  /*1310*/  IMAD.WIDE.U32 R170, R170, c[0x0][0x268], R8 ;  /* 0x00009a00aaaa7a25 */ /* 0x000fe200078e0008 */
[----:B------:R-:W-:Y:S02]  /*1320*/  LOP3.LUT R3, R3, R134, RZ, 0x3c, !PT ;  /* 0x0000008603037212 */ /* 0x000fe400078e3cff */
[----:B------:R-:W-:Y:S01]  /*1330*/  LOP3.LUT R116, R116, 0xfffffff8, RZ, 0xc0, !PT ;  /* 0xfffffff874747812 */ /* 0x000fe200078ec0ff */
[----:B------:R-:W-:Y:S01]  /*1340*/  IMAD.MOV.U32 R131, RZ, RZ, c[0x0][0x27c] ;  /* 0x00009f00ff837624 */ /* 0x000fe200078e00ff */
[----:B------:R-:W-:Y:S01]  /*1350*/  LOP3.LUT R120, R120, 0xfffffff8, RZ, 0xc0, !PT ;  /* 0xfffffff878787812 */ /* 0x000fe200078ec0ff */
[----:B------:R-:W-:Y:S01]  /*1360*/  IMAD.WIDE.U32 R178, R207, c[0x0][0x1e8], RZ ;  /* 0x00007a00cfb27a25 */ /* 0x000fe200078e00ff */
[----:B------:R-:W-:Y:S02]  /*1370*/  LEA.HI R143, R143, R12, RZ, 0x3 ;  /* 0x0000000c8f8f7211 */ /* 0x000fe400078f18ff */
[C---:B------:R-:W-:Y:S01]  /*1380*/  IADD3 R139, R140.reuse, 0x40, RZ ;  /* 0x000000408c8b7810 */ /* 0x040fe20007ffe0ff */
[----:B------:R-:W-:Y:S01]  /*1390*/  IMAD R113, R207, c[0x0][0x1ec], R6 ;  /* 0x00007b00cf717a24 */ /* 0x000fe200078e0206 */
[----:B------:R-:W-:Y:S01]  /*13a0*/  @P0 IADD3 R139, R140, -0x40, RZ ;  /* 0xffffffc08c8b0810 */ /* 0x000fe20007ffe0ff */
[----:B------:R-:W-:Y:S01]  /*13b0*/  IMAD.WIDE.U32 R166, R87, c[0x0][0x290], R166 ;  /* 0x0000a40057a67a25 */ /* 0x000fe200078e00a6 */
[----:B------:R-:W-:-:S02]  /*13c0*/  P2R R155, PR, RZ, 0x2 ;  /* 0x00000002ff9b7803 */ /* 0x000fc40000000000 */
[----:B------:R-:W-:Y:S01]  /*13d0*/  IADD3 R128, R3, R128, R132 ;  /* 0x0000008003807210 */ /* 0x000fe20007ffe084 */
[C---:B------:R-:W-:Y:S01]  /*13e0*/  IMAD.WIDE.U32 R164, R87.reuse, c[0x0][0x280], R164 ;  /* 0x0000a00057a47a25 */ /* 0x040fe200078e00a4 */
[----:B------:R-:W-:Y:S02]  /*13f0*/  SHF.R.S32.HI R115, RZ, 0x1f, R116 ;  /* 0x0000001fff737819 */ /* 0x000fe40000011474 */
[----:B------:R-:W-:Y:S01]  /*1400*/  SHF.R.S32.HI R119, RZ, 0x1f, R120 ;  /* 0x0000001fff777819 */ /* 0x000fe20000011478 */
[----:B------:R-:W-:Y:S01]  /*1410*/  IMAD.WIDE.U32 R162, R87, c[0x0][0x290], R162 ;  /* 0x0000a40057a27a25 */ /* 0x000fe200078e00a2 */
[----:B------:R-:W-:Y:S02]  /*1420*/  ISETP.GE.AND P0, PT, R90, 0x1, PT ;  /* 0x000000015a00780c */ /* 0x000fe40003f06270 */
[----:B------:R-:W-:Y:S01]  /*1430*/  LOP3.LUT R136, R136, 0xfffffff8, RZ, 0xc0, !PT ;  /* 0xfffffff888887812 */ /* 0x000fe200078ec0ff */
[----:B------:R-:W-:Y:S01]  /*1440*/  IMAD.SHL.U32 R131, R131, 0x2, RZ ;  /* 0x0000000283837824 */ /* 0x000fe200078e00ff */
[----:B------:R-:W-:Y:S01]  /*1450*/  LOP3.LUT R144, R144, 0xfffffff8, RZ, 0xc0, !PT ;  /* 0xfffffff890907812 */ /* 0x000fe200078ec0ff */
[----:B------:R-:W-:Y:S01]  /*1460*/  IMAD.IADD R113, R179, 0x1, R113 ;  /* 0x00000001b3717824 */ /* 0x000fe200078e0271 */
[----:B------:R-:W-:Y:S01]  /*1470*/  LOP3.LUT R143, R143, 0xfffffff8, RZ, 0xc0, !PT ;  /* 0xfffffff88f8f7812 */ /* 0x000fe200078ec0ff */
[----:B------:R-:W-:Y:S01]  /*1480*/  IMAD.IADD R103, R171, 0x1, R103 ;  /* 0x00000001ab677824 */ /* 0x000fe200078e0267 */
[----:B------:R-:W-:Y:S01]  /*1490*/  ISETP.NE.AND P1, PT, R106, 0x1, PT ;  /* 0x000000016a00780c */ /* 0x000fe20003f25270 */
[----:B------:R-:W-:Y:S01]  /*14a0*/  IMAD.SHL.U32 R130, R130, 0x2, RZ ;  /* 0x0000000282827824 */ /* 0x000fe200078e00ff */
[CC--:B------:R-:W-:Y:S01]  /*14b0*/  SHF.L.U64.HI R109, R110.reuse, R111.reuse, c[0x0][0x284] ;  /* 0x0000a1006e6d7619 */ /* 0x0c0fe2000001026f */
[----:B------:R-:W-:Y:S01]  /*14c0*/  IMAD.SHL.U32 R110, R110, 0x40, RZ ;  /* 0x000000406e6e7824 */ /* 0x000fe200078e00ff */
[C---:B------:R-:W-:Y:S01]  /*14d0*/  SHF.L.U64.HI R111, R112.reuse, R111, c[0x0][0x294] ;  /* 0x0000a500706f7619 */ /* 0x040fe2000001026f */
[----:B------:R-:W-:Y:S01]  /*14e0*/  IMAD.SHL.U32 R112, R112, 0x40, RZ ;  /* 0x0000004070707824 */ /* 0x000fe200078e00ff */
[C---:B------:R-:W-:Y:S01]  /*14f0*/  SHF.L.U64.HI R115, R116.reuse, 0x1, R115 ;  /* 0x0000000174737819 */ /* 0x040fe20000010273 */
[----:B------:R-:W-:Y:S01]  /*1500*/  IMAD.SHL.U32 R116, R116, 0x2, RZ ;  /* 0x0000000274747824 */ /* 0x000fe200078e00ff */
[C---:B------:R-:W-:Y:S01]  /*1510*/  SHF.L.U64.HI R119, R120.reuse, 0x1, R119 ;  /* 0x0000000178777819 */ /* 0x040fe20000010277 */
[----:B------:R-:W-:Y:S01]  /*1520*/  IMAD.SHL.U32 R120, R120, 0x2, RZ ;  /* 0x0000000278787824 */ /* 0x000fe200078e00ff */
[----:B------:R-:W-:Y:S01]  /*1530*/  P2R R156, PR, RZ, 0x4 ;  /* 0x00000004ff9c7803 */ /* 0x000fe20000000000 */
[----:B------:R-:W-:Y:S01]  /*1540*/  IMAD.SHL.U32 R128, R128, 0x2, RZ ;  /* 0x0000000280807824 */ /* 0x000fe200078e00ff */
[----:B-1----:R-:W-:-:S02]  /*1550*/  IADD3 R10, R18, 0x50, RZ ;  /* 0x00000050120a7810 */ /* 0x002fc40007ffe0ff */
[----:B------:R-:W-:Y:S02]  /*1560*/  IADD3 R9, R18, 0x10, RZ ;  /* 0x0000001012097810 */ /* 0x000fe40007ffe0ff */
[----:B------:R-:W-:Y:S02]  /*1570*/  SHF.R.S32.HI R125, RZ, 0x1f, R142 ;  /* 0x0000001fff7d7819 */ /* 0x000fe4000001148e */
[----:B------:R-:W-:Y:S02]  /*1580*/  SHF.R.S32.HI R124, RZ, 0x1f, R137 ;  /* 0x0000001fff7c7819 */ /* 0x000fe40000011489 */
[----:B------:R-:W-:Y:S02]  /*1590*/  SHF.R.S32.HI R123, RZ, 0x1f, R136 ;  /* 0x0000001fff7b7819 */ /* 0x000fe40000011488 */
[----:B------:R-:W-:Y:S02]  /*15a0*/  SHF.R.S32.HI R127, RZ, 0x1f, R144 ;  /* 0x0000001fff7f7819 */ /* 0x000fe40000011490 */
[----:B------:R-:W-:-:S02]  /*15b0*/  SHF.R.S32.HI R126, RZ, 0x1f, R143 ;  /* 0x0000001fff7e7819 */ /* 0x000fc4000001148f */
[----:B--2---:R-:W-:Y:S01]  /*15c0*/  @P3 SHF.R.S32.HI R161, RZ, 0x1f, R160 ;  /* 0x0000001fffa13819 */ /* 0x004fe200000114a0 */
[----:B------:R-:W-:Y:S01]  /*15d0*/  @!P3 IMAD.MOV.U32 R161, RZ, RZ, R0 ;  /* 0x000000ffffa1b224 */ /* 0x000fe200078e0000 */
[----:B------:R-:W-:Y:S01]  /*15e0*/  SEL R0, RZ, c[0x0][0x27c], !P2 ;  /* 0x00009f00ff007a07 */ /* 0x000fe20005000000 */
[----:B------:R-:W-:Y:S02]  /*15f0*/  @!P3 IMAD.MOV.U32 R160, RZ, RZ, R209 ;  /* 0x000000ffffa0b224 */ /* 0x000fe400078e00d1 */
[----:B------:R-:W-:Y:S02]  /*1600*/  IMAD R7, R161, c[0x0][0x2b0], RZ ;  /* 0x0000ac00a1077a24 */ /* 0x000fe400078e02ff */
[----:B------:R-:W-:Y:S02]  /*1610*/  IMAD.IADD R11, R0, 0x1, R13 ;  /* 0x00000001000b7824 */ /* 0x000fe400078e020d */
[C---:B------:R-:W-:Y:S02]  /*1620*/  IMAD R7, R160.reuse, c[0x0][0x2b4], R7 ;  /* 0x0000ad00a0077a24 */ /* 0x040fe400078e0207 */
[----:B------:R-:W-:Y:S01]  /*1630*/  IMAD.WIDE.U32 R160, R160, c[0x0][0x2b0], RZ ;  /* 0x0000ac00a0a07a25 */ /* 0x000fe200078e00ff */
[----:B------:R-:W-:-:S03]  /*1640*/  SHF.R.S32.HI R0, RZ, 0x1f, R11 ;  /* 0x0000001fff007819 */ /* 0x000fc6000001140b */
[----:B------:R-:W-:Y:S01]  /*1650*/  IMAD.IADD R96, R161, 0x1, R7 ;  /* 0x00000001a1607824 */ /* 0x000fe200078e0207 */
[CC--:B------:R-:W-:Y:S02]  /*1660*/  LEA.HI R118, R0.reuse, R11.reuse, RZ, 0x3 ;  /* 0x0000000b00767211 */ /* 0x0c0fe400078f18ff */
[----:B------:R-:W-:Y:S02]  /*1670*/  LEA.HI R0, R0, R11, RZ, 0x6 ;  /* 0x0000000b00007211 */ /* 0x000fe400078f30ff */
[--C-:B------:R-:W-:Y:S02]  /*1680*/  LOP3.LUT R129, R149, 0x38, R118.reuse, 0xf8, !PT ;  /* 0x0000003895817812 */ /* 0x100fe400078ef876 */
[----:B------:R-:W-:Y:S01]  /*1690*/  SHF.R.S32.HI R138, RZ, 0x3, R118 ;  /* 0x00000003ff8a7819 */ /* 0x000fe20000011476 */
[----:B------:R-:W-:Y:S01]  /*16a0*/  IMAD.SHL.U32 R0, R0, 0x40, RZ ;  /* 0x0000004000007824 */ /* 0x000fe200078e00ff */
[----:B------:R-:W-:Y:S02]  /*16b0*/  LOP3.LUT R129, R129, R134, RZ, 0x3c, !PT ;  /* 0x0000008681817212 */ /* 0x000fe400078e3cff */
[----:B------:R-:W-:-:S02]  /*16c0*/  LOP3.LUT R118, R118, 0xfffffff8, RZ, 0xc0, !PT ;  /* 0xfffffff876767812 */ /* 0x000fc400078ec0ff */
[----:B------:R-:W-:Y:S02]  /*16d0*/  LOP3.LUT R0, R0, 0x7ffff000, RZ, 0xc0, !PT ;  /* 0x7ffff00000007812 */ /* 0x000fe400078ec0ff */
[----:B------:R-:W-:Y:S02]  /*16e0*/  SHF.R.S32.HI R117, RZ, 0x1f, R118 ;  /* 0x0000001fff757819 */ /* 0x000fe40000011476 */
[----:B------:R-:W-:Y:S02]  /*16f0*/  IADD3 R129, R129, R0, R132 ;  /* 0x0000000081817210 */ /* 0x000fe40007ffe084 */
[----:B------:R-:W-:Y:S02]  /*1700*/  SHF.R.S32.HI R0, RZ, 0x1f, R87 ;  /* 0x0000001fff007819 */ /* 0x000fe40000011457 */
[C---:B------:R-:W-:Y:S01]  /*1710*/  SHF.L.U64.HI R117, R118.reuse, 0x1, R117 ;  /* 0x0000000176757819 */ /* 0x040fe20000010275 */
[----:B------:R-:W-:Y:S01]  /*1720*/  IMAD.SHL.U32 R118, R118, 0x2, RZ ;  /* 0x0000000276767824 */ /* 0x000fe200078e00ff */
[----:B------:R-:W-:Y:S01]  /*1730*/  IADD3 R11, R18, 0x30, RZ ;  /* 0x00000030120b7810 */ /* 0x000fe20007ffe0ff */
[----:B------:R-:W-:-:S02]  /*1740*/  IMAD R2, R0, c[0x0][0x280], RZ ;  /* 0x0000a00000027a24 */ /* 0x000fc400078e02ff */
[----:B------:R-:W-:Y:S02]  /*1750*/  IMAD R0, R0, c[0x0][0x290], RZ ;  /* 0x0000a40000007a24 */ /* 0x000fe400078e02ff */
[C---:B------:R-:W-:Y:S02]  /*1760*/  IMAD R99, R87.reuse, c[0x0][0x284], R2 ;  /* 0x0000a10057637a24 */ /* 0x040fe400078e0202 */
[----:B------:R-:W-:Y:S01]  /*1770*/  IMAD R3, R87, c[0x0][0x294], R0 ;  /* 0x0000a50057037a24 */ /* 0x000fe200078e0200 */
[----:B------:R-:W-:Y:S01]  /*1780*/  P2R R0, PR, RZ, 0x1 ;  /* 0x00000001ff007803 */ /* 0x000fe20000000000 */
[----:B------:R-:W-:Y:S01]  /*1790*/  IMAD.IADD R101, R169, 0x1, R99 ;  /* 0x00000001a9657824 */ /* 0x000fe200078e0263 */
[----:B------:R-:W-:Y:S01]  /*17a0*/  P2R R0, PR, RZ, 0x2 ;  /* 0x00000002ff007803 */ /* 0x000fe20000000000 */
[----:B------:R-:W-:Y:S02]  /*17b0*/  IMAD.IADD R99, R99, 0x1, R165 ;  /* 0x0000000163637824 */ /* 0x000fe400078e02a5 */
[----:B------:R-:W-:-:S02]  /*17c0*/  IMAD.IADD R100, R167, 0x1, R3 ;  /* 0x00000001a7647824 */ /* 0x000fc400078e0203 */
[----:B------:R-:W-:Y:S02]  /*17d0*/  IMAD.IADD R98, R3, 0x1, R163 ;  /* 0x0000000103627824 */ /* 0x000fe400078e02a3 */
[----:B------:R-:W-:Y:S01]  /*17e0*/  IMAD.SHL.U32 R129, R129, 0x2, RZ ;  /* 0x0000000281817824 */ /* 0x000fe200078e00ff */
[----:B---3--:R-:W-:Y:S06]  /*17f0*/  BAR.SYNC.DEFER_BLOCKING 0x0 ;  /* 0x0000000000007b1d */ /* 0x008fec0000010000 */
.L_x_90:
[----:B------:R-:W-:Y:S01]  /*1800*/  IMAD.SHL.U32 R95, R147, 0x40, RZ ;  /* 0x00000040935f7824 */ /* 0x000fe200078e00ff */
[----:B------:R-:W-:Y:S04]  /*1810*/  DEPBAR.LE SB0, 0x0 ;  /* 0x000080000000791a */ /* 0x000fe80000000000 */
[----:B------:R-:W-:Y:S01]  /*1820*/  IMAD.IADD R0, R146, 0x1, R95 ;  /* 0x0000000192007824 */ /* 0x000fe200078e025f */
[----:B------:R-:W-:Y:S01]  /*1830*/  ISETP.NE.AND P1, PT, R106, 0x1, PT ;  /* 0x000000016a00780c */ /* 0x000fe20003f25270 */
[----:B------:R-:W-:Y:S01]  /*1840*/  IMAD.MOV.U32 R102, RZ, RZ, RZ ;  /* 0x000000ffff667224 */ /* 0x000fe200078e00ff */
[----:B------:R-:W-:Y:S01]  /*1850*/  ISETP.GE.AND P2, PT, R90, 0x1, PT ;  /* 0x000000015a00780c */ /* 0x000fe20003f46270 */
[----:B------:R-:W-:Y:S01]  /*1860*/  IMAD.IADD R94, R97, 0x1, R0 ;  /* 0x00000001615e7824 */ /* 0x000fe200078e0200 */
[----:B------:R-:W-:Y:S01]  /*1870*/  ISETP.GE.AND P0, PT, R0, R154, PT ;  /* 0x0000009a0000720c */ /* 0x000fe20003f06270 */
[----:B------:R-:W-:Y:S02]  /*1880*/  BSSY B1, `(.L_x_66) ;  /* 0x00003ea000017945 */ /* 0x000fe40003800000 */
[----:B------:R-:W-:Y:S01]  /*1890*/  IMAD.MOV.U32 R3, RZ, RZ, R94 ;  /* 0x000000ffff037224 */ /* 0x000fe200078e005e */
[----:B------:R-:W-:Y:S05]  /*18a0*/  ISETP.GT.OR P0, PT, R146, 0x3f, P0 ;  /* 0x0000003f9200780c */ /* 0x000fea0000704670 */
[----:B------:R-:W-:Y:S05]  /*18b0*/  @P1 IMAD.HI.U32 R0, R94, c[0x0][0x2bc], RZ ;  /* 0x0000af005e001a27 */ /* 0x000fea00078e00ff */
[----:B------:R-:W-:Y:S04]  /*18c0*/  @P1 SHF.R.U32.HI R3, RZ, c[0x0][0x2c0], R0 ;  /* 0x0000b000ff031a19 */ /* 0x000fe80000011600 */
[C---:B------:R-:W-:Y:S04]  /*18d0*/  @!P0 IADD3 R5, P1, R3.reuse, R160, RZ ;  /* 0x000000a003058210 */ /* 0x040fe80007f3e0ff */
[----:B------:R-:W-:Y:S01]  /*18e0*/  @!P0 LEA.HI.X.SX32 R0, R3, R96, 0x1, P1 ;  /* 0x0000006003008211 */ /* 0x000fe200008f0eff */
[----:B------:R-:W-:Y:S01]  /*18f0*/  IMAD.MOV R3, RZ, RZ, -R3 ;  /* 0x000000ffff037224 */ /* 0x000fe200078e0a03 */
[----:B-1----:R-:W-:Y:S03]  /*1900*/  @!P0 LEA R6, P1, R5, c[0x0][0x2a0], 0x2 ;  /* 0x0000a80005068a11 */ /* 0x002fe600078210ff */
[----:B------:R-:W-:Y:S01]  /*1910*/  IMAD R94, R3, c[0x0][0x2b8], R94 ;  /* 0x0000ae00035e7a24 */ /* 0x000fe200078e025e */
[----:B------:R-:W-:Y:S03]  /*1920*/  @!P0 LEA.HI.X R7, R5, c[0x0][0x2a4], R0, 0x2, P1 ;  /* 0x0000a90005078a11 */ /* 0x000fe600008f1400 */
[C---:B------:R-:W-:Y:S01]  /*1930*/  IMAD.WIDE.U32 R4, R94.reuse, c[0x0][0x1e0], RZ ;  /* 0x000078005e047a25 */ /* 0x040fe200078e00ff */
[----:B------:R-:W-:Y:S01]  /*1940*/  SHF.R.S32.HI R93, RZ, 0x1f, R94 ;  /* 0x0000001fff5d7819 */ /* 0x000fe2000001145e */
[----:B--2---:R-:W2:Y:S04]  /*1950*/  @!P0 LDG.E R102, [R6.64] ;  /* 0x0000000606668981 */ /* 0x004ea8000c1e1900 */
[----:B------:R-:W-:Y:S01]  /*1960*/  IMAD R0, R93, c[0x0][0x1e0], RZ ;  /* 0x000078005d007a24 */ /* 0x000fe200078e02ff */
[----:B------:R-:W-:Y:S03]  /*1970*/  BAR.SYNC.DEFER_BLOCKING 0x0 ;  /* 0x0000000000007b1d */ /* 0x000fe60000010000 */
[----:B------:R-:W-:Y:S04]  /*1980*/  IMAD R0, R94, c[0x0][0x1e4], R0 ;  /* 0x000079005e007a24 */ /* 0x000fe800078e0200 */
[----:B------:R-:W-:Y:S01]  /*1990*/  IMAD.IADD R5, R5, 0x1, R0 ;  /* 0x0000000105057824 */ /* 0x000fe200078e0200 */
[----:B--2---:R-:W-:Y:S03]  /*19a0*/  SHF.R.S32.HI R92, RZ, 0x1f, R102 ;  /* 0x0000001fff5c7819 */ /* 0x004fe60000011466 */
[----:B------:R-:W-:Y:S04]  /*19b0*/  IMAD.WIDE.U32 R4, R102, c[0x0][0x1f0], R4 ;  /* 0x00007c0066047a25 */ /* 0x000fe800078e0004 */
[----:B------:R-:W-:Y:S01]  /*19c0*/  IMAD R2, R92, c[0x0][0x1f0], RZ ;  /* 0x00007c005c027a24 */ /* 0x000fe200078e02ff */
[----:B------:R-:W-:Y:S03]  /*19d0*/  IADD3 R0, P0, R178, R4, RZ ;  /* 0x00000004b2007210 */ /* 0x000fe60007f1e0ff */
[----:B------:R-:W-:Y:S05]  /*19e0*/  IMAD R2, R102, c[0x0][0x1f4], R2 ;  /* 0x00007d0066027a24 */ /* 0x000fea00078e0202 */
[----:B------:R-:W-:Y:S02]  /*19f0*/  IADD3.X R75, R113, R5, R2, P0, !PT ;  /* 0x00000005714b7210 */ /* 0x000fe400007fe402 */
[C---:B------:R-:W-:Y:S04]  /*1a00*/  LEA R73, P0, R0.reuse, c[0x0][0x1c8], 0x1 ;  /* 0x0000720000497a11 */ /* 0x040fe800078008ff */
[----:B------:R-:W-:Y:S01]  /*1a10*/  LEA.HI.X R75, R0, c[0x0][0x1cc], R75, 0x1, P0 ;  /* 0x00007300004b7a11 */ /* 0x000fe200000f0c4b */
[----:B------:R-:W-:-:S05]  /*1a20*/  @!P2 BRA `(.L_x_67) ;  /* 0x00003a900000a947 */ /* 0x000fca0003800000 */
[-C--:B------:R-:W-:Y:S01]  /*1a30*/  IMAD R21, R109, R147.reuse, RZ ;  /* 0x000000936d157224 */ /* 0x080fe200078e02ff */
[----:B------:R-:W-:Y:S01]  /*1a40*/  ISETP.NE.AND P0, PT, RZ, UR4, PT ;  /* 0x00000004ff007c0c */ /* 0x000fe2000bf05270 */
[-C--:B------:R-:W-:Y:S01]  /*1a50*/  IMAD R3, R111, R147.reuse, RZ ;  /* 0x000000936f037224 */ /* 0x080fe200078e02ff */
[----:B------:R-:W-:Y:S01]  /*1a60*/  SHF.R.S32.HI R0, RZ, 0x1f, R147 ;  /* 0x0000001fff007819 */ /* 0x000fe20000011493 */
[-C--:B------:R-:W-:Y:S01]  /*1a70*/  IMAD.WIDE.U32 R6, R110, R147.reuse, RZ ;  /* 0x000000936e067225 */ /* 0x080fe200078e00ff */
[----:B------:R-:W-:Y:S03]  /*1a80*/  IADD3 R91, -R95, R154, RZ ;  /* 0x0000009a5f5b7210 */ /* 0x000fe60007ffe1ff */
[C---:B------:R-:W-:Y:S01]  /*1a90*/  IMAD R21, R0.reuse, R110, R21 ;  /* 0x0000006e00157224 */ /* 0x040fe200078e0215 */
[----:B------:R-:W-:Y:S01]  /*1aa0*/  IMNMX R91, R91, 0x40, PT ;  /* 0x000000405b5b7817 */ /* 0x000fe20003800200 */
[----:B------:R-:W-:Y:S02]  /*1ab0*/  IMAD R3, R0, R112, R3 ;  /* 0x0000007000037224 */ /* 0x000fe400078e0203 */
[----:B------:R-:W-:Y:S01]  /*1ac0*/  IMAD.WIDE.U32 R4, R112, R147, RZ ;  /* 0x0000009370047225 */ /* 0x000fe200078e00ff */
[----:B------:R-:W-:Y:S04]  /*1ad0*/  IADD3 R0, R7, R21, RZ ;  /* 0x0000001507007210 */ /* 0x000fe80007ffe0ff */
[----:B------:R-:W-:Y:S01]  /*1ae0*/  IADD3 R3, R5, R3, RZ ;  /* 0x0000000305037210 */ /* 0x000fe20007ffe0ff */
[----:B------:R-:W-:-:S05]  /*1af0*/  @!P0 BRA `(.L_x_68) ;  /* 0x00001cb000008947 */ /* 0x000fca0003800000 */
[----:B------:R-:W-:Y:S01]  /*1b00*/  ISETP.GE.AND P1, PT, R152, R91, PT ;  /* 0x0000005b9800720c */ /* 0x000fe20003f26270 */
[----:B------:R-:W-:Y:S01]  /*1b10*/  BSSY B0, `(.L_x_69) ;  /* 0x000003a000007945 */ /* 0x000fe20003800000 */
        /* <DEDUP_REMOVED lines=12> */
[----:B------:R-:W-:-:S05]  /*1be0*/  @P1 BRA `(.L_x_70) ;  /* 0x000002c000001947 */ /* 0x000fca0003800000 */
[----:B------:R-:W-:Y:S01]  /*1bf0*/  IADD3 R6, P0, R168, R6, RZ ;  /* 0x00000006a8067210 */ /* 0x000fe20007f1e0ff */
[----:B------:R-:W-:Y:S01]  /*1c00*/  CS2R R42, SRZ ;  /* 0x00000000002a7805 */ /* 0x000fe2000001ff00 */
[----:B------:R-:W-:Y:S01]  /*1c10*/  CS2R R46, SRZ ;  /* 0x00000000002e7805 */ /* 0x000fe2000001ff00 */
[----:B------:R-:W-:Y:S01]  /*1c20*/  CS2R R44, SRZ ;  /* 0x00000000002c7805 */ /* 0x000fe2000001ff00 */
[----:B------:R-:W-:Y:S01]  /*1c30*/  CS2R R70, SRZ ;  /* 0x0000000000467805 */ /* 0x000fe2000001ff00 */
[----:B------:R-:W-:Y:S01]  /*1c40*/  IMAD.X R5, R0, 0x1, R101, P0 ;  /* 0x0000000100057824 */ /* 0x000fe200000e0665 */
[----:B------:R-:W-:Y:S01]  /*1c50*/  IADD3 R4, P0, R166, R4, RZ ;  /* 0x00000004a6047210 */ /* 0x000fe20007f1e0ff */
[----:B------:R-:W-:Y:S01]  /*1c60*/  CS2R R36, SRZ ;  /* 0x0000000000247805 */ /* 0x000fe2000001ff00 */
[----:B------:R-:W-:Y:S01]  /*1c70*/  CS2R R66, SRZ ;  /* 0x0000000000427805 */ /* 0x000fe2000001ff00 */
[----:B------:R-:W-:Y:S01]  /*1c80*/  CS2R R32, SRZ ;  /* 0x0000000000207805 */ /* 0x000fe2000001ff00 */
[----:B------:R-:W-:Y:S01]  /*1c90*/  CS2R R62, SRZ ;  /* 0x00000000003e7805 */ /* 0x000fe2000001ff00 */
[----:B------:R-:W-:Y:S01]  /*1ca0*/  IMAD.X R3, R3, 0x1, R100, P0 ;  /* 0x0000000103037824 */ /* 0x000fe200000e0664 */
[C---:B------:R-:W-:Y:S01]  /*1cb0*/  LEA R20, P0, R6.reuse, c[0x0][0x270], 0x1 ;  /* 0x00009c0006147a11 */ /* 0x040fe200078008ff */
[----:B------:R-:W-:Y:S01]  /*1cc0*/  CS2R R30, SRZ ;  /* 0x00000000001e7805 */ /* 0x000fe2000001ff00 */
[----:B------:R-:W-:Y:S01]  /*1cd0*/  CS2R R58, SRZ ;  /* 0x00000000003a7805 */ /* 0x000fe2000001ff00 */
[----:B------:R-:W-:Y:S01]  /*1ce0*/  CS2R R26, SRZ ;  /* 0x00000000001a7805 */ /* 0x000fe2000001ff00 */
[----:B------:R-:W-:Y:S01]  /*1cf0*/  LEA.HI.X R21, R6, c[0x0][0x274], R5, 0x1, P0 ;  /* 0x00009d0006157a11 */ /* 0x000fe200000f0c05 */
[----:B------:R-:W-:Y:S01]  /*1d00*/  CS2R R54, SRZ ;  /* 0x0000000000367805 */ /* 0x000fe2000001ff00 */
[C---:B------:R-:W-:Y:S04]  /*1d10*/  LEA R6, P0, R4.reuse, c[0x0][0x288], 0x1 ;  /* 0x0000a20004067a11 */ /* 0x040fe800078008ff */
[----:B------:R-:W-:Y:S02]  /*1d20*/  LEA.HI.X R7, R4, c[0x0][0x28c], R3, 0x1, P0 ;  /* 0x0000a30004077a11 */ /* 0x000fe400000f0c03 */
[----:B------:R-:W-:Y:S11]  /*1d30*/  ISETP.GE.AND P0, PT, R18, c[0x0][0x27c], PT ;  /* 0x00009f0012007a0c */ /* 0x000ff60003f06270 */
[----:B------:R-:W-:Y:S02]  /*1d40*/  @!UPT UIADD3 URZ, URZ, URZ, URZ ;  /* 0x0000003f3f3ff290 */ /* 0x000fe4000fffe03f */
[----:B------:R1:W5:Y:S04]  /*1d50*/  @!P0 LDG.E.64 R42, [R20.64] ;  /* 0x00000006142a8981 */ /* 0x000368000c1e1b00 */
[----:B------:R1:W5:Y:S01]  /*1d60*/  @!P0 LDG.E.64 R46, [R6.64] ;  /* 0x00000006062e8981 */ /* 0x000362000c1e1b00 */
[----:B------:R-:W-:Y:S11]  /*1d70*/  ISETP.GE.AND P0, PT, R9, c[0x0][0x27c], PT ;  /* 0x00009f0009007a0c */ /* 0x000ff60003f06270 */
[----:B------:R-:W-:Y:S02]  /*1d80*/  @!UPT UIADD3 URZ, URZ, URZ, URZ ;  /* 0x0000003f3f3ff290 */ /* 0x000fe4000fffe03f */
[----:B------:R1:W5:Y:S04]  /*1d90*/  @!P0 LDG.E.64 R44, [R20.64+0x20] ;  /* 0x00002006142c8981 */ /* 0x000368000c1e1b00 */
[----:B------:R1:W5:Y:S01]  /*1da0*/  @!P0 LDG.E.64 R70, [R6.64+0x20] ;  /* 0x0000200606468981 */ /* 0x000362000c1e1b00 */
        /* <DEDUP_REMOVED lines=15> */
[----:B------:R1:W5:Y:S02]  /*1ea0*/  @!P0 LDG.E.64 R54, [R6.64+0xa0] ;  /* 0x0000a00606368981 */ /* 0x000364000c1e1b00 */
.L_x_70:
[----:B------:R-:W-:Y:S05]  /*1eb0*/  BSYNC B0 ;  /* 0x0000000000007941 */ /* 0x000fea0003800000 */
.L_x_69:
[----:B------:R-:W2:Y:S04]  /*1ec0*/  SHFL.IDX PT, R75, R75, RZ, 0x1c1f ;  /* 0x001c1fff4b4b7589 */ /* 0x000ea800000e0000 */
[----:B------:R-:W3:Y:S01]  /*1ed0*/  SHFL.IDX PT, R73, R73, RZ, 0x1c1f ;  /* 0x001c1fff49497589 */ /* 0x000ee200000e0000 */
[----:B------:R-:W-:-:S05]  /*1ee0*/  @P1 BRA `(.L_x_71) ;  /* 0x0000383000001947 */ /* 0x000fca0003800000 */
[----:B------:R-:W-:Y:S01]  /*1ef0*/  ISETP.GE.AND P0, PT, R16, c[0x0][0x1d4], PT ;  /* 0x0000750010007a0c */ /* 0x000fe20003f06270 */
[----:B-----5:R-:W-:Y:S01]  /*1f00*/  IMAD.MOV.U32 R2, RZ, RZ, R30 ;  /* 0x000000ffff027224 */ /* 0x020fe200078e001e */
[----:B------:R-:W-:Y:S01]  /*1f10*/  BSSY B0, `(.L_x_72) ;  /* 0x0000063000007945 */ /* 0x000fe20003800000 */
[----:B------:R-:W-:Y:S02]  /*1f20*/  IMAD.MOV.U32 R0, RZ, RZ, R31 ;  /* 0x000000ffff007224 */ /* 0x000fe400078e001f */
[----:B-1----:R-:W-:Y:S01]  /*1f30*/  IMAD.MOV.U32 R21, RZ, RZ, R54 ;  /* 0x000000ffff157224 */ /* 0x002fe200078e0036 */
[----:B------:R-:W-:Y:S01]  /*1f40*/  PRMT R8, R2, 0x7610, R8 ;  /* 0x0000761002087816 */ /* 0x000fe20000000008 */
[----:B------:R-:W-:Y:S01]  /*1f50*/  IMAD.MOV.U32 R20, RZ, RZ, R55 ;  /* 0x000000ffff147224 */ /* 0x000fe200078e0037 */
        /* <DEDUP_REMOVED lines=32> */
[----:B------:R-:W-:Y:S02]  /*2160*/  PRMT R64, R22, 0x7610, R64 ;  /* 0x0000761016407816 */ /* 0x000fe40000000040 */
[----:B------:R-:W-:Y:S02]  /*2170*/  PRMT R69, R21, 0x7610, R69 ;  /* 0x0000761015457816 */ /* 0x000fe40000000045 */
[----:B------:R-:W-:Y:S01]  /*2180*/  PRMT R68, R20, 0x7610, R68 ;  /* 0x0000761014447816 */ /* 0x000fe20000000044 */
[----:B------:R-:W-:-:S05]  /*2190*/  @P0 BRA `(.L_x_73) ;  /* 0x000003a000000947 */ /* 0x000fca0003800000 */
[C---:B---3--:R-:W-:Y:S01]  /*21a0*/  LEA R80, P0, R16.reuse, R73, 0x1 ;  /* 0x0000004910507211 */ /* 0x048fe200078008ff */
[----:B------:R-:W1:Y:S01]  /*21b0*/  LDS.128 R20, [R140+0x6000] ;  /* 0x006000008c147984 */ /* 0x000e620000000c00 */
[----:B------:R-:W-:Y:S01]  /*21c0*/  MOV R40, R42 ;  /* 0x0000002a00287202 */ /* 0x000fe20000000f00 */
[----:B------:R-:W-:Y:S01]  /*21d0*/  IMAD.MOV.U32 R48, RZ, RZ, R46 ;  /* 0x000000ffff307224 */ /* 0x000fe200078e002e */
[----:B--2---:R-:W-:Y:S01]  /*21e0*/  LEA.HI.X R81, R16, R75, R17, 0x1, P0 ;  /* 0x0000004b10517211 */ /* 0x004fe200000f0c11 */
[----:B------:R-:W-:Y:S01]  /*21f0*/  IMAD.MOV.U32 R41, RZ, RZ, R43 ;  /* 0x000000ffff297224 */ /* 0x000fe200078e002b */
[----:B------:R-:W-:Y:S01]  /*2200*/  ISETP.GE.AND P0, PT, R18, c[0x0][0x27c], PT ;  /* 0x00009f0012007a0c */ /* 0x000fe20003f06270 */
[--C-:B------:R-:W-:Y:S11]  /*2210*/  IMAD.MOV.U32 R51, RZ, RZ, R47.reuse ;  /* 0x000000ffff337224 */ /* 0x100ff600078e002f */
[----:B------:R-:W-:Y:S01]  /*2220*/  @!UPT UIADD3 URZ, URZ, URZ, URZ ;  /* 0x0000003f3f3ff290 */ /* 0x000fe2000fffe03f */
[----:B------:R-:W-:Y:S02]  /*2230*/  @!P0 SHF.R.U64 R49, R46, 0x10, R47 ;  /* 0x000000102e318819 */ /* 0x000fe4000000122f */
[--C-:B------:R-:W-:Y:S02]  /*2240*/  @!P0 SHF.R.U64 R39, R42, 0x10, R43.reuse ;  /* 0x000000102a278819 */ /* 0x100fe4000000122b */
[----:B------:R-:W-:Y:S02]  /*2250*/  @!P0 SHF.R.U32.HI R38, RZ, 0x10, R43 ;  /* 0x00000010ff268819 */ /* 0x000fe4000001162b */
[----:B------:R-:W-:Y:S02]  /*2260*/  @!P0 PRMT R49, R48, 0x5410, R49 ;  /* 0x0000541030318816 */ /* 0x000fe40000000031 */
[----:B------:R-:W-:Y:S02]  /*2270*/  @!P0 SHF.R.U32.HI R46, RZ, 0x10, R47 ;  /* 0x00000010ff2e8819 */ /* 0x000fe4000001162f */
[----:B------:R-:W-:Y:S02]  /*2280*/  @!P0 PRMT R39, R40, 0x5410, R39 ;  /* 0x0000541028278816 */ /* 0x000fe40000000027 */
[----:B------:R-:W-:Y:S02]  /*2290*/  @!P0 PRMT R38, R41, 0x5410, R38 ;  /* 0x0000541029268816 */ /* 0x000fe40000000026 */
[----:B------:R-:W-:Y:S01]  /*22a0*/  @!P0 PRMT R51, R51, 0x5410, R46 ;  /* 0x0000541033338816 */ /* 0x000fe2000000002e */
[----:B------:R-:W-:Y:S01]  /*22b0*/  @!P0 IMAD.U32 R46, R49, 0x10000, RZ ;  /* 0x00010000312e8824 */ /* 0x000fe200078e00ff */
[----:B------:R-:W-:Y:S02]  /*22c0*/  @!P0 SHF.L.U32 R40, R39, 0x10, RZ ;  /* 0x0000001027288819 */ /* 0x000fe400000006ff */
[----:B------:R-:W-:Y:S02]  /*22d0*/  @!P0 LOP3.LUT R49, R49, 0xffff0000, RZ, 0xc0, !PT ;  /* 0xffff000031318812 */ /* 0x000fe400078ec0ff */
[----:B------:R-:W-:Y:S01]  /*22e0*/  @!P0 LOP3.LUT R39, R39, 0xffff0000, RZ, 0xc0, !PT ;  /* 0xffff000027278812 */ /* 0x000fe200078ec0ff */
[C---:B-1----:R-:W-:Y:S01]  /*22f0*/  @!P0 IMAD.U32 R47, R20.reuse, 0x10000, RZ ;  /* 0x00010000142f8824 */ /* 0x042fe200078e00ff */
[----:B------:R-:W-:Y:S01]  /*2300*/  @!P0 LOP3.LUT R41, R20, 0xffff0000, RZ, 0xc0, !PT ;  /* 0xffff000014298812 */ /* 0x000fe200078ec0ff */
[C---:B------:R-:W-:Y:S01]  /*2310*/  @!P0 IMAD.U32 R48, R21.reuse, 0x10000, RZ ;  /* 0x0001000015308824 */ /* 0x040fe200078e00ff */
[----:B------:R-:W-:Y:S01]  /*2320*/  @!P0 LOP3.LUT R42, R21, 0xffff0000, RZ, 0xc0, !PT ;  /* 0xffff0000152a8812 */ /* 0x000fe200078ec0ff */
[----:B------:R-:W-:Y:S02]  /*2330*/  @!P0 IMAD.U32 R50, R22, 0x10000, RZ ;  /* 0x0001000016328824 */ /* 0x000fe400078e00ff */
[C---:B------:R-:W-:Y:S02]  /*2340*/  @!P0 FMUL.FTZ R77, R41.reuse, R46 ;  /* 0x0000002e294d8220 */ /* 0x040fe40000410000 */
[-C--:B------:R-:W-:Y:S01]  /*2350*/  @!P0 FMUL.FTZ R0, R41, R40.reuse ;  /* 0x0000002829008220 */ /* 0x080fe20000410000 */
[----:B------:R-:W-:Y:S01]  /*2360*/  @!P0 LOP3.LUT R41, R23, 0xffff0000, RZ, 0xc0, !PT ;  /* 0xffff000017298812 */ /* 0x000fe200078ec0ff */
[----:B------:R-:W-:Y:S02]  /*2370*/  @!P0 FMUL.FTZ R79, R42, R49 ;  /* 0x000000312a4f8220 */ /* 0x000fe40000410000 */
[----:B------:R-:W-:Y:S01]  /*2380*/  @!P0 FFMA.FTZ R77, R47, R40, -R77 ;  /* 0x000000282f4d8223 */ /* 0x000fe2000001084d */
[----:B------:R-:W-:Y:S01]  /*2390*/  @!P0 LOP3.LUT R40, R22, 0xffff0000, RZ, 0xc0, !PT ;  /* 0xffff000016288812 */ /* 0x000fe200078ec0ff */
[----:B------:R-:W-:Y:S01]  /*23a0*/  @!P0 FFMA.FTZ R0, R46, R47, R0 ;  /* 0x0000002f2e008223 */ /* 0x000fe20000010000 */
[C---:B------:R-:W-:Y:S01]  /*23b0*/  @!P0 SHF.L.U32 R46, R51.reuse, 0x10, RZ ;  /* 0x00000010332e8819 */ /* 0x040fe200000006ff */
[-C--:B------:R-:W-:Y:S01]  /*23c0*/  @!P0 FMUL.FTZ R2, R42, R39.reuse ;  /* 0x000000272a028220 */ /* 0x080fe20000410000 */
[----:B------:R-:W-:Y:S01]  /*23d0*/  @!P0 LOP3.LUT R47, R51, 0xffff0000, RZ, 0xc0, !PT ;  /* 0xffff0000332f8812 */ /* 0x000fe200078ec0ff */
[----:B------:R-:W-:Y:S01]  /*23e0*/  @!P0 FFMA.FTZ R79, R48, R39, -R79 ;  /* 0x00000027304f8223 */ /* 0x000fe2000001084f */
[----:B------:R-:W-:Y:S01]  /*23f0*/  @!P0 SHF.L.U32 R51, R23, 0x10, RZ ;  /* 0x0000001017338819 */ /* 0x000fe200000006ff */
[C---:B------:R-:W-:Y:S01]  /*2400*/  @!P0 IMAD.U32 R39, R38.reuse, 0x10000, RZ ;  /* 0x0001000026278824 */ /* 0x040fe200078e00ff */
[----:B------:R-:W-:Y:S01]  /*2410*/  @!P0 LOP3.LUT R38, R38, 0xffff0000, RZ, 0xc0, !PT ;  /* 0xffff000026268812 */ /* 0x000fe200078ec0ff */
[----:B------:R-:W-:Y:S01]  /*2420*/  @!P0 FMUL.FTZ R72, R40, R46 ;  /* 0x0000002e28488220 */ /* 0x000fe20000410000 */
[----:B------:R-:W-:Y:S01]  /*2430*/  @!P0 F2FP.BF16.PACK_AB R77, R0, R77 ;  /* 0x0000004d004d823e */ /* 0x000fe200000010ff */
[----:B------:R-:W-:Y:S02]  /*2440*/  @!P0 FMUL.FTZ R3, R40, R39 ;  /* 0x0000002728038220 */ /* 0x000fe40000410000 */
[C---:B------:R-:W-:Y:S02]  /*2450*/  @!P0 FMUL.FTZ R74, R41.reuse, R47 ;  /* 0x0000002f294a8220 */ /* 0x040fe40000410000 */
[----:B------:R-:W-:Y:S02]  /*2460*/  @!P0 FMUL.FTZ R4, R41, R38 ;  /* 0x0000002629048220 */ /* 0x000fe40000410000 */
[----:B------:R-:W-:Y:S02]  /*2470*/  @!P0 FFMA.FTZ R2, R49, R48, R2 ;  /* 0x0000003031028223 */ /* 0x000fe40000010002 */
[----:B------:R-:W-:Y:S02]  /*2480*/  @!P0 FFMA.FTZ R3, R46, R50, R3 ;  /* 0x000000322e038223 */ /* 0x000fe40000010003 */
[----:B------:R-:W-:Y:S01]  /*2490*/  @!P0 FFMA.FTZ R72, R50, R39, -R72 ;  /* 0x0000002732488223 */ /* 0x000fe20000010848 */
[----:B------:R-:W-:Y:S01]  /*24a0*/  @!P0 F2FP.BF16.PACK_AB R76, R2, R79 ;  /* 0x0000004f024c823e */ /* 0x000fe200000010ff */
[----:B------:R-:W-:Y:S02]  /*24b0*/  @!P0 FFMA.FTZ R74, R51, R38, -R74 ;  /* 0x00000026334a8223 */ /* 0x000fe4000001084a */
[----:B------:R-:W-:Y:S01]  /*24c0*/  @!P0 FFMA.FTZ R4, R47, R51, R4 ;  /* 0x000000332f048223 */ /* 0x000fe20000010004 */
[----:B------:R-:W-:Y:S01]  /*24d0*/  @!P0 F2FP.BF16.PACK_AB R72, R3, R72 ;  /* 0x000000480348823e */ /* 0x000fe200000010ff */
[----:B------:R-:W-:Y:S01]  /*24e0*/  @!P0 IMAD.MOV.U32 R20, RZ, RZ, R77 ;  /* 0x000000ffff148224 */ /* 0x000fe200078e004d */
[----:B------:R-:W-:Y:S02]  /*24f0*/  @!P0 MOV R21, R76 ;  /* 0x0000004c00158202 */ /* 0x000fe40000000f00 */
[----:B------:R-:W-:Y:S01]  /*2500*/  @!P0 F2FP.BF16.PACK_AB R79, R4, R74 ;  /* 0x0000004a044f823e */ /* 0x000fe200000010ff */
[----:B------:R-:W-:Y:S03]  /*2510*/  @!P0 IMAD.MOV.U32 R22, RZ, RZ, R72 ;  /* 0x000000ffff168224 */ /* 0x000fe600078e0048 */
[----:B------:R-:W-:Y:S05]  /*2520*/  @!P0 MOV R23, R79 ;  /* 0x0000004f00178202 */ /* 0x000fea0000000f00 */
[----:B------:R1:W-:Y:S02]  /*2530*/  ST.E.128 [R80.64], R20 ;  /* 0x0000001450007985 */ /* 0x0003e4000c101d06 */
.L_x_73:
[----:B------:R-:W-:Y:S05]  /*2540*/  BSYNC B0 ;  /* 0x0000000000007941 */ /* 0x000fea0003800000 */
.L_x_72:
[----:B------:R-:W-:Y:S01]  /*2550*/  ISETP.GE.AND P0, PT, R13, c[0x0][0x1d4], PT ;  /* 0x000075000d007a0c */ /* 0x000fe20003f06270 */
[----:B------:R-:W-:Y:S01]  /*2560*/  @!UPT UIADD3 URZ, URZ, URZ, URZ ;  /* 0x0000003f3f3ff290 */ /* 0x000fe2000fffe03f */
[----:B------:R-:W-:Y:S11]  /*2570*/  BSSY B0, `(.L_x_74) ;  /* 0x0000038000007945 */ /* 0x000ff60003800000 */
[----:B------:R-:W-:-:S05]  /*2580*/  @P0 BRA `(.L_x_75) ;  /* 0x0000036000000947 */ /* 0x000fca0003800000 */
[C---:B---3--:R-:W-:Y:S01]  /*2590*/  LEA R78, P0, R144.reuse, R73, 0x1 ;  /* 0x00000049904e7211 */ /* 0x048fe200078008ff */
[----:B-1----:R-:W1:Y:S03]  /*25a0*/  LDS.128 R20, [R139+0x6000] ;  /* 0x006000008b147984 */ /* 0x002e660000000c00 */
[----:B--2---:R-:W-:Y:S02]  /*25b0*/  LEA.HI.X R79, R144, R75, R127, 0x1, P0 ;  /* 0x0000004b904f7211 */ /* 0x004fe400000f0c7f */
[----:B------:R-:W-:Y:S11]  /*25c0*/  ISETP.GE.AND P0, PT, R9, c[0x0][0x27c], PT ;  /* 0x00009f0009007a0c */ /* 0x000ff60003f06270 */
[----:B------:R-:W-:Y:S02]  /*25d0*/  @!UPT UIADD3 URZ, URZ, URZ, URZ ;  /* 0x0000003f3f3ff290 */ /* 0x000fe4000fffe03f */
[----:B------:R-:W-:Y:S02]  /*25e0*/  @!P0 SHF.R.U64 R42, R70, 0x10, R71 ;  /* 0x00000010462a8819 */ /* 0x000fe40000001247 */
[--C-:B------:R-:W-:Y:S02]  /*25f0*/  @!P0 SHF.R.U64 R38, R44, 0x10, R45.reuse ;  /* 0x000000102c268819 */ /* 0x100fe4000000122d */
[----:B------:R-:W-:Y:S02]  /*2600*/  @!P0 PRMT R69, R69, 0x5410, R42 ;  /* 0x0000541045458816 */ /* 0x000fe4000000002a */
[----:B------:R-:W-:Y:S02]  /*2610*/  @!P0 PRMT R35, R35, 0x5410, R38 ;  /* 0x0000541023238816 */ /* 0x000fe40000000026 */
[C---:B------:R-:W-:Y:S01]  /*2620*/  @!P0 LOP3.LUT R47, R69.reuse, 0xffff0000, RZ, 0xc0, !PT ;  /* 0xffff0000452f8812 */ /* 0x040fe200078ec0ff */
[----:B------:R-:W-:Y:S01]  /*2630*/  @!P0 IMAD.U32 R41, R69, 0x10000, RZ ;  /* 0x0001000045298824 */ /* 0x000fe200078e00ff */
[----:B------:R-:W-:Y:S01]  /*2640*/  @!P0 SHF.R.U32.HI R45, RZ, 0x10, R45 ;  /* 0x00000010ff2d8819 */ /* 0x000fe2000001162d */
[C---:B------:R-:W-:Y:S01]  /*2650*/  @!P0 IMAD.U32 R38, R35.reuse, 0x10000, RZ ;  /* 0x0001000023268824 */ /* 0x040fe200078e00ff */
[----:B------:R-:W-:Y:S02]  /*2660*/  @!P0 SHF.R.U32.HI R71, RZ, 0x10, R71 ;  /* 0x00000010ff478819 */ /* 0x000fe40000011647 */
[----:B------:R-:W-:Y:S02]  /*2670*/  @!P0 LOP3.LUT R35, R35, 0xffff0000, RZ, 0xc0, !PT ;  /* 0xffff000023238812 */ /* 0x000fe400078ec0ff */
[----:B------:R-:W-:Y:S02]  /*2680*/  @!P0 PRMT R34, R34, 0x5410, R45 ;  /* 0x0000541022228816 */ /* 0x000fe4000000002d */
[----:B------:R-:W-:Y:S01]  /*2690*/  @!P0 PRMT R68, R68, 0x5410, R71 ;  /* 0x0000541044448816 */ /* 0x000fe20000000047 */
[C---:B-1----:R-:W-:Y:S01]  /*26a0*/  @!P0 IMAD.U32 R43, R20.reuse, 0x10000, RZ ;  /* 0x00010000142b8824 */ /* 0x042fe200078e00ff */
[----:B------:R-:W-:Y:S01]  /*26b0*/  @!P0 LOP3.LUT R39, R20, 0xffff0000, RZ, 0xc0, !PT ;  /* 0xffff000014278812 */ /* 0x000fe200078ec0ff */
[----:B------:R-:W-:Y:S01]  /*26c0*/  @!P0 IMAD.U32 R46, R22, 0x10000, RZ ;  /* 0x00010000162e8824 */ /* 0x000fe200078e00ff */
[----:B------:R-:W-:Y:S01]  /*26d0*/  @!P0 LOP3.LUT R40, R21, 0xffff0000, RZ, 0xc0, !PT ;  /* 0xffff000015288812 */ /* 0x000fe200078ec0ff */
[----:B------:R-:W-:Y:S01]  /*26e0*/  @!P0 IMAD.U32 R49, R23, 0x10000, RZ ;  /* 0x0001000017318824 */ /* 0x000fe200078e00ff */
[----:B------:R-:W-:Y:S01]  /*26f0*/  @!P0 SHF.L.U32 R42, R21, 0x10, RZ ;  /* 0x00000010152a8819 */ /* 0x000fe200000006ff */
[C---:B------:R-:W-:Y:S02]  /*2700*/  @!P0 FMUL.FTZ R51, R39.reuse, R41 ;  /* 0x0000002927338220 */ /* 0x040fe40000410000 */
[----:B------:R-:W-:Y:S02]  /*2710*/  @!P0 FMUL.FTZ R77, R40, R47 ;  /* 0x0000002f284d8220 */ /* 0x000fe40000410000 */
[-C--:B------:R-:W-:Y:S01]  /*2720*/  @!P0 FMUL.FTZ R0, R39, R38.reuse ;  /* 0x0000002627008220 */ /* 0x080fe20000410000 */
[----:B------:R-:W-:Y:S01]  /*2730*/  @!P0 LOP3.LUT R39, R23, 0xffff0000, RZ, 0xc0, !PT ;  /* 0xffff000017278812 */ /* 0x000fe200078ec0ff */
[----:B------:R-:W-:Y:S01]  /*2740*/  @!P0 FFMA.FTZ R51, R43, R38, -R51 ;  /* 0x000000262b338223 */ /* 0x000fe20000010833 */
[----:B------:R-:W-:Y:S01]  /*2750*/  @!P0 LOP3.LUT R38, R22, 0xffff0000, RZ, 0xc0, !PT ;  /* 0xffff000016268812 */ /* 0x000fe200078ec0ff */
[-C--:B------:R-:W-:Y:S02]  /*2760*/  @!P0 FMUL.FTZ R2, R40, R35.reuse ;  /* 0x0000002328028220 */ /* 0x080fe40000410000 */
[----:B------:R-:W-:Y:S01]  /*2770*/  @!P0 FFMA.FTZ R77, R42, R35, -R77 ;  /* 0x000000232a4d8223 */ /* 0x000fe2000001084d */
[----:B------:R-:W-:Y:S01]  /*2780*/  @!P0 SHF.L.U32 R35, R34, 0x10, RZ ;  /* 0x0000001022238819 */ /* 0x000fe200000006ff */
[----:B------:R-:W-:Y:S01]  /*2790*/  @!P0 FFMA.FTZ R0, R41, R43, R0 ;  /* 0x0000002b29008223 */ /* 0x000fe20000010000 */
[C---:B------:R-:W-:Y:S01]  /*27a0*/  @!P0 LOP3.LUT R43, R68.reuse, 0xffff0000, RZ, 0xc0, !PT ;  /* 0xffff0000442b8812 */ /* 0x040fe200078ec0ff */
[----:B------:R-:W-:Y:S01]  /*27b0*/  @!P0 IMAD.U32 R41, R68, 0x10000, RZ ;  /* 0x0001000044298824 */ /* 0x000fe200078e00ff */
        /* <DEDUP_REMOVED lines=19> */
.L_x_75:
[----:B------:R-:W-:Y:S05]  /*28f0*/  BSYNC B0 ;  /* 0x0000000000007941 */ /* 0x000fea0003800000 */
.L_x_74:
        /* <DEDUP_REMOVED lines=58> */
.L_x_77:
[----:B------:R-:W-:Y:S05]  /*2ca0*/  BSYNC B0 ;  /* 0x0000000000007941 */ /* 0x000fea0003800000 */
.L_x_76:
        /* <DEDUP_REMOVED lines=58> */
.L_x_79:
[----:B------:R-:W-:Y:S05]  /*3050*/  BSYNC B0 ;  /* 0x0000000000007941 */ /* 0x000fea0003800000 */
.L_x_78:
        /* <DEDUP_REMOVED lines=10> */
[----:B------:R-:W-:Y:S02]  /*3100*/  @!P0 SHF.R.U64 R25, R30, 0x10, R31 ;  /* 0x000000101e198819 */ /* 0x000fe4000000121f */
        /* <DEDUP_REMOVED lines=13> */
[----:B------:R-:W-:Y:S02]  /*31e0*/  @!P0 LOP3.LUT R29, R20, 0xffff0000, RZ, 0xc0, !PT ;  /* 0xffff0000141d8812 */ /* 0x000fe400078ec0ff */
[----:B------:R-:W-:Y:S01]  /*31f0*/  @!P0 SHF.L.U32 R35, R21, 0x10, RZ ;  /* 0x0000001015238819 */ /* 0x000fe200000006ff */
[----:B------:R-:W-:Y:S01]  /*3200*/  @!P0 FMUL.FTZ R43, R25, R32 ;  /* 0x00000020192b8220 */ /* 0x000fe20000410000 */
[----:B------:R-:W-:Y:S01]  /*3210*/  @!P0 LOP3.LUT R37, R56, 0xffff0000, RZ, 0xc0, !PT ;  /* 0xffff000038258812 */ /* 0x000fe200078ec0ff */
[C---:B------:R-:W-:Y:S02]  /*3220*/  @!P0 FMUL.FTZ R39, R29.reuse, R28 ;  /* 0x0000001c1d278220 */ /* 0x040fe40000410000 */
[----:B------:R-:W-:Y:S02]  /*3230*/  @!P0 FMUL.FTZ R0, R29, R24 ;  /* 0x000000181d008220 */ /* 0x000fe40000410000 */
[-C--:B------:R-:W-:Y:S01]  /*3240*/  @!P0 FMUL.FTZ R2, R25, R8.reuse ;  /* 0x0000000819028220 */ /* 0x080fe20000410000 */
[----:B------:R-:W-:Y:S01]  /*3250*/  @!P0 LOP3.LUT R25, R22, 0xffff0000, RZ, 0xc0, !PT ;  /* 0xffff000016198812 */ /* 0x000fe200078ec0ff */
[----:B------:R-:W-:Y:S01]  /*3260*/  @!P0 FFMA.FTZ R43, R35, R8, -R43 ;  /* 0x00000008232b8223 */ /* 0x000fe2000001082b */
[----:B------:R-:W-:Y:S01]  /*3270*/  @!P0 SHF.L.U32 R8, R7, 0x10, RZ ;  /* 0x0000001007088819 */ /* 0x000fe200000006ff */
[----:B------:R-:W-:Y:S01]  /*3280*/  @!P0 FFMA.FTZ R39, R33, R24, -R39 ;  /* 0x0000001821278223 */ /* 0x000fe20000010827 */
[----:B------:R-:W-:Y:S01]  /*3290*/  @!P0 LOP3.LUT R24, R23, 0xffff0000, RZ, 0xc0, !PT ;  /* 0xffff000017188812 */ /* 0x000fe200078ec0ff */
[----:B------:R-:W-:Y:S01]  /*32a0*/  @!P0 FFMA.FTZ R0, R28, R33, R0 ;  /* 0x000000211c008223 */ /* 0x000fe20000010000 */
[----:B------:R-:W-:Y:S01]  /*32b0*/  @!P0 LOP3.LUT R7, R7, 0xffff0000, RZ, 0xc0, !PT ;  /* 0xffff000007078812 */ /* 0x000fe200078ec0ff */
[----:B------:R-:W-:Y:S02]  /*32c0*/  @!P0 IMAD.U32 R28, R56, 0x10000, RZ ;  /* 0x00010000381c8824 */ /* 0x000fe400078e00ff */
[----:B------:R-:W-:Y:S01]  /*32d0*/  @!P0 IMAD.U32 R33, R22, 0x10000, RZ ;  /* 0x0001000016218824 */ /* 0x000fe200078e00ff */
[----:B------:R-:W-:Y:S01]  /*32e0*/  @!P0 F2FP.BF16.PACK_AB R39, R0, R39 ;  /* 0x000000270027823e */ /* 0x000fe200000010ff */
[C---:B------:R-:W-:Y:S02]  /*32f0*/  @!P0 FMUL.FTZ R3, R25.reuse, R8 ;  /* 0x0000000819038220 */ /* 0x040fe40000410000 */
        /* <DEDUP_REMOVED lines=16> */
.L_x_81:
[----:B------:R-:W-:Y:S05]  /*3400*/  BSYNC B0 ;  /* 0x0000000000007941 */ /* 0x000fea0003800000 */
.L_x_80:
[----:B------:R-:W-:Y:S11]  /*3410*/  ISETP.GE.AND P0, PT, R148, c[0x0][0x1d4], PT ;  /* 0x0000750094007a0c */ /* 0x000ff60003f06270 */
[----:B------:R-:W-:Y:S02]  /*3420*/  @!UPT UIADD3 URZ, URZ, URZ, URZ ;  /* 0x0000003f3f3ff290 */ /* 0x000fe4000fffe03f */
        /* <DEDUP_REMOVED lines=21> */
[C---:B------:R-:W-:Y:S02]  /*3580*/  @!P0 LOP3.LUT R25, R21.reuse, 0xffff0000, RZ, 0xc0, !PT ;  /* 0xffff000015198812 */ /* 0x040fe400078ec0ff */
[----:B------:R-:W-:Y:S01]  /*3590*/  @!P0 SHF.L.U32 R31, R21, 0x10, RZ ;  /* 0x00000010151f8819 */ /* 0x000fe200000006ff */
[----:B------:R-:W-:Y:S01]  /*35a0*/  @!P0 FMUL.FTZ R35, R8, R29 ;  /* 0x0000001d08238220 */ /* 0x000fe20000410000 */
[----:B------:R-:W-:Y:S01]  /*35b0*/  @!P0 LOP3.LUT R33, R52, 0xffff0000, RZ, 0xc0, !PT ;  /* 0xffff000034218812 */ /* 0x000fe200078ec0ff */
        /* <DEDUP_REMOVED lines=29> */
[----:B------:R1:W-:Y:S01]  /*3790*/  ST.E.128 [R36.64], R20 ;  /* 0x0000001424007985 */ /* 0x0003e2000c101d06 */
[----:B------:R-:W-:-:S05]  /*37a0*/  BRA `(.L_x_71) ;  /* 0x00001f7000007947 */ /* 0x000fca0003800000 */
.L_x_68:
        /* <DEDUP_REMOVED lines=37> */
[----:B------:R1:W5:Y:S04]  /*3a00*/  @!P0 LDG.E.128 R40, [R24.64] ;  /* 0x0000000618288981 */ /* 0x000368000c1e1d00 */
[----:B------:R1:W5:Y:S01]  /*3a10*/  @!P0 LDG.E.128 R52, [R2.64] ;  /* 0x0000000602348981 */ /* 0x000362000c1e1d00 */
[----:B------:R-:W-:Y:S11]  /*3a20*/  ISETP.GE.AND P0, PT, R13, c[0x0][0x27c], PT ;  /* 0x00009f000d007a0c */ /* 0x000ff60003f06270 */
[----:B------:R-:W-:Y:S02]  /*3a30*/  @!UPT UIADD3 URZ, URZ, URZ, URZ ;  /* 0x0000003f3f3ff290 */ /* 0x000fe4000fffe03f */
[----:B------:R1:W5:Y:S04]  /*3a40*/  @!P0 LDG.E.128 R28, [R24.64+0x40] ;  /* 0x00004006181c8981 */ /* 0x000368000c1e1d00 */
[----:B------:R1:W5:Y:S01]  /*3a50*/  @!P0 LDG.E.128 R68, [R2.64+0x40] ;  /* 0x0000400602448981 */ /* 0x000362000c1e1d00 */
[----:B------:R-:W-:Y:S11]  /*3a60*/  ISETP.GE.AND P0, PT, R12, c[0x0][0x27c], PT ;  /* 0x00009f000c007a0c */ /* 0x000ff60003f06270 */
[----:B------:R-:W-:Y:S02]  /*3a70*/  @!UPT UIADD3 URZ, URZ, URZ, URZ ;  /* 0x0000003f3f3ff290 */ /* 0x000fe4000fffe03f */
[----:B------:R1:W5:Y:S04]  /*3a80*/  @!P0 LDG.E.128 R20, [R24.64+0x80] ;  /* 0x0000800618148981 */ /* 0x000368000c1e1d00 */
[----:B------:R1:W5:Y:S02]  /*3a90*/  @!P0 LDG.E.128 R64, [R2.64+0x80] ;  /* 0x0000800602408981 */ /* 0x000364000c1e1d00 */
.L_x_83:
[----:B------:R-:W-:Y:S05]  /*3aa0*/  BSYNC B0 ;  /* 0x0000000000007941 */ /* 0x000fea0003800000 */
.L_x_82:
[----:B------:R2:W3:Y:S04]  /*3ab0*/  SHFL.IDX PT, R183, R75, RZ, 0x1c1f ;  /* 0x001c1fff4bb77589 */ /* 0x0004e800000e0000 */
[----:B------:R2:W4:Y:S01]  /*3ac0*/  SHFL.IDX PT, R182, R73, RZ, 0x1c1f ;  /* 0x001c1fff49b67589 */ /* 0x00052200000e0000 */
[----:B------:R-:W-:-:S05]  /*3ad0*/  @P1 BRA `(.L_x_71) ;  /* 0x00001c4000001947 */ /* 0x000fca0003800000 */
[----:B------:R-:W-:Y:S01]  /*3ae0*/  ISETP.GE.AND P0, PT, R16, c[0x0][0x1d4], PT ;  /* 0x0000750010007a0c */ /* 0x000fe20003f06270 */
[----:B-----5:R-:W-:Y:S01]  /*3af0*/  IMAD.MOV.U32 R4, RZ, RZ, R22 ;  /* 0x000000ffff047224 */ /* 0x020fe200078e0016 */
[----:B------:R-:W-:Y:S01]  /*3b00*/  IADD3 R184, -R131, c[0x0][0x1d4], RZ ;  /* 0x0000750083b87a10 */ /* 0x000fe20007ffe1ff */
[----:B-1----:R-:W-:Y:S01]  /*3b10*/  IMAD.MOV.U32 R3, RZ, RZ, R23 ;  /* 0x000000ffff037224 */ /* 0x002fe200078e0017 */
[----:B------:R-:W-:Y:S01]  /*3b20*/  BSSY B0, `(.L_x_84) ;  /* 0x000009f000007945 */ /* 0x000fe20003800000 */
        /* <DEDUP_REMOVED lines=31> */
[----:B------:R-:W-:Y:S01]  /*3d20*/  ISETP.NE.AND P2, PT, R157, RZ, PT ;  /* 0x000000ff9d00720c */ /* 0x000fe20003f45270 */
[----:B--2---:R-:W1:Y:S01]  /*3d30*/  LDS.128 R72, [R130+0x6100] ;  /* 0x0061000082487984 */ /* 0x004e620000000c00 */
[----:B------:R-:W-:Y:S01]  /*3d40*/  ISETP.GE.AND P0, PT, R16, c[0x0][0x27c], PT ;  /* 0x00009f0010007a0c */ /* 0x000fe20003f06270 */
[----:B------:R-:W-:Y:S01]  /*3d50*/  IMAD.MOV.U32 R50, RZ, RZ, R52 ;  /* 0x000000ffff327224 */ /* 0x000fe200078e0034 */
[----:B------:R-:W-:Y:S01]  /*3d60*/  SEL R186, R131, R184, !P2 ;  /* 0x000000b883ba7207 */ /* 0x000fe20005000000 */
[----:B------:R-:W-:Y:S01]  /*3d70*/  IMAD.MOV.U32 R45, RZ, RZ, R40 ;  /* 0x000000ffff2d7224 */ /* 0x000fe200078e0028 */
[----:B------:R-:W-:Y:S01]  /*3d80*/  MOV R48, R53 ;  /* 0x0000003500307202 */ /* 0x000fe20000000f00 */
[----:B------:R-:W-:Y:S01]  /*3d90*/  IMAD.MOV.U32 R44, RZ, RZ, R41 ;  /* 0x000000ffff2c7224 */ /* 0x000fe200078e0029 */
[----:B------:R-:W-:Y:S01]  /*3da0*/  SHF.R.S32.HI R159, RZ, 0x1f, R186 ;  /* 0x0000001fff9f7819 */ /* 0x000fe200000114ba */
[----:B------:R-:W-:Y:S01]  /*3db0*/  IMAD.MOV.U32 R46, RZ, RZ, R42 ;  /* 0x000000ffff2e7224 */ /* 0x000fe200078e002a */
[----:B------:R-:W-:Y:S01]  /*3dc0*/  MOV R63, R55 ;  /* 0x00000037003f7202 */ /* 0x000fe20000000f00 */
[----:B------:R-:W-:Y:S01]  /*3dd0*/  IMAD.MOV.U32 R56, RZ, RZ, R54 ;  /* 0x000000ffff387224 */ /* 0x000fe200078e0036 */
[----:B------:R-:W-:Y:S03]  /*3de0*/  LEA.HI R186, R159, R186, RZ, 0x4 ;  /* 0x000000ba9fba7211 */ /* 0x000fe600078f20ff */
[----:B------:R-:W-:Y:S02]  /*3df0*/  @!P0 SHF.R.U64 R51, R52, 0x10, R53 ;  /* 0x0000001034338819 */ /* 0x000fe40000001235 */
[----:B------:R-:W-:Y:S02]  /*3e00*/  LEA.HI.SX32 R185, R186, R141, 0x1c ;  /* 0x0000008dbab97211 */ /* 0x000fe400078fe2ff */
[----:B------:R-:W-:Y:S02]  /*3e10*/  @!P0 SHF.R.U64 R40, R40, 0x10, R41 ;  /* 0x0000001028288819 */ /* 0x000fe40000001229 */
[----:B------:R-:W-:Y:S01]  /*3e20*/  SHF.R.S32.HI R186, RZ, 0x1f, R185 ;  /* 0x0000001fffba7819 */ /* 0x000fe200000114b9 */
[----:B------:R-:W-:Y:S01]  /*3e30*/  IMAD.SHL.U32 R159, R185, 0x8, RZ ;  /* 0x00000008b99f7824 */ /* 0x000fe200078e00ff */
[----:B------:R-:W-:Y:S02]  /*3e40*/  @!P0 SHF.R.U32.HI R53, RZ, 0x10, R53 ;  /* 0x00000010ff358819 */ /* 0x000fe40000011635 */
[----:B------:R-:W-:Y:S02]  /*3e50*/  LEA.HI R186, R186, R185, RZ, 0x3 ;  /* 0x000000b9baba7211 */ /* 0x000fe400078f18ff */
[----:B------:R-:W-:Y:S02]  /*3e60*/  @!P0 PRMT R50, R50, 0x5410, R51 ;  /* 0x0000541032328816 */ /* 0x000fe40000000033 */
[----:B------:R-:W-:Y:S01]  /*3e70*/  @!P0 PRMT R45, R45, 0x5410, R40 ;  /* 0x000054102d2d8816 */ /* 0x000fe20000000028 */
[----:B------:R-:W-:Y:S01]  /*3e80*/  IMAD.SHL.U32 R186, R186, 0x200, RZ ;  /* 0x00000200baba7824 */ /* 0x000fe200078e00ff */
[----:B------:R-:W-:Y:S02]  /*3e90*/  LOP3.LUT R187, R149, 0x38, R159, 0xf8, !PT ;  /* 0x0000003895bb7812 */ /* 0x000fe400078ef89f */
[----:B------:R-:W-:Y:S01]  /*3ea0*/  @!P0 SHF.R.U32.HI R47, RZ, 0x10, R41 ;  /* 0x00000010ff2f8819 */ /* 0x000fe20000011629 */
[--C-:B------:R-:W-:Y:S01]  /*3eb0*/  IMAD.MOV.U32 R41, RZ, RZ, R43.reuse ;  /* 0x000000ffff297224 */ /* 0x100fe200078e002b */
[----:B------:R-:W-:Y:S02]  /*3ec0*/  LOP3.LUT R187, R187, R134, RZ, 0x3c, !PT ;  /* 0x00000086bbbb7212 */ /* 0x000fe400078e3cff */
[----:B------:R-:W-:Y:S02]  /*3ed0*/  LOP3.LUT R186, R186, 0x7ffff000, RZ, 0xc0, !PT ;  /* 0x7ffff000baba7812 */ /* 0x000fe400078ec0ff */
[----:B------:R-:W-:Y:S01]  /*3ee0*/  @!P0 SHF.R.U64 R49, R42, 0x10, R43 ;  /* 0x000000102a318819 */ /* 0x000fe2000000122b */
[----:B-1----:R-:W-:Y:S01]  /*3ef0*/  @!P0 IMAD.U32 R51, R72, 0x10000, RZ ;  /* 0x0001000048338824 */ /* 0x002fe200078e00ff */
[----:B------:R-:W-:Y:S01]  /*3f00*/  IADD3 R186, R187, R186, R132 ;  /* 0x000000babbba7210 */ /* 0x000fe20007ffe084 */
[----:B------:R-:W-:Y:S01]  /*3f10*/  @!P0 IMAD.U32 R61, R75, 0x10000, RZ ;  /* 0x000100004b3d8824 */ /* 0x000fe200078e00ff */
[--C-:B------:R-:W-:Y:S02]  /*3f20*/  @!P0 SHF.R.U64 R57, R54, 0x10, R55.reuse ;  /* 0x0000001036398819 */ /* 0x100fe40000001237 */
[----:B------:R-:W-:Y:S01]  /*3f30*/  @!P0 SHF.R.U32.HI R52, RZ, 0x10, R55 ;  /* 0x00000010ff348819 */ /* 0x000fe20000011637 */
[----:B------:R-:W-:Y:S01]  /*3f40*/  IMAD.SHL.U32 R185, R186, 0x2, RZ ;  /* 0x00000002bab97824 */ /* 0x000fe200078e00ff */
[----:B------:R-:W-:Y:S02]  /*3f50*/  @!P0 PRMT R55, R48, 0x5410, R53 ;  /* 0x0000541030378816 */ /* 0x000fe40000000035 */
[----:B------:R-:W-:Y:S02]  /*3f60*/  @!P0 SHF.L.U32 R48, R50, 0x10, RZ ;  /* 0x0000001032308819 */ /* 0x000fe400000006ff */
[----:B------:R-:W1:Y:S01]  /*3f70*/  LDS.128 R24, [R185+0x6100] ;  /* 0x00610000b9187984 */ /* 0x000e620000000c00 */
[----:B------:R-:W-:Y:S02]  /*3f80*/  @!P0 SHF.R.U32.HI R42, RZ, 0x10, R43 ;  /* 0x00000010ff2a8819 */ /* 0x000fe4000001162b */
[----:B------:R-:W-:Y:S01]  /*3f90*/  @!P0 PRMT R43, R44, 0x5410, R47 ;  /* 0x000054102c2b8816 */ /* 0x000fe2000000002f */
[----:B------:R-:W-:Y:S01]  /*3fa0*/  @!P0 IMAD.U32 R44, R45, 0x10000, RZ ;  /* 0x000100002d2c8824 */ /* 0x000fe200078e00ff */
[----:B------:R-:W-:Y:S02]  /*3fb0*/  @!P0 PRMT R40, R46, 0x5410, R49 ;  /* 0x000054102e288816 */ /* 0x000fe40000000031 */
[----:B------:R-:W-:Y:S02]  /*3fc0*/  @!P0 LOP3.LUT R50, R50, 0xffff0000, RZ, 0xc0, !PT ;  /* 0xffff000032328812 */ /* 0x000fe400078ec0ff */
[----:B------:R-:W-:Y:S02]  /*3fd0*/  @!P0 PRMT R41, R41, 0x5410, R42 ;  /* 0x0000541029298816 */ /* 0x000fe4000000002a */
[----:B------:R-:W-:Y:S02]  /*3fe0*/  @!P0 LOP3.LUT R42, R45, 0xffff0000, RZ, 0xc0, !PT ;  /* 0xffff00002d2a8812 */ /* 0x000fe400078ec0ff */
[----:B------:R-:W-:Y:S02]  /*3ff0*/  @!P0 LOP3.LUT R53, R72, 0xffff0000, RZ, 0xc0, !PT ;  /* 0xffff000048358812 */ /* 0x000fe400078ec0ff */
[----:B------:R-:W-:Y:S02]  /*4000*/  @!P0 PRMT R63, R63, 0x5410, R52 ;  /* 0x000054103f3f8816 */ /* 0x000fe40000000034 */
[----:B------:R-:W-:Y:S02]  /*4010*/  @!P0 LOP3.LUT R52, R73, 0xffff0000, RZ, 0xc0, !PT ;  /* 0xffff000049348812 */ /* 0x000fe400078ec0ff */
[----:B------:R-:W-:Y:S01]  /*4020*/  @!P0 PRMT R56, R56, 0x5410, R57 ;  /* 0x0000541038388816 */ /* 0x000fe20000000039 */
[C---:B------:R-:W-:Y:S01]  /*4030*/  @!P0 IMAD.U32 R57, R74.reuse, 0x10000, RZ ;  /* 0x000100004a398824 */ /* 0x040fe200078e00ff */
[----:B------:R-:W-:Y:S02]  /*4040*/  @!P0 LOP3.LUT R59, R74, 0xffff0000, RZ, 0xc0, !PT ;  /* 0xffff00004a3b8812 */ /* 0x000fe400078ec0ff */
[C---:B------:R-:W-:Y:S02]  /*4050*/  @!P0 SHF.L.U32 R54, R56.reuse, 0x10, RZ ;  /* 0x0000001038368819 */ /* 0x040fe400000006ff */
[----:B------:R-:W-:Y:S02]  /*4060*/  @!P0 LOP3.LUT R56, R56, 0xffff0000, RZ, 0xc0, !PT ;  /* 0xffff000038388812 */ /* 0x000fe400078ec0ff */
[C---:B------:R-:W-:Y:S02]  /*4070*/  @!P0 SHF.L.U32 R58, R63.reuse, 0x10, RZ ;  /* 0x000000103f3a8819 */ /* 0x040fe400000006ff */
[----:B------:R-:W-:Y:S02]  /*4080*/  @!P0 LOP3.LUT R63, R63, 0xffff0000, RZ, 0xc0, !PT ;  /* 0xffff00003f3f8812 */ /* 0x000fe400078ec0ff */
[----:B------:R-:W-:Y:S01]  /*4090*/  @!P0 LOP3.LUT R60, R75, 0xffff0000, RZ, 0xc0, !PT ;  /* 0xffff00004b3c8812 */ /* 0x000fe200078ec0ff */
[C---:B-1----:R-:W-:Y:S01]  /*40a0*/  @!P0 IMAD.U32 R49, R24.reuse, 0x10000, RZ ;  /* 0x0001000018318824 */ /* 0x042fe200078e00ff */
[----:B------:R-:W-:Y:S01]  /*40b0*/  @!P0 LOP3.LUT R47, R24, 0xffff0000, RZ, 0xc0, !PT ;  /* 0xffff0000182f8812 */ /* 0x000fe200078ec0ff */
[----:B------:R-:W-:Y:S02]  /*40c0*/  @!P0 IMAD.U32 R45, R25, 0x10000, RZ ;  /* 0x00010000192d8824 */ /* 0x000fe400078e00ff */
[C---:B------:R-:W-:Y:S02]  /*40d0*/  @!P0 FMUL.FTZ R185, R49.reuse, R48 ;  /* 0x0000003031b98220 */ /* 0x040fe40000410000 */
[----:B------:R-:W-:Y:S02]  /*40e0*/  @!P0 FMUL.FTZ R0, R49, R44 ;  /* 0x0000002c31008220 */ /* 0x000fe40000410000 */
[----:B------:R-:W-:Y:S02]  /*40f0*/  @!P0 FMUL.FTZ R186, R47, R50 ;  /* 0x000000322fba8220 */ /* 0x000fe40000410000 */
[----:B------:R-:W-:Y:S01]  /*4100*/  @!P0 FFMA.FTZ R185, R51, R44, -R185 ;  /* 0x0000002c33b98223 */ /* 0x000fe200000108b9 */
[----:B------:R-:W-:Y:S01]  /*4110*/  @!P0 LOP3.LUT R44, R25, 0xffff0000, RZ, 0xc0, !PT ;  /* 0xffff0000192c8812 */ /* 0x000fe200078ec0ff */
[----:B------:R-:W-:Y:S01]  /*4120*/  @!P0 FFMA.FTZ R0, R48, R51, R0 ;  /* 0x0000003330008223 */ /* 0x000fe20000010000 */
[----:B------:R-:W-:Y:S01]  /*4130*/  @!P0 SHF.L.U32 R48, R55, 0x10, RZ ;  /* 0x0000001037308819 */ /* 0x000fe200000006ff */
[-C--:B------:R-:W-:Y:S01]  /*4140*/  @!P0 FMUL.FTZ R2, R47, R42.reuse ;  /* 0x0000002a2f028220 */ /* 0x080fe20000410000 */
[----:B------:R-:W-:Y:S01]  /*4150*/  @!P0 LOP3.LUT R55, R55, 0xffff0000, RZ, 0xc0, !PT ;  /* 0xffff000037378812 */ /* 0x000fe200078ec0ff */
[----:B------:R-:W-:Y:S02]  /*4160*/  @!P0 FFMA.FTZ R186, R53, R42, -R186 ;  /* 0x0000002a35ba8223 */ /* 0x000fe400000108ba */
[C---:B------:R-:W-:Y:S01]  /*4170*/  @!P0 IMAD.U32 R42, R43.reuse, 0x10000, RZ ;  /* 0x000100002b2a8824 */ /* 0x040fe200078e00ff */
[----:B------:R-:W-:Y:S01]  /*4180*/  @!P0 LOP3.LUT R43, R43, 0xffff0000, RZ, 0xc0, !PT ;  /* 0xffff00002b2b8812 */ /* 0x000fe200078ec0ff */
[----:B------:R-:W-:Y:S01]  /*4190*/  @!P0 FMUL.FTZ R188, R44, R55 ;  /* 0x000000372cbc8220 */ /* 0x000fe20000410000 */
[----:B------:R-:W-:Y:S01]  /*41a0*/  @!P0 F2FP.BF16.PACK_AB R185, R186, R185 ;  /* 0x000000b9bab9823e */ /* 0x000fe200000010ff */
[----:B------:R-:W-:Y:S02]  /*41b0*/  @!P0 IMAD.U32 R51, R73, 0x10000, RZ ;  /* 0x0001000049338824 */ /* 0x000fe400078e00ff */
[C---:B------:R-:W-:Y:S02]  /*41c0*/  @!P0 FMUL.FTZ R187, R45.reuse, R48 ;  /* 0x000000302dbb8220 */ /* 0x040fe40000410000 */
[-C--:B------:R-:W-:Y:S02]  /*41d0*/  @!P0 FMUL.FTZ R4, R44, R43.reuse ;  /* 0x0000002b2c048220 */ /* 0x080fe40000410000 */
[----:B------:R-:W-:Y:S01]  /*41e0*/  @!P0 FFMA.FTZ R188, R52, R43, -R188 ;  /* 0x0000002b34bc8223 */ /* 0x000fe200000108bc */
[C---:B------:R-:W-:Y:S01]  /*41f0*/  @!P0 LOP3.LUT R43, R26.reuse, 0xffff0000, RZ, 0xc0, !PT ;  /* 0xffff00001a2b8812 */ /* 0x040fe200078ec0ff */
[-C--:B------:R-:W-:Y:S02]  /*4200*/  @!P0 FMUL.FTZ R3, R45, R42.reuse ;  /* 0x0000002a2d038220 */ /* 0x080fe40000410000 */
[----:B------:R-:W-:Y:S02]  /*4210*/  @!P0 IMAD.U32 R45, R26, 0x10000, RZ ;  /* 0x000100001a2d8824 */ /* 0x000fe400078e00ff */
[----:B------:R-:W-:Y:S02]  /*4220*/  @!P0 FFMA.FTZ R187, R51, R42, -R187 ;  /* 0x0000002a33bb8223 */ /* 0x000fe400000108bb */
[C---:B------:R-:W-:Y:S01]  /*4230*/  @!P0 IMAD.U32 R42, R40.reuse, 0x10000, RZ ;  /* 0x00010000282a8824 */ /* 0x040fe200078e00ff */
[----:B------:R-:W-:Y:S01]  /*4240*/  @!P0 LOP3.LUT R40, R40, 0xffff0000, RZ, 0xc0, !PT ;  /* 0xffff000028288812 */ /* 0x000fe200078ec0ff */
[----:B------:R-:W-:Y:S01]  /*4250*/  @!P0 FMUL.FTZ R190, R45, R54 ;  /* 0x000000362dbe8220 */ /* 0x000fe20000410000 */
[----:B------:R-:W-:Y:S01]  /*4260*/  @!P0 F2FP.BF16.PACK_AB R188, R188, R187 ;  /* 0x000000bbbcbc823e */ /* 0x000fe200000010ff */
[----:B------:R-:W-:Y:S02]  /*4270*/  @!P0 FMUL.FTZ R191, R43, R56 ;  /* 0x000000382bbf8220 */ /* 0x000fe40000410000 */
[----:B------:R-:W-:Y:S01]  /*4280*/  @!P0 FFMA.FTZ R2, R50, R53, R2 ;  /* 0x0000003532028223 */ /* 0x000fe20000010002 */
[----:B------:R-:W-:Y:S01]  /*4290*/  @!P0 MOV R73, R188 ;  /* 0x000000bc00498202 */ /* 0x000fe20000000f00 */
[-C--:B------:R-:W-:Y:S02]  /*42a0*/  @!P0 FMUL.FTZ R5, R45, R42.reuse ;  /* 0x0000002a2d058220 */ /* 0x080fe40000410000 */
[----:B------:R-:W-:Y:S01]  /*42b0*/  @!P0 FFMA.FTZ R190, R57, R42, -R190 ;  /* 0x0000002a39be8223 */ /* 0x000fe200000108be */
[----:B------:R-:W-:Y:S01]  /*42c0*/  @!P0 LOP3.LUT R42, R27, 0xffff0000, RZ, 0xc0, !PT ;  /* 0xffff00001b2a8812 */ /* 0x000fe200078ec0ff */
[----:B------:R-:W-:Y:S01]  /*42d0*/  @!P0 FMUL.FTZ R6, R43, R40 ;  /* 0x000000282b068220 */ /* 0x000fe20000410000 */
[----:B------:R-:W-:Y:S01]  /*42e0*/  @!P0 F2FP.BF16.PACK_AB R186, R2, R0 ;  /* 0x0000000002ba823e */ /* 0x000fe200000010ff */
[----:B------:R-:W-:Y:S02]  /*42f0*/  @!P0 FFMA.FTZ R191, R59, R40, -R191 ;  /* 0x000000283bbf8223 */ /* 0x000fe400000108bf */
[----:B------:R-:W-:Y:S01]  /*4300*/  @!P0 IMAD.U32 R43, R27, 0x10000, RZ ;  /* 0x000100001b2b8824 */ /* 0x000fe200078e00ff */
[----:B------:R-:W-:Y:S01]  /*4310*/  @!P0 MOV R24, R186 ;  /* 0x000000ba00188202 */ /* 0x000fe20000000f00 */
[C---:B------:R-:W-:Y:S01]  /*4320*/  @!P0 IMAD.U32 R40, R41.reuse, 0x10000, RZ ;  /* 0x0001000029288824 */ /* 0x040fe200078e00ff */
[----:B------:R-:W-:Y:S01]  /*4330*/  @!P0 LOP3.LUT R41, R41, 0xffff0000, RZ, 0xc0, !PT ;  /* 0xffff000029298812 */ /* 0x000fe200078ec0ff */
[----:B------:R-:W-:Y:S01]  /*4340*/  @!P0 FFMA.FTZ R3, R48, R51, R3 ;  /* 0x0000003330038223 */ /* 0x000fe20000010003 */
[----:B------:R-:W-:Y:S01]  /*4350*/  @!P0 F2FP.BF16.PACK_AB R190, R191, R190 ;  /* 0x000000bebfbe823e */ /* 0x000fe200000010ff */
[----:B------:R-:W-:Y:S02]  /*4360*/  @!P0 FFMA.FTZ R4, R55, R52, R4 ;  /* 0x0000003437048223 */ /* 0x000fe40000010004 */
[C---:B------:R-:W-:Y:S02]  /*4370*/  @!P0 FMUL.FTZ R7, R43.reuse, R40 ;  /* 0x000000282b078220 */ /* 0x040fe40000410000 */
[----:B------:R-:W-:Y:S01]  /*4380*/  @!P0 FFMA.FTZ R5, R54, R57, R5 ;  /* 0x0000003936058223 */ /* 0x000fe20000010005 */
        /* <DEDUP_REMOVED lines=9> */
[----:B------:R-:W-:Y:S02]  /*4420*/  @!P0 FFMA.FTZ R8, R63, R60, R8 ;  /* 0x0000003c3f088223 */ /* 0x000fe40000010008 */
[----:B------:R-:W-:Y:S01]  /*4430*/  @!P0 IMAD.MOV.U32 R72, RZ, RZ, R185 ;  /* 0x000000ffff488224 */ /* 0x000fe200078e00b9 */
[----:B------:R-:W-:Y:S01]  /*4440*/  @!P0 F2FP.BF16.PACK_AB R189, R192, R189 ;  /* 0x000000bdc0bd823e */ /* 0x000fe200000010ff */
[----:B------:R-:W-:Y:S01]  /*4450*/  @!P0 IMAD.MOV.U32 R74, RZ, RZ, R190 ;  /* 0x000000ffff4a8224 */ /* 0x000fe200078e00be */
[----:B------:R-:W-:Y:S01]  /*4460*/  @!P0 F2FP.BF16.PACK_AB R192, R8, R7 ;  /* 0x0000000708c0823e */ /* 0x000fe200000010ff */
[----:B------:R-:W-:Y:S02]  /*4470*/  @!P0 IMAD.MOV.U32 R25, RZ, RZ, R187 ;  /* 0x000000ffff198224 */ /* 0x000fe400078e00bb */
[----:B------:R-:W-:Y:S01]  /*4480*/  @!P0 IMAD.MOV.U32 R75, RZ, RZ, R189 ;  /* 0x000000ffff4b8224 */ /* 0x000fe200078e00bd */
[----:B------:R-:W-:Y:S01]  /*4490*/  @!P0 MOV R27, R192 ;  /* 0x000000c0001b8202 */ /* 0x000fe20000000f00 */
[----:B------:R-:W-:Y:S01]  /*44a0*/  @!P0 IMAD.MOV.U32 R26, RZ, RZ, R191 ;  /* 0x000000ffff1a8224 */ /* 0x000fe200078e00bf */
[----:B----4-:R-:W-:Y:S05]  /*44b0*/  IADD3 R186, P0, R182, R116, RZ ;  /* 0x00000074b6ba7210 */ /* 0x010fea0007f1e0ff */
[----:B---3--:R-:W-:Y:S01]  /*44c0*/  IMAD.X R187, R183, 0x1, R115, P0 ;  /* 0x00000001b7bb7824 */ /* 0x008fe200000e0673 */
[C---:B------:R-:W-:Y:S04]  /*44d0*/  ISETP.GE.AND P0, PT, R159.reuse, c[0x0][0x1d4], PT ;  /* 0x000075009f007a0c */ /* 0x040fe80003f06270 */
[----:B------:R1:W-:Y:S09]  /*44e0*/  ST.E.128 [R186.64], R72 ;  /* 0x00000048ba007985 */ /* 0x0003f2000c101d06 */
[----:B------:R-:W-:Y:S05]  /*44f0*/  @!P0 IMAD.WIDE R188, R159, 0x2, R182 ;  /* 0x000000029fbc8825 */ /* 0x000fea00078e02b6 */
[----:B------:R1:W-:Y:S02]  /*4500*/  @!P0 ST.E.128 [R188.64], R24 ;  /* 0x00000018bc008985 */ /* 0x0003e4000c101d06 */
.L_x_85:
[----:B------:R-:W-:Y:S05]  /*4510*/  BSYNC B0 ;  /* 0x0000000000007941 */ /* 0x000fea0003800000 */
.L_x_84:
[----:B------:R-:W-:Y:S01]  /*4520*/  ISETP.GE.AND P0, PT, R13, c[0x0][0x1d4], PT ;  /* 0x000075000d007a0c */ /* 0x000fe20003f06270 */
[----:B------:R-:W-:Y:S01]  /*4530*/  @!UPT UIADD3 URZ, URZ, URZ, URZ ;  /* 0x0000003f3f3ff290 */ /* 0x000fe2000fffe03f */
[----:B------:R-:W-:Y:S11]  /*4540*/  BSSY B0, `(.L_x_86) ;  /* 0x0000079000007945 */ /* 0x000ff60003800000 */
[----:B------:R-:W-:-:S05]  /*4550*/  @P0 BRA `(.L_x_87) ;  /* 0x0000077000000947 */ /* 0x000fca0003800000 */
[----:B------:R-:W-:Y:S01]  /*4560*/  ISETP.NE.AND P1, PT, R156, RZ, PT ;  /* 0x000000ff9c00720c */ /* 0x000fe20003f25270 */
[----:B------:R-:W5:Y:S01]  /*4570*/  LDS.128 R56, [R129+0x6100] ;  /* 0x0061000081387984 */ /* 0x000f620000000c00 */
[----:B------:R-:W-:Y:S02]  /*4580*/  ISETP.GE.AND P0, PT, R13, c[0x0][0x27c], PT ;  /* 0x00009f000d007a0c */ /* 0x000fe40003f06270 */
[----:B------:R-:W-:Y:S04]  /*4590*/  SEL R61, R131, R184, !P1 ;  /* 0x000000b8833d7207 */ /* 0x000fe80004800000 */
[----:B------:R-:W-:Y:S04]  /*45a0*/  SHF.R.S32.HI R54, RZ, 0x1f, R61 ;  /* 0x0000001fff367819 */ /* 0x000fe8000001143d */
[----:B------:R-:W-:Y:S03]  /*45b0*/  LEA.HI R61, R54, R61, RZ, 0x4 ;  /* 0x0000003d363d7211 */ /* 0x000fe600078f20ff */
[--C-:B------:R-:W-:Y:S02]  /*45c0*/  @!P0 SHF.R.U64 R43, R68, 0x10, R69.reuse ;  /* 0x00000010442b8819 */ /* 0x100fe40000001245 */
[----:B------:R-:W-:Y:S02]  /*45d0*/  LEA.HI.SX32 R60, R61, R138, 0x1c ;  /* 0x0000008a3d3c7211 */ /* 0x000fe400078fe2ff */
[----:B------:R-:W-:Y:S02]  /*45e0*/  @!P0 SHF.R.U32.HI R68, RZ, 0x10, R69 ;  /* 0x00000010ff448819 */ /* 0x000fe40000011645 */
[----:B------:R-:W-:Y:S01]  /*45f0*/  SHF.R.S32.HI R63, RZ, 0x1f, R60 ;  /* 0x0000001fff3f7819 */ /* 0x000fe2000001143c */
[----:B------:R-:W-:Y:S01]  /*4600*/  IMAD.SHL.U32 R54, R60, 0x8, RZ ;  /* 0x000000083c367824 */ /* 0x000fe200078e00ff */
[--C-:B------:R-:W-:Y:S02]  /*4610*/  @!P0 SHF.R.U64 R28, R28, 0x10, R29.reuse ;  /* 0x000000101c1c8819 */ /* 0x100fe4000000121d */
[----:B------:R-:W-:Y:S02]  /*4620*/  LEA.HI R63, R63, R60, RZ, 0x3 ;  /* 0x0000003c3f3f7211 */ /* 0x000fe400078f18ff */
[----:B------:R-:W-:Y:S02]  /*4630*/  @!P0 SHF.R.U32.HI R29, RZ, 0x10, R29 ;  /* 0x00000010ff1d8819 */ /* 0x000fe4000001161d */
[----:B------:R-:W-:Y:S01]  /*4640*/  @!P0 SHF.R.U64 R30, R30, 0x10, R31 ;  /* 0x000000101e1e8819 */ /* 0x000fe2000000121f */
[----:B------:R-:W-:Y:S01]  /*4650*/  IMAD.SHL.U32 R63, R63, 0x200, RZ ;  /* 0x000002003f3f7824 */ /* 0x000fe200078e00ff */
[----:B------:R-:W-:Y:S02]  /*4660*/  LOP3.LUT R61, R149, 0x38, R54, 0xf8, !PT ;  /* 0x00000038953d7812 */ /* 0x000fe400078ef836 */
[----:B------:R-:W-:Y:S02]  /*4670*/  @!P0 PRMT R37, R37, 0x5410, R28 ;  /* 0x0000541025258816 */ /* 0x000fe4000000001c */
[----:B------:R-:W-:Y:S02]  /*4680*/  LOP3.LUT R61, R61, R134, RZ, 0x3c, !PT ;  /* 0x000000863d3d7212 */ /* 0x000fe400078e3cff */
[----:B------:R-:W-:Y:S02]  /*4690*/  LOP3.LUT R63, R63, 0x7ffff000, RZ, 0xc0, !PT ;  /* 0x7ffff0003f3f7812 */ /* 0x000fe400078ec0ff */
[----:B------:R-:W-:Y:S01]  /*46a0*/  @!P0 PRMT R81, R81, 0x5410, R68 ;  /* 0x0000541051518816 */ /* 0x000fe20000000044 */
[----:B-----5:R-:W-:Y:S01]  /*46b0*/  @!P0 IMAD.U32 R40, R56, 0x10000, RZ ;  /* 0x0001000038288824 */ /* 0x020fe200078e00ff */
[----:B------:R-:W-:Y:S01]  /*46c0*/  IADD3 R61, R61, R63, R132 ;  /* 0x0000003f3d3d7210 */ /* 0x000fe20007ffe084 */
[----:B------:R-:W-:Y:S01]  /*46d0*/  @!P0 IMAD.U32 R52, R59, 0x10000, RZ ;  /* 0x000100003b348824 */ /* 0x000fe200078e00ff */
[----:B------:R-:W-:Y:S01]  /*46e0*/  @!P0 SHF.R.U32.HI R45, RZ, 0x10, R71 ;  /* 0x00000010ff2d8819 */ /* 0x000fe20000011647 */
[----:B------:R-:W-:Y:S01]  /*46f0*/  @!P0 IMAD.U32 R42, R81, 0x10000, RZ ;  /* 0x00010000512a8824 */ /* 0x000fe200078e00ff */
[----:B------:R-:W-:Y:S01]  /*4700*/  @!P0 PRMT R82, R82, 0x5410, R43 ;  /* 0x0000541052528816 */ /* 0x000fe2000000002b */
[----:B------:R-:W-:Y:S01]  /*4710*/  IMAD.SHL.U32 R60, R61, 0x2, RZ ;  /* 0x000000023d3c7824 */ /* 0x000fe200078e00ff */
[----:B------:R-:W-:Y:S01]  /*4720*/  @!P0 PRMT R36, R36, 0x5410, R29 ;  /* 0x0000541024248816 */ /* 0x000fe2000000001d */
[----:B------:R-:W-:Y:S01]  /*4730*/  @!P0 IMAD.U32 R29, R37, 0x10000, RZ ;  /* 0x00010000251d8824 */ /* 0x000fe200078e00ff */
[----:B------:R-:W-:Y:S01]  /*4740*/  @!P0 PRMT R39, R39, 0x5410, R30 ;  /* 0x0000541027278816 */ /* 0x000fe2000000001e */
[----:B------:R-:W-:Y:S01]  /*4750*/  @!P0 IMAD.U32 R43, R82, 0x10000, RZ ;  /* 0x00010000522b8824 */ /* 0x000fe200078e00ff */
[----:B-1----:R-:W1:Y:S01]  /*4760*/  LDS.128 R24, [R60+0x6100] ;  /* 0x006100003c187984 */ /* 0x002e620000000c00 */
[----:B------:R-:W-:Y:S01]  /*4770*/  @!P0 IMAD.U32 R28, R36, 0x10000, RZ ;  /* 0x00010000241c8824 */ /* 0x000fe200078e00ff */
[----:B------:R-:W-:Y:S02]  /*4780*/  @!P0 SHF.R.U32.HI R41, RZ, 0x10, R31 ;  /* 0x00000010ff298819 */ /* 0x000fe4000001161f */
[----:B------:R-:W-:Y:S02]  /*4790*/  @!P0 PRMT R80, R80, 0x5410, R45 ;  /* 0x0000541050508816 */ /* 0x000fe4000000002d */
[----:B------:R-:W-:Y:S02]  /*47a0*/  @!P0 SHF.L.U32 R45, R57, 0x10, RZ ;  /* 0x00000010392d8819 */ /* 0x000fe400000006ff */
[----:B------:R-:W-:Y:S01]  /*47b0*/  @!P0 LOP3.LUT R47, R81, 0xffff0000, RZ, 0xc0, !PT ;  /* 0xffff0000512f8812 */ /* 0x000fe200078ec0ff */
[----:B------:R-:W-:Y:S01]  /*47c0*/  @!P0 IMAD.U32 R50, R80, 0x10000, RZ ;  /* 0x0001000050328824 */ /* 0x000fe200078e00ff */
[----:B------:R-:W-:Y:S02]  /*47d0*/  @!P0 PRMT R38, R38, 0x5410, R41 ;  /* 0x0000541026268816 */ /* 0x000fe40000000029 */
[----:B------:R-:W-:Y:S02]  /*47e0*/  @!P0 LOP3.LUT R44, R57, 0xffff0000, RZ, 0xc0, !PT ;  /* 0xffff0000392c8812 */ /* 0x000fe400078ec0ff */
[----:B------:R-:W-:Y:S02]  /*47f0*/  @!P0 LOP3.LUT R53, R80, 0xffff0000, RZ, 0xc0, !PT ;  /* 0xffff000050358812 */ /* 0x000fe400078ec0ff */
[----:B------:R-:W-:Y:S02]  /*4800*/  @!P0 SHF.R.U64 R70, R70, 0x10, R71 ;  /* 0x0000001046468819 */ /* 0x000fe40000001247 */
[----:B------:R-:W-:Y:S02]  /*4810*/  @!P0 LOP3.LUT R55, R59, 0xffff0000, RZ, 0xc0, !PT ;  /* 0xffff00003b378812 */ /* 0x000fe400078ec0ff */
[----:B------:R-:W-:Y:S02]  /*4820*/  @!P0 PRMT R79, R79, 0x5410, R70 ;  /* 0x000054104f4f8816 */ /* 0x000fe40000000046 */
[C---:B------:R-:W-:Y:S02]  /*4830*/  @!P0 SHF.L.U32 R48, R58.reuse, 0x10, RZ ;  /* 0x000000103a308819 */ /* 0x040fe400000006ff */
[C---:B------:R-:W-:Y:S01]  /*4840*/  @!P0 LOP3.LUT R49, R79.reuse, 0xffff0000, RZ, 0xc0, !PT ;  /* 0xffff00004f318812 */ /* 0x040fe200078ec0ff */
[----:B------:R-:W-:Y:S01]  /*4850*/  @!P0 IMAD.U32 R46, R79, 0x10000, RZ ;  /* 0x000100004f2e8824 */ /* 0x000fe200078e00ff */
[----:B------:R-:W-:Y:S01]  /*4860*/  @!P0 LOP3.LUT R51, R58, 0xffff0000, RZ, 0xc0, !PT ;  /* 0xffff00003a338812 */ /* 0x000fe200078ec0ff */
[----:B-1----:R-:W-:Y:S01]  /*4870*/  @!P0 IMAD.U32 R31, R25, 0x10000, RZ ;  /* 0x00010000191f8824 */ /* 0x002fe200078e00ff */
[----:B------:R-:W-:Y:S03]  /*4880*/  @!P0 SHF.L.U32 R30, R24, 0x10, RZ ;  /* 0x00000010181e8819 */ /* 0x000fe600000006ff */
[----:B------:R-:W-:Y:S02]  /*4890*/  @!P0 FMUL.FTZ R61, R31, R42 ;  /* 0x0000002a1f3d8220 */ /* 0x000fe40000410000 */
[C---:B------:R-:W-:Y:S02]  /*48a0*/  @!P0 FMUL.FTZ R0, R30.reuse, R29 ;  /* 0x0000001d1e008220 */ /* 0x040fe40000410000 */
[----:B------:R-:W-:Y:S01]  /*48b0*/  @!P0 FMUL.FTZ R60, R30, R43 ;  /* 0x0000002b1e3c8220 */ /* 0x000fe20000410000 */
[----:B------:R-:W-:Y:S01]  /*48c0*/  @!P0 LOP3.LUT R30, R25, 0xffff0000, RZ, 0xc0, !PT ;  /* 0xffff0000191e8812 */ /* 0x000fe200078ec0ff */
[----:B------:R-:W-:Y:S01]  /*48d0*/  @!P0 FFMA.FTZ R0, R43, R40, R0 ;  /* 0x000000282b008223 */ /* 0x000fe20000010000 */
[----:B------:R-:W-:Y:S01]  /*48e0*/  @!P0 LOP3.LUT R43, R82, 0xffff0000, RZ, 0xc0, !PT ;  /* 0xffff0000522b8812 */ /* 0x000fe200078ec0ff */
[-C--:B------:R-:W-:Y:S01]  /*48f0*/  @!P0 FMUL.FTZ R3, R31, R28.reuse ;  /* 0x0000001c1f038220 */ /* 0x080fe20000410000 */
[----:B------:R-:W-:Y:S01]  /*4900*/  @!P0 LOP3.LUT R31, R37, 0xffff0000, RZ, 0xc0, !PT ;  /* 0xffff0000251f8812 */ /* 0x000fe200078ec0ff */
[----:B------:R-:W-:Y:S01]  /*4910*/  @!P0 FFMA.FTZ R61, R45, R28, -R61 ;  /* 0x0000001c2d3d8223 */ /* 0x000fe2000001083d */
[----:B------:R-:W-:Y:S01]  /*4920*/  @!P0 LOP3.LUT R28, R24, 0xffff0000, RZ, 0xc0, !PT ;  /* 0xffff0000181c8812 */ /* 0x000fe200078ec0ff */
[----:B------:R-:W-:Y:S01]  /*4930*/  @!P0 FFMA.FTZ R60, R40, R29, -R60 ;  /* 0x0000001d283c8223 */ /* 0x000fe2000001083c */
[----:B------:R-:W-:Y:S01]  /*4940*/  @!P0 LOP3.LUT R29, R36, 0xffff0000, RZ, 0xc0, !PT ;  /* 0xffff0000241d8812 */ /* 0x000fe200078ec0ff */
[----:B------:R-:W-:Y:S01]  /*4950*/  @!P0 FMUL.FTZ R72, R30, R47 ;  /* 0x0000002f1e488220 */ /* 0x000fe20000410000 */
[----:B------:R-:W-:Y:S01]  /*4960*/  @!P0 LOP3.LUT R40, R56, 0xffff0000, RZ, 0xc0, !PT ;  /* 0xffff000038288812 */ /* 0x000fe200078ec0ff */
[----:B------:R-:W-:Y:S02]  /*4970*/  @!P0 FMUL.FTZ R63, R28, R43 ;  /* 0x0000002b1c3f8220 */ /* 0x000fe40000410000 */
[----:B------:R-:W-:Y:S02]  /*4980*/  @!P0 FMUL.FTZ R4, R30, R29 ;  /* 0x0000001d1e048220 */ /* 0x000fe40000410000 */
[-C--:B------:R-:W-:Y:S01]  /*4990*/  @!P0 FMUL.FTZ R2, R28, R31.reuse ;  /* 0x0000001f1c028220 */ /* 0x080fe20000410000 */
[----:B------:R-:W-:Y:S01]  /*49a0*/  @!P0 LOP3.LUT R28, R38, 0xffff0000, RZ, 0xc0, !PT ;  /* 0xffff0000261c8812 */ /* 0x000fe200078ec0ff */
[----:B------:R-:W-:Y:S01]  /*49b0*/  @!P0 FFMA.FTZ R63, R40, R31, -R63 ;  /* 0x0000001f283f8223 */ /* 0x000fe2000001083f */
[C---:B------:R-:W-:Y:S01]  /*49c0*/  @!P0 LOP3.LUT R31, R27.reuse, 0xffff0000, RZ, 0xc0, !PT ;  /* 0xffff00001b1f8812 */ /* 0x040fe200078ec0ff */
[----:B------:R-:W-:Y:S02]  /*49d0*/  @!P0 IMAD.U32 R30, R27, 0x10000, RZ ;  /* 0x000100001b1e8824 */ /* 0x000fe400078e00ff */
[----:B------:R-:W-:Y:S01]  /*49e0*/  @!P0 FFMA.FTZ R72, R44, R29, -R72 ;  /* 0x0000001d2c488223 */ /* 0x000fe20000010848 */
[----:B------:R-:W-:Y:S01]  /*49f0*/  @!P0 F2FP.BF16.PACK_AB R60, R63, R60 ;  /* 0x0000003c3f3c823e */ /* 0x000fe200000010ff */
[----:B------:R-:W-:Y:S02]  /*4a00*/  @!P0 IMAD.U32 R29, R38, 0x10000, RZ ;  /* 0x00010000261d8824 */ /* 0x000fe400078e00ff */
[----:B--2---:R-:W-:Y:S01]  /*4a10*/  @!P0 FMUL.FTZ R73, R30, R50 ;  /* 0x000000321e498220 */ /* 0x004fe20000410000 */
[----:B------:R-:W-:Y:S01]  /*4a20*/  @!P0 F2FP.BF16.PACK_AB R61, R72, R61 ;  /* 0x0000003d483d823e */ /* 0x000fe200000010ff */
[----:B------:R-:W-:Y:S02]  /*4a30*/  @!P0 FMUL.FTZ R186, R31, R53 ;  /* 0x000000351fba8220 */ /* 0x000fe40000410000 */
[----:B------:R-:W-:Y:S01]  /*4a40*/  @!P0 FMUL.FTZ R7, R30, R29 ;  /* 0x0000001d1e078220 */ /* 0x000fe20000410000 */
[----:B------:R-:W-:Y:S01]  /*4a50*/  @!P0 MOV R57, R61 ;  /* 0x0000003d00398202 */ /* 0x000fe20000000f00 */
[----:B------:R-:W-:Y:S02]  /*4a60*/  @!P0 FFMA.FTZ R73, R52, R29, -R73 ;  /* 0x0000001d34498223 */ /* 0x000fe40000010849 */
[C---:B------:R-:W-:Y:S02]  /*4a70*/  @!P0 IMAD.U32 R30, R26.reuse, 0x10000, RZ ;  /* 0x000100001a1e8824 */ /* 0x040fe400078e00ff */
[----:B------:R-:W-:Y:S02]  /*4a80*/  @!P0 IMAD.U32 R29, R39, 0x10000, RZ ;  /* 0x00010000271d8824 */ /* 0x000fe400078e00ff */
[-C--:B------:R-:W-:Y:S01]  /*4a90*/  @!P0 FMUL.FTZ R8, R31, R28.reuse ;  /* 0x0000001c1f088220 */ /* 0x080fe20000410000 */
[----:B------:R-:W-:Y:S01]  /*4aa0*/  @!P0 LOP3.LUT R31, R26, 0xffff0000, RZ, 0xc0, !PT ;  /* 0xffff00001a1f8812 */ /* 0x000fe200078ec0ff */
[----:B------:R-:W-:Y:S01]  /*4ab0*/  @!P0 FFMA.FTZ R186, R55, R28, -R186 ;  /* 0x0000001c37ba8223 */ /* 0x000fe200000108ba */
[----:B------:R-:W-:Y:S01]  /*4ac0*/  @!P0 LOP3.LUT R28, R39, 0xffff0000, RZ, 0xc0, !PT ;  /* 0xffff0000271c8812 */ /* 0x000fe200078ec0ff */
[----:B------:R-:W-:Y:S02]  /*4ad0*/  @!P0 FFMA.FTZ R2, R43, R40, R2 ;  /* 0x000000282b028223 */ /* 0x000fe40000010002 */
[----:B------:R-:W-:Y:S01]  /*4ae0*/  @!P0 FMUL.FTZ R5, R30, R29 ;  /* 0x0000001d1e058220 */ /* 0x000fe20000410000 */
[----:B------:R-:W-:Y:S01]  /*4af0*/  @!P0 F2FP.BF16.PACK_AB R73, R186, R73 ;  /* 0x00000049ba49823e */ /* 0x000fe200000010ff */
[----:B------:R-:W-:Y:S01]  /*4b00*/  @!P0 FFMA.FTZ R3, R42, R45, R3 ;  /* 0x0000002d2a038223 */ /* 0x000fe20000010003 */
[----:B------:R-:W-:Y:S01]  /*4b10*/  @!P0 F2FP.BF16.PACK_AB R63, R2, R0 ;  /* 0x00000000023f823e */ /* 0x000fe200000010ff */
[----:B------:R-:W-:Y:S02]  /*4b20*/  @!P0 FMUL.FTZ R6, R31, R28 ;  /* 0x0000001c1f068220 */ /* 0x000fe40000410000 */
[----:B------:R-:W-:Y:S02]  /*4b30*/  @!P0 FFMA.FTZ R4, R47, R44, R4 ;  /* 0x0000002c2f048223 */ /* 0x000fe40000010004 */
[----:B------:R-:W-:Y:S02]  /*4b40*/  @!P0 FFMA.FTZ R5, R46, R48, R5 ;  /* 0x000000302e058223 */ /* 0x000fe40000010005 */
[----:B------:R-:W-:Y:S01]  /*4b50*/  @!P0 FMUL.FTZ R74, R30, R46 ;  /* 0x0000002e1e4a8220 */ /* 0x000fe20000410000 */
[----:B------:R-:W-:Y:S01]  /*4b60*/  @!P0 F2FP.BF16.PACK_AB R72, R4, R3 ;  /* 0x000000030448823e */ /* 0x000fe200000010ff */
[----:B------:R-:W-:Y:S02]  /*4b70*/  @!P0 FMUL.FTZ R75, R31, R49 ;  /* 0x000000311f4b8220 */ /* 0x000fe40000410000 */
[----:B------:R-:W-:Y:S02]  /*4b80*/  @!P0 FFMA.FTZ R6, R49, R51, R6 ;  /* 0x0000003331068223 */ /* 0x000fe40000010006 */
[----:B------:R-:W-:Y:S02]  /*4b90*/  @!P0 FFMA.FTZ R7, R50, R52, R7 ;  /* 0x0000003432078223 */ /* 0x000fe40000010007 */
[----:B------:R-:W-:Y:S02]  /*4ba0*/  @!P0 FFMA.FTZ R74, R48, R29, -R74 ;  /* 0x0000001d304a8223 */ /* 0x000fe4000001084a */
[----:B------:R-:W-:Y:S02]  /*4bb0*/  @!P0 FFMA.FTZ R75, R51, R28, -R75 ;  /* 0x0000001c334b8223 */ /* 0x000fe4000001084b */
[----:B------:R-:W-:Y:S02]  /*4bc0*/  @!P0 FFMA.FTZ R8, R53, R55, R8 ;  /* 0x0000003735088223 */ /* 0x000fe40000010008 */
[----:B------:R-:W-:Y:S01]  /*4bd0*/  @!P0 IMAD.MOV.U32 R56, RZ, RZ, R60 ;  /* 0x000000ffff388224 */ /* 0x000fe200078e003c */
[----:B------:R-:W-:Y:S01]  /*4be0*/  @!P0 F2FP.BF16.PACK_AB R74, R75, R74 ;  /* 0x0000004a4b4a823e */ /* 0x000fe200000010ff */
        /* <DEDUP_REMOVED lines=14> */
.L_x_87:
[----:B------:R-:W-:Y:S05]  /*4cd0*/  BSYNC B0 ;  /* 0x0000000000007941 */ /* 0x000fea0003800000 */
.L_x_86:
[----:B------:R-:W-:Y:S11]  /*4ce0*/  ISETP.GE.AND P0, PT, R12, c[0x0][0x1d4], PT ;  /* 0x000075000c007a0c */ /* 0x000ff60003f06270 */
[----:B------:R-:W-:Y:S02]  /*4cf0*/  @!UPT UIADD3 URZ, URZ, URZ, URZ ;  /* 0x0000003f3f3ff290 */ /* 0x000fe4000fffe03f */
[----:B------:R-:W-:-:S05]  /*4d00*/  @P0 BRA `(.L_x_71) ;  /* 0x00000a1000000947 */ /* 0x000fca0003800000 */
[----:B------:R-:W-:Y:S01]  /*4d10*/  ISETP.NE.AND P1, PT, R155, RZ, PT ;  /* 0x000000ff9b00720c */ /* 0x000fe20003f25270 */
[----:B------:R-:W5:Y:S01]  /*4d20*/  LDS.128 R48, [R128+0x6100] ;  /* 0x0061000080307984 */ /* 0x000f620000000c00 */
[----:B----4-:R-:W-:Y:S02]  /*4d30*/  IADD3 R54, P0, R182, R120, RZ ;  /* 0x00000078b6367210 */ /* 0x010fe40007f1e0ff */
[----:B------:R-:W-:Y:S03]  /*4d40*/  SEL R53, R131, R184, !P1 ;  /* 0x000000b883357207 */ /* 0x000fe60004800000 */
[----:B---3--:R-:W-:Y:S01]  /*4d50*/  IMAD.X R55, R183, 0x1, R119, P0 ;  /* 0x00000001b7377824 */ /* 0x008fe200000e0677 */
[----:B------:R-:W-:Y:S02]  /*4d60*/  SHF.R.S32.HI R46, RZ, 0x1f, R53 ;  /* 0x0000001fff2e7819 */ /* 0x000fe40000011435 */
[----:B------:R-:W-:Y:S02]  /*4d70*/  ISETP.GE.AND P0, PT, R12, c[0x0][0x27c], PT ;  /* 0x00009f000c007a0c */ /* 0x000fe40003f06270 */
[----:B------:R-:W-:Y:S04]  /*4d80*/  LEA.HI R46, R46, R53, RZ, 0x4 ;  /* 0x000000352e2e7211 */ /* 0x000fe800078f20ff */
[----:B-1----:R-:W-:Y:S04]  /*4d90*/  LEA.HI.SX32 R57, R46, R135, 0x1c ;  /* 0x000000872e397211 */ /* 0x002fe800078fe2ff */
[----:B------:R-:W-:Y:S01]  /*4da0*/  SHF.R.S32.HI R52, RZ, 0x1f, R57 ;  /* 0x0000001fff347819 */ /* 0x000fe20000011439 */
[----:B------:R-:W-:Y:S02]  /*4db0*/  IMAD.SHL.U32 R53, R57, 0x8, RZ ;  /* 0x0000000839357824 */ /* 0x000fe400078e00ff */
[----:B------:R-:W-:Y:S02]  /*4dc0*/  @!P0 SHF.R.U32.HI R37, RZ, 0x10, R67 ;  /* 0x00000010ff258819 */ /* 0x000fe40000011643 */
[----:B------:R-:W-:Y:S02]  /*4dd0*/  LEA.HI R52, R52, R57, RZ, 0x3 ;  /* 0x0000003934347211 */ /* 0x000fe400078f18ff */
[----:B------:R-:W-:Y:S02]  /*4de0*/  @!P0 PRMT R76, R76, 0x5410, R37 ;  /* 0x000054104c4c8816 */ /* 0x000fe40000000025 */
[----:B------:R-:W-:Y:S01]  /*4df0*/  LOP3.LUT R57, R149, 0x38, R53, 0xf8, !PT ;  /* 0x0000003895397812 */ /* 0x000fe200078ef835 */
[----:B------:R-:W-:Y:S01]  /*4e00*/  IMAD.SHL.U32 R52, R52, 0x200, RZ ;  /* 0x0000020034347824 */ /* 0x000fe200078e00ff */
[----:B------:R-:W-:Y:S02]  /*4e10*/  @!P0 SHF.R.U64 R31, R64, 0x10, R65 ;  /* 0x00000010401f8819 */ /* 0x000fe40000001241 */
[----:B------:R-:W-:Y:S02]  /*4e20*/  LOP3.LUT R57, R57, R134, RZ, 0x3c, !PT ;  /* 0x0000008639397212 */ /* 0x000fe400078e3cff */
[----:B------:R-:W-:Y:S02]  /*4e30*/  LOP3.LUT R52, R52, 0x7ffff000, RZ, 0xc0, !PT ;  /* 0x7ffff00034347812 */ /* 0x000fe400078ec0ff */
[--C-:B------:R-:W-:Y:S02]  /*4e40*/  @!P0 SHF.R.U64 R20, R20, 0x10, R21.reuse ;  /* 0x0000001014148819 */ /* 0x100fe40000001215 */
[----:B------:R-:W-:Y:S01]  /*4e50*/  IADD3 R52, R57, R52, R132 ;  /* 0x0000003439347210 */ /* 0x000fe20007ffe084 */
[----:B-----5:R-:W-:Y:S01]  /*4e60*/  @!P0 IMAD.U32 R28, R48, 0x10000, RZ ;  /* 0x00010000301c8824 */ /* 0x020fe200078e00ff */
[C---:B------:R-:W-:Y:S01]  /*4e70*/  @!P0 LOP3.LUT R36, R49.reuse, 0xffff0000, RZ, 0xc0, !PT ;  /* 0xffff000031248812 */ /* 0x040fe200078ec0ff */
[----:B------:R-:W-:Y:S01]  /*4e80*/  @!P0 IMAD.U32 R37, R49, 0x10000, RZ ;  /* 0x0001000031258824 */ /* 0x000fe200078e00ff */
[C---:B------:R-:W-:Y:S01]  /*4e90*/  @!P0 LOP3.LUT R47, R51.reuse, 0xffff0000, RZ, 0xc0, !PT ;  /* 0xffff0000332f8812 */ /* 0x040fe200078ec0ff */
[----:B------:R-:W-:Y:S01]  /*4ea0*/  IMAD.SHL.U32 R46, R52, 0x2, RZ ;  /* 0x00000002342e7824 */ /* 0x000fe200078e00ff */
[C---:B------:R-:W-:Y:S01]  /*4eb0*/  @!P0 LOP3.LUT R43, R50.reuse, 0xffff0000, RZ, 0xc0, !PT ;  /* 0xffff0000322b8812 */ /* 0x040fe200078ec0ff */
[----:B------:R-:W-:Y:S01]  /*4ec0*/  @!P0 IMAD.U32 R44, R51, 0x10000, RZ ;  /* 0x00010000332c8824 */ /* 0x000fe200078e00ff */
[----:B------:R-:W-:Y:S01]  /*4ed0*/  @!P0 SHF.R.U32.HI R21, RZ, 0x10, R21 ;  /* 0x00000010ff158819 */ /* 0x000fe20000011615 */
[----:B------:R-:W-:Y:S01]  /*4ee0*/  @!P0 IMAD.U32 R40, R50, 0x10000, RZ ;  /* 0x0001000032288824 */ /* 0x000fe200078e00ff */
[----:B------:R-:W1:Y:S01]  /*4ef0*/  LDS.128 R24, [R46+0x6100] ;  /* 0x006100002e187984 */ /* 0x000e620000000c00 */
[----:B------:R-:W-:Y:S02]  /*4f00*/  @!P0 PRMT R33, R33, 0x5410, R20 ;  /* 0x0000541021218816 */ /* 0x000fe40000000014 */
[----:B------:R-:W-:Y:S02]  /*4f10*/  @!P0 PRMT R78, R78, 0x5410, R31 ;  /* 0x000054104e4e8816 */ /* 0x000fe4000000001f */
[----:B------:R-:W-:Y:S02]  /*4f20*/  @!P0 PRMT R32, R32, 0x5410, R21 ;  /* 0x0000541020208816 */ /* 0x000fe40000000015 */
[----:B------:R-:W-:Y:S01]  /*4f30*/  @!P0 SHF.L.U32 R21, R33, 0x10, RZ ;  /* 0x0000001021158819 */ /* 0x000fe200000006ff */
[----:B------:R-:W-:Y:S01]  /*4f40*/  @!P0 IMAD.U32 R31, R78, 0x10000, RZ ;  /* 0x000100004e1f8824 */ /* 0x000fe200078e00ff */
[----:B------:R-:W-:Y:S01]  /*4f50*/  @!P0 SHF.L.U32 R42, R76, 0x10, RZ ;  /* 0x000000104c2a8819 */ /* 0x000fe200000006ff */
[----:B------:R-:W-:Y:S01]  /*4f60*/  @!P0 IMAD.U32 R20, R32, 0x10000, RZ ;  /* 0x0001000020148824 */ /* 0x000fe200078e00ff */
[----:B------:R-:W-:Y:S02]  /*4f70*/  @!P0 LOP3.LUT R45, R76, 0xffff0000, RZ, 0xc0, !PT ;  /* 0xffff00004c2d8812 */ /* 0x000fe400078ec0ff */
[--C-:B------:R-:W-:Y:S02]  /*4f80*/  @!P0 SHF.R.U64 R22, R22, 0x10, R23.reuse ;  /* 0x0000001016168819 */ /* 0x100fe40000001217 */
[----:B------:R-:W-:Y:S02]  /*4f90*/  @!P0 SHF.R.U32.HI R29, RZ, 0x10, R23 ;  /* 0x00000010ff1d8819 */ /* 0x000fe40000011617 */
[----:B------:R-:W-:Y:S02]  /*4fa0*/  @!P0 PRMT R35, R35, 0x5410, R22 ;  /* 0x0000541023238816 */ /* 0x000fe40000000016 */
[----:B------:R-:W-:Y:S02]  /*4fb0*/  @!P0 PRMT R34, R34, 0x5410, R29 ;  /* 0x0000541022228816 */ /* 0x000fe4000000001d */
[----:B------:R-:W-:Y:S02]  /*4fc0*/  @!P0 SHF.R.U32.HI R64, RZ, 0x10, R65 ;  /* 0x00000010ff408819 */ /* 0x000fe40000011641 */
[----:B------:R-:W-:Y:S02]  /*4fd0*/  @!P0 SHF.R.U64 R67, R66, 0x10, R67 ;  /* 0x0000001042438819 */ /* 0x000fe40000001243 */
[----:B------:R-:W-:Y:S02]  /*4fe0*/  @!P0 PRMT R77, R77, 0x5410, R64 ;  /* 0x000054104d4d8816 */ /* 0x000fe40000000040 */
[----:B------:R-:W-:Y:S02]  /*4ff0*/  @!P0 PRMT R62, R62, 0x5410, R67 ;  /* 0x000054103e3e8816 */ /* 0x000fe40000000043 */
[C---:B------:R-:W-:Y:S01]  /*5000*/  @!P0 LOP3.LUT R39, R77.reuse, 0xffff0000, RZ, 0xc0, !PT ;  /* 0xffff00004d278812 */ /* 0x040fe200078ec0ff */
[----:B------:R-:W-:Y:S01]  /*5010*/  @!P0 IMAD.U32 R30, R77, 0x10000, RZ ;  /* 0x000100004d1e8824 */ /* 0x000fe200078e00ff */
[C---:B------:R-:W-:Y:S01]  /*5020*/  @!P0 LOP3.LUT R41, R62.reuse, 0xffff0000, RZ, 0xc0, !PT ;  /* 0xffff00003e298812 */ /* 0x040fe200078ec0ff */
[----:B------:R-:W-:Y:S02]  /*5030*/  @!P0 IMAD.U32 R38, R62, 0x10000, RZ ;  /* 0x000100003e268824 */ /* 0x000fe400078e00ff */
[----:B-1----:R-:W-:Y:S02]  /*5040*/  @!P0 IMAD.U32 R22, R24, 0x10000, RZ ;  /* 0x0001000018168824 */ /* 0x002fe400078e00ff */
[----:B------:R-:W-:Y:S02]  /*5050*/  @!P0 IMAD.U32 R23, R25, 0x10000, RZ ;  /* 0x0001000019178824 */ /* 0x000fe400078e00ff */
[C---:B------:R-:W-:Y:S02]  /*5060*/  @!P0 FMUL.FTZ R0, R22.reuse, R21 ;  /* 0x0000001516008220 */ /* 0x040fe40000410000 */
[----:B------:R-:W-:Y:S02]  /*5070*/  @!P0 FMUL.FTZ R52, R23, R30 ;  /* 0x0000001e17348220 */ /* 0x000fe40000410000 */
        /* <DEDUP_REMOVED lines=12> */
[C---:B------:R-:W-:Y:S02]  /*5140*/  @!P0 FMUL.FTZ R59, R20.reuse, R31 ;  /* 0x0000001f143b8220 */ /* 0x040fe40000410000 */
[-C--:B------:R-:W-:Y:S01]  /*5150*/  @!P0 FMUL.FTZ R2, R20, R23.reuse ;  /* 0x0000001714028220 */ /* 0x080fe20000410000 */
[----:B------:R-:W-:Y:S01]  /*5160*/  @!P0 LOP3.LUT R20, R34, 0xffff0000, RZ, 0xc0, !PT ;  /* 0xffff000022148812 */ /* 0x000fe200078ec0ff */
[----:B------:R-:W-:Y:S01]  /*5170*/  @!P0 FFMA.FTZ R59, R28, R23, -R59 ;  /* 0x000000171c3b8223 */ /* 0x000fe2000001083b */
[C---:B------:R-:W-:Y:S01]  /*5180*/  @!P0 LOP3.LUT R23, R27.reuse, 0xffff0000, RZ, 0xc0, !PT ;  /* 0xffff00001b178812 */ /* 0x040fe200078ec0ff */
[-C--:B------:R-:W-:Y:S02]  /*5190*/  @!P0 FMUL.FTZ R4, R22, R21.reuse ;  /* 0x0000001516048220 */ /* 0x080fe40000410000 */
[----:B------:R-:W-:Y:S01]  /*51a0*/  @!P0 IMAD.U32 R22, R27, 0x10000, RZ ;  /* 0x000100001b168824 */ /* 0x000fe200078e00ff */
[----:B------:R-:W-:Y:S01]  /*51b0*/  @!P0 F2FP.BF16.PACK_AB R59, R59, R46 ;  /* 0x0000002e3b3b823e */ /* 0x000fe200000010ff */
[----:B------:R-:W-:Y:S02]  /*51c0*/  @!P0 FFMA.FTZ R57, R36, R21, -R57 ;  /* 0x0000001524398223 */ /* 0x000fe40000010839 */
[----:B------:R-:W-:Y:S02]  /*51d0*/  @!P0 IMAD.U32 R21, R34, 0x10000, RZ ;  /* 0x0001000022158824 */ /* 0x000fe400078e00ff */
[----:B------:R-:W-:Y:S01]  /*51e0*/  @!P0 FMUL.FTZ R56, R22, R42 ;  /* 0x0000002a16388220 */ /* 0x000fe20000410000 */
[----:B------:R-:W-:Y:S01]  /*51f0*/  @!P0 F2FP.BF16.PACK_AB R52, R57, R52 ;  /* 0x000000343934823e */ /* 0x000fe200000010ff */
[C---:B------:R-:W-:Y:S02]  /*5200*/  @!P0 FMUL.FTZ R61, R23.reuse, R45 ;  /* 0x0000002d173d8220 */ /* 0x040fe40000410000 */
[-C--:B------:R-:W-:Y:S01]  /*5210*/  @!P0 FMUL.FTZ R8, R23, R20.reuse ;  /* 0x0000001417088220 */ /* 0x080fe20000410000 */
[----:B------:R-:W-:Y:S01]  /*5220*/  @!P0 LOP3.LUT R23, R26, 0xffff0000, RZ, 0xc0, !PT ;  /* 0xffff00001a178812 */ /* 0x000fe200078ec0ff */
[-C--:B------:R-:W-:Y:S02]  /*5230*/  @!P0 FMUL.FTZ R7, R22, R21.reuse ;  /* 0x0000001516078220 */ /* 0x080fe40000410000 */
[----:B------:R-:W-:Y:S02]  /*5240*/  @!P0 IMAD.U32 R22, R26, 0x10000, RZ ;  /* 0x000100001a168824 */ /* 0x000fe400078e00ff */
[----:B------:R-:W-:Y:S01]  /*5250*/  @!P0 FFMA.FTZ R56, R44, R21, -R56 ;  /* 0x000000152c388223 */ /* 0x000fe20000010838 */
[----:B------:R-:W-:Y:S01]  /*5260*/  @!P0 SHF.L.U32 R21, R35, 0x10, RZ ;  /* 0x0000001023158819 */ /* 0x000fe200000006ff */
[----:B------:R-:W-:Y:S01]  /*5270*/  @!P0 FFMA.FTZ R61, R47, R20, -R61 ;  /* 0x000000142f3d8223 */ /* 0x000fe2000001083d */
[----:B------:R-:W-:Y:S01]  /*5280*/  @!P0 LOP3.LUT R20, R35, 0xffff0000, RZ, 0xc0, !PT ;  /* 0xffff000023148812 */ /* 0x000fe200078ec0ff */
[C---:B------:R-:W-:Y:S02]  /*5290*/  @!P0 FMUL.FTZ R58, R22.reuse, R38 ;  /* 0x00000026163a8220 */ /* 0x040fe40000410000 */
[----:B------:R-:W-:Y:S01]  /*52a0*/  @!P0 FMUL.FTZ R63, R23, R41 ;  /* 0x00000029173f8220 */ /* 0x000fe20000410000 */
[----:B------:R-:W-:Y:S01]  /*52b0*/  @!P0 F2FP.BF16.PACK_AB R56, R61, R56 ;  /* 0x000000383d38823e */ /* 0x000fe200000010ff */
[----:B------:R-:W-:Y:S02]  /*52c0*/  @!P0 FFMA.FTZ R2, R31, R28, R2 ;  /* 0x0000001c1f028223 */ /* 0x000fe40000010002 */
[-C--:B------:R-:W-:Y:S02]  /*52d0*/  @!P0 FMUL.FTZ R5, R22, R21.reuse ;  /* 0x0000001516058220 */ /* 0x080fe40000410000 */
[----:B------:R-:W-:Y:S01]  /*52e0*/  @!P0 FFMA.FTZ R58, R40, R21, -R58 ;  /* 0x00000015283a8223 */ /* 0x000fe2000001083a */
[----:B------:R-:W-:Y:S01]  /*52f0*/  @!P0 F2FP.BF16.PACK_AB R46, R2, R0 ;  /* 0x00000000022e823e */ /* 0x000fe200000010ff */
[----:B------:R-:W-:Y:S02]  /*5300*/  @!P0 FFMA.FTZ R63, R43, R20, -R63 ;  /* 0x000000142b3f8223 */ /* 0x000fe4000001083f */
[----:B------:R-:W-:Y:S01]  /*5310*/  @!P0 FFMA.FTZ R3, R30, R37, R3 ;  /* 0x000000251e038223 */ /* 0x000fe20000010003 */
[----:B------:R-:W-:Y:S01]  /*5320*/  @!P0 MOV R24, R46 ;  /* 0x0000002e00188202 */ /* 0x000fe20000000f00 */
[----:B------:R-:W-:Y:S01]  /*5330*/  @!P0 FMUL.FTZ R6, R23, R20 ;  /* 0x0000001417068220 */ /* 0x000fe20000410000 */
[----:B------:R-:W-:Y:S01]  /*5340*/  @!P0 F2FP.BF16.PACK_AB R63, R63, R58 ;  /* 0x0000003a3f3f823e */ /* 0x000fe200000010ff */
[----:B------:R-:W-:Y:S02]  /*5350*/  @!P0 FFMA.FTZ R4, R39, R36, R4 ;  /* 0x0000002427048223 */ /* 0x000fe40000010004 */
[----:B------:R-:W-:Y:S02]  /*5360*/  @!P0 FFMA.FTZ R5, R38, R40, R5 ;  /* 0x0000002826058223 */ /* 0x000fe40000010005 */
[----:B------:R-:W-:Y:S01]  /*5370*/  @!P0 FFMA.FTZ R6, R41, R43, R6 ;  /* 0x0000002b29068223 */ /* 0x000fe20000010006 */
[----:B------:R-:W-:Y:S01]  /*5380*/  @!P0 F2FP.BF16.PACK_AB R57, R4, R3 ;  /* 0x000000030439823e */ /* 0x000fe200000010ff */
[----:B------:R-:W-:Y:S02]  /*5390*/  @!P0 FFMA.FTZ R7, R42, R44, R7 ;  /* 0x0000002c2a078223 */ /* 0x000fe40000010007 */
[----:B------:R-:W-:Y:S01]  /*53a0*/  @!P0 FFMA.FTZ R8, R45, R47, R8 ;  /* 0x0000002f2d088223 */ /* 0x000fe20000010008 */
[----:B------:R-:W-:Y:S01]  /*53b0*/  @!P0 F2FP.BF16.PACK_AB R58, R6, R5 ;  /* 0x00000005063a823e */ /* 0x000fe200000010ff */
[----:B------:R-:W-:Y:S02]  /*53c0*/  @!P0 IMAD.MOV.U32 R48, RZ, RZ, R59 ;  /* 0x000000ffff308224 */ /* 0x000fe400078e003b */
[----:B------:R-:W-:Y:S01]  /*53d0*/  @!P0 IMAD.MOV.U32 R49, RZ, RZ, R52 ;  /* 0x000000ffff318224 */ /* 0x000fe200078e0034 */
[----:B------:R-:W-:Y:S01]  /*53e0*/  @!P0 F2FP.BF16.PACK_AB R61, R8, R7 ;  /* 0x00000007083d823e */ /* 0x000fe200000010ff */
[----:B------:R-:W-:Y:S02]  /*53f0*/  @!P0 IMAD.MOV.U32 R50, RZ, RZ, R63 ;  /* 0x000000ffff328224 */ /* 0x000fe400078e003f */
[----:B------:R-:W-:Y:S02]  /*5400*/  @!P0 IMAD.MOV.U32 R51, RZ, RZ, R56 ;  /* 0x000000ffff338224 */ /* 0x000fe400078e0038 */
[----:B------:R-:W-:Y:S02]  /*5410*/  @!P0 IMAD.MOV.U32 R25, RZ, RZ, R57 ;  /* 0x000000ffff198224 */ /* 0x000fe400078e0039 */
[----:B------:R-:W-:Y:S01]  /*5420*/  @!P0 IMAD.MOV.U32 R26, RZ, RZ, R58 ;  /* 0x000000ffff1a8224 */ /* 0x000fe200078e003a */
[----:B------:R1:W-:Y:S01]  /*5430*/  ST.E.128 [R54.64], R48 ;  /* 0x0000003036007985 */ /* 0x0003e2000c101d06 */
[----:B------:R-:W-:Y:S01]  /*5440*/  @!P0 IMAD.MOV.U32 R27, RZ, RZ, R61 ;  /* 0x000000ffff1b8224 */ /* 0x000fe200078e003d */
[----:B------:R-:W-:Y:S11]  /*5450*/  ISETP.GE.AND P0, PT, R53, c[0x0][0x1d4], PT ;  /* 0x0000750035007a0c */ /* 0x000ff60003f06270 */
[----:B------:R-:W-:Y:S02]  /*5460*/  @!UPT UIADD3 URZ, URZ, URZ, URZ ;  /* 0x0000003f3f3ff290 */ /* 0x000fe4000fffe03f */
[----:B------:R-:W-:-:S05]  /*5470*/  @P0 BRA `(.L_x_71) ;  /* 0x000002a000000947 */ /* 0x000fca0003800000 */
[C---:B------:R-:W-:Y:S04]  /*5480*/  LEA R2, P0, R53.reuse, R182, 0x1 ;  /* 0x000000b635027211 */ /* 0x040fe800078008ff */
[----:B------:R-:W-:Y:S05]  /*5490*/  LEA.HI.X.SX32 R3, R53, R183, 0x1, P0 ;  /* 0x000000b735037211 */ /* 0x000fea00000f0eff */
[----:B------:R3:W-:Y:S01]  /*54a0*/  ST.E.128 [R2.64], R24 ;  /* 0x0000001802007985 */ /* 0x0007e2000c101d06 */
[----:B------:R-:W-:-:S05]  /*54b0*/  BRA `(.L_x_71) ;  /* 0x0000026000007947 */ /* 0x000fca0003800000 */
.L_x_67:
[----:B------:R-:W1:Y:S01]  /*54c0*/  SHFL.IDX PT, R75, R75, RZ, 0x1c1f ;  /* 0x001c1fff4b4b7589 */ /* 0x000e6200000e0000 */
[----:B------:R-:W-:Y:S03]  /*54d0*/  IMAD.IADD R91, R154, 0x1, -R95 ;  /* 0x000000019a5b7824 */ /* 0x000fe600078e0a5f */
[----:B------:R-:W2:Y:S02]  /*54e0*/  SHFL.IDX PT, R73, R73, RZ, 0x1c1f ;  /* 0x001c1fff49497589 */ /* 0x000ea400000e0000 */
[----:B------:R-:W-:Y:S04]  /*54f0*/  IMNMX R91, R91, 0x40, PT ;  /* 0x000000405b5b7817 */ /* 0x000fe80003800200 */
[----:B------:R-:W-:Y:S11]  /*5500*/  ISETP.GT.AND P0, PT, R91, R152, PT ;  /* 0x000000985b00720c */ /* 0x000ff60003f04270 */
[----:B------:R-:W-:Y:S02]  /*5510*/  @!UPT UIADD3 URZ, URZ, URZ, URZ ;  /* 0x0000003f3f3ff290 */ /* 0x000fe4000fffe03f */
[----:B------:R-:W-:-:S05]  /*5520*/  @!P0 BRA `(.L_x_71) ;  /* 0x000001f000008947 */ /* 0x000fca0003800000 */
[----:B------:R-:W-:Y:S02]  /*5530*/  ISETP.GE.AND P2, PT, R16, c[0x0][0x1d4], PT ;  /* 0x0000750010007a0c */ /* 0x000fe40003f46270 */
[----:B------:R-:W-:Y:S02]  /*5540*/  ISETP.GE.AND P1, PT, R13, c[0x0][0x1d4], PT ;  /* 0x000075000d007a0c */ /* 0x000fe40003f26270 */
[----:B------:R-:W-:Y:S02]  /*5550*/  ISETP.GE.AND P4, PT, R12, c[0x0][0x1d4], PT ;  /* 0x000075000c007a0c */ /* 0x000fe40003f86270 */
[----:B------:R-:W-:Y:S07]  /*5560*/  ISETP.GE.AND P3, PT, R151, c[0x0][0x1d4], PT ;  /* 0x0000750097007a0c */ /* 0x000fee0003f66270 */
[----:B------:R-:W3:Y:S01]  /*5570*/  @!P2 LDS.128 R20, [R140+0x6000] ;  /* 0x006000008c14a984 */ /* 0x000ee20000000c00 */
[C---:B--2---:R-:W-:Y:S04]  /*5580*/  @!P2 LEA R24, P0, R16.reuse, R73, 0x1 ;  /* 0x000000491018a211 */ /* 0x044fe800078008ff */
[----:B-1----:R-:W-:Y:S02]  /*5590*/  @!P2 LEA.HI.X R25, R16, R75, R17, 0x1, P0 ;  /* 0x0000004b1019a211 */ /* 0x002fe400000f0c11 */
[C---:B------:R-:W-:Y:S04]  /*55a0*/  @!P1 LEA R38, P0, R144.reuse, R73, 0x1 ;  /* 0x0000004990269211 */ /* 0x040fe800078008ff */
[----:B------:R-:W-:Y:S02]  /*55b0*/  @!P1 LEA.HI.X R39, R144, R75, R127, 0x1, P0 ;  /* 0x0000004b90279211 */ /* 0x000fe400000f0c7f */
[C---:B------:R-:W-:Y:S04]  /*55c0*/  @!P4 LEA R34, P0, R143.reuse, R73, 0x1 ;  /* 0x000000498f22c211 */ /* 0x040fe800078008ff */
[----:B------:R-:W-:Y:S02]  /*55d0*/  @!P4 LEA.HI.X R35, R143, R75, R126, 0x1, P0 ;  /* 0x0000004b8f23c211 */ /* 0x000fe400000f0c7e */
[C---:B------:R-:W-:Y:S04]  /*55e0*/  @!P3 LEA R32, P0, R142.reuse, R73, 0x1 ;  /* 0x000000498e20b211 */ /* 0x040fe800078008ff */
[----:B------:R-:W-:Y:S01]  /*55f0*/  @!P3 LEA.HI.X R33, R142, R75, R125, 0x1, P0 ;  /* 0x0000004b8e21b211 */ /* 0x000fe200000f0c7d */
[----:B---3--:R-:W-:Y:S04]  /*5600*/  @!P2 ST.E.128 [R24.64], R20 ;  /* 0x000000141800a985 */ /* 0x008fe8000c101d06 */
[----:B------:R-:W1:Y:S04]  /*5610*/  @!P1 LDS.128 R4, [R139+0x6000] ;  /* 0x006000008b049984 */ /* 0x000e680000000c00 */
[----:B-1----:R-:W-:Y:S01]  /*5620*/  @!P1 ST.E.128 [R38.64], R4 ;  /* 0x0000000426009985 */ /* 0x002fe2000c101d06 */
[----:B------:R-:W-:Y:S03]  /*5630*/  ISETP.GE.AND P1, PT, R150, c[0x0][0x1d4], PT ;  /* 0x0000750096007a0c */ /* 0x000fe60003f26270 */
[----:B------:R-:W1:Y:S10]  /*5640*/  @!P4 LDS.128 R28, [R140+0x8000] ;  /* 0x008000008c1cc984 */ /* 0x000e740000000c00 */
[C---:B------:R-:W-:Y:S04]  /*5650*/  @!P1 LEA R2, P0, R137.reuse, R73, 0x1 ;  /* 0x0000004989029211 */ /* 0x040fe800078008ff */
[----:B------:R-:W-:Y:S02]  /*5660*/  @!P1 LEA.HI.X R3, R137, R75, R124, 0x1, P0 ;  /* 0x0000004b89039211 */ /* 0x000fe400000f0c7c */
[----:B------:R-:W-:Y:S11]  /*5670*/  ISETP.GE.AND P0, PT, R148, c[0x0][0x1d4], PT ;  /* 0x0000750094007a0c */ /* 0x000ff60003f06270 */
[----:B------:R-:W-:Y:S02]  /*5680*/  @!UPT UIADD3 URZ, URZ, URZ, URZ ;  /* 0x0000003f3f3ff290 */ /* 0x000fe4000fffe03f */
[C---:B------:R-:W-:Y:S04]  /*5690*/  @!P0 LEA R36, P2, R136.reuse, R73, 0x1 ;  /* 0x0000004988248211 */ /* 0x040fe800078408ff */
[----:B------:R-:W-:Y:S01]  /*56a0*/  @!P0 LEA.HI.X R37, R136, R75, R123, 0x1, P2 ;  /* 0x0000004b88258211 */ /* 0x000fe200010f0c7b */
[----:B-1----:R-:W-:Y:S04]  /*56b0*/  @!P4 ST.E.128 [R34.64], R28 ;  /* 0x0000001c2200c985 */ /* 0x002fe8000c101d06 */
[----:B------:R-:W1:Y:S04]  /*56c0*/  @!P3 LDS.128 R24, [R139+0x8000] ;  /* 0x008000008b18b984 */ /* 0x000e680000000c00 */
[----:B-1----:R-:W-:Y:S04]  /*56d0*/  @!P3 ST.E.128 [R32.64], R24 ;  /* 0x000000182000b985 */ /* 0x002fe8000c101d06 */
[----:B------:R-:W1:Y:S04]  /*56e0*/  @!P1 LDS.128 R20, [R140+0xa000] ;  /* 0x00a000008c149984 */ /* 0x000e680000000c00 */
[----:B-1----:R-:W-:Y:S04]  /*56f0*/  @!P1 ST.E.128 [R2.64], R20 ;  /* 0x0000001402009985 */ /* 0x002fe8000c101d06 */
[----:B------:R-:W1:Y:S04]  /*5700*/  @!P0 LDS.128 R4, [R139+0xa000] ;  /* 0x00a000008b048984 */ /* 0x000e680000000c00 */
[----:B-1----:R1:W-:Y:S02]  /*5710*/  @!P0 ST.E.128 [R36.64], R4 ;  /* 0x0000000424008985 */ /* 0x0023e4000c101d06 */
.L_x_71:
[----:B------:R-:W-:Y:S05]  /*5720*/  BSYNC B1 ;  /* 0x0000000000017941 */ /* 0x000fea0003800000 */
.L_x_66:
[----:B------:R-:W-:Y:S01]  /*5730*/  IMAD.IADD R95, R104, 0x1, -R95 ;  /* 0x00000001685f7824 */ /* 0x000fe200078e0a5f */
[----:B-1----:R-:W-:Y:S01]  /*5740*/  LEA R6, P0, R147, R174, 0x6 ;  /* 0x000000ae93067211 */ /* 0x002fe200078030ff */
[----:B------:R-:W-:Y:S01]  /*5750*/  IMAD R93, R93, c[0x0][0x208], RZ ;  /* 0x000082005d5d7a24 */ /* 0x000fe200078e02ff */
[----:B------:R-:W-:Y:S01]  /*5760*/  ISETP.NE.AND P3, PT, R158, RZ, PT ;  /* 0x000000ff9e00720c */ /* 0x000fe20003f65270 */
[C---:B------:R-:W-:Y:S01]  /*5770*/  IMAD.WIDE.U32 R4, R94.reuse, c[0x0][0x208], RZ ;  /* 0x000082005e047a25 */ /* 0x040fe200078e00ff */
[----:B------:R-:W-:Y:S01]  /*5780*/  LEA.HI.X.SX32 R7, R147, R175, 0x6, P0 ;  /* 0x000000af93077211 */ /* 0x000fe200000f36ff */
[----:B------:R-:W-:Y:S01]  /*5790*/  BSSY B0, `(.L_x_88) ;  /* 0x000004d000007945 */ /* 0x000fe20003800000 */
[----:B------:R-:W-:Y:S01]  /*57a0*/  ISETP.GE.AND P0, PT, R95, 0x21, PT ;  /* 0x000000215f00780c */ /* 0x000fe20003f06270 */
[----:B------:R-:W-:Y:S02]  /*57b0*/  IMAD R93, R94, c[0x0][0x20c], R93 ;  /* 0x000083005e5d7a24 */ /* 0x000fe400078e025d */
[----:B-----5:R-:W-:Y:S03]  /*57c0*/  IMAD.MOV.U32 R20, RZ, RZ, R4 ;  /* 0x000000ffff147224 */ /* 0x020fe600078e0004 */
[----:B------:R-:W-:Y:S01]  /*57d0*/  IADD3 R21, R5, R93, RZ ;  /* 0x0000005d05157210 */ /* 0x000fe20007ffe0ff */
[----:B------:R-:W-:Y:S04]  /*57e0*/  IMAD R5, R92, c[0x0][0x218], RZ ;  /* 0x000086005c057a24 */ /* 0x000fe800078e02ff */
[----:B------:R-:W-:Y:S02]  /*57f0*/  IMAD.WIDE.U32 R20, R102, c[0x0][0x218], R20 ;  /* 0x0000860066147a25 */ /* 0x000fe400078e0014 */
[----:B---3--:R-:W-:Y:S02]  /*5800*/  @P0 IADD3 R3, P1, R6, 0x20, RZ ;  /* 0x0000002006030810 */ /* 0x008fe40007f3e0ff */
[----:B------:R-:W-:Y:S03]  /*5810*/  IMAD R5, R102, c[0x0][0x21c], R5 ;  /* 0x0000870066057a24 */ /* 0x000fe600078e0205 */
[----:B------:R-:W-:Y:S01]  /*5820*/  @P0 IMAD.X R0, RZ, RZ, R7, P1 ;  /* 0x000000ffff000224 */ /* 0x000fe200008e0607 */
[----:B------:R-:W-:Y:S03]  /*5830*/  IADD3 R2, P1, R176, R20, RZ ;  /* 0x00000014b0027210 */ /* 0x000fe60007f3e0ff */
[----:B------:R-:W-:Y:S01]  /*5840*/  @P0 IMAD R0, R0, c[0x0][0x258], RZ ;  /* 0x0000960000000a24 */ /* 0x000fe200078e02ff */
[----:B------:R-:W-:Y:S02]  /*5850*/  IADD3.X R5, R114, R21, R5, P1, !PT ;  /* 0x0000001572057210 */ /* 0x000fe40000ffe405 */
[----:B------:R-:W-:Y:S01]  /*5860*/  ISETP.GE.AND P1, PT, R95, 0x1, PT ;  /* 0x000000015f00780c */ /* 0x000fe20003f26270 */
[----:B------:R-:W-:Y:S11]  /*5870*/  @P0 IMAD R0, R3, c[0x0][0x25c], R0 ;  /* 0x0000970003000a24 */ /* 0x000ff600078e0200 */
[----:B------:R-:W-:Y:S01]  /*5880*/  @!UPT UIADD3 URZ, URZ, URZ, URZ ;  /* 0x0000003f3f3ff290 */ /* 0x000fe2000fffe03f */
[-C--:B------:R-:W-:Y:S01]  /*5890*/  @P1 MOV R102, R170.reuse ;  /* 0x000000aa00661202 */ /* 0x080fe20000000f00 */
[----:B------:R-:W-:Y:S04]  /*58a0*/  @P1 IMAD R4, R7, c[0x0][0x258], RZ ;  /* 0x0000960007041a24 */ /* 0x000fe800078e02ff */
[C---:B------:R-:W-:Y:S01]  /*58b0*/  @P1 IMAD.WIDE.U32 R20, R6.reuse, c[0x0][0x258], R102 ;  /* 0x0000960006141a25 */ /* 0x040fe200078e0066 */
[----:B------:R-:W-:Y:S03]  /*58c0*/  @P0 MOV R102, R170 ;  /* 0x000000aa00660202 */ /* 0x000fe60000000f00 */
[----:B------:R-:W-:Y:S01]  /*58d0*/  @P1 IMAD R4, R6, c[0x0][0x25c], R4 ;  /* 0x0000970006041a24 */ /* 0x000fe200078e0204 */
[C---:B------:R-:W-:Y:S03]  /*58e0*/  @P1 LEA R6, P2, R20.reuse, c[0x0][0x250], 0x1 ;  /* 0x0000940014061a11 */ /* 0x040fe600078408ff */
[----:B------:R-:W-:Y:S05]  /*58f0*/  @P1 IMAD.IADD R4, R21, 0x1, R4 ;  /* 0x0000000115041824 */ /* 0x000fea00078e0204 */
[----:B------:R-:W-:Y:S01]  /*5900*/  @P1 LEA.HI.X R7, R20, c[0x0][0x254], R4, 0x1, P2 ;  /* 0x0000950014071a11 */ /* 0x000fe200010f0c04 */
[----:B------:R-:W-:Y:S01]  /*5910*/  @P0 IMAD.WIDE.U32 R20, R3, c[0x0][0x258], R102 ;  /* 0x0000960003140a25 */ /* 0x000fe200078e0066 */
[C---:B------:R-:W-:Y:S03]  /*5920*/  LEA R4, P2, R2.reuse, c[0x0][0x1f8], 0x1 ;  /* 0x00007e0002047a11 */ /* 0x040fe600078408ff */
[----:B------:R-:W-:Y:S01]  /*5930*/  @!PT LDS RZ, [RZ] ;  /* 0x00000000fffff984 */ /* 0x000fe20000000800 */
[----:B------:R-:W-:Y:S01]  /*5940*/  @!PT LDS RZ, [RZ] ;  /* 0x00000000fffff984 */ /* 0x000fe20000000800 */
[----:B------:R-:W-:Y:S01]  /*5950*/  @!PT LDS RZ, [RZ] ;  /* 0x00000000fffff984 */ /* 0x000fe20000000800 */
[----:B------:R1:W-:Y:S01]  /*5960*/  @P1 LDGSTS.E.BYPASS.LTC128B.128 [R145+0x100], [R6.64], !P3 ;  /* 0x0010000006911fae */ /* 0x0003e2000d901d46 */
[----:B------:R-:W-:Y:S01]  /*5970*/  @P0 IMAD.IADD R0, R21, 0x1, R0 ;  /* 0x0000000115000824 */ /* 0x000fe200078e0200 */
[----:B------:R-:W-:Y:S02]  /*5980*/  LEA.HI.X R5, R2, c[0x0][0x1fc], R5, 0x1, P2 ;  /* 0x00007f0002057a11 */ /* 0x000fe400010f0c05 */
[----:B------:R1:W-:Y:S01]  /*5990*/  @P1 LDGSTS.E.BYPASS.LTC128B.128 [R145+0x2100], [R6.64+0x80], !P6 ;  /* 0x0210008006911fae */ /* 0x0003e2000f101d46 */
[C---:B------:R-:W-:Y:S03]  /*59a0*/  @P0 LEA R22, P2, R20.reuse, c[0x0][0x250], 0x1 ;  /* 0x0000940014160a11 */ /* 0x040fe600078408ff */
[----:B------:R1:W-:Y:S01]  /*59b0*/  @P1 LDGSTS.E.BYPASS.LTC128B.128 [R145+0x4100], [R6.64+0x100], !P5 ;  /* 0x0410010006911fae */ /* 0x0003e2000e901d46 */
[----:B------:R-:W-:Y:S03]  /*59c0*/  @P0 LEA.HI.X R23, R20, c[0x0][0x254], R0, 0x1, P2 ;  /* 0x0000950014170a11 */ /* 0x000fe600010f0c00 */
[----:B------:R1:W3:Y:S04]  /*59d0*/  SHFL.IDX PT, R3, R4, RZ, 0x1c1f ;  /* 0x001c1fff04037589 */ /* 0x0002e800000e0000 */
[----:B------:R1:W-:Y:S04]  /*59e0*/  @P0 LDGSTS.E.BYPASS.LTC128B.128 [R145+0x1100], [R22.64], !P3 ;  /* 0x0110000016910fae */ /* 0x0003e8000d901d46 */
[----:B------:R1:W-:Y:S04]  /*59f0*/  @P0 LDGSTS.E.BYPASS.LTC128B.128 [R145+0x3100], [R22.64+0x80], !P6 ;  /* 0x0310008016910fae */ /* 0x0003e8000f101d46 */
[----:B------:R1:W-:Y:S01]  /*5a00*/  @P0 LDGSTS.E.BYPASS.LTC128B.128 [R145+0x5100], [R22.64+0x100], !P5 ;  /* 0x0510010016910fae */ /* 0x0003e2000e901d46 */
[----:B------:R-:W-:Y:S03]  /*5a10*/  ISETP.GT.AND P0, PT, R91, R152, PT ;  /* 0x000000985b00720c */ /* 0x000fe60003f04270 */
[----:B------:R-:W0:Y:S04]  /*5a20*/  LDGDEPBAR ;  /* 0x00000000000079af */ /* 0x000e280000000000 */
[----:B------:R1:W4:Y:S01]  /*5a30*/  SHFL.IDX PT, R25, R5, RZ, 0x1c1f ;  /* 0x001c1fff05197589 */ /* 0x00032200000e0000 */
[----:B------:R-:W-:Y:S04]  /*5a40*/  DEPBAR.LE SB0, 0x0 ;  /* 0x000080000000791a */ /* 0x000fe80000000000 */
[----:B------:R-:W-:Y:S06]  /*5a50*/  BAR.SYNC.DEFER_BLOCKING 0x0 ;  /* 0x0000000000007b1d */ /* 0x000fec0000010000 */
[----:B------:R-:W-:-:S05]  /*5a60*/  @!P0 BRA `(.L_x_89) ;  /* 0x000001f000008947 */ /* 0x000fca0003800000 */
[----:B-1-34-:R-:W-:Y:S02]  /*5a70*/  ISETP.GE.AND P2, PT, R16, c[0x0][0x1d4], PT ;  /* 0x0000750010007a0c */ /* 0x01afe40003f46270 */
[----:B------:R-:W-:Y:S02]  /*5a80*/  ISETP.GE.AND P1, PT, R13, c[0x0][0x1d4], PT ;  /* 0x000075000d007a0c */ /* 0x000fe40003f26270 */
[----:B------:R-:W-:Y:S02]  /*5a90*/  ISETP.GE.AND P4, PT, R12, c[0x0][0x1d4], PT ;  /* 0x000075000c007a0c */ /* 0x000fe40003f86270 */
[----:B------:R-:W-:Y:S07]  /*5aa0*/  ISETP.GE.AND P3, PT, R151, c[0x0][0x1d4], PT ;  /* 0x0000750097007a0c */ /* 0x000fee0003f66270 */
[----:B------:R-:W1:Y:S01]  /*5ab0*/  @!P2 LDS.128 R20, [R140] ;  /* 0x000000008c14a984 */ /* 0x000e620000000c00 */
[C---:B------:R-:W-:Y:S04]  /*5ac0*/  @!P2 LEA R26, P0, R16.reuse, R3, 0x1 ;  /* 0x00000003101aa211 */ /* 0x040fe800078008ff */
[----:B------:R-:W-:Y:S02]  /*5ad0*/  @!P2 LEA.HI.X R27, R16, R25, R17, 0x1, P0 ;  /* 0x00000019101ba211 */ /* 0x000fe400000f0c11 */
[C---:B------:R-:W-:Y:S04]  /*5ae0*/  @!P1 LEA R38, P0, R144.reuse, R3, 0x1 ;  /* 0x0000000390269211 */ /* 0x040fe800078008ff */
[----:B------:R-:W-:Y:S02]  /*5af0*/  @!P1 LEA.HI.X R39, R144, R25, R127, 0x1, P0 ;  /* 0x0000001990279211 */ /* 0x000fe400000f0c7f */
[C---:B------:R-:W-:Y:S04]  /*5b00*/  @!P4 LEA R36, P0, R143.reuse, R3, 0x1 ;  /* 0x000000038f24c211 */ /* 0x040fe800078008ff */
[----:B------:R-:W-:Y:S02]  /*5b10*/  @!P4 LEA.HI.X R37, R143, R25, R126, 0x1, P0 ;  /* 0x000000198f25c211 */ /* 0x000fe400000f0c7e */
[C---:B------:R-:W-:Y:S04]  /*5b20*/  @!P3 LEA R34, P0, R142.reuse, R3, 0x1 ;  /* 0x000000038e22b211 */ /* 0x040fe800078008ff */
[----:B------:R-:W-:Y:S01]  /*5b30*/  @!P3 LEA.HI.X R35, R142, R25, R125, 0x1, P0 ;  /* 0x000000198e23b211 */ /* 0x000fe200000f0c7d */
[----:B-1----:R-:W-:Y:S04]  /*5b40*/  @!P2 ST.E.128 [R26.64], R20 ;  /* 0x000000141a00a985 */ /* 0x002fe8000c101d06 */
[----:B------:R-:W1:Y:S04]  /*5b50*/  @!P1 LDS.128 R4, [R139] ;  /* 0x000000008b049984 */ /* 0x000e680000000c00 */
        /* <DEDUP_REMOVED lines=16> */
.L_x_89:
[----:B-1-34-:R-:W-:Y:S05]  /*5c60*/  BSYNC B0 ;  /* 0x0000000000007941 */ /* 0x01afea0003800000 */
.L_x_88:
[C---:B------:R-:W-:Y:S02]  /*5c70*/  ISETP.GT.AND P0, PT, R147.reuse, R105, PT ;  /* 0x000000699300720c */ /* 0x040fe40003f04270 */
[----:B------:R-:W-:Y:S02]  /*5c80*/  IADD3 R147, R147, -0x1, RZ ;  /* 0xffffffff93937810 */ /* 0x000fe40007ffe0ff */
[----:B------:R-:W-:Y:S09]  /*5c90*/  ISETP.NE.AND P2, PT, R158, RZ, PT ;  /* 0x000000ff9e00720c */ /* 0x000ff20003f45270 */
[----:B------:R-:W-:Y:S01]  /*5ca0*/  @P0 SHF.R.S32.HI R0, RZ, 0x1f, R147 ;  /* 0x0000001fff000819 */ /* 0x000fe20000011493 */
[----:B------:R-:W-:Y:S02]  /*5cb0*/  @P0 IMAD.MOV.U32 R4, RZ, RZ, R172 ;  /* 0x000000ffff040224 */ /* 0x000fe400078e00ac */
[----:B------:R-:W-:Y:S02]  /*5cc0*/  @P0 IMAD.MOV.U32 R5, RZ, RZ, R181 ;  /* 0x000000ffff050224 */ /* 0x000fe400078e00b5 */
[----:B------:R-:W-:Y:S02]  /*5cd0*/  @P0 IMAD R3, R107, R147, RZ ;  /* 0x000000936b030224 */ /* 0x000fe400078e02ff */
[-C--:B------:R-:W-:Y:S04]  /*5ce0*/  @P0 IMAD.WIDE.U32 R4, R147, R108.reuse, R4 ;  /* 0x0000006c93040225 */ /* 0x080fe800078e0004 */
[----:B------:R-:W-:Y:S01]  /*5cf0*/  @P0 IMAD R3, R0, R108, R3 ;  /* 0x0000006c00030224 */ /* 0x000fe200078e0203 */
[C---:B------:R-:W-:Y:S03]  /*5d00*/  @P0 LEA R6, P1, R4.reuse, c[0x0][0x220], 0x1 ;  /* 0x0000880004060a11 */ /* 0x040fe600078208ff */
[----:B------:R-:W-:Y:S05]  /*5d10*/  @P0 IMAD.IADD R3, R5, 0x1, R3 ;  /* 0x0000000105030824 */ /* 0x000fea00078e0203 */
[----:B------:R-:W-:Y:S02]  /*5d20*/  @P0 LEA.HI.X R7, R4, c[0x0][0x224], R3, 0x1, P1 ;  /* 0x0000890004070a11 */ /* 0x000fe400008f0c03 */
[C---:B------:R-:W-:Y:S03]  /*5d30*/  @P0 LEA R20, P1, R122.reuse, R6, 0x1 ;  /* 0x000000067a140211 */ /* 0x040fe600078208ff */
[----:B------:R-:W-:Y:S01]  /*5d40*/  @!PT LDS RZ, [RZ] ;  /* 0x00000000fffff984 */ /* 0x000fe20000000800 */
[----:B------:R-:W-:Y:S01]  /*5d50*/  @!PT LDS RZ, [RZ] ;  /* 0x00000000fffff984 */ /* 0x000fe20000000800 */
[----:B------:R-:W-:Y:S01]  /*5d60*/  @!PT LDS RZ, [RZ] ;  /* 0x00000000fffff984 */ /* 0x000fe20000000800 */
[----:B------:R1:W-:Y:S01]  /*5d70*/  @P0 LDGSTS.E.BYPASS.LTC128B.128 [R145+0x6100], [R6.64], !P2 ;  /* 0x0610000006910fae */ /* 0x0003e2000d101d46 */
[----:B------:R-:W-:Y:S03]  /*5d80*/  @P0 LEA.HI.X R21, R122, R7, R121, 0x1, P1 ;  /* 0x000000077a150211 */ /* 0x000fe600008f0c79 */
[----:B------:R1:W-:Y:S04]  /*5d90*/  @P0 LDGSTS.E.BYPASS.LTC128B.128 [R145+0x8100], [R6.64+0x80], !P6 ;  /* 0x0810008006910fae */ /* 0x0003e8000f101d46 */
[----:B------:R1:W-:Y:S04]  /*5da0*/  @P0 LDGSTS.E.BYPASS.LTC128B.128 [R145+0xa100], [R6.64+0x100], !P5 ;  /* 0x0a10010006910fae */ /* 0x0003e8000e901d46 */
[----:B------:R1:W-:Y:S04]  /*5db0*/  @P0 LDGSTS.E.BYPASS.LTC128B.128 [R145+0x7100], [R20.64], !P2 ;  /* 0x0710000014910fae */ /* 0x0003e8000d101d46 */
[----:B------:R1:W-:Y:S04]  /*5dc0*/  @P0 LDGSTS.E.BYPASS.LTC128B.128 [R145+0x9100], [R20.64+0x80], !P6 ;  /* 0x0910008014910fae */ /* 0x0003e8000f101d46 */
[----:B------:R1:W-:Y:S04]  /*5dd0*/  @P0 LDGSTS.E.BYPASS.LTC128B.128 [R145+0xb100], [R20.64+0x100], !P5 ;  /* 0x0b10010014910fae */ /* 0x0003e8000e901d46 */
[----:B------:R-:W0:Y:S01]  /*5de0*/  LDGDEPBAR ;  /* 0x00000000000079af */ /* 0x000e220000000000 */
[----:B------:R-:W-:-:S05]  /*5df0*/  @P0 BRA `(.L_x_90) ;  /* 0xffffba0000000947 */ /* 0x000fca000383ffff */
[----:B------:R-:W-:Y:S06]  /*5e00*/  BAR.SYNC.DEFER_BLOCKING 0x0 ;  /* 0x0000000000007b1d */ /* 0x000fec0000010000 */
.L_x_65:
[----:B-1----:R-:W-:Y:S01]  /*5e10*/  ISETP.GE.AND P0, PT, R85, 0x1, PT ;  /* 0x000000015500780c */ /* 0x002fe20003f06270 */
[----:B------:R-:W-:Y:S01]  /*5e20*/  CS2R R98, SRZ ;  /* 0x0000000000627805 */ /* 0x000fe2000001ff00 */
[----:B------:R-:W-:Y:S01]  /*5e30*/  PLOP3.LUT P2, PT, PT, PT, PT, 0x80, 0x0 ;  /* 0x000000000000781c */ /* 0x000fe20003f4f070 */
[----:B------:R-:W-:Y:S01]  /*5e40*/  CS2R R96, SRZ ;  /* 0x0000000000607805 */ /* 0x000fe2000001ff00 */
[----:B------:R-:W-:Y:S01]  /*5e50*/  CS2R R94, SRZ ;  /* 0x00000000005e7805 */ /* 0x000fe2000001ff00 */
[----:B------:R-:W-:Y:S01]  /*5e60*/  CS2R R92, SRZ ;  /* 0x00000000005c7805 */ /* 0x000fe2000001ff00 */
[----:B------:R-:W-:Y:S01]  /*5e70*/  CS2R R90, SRZ ;  /* 0x00000000005a7805 */ /* 0x000fe2000001ff00 */
[----:B------:R-:W-:Y:S01]  /*5e80*/  CS2R R8, SRZ ;  /* 0x0000000000087805 */ /* 0x000fe2000001ff00 */
[----:B------:R-:W-:Y:S01]  /*5e90*/  IMAD.MOV.U32 R13, RZ, RZ, RZ ;  /* 0x000000ffff0d7224 */ /* 0x000fe200078e00ff */
[----:B------:R-:W-:Y:S01]  /*5ea0*/  CS2R R6, SRZ ;  /* 0x0000000000067805 */ /* 0x000fe2000001ff00 */
[----:B------:R-:W-:Y:S01]  /*5eb0*/  IMAD.MOV.U32 R4, RZ, RZ, RZ ;  /* 0x000000ffff047224 */ /* 0x000fe200078e00ff */
[----:B------:R-:W-:Y:S01]  /*5ec0*/  CS2R R10, SRZ ;  /* 0x00000000000a7805 */ /* 0x000fe2000001ff00 */
[----:B------:R-:W-:Y:S01]  /*5ed0*/  MOV R82, RZ ;  /* 0x000000ff00527202 */ /* 0x000fe20000000f00 */
[----:B------:R-:W-:Y:S01]  /*5ee0*/  CS2R R80, SRZ ;  /* 0x0000000000507805 */ /* 0x000fe2000001ff00 */
[----:B------:R-:W-:Y:S01]  /*5ef0*/  CS2R R78, SRZ ;  /* 0x00000000004e7805 */ /* 0x000fe2000001ff00 */
[----:B------:R-:W-:Y:S01]  /*5f00*/  CS2R R76, SRZ ;  /* 0x00000000004c7805 */ /* 0x000fe2000001ff00 */
[----:B--2---:R-:W-:Y:S01]  /*5f10*/  CS2R R74, SRZ ;  /* 0x00000000004a7805 */ /* 0x004fe2000001ff00 */
        /* <DEDUP_REMOVED lines=35> */
[----:B------:R-:W-:Y:S01]  /*6150*/  IMAD.MOV.U32 R0, RZ, RZ, RZ ;  /* 0x000000ffff007224 */ /* 0x000fe200078e00ff */
[----:B------:R-:W-:Y:S05]  /*6160*/  @!P0 BRA `(.L_x_91) ;  /* 0x0000d13000008947 */ /* 0x000fea0003800000 */
[----:B------:R-:W-:-:S04]  /*6170*/  ISETP.NE.U32.AND P0, PT, RZ, c[0x0][0x340], PT ;  /* 0x0000d000ff007a0c */ /* 0x000fc80003f05070 */
[----:B------:R-:W-:-:S13]  /*6180*/  ISETP.NE.AND.EX P6, PT, RZ, c[0x0][0x344], PT, P0 ;  /* 0x0000d100ff007a0c */ /* 0x000fda0003fc5300 */
[----:B------:R-:W-:-:S04]  /*6190*/  @P6 IMAD.MOV.U32 R218, RZ, RZ, 0x4 ;  /* 0x00000004ffda6424 */ /* 0x000fc800078e00ff */
[----:B------:R-:W-:-:S06]  /*61a0*/  @P6 IMAD.WIDE R218, R209, R218, c[0x0][0x340] ;  /* 0x0000d000d1da6625 */ /* 0x000fcc00078e02da */
[----:B------:R1:W5:Y:S01]  /*61b0*/  @P6 LDG.E R218, [R218.64] ;  /* 0x00000006dada6981 */ /* 0x000362000c1e1900 */
[----:B------:R-:W-:Y:S01]  /*61c0*/  SHF.R.S32.HI R0, RZ, 0x1f, R153 ;  /* 0x0000001fff007819 */ /* 0x000fe20000011499 */
[----:B------:R-:W-:Y:S01]  /*61d0*/  IMAD.WIDE.U32 R10, R153, c[0x0][0x178], RZ ;  /* 0x00005e00990a7a25 */ /* 0x000fe200078e00ff */
[----:B------:R-:W-:Y:S01]  /*61e0*/  SHF.R.S32.HI R29, RZ, 0x1f, R84 ;  /* 0x0000001fff1d7819 */ /* 0x000fe20000011454 */
[----:B------:R-:W-:Y:S01]  /*61f0*/  BSSY B0, `(.L_x_92) ;  /* 0x000005a000007945 */ /* 0x000fe20003800000 */
[----:B------:R-:W-:Y:S01]  /*6200*/  ISETP.NE.U32.AND P0, PT, RZ, c[0x0][0x348], PT ;  /* 0x0000d200ff007a0c */ /* 0x000fe20003f05070 */
[----:B------:R-:W-:Y:S01]  /*6210*/  IMAD R0, R0, c[0x0][0x178], RZ ;  /* 0x00005e0000007a24 */ /* 0x000fe200078e02ff */
[-C--:B------:R-:W-:Y:S01]  /*6220*/  LEA.HI R23, R29, R84.reuse, RZ, 0x3 ;  /* 0x000000541d177211 */ /* 0x080fe200078f18ff */
[----:B------:R-:W-:Y:S01]  /*6230*/  IMAD R51, R89, c[0x0][0x2c4], RZ ;  /* 0x0000b10059337a24 */ /* 0x000fe200078e02ff */
[----:B------:R-:W-:Y:S01]  /*6240*/  SHF.R.S32.HI R9, RZ, 0x1f, R209 ;  /* 0x0000001fff097819 */ /* 0x000fe200000114d1 */
[----:B------:R-:W-:Y:S01]  /*6250*/  IMAD R153, R153, c[0x0][0x17c], R0 ;  /* 0x00005f0099997a24 */ /* 0x000fe200078e0200 */
[----:B------:R-:W-:Y:S01]  /*6260*/  LOP3.LUT R3, R23, 0xfffffff8, RZ, 0xc0, !PT ;  /* 0xfffffff817037812 */ /* 0x000fe200078ec0ff */
[----:B------:R-:W-:Y:S01]  /*6270*/  IMAD.MOV.U32 R0, RZ, RZ, c[0x0][0x2c4] ;  /* 0x0000b100ff007624 */ /* 0x000fe200078e00ff */
[----:B------:R-:W-:Y:S01]  /*6280*/  SHF.R.S32.HI R23, RZ, 0x3, R23 ;  /* 0x00000003ff177819 */ /* 0x000fe20000011417 */
[----:B------:R-:W-:Y:S01]  /*6290*/  IMAD.IADD R11, R11, 0x1, R153 ;  /* 0x000000010b0b7824 */ /* 0x000fe200078e0299 */
[----:B------:R-:W-:Y:S01]  /*62a0*/  ISETP.NE.AND.EX P0, PT, RZ, c[0x0][0x34c], PT, P0 ;  /* 0x0000d300ff007a0c */ /* 0x000fe20003f05300 */
[----:B------:R-:W-:Y:S01]  /*62b0*/  IMAD.IADD R20, R84, 0x1, -R3 ;  /* 0x0000000154147824 */ /* 0x000fe200078e0a03 */
[----:B------:R-:W-:Y:S01]  /*62c0*/  ISETP.NE.AND P1, PT, R0, 0x1, PT ;  /* 0x000000010000780c */ /* 0x000fe20003f25270 */
[----:B------:R-:W-:Y:S01]  /*62d0*/  IMAD R0, R88, c[0x0][0x1b8], RZ ;  /* 0x00006e0058007a24 */ /* 0x000fe200078e02ff */
[----:B------:R-:W-:Y:S01]  /*62e0*/  SEL R9, R9, RZ, !P0 ;  /* 0x000000ff09097207 */ /* 0x000fe20004000000 */
[----:B------:R-:W-:Y:S01]  /*62f0*/  IMAD R217, R20, 0x20, R23 ;  /* 0x0000002014d97824 */ /* 0x000fe200078e0217 */
[----:B------:R-:W-:Y:S01]  /*6300*/  SEL R4, R209, RZ, !P0 ;  /* 0x000000ffd1047207 */ /* 0x000fe20004000000 */
[----:B------:R-:W-:Y:S01]  /*6310*/  IMAD R3, R207, c[0x0][0x1bc], R0 ;  /* 0x00006f00cf037a24 */ /* 0x000fe200078e0200 */
[----:B------:R-:W-:Y:S01]  /*6320*/  LEA.HI R22, R29, R84, RZ, 0x4 ;  /* 0x000000541d167211 */ /* 0x000fe200078f20ff */
[----:B------:R-:W-:-:S02]  /*6330*/  IMAD R7, R86, 0x80, R217 ;  /* 0x0000008056077824 */ /* 0x000fc400078e02d9 */
[----:B------:R-:W-:-:S04]  /*6340*/  IMAD.WIDE.U32 R10, R207, c[0x0][0x1b8], R10 ;  /* 0x00006e00cf0a7a25 */ /* 0x000fc800078e000a */
[----:B------:R-:W-:-:S04]  /*6350*/  @P1 IMAD.HI.U32 R0, R7, c[0x0][0x2c8], RZ ;  /* 0x0000b20007001a27 */ /* 0x000fc800078e00ff */
[----:B------:R-:W-:Y:S02]  /*6360*/  IMAD.IADD R11, R11, 0x1, R3 ;  /* 0x000000010b0b7824 */ /* 0x000fe400078e0203 */
[----:B------:R-:W-:Y:S01]  /*6370*/  IMAD.MOV.U32 R3, RZ, RZ, R7 ;  /* 0x000000ffff037224 */ /* 0x000fe200078e0007 */
[----:B------:R-:W-:Y:S01]  /*6380*/  @P1 SHF.R.U32.HI R3, RZ, c[0x0][0x2cc], R0 ;  /* 0x0000b300ff031a19 */ /* 0x000fe20000011600 */
[----:B------:R-:W-:Y:S02]  /*6390*/  IMAD R9, R9, c[0x0][0x1c0], RZ ;  /* 0x0000700009097a24 */ /* 0x000fe400078e02ff */
[----:B------:R-:W-:Y:S01]  /*63a0*/  IMAD.SHL.U32 R134, R20, 0x8, RZ ;  /* 0x0000000814867824 */ /* 0x000fe200078e00ff */
[----:B------:R-:W-:Y:S01]  /*63b0*/  SHF.R.S32.HI R0, RZ, 0x1f, R3 ;  /* 0x0000001fff007819 */ /* 0x000fe20000011403 */
[----:B------:R-:W-:Y:S02]  /*63c0*/  IMAD R9, R4, c[0x0][0x1c4], R9 ;  /* 0x0000710004097a24 */ /* 0x000fe400078e0209 */
[----:B------:R-:W-:Y:S01]  /*63d0*/  IMAD.MOV R2, RZ, RZ, -R3 ;  /* 0x000000ffff027224 */ /* 0x000fe200078e0a03 */
[----:B------:R-:W-:Y:S01]  /*63e0*/  IADD3 R16, R134, 0x80, RZ ;  /* 0x0000008086107810 */ /* 0x000fe20007ffe0ff */
[----:B------:R-:W-:Y:S01]  /*63f0*/  IMAD.WIDE.U32 R4, R4, c[0x0][0x1c0], R10 ;  /* 0x0000700004047a25 */ /* 0x000fe200078e000a */
[----:B------:R-:W-:-:S02]  /*6400*/  IADD3 R17, R134, 0x40, RZ ;  /* 0x0000004086117810 */ /* 0x000fc40007ffe0ff */
[----:B------:R-:W-:Y:S01]  /*6410*/  ISETP.GE.AND P5, PT, R134, c[0x0][0x198], PT ;  /* 0x0000660086007a0c */ /* 0x000fe20003fa6270 */
[----:B------:R-:W-:Y:S01]  /*6420*/  IMAD R2, R2, c[0x0][0x2c4], R7 ;  /* 0x0000b10002027a24 */ /* 0x000fe200078e0207 */
[----:B------:R-:W-:Y:S01]  /*6430*/  ISETP.GE.AND P4, PT, R16, c[0x0][0x198], PT ;  /* 0x0000660010007a0c */ /* 0x000fe20003f86270 */
[----:B------:R-:W-:Y:S01]  /*6440*/  IMAD.IADD R5, R5, 0x1, R9 ;  /* 0x0000000105057824 */ /* 0x000fe200078e0209 */
[----:B------:R-:W-:Y:S01]  /*6450*/  ISETP.GE.AND P3, PT, R17, c[0x0][0x198], PT ;  /* 0x0000660011007a0c */ /* 0x000fe20003f66270 */
[----:B------:R-:W-:Y:S01]  /*6460*/  IMAD R0, R0, c[0x0][0x1b0], RZ ;  /* 0x00006c0000007a24 */ /* 0x000fe200078e02ff */
[----:B------:R-:W-:Y:S01]  /*6470*/  SHF.R.S32.HI R9, RZ, 0x1f, R2 ;  /* 0x0000001fff097819 */ /* 0x000fe20000011402 */
[----:B------:R-:W-:Y:S01]  /*6480*/  IMAD.WIDE.U32 R6, R3, c[0x0][0x1b0], R4 ;  /* 0x00006c0003067a25 */ /* 0x000fe200078e0004 */
[----:B------:R-:W-:-:S03]  /*6490*/  LOP3.LUT R5, R22, 0xfffffff0, RZ, 0xc0, !PT ;  /* 0xfffffff016057812 */ /* 0x000fc600078ec0ff */
[----:B------:R-:W-:Y:S02]  /*64a0*/  IMAD R0, R3, c[0x0][0x1b4], R0 ;  /* 0x00006d0003007a24 */ /* 0x000fe400078e0200 */
[----:B------:R-:W-:Y:S02]  /*64b0*/  IMAD R9, R9, c[0x0][0x1a8], RZ ;  /* 0x00006a0009097a24 */ /* 0x000fe400078e02ff */
[----:B------:R-:W-:Y:S01]  /*64c0*/  IMAD.IADD R5, R84, 0x1, -R5 ;  /* 0x0000000154057824 */ /* 0x000fe200078e0a05 */
[----:B------:R-:W-:Y:S01]  /*64d0*/  IADD3 R7, R7, R0, RZ ;  /* 0x0000000007077210 */ /* 0x000fe20007ffe0ff */
[C---:B------:R-:W-:Y:S02]  /*64e0*/  IMAD R9, R2.reuse, c[0x0][0x1ac], R9 ;  /* 0x00006b0002097a24 */ /* 0x040fe400078e0209 */
[----:B------:R-:W-:Y:S01]  /*64f0*/  IMAD.SHL.U32 R11, R23, 0x40, RZ ;  /* 0x00000040170b7824 */ /* 0x000fe200078e00ff */
[----:B------:R-:W-:Y:S01]  /*6500*/  SHF.R.S32.HI R0, RZ, 0x1f, R5 ;  /* 0x0000001fff007819 */ /* 0x000fe20000011405 */
[----:B------:R-:W-:-:S03]  /*6510*/  IMAD.WIDE.U32 R2, R2, c[0x0][0x1a8], R6 ;  /* 0x00006a0002027a25 */ /* 0x000fc600078e0006 */
[----:B------:R-:W-:Y:S01]  /*6520*/  LEA.HI R7, R0, R5, RZ, 0x3 ;  /* 0x0000000500077211 */ /* 0x000fe200078f18ff */
[----:B------:R-:W-:Y:S01]  /*6530*/  IMAD.IADD R9, R3, 0x1, R9 ;  /* 0x0000000103097824 */ /* 0x000fe200078e0209 */
[----:B------:R-:W-:Y:S01]  /*6540*/  LEA R8, P0, R2, c[0x0][0x160], 0x1 ;  /* 0x0000580002087a11 */ /* 0x000fe200078008ff */
[----:B------:R-:W-:Y:S01]  /*6550*/  IMAD R6, R86, 0x80, R23 ;  /* 0x0000008056067824 */ /* 0x000fe200078e0217 */
[----:B------:R-:W-:Y:S02]  /*6560*/  LOP3.LUT R11, R11, 0x1c0, RZ, 0xc0, !PT ;  /* 0x000001c00b0b7812 */ /* 0x000fe400078ec0ff */
[----:B------:R-:W-:Y:S01]  /*6570*/  LEA.HI.X R9, R2, c[0x0][0x164], R9, 0x1, P0 ;  /* 0x0000590002097a11 */ /* 0x000fe200000f0c09 */
[----:B------:R1:W2:Y:S01]  /*6580*/  SHFL.IDX PT, R10, R8, RZ, 0x181f ;  /* 0x00181fff080a7589 */ /* 0x0002a200000e0000 */
[----:B------:R-:W-:Y:S02]  /*6590*/  ISETP.GE.AND P0, PT, R6, R51, PT ;  /* 0x000000330600720c */ /* 0x000fe40003f06270 */
[----:B------:R-:W-:-:S02]  /*65a0*/  LOP3.LUT R18, R7, 0xfffffff8, RZ, 0xc0, !PT ;  /* 0xfffffff807127812 */ /* 0x000fc400078ec0ff */
[----:B------:R-:W-:Y:S02]  /*65b0*/  LEA.HI R2, R29, R84, RZ, 0x6 ;  /* 0x000000541d027211 */ /* 0x000fe400078f30ff */
[----:B------:R-:W-:Y:S02]  /*65c0*/  SHF.R.U32.HI R3, RZ, 0x3, R11 ;  /* 0x00000003ff037819 */ /* 0x000fe4000001160b */
[----:B------:R-:W-:Y:S01]  /*65d0*/  LOP3.LUT R0, R11, 0x38, R134, 0xf8, !PT ;  /* 0x000000380b007812 */ /* 0x000fe200078ef886 */
[----:B------:R-:W-:Y:S01]  /*65e0*/  IMAD.SHL.U32 R2, R2, 0x8, RZ ;  /* 0x0000000802027824 */ /* 0x000fe200078e00ff */
[----:B------:R-:W-:Y:S01]  /*65f0*/  IADD3 R18, R5, -R18, RZ ;  /* 0x8000001205127210 */ /* 0x000fe20007ffe0ff */
[----:B------:R-:W-:Y:S01]  /*6600*/  IMAD.MOV.U32 R5, RZ, RZ, 0x20 ;  /* 0x00000020ff057424 */ /* 0x000fe200078e00ff */
[----:B------:R-:W-:Y:S01]  /*6610*/  LOP3.LUT R3, R0, R3, RZ, 0x3c, !PT ;  /* 0x0000000300037212 */ /* 0x000fe200078e3cff */
[----:B------:R-:W-:Y:S01]  /*6620*/  IMAD.MOV.U32 R0, RZ, RZ, 0x10 ;  /* 0x00000010ff007424 */ /* 0x000fe200078e00ff */
[----:B------:R-:W-:Y:S01]  /*6630*/  R2P PR, R18, 0x6 ;  /* 0x0000000612007804 */ /* 0x000fe20000000000 */
[----:B------:R1:W3:Y:S01]  /*6640*/  SHFL.IDX PT, R11, R9, RZ, 0x181f ;  /* 0x00181fff090b7589 */ /* 0x0002e200000e0000 */
[----:B------:R-:W-:-:S02]  /*6650*/  LOP3.LUT R2, R3, 0xfffffe00, R2, 0xf8, !PT ;  /* 0xfffffe0003027812 */ /* 0x000fc400078ef802 */
[----:B------:R-:W-:Y:S02]  /*6660*/  LEA.HI R3, R29, R84, RZ, 0x5 ;  /* 0x000000541d037211 */ /* 0x000fe400078f28ff */
[----:B------:R-:W-:Y:S02]  /*6670*/  SEL R0, R0, 0xfffffff0, !P1 ;  /* 0xfffffff000007807 */ /* 0x000fe40004800000 */
[----:B------:R-:W-:Y:S01]  /*6680*/  SEL R5, R5, 0xffffffe0, !P2 ;  /* 0xffffffe005057807 */ /* 0x000fe20005000000 */
[----:B------:R-:W-:Y:S01]  /*6690*/  @!P6 IMAD.MOV.U32 R218, RZ, RZ, R209 ;  /* 0x000000ffffdae224 */ /* 0x000fe200078e00d1 */
[----:B------:R-:W-:Y:S05]  /*66a0*/  @P0 BRA `(.L_x_93) ;  /* 0x000000e000000947 */ /* 0x000fea0003800000 */
[----:B-123--:R-:W-:Y:S01]  /*66b0*/  SHF.R.S32.HI R4, RZ, 0x1f, R17 ;  /* 0x0000001fff047819 */ /* 0x00efe20000011411 */
[----:B------:R-:W-:Y:S01]  /*66c0*/  IMAD.WIDE R24, R134, 0x2, R10 ;  /* 0x0000000286187825 */ /* 0x000fe200078e020a */
[----:B------:R-:W-:Y:S02]  /*66d0*/  SHF.R.S32.HI R13, RZ, 0x1f, R16 ;  /* 0x0000001fff0d7819 */ /* 0x000fe40000011410 */
[----:B------:R-:W-:Y:S01]  /*66e0*/  LEA.HI R15, R4, R17, RZ, 0x3 ;  /* 0x00000011040f7211 */ /* 0x000fe200078f18ff */
[----:B------:R-:W-:Y:S01]  /*66f0*/  IMAD.SHL.U32 R4, R2, 0x2, RZ ;  /* 0x0000000202047824 */ /* 0x000fe200078e00ff */
[----:B------:R-:W-:-:S02]  /*6700*/  LEA.HI R13, R13, R16, RZ, 0x3 ;  /* 0x000000100d0d7211 */ /* 0x000fc400078f18ff */
[----:B------:R-:W-:Y:S02]  /*6710*/  LOP3.LUT R15, R15, 0xfffffff8, RZ, 0xc0, !PT ;  /* 0xfffffff80f0f7812 */ /* 0x000fe400078ec0ff */
[----:B------:R-:W-:Y:S01]  /*6720*/  LOP3.LUT R13, R13, 0xfffffff8, RZ, 0xc0, !PT ;  /* 0xfffffff80d0d7812 */ /* 0x000fe200078ec0ff */
[----:B------:R-:W-:Y:S01]  /*6730*/  @!PT LDS RZ, [RZ] ;  /* 0x00000000fffff984 */ /* 0x000fe20000000800 */
[----:B------:R1:W-:Y:S02]  /*6740*/  LDGSTS.E.BYPASS.LTC128B.128 [R4+0xc100], [R24.64], !P5 ;  /* 0x0c10000018047fae */ /* 0x0003e4000e901d46 */
[----:B------:R-:W-:-:S04]  /*6750*/  IMAD.WIDE R14, R15, 0x2, R10 ;  /* 0x000000020f0e7825 */ /* 0x000fc800078e020a */
[----:B------:R-:W-:Y:S01]  /*6760*/  IMAD.WIDE R10, R13, 0x2, R10 ;  /* 0x000000020d0a7825 */ /* 0x000fe200078e020a */
[----:B------:R1:W-:Y:S04]  /*6770*/  LDGSTS.E.BYPASS.LTC128B.128 [R4+0x10100], [R14.64], !P3 ;  /* 0x101000000e047fae */ /* 0x0003e8000d901d46 */
[----:B------:R1:W-:Y:S02]  /*6780*/  LDGSTS.E.BYPASS.LTC128B.128 [R4+0x14100], [R10.64], !P4 ;  /* 0x141000000a047fae */ /* 0x0003e4000e101d46 */
.L_x_93:
[----:B-123--:R-:W-:Y:S05]  /*6790*/  BSYNC B0 ;  /* 0x0000000000007941 */ /* 0x00efea0003800000 */
.L_x_92:
        /* <DEDUP_REMOVED lines=20> */
.L_x_95:
[----:B------:R-:W-:Y:S05]  /*68e0*/  BSYNC B0 ;  /* 0x0000000000007941 */ /* 0x000fea0003800000 */
.L_x_94:
[----:B------:R-:W-:Y:S01]  /*68f0*/  IADD3 R4, R6, 0x40, RZ ;  /* 0x0000004006047810 */ /* 0x000fe20007ffe0ff */
[----:B--2---:R2:W4:Y:S01]  /*6900*/  SHFL.IDX PT, R13, R9, 0x2, 0x181f ;  /* 0x00581f00090d7f89 */ /* 0x00452200000e0000 */
        /* <DEDUP_REMOVED lines=18> */
.L_x_97:
[----:B------:R-:W-:Y:S05]  /*6a30*/  BSYNC B0 ;  /* 0x0000000000007941 */ /* 0x000fea0003800000 */
.L_x_96:
[----:B------:R-:W-:Y:S01]  /*6a40*/  IADD3 R10, R6, 0x60, RZ ;  /* 0x00000060060a7810 */ /* 0x000fe20007ffe0ff */
[----:B------:R-:W-:Y:S01]  /*6a50*/  IMAD.MOV.U32 R212, RZ, RZ, c[0x0][0x2b8] ;  /* 0x0000ae00ffd47624 */ /* 0x000fe200078e00ff */
[----:B---3--:R3:W-:Y:S01]  /*6a60*/  SHFL.IDX PT, R12, R8, 0x3, 0x181f ;  /* 0x00781f00080c7f89 */ /* 0x0087e200000e0000 */
[----:B------:R-:W-:Y:S01]  /*6a70*/  IADD3 R4, R83, -0x40, RZ ;  /* 0xffffffc053047810 */ /* 0x000fe20007ffe0ff */
[----:B------:R-:W-:Y:S01]  /*6a80*/  IMAD.MOV.U32 R214, RZ, RZ, RZ ;  /* 0x000000ffffd67224 */ /* 0x000fe200078e00ff */
[----:B------:R-:W-:Y:S01]  /*6a90*/  ISETP.GE.AND P0, PT, R10, R51, PT ;  /* 0x000000330a00720c */ /* 0x000fe20003f06270 */
[----:B----4-:R4:W1:Y:S01]  /*6aa0*/  SHFL.IDX PT, R13, R9, 0x3, 0x181f ;  /* 0x00781f00090d7f89 */ /* 0x01086200000e0000 */
[----:B------:R-:W-:Y:S01]  /*6ab0*/  ISETP.NE.AND P2, PT, R212, 0x1, PT ;  /* 0x00000001d400780c */ /* 0x000fe20003f45270 */
[----:B------:R-:W-:Y:S01]  /*6ac0*/  IMAD.IADD R6, R217, 0x1, R4 ;  /* 0x00000001d9067824 */ /* 0x000fe200078e0204 */
[----:B-----5:R-:W-:-:S03]  /*6ad0*/  SHF.R.S32.HI R213, RZ, 0x1f, R218 ;  /* 0x0000001fffd57819 */ /* 0x020fc600000114da */
[C---:B------:R-:W-:Y:S01]  /*6ae0*/  IMAD.IADD R215, R6.reuse, 0x1, R208 ;  /* 0x0000000106d77824 */ /* 0x040fe200078e02d0 */
[----:B------:R-:W-:Y:S01]  /*6af0*/  ISETP.GE.AND P1, PT, R6, R85, PT ;  /* 0x000000550600720c */ /* 0x000fe20003f26270 */
[----:B------:R-:W-:-:S03]  /*6b00*/  IMAD R213, R213, c[0x0][0x2b0], RZ ;  /* 0x0000ac00d5d57a24 */ /* 0x000fc600078e02ff */
[----:B------:R-:W-:Y:S01]  /*6b10*/  ISETP.GT.OR P1, PT, R217, 0x3f, P1 ;  /* 0x0000003fd900780c */ /* 0x000fe20000f24670 */
[----:B------:R-:W-:Y:S01]  /*6b20*/  IMAD R213, R218, c[0x0][0x2b4], R213 ;  /* 0x0000ad00dad57a24 */ /* 0x000fe200078e02d5 */
[----:B------:R-:W-:Y:S01]  /*6b30*/  @!P0 SHF.R.S32.HI R10, RZ, 0x1f, R17 ;  /* 0x0000001fff0a8819 */ /* 0x000fe20000011411 */
[----:B------:R-:W-:-:S03]  /*6b40*/  @P2 IMAD.HI.U32 R6, R215, c[0x0][0x2bc], RZ ;  /* 0x0000af00d7062a27 */ /* 0x000fc600078e00ff */
[----:B------:R-:W-:Y:S01]  /*6b50*/  @!P0 LEA.HI R10, R10, R17, RZ, 0x3 ;  /* 0x000000110a0a8211 */ /* 0x000fe200078f18ff */
[----:B------:R-:W-:Y:S01]  /*6b60*/  IMAD.WIDE.U32 R218, R218, c[0x0][0x2b0], RZ ;  /* 0x0000ac00dada7a25 */ /* 0x000fe200078e00ff */
[----:B-123--:R-:W-:Y:S02]  /*6b70*/  LOP3.LUT R8, R8, 0xfffffffd, RZ, 0xc0, !PT ;  /* 0xfffffffd08087812 */ /* 0x00efe400078ec0ff */
[----:B------:R-:W-:Y:S01]  /*6b80*/  @!P0 LOP3.LUT R10, R10, 0xfffffff8, RZ, 0xc0, !PT ;  /* 0xfffffff80a0a8812 */ /* 0x000fe200078ec0ff */
[----:B------:R-:W-:Y:S01]  /*6b90*/  IMAD.IADD R213, R219, 0x1, R213 ;  /* 0x00000001dbd57824 */ /* 0x000fe200078e02d5 */
[----:B----4-:R-:W-:Y:S01]  /*6ba0*/  @!P0 SHF.R.S32.HI R9, RZ, 0x1f, R16 ;  /* 0x0000001fff098819 */ /* 0x010fe20000011410 */
[----:B------:R-:W-:Y:S01]  /*6bb0*/  @!P0 IMAD.WIDE R14, R134, 0x2, R12 ;  /* 0x00000002860e8825 */ /* 0x000fe200078e020c */
[----:B------:R-:W-:Y:S02]  /*6bc0*/  @P2 LOP3.LUT R8, R8, 0x2, RZ, 0xfc, !PT ;  /* 0x0000000208082812 */ /* 0x000fe400078efcff */
[----:B------:R-:W-:Y:S01]  /*6bd0*/  @!P0 LEA.HI R9, R9, R16, RZ, 0x3 ;  /* 0x0000001009098211 */ /* 0x000fe200078f18ff */
[----:B------:R-:W-:Y:S01]  /*6be0*/  IMAD.MOV.U32 R8, RZ, RZ, R215 ;  /* 0x000000ffff087224 */ /* 0x000fe200078e00d7 */
[----:B------:R-:W-:Y:S01]  /*6bf0*/  @P2 SHF.R.U32.HI R8, RZ, c[0x0][0x2c0], R6 ;  /* 0x0000b000ff082a19 */ /* 0x000fe20000011606 */
[----:B------:R-:W-:Y:S01]  /*6c00*/  @!P0 IMAD.SHL.U32 R6, R2, 0x2, RZ ;  /* 0x0000000202068824 */ /* 0x000fe200078e00ff */
[----:B------:R-:W-:Y:S01]  /*6c10*/  @!P0 LOP3.LUT R9, R9, 0xfffffff8, RZ, 0xc0, !PT ;  /* 0xfffffff809098812 */ /* 0x000fe200078ec0ff */
[----:B------:R-:W-:Y:S01]  /*6c20*/  @!P0 IMAD.WIDE R30, R10, 0x2, R12 ;  /* 0x000000020a1e8825 */ /* 0x000fe200078e020c */
[----:B------:R-:W-:-:S02]  /*6c30*/  @!P1 IADD3 R11, P2, R8, R218, RZ ;  /* 0x000000da080b9210 */ /* 0x000fc40007f5e0ff */
[----:B------:R-:W-:Y:S01]  /*6c40*/  @!PT LDS RZ, [RZ] ;  /* 0x00000000fffff984 */ /* 0x000fe20000000800 */
[----:B------:R1:W-:Y:S01]  /*6c50*/  @!P0 LDGSTS.E.BYPASS.LTC128B.128 [R6+0xf100], [R14.64], !P5 ;  /* 0x0f1000000e068fae */ /* 0x0003e2000e901d46 */
[----:B------:R-:W-:Y:S01]  /*6c60*/  @!P0 IMAD.WIDE R12, R9, 0x2, R12 ;  /* 0x00000002090c8825 */ /* 0x000fe200078e020c */
[----:B------:R-:W-:Y:S02]  /*6c70*/  @!P1 LEA.HI.X.SX32 R10, R8, R213, 0x1, P2 ;  /* 0x000000d5080a9211 */ /* 0x000fe400010f0eff */
[----:B------:R1:W-:Y:S01]  /*6c80*/  @!P0 LDGSTS.E.BYPASS.LTC128B.128 [R6+0x13100], [R30.64], !P3 ;  /* 0x131000001e068fae */ /* 0x0003e2000d901d46 */
[----:B------:R-:W-:-:S03]  /*6c90*/  @!P1 LEA R26, P2, R11, c[0x0][0x2a0], 0x2 ;  /* 0x0000a8000b1a9a11 */ /* 0x000fc600078410ff */
[----:B------:R1:W-:Y:S01]  /*6ca0*/  @!P0 LDGSTS.E.BYPASS.LTC128B.128 [R6+0x17100], [R12.64], !P4 ;  /* 0x171000000c068fae */ /* 0x0003e2000e101d46 */
[----:B------:R-:W-:-:S03]  /*6cb0*/  @!P1 LEA.HI.X R27, R11, c[0x0][0x2a4], R10, 0x2, P2 ;  /* 0x0000a9000b1b9a11 */ /* 0x000fc600010f140a */
[----:B------:R-:W0:Y:S04]  /*6cc0*/  LDGDEPBAR ;  /* 0x00000000000079af */ /* 0x000e280000000000 */
[----:B------:R-:W-:Y:S06]  /*6cd0*/  BAR.SYNC.DEFER_BLOCKING 0x0 ;  /* 0x0000000000007b1d */ /* 0x000fec0000010000 */
[----:B------:R-:W2:Y:S01]  /*6ce0*/  @!P1 LDG.E R214, [R26.64] ;  /* 0x000000061ad69981 */ /* 0x000ea2000c1e1900 */
[----:B------:R-:W-:Y:S01]  /*6cf0*/  IMAD.MOV R8, RZ, RZ, -R8 ;  /* 0x000000ffff087224 */ /* 0x000fe200078e0a08 */
[----:B------:R-:W-:Y:S01]  /*6d00*/  ISETP.GE.AND P6, PT, R134, c[0x0][0x1d4], PT ;  /* 0x0000750086007a0c */ /* 0x000fe20003fc6270 */
[----:B-1----:R-:W-:Y:S01]  /*6d10*/  IMAD R6, R88, c[0x0][0x1e8], RZ ;  /* 0x00007a0058067a24 */ /* 0x002fe200078e02ff */
[----:B------:R-:W-:Y:S01]  /*6d20*/  ISETP.GE.AND P5, PT, R17, c[0x0][0x1d4], PT ;  /* 0x0000750011007a0c */ /* 0x000fe20003fa6270 */
[----:B------:R-:W-:Y:S01]  /*6d30*/  IMAD R215, R8, c[0x0][0x2b8], R215 ;  /* 0x0000ae0008d77a24 */ /* 0x000fe200078e02d7 */
[----:B------:R-:W-:Y:S01]  /*6d40*/  ISETP.GE.AND P4, PT, R16, c[0x0][0x1d4], PT ;  /* 0x0000750010007a0c */ /* 0x000fe20003f86270 */
[----:B------:R-:W-:Y:S01]  /*6d50*/  IMAD.WIDE.U32 R80, R207, c[0x0][0x1e8], RZ ;  /* 0x00007a00cf507a25 */ /* 0x000fe200078e00ff */
[----:B------:R-:W-:-:S02]  /*6d60*/  ISETP.GT.AND P3, PT, R217, 0x3f, PT ;  /* 0x0000003fd900780c */ /* 0x000fc40003f64270 */
[----:B------:R-:W-:Y:S01]  /*6d70*/  SHF.R.S32.HI R25, RZ, 0x1f, R215 ;  /* 0x0000001fff197819 */ /* 0x000fe200000114d7 */
[----:B------:R-:W-:-:S04]  /*6d80*/  IMAD.WIDE.U32 R10, R215, c[0x0][0x1e0], RZ ;  /* 0x00007800d70a7a25 */ /* 0x000fc800078e00ff */
[----:B------:R-:W-:Y:S02]  /*6d90*/  IMAD R8, R25, c[0x0][0x1e0], RZ ;  /* 0x0000780019087a24 */ /* 0x000fe400078e02ff */
[----:B------:R-:W-:Y:S02]  /*6da0*/  IMAD R211, R207, c[0x0][0x1ec], R6 ;  /* 0x00007b00cfd37a24 */ /* 0x000fe400078e0206 */
[----:B------:R-:W-:Y:S02]  /*6db0*/  IMAD R8, R215, c[0x0][0x1e4], R8 ;  /* 0x00007900d7087a24 */ /* 0x000fe400078e0208 */
[----:B------:R-:W-:Y:S02]  /*6dc0*/  IMAD.IADD R211, R81, 0x1, R211 ;  /* 0x0000000151d37824 */ /* 0x000fe400078e02d3 */
[----:B------:R-:W-:Y:S02]  /*6dd0*/  IMAD.IADD R9, R11, 0x1, R8 ;  /* 0x000000010b097824 */ /* 0x000fe400078e0208 */
[----:B------:R-:W-:-:S02]  /*6de0*/  IMAD.MOV.U32 R8, RZ, RZ, R10 ;  /* 0x000000ffff087224 */ /* 0x000fc400078e000a */
[----:B------:R-:W-:Y:S02]  /*6df0*/  IMAD.IADD R4, R85, 0x1, -R4 ;  /* 0x0000000155047824 */ /* 0x000fe400078e0a04 */
[----:B------:R-:W-:Y:S02]  /*6e00*/  IMAD R88, R88, c[0x0][0x210], RZ ;  /* 0x0000840058587a24 */ /* 0x000fe400078e02ff */
[----:B------:R-:W-:-:S05]  /*6e10*/  IMAD.IADD R21, R4, 0x1, -R23 ;  /* 0x0000000104157824 */ /* 0x000fca00078e0a17 */
[----:B------:R-:W-:-:S13]  /*6e20*/  ISETP.GE.AND P1, PT, R21, 0x1, PT ;  /* 0x000000011500780c */ /* 0x000fda0003f26270 */
[----:B------:R-:W-:Y:S02]  /*6e30*/  @P1 SHF.R.S32.HI R6, RZ, 0x1f, R17 ;  /* 0x0000001fff061819 */ /* 0x000fe40000011411 */
[----:B------:R-:W-:Y:S02]  /*6e40*/  @P1 SHF.R.S32.HI R19, RZ, 0x1f, R16 ;  /* 0x0000001fff131819 */ /* 0x000fe40000011410 */
[----:B--2---:R-:W-:Y:S01]  /*6e50*/  SHF.R.S32.HI R24, RZ, 0x1f, R214 ;  /* 0x0000001fff187819 */ /* 0x004fe200000114d6 */
[----:B------:R-:W-:-:S04]  /*6e60*/  IMAD.WIDE.U32 R12, R214, c[0x0][0x1f0], R8 ;  /* 0x00007c00d60c7a25 */ /* 0x000fc800078e0008 */
[----:B------:R-:W-:-:S04]  /*6e70*/  IMAD R9, R24, c[0x0][0x1f0], RZ ;  /* 0x00007c0018097a24 */ /* 0x000fc800078e02ff */
[----:B------:R-:W-:Y:S01]  /*6e80*/  IMAD R10, R214, c[0x0][0x1f4], R9 ;  /* 0x00007d00d60a7a24 */ /* 0x000fe200078e0209 */
[----:B------:R-:W-:Y:S01]  /*6e90*/  IADD3 R9, P0, R80, R12, RZ ;  /* 0x0000000c50097210 */ /* 0x000fe20007f1e0ff */
[----:B------:R-:W-:-:S03]  /*6ea0*/  @P1 IMAD.SHL.U32 R12, R2, 0x2, RZ ;  /* 0x00000002020c1824 */ /* 0x000fc600078e00ff */
[----:B------:R-:W-:Y:S02]  /*6eb0*/  IADD3.X R10, R211, R13, R10, P0, !PT ;  /* 0x0000000dd30a7210 */ /* 0x000fe400007fe40a */
[----:B------:R-:W-:-:S04]  /*6ec0*/  LEA R11, P0, R9, c[0x0][0x1c8], 0x1 ;  /* 0x00007200090b7a11 */ /* 0x000fc800078008ff */
[----:B------:R-:W-:Y:S01]  /*6ed0*/  LEA.HI.X R10, R9, c[0x0][0x1cc], R10, 0x1, P0 ;  /* 0x00007300090a7a11 */ /* 0x000fe200000f0c0a */
[----:B------:R-:W-:Y:S01]  /*6ee0*/  SHFL.IDX PT, R26, R11, RZ, 0x181f ;  /* 0x00181fff0b1a7589 */ /* 0x000fe200000e0000 */
[----:B------:R-:W-:-:S03]  /*6ef0*/  ISETP.GE.AND P0, PT, R21, 0x21, PT ;  /* 0x000000211500780c */ /* 0x000fc60003f06270 */
[----:B------:R-:W1:Y:S04]  /*6f00*/  SHFL.IDX PT, R27, R10, RZ, 0x181f ;  /* 0x00181fff0a1b7589 */ /* 0x000e6800000e0000 */
[----:B------:R2:W-:Y:S04]  /*6f10*/  SHFL.IDX PT, R14, R11, 0x1, 0x181f ;  /* 0x00381f000b0e7f89 */ /* 0x0005e800000e0000 */
[----:B------:R3:W4:Y:S02]  /*6f20*/  SHFL.IDX PT, R15, R10, 0x1, 0x181f ;  /* 0x00381f000a0f7f89 */ /* 0x00072400000e0000 */
[----:B------:R-:W-:Y:S01]  /*6f30*/  @P0 SHF.R.S32.HI R8, RZ, 0x1f, R17 ;  /* 0x0000001fff080819 */ /* 0x000fe20000011411 */
[----:B------:R-:W-:Y:S01]  /*6f40*/  @P0 IMAD.SHL.U32 R9, R2, 0x2, RZ ;  /* 0x0000000202090824 */ /* 0x000fe200078e00ff */
[----:B------:R-:W-:-:S02]  /*6f50*/  @P0 SHF.R.S32.HI R13, RZ, 0x1f, R16 ;  /* 0x0000001fff0d0819 */ /* 0x000fc40000011410 */
[----:B------:R-:W-:-:S04]  /*6f60*/  @P0 LEA.HI R8, R8, R17, RZ, 0x3 ;  /* 0x0000001108080211 */ /* 0x000fc800078f18ff */
[----:B------:R-:W-:Y:S01]  /*6f70*/  @P0 LOP3.LUT R8, R8, 0xfffffff8, RZ, 0xc0, !PT ;  /* 0xfffffff808080812 */ /* 0x000fe200078ec0ff */
[----:B-1----:R-:W-:Y:S01]  /*6f80*/  @P1 IMAD.WIDE R32, R134, 0x2, R26 ;  /* 0x0000000286201825 */ /* 0x002fe200078e021a */
[----:B--2---:R-:W-:Y:S02]  /*6f90*/  @P1 LEA.HI R11, R6, R17, RZ, 0x3 ;  /* 0x00000011060b1211 */ /* 0x004fe400078f18ff */
[-C--:B------:R-:W-:Y:S02]  /*6fa0*/  @P0 LEA.HI R6, R13, R16.reuse, RZ, 0x3 ;  /* 0x000000100d060211 */ /* 0x080fe400078f18ff */
[----:B------:R1:W-:Y:S01]  /*6fb0*/  @P1 LDGSTS.E.BYPASS.LTC128B.128 [R12+0x6100], [R32.64], !P6 ;  /* 0x06100000200c1fae */ /* 0x0003e2000f101d46 */
[----:B---3--:R-:W-:Y:S01]  /*6fc0*/  @P1 LEA.HI R10, R19, R16, RZ, 0x3 ;  /* 0x00000010130a1211 */ /* 0x008fe200078f18ff */
[--C-:B----4-:R-:W-:Y:S01]  /*6fd0*/  @P0 IMAD.WIDE R36, R134, 0x2, R14.reuse ;  /* 0x0000000286240825 */ /* 0x110fe200078e020e */
[----:B------:R-:W-:Y:S02]  /*6fe0*/  @P1 LOP3.LUT R11, R11, 0xfffffff8, RZ, 0xc0, !PT ;  /* 0xfffffff80b0b1812 */ /* 0x000fe400078ec0ff */
[----:B------:R-:W-:Y:S01]  /*6ff0*/  @P1 LOP3.LUT R10, R10, 0xfffffff8, RZ, 0xc0, !PT ;  /* 0xfffffff80a0a1812 */ /* 0x000fe200078ec0ff */
[----:B------:R-:W-:Y:S01]  /*7000*/  @P0 IMAD.WIDE R34, R8, 0x2, R14 ;  /* 0x0000000208220825 */ /* 0x000fe200078e020e */
[----:B------:R-:W-:-:S02]  /*7010*/  @P0 LOP3.LUT R6, R6, 0xfffffff8, RZ, 0xc0, !PT ;  /* 0xfffffff806060812 */ /* 0x000fc400078ec0ff */
[----:B------:R-:W-:Y:S01]  /*7020*/  SHF.R.S32.HI R19, RZ, 0x5, R3 ;  /* 0x00000005ff137819 */ /* 0x000fe20000011403 */
[----:B------:R-:W-:-:S04]  /*7030*/  @P1 IMAD.WIDE R30, R11, 0x2, R26 ;  /* 0x000000020b1e1825 */ /* 0x000fc800078e021a */
[----:B------:R-:W-:Y:S01]  /*7040*/  @P1 IMAD.WIDE R10, R10, 0x2, R26 ;  /* 0x000000020a0a1825 */ /* 0x000fe200078e021a */
[----:B------:R1:W-:Y:S03]  /*7050*/  @P1 LDGSTS.E.BYPASS.LTC128B.128 [R12+0x8100], [R30.64], !P5 ;  /* 0x081000001e0c1fae */ /* 0x0003e6000e901d46 */
[----:B------:R-:W-:Y:S01]  /*7060*/  @P0 IMAD.WIDE R14, R6, 0x2, R14 ;  /* 0x00000002060e0825 */ /* 0x000fe200078e020e */
[----:B------:R1:W-:Y:S01]  /*7070*/  @P1 LDGSTS.E.BYPASS.LTC128B.128 [R12+0xa100], [R10.64], !P4 ;  /* 0x0a1000000a0c1fae */ /* 0x0003e2000e101d46 */
[----:B------:R-:W-:Y:S02]  /*7080*/  SEL R6, RZ, 0x10, P4 ;  /* 0x00000010ff067807 */ /* 0x000fe40002000000 */
[C---:B------:R-:W-:Y:S01]  /*7090*/  IMAD.WIDE.U32 R26, R207.reuse, c[0x0][0x210], RZ ;  /* 0x00008400cf1a7a25 */ /* 0x040fe200078e00ff */
[----:B------:R1:W-:Y:S03]  /*70a0*/  @P0 LDGSTS.E.BYPASS.LTC128B.128 [R9+0x7100], [R36.64], !P6 ;  /* 0x0710000024090fae */ /* 0x0003e6000f101d46 */
[----:B------:R-:W-:Y:S01]  /*70b0*/  IMAD R13, R207, c[0x0][0x214], R88 ;  /* 0x00008500cf0d7a24 */ /* 0x000fe200078e0258 */
[----:B------:R1:W-:Y:S03]  /*70c0*/  @P0 LDGSTS.E.BYPASS.LTC128B.128 [R9+0x9100], [R34.64], !P5 ;  /* 0x0910000022090fae */ /* 0x0003e6000e901d46 */
[----:B------:R-:W-:Y:S01]  /*70d0*/  IMAD.IADD R210, R27, 0x1, R13 ;  /* 0x000000011bd27824 */ /* 0x000fe200078e020d */
[----:B------:R1:W-:Y:S01]  /*70e0*/  @P0 LDGSTS.E.BYPASS.LTC128B.128 [R9+0xb100], [R14.64], !P4 ;  /* 0x0b1000000e090fae */ /* 0x0003e2000e101d46 */
[----:B------:R-:W-:-:S03]  /*70f0*/  ISETP.LT.AND P0, PT, RZ, c[0x0][0x27c], PT ;  /* 0x00009f00ff007a0c */ /* 0x000fc60003f01270 */
[----:B------:R-:W0:Y:S10]  /*7100*/  LDGDEPBAR ;  /* 0x00000000000079af */ /* 0x000e340000000000 */
[----:B------:R-:W-:Y:S05]  /*7110*/  @P0 BRA `(.L_x_98) ;  /* 0x0000002000000947 */ /* 0x000fea0003800000 */
[----:B------:R-:W-:-:S04]  /*7120*/  DEPBAR.LE SB0, 0x1 ;  /* 0x000080400000791a */ /* 0x000fc80000000000 */
[----:B------:R-:W-:Y:S05]  /*7130*/  BRA `(.L_x_99) ;  /* 0x00005c1000007947 */ /* 0x000fea0003800000 */
.L_x_98:
[----:B------:R-:W-:Y:S01]  /*7140*/  SHF.R.S32.HI R8, RZ, 0x1f, R87 ;  /* 0x0000001fff087819 */ /* 0x000fe20000011457 */
[----:B-1----:R-:W-:Y:S01]  /*7150*/  IMAD.WIDE.U32 R12, R87, c[0x0][0x280], RZ ;  /* 0x0000a000570c7a25 */ /* 0x002fe200078e00ff */
[----:B------:R-:W-:Y:S01]  /*7160*/  ULDC.U8 UR4, c[0x0][0x298] ;  /* 0x0000a60000047ab9 */ /* 0x000fe20000000000 */
[----:B------:R-:W-:Y:S01]  /*7170*/  LEA.HI R29, R29, R84, RZ, 0x2 ;  /* 0x000000541d1d7211 */ /* 0x000fe200078f10ff */
[----:B------:R-:W-:Y:S01]  /*7180*/  BSSY B2, `(.L_x_99) ;  /* 0x00005bc000027945 */ /* 0x000fe20003800000 */
[C---:B------:R-:W-:Y:S01]  /*7190*/  IMAD R10, R8.reuse, c[0x0][0x280], RZ ;  /* 0x0000a000080a7a24 */ /* 0x040fe200078e02ff */
[----:B------:R-:W-:Y:S01]  /*71a0*/  ISETP.NE.AND P1, PT, RZ, UR4, PT ;  /* 0x00000004ff007c0c */ /* 0x000fe2000bf25270 */
[----:B------:R-:W-:Y:S01]  /*71b0*/  IMAD R8, R8, c[0x0][0x290], RZ ;  /* 0x0000a40008087a24 */ /* 0x000fe200078e02ff */
[----:B------:R-:W-:Y:S01]  /*71c0*/  LEA R48, P0, R12, c[0x0][0x270], 0x1 ;  /* 0x00009c000c307a11 */ /* 0x000fe200078008ff */
[C---:B------:R-:W-:Y:S02]  /*71d0*/  IMAD R9, R87.reuse, c[0x0][0x284], R10 ;  /* 0x0000a10057097a24 */ /* 0x040fe400078e020a */
[----:B------:R-:W-:-:S02]  /*71e0*/  IMAD R8, R87, c[0x0][0x294], R8 ;  /* 0x0000a50057087a24 */ /* 0x000fc400078e0208 */
[----:B------:R-:W-:Y:S02]  /*71f0*/  IMAD.IADD R9, R9, 0x1, R13 ;  /* 0x0000000109097824 */ /* 0x000fe400078e020d */
[----:B------:R-:W-:-:S03]  /*7200*/  IMAD.WIDE.U32 R10, R87, c[0x0][0x290], RZ ;  /* 0x0000a400570a7a25 */ /* 0x000fc600078e00ff */
[----:B------:R-:W-:Y:S01]  /*7210*/  LEA.HI.X R49, R12, c[0x0][0x274], R9, 0x1, P0 ;  /* 0x00009d000c317a11 */ /* 0x000fe200000f0c09 */
[----:B------:R-:W-:Y:S01]  /*7220*/  IMAD.IADD R8, R8, 0x1, R11 ;  /* 0x0000000108087824 */ /* 0x000fe200078e020b */
[----:B------:R-:W-:Y:S02]  /*7230*/  LOP3.LUT R9, R29, 0xfffffffc, RZ, 0xc0, !PT ;  /* 0xfffffffc1d097812 */ /* 0x000fe400078ec0ff */
[C---:B------:R-:W-:Y:S02]  /*7240*/  LEA R52, P0, R10.reuse, c[0x0][0x288], 0x1 ;  /* 0x0000a2000a347a11 */ /* 0x040fe400078008ff */
[----:B------:R-:W-:Y:S02]  /*7250*/  SHF.R.S32.HI R29, RZ, 0x2, R29 ;  /* 0x00000002ff1d7819 */ /* 0x000fe4000001141d */
[----:B------:R-:W-:Y:S02]  /*7260*/  IADD3 R54, -R9, R84, RZ ;  /* 0x0000005409367210 */ /* 0x000fe40007ffe1ff */
[----:B------:R-:W-:Y:S01]  /*7270*/  LEA.HI.X R53, R10, c[0x0][0x28c], R8, 0x1, P0 ;  /* 0x0000a3000a357a11 */ /* 0x000fe200000f0c08 */
[----:B------:R-:W-:Y:S01]  /*7280*/  IMAD R8, R86, 0x80, R29 ;  /* 0x0000008056087824 */ /* 0x000fe200078e021d */
[----:B------:R-:W-:Y:S01]  /*7290*/  SHF.L.U32 R28, R54, 0x3, RZ ;  /* 0x00000003361c7819 */ /* 0x000fe200000006ff */
[----:B------:R-:W-:Y:S05]  /*72a0*/  @!P1 BRA `(.L_x_100) ;  /* 0x00002b0000009947 */ /* 0x000fea0003800000 */
[----:B------:R-:W-:Y:S01]  /*72b0*/  ISETP.GE.AND P0, PT, R8, R51, PT ;  /* 0x000000330800720c */ /* 0x000fe20003f06270 */
[----:B------:R-:W-:Y:S01]  /*72c0*/  BSSY B0, `(.L_x_101) ;  /* 0x000004d000007945 */ /* 0x000fe20003800000 */
[----:B------:R-:W-:Y:S01]  /*72d0*/  SHF.L.U32 R13, R54, 0x2, RZ ;  /* 0x00000002360d7819 */ /* 0x000fe200000006ff */
        /* <DEDUP_REMOVED lines=12> */
[----:B------:R-:W-:Y:S05]  /*73a0*/  @P0 BRA `(.L_x_102) ;  /* 0x000003e000000947 */ /* 0x000fea0003800000 */
[C---:B------:R-:W-:Y:S01]  /*73b0*/  IADD3 R11, R13.reuse, 0x10, RZ ;  /* 0x000000100d0b7810 */ /* 0x040fe20007ffe0ff */
[----:B------:R-:W-:Y:S01]  /*73c0*/  CS2R R44, SRZ ;  /* 0x00000000002c7805 */ /* 0x000fe2000001ff00 */
[----:B------:R-:W-:Y:S01]  /*73d0*/  ISETP.GE.AND P1, PT, R13, c[0x0][0x27c], PT ;  /* 0x00009f000d007a0c */ /* 0x000fe20003f26270 */
[----:B------:R-:W-:Y:S01]  /*73e0*/  CS2R R38, SRZ ;  /* 0x0000000000267805 */ /* 0x000fe2000001ff00 */
[----:B------:R-:W-:-:S02]  /*73f0*/  ISETP.GE.AND P0, PT, R11, c[0x0][0x27c], PT ;  /* 0x00009f000b007a0c */ /* 0x000fc40003f06270 */
[----:B------:R-:W-:Y:S01]  /*7400*/  IADD3 R9, R13, 0x20, RZ ;  /* 0x000000200d097810 */ /* 0x000fe20007ffe0ff */
[----:B------:R-:W-:Y:S01]  /*7410*/  CS2R R40, SRZ ;  /* 0x0000000000287805 */ /* 0x000fe2000001ff00 */
[----:B------:R-:W-:-:S07]  /*7420*/  CS2R R34, SRZ ;  /* 0x0000000000227805 */ /* 0x000fce000001ff00 */
[C---:B------:R-:W-:Y:S02]  /*7430*/  @!P1 IMAD.WIDE R36, R13.reuse, 0x2, R48 ;  /* 0x000000020d249825 */ /* 0x040fe400078e0230 */
[----:B------:R-:W-:Y:S02]  /*7440*/  @!P0 SHF.R.S32.HI R8, RZ, 0x1f, R11 ;  /* 0x0000001fff088819 */ /* 0x000fe4000001140b */
[----:B------:R-:W-:Y:S01]  /*7450*/  @!P1 IMAD.WIDE R14, R13, 0x2, R52 ;  /* 0x000000020d0e9825 */ /* 0x000fe200078e0234 */
[----:B------:R1:W5:Y:S01]  /*7460*/  @!P1 LD.E.64 R44, [R36.64] ;  /* 0x00000006242c9980 */ /* 0x000362000c101b00 */
[----:B------:R-:W-:-:S03]  /*7470*/  @!P0 LEA.HI R11, R8, R11, RZ, 0x2 ;  /* 0x0000000b080b8211 */ /* 0x000fc600078f10ff */
[----:B------:R2:W5:Y:S01]  /*7480*/  @!P1 LD.E.64 R38, [R14.64] ;  /* 0x000000060e269980 */ /* 0x000562000c101b00 */
[----:B------:R-:W-:Y:S02]  /*7490*/  @!P0 LOP3.LUT R11, R11, 0xfffffffc, RZ, 0xc0, !PT ;  /* 0xfffffffc0b0b8812 */ /* 0x000fe400078ec0ff */
[----:B------:R-:W-:-:S03]  /*74a0*/  ISETP.GE.AND P1, PT, R9, c[0x0][0x27c], PT ;  /* 0x00009f0009007a0c */ /* 0x000fc60003f26270 */
[----:B------:R-:W-:Y:S01]  /*74b0*/  @!P0 IMAD.WIDE R30, R11, 0x2, R48 ;  /* 0x000000020b1e8825 */ /* 0x000fe200078e0230 */
[----:B------:R-:W-:-:S03]  /*74c0*/  IADD3 R8, R13, 0x30, RZ ;  /* 0x000000300d087810 */ /* 0x000fc60007ffe0ff */
[----:B------:R-:W-:Y:S01]  /*74d0*/  @!P0 IMAD.WIDE R32, R11, 0x2, R52 ;  /* 0x000000020b208825 */ /* 0x000fe200078e0234 */
[----:B------:R3:W5:Y:S04]  /*74e0*/  @!P0 LD.E.64 R40, [R30.64] ;  /* 0x000000061e288980 */ /* 0x000768000c101b00 */
[----:B------:R4:W5:Y:S01]  /*74f0*/  @!P0 LD.E.64 R34, [R32.64] ;  /* 0x0000000620228980 */ /* 0x000962000c101b00 */
[----:B------:R-:W-:Y:S02]  /*7500*/  ISETP.GE.AND P0, PT, R8, c[0x0][0x27c], PT ;  /* 0x00009f0008007a0c */ /* 0x000fe40003f06270 */
[----:B------:R-:W-:-:S04]  /*7510*/  @!P1 SHF.R.S32.HI R10, RZ, 0x1f, R9 ;  /* 0x0000001fff0a9819 */ /* 0x000fc80000011409 */
[----:B------:R-:W-:-:S07]  /*7520*/  @!P1 LEA.HI R10, R10, R9, RZ, 0x2 ;  /* 0x000000090a0a9211 */ /* 0x000fce00078f10ff */
[----:B------:R-:W-:Y:S02]  /*7530*/  @!P0 SHF.R.S32.HI R9, RZ, 0x1f, R8 ;  /* 0x0000001fff098819 */ /* 0x000fe40000011408 */
[----:B------:R-:W-:Y:S02]  /*7540*/  @!P1 LOP3.LUT R11, R10, 0xfffffffc, RZ, 0xc0, !PT ;  /* 0xfffffffc0a0b9812 */ /* 0x000fe400078ec0ff */
[----:B------:R-:W-:Y:S01]  /*7550*/  @!P0 LEA.HI R9, R9, R8, RZ, 0x2 ;  /* 0x0000000809098211 */ /* 0x000fe200078f10ff */
[----:B-1----:R-:W-:-:S03]  /*7560*/  CS2R R36, SRZ ;  /* 0x0000000000247805 */ /* 0x002fc6000001ff00 */
[----:B------:R-:W-:Y:S01]  /*7570*/  @!P0 LOP3.LUT R9, R9, 0xfffffffc, RZ, 0xc0, !PT ;  /* 0xfffffffc09098812 */ /* 0x000fe200078ec0ff */
[C---:B--2---:R-:W-:Y:S01]  /*7580*/  @!P1 IMAD.WIDE R14, R11.reuse, 0x2, R48 ;  /* 0x000000020b0e9825 */ /* 0x044fe200078e0230 */
[----:B---3--:R-:W-:Y:S01]  /*7590*/  CS2R R30, SRZ ;  /* 0x00000000001e7805 */ /* 0x008fe2000001ff00 */
[----:B----4-:R-:W-:Y:S02]  /*75a0*/  CS2R R32, SRZ ;  /* 0x0000000000207805 */ /* 0x010fe4000001ff00 */
[----:B------:R-:W-:Y:S01]  /*75b0*/  @!P1 IMAD.WIDE R46, R11, 0x2, R52 ;  /* 0x000000020b2e9825 */ /* 0x000fe200078e0234 */
[----:B------:R-:W-:Y:S01]  /*75c0*/  IADD3 R8, R13, 0x50, RZ ;  /* 0x000000500d087810 */ /* 0x000fe20007ffe0ff */
[----:B------:R-:W-:Y:S01]  /*75d0*/  CS2R R10, SRZ ;  /* 0x00000000000a7805 */ /* 0x000fe2000001ff00 */
[----:B------:R1:W5:Y:S01]  /*75e0*/  @!P1 LD.E.64 R36, [R14.64] ;  /* 0x000000060e249980 */ /* 0x000362000c101b00 */
[----:B------:R-:W-:-:S03]  /*75f0*/  @!P0 IMAD.WIDE R42, R9, 0x2, R48 ;  /* 0x00000002092a8825 */ /* 0x000fc600078e0230 */
[----:B------:R2:W5:Y:S01]  /*7600*/  @!P1 LD.E.64 R30, [R46.64] ;  /* 0x000000062e1e9980 */ /* 0x000562000c101b00 */
[----:B------:R-:W-:Y:S01]  /*7610*/  @!P0 IMAD.WIDE R54, R9, 0x2, R52 ;  /* 0x0000000209368825 */ /* 0x000fe200078e0234 */
[----:B------:R-:W-:Y:S02]  /*7620*/  IADD3 R9, R13, 0x40, RZ ;  /* 0x000000400d097810 */ /* 0x000fe40007ffe0ff */
[----:B------:R3:W5:Y:S02]  /*7630*/  @!P0 LD.E.64 R32, [R42.64] ;  /* 0x000000062a208980 */ /* 0x000764000c101b00 */
[----:B------:R-:W-:Y:S02]  /*7640*/  ISETP.GE.AND P1, PT, R9, c[0x0][0x27c], PT ;  /* 0x00009f0009007a0c */ /* 0x000fe40003f26270 */
[----:B------:R4:W5:Y:S01]  /*7650*/  @!P0 LD.E.64 R10, [R54.64] ;  /* 0x00000006360a8980 */ /* 0x000962000c101b00 */
[----:B------:R-:W-:-:S10]  /*7660*/  ISETP.GE.AND P0, PT, R8, c[0x0][0x27c], PT ;  /* 0x00009f0008007a0c */ /* 0x000fd40003f06270 */
[----:B------:R-:W-:-:S03]  /*7670*/  @!P1 SHF.R.S32.HI R12, RZ, 0x1f, R9 ;  /* 0x0000001fff0c9819 */ /* 0x000fc60000011409 */
[----:B-1----:R-:W-:Y:S02]  /*7680*/  @!P0 SHF.R.S32.HI R15, RZ, 0x1f, R8 ;  /* 0x0000001fff0f8819 */ /* 0x002fe40000011408 */
[----:B------:R-:W-:Y:S02]  /*7690*/  @!P1 LEA.HI R12, R12, R9, RZ, 0x2 ;  /* 0x000000090c0c9211 */ /* 0x000fe400078f10ff */
[----:B------:R-:W-:Y:S02]  /*76a0*/  @!P0 LEA.HI R15, R15, R8, RZ, 0x2 ;  /* 0x000000080f0f8211 */ /* 0x000fe400078f10ff */
[----:B------:R-:W-:Y:S02]  /*76b0*/  @!P1 LOP3.LUT R9, R12, 0xfffffffc, RZ, 0xc0, !PT ;  /* 0xfffffffc0c099812 */ /* 0x000fe400078ec0ff */
[----:B------:R-:W-:Y:S01]  /*76c0*/  @!P0 LOP3.LUT R15, R15, 0xfffffffc, RZ, 0xc0, !PT ;  /* 0xfffffffc0f0f8812 */ /* 0x000fe200078ec0ff */
[----:B---3--:R-:W-:Y:S02]  /*76d0*/  CS2R R42, SRZ ;  /* 0x00000000002a7805 */ /* 0x008fe4000001ff00 */
[----:B--2---:R-:W-:Y:S01]  /*76e0*/  @!P1 IMAD.WIDE R46, R9, 0x2, R48 ;  /* 0x00000002092e9825 */ /* 0x004fe200078e0230 */
[----:B------:R-:W-:-:S03]  /*76f0*/  CS2R R74, SRZ ;  /* 0x00000000004a7805 */ /* 0x000fc6000001ff00 */
[----:B----4-:R-:W-:Y:S02]  /*7700*/  @!P1 IMAD.WIDE R54, R9, 0x2, R52 ;  /* 0x0000000209369825 */ /* 0x010fe400078e0234 */
[----:B------:R-:W-:Y:S02]  /*7710*/  CS2R R8, SRZ ;  /* 0x0000000000087805 */ /* 0x000fe4000001ff00 */
[----:B------:R-:W-:-:S04]  /*7720*/  @!P0 IMAD.WIDE R48, R15, 0x2, R48 ;  /* 0x000000020f308825 */ /* 0x000fc800078e0230 */
[----:B------:R-:W-:Y:S01]  /*7730*/  @!P0 IMAD.WIDE R52, R15, 0x2, R52 ;  /* 0x000000020f348825 */ /* 0x000fe200078e0234 */
[----:B------:R1:W5:Y:S01]  /*7740*/  @!P0 LD.E.64 R42, [R48.64] ;  /* 0x00000006302a8980 */ /* 0x000362000c101b00 */
[----:B------:R-:W-:-:S03]  /*7750*/  CS2R R14, SRZ ;  /* 0x00000000000e7805 */ /* 0x000fc6000001ff00 */
[----:B------:R1:W5:Y:S04]  /*7760*/  @!P1 LD.E.64 R8, [R54.64] ;  /* 0x0000000636089980 */ /* 0x000368000c101b00 */
[----:B------:R1:W5:Y:S04]  /*7770*/  @!P1 LD.E.64 R14, [R46.64] ;  /* 0x000000062e0e9980 */ /* 0x000368000c101b00 */
[----:B------:R1:W5:Y:S02]  /*7780*/  @!P0 LD.E.64 R74, [R52.64] ;  /* 0x00000006344a8980 */ /* 0x000364000c101b00 */
.L_x_102:
[----:B------:R-:W-:Y:S05]  /*7790*/  BSYNC B0 ;  /* 0x0000000000007941 */ /* 0x000fea0003800000 */
.L_x_101:
[----:B------:R-:W-:Y:S01]  /*77a0*/  SHF.R.S32.HI R70, RZ, 0x1f, R29 ;  /* 0x0000001fff467819 */ /* 0x000fe2000001141d */
[----:B-----5:R-:W-:Y:S01]  /*77b0*/  IMAD.MOV.U32 R72, RZ, RZ, R44 ;  /* 0x000000ffff487224 */ /* 0x020fe200078e002c */
[--C-:B------:R-:W-:Y:S01]  /*77c0*/  SHF.R.U64 R50, R44, 0x10, R45.reuse ;  /* 0x000000102c327819 */ /* 0x100fe2000000122d */
[--C-:B------:R-:W-:Y:S01]  /*77d0*/  IMAD.MOV.U32 R71, RZ, RZ, R45.reuse ;  /* 0x000000ffff477224 */ /* 0x100fe200078e002d */
[----:B------:R-:W-:Y:S01]  /*77e0*/  LEA.HI R70, R70, R29, RZ, 0x3 ;  /* 0x0000001d46467211 */ /* 0x000fe200078f18ff */
[----:B------:R-:W-:Y:S01]  /*77f0*/  IMAD.MOV.U32 R68, RZ, RZ, R40 ;  /* 0x000000ffff447224 */ /* 0x000fe200078e0028 */
[----:B-1----:R-:W-:Y:S01]  /*7800*/  SHF.R.U32.HI R49, RZ, 0x10, R45 ;  /* 0x00000010ff317819 */ /* 0x002fe2000001162d */
[----:B------:R-:W-:Y:S01]  /*7810*/  IMAD.MOV.U32 R69, RZ, RZ, R41 ;  /* 0x000000ffff457224 */ /* 0x000fe200078e0029 */
[----:B------:R-:W-:Y:S01]  /*7820*/  LOP3.LUT R70, R70, 0xfffffff8, RZ, 0xc0, !PT ;  /* 0xfffffff846467812 */ /* 0x000fe200078ec0ff */
[----:B------:R-:W-:Y:S01]  /*7830*/  IMAD.MOV.U32 R67, RZ, RZ, R37 ;  /* 0x000000ffff437224 */ /* 0x000fe200078e0025 */
[--C-:B------:R-:W-:Y:S01]  /*7840*/  SHF.R.U64 R45, R40, 0x10, R41.reuse ;  /* 0x00000010282d7819 */ /* 0x100fe20000001229 */
[----:B------:R-:W-:Y:S01]  /*7850*/  IMAD.MOV.U32 R64, RZ, RZ, R32 ;  /* 0x000000ffff407224 */ /* 0x000fe200078e0020 */
[----:B------:R-:W-:Y:S01]  /*7860*/  SHF.R.U32.HI R44, RZ, 0x10, R41 ;  /* 0x00000010ff2c7819 */ /* 0x000fe20000011629 */
[----:B------:R-:W-:Y:S01]  /*7870*/  IMAD R86, R86, -0x80, R51 ;  /* 0xffffff8056567824 */ /* 0x000fe200078e0233 */
[--C-:B------:R-:W-:Y:S01]  /*7880*/  SHF.R.U64 R41, R36, 0x10, R37.reuse ;  /* 0x0000001024297819 */ /* 0x100fe20000001225 */
[----:B------:R-:W-:Y:S01]  /*7890*/  IMAD.IADD R51, R29, 0x1, -R70 ;  /* 0x000000011d337824 */ /* 0x000fe200078e0a46 */
[----:B------:R-:W-:Y:S01]  /*78a0*/  SHF.R.U32.HI R40, RZ, 0x10, R37 ;  /* 0x00000010ff287819 */ /* 0x000fe20000011625 */
[----:B------:R-:W-:Y:S01]  /*78b0*/  IMAD.MOV.U32 R63, RZ, RZ, R15 ;  /* 0x000000ffff3f7224 */ /* 0x000fe200078e000f */
[----:B------:R-:W-:Y:S01]  /*78c0*/  SHF.R.U64 R37, R32, 0x10, R33 ;  /* 0x0000001020257819 */ /* 0x000fe20000001221 */
[----:B------:R-:W-:Y:S01]  /*78d0*/  IMAD.MOV.U32 R66, RZ, RZ, R36 ;  /* 0x000000ffff427224 */ /* 0x000fe200078e0024 */
[----:B------:R-:W-:Y:S01]  /*78e0*/  SHF.R.U32.HI R32, RZ, 0x10, R15 ;  /* 0x00000010ff207819 */ /* 0x000fe2000001160f */
[----:B------:R-:W-:Y:S01]  /*78f0*/  IMAD.MOV.U32 R65, RZ, RZ, R33 ;  /* 0x000000ffff417224 */ /* 0x000fe200078e0021 */
[----:B------:R-:W-:Y:S01]  /*7900*/  PRMT R37, R64, 0x5410, R37 ;  /* 0x0000541040257816 */ /* 0x000fe20000000025 */
[----:B------:R-:W-:Y:S01]  /*7910*/  IMAD.SHL.U32 R64, R51, 0x40, RZ ;  /* 0x0000004033407824 */ /* 0x000fe200078e00ff */
[----:B------:R-:W-:Y:S01]  /*7920*/  SHF.R.U32.HI R36, RZ, 0x10, R33 ;  /* 0x00000010ff247819 */ /* 0x000fe20000011621 */
[----:B------:R-:W-:Y:S01]  /*7930*/  IMAD.MOV.U32 R62, RZ, RZ, R14 ;  /* 0x000000ffff3e7224 */ /* 0x000fe200078e000e */
[----:B------:R-:W-:Y:S01]  /*7940*/  SHF.R.U64 R33, R14, 0x10, R15 ;  /* 0x000000100e217819 */ /* 0x000fe2000000120f */
[--C-:B------:R-:W-:Y:S01]  /*7950*/  IMAD.MOV.U32 R61, RZ, RZ, R43.reuse ;  /* 0x000000ffff3d7224 */ /* 0x100fe200078e002b */
[--C-:B------:R-:W-:Y:S01]  /*7960*/  SHF.R.U64 R15, R42, 0x10, R43.reuse ;  /* 0x000000102a0f7819 */ /* 0x100fe2000000122b */
[----:B------:R-:W-:Y:S01]  /*7970*/  IMAD.MOV.U32 R52, RZ, RZ, R30 ;  /* 0x000000ffff347224 */ /* 0x000fe200078e001e */
[----:B------:R-:W-:Y:S01]  /*7980*/  SHF.R.U32.HI R14, RZ, 0x10, R43 ;  /* 0x00000010ff0e7819 */ /* 0x000fe2000001162b */
[----:B------:R-:W-:Y:S01]  /*7990*/  IMAD.MOV.U32 R60, RZ, RZ, R42 ;  /* 0x000000ffff3c7224 */ /* 0x000fe200078e002a */
[----:B------:R-:W-:Y:S01]  /*79a0*/  PRMT R32, R63, 0x5410, R32 ;  /* 0x000054103f207816 */ /* 0x000fe20000000020 */
[--C-:B------:R-:W-:Y:S01]  /*79b0*/  IMAD.MOV.U32 R53, RZ, RZ, R31.reuse ;  /* 0x000000ffff357224 */ /* 0x100fe200078e001f */
[----:B------:R-:W-:Y:S01]  /*79c0*/  SHF.R.U64 R43, R30, 0x10, R31 ;  /* 0x000000101e2b7819 */ /* 0x000fe2000000121f */
[----:B------:R-:W-:Y:S01]  /*79d0*/  IMAD.MOV.U32 R59, RZ, RZ, R38 ;  /* 0x000000ffff3b7224 */ /* 0x000fe200078e0026 */
[----:B------:R-:W-:Y:S01]  /*79e0*/  LOP3.LUT R63, R64, 0x1c0, RZ, 0xc0, !PT ;  /* 0x000001c0403f7812 */ /* 0x000fe200078ec0ff */
[----:B------:R-:W-:Y:S01]  /*79f0*/  IMAD.MOV.U32 R58, RZ, RZ, R39 ;  /* 0x000000ffff3a7224 */ /* 0x000fe200078e0027 */
[----:B------:R-:W-:Y:S01]  /*7a00*/  PRMT R43, R52, 0x5410, R43 ;  /* 0x00005410342b7816 */ /* 0x000fe2000000002b */
[----:B------:R-:W-:Y:S01]  /*7a10*/  IMAD.MOV.U32 R56, RZ, RZ, R34 ;  /* 0x000000ffff387224 */ /* 0x000fe200078e0022 */
[----:B------:R-:W-:Y:S01]  /*7a20*/  LOP3.LUT R28, R63, 0x18, R28, 0xf8, !PT ;  /* 0x000000183f1c7812 */ /* 0x000fe200078ef81c */
[----:B------:R-:W-:Y:S01]  /*7a30*/  IMAD.MOV.U32 R55, RZ, RZ, R35 ;  /* 0x000000ffff377224 */ /* 0x000fe200078e0023 */
[----:B------:R-:W-:Y:S01]  /*7a40*/  SHF.R.U32.HI R63, RZ, 0x3, R63 ;  /* 0x00000003ff3f7819 */ /* 0x000fe2000001163f */
[----:B------:R-:W-:Y:S01]  /*7a50*/  IMAD.MOV.U32 R54, RZ, RZ, R10 ;  /* 0x000000ffff367224 */ /* 0x000fe200078e000a */
[----:B------:R-:W-:Y:S01]  /*7a60*/  IMNMX R52, R86, 0x80, PT ;  /* 0x0000008056347817 */ /* 0x000fe20003800200 */
[----:B------:R-:W-:Y:S01]  /*7a70*/  IMAD.MOV.U32 R12, RZ, RZ, R8 ;  /* 0x000000ffff0c7224 */ /* 0x000fe200078e0008 */
[----:B------:R-:W-:Y:S01]  /*7a80*/  LOP3.LUT P1, RZ, R51, 0x4, RZ, 0xc0, !PT ;  /* 0x0000000433ff7812 */ /* 0x000fe2000782c0ff */
[----:B------:R-:W-:-:S04]  /*7a90*/  DEPBAR.LE SB0, 0x1 ;  /* 0x000080400000791a */ /* 0x000fc80000000000 */
[----:B------:R-:W-:Y:S01]  /*7aa0*/  LOP3.LUT R28, R28, R63, RZ, 0x3c, !PT ;  /* 0x0000003f1c1c7212 */ /* 0x000fe200078e3cff */
[----:B------:R-:W-:Y:S01]  /*7ab0*/  BSSY B1, `(.L_x_103) ;  /* 0x000012c000017945 */ /* 0x000fe20003800000 */
[----:B------:R-:W-:Y:S02]  /*7ac0*/  ISETP.GE.AND P0, PT, R29, R52, PT ;  /* 0x000000341d00720c */ /* 0x000fe40003f06270 */
[----:B------:R-:W-:Y:S01]  /*7ad0*/  SHF.R.U32.HI R42, RZ, 0x10, R31 ;  /* 0x00000010ff2a7819 */ /* 0x000fe2000001161f */
[----:B------:R-:W-:Y:S01]  /*7ae0*/  IMAD R28, R19, 0x200, R28 ;  /* 0x00000200131c7824 */ /* 0x000fe200078e021c */
[----:B------:R-:W-:Y:S01]  /*7af0*/  SHF.R.U64 R48, R38, 0x10, R39 ;  /* 0x0000001026307819 */ /* 0x000fe20000001227 */
[----:B------:R-:W-:Y:S01]  /*7b00*/  IMAD.MOV.U32 R31, RZ, RZ, R11 ;  /* 0x000000ffff1f7224 */ /* 0x000fe200078e000b */
[----:B------:R-:W-:Y:S02]  /*7b10*/  SHF.R.U32.HI R57, RZ, 0x10, R39 ;  /* 0x00000010ff397819 */ /* 0x000fe40000011627 */
[----:B------:R-:W-:-:S02]  /*7b20*/  SHF.R.U64 R47, R34, 0x10, R35 ;  /* 0x00000010222f7819 */ /* 0x000fc40000001223 */
[----:B------:R-:W-:Y:S02]  /*7b30*/  SHF.R.U32.HI R46, RZ, 0x10, R35 ;  /* 0x00000010ff2e7819 */ /* 0x000fe40000011623 */
[--C-:B------:R-:W-:Y:S01]  /*7b40*/  SHF.R.U64 R39, R10, 0x10, R11.reuse ;  /* 0x000000100a277819 */ /* 0x100fe2000000120b */
[----:B------:R-:W-:Y:S01]  /*7b50*/  IMAD.MOV.U32 R10, RZ, RZ, R74 ;  /* 0x000000ffff0a7224 */ /* 0x000fe200078e004a */
[----:B------:R-:W-:Y:S01]  /*7b60*/  SHF.R.U32.HI R38, RZ, 0x10, R11 ;  /* 0x00000010ff267819 */ /* 0x000fe2000001160b */
[--C-:B------:R-:W-:Y:S01]  /*7b70*/  IMAD.MOV.U32 R11, RZ, RZ, R9.reuse ;  /* 0x000000ffff0b7224 */ /* 0x100fe200078e0009 */
[--C-:B------:R-:W-:Y:S02]  /*7b80*/  SHF.R.U64 R35, R8, 0x10, R9.reuse ;  /* 0x0000001008237819 */ /* 0x100fe40000001209 */
[----:B------:R-:W-:Y:S01]  /*7b90*/  SHF.R.U32.HI R34, RZ, 0x10, R9 ;  /* 0x00000010ff227819 */ /* 0x000fe20000011609 */
[----:B------:R-:W-:Y:S01]  /*7ba0*/  IMAD.MOV.U32 R9, RZ, RZ, R75 ;  /* 0x000000ffff097224 */ /* 0x000fe200078e004b */
[----:B------:R-:W-:-:S02]  /*7bb0*/  PRMT R42, R53, 0x5410, R42 ;  /* 0x00005410352a7816 */ /* 0x000fc4000000002a */
[----:B------:R-:W-:Y:S02]  /*7bc0*/  IADD3 R53, R28, 0x20, RZ ;  /* 0x000000201c357810 */ /* 0x000fe40007ffe0ff */
[--C-:B------:R-:W-:Y:S02]  /*7bd0*/  SHF.R.U64 R30, R74, 0x10, R75.reuse ;  /* 0x000000104a1e7819 */ /* 0x100fe4000000124b */
[----:B------:R-:W-:Y:S02]  /*7be0*/  SHF.R.U32.HI R8, RZ, 0x10, R75 ;  /* 0x00000010ff087819 */ /* 0x000fe4000001164b */
[----:B------:R-:W-:Y:S02]  /*7bf0*/  @P1 IADD3 R53, R28, -0x20, RZ ;  /* 0xffffffe01c351810 */ /* 0x000fe40007ffe0ff */
[----:B------:R-:W-:Y:S02]  /*7c00*/  PRMT R38, R31, 0x5410, R38 ;  /* 0x000054101f267816 */ /* 0x000fe40000000026 */
[----:B------:R-:W-:-:S02]  /*7c10*/  PRMT R35, R12, 0x5410, R35 ;  /* 0x000054100c237816 */ /* 0x000fc40000000023 */
[----:B------:R-:W-:Y:S02]  /*7c20*/  LEA R31, R28, 0xc100, 0x1 ;  /* 0x0000c1001c1f7811 */ /* 0x000fe400078e08ff */
[----:B------:R-:W-:Y:S02]  /*7c30*/  PRMT R50, R72, 0x5410, R50 ;  /* 0x0000541048327816 */ /* 0x000fe40000000032 */
[----:B------:R-:W-:Y:S02]  /*7c40*/  PRMT R49, R71, 0x5410, R49 ;  /* 0x0000541047317816 */ /* 0x000fe40000000031 */
[----:B------:R-:W-:Y:S02]  /*7c50*/  PRMT R45, R68, 0x5410, R45 ;  /* 0x00005410442d7816 */ /* 0x000fe4000000002d */
[----:B------:R-:W-:Y:S02]  /*7c60*/  PRMT R44, R69, 0x5410, R44 ;  /* 0x00005410452c7816 */ /* 0x000fe4000000002c */
[----:B------:R-:W-:-:S02]  /*7c70*/  PRMT R41, R66, 0x5410, R41 ;  /* 0x0000541042297816 */ /* 0x000fc40000000029 */
[----:B------:R-:W-:Y:S02]  /*7c80*/  PRMT R40, R67, 0x5410, R40 ;  /* 0x0000541043287816 */ /* 0x000fe40000000028 */
        /* <DEDUP_REMOVED lines=10> */
[----:B------:R-:W-:-:S02]  /*7d30*/  LEA R12, R53, 0xc100, 0x1 ;  /* 0x0000c100350c7811 */ /* 0x000fc400078e08ff */
[----:B------:R-:W-:Y:S02]  /*7d40*/  PRMT R30, R10, 0x5410, R30 ;  /* 0x000054100a1e7816 */ /* 0x000fe4000000001e */
[----:B------:R-:W-:Y:S01]  /*7d50*/  PRMT R28, R9, 0x5410, R8 ;  /* 0x00005410091c7816 */ /* 0x000fe20000000008 */
[----:B------:R-:W-:Y:S06]  /*7d60*/  BAR.SYNC.DEFER_BLOCKING 0x0 ;  /* 0x0000000000007b1d */ /* 0x000fec0000010000 */
[----:B------:R-:W-:Y:S05]  /*7d70*/  @P0 BRA `(.L_x_104) ;  /* 0x00000ff000000947 */ /* 0x000fea0003800000 */
[----:B------:R-:W-:Y:S01]  /*7d80*/  ISETP.GE.AND P0, PT, R13, c[0x0][0x27c], PT ;  /* 0x00009f000d007a0c */ /* 0x000fe20003f06270 */
[----:B------:R-:W-:-:S12]  /*7d90*/  BSSY B0, `(.L_x_105) ;  /* 0x0000028000007945 */ /* 0x000fd80003800000 */
[----:B------:R-:W-:Y:S05]  /*7da0*/  @P0 BRA `(.L_x_106) ;  /* 0x0000026000000947 */ /* 0x000fea0003800000 */
[----:B------:R-:W1:Y:S01]  /*7db0*/  LDS.128 R8, [R31] ;  /* 0x000000001f087984 */ /* 0x000e620000000c00 */
[----:B------:R-:W-:Y:S01]  /*7dc0*/  SHF.L.U32 R58, R50, 0x10, RZ ;  /* 0x00000010323a7819 */ /* 0x000fe200000006ff */
[C---:B------:R-:W-:Y:S01]  /*7dd0*/  IMAD.U32 R56, R48.reuse, 0x10000, RZ ;  /* 0x0001000030387824 */ /* 0x040fe200078e00ff */
[----:B------:R-:W-:Y:S02]  /*7de0*/  LOP3.LUT R55, R48, 0xffff0000, RZ, 0xc0, !PT ;  /* 0xffff000030377812 */ /* 0x000fe400078ec0ff */
[----:B------:R-:W-:Y:S02]  /*7df0*/  LOP3.LUT R57, R50, 0xffff0000, RZ, 0xc0, !PT ;  /* 0xffff000032397812 */ /* 0x000fe400078ec0ff */
[C---:B-1----:R-:W-:Y:S02]  /*7e00*/  LOP3.LUT R53, R8.reuse, 0xffff0000, RZ, 0xc0, !PT ;  /* 0xffff000008357812 */ /* 0x042fe400078ec0ff */
[----:B------:R-:W-:Y:S02]  /*7e10*/  LOP3.LUT R62, R9, 0xffff0000, RZ, 0xc0, !PT ;  /* 0xffff0000093e7812 */ /* 0x000fe400078ec0ff */
[----:B------:R-:W-:-:S02]  /*7e20*/  SHF.L.U32 R54, R8, 0x10, RZ ;  /* 0x0000001008367819 */ /* 0x000fc400000006ff */
[----:B------:R-:W-:Y:S01]  /*7e30*/  SHF.L.U32 R8, R9, 0x10, RZ ;  /* 0x0000001009087819 */ /* 0x000fe200000006ff */
[C---:B------:R-:W-:Y:S01]  /*7e40*/  FMUL.FTZ R9, R53.reuse, R56 ;  /* 0x0000003835097220 */ /* 0x040fe20000410000 */
[C---:B------:R-:W-:Y:S01]  /*7e50*/  SHF.L.U32 R60, R10.reuse, 0x10, RZ ;  /* 0x000000100a3c7819 */ /* 0x040fe200000006ff */
[-C--:B------:R-:W-:Y:S01]  /*7e60*/  FMUL.FTZ R53, R53, R58.reuse ;  /* 0x0000003a35357220 */ /* 0x080fe20000410000 */
[----:B------:R-:W-:Y:S01]  /*7e70*/  LOP3.LUT R59, R10, 0xffff0000, RZ, 0xc0, !PT ;  /* 0xffff00000a3b7812 */ /* 0x000fe200078ec0ff */
[C---:B------:R-:W-:Y:S01]  /*7e80*/  IMAD.U32 R10, R11.reuse, 0x10000, RZ ;  /* 0x000100000b0a7824 */ /* 0x040fe200078e00ff */
[----:B------:R-:W-:Y:S01]  /*7e90*/  LOP3.LUT R61, R11, 0xffff0000, RZ, 0xc0, !PT ;  /* 0xffff00000b3d7812 */ /* 0x000fe200078ec0ff */
[----:B------:R-:W-:Y:S02]  /*7ea0*/  FMUL.FTZ R11, R62, R55 ;  /* 0x000000373e0b7220 */ /* 0x000fe40000410000 */
[C---:B------:R-:W-:Y:S01]  /*7eb0*/  FFMA.FTZ R9, R54.reuse, R58, -R9 ;  /* 0x0000003a36097223 */ /* 0x040fe20000010809 */
[----:B------:R-:W-:Y:S01]  /*7ec0*/  SHF.L.U32 R58, R49, 0x10, RZ ;  /* 0x00000010313a7819 */ /* 0x000fe200000006ff */
[----:B------:R-:W-:Y:S01]  /*7ed0*/  FFMA.FTZ R54, R54, R56, R53 ;  /* 0x0000003836367223 */ /* 0x000fe20000010035 */
[C---:B------:R-:W-:Y:S01]  /*7ee0*/  SHF.L.U32 R56, R51.reuse, 0x10, RZ ;  /* 0x0000001033387819 */ /* 0x040fe200000006ff */
[-C--:B------:R-:W-:Y:S01]  /*7ef0*/  FMUL.FTZ R62, R62, R57.reuse ;  /* 0x000000393e3e7220 */ /* 0x080fe20000410000 */
[----:B------:R-:W-:Y:S01]  /*7f00*/  LOP3.LUT R53, R51, 0xffff0000, RZ, 0xc0, !PT ;  /* 0xffff000033357812 */ /* 0x000fe200078ec0ff */
[C---:B------:R-:W-:Y:S01]  /*7f10*/  FFMA.FTZ R11, R8.reuse, R57, -R11 ;  /* 0x00000039080b7223 */ /* 0x040fe2000001080b */
[----:B------:R-:W-:Y:S01]  /*7f20*/  LOP3.LUT R57, R49, 0xffff0000, RZ, 0xc0, !PT ;  /* 0xffff000031397812 */ /* 0x000fe200078ec0ff */
[----:B------:R-:W-:-:S02]  /*7f30*/  FFMA.FTZ R62, R8, R55, R62 ;  /* 0x00000037083e7223 */ /* 0x000fc4000001003e */
[----:B------:R-:W-:Y:S02]  /*7f40*/  FMUL.FTZ R55, R59, R56 ;  /* 0x000000383b377220 */ /* 0x000fe40000410000 */
[----:B------:R-:W-:Y:S02]  /*7f50*/  FMUL.FTZ R8, R61, R53 ;  /* 0x000000353d087220 */ /* 0x000fe40000410000 */
[-C--:B------:R-:W-:Y:S02]  /*7f60*/  FMUL.FTZ R59, R59, R58.reuse ;  /* 0x0000003a3b3b7220 */ /* 0x080fe40000410000 */
[----:B------:R-:W-:Y:S02]  /*7f70*/  FMUL.FTZ R61, R61, R57 ;  /* 0x000000393d3d7220 */ /* 0x000fe40000410000 */
[C---:B------:R-:W-:Y:S02]  /*7f80*/  FFMA.FTZ R55, R60.reuse, R58, -R55 ;  /* 0x0000003a3c377223 */ /* 0x040fe40000010837 */
[----:B------:R-:W-:-:S02]  /*7f90*/  FFMA.FTZ R56, R60, R56, R59 ;  /* 0x000000383c387223 */ /* 0x000fc4000001003b */
[----:B------:R-:W-:Y:S01]  /*7fa0*/  FFMA.FTZ R57, R10, R57, -R8 ;  /* 0x000000390a397223 */ /* 0x000fe20000010808 */
[----:B------:R-:W-:Y:S01]  /*7fb0*/  F2FP.BF16.PACK_AB R8, R54, R9 ;  /* 0x000000093608723e */ /* 0x000fe200000010ff */
[----:B------:R-:W-:Y:S01]  /*7fc0*/  FFMA.FTZ R58, R10, R53, R61 ;  /* 0x000000350a3a7223 */ /* 0x000fe2000001003d */
[----:B------:R-:W-:Y:S02]  /*7fd0*/  F2FP.BF16.PACK_AB R9, R62, R11 ;  /* 0x0000000b3e09723e */ /* 0x000fe400000010ff */
[----:B------:R-:W-:Y:S02]  /*7fe0*/  F2FP.BF16.PACK_AB R10, R56, R55 ;  /* 0x00000037380a723e */ /* 0x000fe400000010ff */
[----:B------:R-:W-:-:S05]  /*7ff0*/  F2FP.BF16.PACK_AB R11, R58, R57 ;  /* 0x000000393a0b723e */ /* 0x000fca00000010ff */
[----:B------:R1:W-:Y:S02]  /*8000*/  STS.128 [R31], R8 ;  /* 0x000000081f007388 */ /* 0x0003e40000000c00 */
.L_x_106:
[----:B------:R-:W-:Y:S05]  /*8010*/  BSYNC B0 ;  /* 0x0000000000007941 */ /* 0x000fea0003800000 */
.L_x_105:
[----:B-1----:R-:W-:Y:S01]  /*8020*/  IADD3 R8, R13, 0x10, RZ ;  /* 0x000000100d087810 */ /* 0x002fe20007ffe0ff */
[----:B------:R-:W-:Y:S03]  /*8030*/  BSSY B0, `(.L_x_107) ;  /* 0x0000029000007945 */ /* 0x000fe60003800000 */
[----:B------:R-:W-:-:S13]  /*8040*/  ISETP.GE.AND P0, PT, R8, c[0x0][0x27c], PT ;  /* 0x00009f0008007a0c */ /* 0x000fda0003f06270 */
        /* <DEDUP_REMOVED lines=17> */
[----:B------:R-:W-:Y:S01]  /*8160*/  FFMA.FTZ R9, R54, R58, -R9 ;  /* 0x0000003a36097223 */ /* 0x000fe20000010809 */
[----:B------:R-:W-:Y:S01]  /*8170*/  SHF.L.U32 R58, R44, 0x10, RZ ;  /* 0x000000102c3a7819 */ /* 0x000fe200000006ff */
[----:B------:R-:W-:Y:S01]  /*8180*/  FFMA.FTZ R54, R54, R56, R53 ;  /* 0x0000003836367223 */ /* 0x000fe20000010035 */
[----:B------:R-:W-:Y:S01]  /*8190*/  SHF.L.U32 R56, R46, 0x10, RZ ;  /* 0x000000102e387819 */ /* 0x000fe200000006ff */
[-C--:B------:R-:W-:Y:S01]  /*81a0*/  FMUL.FTZ R62, R62, R57.reuse ;  /* 0x000000393e3e7220 */ /* 0x080fe20000410000 */
[----:B------:R-:W-:Y:S01]  /*81b0*/  LOP3.LUT R53, R46, 0xffff0000, RZ, 0xc0, !PT ;  /* 0xffff00002e357812 */ /* 0x000fe200078ec0ff */
[----:B------:R-:W-:Y:S01]  /*81c0*/  FFMA.FTZ R11, R8, R57, -R11 ;  /* 0x00000039080b7223 */ /* 0x000fe2000001080b */
        /* <DEDUP_REMOVED lines=15> */
.L_x_108:
[----:B------:R-:W-:Y:S05]  /*82c0*/  BSYNC B0 ;  /* 0x0000000000007941 */ /* 0x000fea0003800000 */
.L_x_107:
[----:B-1----:R-:W-:Y:S01]  /*82d0*/  IADD3 R8, R13, 0x20, RZ ;  /* 0x000000200d087810 */ /* 0x002fe20007ffe0ff */
[----:B------:R-:W-:Y:S03]  /*82e0*/  BSSY B0, `(.L_x_109) ;  /* 0x0000029000007945 */ /* 0x000fe60003800000 */
[----:B------:R-:W-:-:S13]  /*82f0*/  ISETP.GE.AND P0, PT, R8, c[0x0][0x27c], PT ;  /* 0x00009f0008007a0c */ /* 0x000fda0003f06270 */
[----:B------:R-:W-:Y:S05]  /*8300*/  @P0 BRA `(.L_x_110) ;  /* 0x0000026000000947 */ /* 0x000fea0003800000 */
[----:B------:R-:W1:Y:S01]  /*8310*/  LDS.128 R8, [R31+0x4000] ;  /* 0x004000001f087984 */ /* 0x000e620000000c00 */
        /* <DEDUP_REMOVED lines=36> */
[----:B------:R1:W-:Y:S02]  /*8560*/  STS.128 [R31+0x4000], R8 ;  /* 0x004000081f007388 */ /* 0x0003e40000000c00 */
.L_x_110:
[----:B------:R-:W-:Y:S05]  /*8570*/  BSYNC B0 ;  /* 0x0000000000007941 */ /* 0x000fea0003800000 */
.L_x_109:
        /* <DEDUP_REMOVED lines=42> */
.L_x_112:
[----:B------:R-:W-:Y:S05]  /*8820*/  BSYNC B0 ;  /* 0x0000000000007941 */ /* 0x000fea0003800000 */
.L_x_111:
        /* <DEDUP_REMOVED lines=42> */
.L_x_114:
[----:B------:R-:W-:Y:S05]  /*8ad0*/  BSYNC B0 ;  /* 0x0000000000007941 */ /* 0x000fea0003800000 */
.L_x_113:
[----:B-1----:R-:W-:-:S04]  /*8ae0*/  IADD3 R8, R13, 0x50, RZ ;  /* 0x000000500d087810 */ /* 0x002fc80007ffe0ff */
[----:B------:R-:W-:-:S13]  /*8af0*/  ISETP.GE.AND P0, PT, R8, c[0x0][0x27c], PT ;  /* 0x00009f0008007a0c */ /* 0x000fda0003f06270 */
[----:B------:R-:W-:Y:S05]  /*8b00*/  @P0 BRA `(.L_x_104) ;  /* 0x0000026000000947 */ /* 0x000fea0003800000 */
[----:B------:R-:W1:Y:S01]  /*8b10*/  LDS.128 R8, [R12+0x8000] ;  /* 0x008000000c087984 */ /* 0x000e620000000c00 */
[C---:B------:R-:W-:Y:S01]  /*8b20*/  SHF.L.U32 R58, R15.reuse, 0x10, RZ ;  /* 0x000000100f3a7819 */ /* 0x040fe200000006ff */
        /* <DEDUP_REMOVED lines=36> */
.L_x_104:
[----:B------:R-:W-:Y:S05]  /*8d70*/  BSYNC B1 ;  /* 0x0000000000017941 */ /* 0x000fea0003800000 */
.L_x_103:
[----:B------:R-:W-:-:S04]  /*8d80*/  IADD3 R29, R29, 0x40, RZ ;  /* 0x000000401d1d7810 */ /* 0x000fc80007ffe0ff */
[----:B------:R-:W-:-:S13]  /*8d90*/  ISETP.GE.AND P0, PT, R29, R52, PT ;  /* 0x000000341d00720c */ /* 0x000fda0003f06270 */
[----:B------:R-:W-:Y:S05]  /*8da0*/  @P0 BRA `(.L_x_115) ;  /* 0x00003f9000000947 */ /* 0x000fea0003800000 */
[----:B------:R-:W-:Y:S01]  /*8db0*/  ISETP.GE.AND P0, PT, R13, c[0x0][0x27c], PT ;  /* 0x00009f000d007a0c */ /* 0x000fe20003f06270 */
[----:B------:R-:W-:-:S12]  /*8dc0*/  BSSY B0, `(.L_x_116) ;  /* 0x0000028000007945 */ /* 0x000fd80003800000 */
[----:B------:R-:W-:Y:S05]  /*8dd0*/  @P0 BRA `(.L_x_117) ;  /* 0x0000026000000947 */ /* 0x000fea0003800000 */
[----:B-1----:R-:W1:Y:S01]  /*8de0*/  LDS.128 R8, [R31+0x2000] ;  /* 0x002000001f087984 */ /* 0x002e620000000c00 */
[----:B------:R-:W-:Y:S02]  /*8df0*/  LOP3.LUT R54, R50, 0xffff0000, RZ, 0xc0, !PT ;  /* 0xffff000032367812 */ /* 0x000fe400078ec0ff */
[C---:B-1----:R-:W-:Y:S01]  /*8e00*/  SHF.L.U32 R52, R8.reuse, 0x10, RZ ;  /* 0x0000001008347819 */ /* 0x042fe200000006ff */
[----:B------:R-:W-:Y:S01]  /*8e10*/  IMAD.U32 R55, R11, 0x10000, RZ ;  /* 0x000100000b377824 */ /* 0x000fe200078e00ff */
[----:B------:R-:W-:Y:S02]  /*8e20*/  LOP3.LUT R29, R8, 0xffff0000, RZ, 0xc0, !PT ;  /* 0xffff0000081d7812 */ /* 0x000fe400078ec0ff */
[C---:B------:R-:W-:Y:S02]  /*8e30*/  SHF.L.U32 R8, R9.reuse, 0x10, RZ ;  /* 0x0000001009087819 */ /* 0x040fe400000006ff */
[----:B------:R-:W-:Y:S02]  /*8e40*/  LOP3.LUT R53, R9, 0xffff0000, RZ, 0xc0, !PT ;  /* 0xffff000009357812 */ /* 0x000fe400078ec0ff */
[----:B------:R-:W-:Y:S01]  /*8e50*/  SHF.L.U32 R9, R50, 0x10, RZ ;  /* 0x0000001032097819 */ /* 0x000fe200000006ff */
[C---:B------:R-:W-:Y:S01]  /*8e60*/  IMAD.U32 R50, R48.reuse, 0x10000, RZ ;  /* 0x0001000030327824 */ /* 0x040fe200078e00ff */
[----:B------:R-:W-:-:S02]  /*8e70*/  LOP3.LUT R48, R48, 0xffff0000, RZ, 0xc0, !PT ;  /* 0xffff000030307812 */ /* 0x000fc400078ec0ff */
[C---:B------:R-:W-:Y:S02]  /*8e80*/  SHF.L.U32 R57, R10.reuse, 0x10, RZ ;  /* 0x000000100a397819 */ /* 0x040fe400000006ff */
[----:B------:R-:W-:Y:S01]  /*8e90*/  LOP3.LUT R56, R10, 0xffff0000, RZ, 0xc0, !PT ;  /* 0xffff00000a387812 */ /* 0x000fe200078ec0ff */
[----:B------:R-:W-:Y:S01]  /*8ea0*/  FMUL.FTZ R10, R50, R29 ;  /* 0x0000001d320a7220 */ /* 0x000fe20000410000 */
[----:B------:R-:W-:Y:S01]  /*8eb0*/  LOP3.LUT R58, R11, 0xffff0000, RZ, 0xc0, !PT ;  /* 0xffff00000b3a7812 */ /* 0x000fe200078ec0ff */
[----:B------:R-:W-:Y:S02]  /*8ec0*/  FMUL.FTZ R11, R48, R53 ;  /* 0x00000035300b7220 */ /* 0x000fe40000410000 */
[C---:B------:R-:W-:Y:S02]  /*8ed0*/  FMUL.FTZ R29, R9.reuse, R29 ;  /* 0x0000001d091d7220 */ /* 0x040fe40000410000 */
[----:B------:R-:W-:Y:S02]  /*8ee0*/  FFMA.FTZ R10, R9, R52, -R10 ;  /* 0x00000034090a7223 */ /* 0x000fe4000001080a */
[----:B------:R-:W-:Y:S01]  /*8ef0*/  FFMA.FTZ R9, R54, R8, -R11 ;  /* 0x0000000836097223 */ /* 0x000fe2000001080b */
[----:B------:R-:W-:Y:S01]  /*8f00*/  SHF.L.U32 R11, R51, 0x10, RZ ;  /* 0x00000010330b7819 */ /* 0x000fe200000006ff */
[----:B------:R-:W-:Y:S01]  /*8f10*/  FFMA.FTZ R29, R50, R52, R29 ;  /* 0x00000034321d7223 */ /* 0x000fe2000001001d */
[----:B------:R-:W-:Y:S01]  /*8f20*/  SHF.L.U32 R50, R49, 0x10, RZ ;  /* 0x0000001031327819 */ /* 0x000fe200000006ff */
[----:B------:R-:W-:Y:S01]  /*8f30*/  FMUL.FTZ R53, R54, R53 ;  /* 0x0000003536357220 */ /* 0x000fe20000410000 */
[----:B------:R-:W-:-:S02]  /*8f40*/  LOP3.LUT R51, R51, 0xffff0000, RZ, 0xc0, !PT ;  /* 0xffff000033337812 */ /* 0x000fc400078ec0ff */
[----:B------:R-:W-:Y:S01]  /*8f50*/  LOP3.LUT R49, R49, 0xffff0000, RZ, 0xc0, !PT ;  /* 0xffff000031317812 */ /* 0x000fe200078ec0ff */
[----:B------:R-:W-:Y:S02]  /*8f60*/  FFMA.FTZ R48, R48, R8, R53 ;  /* 0x0000000830307223 */ /* 0x000fe40000010035 */
[-C--:B------:R-:W-:Y:S02]  /*8f70*/  FMUL.FTZ R8, R11, R56.reuse ;  /* 0x000000380b087220 */ /* 0x080fe40000410000 */
[----:B------:R-:W-:Y:S01]  /*8f80*/  FMUL.FTZ R56, R50, R56 ;  /* 0x0000003832387220 */ /* 0x000fe20000410000 */
[----:B------:R-:W-:Y:S01]  /*8f90*/  F2FP.BF16.PACK_AB R9, R48, R9 ;  /* 0x000000093009723e */ /* 0x000fe200000010ff */
[-C--:B------:R-:W-:Y:S02]  /*8fa0*/  FMUL.FTZ R52, R51, R58.reuse ;  /* 0x0000003a33347220 */ /* 0x080fe40000410000 */
[----:B------:R-:W-:Y:S02]  /*8fb0*/  FMUL.FTZ R58, R49, R58 ;  /* 0x0000003a313a7220 */ /* 0x000fe40000410000 */
[-C--:B------:R-:W-:Y:S01]  /*8fc0*/  FFMA.FTZ R50, R50, R57.reuse, -R8 ;  /* 0x0000003932327223 */ /* 0x080fe20000010808 */
[----:B------:R-:W-:Y:S01]  /*8fd0*/  F2FP.BF16.PACK_AB R8, R29, R10 ;  /* 0x0000000a1d08723e */ /* 0x000fe200000010ff */
[----:B------:R-:W-:-:S02]  /*8fe0*/  FFMA.FTZ R11, R11, R57, R56 ;  /* 0x000000390b0b7223 */ /* 0x000fc40000010038 */
[-C--:B------:R-:W-:Y:S02]  /*8ff0*/  FFMA.FTZ R52, R49, R55.reuse, -R52 ;  /* 0x0000003731347223 */ /* 0x080fe40000010834 */
[----:B------:R-:W-:Y:S01]  /*9000*/  FFMA.FTZ R51, R51, R55, R58 ;  /* 0x0000003733337223 */ /* 0x000fe2000001003a */
[----:B------:R-:W-:-:S04]  /*9010*/  F2FP.BF16.PACK_AB R10, R11, R50 ;  /* 0x000000320b0a723e */ /* 0x000fc800000010ff */
[----:B------:R-:W-:-:S05]  /*9020*/  F2FP.BF16.PACK_AB R11, R51, R52 ;  /* 0x00000034330b723e */ /* 0x000fca00000010ff */
[----:B------:R1:W-:Y:S02]  /*9030*/  STS.128 [R31+0x2000], R8 ;  /* 0x002000081f007388 */ /* 0x0003e40000000c00 */
.L_x_117:
[----:B------:R-:W-:Y:S05]  /*9040*/  BSYNC B0 ;  /* 0x0000000000007941 */ /* 0x000fea0003800000 */
.L_x_116:
[----:B-1----:R-:W-:Y:S01]  /*9050*/  IADD3 R8, R13, 0x10, RZ ;  /* 0x000000100d087810 */ /* 0x002fe20007ffe0ff */
[----:B------:R-:W-:Y:S03]  /*9060*/  BSSY B0, `(.L_x_118) ;  /* 0x0000029000007945 */ /* 0x000fe60003800000 */
[----:B------:R-:W-:-:S13]  /*9070*/  ISETP.GE.AND P0, PT, R8, c[0x0][0x27c], PT ;  /* 0x00009f0008007a0c */ /* 0x000fda0003f06270 */
[----:B------:R-:W-:Y:S05]  /*9080*/  @P0 BRA `(.L_x_119) ;  /* 0x0000026000000947 */ /* 0x000fea0003800000 */
[----:B------:R-:W1:Y:S01]  /*9090*/  LDS.128 R8, [R12+0x2000] ;  /* 0x002000000c087984 */ /* 0x000e620000000c00 */
        /* <DEDUP_REMOVED lines=29> */
[----:B------:R-:W-:-:S02]  /*9270*/  FFMA.FTZ R52, R11, R53, R52 ;  /* 0x000000350b347223 */ /* 0x000fc40000010034 */
[----:B------:R-:W-:Y:S01]  /*9280*/  FFMA.FTZ R45, R45, R53, -R8 ;  /* 0x000000352d2d7223 */ /* 0x000fe20000010808 */
[----:B------:R-:W-:Y:S01]  /*9290*/  F2FP.BF16.PACK_AB R8, R29, R10 ;  /* 0x0000000a1d08723e */ /* 0x000fe200000010ff */
[-C--:B------:R-:W-:Y:S02]  /*92a0*/  FFMA.FTZ R11, R44, R51.reuse, -R47 ;  /* 0x000000332c0b7223 */ /* 0x080fe4000001082f */
[----:B------:R-:W-:Y:S01]  /*92b0*/  FFMA.FTZ R54, R46, R51, R54 ;  /* 0x000000332e367223 */ /* 0x000fe20000010036 */
[----:B------:R-:W-:-:S04]  /*92c0*/  F2FP.BF16.PACK_AB R10, R52, R45 ;  /* 0x0000002d340a723e */ /* 0x000fc800000010ff */
[----:B------:R-:W-:-:S05]  /*92d0*/  F2FP.BF16.PACK_AB R11, R54, R11 ;  /* 0x0000000b360b723e */ /* 0x000fca00000010ff */
[----:B------:R1:W-:Y:S02]  /*92e0*/  STS.128 [R12+0x2000], R8 ;  /* 0x002000080c007388 */ /* 0x0003e40000000c00 */
.L_x_119:
[----:B------:R-:W-:Y:S05]  /*92f0*/  BSYNC B0 ;  /* 0x0000000000007941 */ /* 0x000fea0003800000 */
.L_x_118:
        /* <DEDUP_REMOVED lines=42> */
.L_x_121:
[----:B------:R-:W-:Y:S05]  /*95a0*/  BSYNC B0 ;  /* 0x0000000000007941 */ /* 0x000fea0003800000 */
.L_x_120:
        /* <DEDUP_REMOVED lines=42> */
.L_x_123:
[----:B------:R-:W-:Y:S05]  /*9850*/  BSYNC B0 ;  /* 0x0000000000007941 */ /* 0x000fea0003800000 */
.L_x_122:
        /* <DEDUP_REMOVED lines=42> */
.L_x_125:
[----:B------:R-:W-:Y:S05]  /*9b00*/  BSYNC B0 ;  /* 0x0000000000007941 */ /* 0x000fea0003800000 */
.L_x_124:
[----:B------:R-:W-:-:S04]  /*9b10*/  IADD3 R13, R13, 0x50, RZ ;  /* 0x000000500d0d7810 */ /* 0x000fc80007ffe0ff */
[----:B------:R-:W-:-:S13]  /*9b20*/  ISETP.GE.AND P0, PT, R13, c[0x0][0x27c], PT ;  /* 0x00009f000d007a0c */ /* 0x000fda0003f06270 */
[----:B------:R-:W-:Y:S05]  /*9b30*/  @P0 BRA `(.L_x_115) ;  /* 0x0000320000000947 */ /* 0x000fea0003800000 */
[----:B-1----:R-:W1:Y:S01]  /*9b40*/  LDS.128 R8, [R12+0xa000] ;  /* 0x00a000000c087984 */ /* 0x002e620000000c00 */
[C---:B------:R-:W-:Y:S01]  /*9b50*/  SHF.L.U32 R32, R15.reuse, 0x10, RZ ;  /* 0x000000100f207819 */ /* 0x040fe200000006ff */
[C---:B------:R-:W-:Y:S01]  /*9b60*/  IMAD.U32 R34, R30.reuse, 0x10000, RZ ;  /* 0x000100001e227824 */ /* 0x040fe200078e00ff */
[----:B------:R-:W-:Y:S02]  /*9b70*/  LOP3.LUT R30, R30, 0xffff0000, RZ, 0xc0, !PT ;  /* 0xffff00001e1e7812 */ /* 0x000fe400078ec0ff */
[----:B------:R-:W-:Y:S02]  /*9b80*/  LOP3.LUT R15, R15, 0xffff0000, RZ, 0xc0, !PT ;  /* 0xffff00000f0f7812 */ /* 0x000fe400078ec0ff */
[C---:B-1----:R-:W-:Y:S01]  /*9b90*/  LOP3.LUT R13, R8.reuse, 0xffff0000, RZ, 0xc0, !PT ;  /* 0xffff0000080d7812 */ /* 0x042fe200078ec0ff */
[----:B------:R-:W-:Y:S01]  /*9ba0*/  IMAD.U32 R31, R11, 0x10000, RZ ;  /* 0x000100000b1f7824 */ /* 0x000fe200078e00ff */
[----:B------:R-:W-:Y:S02]  /*9bb0*/  SHF.L.U32 R29, R8, 0x10, RZ ;  /* 0x00000010081d7819 */ /* 0x000fe400000006ff */
[----:B------:R-:W-:-:S02]  /*9bc0*/  SHF.L.U32 R8, R9, 0x10, RZ ;  /* 0x0000001009087819 */ /* 0x000fc400000006ff */
[C---:B------:R-:W-:Y:S02]  /*9bd0*/  SHF.L.U32 R35, R10.reuse, 0x10, RZ ;  /* 0x000000100a237819 */ /* 0x040fe400000006ff */
[----:B------:R-:W-:Y:S01]  /*9be0*/  LOP3.LUT R33, R10, 0xffff0000, RZ, 0xc0, !PT ;  /* 0xffff00000a217812 */ /* 0x000fe200078ec0ff */
[-C--:B------:R-:W-:Y:S01]  /*9bf0*/  FMUL.FTZ R10, R34, R13.reuse ;  /* 0x0000000d220a7220 */ /* 0x080fe20000410000 */
[----:B------:R-:W-:Y:S01]  /*9c00*/  LOP3.LUT R9, R9, 0xffff0000, RZ, 0xc0, !PT ;  /* 0xffff000009097812 */ /* 0x000fe200078ec0ff */
[C---:B------:R-:W-:Y:S01]  /*9c10*/  FMUL.FTZ R13, R32.reuse, R13 ;  /* 0x0000000d200d7220 */ /* 0x040fe20000410000 */
[----:B------:R-:W-:Y:S01]  /*9c20*/  LOP3.LUT R36, R11, 0xffff0000, RZ, 0xc0, !PT ;  /* 0xffff00000b247812 */ /* 0x000fe200078ec0ff */
[----:B------:R-:W-:Y:S01]  /*9c30*/  FFMA.FTZ R10, R32, R29, -R10 ;  /* 0x0000001d200a7223 */ /* 0x000fe2000001080a */
[----:B------:R-:W-:Y:S01]  /*9c40*/  SHF.L.U32 R32, R28, 0x10, RZ ;  /* 0x000000101c207819 */ /* 0x000fe200000006ff */
[----:B------:R-:W-:Y:S01]  /*9c50*/  FMUL.FTZ R11, R30, R9 ;  /* 0x000000091e0b7220 */ /* 0x000fe20000410000 */
[----:B------:R-:W-:Y:S01]  /*9c60*/  LOP3.LUT R28, R28, 0xffff0000, RZ, 0xc0, !PT ;  /* 0xffff00001c1c7812 */ /* 0x000fe200078ec0ff */
[----:B------:R-:W-:Y:S01]  /*9c70*/  FFMA.FTZ R13, R34, R29, R13 ;  /* 0x0000001d220d7223 */ /* 0x000fe2000001000d */
[C---:B------:R-:W-:Y:S01]  /*9c80*/  SHF.L.U32 R34, R14.reuse, 0x10, RZ ;  /* 0x000000100e227819 */ /* 0x040fe200000006ff */
[C---:B------:R-:W-:Y:S01]  /*9c90*/  FMUL.FTZ R9, R15.reuse, R9 ;  /* 0x000000090f097220 */ /* 0x040fe20000410000 */
[----:B------:R-:W-:Y:S01]  /*9ca0*/  LOP3.LUT R14, R14, 0xffff0000, RZ, 0xc0, !PT ;  /* 0xffff00000e0e7812 */ /* 0x000fe200078ec0ff */
[----:B------:R-:W-:-:S02]  /*9cb0*/  FFMA.FTZ R11, R15, R8, -R11 ;  /* 0x000000080f0b7223 */ /* 0x000fc4000001080b */
[----:B------:R-:W-:Y:S02]  /*9cc0*/  FFMA.FTZ R30, R30, R8, R9 ;  /* 0x000000081e1e7223 */ /* 0x000fe40000010009 */
[-C--:B------:R-:W-:Y:S02]  /*9cd0*/  FMUL.FTZ R8, R32, R33.reuse ;  /* 0x0000002120087220 */ /* 0x080fe40000410000 */
[-C--:B------:R-:W-:Y:S02]  /*9ce0*/  FMUL.FTZ R9, R28, R36.reuse ;  /* 0x000000241c097220 */ /* 0x080fe40000410000 */
[----:B------:R-:W-:Y:S02]  /*9cf0*/  FMUL.FTZ R33, R34, R33 ;  /* 0x0000002122217220 */ /* 0x000fe40000410000 */
[C---:B------:R-:W-:Y:S02]  /*9d00*/  FMUL.FTZ R36, R14.reuse, R36 ;  /* 0x000000240e247220 */ /* 0x040fe40000410000 */
[----:B------:R-:W-:Y:S01]  /*9d10*/  FFMA.FTZ R14, R14, R31, -R9 ;  /* 0x0000001f0e0e7223 */ /* 0x000fe20000010809 */
[----:B------:R-:W-:Y:S01]  /*9d20*/  F2FP.BF16.PACK_AB R9, R30, R11 ;  /* 0x0000000b1e09723e */ /* 0x000fe200000010ff */
[-C--:B------:R-:W-:Y:S01]  /*9d30*/  FFMA.FTZ R34, R34, R35.reuse, -R8 ;  /* 0x0000002322227223 */ /* 0x080fe20000010808 */
[----:B------:R-:W-:Y:S01]  /*9d40*/  F2FP.BF16.PACK_AB R8, R13, R10 ;  /* 0x0000000a0d08723e */ /* 0x000fe200000010ff */
[----:B------:R-:W-:-:S02]  /*9d50*/  FFMA.FTZ R33, R32, R35, R33 ;  /* 0x0000002320217223 */ /* 0x000fc40000010021 */
[----:B------:R-:W-:-:S03]  /*9d60*/  FFMA.FTZ R31, R28, R31, R36 ;  /* 0x0000001f1c1f7223 */ /* 0x000fc60000010024 */
[----:B------:R-:W-:Y:S02]  /*9d70*/  F2FP.BF16.PACK_AB R10, R33, R34 ;  /* 0x00000022210a723e */ /* 0x000fe400000010ff */
[----:B------:R-:W-:-:S05]  /*9d80*/  F2FP.BF16.PACK_AB R11, R31, R14 ;  /* 0x0000000e1f0b723e */ /* 0x000fca00000010ff */
[----:B------:R1:W-:Y:S01]  /*9d90*/  STS.128 [R12+0xa000], R8 ;  /* 0x00a000080c007388 */ /* 0x0003e20000000c00 */
[----:B------:R-:W-:Y:S05]  /*9da0*/  BRA `(.L_x_115) ;  /* 0x00002f9000007947 */ /* 0x000fea0003800000 */
.L_x_100:
        /* <DEDUP_REMOVED lines=15> */
[C---:B------:R-:W-:Y:S01]  /*9ea0*/  ISETP.GE.AND P0, PT, R28.reuse, c[0x0][0x27c], PT ;  /* 0x00009f001c007a0c */ /* 0x040fe20003f06270 */
[----:B------:R-:W-:Y:S01]  /*9eb0*/  CS2R R46, SRZ ;  /* 0x00000000002e7805 */ /* 0x000fe2000001ff00 */
[----:B------:R-:W-:Y:S01]  /*9ec0*/  CS2R R44, SRZ ;  /* 0x00000000002c7805 */ /* 0x000fe2000001ff00 */
[----:B------:R-:W-:Y:S01]  /*9ed0*/  CS2R R10, SRZ ;  /* 0x00000000000a7805 */ /* 0x000fe2000001ff00 */
[----:B------:R-:W-:Y:S01]  /*9ee0*/  CS2R R8, SRZ ;  /* 0x0000000000087805 */ /* 0x000fe2000001ff00 */
[----:B------:R-:W-:-:S02]  /*9ef0*/  IADD3 R15, R28, 0x20, RZ ;  /* 0x000000201c0f7810 */ /* 0x000fc40007ffe0ff */
[----:B------:R-:W-:-:S06]  /*9f00*/  IADD3 R13, R28, 0x40, RZ ;  /* 0x000000401c0d7810 */ /* 0x000fcc0007ffe0ff */
[----:B------:R-:W-:-:S04]  /*9f10*/  @!P0 IMAD.WIDE R34, R28, 0x2, R48 ;  /* 0x000000021c228825 */ /* 0x000fc800078e0230 */
[----:B------:R-:W-:Y:S01]  /*9f20*/  @!P0 IMAD.WIDE R32, R28, 0x2, R52 ;  /* 0x000000021c208825 */ /* 0x000fe200078e0234 */
[----:B------:R1:W5:Y:S01]  /*9f30*/  @!P0 LD.E.128 R44, [R34.64] ;  /* 0x00000006222c8980 */ /* 0x000362000c101d00 */
[----:B------:R-:W-:-:S03]  /*9f40*/  ISETP.GE.AND P1, PT, R15, c[0x0][0x27c], PT ;  /* 0x00009f000f007a0c */ /* 0x000fc60003f26270 */
[----:B------:R2:W5:Y:S01]  /*9f50*/  @!P0 LD.E.128 R8, [R32.64] ;  /* 0x0000000620088980 */ /* 0x000562000c101d00 */
[----:B------:R-:W-:Y:S01]  /*9f60*/  ISETP.GE.AND P0, PT, R13, c[0x0][0x27c], PT ;  /* 0x00009f000d007a0c */ /* 0x000fe20003f06270 */
[----:B------:R-:W-:Y:S01]  /*9f70*/  CS2R R38, SRZ ;  /* 0x0000000000267805 */ /* 0x000fe2000001ff00 */
[----:B------:R-:W-:Y:S01]  /*9f80*/  CS2R R36, SRZ ;  /* 0x0000000000247805 */ /* 0x000fe2000001ff00 */
[----:B------:R-:W-:Y:S01]  /*9f90*/  CS2R R42, SRZ ;  /* 0x00000000002a7805 */ /* 0x000fe2000001ff00 */
[----:B------:R-:W-:-:S05]  /*9fa0*/  CS2R R40, SRZ ;  /* 0x0000000000287805 */ /* 0x000fca000001ff00 */
[----:B------:R-:W-:-:S04]  /*9fb0*/  @!P1 SHF.R.S32.HI R14, RZ, 0x1f, R15 ;  /* 0x0000001fff0e9819 */ /* 0x000fc8000001140f */
[----:B------:R-:W-:Y:S02]  /*9fc0*/  @!P0 SHF.R.S32.HI R12, RZ, 0x1f, R13 ;  /* 0x0000001fff0c8819 */ /* 0x000fe4000001140d */
[----:B------:R-:W-:Y:S02]  /*9fd0*/  @!P1 LEA.HI R14, R14, R15, RZ, 0x3 ;  /* 0x0000000f0e0e9211 */ /* 0x000fe400078f18ff */
[----:B------:R-:W-:Y:S02]  /*9fe0*/  @!P0 LEA.HI R12, R12, R13, RZ, 0x3 ;  /* 0x0000000d0c0c8211 */ /* 0x000fe400078f18ff */
[----:B------:R-:W-:Y:S01]  /*9ff0*/  @!P1 LOP3.LUT R13, R14, 0xfffffff8, RZ, 0xc0, !PT ;  /* 0xfffffff80e0d9812 */ /* 0x000fe200078ec0ff */
[----:B-1----:R-:W-:Y:S01]  /*a000*/  CS2R R34, SRZ ;  /* 0x0000000000227805 */ /* 0x002fe2000001ff00 */
[----:B------:R-:W-:-:S03]  /*a010*/  @!P0 LOP3.LUT R15, R12, 0xfffffff8, RZ, 0xc0, !PT ;  /* 0xfffffff80c0f8812 */ /* 0x000fc600078ec0ff */
[----:B------:R-:W-:Y:S01]  /*a020*/  @!P1 IMAD.WIDE R30, R13, 0x2, R48 ;  /* 0x000000020d1e9825 */ /* 0x000fe200078e0230 */
[----:B--2---:R-:W-:-:S03]  /*a030*/  CS2R R32, SRZ ;  /* 0x0000000000207805 */ /* 0x004fc6000001ff00 */
[----:B------:R-:W-:Y:S01]  /*a040*/  @!P1 IMAD.WIDE R56, R13, 0x2, R52 ;  /* 0x000000020d389825 */ /* 0x000fe200078e0234 */
[----:B------:R1:W5:Y:S01]  /*a050*/  @!P1 LD.E.128 R36, [R30.64] ;  /* 0x000000061e249980 */ /* 0x000362000c101d00 */
[----:B------:R-:W-:Y:S02]  /*a060*/  CS2R R12, SRZ ;  /* 0x00000000000c7805 */ /* 0x000fe4000001ff00 */
[----:B------:R-:W-:-:S04]  /*a070*/  @!P0 IMAD.WIDE R48, R15, 0x2, R48 ;  /* 0x000000020f308825 */ /* 0x000fc800078e0230 */
[----:B------:R-:W-:Y:S01]  /*a080*/  @!P0 IMAD.WIDE R52, R15, 0x2, R52 ;  /* 0x000000020f348825 */ /* 0x000fe200078e0234 */
[----:B------:R1:W5:Y:S01]  /*a090*/  @!P0 LD.E.128 R40, [R48.64] ;  /* 0x0000000630288980 */ /* 0x000362000c101d00 */
[----:B------:R-:W-:-:S03]  /*a0a0*/  CS2R R14, SRZ ;  /* 0x00000000000e7805 */ /* 0x000fc6000001ff00 */
[----:B------:R1:W5:Y:S04]  /*a0b0*/  @!P0 LD.E.128 R32, [R52.64] ;  /* 0x0000000634208980 */ /* 0x000368000c101d00 */
[----:B------:R1:W5:Y:S02]  /*a0c0*/  @!P1 LD.E.128 R12, [R56.64] ;  /* 0x00000006380c9980 */ /* 0x000364000c101d00 */
.L_x_127:
[----:B------:R-:W-:Y:S05]  /*a0d0*/  BSYNC B0 ;  /* 0x0000000000007941 */ /* 0x000fea0003800000 */
.L_x_126:
[----:B-----5:R-:W-:Y:S01]  /*a0e0*/  IMAD.MOV.U32 R76, RZ, RZ, R44 ;  /* 0x000000ffff4c7224 */ /* 0x020fe200078e002c */
[--C-:B-1----:R-:W-:Y:S01]  /*a0f0*/  SHF.R.U64 R53, R44, 0x10, R45.reuse ;  /* 0x000000102c357819 */ /* 0x102fe2000000122d */
[--C-:B------:R-:W-:Y:S01]  /*a100*/  IMAD.MOV.U32 R77, RZ, RZ, R45.reuse ;  /* 0x000000ffff4d7224 */ /* 0x100fe200078e002d */
[----:B------:R-:W-:Y:S01]  /*a110*/  SHF.R.U32.HI R52, RZ, 0x10, R45 ;  /* 0x00000010ff347819 */ /* 0x000fe2000001162d */
[--C-:B------:R-:W-:Y:S01]  /*a120*/  IMAD.MOV.U32 R44, RZ, RZ, R37.reuse ;  /* 0x000000ffff2c7224 */ /* 0x100fe200078e0025 */
[--C-:B------:R-:W-:Y:S01]  /*a130*/  SHF.R.U64 R45, R36, 0x10, R37.reuse ;  /* 0x00000010242d7819 */ /* 0x100fe20000001225 */
[----:B------:R-:W-:Y:S01]  /*a140*/  IMAD.MOV.U32 R66, RZ, RZ, R38 ;  /* 0x000000ffff427224 */ /* 0x000fe200078e0026 */
[----:B------:R-:W-:Y:S01]  /*a150*/  SHF.R.U32.HI R69, RZ, 0x10, R37 ;  /* 0x00000010ff457819 */ /* 0x000fe20000011625 */
[----:B------:R-:W-:Y:S01]  /*a160*/  IMAD.MOV.U32 R67, RZ, RZ, R40 ;  /* 0x000000ffff437224 */ /* 0x000fe200078e0028 */
[----:B------:R-:W-:Y:S01]  /*a170*/  SHF.R.U64 R37, R38, 0x10, R39 ;  /* 0x0000001026257819 */ /* 0x000fe20000001227 */
[----:B------:R-:W-:Y:S01]  /*a180*/  IMAD R86, R86, -0x80, R51 ;  /* 0xffffff8056567824 */ /* 0x000fe200078e0233 */
[----:B------:R-:W-:Y:S01]  /*a190*/  SHF.R.U64 R56, R40, 0x10, R41 ;  /* 0x0000001028387819 */ /* 0x000fe20000001229 */
[--C-:B------:R-:W-:Y:S01]  /*a1a0*/  IMAD.MOV.U32 R55, RZ, RZ, R43.reuse ;  /* 0x000000ffff377224 */ /* 0x100fe200078e002b */
[----:B------:R-:W-:Y:S01]  /*a1b0*/  SHF.R.U64 R57, R42, 0x10, R43 ;  /* 0x000000102a397819 */ /* 0x000fe2000000122b */
[----:B------:R-:W-:Y:S01]  /*a1c0*/  IMAD.MOV.U32 R73, RZ, RZ, R47 ;  /* 0x000000ffff497224 */ /* 0x000fe200078e002f */
[----:B------:R-:W-:Y:S01]  /*a1d0*/  SHF.R.U32.HI R72, RZ, 0x10, R43 ;  /* 0x00000010ff487819 */ /* 0x000fe2000001162b */
[----:B------:R-:W-:Y:S01]  /*a1e0*/  IMAD.MOV.U32 R64, RZ, RZ, R36 ;  /* 0x000000ffff407224 */ /* 0x000fe200078e0024 */
[----:B------:R-:W-:Y:S01]  /*a1f0*/  PRMT R43, R66, 0x5410, R37 ;  /* 0x00005410422b7816 */ /* 0x000fe20000000025 */
[----:B------:R-:W-:Y:S01]  /*a200*/  IMAD.MOV.U32 R49, RZ, RZ, R41 ;  /* 0x000000ffff317224 */ /* 0x000fe200078e0029 */
[----:B------:R-:W-:Y:S01]  /*a210*/  PRMT R37, R67, 0x5410, R56 ;  /* 0x0000541043257816 */ /* 0x000fe20000000038 */
[----:B------:R-:W-:Y:S01]  /*a220*/  IMAD.MOV.U32 R58, RZ, RZ, R10 ;  /* 0x000000ffff3a7224 */ /* 0x000fe200078e000a */
[----:B------:R-:W-:Y:S01]  /*a230*/  IMNMX R56, R86, 0x80, PT ;  /* 0x0000008056387817 */ /* 0x000fe20003800200 */
[----:B------:R-:W-:Y:S01]  /*a240*/  IMAD.MOV.U32 R36, RZ, RZ, R39 ;  /* 0x000000ffff247224 */ /* 0x000fe200078e0027 */
[--C-:B------:R-:W-:Y:S01]  /*a250*/  SHF.R.U64 R74, R46, 0x10, R47.reuse ;  /* 0x000000102e4a7819 */ /* 0x100fe2000000122f */
[----:B------:R-:W-:Y:S01]  /*a260*/  IMAD.MOV.U32 R75, RZ, RZ, R46 ;  /* 0x000000ffff4b7224 */ /* 0x000fe200078e002e */
[----:B------:R-:W-:Y:S01]  /*a270*/  ISETP.GE.AND P0, PT, R29, R56, PT ;  /* 0x000000381d00720c */ /* 0x000fe20003f06270 */
[----:B------:R-:W-:Y:S01]  /*a280*/  IMAD.MOV.U32 R62, RZ, RZ, R8 ;  /* 0x000000ffff3e7224 */ /* 0x000fe200078e0008 */
[----:B------:R-:W-:Y:S01]  /*a290*/  SHF.R.U32.HI R50, RZ, 0x10, R47 ;  /* 0x00000010ff327819 */ /* 0x000fe2000001162f */
[----:B------:R-:W-:Y:S01]  /*a2a0*/  IMAD.MOV.U32 R68, RZ, RZ, R42 ;  /* 0x000000ffff447224 */ /* 0x000fe200078e002a */
[----:B------:R-:W-:Y:S01]  /*a2b0*/  SHF.R.U32.HI R70, RZ, 0x10, R41 ;  /* 0x00000010ff467819 */ /* 0x000fe20000011629 */
[----:B------:R-:W-:Y:S01]  /*a2c0*/  IMAD.MOV.U32 R48, RZ, RZ, R9 ;  /* 0x000000ffff307224 */ /* 0x000fe200078e0009 */
[----:B------:R-:W-:Y:S01]  /*a2d0*/  SHF.R.U64 R47, R10, 0x10, R11 ;  /* 0x000000100a2f7819 */ /* 0x000fe2000000120b */
[----:B------:R-:W-:Y:S01]  /*a2e0*/  IMAD.MOV.U32 R10, RZ, RZ, R12 ;  /* 0x000000ffff0a7224 */ /* 0x000fe200078e000c */
[----:B------:R-:W-:Y:S01]  /*a2f0*/  SHF.R.U32.HI R71, RZ, 0x10, R39 ;  /* 0x00000010ff477819 */ /* 0x000fe20000011627 */
[----:B------:R-:W-:Y:S01]  /*a300*/  IMAD.MOV.U32 R46, RZ, RZ, R11 ;  /* 0x000000ffff2e7224 */ /* 0x000fe200078e000b */
[----:B------:R-:W-:Y:S01]  /*a310*/  SHF.R.U64 R41, R12, 0x10, R13 ;  /* 0x000000100c297819 */ /* 0x000fe2000000120d */
[----:B------:R-:W-:Y:S01]  /*a320*/  IMAD.MOV.U32 R12, RZ, RZ, R14 ;  /* 0x000000ffff0c7224 */ /* 0x000fe200078e000e */
[----:B------:R-:W-:Y:S01]  /*a330*/  SHF.R.U64 R59, R8, 0x10, R9 ;  /* 0x00000010083b7819 */ /* 0x000fe20000001209 */
[----:B------:R-:W-:Y:S01]  /*a340*/  IMAD.MOV.U32 R40, RZ, RZ, R13 ;  /* 0x000000ffff287224 */ /* 0x000fe200078e000d */
[--C-:B------:R-:W-:Y:S01]  /*a350*/  SHF.R.U64 R39, R14, 0x10, R15.reuse ;  /* 0x000000100e277819 */ /* 0x100fe2000000120f */
[----:B------:R-:W-:Y:S01]  /*a360*/  IMAD.MOV.U32 R38, RZ, RZ, R15 ;  /* 0x000000ffff267224 */ /* 0x000fe200078e000f */
[----:B------:R-:W-:Y:S01]  /*a370*/  SHF.R.U32.HI R61, RZ, 0x10, R9 ;  /* 0x00000010ff3d7819 */ /* 0x000fe20000011609 */
[----:B------:R-:W-:Y:S01]  /*a380*/  IMAD.MOV.U32 R14, RZ, RZ, R32 ;  /* 0x000000ffff0e7224 */ /* 0x000fe200078e0020 */
[----:B------:R-:W-:Y:S01]  /*a390*/  SHF.R.U32.HI R11, RZ, 0x10, R11 ;  /* 0x00000010ff0b7819 */ /* 0x000fe2000001160b */
[----:B------:R-:W-:Y:S01]  /*a3a0*/  IMAD.MOV.U32 R8, RZ, RZ, R33 ;  /* 0x000000ffff087224 */ /* 0x000fe200078e0021 */
[----:B------:R-:W-:Y:S01]  /*a3b0*/  SHF.R.U32.HI R13, RZ, 0x10, R13 ;  /* 0x00000010ff0d7819 */ /* 0x000fe2000001160d */
[----:B------:R-:W-:Y:S01]  /*a3c0*/  IMAD.MOV.U32 R60, RZ, RZ, R34 ;  /* 0x000000ffff3c7224 */ /* 0x000fe200078e0022 */
[----:B------:R-:W-:Y:S01]  /*a3d0*/  SHF.R.U32.HI R15, RZ, 0x10, R15 ;  /* 0x00000010ff0f7819 */ /* 0x000fe2000001160f */
[----:B------:R-:W-:Y:S01]  /*a3e0*/  IMAD.MOV.U32 R30, RZ, RZ, R35 ;  /* 0x000000ffff1e7224 */ /* 0x000fe200078e0023 */
[----:B------:R-:W-:Y:S01]  /*a3f0*/  SHF.R.U64 R9, R32, 0x10, R33 ;  /* 0x0000001020097819 */ /* 0x000fe20000001221 */
[----:B------:R-:W-:-:S04]  /*a400*/  DEPBAR.LE SB0, 0x1 ;  /* 0x000080400000791a */ /* 0x000fc80000000000 */
[----:B------:R-:W-:Y:S01]  /*a410*/  SHF.R.U32.HI R63, RZ, 0x10, R33 ;  /* 0x00000010ff3f7819 */ /* 0x000fe20000011621 */
[----:B------:R-:W-:Y:S01]  /*a420*/  BSSY B1, `(.L_x_128) ;  /* 0x0000151000017945 */ /* 0x000fe20003800000 */
[--C-:B------:R-:W-:Y:S02]  /*a430*/  SHF.R.U64 R31, R34, 0x10, R35.reuse ;  /* 0x00000010221f7819 */ /* 0x100fe40000001223 */
[----:B------:R-:W-:Y:S02]  /*a440*/  SHF.R.U32.HI R65, RZ, 0x10, R35 ;  /* 0x00000010ff417819 */ /* 0x000fe40000011623 */
        /* <DEDUP_REMOVED lines=21> */
[----:B------:R-:W-:Y:S01]  /*a5a0*/  PRMT R30, R30, 0x5410, R65 ;  /* 0x000054101e1e7816 */ /* 0x000fe20000000041 */
[----:B------:R-:W-:Y:S06]  /*a5b0*/  BAR.SYNC.DEFER_BLOCKING 0x0 ;  /* 0x0000000000007b1d */ /* 0x000fec0000010000 */
[----:B------:R-:W-:Y:S05]  /*a5c0*/  @P0 BRA `(.L_x_129) ;  /* 0x0000136000000947 */ /* 0x000fea0003800000 */
[----:B------:R-:W-:Y:S01]  /*a5d0*/  ISETP.GE.AND P0, PT, R28, c[0x0][0x27c], PT ;  /* 0x00009f001c007a0c */ /* 0x000fe20003f06270 */
[----:B------:R-:W-:-:S12]  /*a5e0*/  BSSY B0, `(.L_x_130) ;  /* 0x0000060000007945 */ /* 0x000fd80003800000 */
[----:B------:R-:W-:Y:S05]  /*a5f0*/  @P0 BRA `(.L_x_131) ;  /* 0x000005e000000947 */ /* 0x000fea0003800000 */
[----:B------:R-:W-:Y:S01]  /*a600*/  IMAD.MOV.U32 R9, RZ, RZ, c[0x0][0x27c] ;  /* 0x00009f00ff097624 */ /* 0x000fe200078e00ff */
[----:B------:R-:W-:Y:S01]  /*a610*/  SHF.L.U32 R10, R19, 0x9, RZ ;  /* 0x00000009130a7819 */ /* 0x000fe200000006ff */
[----:B------:R-:W-:Y:S01]  /*a620*/  IMAD.SHL.U32 R13, R29, 0x40, RZ ;  /* 0x000000401d0d7824 */ /* 0x000fe200078e00ff */
[----:B------:R-:W-:Y:S01]  /*a630*/  LOP3.LUT R65, R51, 0xffff0000, RZ, 0xc0, !PT ;  /* 0xffff000033417812 */ /* 0x000fe200078ec0ff */
[----:B------:R-:W-:Y:S01]  /*a640*/  IMAD.U32 R62, R47, 0x10000, RZ ;  /* 0x000100002f3e7824 */ /* 0x000fe200078e00ff */
[----:B------:R-:W-:Y:S01]  /*a650*/  LEA.HI R12, R9, R54, RZ, 0x1d ;  /* 0x00000036090c7211 */ /* 0x000fe200078fe8ff */
[----:B------:R-:W-:Y:S01]  /*a660*/  IMAD.U32 R64, R51, 0x10000, RZ ;  /* 0x0001000033407824 */ /* 0x000fe200078e00ff */
[----:B------:R-:W-:Y:S01]  /*a670*/  LOP3.LUT R13, R13, 0x1c0, RZ, 0xc0, !PT ;  /* 0x000001c00d0d7812 */ /* 0x000fe200078ec0ff */
[----:B------:R-:W-:Y:S01]  /*a680*/  IMAD.U32 R72, R49, 0x10000, RZ ;  /* 0x0001000031487824 */ /* 0x000fe200078e00ff */
[----:B------:R-:W-:Y:S01]  /*a690*/  SHF.R.S32.HI R9, RZ, 0x1f, R12 ;  /* 0x0000001fff097819 */ /* 0x000fe2000001140c */
[----:B------:R-:W-:Y:S01]  /*a6a0*/  IMAD.SHL.U32 R8, R12, 0x8, RZ ;  /* 0x000000080c087824 */ /* 0x000fe200078e00ff */
[----:B------:R-:W-:Y:S01]  /*a6b0*/  SHF.R.U32.HI R11, RZ, 0x3, R13 ;  /* 0x00000003ff0b7819 */ /* 0x000fe2000001160d */
[----:B------:R-:W-:Y:S01]  /*a6c0*/  IMAD.U32 R69, R52, 0x10000, RZ ;  /* 0x0001000034457824 */ /* 0x000fe200078e00ff */
[----:B------:R-:W-:-:S02]  /*a6d0*/  LEA.HI R9, R9, R12, RZ, 0x3 ;  /* 0x0000000c09097211 */ /* 0x000fc400078f18ff */
[----:B------:R-:W-:Y:S02]  /*a6e0*/  LOP3.LUT R8, R13, 0x38, R8, 0xf8, !PT ;  /* 0x000000380d087812 */ /* 0x000fe400078ef808 */
[----:B------:R-:W-:Y:S02]  /*a6f0*/  SHF.L.U32 R9, R9, 0xa, RZ ;  /* 0x0000000a09097819 */ /* 0x000fe400000006ff */
[----:B------:R-:W-:Y:S02]  /*a700*/  LOP3.LUT R57, R13, 0x38, R28, 0xf8, !PT ;  /* 0x000000380d397812 */ /* 0x000fe400078ef81c */
[----:B------:R-:W-:Y:S02]  /*a710*/  LOP3.LUT R8, R8, R11, RZ, 0x3c, !PT ;  /* 0x0000000b08087212 */ /* 0x000fe400078e3cff */
[----:B------:R-:W-:Y:S02]  /*a720*/  LOP3.LUT R9, R9, 0x7fffe000, RZ, 0xc0, !PT ;  /* 0x7fffe00009097812 */ /* 0x000fe400078ec0ff */
[----:B------:R-:W-:-:S02]  /*a730*/  LOP3.LUT R57, R10, R57, R11, 0xf6, !PT ;  /* 0x000000390a397212 */ /* 0x000fc400078ef60b */
[----:B------:R-:W-:Y:S02]  /*a740*/  IADD3 R8, R8, R9, R10 ;  /* 0x0000000908087210 */ /* 0x000fe40007ffe00a */
[----:B------:R-:W-:Y:S01]  /*a750*/  SHF.L.U32 R74, R53, 0x10, RZ ;  /* 0x00000010354a7819 */ /* 0x000fe200000006ff */
[----:B------:R-:W-:Y:S01]  /*a760*/  IMAD.SHL.U32 R57, R57, 0x2, RZ ;  /* 0x0000000239397824 */ /* 0x000fe200078e00ff */
[----:B------:R-:W-:-:S04]  /*a770*/  SHF.L.U32 R55, R8, 0x1, RZ ;  /* 0x0000000108377819 */ /* 0x000fc800000006ff */
[----:B------:R-:W1:Y:S04]  /*a780*/  LDS.128 R12, [R57+0xc100] ;  /* 0x00c10000390c7984 */ /* 0x000e680000000c00 */
[----:B------:R-:W2:Y:S01]  /*a790*/  LDS.128 R8, [R55+0xc100] ;  /* 0x00c1000037087984 */ /* 0x000ea20000000c00 */
[C---:B-1----:R-:W-:Y:S01]  /*a7a0*/  IMAD.U32 R59, R12.reuse, 0x10000, RZ ;  /* 0x000100000c3b7824 */ /* 0x042fe200078e00ff */
[----:B------:R-:W-:Y:S01]  /*a7b0*/  LOP3.LUT R58, R12, 0xffff0000, RZ, 0xc0, !PT ;  /* 0xffff00000c3a7812 */ /* 0x000fe200078ec0ff */
[----:B------:R-:W-:Y:S01]  /*a7c0*/  IMAD.U32 R63, R14, 0x10000, RZ ;  /* 0x000100000e3f7824 */ /* 0x000fe200078e00ff */
[C---:B------:R-:W-:Y:S02]  /*a7d0*/  SHF.L.U32 R60, R13.reuse, 0x10, RZ ;  /* 0x000000100d3c7819 */ /* 0x040fe400000006ff */
[----:B------:R-:W-:-:S02]  /*a7e0*/  LOP3.LUT R12, R13, 0xffff0000, RZ, 0xc0, !PT ;  /* 0xffff00000d0c7812 */ /* 0x000fc400078ec0ff */
[----:B------:R-:W-:Y:S02]  /*a7f0*/  LOP3.LUT R61, R14, 0xffff0000, RZ, 0xc0, !PT ;  /* 0xffff00000e3d7812 */ /* 0x000fe400078ec0ff */
[----:B--2---:R-:W-:Y:S02]  /*a800*/  SHF.L.U32 R67, R10, 0x10, RZ ;  /* 0x000000100a437819 */ /* 0x004fe400000006ff */
[C---:B------:R-:W-:Y:S02]  /*a810*/  SHF.L.U32 R13, R15.reuse, 0x10, RZ ;  /* 0x000000100f0d7819 */ /* 0x040fe400000006ff */
[----:B------:R-:W-:Y:S01]  /*a820*/  LOP3.LUT R14, R15, 0xffff0000, RZ, 0xc0, !PT ;  /* 0xffff00000f0e7812 */ /* 0x000fe200078ec0ff */
[C---:B------:R-:W-:Y:S01]  /*a830*/  IMAD.U32 R15, R8.reuse, 0x10000, RZ ;  /* 0x00010000080f7824 */ /* 0x040fe200078e00ff */
[----:B------:R-:W-:Y:S01]  /*a840*/  LOP3.LUT R71, R8, 0xffff0000, RZ, 0xc0, !PT ;  /* 0xffff000008477812 */ /* 0x000fe200078ec0ff */
[----:B------:R-:W-:Y:S01]  /*a850*/  FMUL.FTZ R66, R67, R62 ;  /* 0x0000003e43427220 */ /* 0x000fe20000410000 */
[----:B------:R-:W-:Y:S01]  /*a860*/  SHF.L.U32 R8, R9, 0x10, RZ ;  /* 0x0000001009087819 */ /* 0x000fe200000006ff */
[-C--:B------:R-:W-:Y:S01]  /*a870*/  FMUL.FTZ R67, R67, R64.reuse ;  /* 0x0000004043437220 */ /* 0x080fe20000410000 */
[----:B------:R-:W-:Y:S01]  /*a880*/  LOP3.LUT R70, R9, 0xffff0000, RZ, 0xc0, !PT ;  /* 0xffff000009467812 */ /* 0x000fe200078ec0ff */
[----:B------:R-:W-:Y:S01]  /*a890*/  FFMA.FTZ R66, R63, R64, -R66 ;  /* 0x000000403f427223 */ /* 0x000fe20000010842 */
[----:B------:R-:W-:Y:S01]  /*a8a0*/  SHF.L.U32 R9, R11, 0x10, RZ ;  /* 0x000000100b097819 */ /* 0x000fe200000006ff */
[----:B------:R-:W-:Y:S01]  /*a8b0*/  FFMA.FTZ R63, R63, R62, R67 ;  /* 0x0000003e3f3f7223 */ /* 0x000fe20000010043 */
[----:B------:R-:W-:-:S02]  /*a8c0*/  LOP3.LUT R68, R11, 0xffff0000, RZ, 0xc0, !PT ;  /* 0xffff00000b447812 */ /* 0x000fc400078ec0ff */
[----:B------:R-:W-:Y:S02]  /*a8d0*/  LOP3.LUT R10, R10, 0xffff0000, RZ, 0xc0, !PT ;  /* 0xffff00000a0a7812 */ /* 0x000fe400078ec0ff */
[----:B------:R-:W-:Y:S02]  /*a8e0*/  LOP3.LUT R11, R47, 0xffff0000, RZ, 0xc0, !PT ;  /* 0xffff00002f0b7812 */ /* 0x000fe400078ec0ff */
[----:B------:R-:W-:-:S03]  /*a8f0*/  LOP3.LUT R62, R49, 0xffff0000, RZ, 0xc0, !PT ;  /* 0xffff0000313e7812 */ /* 0x000fc600078ec0ff */
[C---:B------:R-:W-:Y:S02]  /*a900*/  FMUL.FTZ R64, R10.reuse, R11 ;  /* 0x0000000b0a407220 */ /* 0x040fe40000410000 */
[-C--:B------:R-:W-:Y:S02]  /*a910*/  FMUL.FTZ R10, R10, R65.reuse ;  /* 0x000000410a0a7220 */ /* 0x080fe40000410000 */
[----:B------:R-:W-:Y:S02]  /*a920*/  FFMA.FTZ R65, R61, R65, -R64 ;  /* 0x000000413d417223 */ /* 0x000fe40000010840 */
[C---:B------:R-:W-:Y:S02]  /*a930*/  FMUL.FTZ R64, R15.reuse, R72 ;  /* 0x000000480f407220 */ /* 0x040fe40000410000 */
[-C--:B------:R-:W-:Y:S02]  /*a940*/  FMUL.FTZ R15, R15, R74.reuse ;  /* 0x0000004a0f0f7220 */ /* 0x080fe40000410000 */
[----:B------:R-:W-:Y:S01]  /*a950*/  FFMA.FTZ R10, R61, R11, R10 ;  /* 0x0000000b3d0a7223 */ /* 0x000fe2000001000a */
[----:B------:R-:W-:Y:S01]  /*a960*/  LOP3.LUT R61, R53, 0xffff0000, RZ, 0xc0, !PT ;  /* 0xffff0000353d7812 */ /* 0x000fe200078ec0ff */
[C---:B------:R-:W-:Y:S01]  /*a970*/  FFMA.FTZ R64, R59.reuse, R74, -R64 ;  /* 0x0000004a3b407223 */ /* 0x040fe20000010840 */
[----:B------:R-:W-:Y:S01]  /*a980*/  SHF.L.U32 R11, R48, 0x10, RZ ;  /* 0x00000010300b7819 */ /* 0x000fe200000006ff */
[----:B------:R-:W-:Y:S01]  /*a990*/  FFMA.FTZ R59, R59, R72, R15 ;  /* 0x000000483b3b7223 */ /* 0x000fe2000001000f */
[----:B------:R-:W-:Y:S01]  /*a9a0*/  SHF.L.U32 R74, R50, 0x10, RZ ;  /* 0x00000010324a7819 */ /* 0x000fe200000006ff */
[C---:B------:R-:W-:Y:S01]  /*a9b0*/  FMUL.FTZ R15, R71.reuse, R62 ;  /* 0x0000003e470f7220 */ /* 0x040fe20000410000 */
[----:B------:R-:W-:Y:S01]  /*a9c0*/  F2FP.BF16.PACK_AB R10, R10, R63 ;  /* 0x0000003f0a0a723e */ /* 0x000fe200000010ff */
[----:B------:R-:W-:-:S02]  /*a9d0*/  FMUL.FTZ R71, R71, R61 ;  /* 0x0000003d47477220 */ /* 0x000fc40000410000 */
[----:B------:R-:W-:Y:S02]  /*a9e0*/  FFMA.FTZ R61, R58, R61, -R15 ;  /* 0x0000003d3a3d7223 */ /* 0x000fe4000001080f */
[C---:B------:R-:W-:Y:S02]  /*a9f0*/  FMUL.FTZ R67, R8.reuse, R11 ;  /* 0x0000000b08437220 */ /* 0x040fe40000410000 */
[-C--:B------:R-:W-:Y:S02]  /*aa00*/  FMUL.FTZ R15, R8, R69.reuse ;  /* 0x00000045080f7220 */ /* 0x080fe40000410000 */
[----:B------:R-:W-:Y:S02]  /*aa10*/  IMAD.U32 R72, R46, 0x10000, RZ ;  /* 0x000100002e487824 */ /* 0x000fe400078e00ff */
[----:B------:R-:W-:Y:S01]  /*aa20*/  FFMA.FTZ R8, R58, R62, R71 ;  /* 0x0000003e3a087223 */ /* 0x000fe20000010047 */
[----:B------:R-:W-:Y:S01]  /*aa30*/  LOP3.LUT R71, R52, 0xffff0000, RZ, 0xc0, !PT ;  /* 0xffff000034477812 */ /* 0x000fe200078ec0ff */
[----:B------:R-:W-:Y:S01]  /*aa40*/  FFMA.FTZ R62, R60, R69, -R67 ;  /* 0x000000453c3e7223 */ /* 0x000fe20000010843 */
[----:B------:R-:W-:Y:S01]  /*aa50*/  LOP3.LUT R67, R46, 0xffff0000, RZ, 0xc0, !PT ;  /* 0xffff00002e437812 */ /* 0x000fe200078ec0ff */
[----:B------:R-:W-:Y:S01]  /*aa60*/  FFMA.FTZ R60, R60, R11, R15 ;  /* 0x0000000b3c3c7223 */ /* 0x000fe2000001000f */
[----:B------:R-:W-:Y:S01]  /*aa70*/  LOP3.LUT R15, R50, 0xffff0000, RZ, 0xc0, !PT ;  /* 0xffff0000320f7812 */ /* 0x000fe200078ec0ff */
[C---:B------:R-:W-:Y:S01]  /*aa80*/  FMUL.FTZ R58, R9.reuse, R72 ;  /* 0x00000048093a7220 */ /* 0x040fe20000410000 */
[----:B------:R-:W-:Y:S01]  /*aa90*/  F2FP.BF16.PACK_AB R8, R8, R59 ;  /* 0x0000003b0808723e */ /* 0x000fe200000010ff */
[-C--:B------:R-:W-:Y:S01]  /*aaa0*/  FMUL.FTZ R11, R9, R74.reuse ;  /* 0x0000004a090b7220 */ /* 0x080fe20000410000 */
[----:B------:R-:W-:Y:S01]  /*aab0*/  LOP3.LUT R9, R48, 0xffff0000, RZ, 0xc0, !PT ;  /* 0xffff000030097812 */ /* 0x000fe200078ec0ff */
[----:B------:R-:W-:-:S02]  /*aac0*/  FFMA.FTZ R58, R13, R74, -R58 ;  /* 0x0000004a0d3a7223 */ /* 0x000fc4000001083a */
[----:B------:R-:W-:Y:S02]  /*aad0*/  FFMA.FTZ R11, R13, R72, R11 ;  /* 0x000000480d0b7223 */ /* 0x000fe4000001000b */
[----:B------:R-:W-:Y:S02]  /*aae0*/  FMUL.FTZ R13, R70, R9 ;  /* 0x00000009460d7220 */ /* 0x000fe40000410000 */
[----:B------:R-:W-:Y:S02]  /*aaf0*/  FMUL.FTZ R69, R68, R67 ;  /* 0x0000004344457220 */ /* 0x000fe40000410000 */
[----:B------:R-:W-:Y:S02]  /*ab00*/  FMUL.FTZ R70, R70, R71 ;  /* 0x0000004746467220 */ /* 0x000fe40000410000 */
[----:B------:R-:W-:Y:S02]  /*ab10*/  FMUL.FTZ R68, R68, R15 ;  /* 0x0000000f44447220 */ /* 0x000fe40000410000 */
[----:B------:R-:W-:-:S02]  /*ab20*/  FFMA.FTZ R13, R12, R71, -R13 ;  /* 0x000000470c0d7223 */ /* 0x000fc4000001080d */
[----:B------:R-:W-:Y:S02]  /*ab30*/  FFMA.FTZ R15, R14, R15, -R69 ;  /* 0x0000000f0e0f7223 */ /* 0x000fe40000010845 */
[----:B------:R-:W-:Y:S01]  /*ab40*/  FFMA.FTZ R9, R12, R9, R70 ;  /* 0x000000090c097223 */ /* 0x000fe20000010046 */
[----:B------:R-:W-:Y:S01]  /*ab50*/  F2FP.BF16.PACK_AB R12, R61, R64 ;  /* 0x000000403d0c723e */ /* 0x000fe200000010ff */
[----:B------:R-:W-:Y:S01]  /*ab60*/  FFMA.FTZ R68, R14, R67, R68 ;  /* 0x000000430e447223 */ /* 0x000fe20000010044 */
[----:B------:R-:W-:Y:S02]  /*ab70*/  F2FP.BF16.PACK_AB R14, R65, R66 ;  /* 0x00000042410e723e */ /* 0x000fe400000010ff */
[----:B------:R-:W-:Y:S02]  /*ab80*/  F2FP.BF16.PACK_AB R13, R13, R62 ;  /* 0x0000003e0d0d723e */ /* 0x000fe400000010ff */
[----:B------:R-:W-:Y:S02]  /*ab90*/  F2FP.BF16.PACK_AB R15, R15, R58 ;  /* 0x0000003a0f0f723e */ /* 0x000fe400000010ff */
[----:B------:R-:W-:-:S02]  /*aba0*/  F2FP.BF16.PACK_AB R9, R9, R60 ;  /* 0x0000003c0909723e */ /* 0x000fc400000010ff */
[----:B------:R-:W-:Y:S01]  /*abb0*/  F2FP.BF16.PACK_AB R11, R68, R11 ;  /* 0x0000000b440b723e */ /* 0x000fe200000010ff */
[----:B------:R1:W-:Y:S04]  /*abc0*/  STS.128 [R57+0xc100], R12 ;  /* 0x00c1000c39007388 */ /* 0x0003e80000000c00 */
[----:B------:R1:W-:Y:S02]  /*abd0*/  STS.128 [R55+0xc100], R8 ;  /* 0x00c1000837007388 */ /* 0x0003e40000000c00 */
.L_x_131:
[----:B------:R-:W-:Y:S05]  /*abe0*/  BSYNC B0 ;  /* 0x0000000000007941 */ /* 0x000fea0003800000 */
.L_x_130:
[----:B-1----:R-:W-:Y:S01]  /*abf0*/  IADD3 R12, R28, 0x20, RZ ;  /* 0x000000201c0c7810 */ /* 0x002fe20007ffe0ff */
[----:B------:R-:W-:Y:S03]  /*ac00*/  BSSY B0, `(.L_x_132) ;  /* 0x0000069000007945 */ /* 0x000fe60003800000 */
[----:B------:R-:W-:-:S13]  /*ac10*/  ISETP.GE.AND P0, PT, R12, c[0x0][0x27c], PT ;  /* 0x00009f000c007a0c */ /* 0x000fda0003f06270 */
[----:B------:R-:W-:Y:S05]  /*ac20*/  @P0 BRA `(.L_x_133) ;  /* 0x0000066000000947 */ /* 0x000fea0003800000 */
[----:B------:R-:W-:Y:S01]  /*ac30*/  SHF.R.S32.HI R11, RZ, 0x1f, R12 ;  /* 0x0000001fff0b7819 */ /* 0x000fe2000001140c */
[----:B------:R-:W-:Y:S01]  /*ac40*/  IMAD.MOV.U32 R8, RZ, RZ, c[0x0][0x27c] ;  /* 0x00009f00ff087624 */ /* 0x000fe200078e00ff */
[----:B------:R-:W-:Y:S01]  /*ac50*/  SHF.L.U32 R72, R45, 0x10, RZ ;  /* 0x000000102d487819 */ /* 0x000fe200000006ff */
[----:B------:R-:W-:Y:S01]  /*ac60*/  IMAD.SHL.U32 R9, R29, 0x40, RZ ;  /* 0x000000401d097824 */ /* 0x000fe200078e00ff */
[-C--:B------:R-:W-:Y:S01]  /*ac70*/  LEA.HI R10, R11, R12.reuse, RZ, 0x3 ;  /* 0x0000000c0b0a7211 */ /* 0x080fe200078f18ff */
[----:B------:R-:W-:Y:S01]  /*ac80*/  IMAD.U32 R64, R41, 0x10000, RZ ;  /* 0x0001000029407824 */ /* 0x000fe200078e00ff */
[----:B------:R-:W-:Y:S02]  /*ac90*/  LEA.HI R11, R11, R12, RZ, 0x6 ;  /* 0x0000000c0b0b7211 */ /* 0x000fe400078f30ff */
[----:B------:R-:W-:Y:S02]  /*aca0*/  SHF.R.S32.HI R13, RZ, 0x3, R10 ;  /* 0x00000003ff0d7819 */ /* 0x000fe4000001140a */
[----:B------:R-:W-:-:S02]  /*acb0*/  LOP3.LUT R9, R9, 0x1c0, RZ, 0xc0, !PT ;  /* 0x000001c009097812 */ /* 0x000fc400078ec0ff */
[----:B------:R-:W-:Y:S02]  /*acc0*/  LEA.HI R8, R8, R13, RZ, 0x1d ;  /* 0x0000000d08087211 */ /* 0x000fe400078fe8ff */
[----:B------:R-:W-:Y:S02]  /*acd0*/  LOP3.LUT R15, R9, 0x38, R10, 0xf8, !PT ;  /* 0x00000038090f7812 */ /* 0x000fe400078ef80a */
[----:B------:R-:W-:Y:S02]  /*ace0*/  SHF.R.S32.HI R13, RZ, 0x1f, R8 ;  /* 0x0000001fff0d7819 */ /* 0x000fe40000011408 */
[----:B------:R-:W-:Y:S02]  /*acf0*/  SHF.R.U32.HI R10, RZ, 0x3, R9 ;  /* 0x00000003ff0a7819 */ /* 0x000fe40000011609 */
[----:B------:R-:W-:Y:S01]  /*ad00*/  LEA.HI R13, R13, R8, RZ, 0x3 ;  /* 0x000000080d0d7211 */ /* 0x000fe200078f18ff */
[----:B------:R-:W-:Y:S01]  /*ad10*/  IMAD.SHL.U32 R8, R8, 0x8, RZ ;  /* 0x0000000808087824 */ /* 0x000fe200078e00ff */
[----:B------:R-:W-:-:S02]  /*ad20*/  SHF.L.U32 R11, R11, 0x7, RZ ;  /* 0x000000070b0b7819 */ /* 0x000fc400000006ff */
[----:B------:R-:W-:Y:S02]  /*ad30*/  SHF.L.U32 R13, R13, 0xa, RZ ;  /* 0x0000000a0d0d7819 */ /* 0x000fe400000006ff */
[----:B------:R-:W-:Y:S02]  /*ad40*/  LOP3.LUT R9, R9, 0x38, R8, 0xf8, !PT ;  /* 0x0000003809097812 */ /* 0x000fe400078ef808 */
[----:B------:R-:W-:Y:S02]  /*ad50*/  LOP3.LUT R8, R13, 0x7fffe000, RZ, 0xc0, !PT ;  /* 0x7fffe0000d087812 */ /* 0x000fe400078ec0ff */
[----:B------:R-:W-:Y:S02]  /*ad60*/  LOP3.LUT R12, R11, 0x7fffe000, RZ, 0xc0, !PT ;  /* 0x7fffe0000b0c7812 */ /* 0x000fe400078ec0ff */
[----:B------:R-:W-:Y:S02]  /*ad70*/  LOP3.LUT R9, R9, R10, RZ, 0x3c, !PT ;  /* 0x0000000a09097212 */ /* 0x000fe400078e3cff */
[C---:B------:R-:W-:Y:S01]  /*ad80*/  LEA R8, R19.reuse, R8, 0x9 ;  /* 0x0000000813087211 */ /* 0x040fe200078e48ff */
[----:B------:R-:W-:Y:S01]  /*ad90*/  IMAD R12, R19, 0x200, R12 ;  /* 0x00000200130c7824 */ /* 0x000fe200078e020c */
[----:B------:R-:W-:-:S02]  /*ada0*/  LOP3.LUT R15, R15, R10, RZ, 0x3c, !PT ;  /* 0x0000000a0f0f7212 */ /* 0x000fc400078e3cff */
[----:B------:R-:W-:Y:S01]  /*adb0*/  LOP3.LUT R67, R41, 0xffff0000, RZ, 0xc0, !PT ;  /* 0xffff000029437812 */ /* 0x000fe200078ec0ff */
[----:B------:R-:W-:Y:S01]  /*adc0*/  IMAD.IADD R55, R8, 0x1, R9 ;  /* 0x0000000108377824 */ /* 0x000fe200078e0209 */
[----:B------:R-:W-:Y:S01]  /*add0*/  SHF.L.U32 R74, R42, 0x10, RZ ;  /* 0x000000102a4a7819 */ /* 0x000fe200000006ff */
[----:B------:R-:W-:Y:S02]  /*ade0*/  IMAD.IADD R12, R12, 0x1, R15 ;  /* 0x000000010c0c7824 */ /* 0x000fe400078e020f */
[----:B------:R-:W-:Y:S02]  /*adf0*/  IMAD.SHL.U32 R55, R55, 0x2, RZ ;  /* 0x0000000237377824 */ /* 0x000fe400078e00ff */
[----:B------:R-:W-:-:S03]  /*ae00*/  IMAD.SHL.U32 R57, R12, 0x2, RZ ;  /* 0x000000020c397824 */ /* 0x000fc600078e00ff */
[----:B------:R-:W1:Y:S04]  /*ae10*/  LDS.128 R8, [R55+0xc100] ;  /* 0x00c1000037087984 */ /* 0x000e680000000c00 */
[----:B------:R-:W2:Y:S01]  /*ae20*/  LDS.128 R12, [R57+0xc100] ;  /* 0x00c10000390c7984 */ /* 0x000ea20000000c00 */
[----:B-1----:R-:W-:Y:S01]  /*ae30*/  IMAD.U32 R65, R8, 0x10000, RZ ;  /* 0x0001000008417824 */ /* 0x002fe200078e00ff */
[C---:B------:R-:W-:Y:S01]  /*ae40*/  LOP3.LUT R69, R10.reuse, 0xffff0000, RZ, 0xc0, !PT ;  /* 0xffff00000a457812 */ /* 0x040fe200078ec0ff */
[----:B------:R-:W-:Y:S01]  /*ae50*/  IMAD.U32 R63, R10, 0x10000, RZ ;  /* 0x000100000a3f7824 */ /* 0x000fe200078e00ff */
[----:B------:R-:W-:Y:S01]  /*ae60*/  LOP3.LUT R8, R8, 0xffff0000, RZ, 0xc0, !PT ;  /* 0xffff000008087812 */ /* 0x000fe200078ec0ff */
[----:B------:R-:W-:Y:S01]  /*ae70*/  FMUL.FTZ R66, R65, R64 ;  /* 0x0000004041427220 */ /* 0x000fe20000410000 */
[C---:B--2---:R-:W-:Y:S01]  /*ae80*/  SHF.L.U32 R59, R12.reuse, 0x10, RZ ;  /* 0x000000100c3b7819 */ /* 0x044fe200000006ff */
[C---:B------:R-:W-:Y:S01]  /*ae90*/  IMAD.U32 R60, R13.reuse, 0x10000, RZ ;  /* 0x000100000d3c7824 */ /* 0x040fe200078e00ff */
[----:B------:R-:W-:Y:S01]  /*aea0*/  LOP3.LUT R62, R12, 0xffff0000, RZ, 0xc0, !PT ;  /* 0xffff00000c3e7812 */ /* 0x000fe200078ec0ff */
[C---:B------:R-:W-:Y:S01]  /*aeb0*/  IMAD.U32 R61, R14.reuse, 0x10000, RZ ;  /* 0x000100000e3d7824 */ /* 0x040fe200078e00ff */
[----:B------:R-:W-:Y:S01]  /*aec0*/  LOP3.LUT R12, R13, 0xffff0000, RZ, 0xc0, !PT ;  /* 0xffff00000d0c7812 */ /* 0x000fe200078ec0ff */
[-C--:B------:R-:W-:Y:S01]  /*aed0*/  FMUL.FTZ R10, R65, R72.reuse ;  /* 0x00000048410a7220 */ /* 0x080fe20000410000 */
[----:B------:R-:W-:Y:S01]  /*aee0*/  LOP3.LUT R58, R14, 0xffff0000, RZ, 0xc0, !PT ;  /* 0xffff00000e3a7812 */ /* 0x000fe200078ec0ff */
[----:B------:R-:W-:Y:S01]  /*aef0*/  FFMA.FTZ R66, R59, R72, -R66 ;  /* 0x000000483b427223 */ /* 0x000fe20000010842 */
[----:B------:R-:W-:Y:S01]  /*af00*/  SHF.L.U32 R13, R15, 0x10, RZ ;  /* 0x000000100f0d7819 */ /* 0x000fe200000006ff */
[----:B------:R-:W-:Y:S01]  /*af10*/  FFMA.FTZ R59, R59, R64, R10 ;  /* 0x000000403b3b7223 */ /* 0x000fe2000001000a */
[----:B------:R-:W-:Y:S01]  /*af20*/  LOP3.LUT R14, R15, 0xffff0000, RZ, 0xc0, !PT ;  /* 0xffff00000f0e7812 */ /* 0x000fe200078ec0ff */
[----:B------:R-:W-:Y:S01]  /*af30*/  IMAD.U32 R72, R39, 0x10000, RZ ;  /* 0x0001000027487824 */ /* 0x000fe200078e00ff */
[C---:B------:R-:W-:Y:S01]  /*af40*/  SHF.L.U32 R15, R9.reuse, 0x10, RZ ;  /* 0x00000010090f7819 */ /* 0x040fe200000006ff */
[----:B------:R-:W-:Y:S01]  /*af50*/  FMUL.FTZ R65, R8, R67 ;  /* 0x0000004308417220 */ /* 0x000fe20000410000 */
[----:B------:R-:W-:Y:S01]  /*af60*/  LOP3.LUT R70, R9, 0xffff0000, RZ, 0xc0, !PT ;  /* 0xffff000009467812 */ /* 0x000fe200078ec0ff */
[----:B------:R-:W-:Y:S01]  /*af70*/  FMUL.FTZ R71, R63, R72 ;  /* 0x000000483f477220 */ /* 0x000fe20000410000 */
[----:B------:R-:W-:-:S02]  /*af80*/  SHF.L.U32 R9, R11, 0x10, RZ ;  /* 0x000000100b097819 */ /* 0x000fc400000006ff */
[----:B------:R-:W-:Y:S02]  /*af90*/  LOP3.LUT R68, R11, 0xffff0000, RZ, 0xc0, !PT ;  /* 0xffff00000b447812 */ /* 0x000fe400078ec0ff */
[----:B------:R-:W-:Y:S02]  /*afa0*/  LOP3.LUT R11, R45, 0xffff0000, RZ, 0xc0, !PT ;  /* 0xffff00002d0b7812 */ /* 0x000fe400078ec0ff */
[----:B------:R-:W-:Y:S02]  /*afb0*/  SHF.L.U32 R64, R43, 0x10, RZ ;  /* 0x000000102b407819 */ /* 0x000fe400000006ff */
[----:B------:R-:W-:Y:S01]  /*afc0*/  LOP3.LUT R10, R39, 0xffff0000, RZ, 0xc0, !PT ;  /* 0xffff0000270a7812 */ /* 0x000fe200078ec0ff */
[-C--:B------:R-:W-:Y:S02]  /*afd0*/  FMUL.FTZ R8, R8, R11.reuse ;  /* 0x0000000b08087220 */ /* 0x080fe40000410000 */
[----:B------:R-:W-:Y:S02]  /*afe0*/  FFMA.FTZ R65, R62, R11, -R65 ;  /* 0x0000000b3e417223 */ /* 0x000fe40000010841 */
[-C--:B------:R-:W-:Y:S01]  /*aff0*/  FMUL.FTZ R11, R63, R64.reuse ;  /* 0x000000403f0b7220 */ /* 0x080fe20000410000 */
[----:B------:R-:W-:Y:S01]  /*b000*/  LOP3.LUT R63, R43, 0xffff0000, RZ, 0xc0, !PT ;  /* 0xffff00002b3f7812 */ /* 0x000fe200078ec0ff */
[----:B------:R-:W-:Y:S01]  /*b010*/  FFMA.FTZ R64, R61, R64, -R71 ;  /* 0x000000403d407223 */ /* 0x000fe20000010847 */
[----:B------:R-:W-:Y:S01]  /*b020*/  LOP3.LUT R71, R44, 0xffff0000, RZ, 0xc0, !PT ;  /* 0xffff00002c477812 */ /* 0x000fe200078ec0ff */
[----:B------:R-:W-:-:S02]  /*b030*/  FFMA.FTZ R8, R62, R67, R8 ;  /* 0x000000433e087223 */ /* 0x000fc40000010008 */
[----:B------:R-:W-:Y:S01]  /*b040*/  FFMA.FTZ R61, R61, R72, R11 ;  /* 0x000000483d3d7223 */ /* 0x000fe2000001000b */
[----:B------:R-:W-:Y:S01]  /*b050*/  SHF.L.U32 R11, R40, 0x10, RZ ;  /* 0x00000010280b7819 */ /* 0x000fe200000006ff */
[C---:B------:R-:W-:Y:S01]  /*b060*/  FMUL.FTZ R67, R69.reuse, R10 ;  /* 0x0000000a45437220 */ /* 0x040fe20000410000 */
[----:B------:R-:W-:Y:S01]  /*b070*/  F2FP.BF16.PACK_AB R8, R8, R59 ;  /* 0x0000003b0808723e */ /* 0x000fe200000010ff */
[----:B------:R-:W-:Y:S02]  /*b080*/  IMAD.U32 R62, R44, 0x10000, RZ ;  /* 0x000100002c3e7824 */ /* 0x000fe400078e00ff */
[-C--:B------:R-:W-:Y:S02]  /*b090*/  FMUL.FTZ R69, R69, R63.reuse ;  /* 0x0000003f45457220 */ /* 0x080fe40000410000 */
[----:B------:R-:W-:Y:S02]  /*b0a0*/  FFMA.FTZ R63, R58, R63, -R67 ;  /* 0x0000003f3a3f7223 */ /* 0x000fe40000010843 */
[----:B------:R-:W-:-:S02]  /*b0b0*/  FMUL.FTZ R67, R15, R11 ;  /* 0x0000000b0f437220 */ /* 0x000fc40000410000 */
[-C--:B------:R-:W-:Y:S02]  /*b0c0*/  FMUL.FTZ R15, R15, R62.reuse ;  /* 0x0000003e0f0f7220 */ /* 0x080fe40000410000 */
[----:B------:R-:W-:Y:S02]  /*b0d0*/  IMAD.U32 R72, R38, 0x10000, RZ ;  /* 0x0001000026487824 */ /* 0x000fe400078e00ff */
[----:B------:R-:W-:Y:S01]  /*b0e0*/  FFMA.FTZ R62, R60, R62, -R67 ;  /* 0x0000003e3c3e7223 */ /* 0x000fe20000010843 */
[----:B------:R-:W-:Y:S01]  /*b0f0*/  LOP3.LUT R67, R38, 0xffff0000, RZ, 0xc0, !PT ;  /* 0xffff000026437812 */ /* 0x000fe200078ec0ff */
[----:B------:R-:W-:Y:S02]  /*b100*/  FFMA.FTZ R10, R58, R10, R69 ;  /* 0x0000000a3a0a7223 */ /* 0x000fe40000010045 */
        /* <DEDUP_REMOVED lines=24> */
.L_x_133:
[----:B------:R-:W-:Y:S05]  /*b290*/  BSYNC B0 ;  /* 0x0000000000007941 */ /* 0x000fea0003800000 */
.L_x_132:
[----:B-1----:R-:W-:-:S04]  /*b2a0*/  IADD3 R12, R28, 0x40, RZ ;  /* 0x000000401c0c7810 */ /* 0x002fc80007ffe0ff */
        /* <DEDUP_REMOVED lines=104> */
.L_x_129:
[----:B------:R-:W-:Y:S05]  /*b930*/  BSYNC B1 ;  /* 0x0000000000017941 */ /* 0x000fea0003800000 */
.L_x_128:
[----:B------:R-:W-:-:S04]  /*b940*/  IADD3 R29, R29, 0x40, RZ ;  /* 0x000000401d1d7810 */ /* 0x000fc80007ffe0ff */
[----:B------:R-:W-:-:S13]  /*b950*/  ISETP.GE.AND P0, PT, R29, R56, PT ;  /* 0x000000381d00720c */ /* 0x000fda0003f06270 */
[----:B------:R-:W-:Y:S05]  /*b960*/  @P0 BRA `(.L_x_115) ;  /* 0x000013d000000947 */ /* 0x000fea0003800000 */
[----:B------:R-:W-:Y:S01]  /*b970*/  ISETP.GE.AND P0, PT, R28, c[0x0][0x27c], PT ;  /* 0x00009f001c007a0c */ /* 0x000fe20003f06270 */
[----:B------:R-:W-:-:S12]  /*b980*/  BSSY B0, `(.L_x_134) ;  /* 0x0000063000007945 */ /* 0x000fd80003800000 */
[----:B------:R-:W-:Y:S05]  /*b990*/  @P0 BRA `(.L_x_135) ;  /* 0x0000061000000947 */ /* 0x000fea0003800000 */
[----:B-1----:R-:W-:Y:S01]  /*b9a0*/  IMAD.MOV.U32 R11, RZ, RZ, c[0x0][0x27c] ;  /* 0x00009f00ff0b7624 */ /* 0x002fe200078e00ff */
[----:B------:R-:W-:Y:S01]  /*b9b0*/  SHF.R.S32.HI R8, RZ, 0x1f, R29 ;  /* 0x0000001fff087819 */ /* 0x000fe2000001141d */
[----:B------:R-:W-:-:S03]  /*b9c0*/  IMAD.SHL.U32 R9, R29, 0x40, RZ ;  /* 0x000000401d097824 */ /* 0x000fc600078e00ff */
[----:B------:R-:W-:Y:S02]  /*b9d0*/  LEA.HI R11, R11, R54, RZ, 0x1d ;  /* 0x000000360b0b7211 */ /* 0x000fe400078fe8ff */
[----:B------:R-:W-:Y:S02]  /*b9e0*/  LEA.HI R8, R8, R29, RZ, 0x3 ;  /* 0x0000001d08087211 */ /* 0x000fe400078f18ff */
[----:B------:R-:W-:Y:S01]  /*b9f0*/  SHF.R.S32.HI R10, RZ, 0x1f, R11 ;  /* 0x0000001fff0a7819 */ /* 0x000fe2000001140b */
[----:B------:R-:W-:Y:S01]  /*ba00*/  IMAD.SHL.U32 R12, R11, 0x8, RZ ;  /* 0x000000080b0c7824 */ /* 0x000fe200078e00ff */
[----:B------:R-:W-:Y:S02]  /*ba10*/  LOP3.LUT R9, R9, 0x1c0, RZ, 0xc0, !PT ;  /* 0x000001c009097812 */ /* 0x000fe400078ec0ff */
[----:B------:R-:W-:Y:S02]  /*ba20*/  LEA.HI R10, R10, R11, RZ, 0x3 ;  /* 0x0000000b0a0a7211 */ /* 0x000fe400078f18ff */
[----:B------:R-:W-:-:S02]  /*ba30*/  SHF.L.U32 R8, R8, 0x6, RZ ;  /* 0x0000000608087819 */ /* 0x000fc400000006ff */
[C---:B------:R-:W-:Y:S01]  /*ba40*/  LOP3.LUT R14, R9.reuse, 0x38, R28, 0xf8, !PT ;  /* 0x00000038090e7812 */ /* 0x040fe200078ef81c */
[----:B------:R-:W-:Y:S01]  /*ba50*/  IMAD.SHL.U32 R10, R10, 0x400, RZ ;  /* 0x000004000a0a7824 */ /* 0x000fe200078e00ff */
[----:B------:R-:W-:Y:S02]  /*ba60*/  SHF.R.U32.HI R13, RZ, 0x3, R9 ;  /* 0x00000003ff0d7819 */ /* 0x000fe40000011609 */
[----:B------:R-:W-:Y:S02]  /*ba70*/  LOP3.LUT R8, R8, 0xfffffe00, RZ, 0xc0, !PT ;  /* 0xfffffe0008087812 */ /* 0x000fe400078ec0ff */
[----:B------:R-:W-:Y:S02]  /*ba80*/  LOP3.LUT R12, R9, 0x38, R12, 0xf8, !PT ;  /* 0x00000038090c7812 */ /* 0x000fe400078ef80c */
[----:B------:R-:W-:Y:S02]  /*ba90*/  LOP3.LUT R14, R8, R14, R13, 0xf6, !PT ;  /* 0x0000000e080e7212 */ /* 0x000fe400078ef60d */
[----:B------:R-:W-:-:S02]  /*baa0*/  LOP3.LUT R13, R12, R13, RZ, 0x3c, !PT ;  /* 0x0000000d0c0d7212 */ /* 0x000fc400078e3cff */
[----:B------:R-:W-:Y:S02]  /*bab0*/  LOP3.LUT R10, R10, 0x7fffe000, RZ, 0xc0, !PT ;  /* 0x7fffe0000a0a7812 */ /* 0x000fe400078ec0ff */
[----:B------:R-:W-:Y:S02]  /*bac0*/  SHF.L.U32 R55, R14, 0x1, RZ ;  /* 0x000000010e377819 */ /* 0x000fe400000006ff */
[----:B------:R-:W-:-:S03]  /*bad0*/  IADD3 R54, R13, R10, R8 ;  /* 0x0000000a0d367210 */ /* 0x000fc60007ffe008 */
[----:B------:R-:W1:Y:S02]  /*bae0*/  LDS.128 R12, [R55+0xc100] ;  /* 0x00c10000370c7984 */ /* 0x000e640000000c00 */
[----:B------:R-:W-:-:S05]  /*baf0*/  IMAD.SHL.U32 R54, R54, 0x2, RZ ;  /* 0x0000000236367824 */ /* 0x000fca00078e00ff */
[----:B------:R-:W2:Y:S01]  /*bb00*/  LDS.128 R8, [R54+0xc100] ;  /* 0x00c1000036087984 */ /* 0x000ea20000000c00 */
[C---:B-1----:R-:W-:Y:S01]  /*bb10*/  IMAD.U32 R57, R12.reuse, 0x10000, RZ ;  /* 0x000100000c397824 */ /* 0x042fe200078e00ff */
[----:B------:R-:W-:Y:S01]  /*bb20*/  LOP3.LUT R56, R12, 0xffff0000, RZ, 0xc0, !PT ;  /* 0xffff00000c387812 */ /* 0x000fe200078ec0ff */
[----:B------:R-:W-:Y:S01]  /*bb30*/  IMAD.U32 R58, R14, 0x10000, RZ ;  /* 0x000100000e3a7824 */ /* 0x000fe200078e00ff */
[C---:B------:R-:W-:Y:S02]  /*bb40*/  SHF.L.U32 R12, R13.reuse, 0x10, RZ ;  /* 0x000000100d0c7819 */ /* 0x040fe400000006ff */
[----:B------:R-:W-:Y:S02]  /*bb50*/  LOP3.LUT R59, R13, 0xffff0000, RZ, 0xc0, !PT ;  /* 0xffff00000d3b7812 */ /* 0x000fe400078ec0ff */
[C---:B------:R-:W-:Y:S01]  /*bb60*/  SHF.L.U32 R13, R15.reuse, 0x10, RZ ;  /* 0x000000100f0d7819 */ /* 0x040fe200000006ff */
[----:B--2---:R-:W-:Y:S01]  /*bb70*/  IMAD.U32 R62, R8, 0x10000, RZ ;  /* 0x00010000083e7824 */ /* 0x004fe200078e00ff */
[----:B------:R-:W-:Y:S01]  /*bb80*/  LOP3.LUT R63, R15, 0xffff0000, RZ, 0xc0, !PT ;  /* 0xffff00000f3f7812 */ /* 0x000fe200078ec0ff */
[----:B------:R-:W-:Y:S01]  /*bb90*/  IMAD.U32 R15, R47, 0x10000, RZ ;  /* 0x000100002f0f7824 */ /* 0x000fe200078e00ff */
[----:B------:R-:W-:-:S02]  /*bba0*/  SHF.L.U32 R60, R10, 0x10, RZ ;  /* 0x000000100a3c7819 */ /* 0x000fc400000006ff */
[----:B------:R-:W-:Y:S02]  /*bbb0*/  LOP3.LUT R61, R8, 0xffff0000, RZ, 0xc0, !PT ;  /* 0xffff0000083d7812 */ /* 0x000fe400078ec0ff */
[C---:B------:R-:W-:Y:S02]  /*bbc0*/  SHF.L.U32 R8, R9.reuse, 0x10, RZ ;  /* 0x0000001009087819 */ /* 0x040fe400000006ff */
[----:B------:R-:W-:Y:S01]  /*bbd0*/  LOP3.LUT R66, R9, 0xffff0000, RZ, 0xc0, !PT ;  /* 0xffff000009427812 */ /* 0x000fe200078ec0ff */
[----:B------:R-:W-:Y:S01]  /*bbe0*/  IMAD.U32 R9, R51, 0x10000, RZ ;  /* 0x0001000033097824 */ /* 0x000fe200078e00ff */
[----:B------:R-:W-:Y:S01]  /*bbf0*/  LOP3.LUT R65, R10, 0xffff0000, RZ, 0xc0, !PT ;  /* 0xffff00000a417812 */ /* 0x000fe200078ec0ff */
[-C--:B------:R-:W-:Y:S01]  /*bc00*/  FMUL.FTZ R10, R15, R60.reuse ;  /* 0x0000003c0f0a7220 */ /* 0x080fe20000410000 */
[----:B------:R-:W-:Y:S01]  /*bc10*/  LOP3.LUT R47, R47, 0xffff0000, RZ, 0xc0, !PT ;  /* 0xffff00002f2f7812 */ /* 0x000fe200078ec0ff */
[----:B------:R-:W-:Y:S01]  /*bc20*/  FMUL.FTZ R60, R9, R60 ;  /* 0x0000003c093c7220 */ /* 0x000fe20000410000 */
[----:B------:R-:W-:Y:S01]  /*bc30*/  LOP3.LUT R51, R51, 0xffff0000, RZ, 0xc0, !PT ;  /* 0xffff000033337812 */ /* 0x000fe200078ec0ff */
[-C--:B------:R-:W-:Y:S01]  /*bc40*/  FFMA.FTZ R10, R9, R58.reuse, -R10 ;  /* 0x0000003a090a7223 */ /* 0x080fe2000001080a */
[----:B------:R-:W-:Y:S01]  /*bc50*/  LOP3.LUT R14, R14, 0xffff0000, RZ, 0xc0, !PT ;  /* 0xffff00000e0e7812 */ /* 0x000fe200078ec0ff */
[----:B------:R-:W-:Y:S01]  /*bc60*/  FFMA.FTZ R60, R15, R58, R60 ;  /* 0x0000003a0f3c7223 */ /* 0x000fe2000001003c */
[----:B------:R-:W-:Y:S01]  /*bc70*/  SHF.L.U32 R15, R53, 0x10, RZ ;  /* 0x00000010350f7819 */ /* 0x000fe200000006ff */
[C---:B------:R-:W-:Y:S01]  /*bc80*/  IMAD.U32 R9, R49.reuse, 0x10000, RZ ;  /* 0x0001000031097824 */ /* 0x040fe200078e00ff */
[----:B------:R-:W-:Y:S01]  /*bc90*/  LOP3.LUT R49, R49, 0xffff0000, RZ, 0xc0, !PT ;  /* 0xffff000031317812 */ /* 0x000fe200078ec0ff */
[-C--:B------:R-:W-:Y:S01]  /*bca0*/  FMUL.FTZ R67, R47, R65.reuse ;  /* 0x000000412f437220 */ /* 0x080fe20000410000 */
[----:B------:R-:W-:Y:S01]  /*bcb0*/  LOP3.LUT R53, R53, 0xffff0000, RZ, 0xc0, !PT ;  /* 0xffff000035357812 */ /* 0x000fe200078ec0ff */
[-C--:B------:R-:W-:Y:S01]  /*bcc0*/  FMUL.FTZ R58, R9, R62.reuse ;  /* 0x0000003e093a7220 */ /* 0x080fe20000410000 */
[----:B------:R-:W-:Y:S01]  /*bcd0*/  SHF.L.U32 R64, R11, 0x10, RZ ;  /* 0x000000100b407819 */ /* 0x000fe200000006ff */
[----:B------:R-:W-:Y:S01]  /*bce0*/  FMUL.FTZ R65, R51, R65 ;  /* 0x0000004133417220 */ /* 0x000fe20000410000 */
[----:B------:R-:W-:Y:S01]  /*bcf0*/  LOP3.LUT R11, R11, 0xffff0000, RZ, 0xc0, !PT ;  /* 0xffff00000b0b7812 */ /* 0x000fe200078ec0ff */
[----:B------:R-:W-:-:S02]  /*bd00*/  FMUL.FTZ R62, R15, R62 ;  /* 0x0000003e0f3e7220 */ /* 0x000fc40000410000 */
[-C--:B------:R-:W-:Y:S02]  /*bd10*/  FFMA.FTZ R67, R51, R14.reuse, -R67 ;  /* 0x0000000e33437223 */ /* 0x080fe40000010843 */
[----:B------:R-:W-:Y:S01]  /*bd20*/  FFMA.FTZ R65, R47, R14, R65 ;  /* 0x0000000e2f417223 */ /* 0x000fe20000010041 */
[----:B------:R-:W-:Y:S01]  /*bd30*/  SHF.L.U32 R47, R50, 0x10, RZ ;  /* 0x00000010322f7819 */ /* 0x000fe200000006ff */
[----:B------:R-:W-:Y:S01]  /*bd40*/  FFMA.FTZ R62, R9, R57, R62 ;  /* 0x00000039093e7223 */ /* 0x000fe2000001003e */
[C---:B------:R-:W-:Y:S01]  /*bd50*/  SHF.L.U32 R9, R48.reuse, 0x10, RZ ;  /* 0x0000001030097819 */ /* 0x040fe200000006ff */
[----:B------:R-:W-:Y:S01]  /*bd60*/  FMUL.FTZ R14, R49, R61 ;  /* 0x0000003d310e7220 */ /* 0x000fe20000410000 */
[----:B------:R-:W-:Y:S01]  /*bd70*/  LOP3.LUT R48, R48, 0xffff0000, RZ, 0xc0, !PT ;  /* 0xffff000030307812 */ /* 0x000fe200078ec0ff */
[----:B------:R-:W-:Y:S01]  /*bd80*/  FFMA.FTZ R58, R15, R57, -R58 ;  /* 0x000000390f3a7223 */ /* 0x000fe2000001083a */
[----:B------:R-:W-:Y:S01]  /*bd90*/  LOP3.LUT R50, R50, 0xffff0000, RZ, 0xc0, !PT ;  /* 0xffff000032327812 */ /* 0x000fe200078ec0ff */
[C---:B------:R-:W-:Y:S01]  /*bda0*/  IMAD.U32 R15, R52.reuse, 0x10000, RZ ;  /* 0x00010000340f7824 */ /* 0x040fe200078e00ff */
[----:B------:R-:W-:Y:S01]  /*bdb0*/  LOP3.LUT R52, R52, 0xffff0000, RZ, 0xc0, !PT ;  /* 0xffff000034347812 */ /* 0x000fe200078ec0ff */
[----:B------:R-:W-:-:S02]  /*bdc0*/  FMUL.FTZ R61, R53, R61 ;  /* 0x0000003d353d7220 */ /* 0x000fc40000410000 */
[----:B------:R-:W-:Y:S02]  /*bdd0*/  FFMA.FTZ R53, R53, R56, -R14 ;  /* 0x0000003835357223 */ /* 0x000fe4000001080e */
[C---:B------:R-:W-:Y:S01]  /*bde0*/  IMAD.U32 R14, R46.reuse, 0x10000, RZ ;  /* 0x000100002e0e7824 */ /* 0x040fe200078e00ff */
[----:B------:R-:W-:Y:S01]  /*bdf0*/  LOP3.LUT R46, R46, 0xffff0000, RZ, 0xc0, !PT ;  /* 0xffff00002e2e7812 */ /* 0x000fe200078ec0ff */
[-C--:B------:R-:W-:Y:S02]  /*be00*/  FMUL.FTZ R51, R9, R8.reuse ;  /* 0x0000000809337220 */ /* 0x080fe40000410000 */
[----:B------:R-:W-:Y:S02]  /*be10*/  FMUL.FTZ R8, R15, R8 ;  /* 0x000000080f087220 */ /* 0x000fe40000410000 */
[----:B------:R-:W-:Y:S02]  /*be20*/  FFMA.FTZ R61, R49, R56, R61 ;  /* 0x00000038313d7223 */ /* 0x000fe4000001003d */
[----:B------:R-:W-:-:S02]  /*be30*/  FFMA.FTZ R51, R15, R12, -R51 ;  /* 0x0000000c0f337223 */ /* 0x000fc40000010833 */
[----:B------:R-:W-:Y:S02]  /*be40*/  FFMA.FTZ R9, R9, R12, R8 ;  /* 0x0000000c09097223 */ /* 0x000fe40000010008 */
[----:B------:R-:W-:Y:S02]  /*be50*/  FMUL.FTZ R56, R14, R64 ;  /* 0x000000400e387220 */ /* 0x000fe40000410000 */
[----:B------:R-:W-:Y:S02]  /*be60*/  FMUL.FTZ R12, R48, R66 ;  /* 0x00000042300c7220 */ /* 0x000fe40000410000 */
[----:B------:R-:W-:Y:S02]  /*be70*/  FMUL.FTZ R8, R46, R11 ;  /* 0x0000000b2e087220 */ /* 0x000fe40000410000 */
[----:B------:R-:W-:Y:S02]  /*be80*/  FMUL.FTZ R64, R47, R64 ;  /* 0x000000402f407220 */ /* 0x000fe40000410000 */
[----:B------:R-:W-:-:S02]  /*be90*/  FMUL.FTZ R66, R52, R66 ;  /* 0x0000004234427220 */ /* 0x000fc40000410000 */
[----:B------:R-:W-:Y:S02]  /*bea0*/  FMUL.FTZ R11, R50, R11 ;  /* 0x0000000b320b7220 */ /* 0x000fe40000410000 */
[----:B------:R-:W-:Y:S02]  /*beb0*/  FFMA.FTZ R15, R47, R13, -R56 ;  /* 0x0000000d2f0f7223 */ /* 0x000fe40000010838 */
[----:B------:R-:W-:Y:S01]  /*bec0*/  FFMA.FTZ R52, R52, R59, -R12 ;  /* 0x0000003b34347223 */ /* 0x000fe2000001080c */
[----:B------:R-:W-:Y:S01]  /*bed0*/  F2FP.BF16.PACK_AB R12, R53, R58 ;  /* 0x0000003a350c723e */ /* 0x000fe200000010ff */
[----:B------:R-:W-:Y:S01]  /*bee0*/  FFMA.FTZ R50, R50, R63, -R8 ;  /* 0x0000003f32327223 */ /* 0x000fe20000010808 */
[----:B------:R-:W-:Y:S01]  /*bef0*/  F2FP.BF16.PACK_AB R8, R61, R62 ;  /* 0x0000003e3d08723e */ /* 0x000fe200000010ff */
[----:B------:R-:W-:Y:S01]  /*bf00*/  FFMA.FTZ R64, R14, R13, R64 ;  /* 0x0000000d0e407223 */ /* 0x000fe20000010040 */
[----:B------:R-:W-:Y:S01]  /*bf10*/  F2FP.BF16.PACK_AB R14, R67, R10 ;  /* 0x0000000a430e723e */ /* 0x000fe200000010ff */
[----:B------:R-:W-:Y:S01]  /*bf20*/  FFMA.FTZ R48, R48, R59, R66 ;  /* 0x0000003b30307223 */ /* 0x000fe20000010042 */
[----:B------:R-:W-:Y:S01]  /*bf30*/  F2FP.BF16.PACK_AB R13, R52, R51 ;  /* 0x00000033340d723e */ /* 0x000fe200000010ff */
[----:B------:R-:W-:Y:S01]  /*bf40*/  FFMA.FTZ R11, R46, R63, R11 ;  /* 0x0000003f2e0b7223 */ /* 0x000fe2000001000b */
[----:B------:R-:W-:-:S02]  /*bf50*/  F2FP.BF16.PACK_AB R15, R50, R15 ;  /* 0x0000000f320f723e */ /* 0x000fc400000010ff */
[----:B------:R-:W-:Y:S02]  /*bf60*/  F2FP.BF16.PACK_AB R10, R65, R60 ;  /* 0x0000003c410a723e */ /* 0x000fe400000010ff */
[----:B------:R-:W-:Y:S01]  /*bf70*/  F2FP.BF16.PACK_AB R9, R48, R9 ;  /* 0x000000093009723e */ /* 0x000fe200000010ff */
[----:B------:R1:W-:Y:S01]  /*bf80*/  STS.128 [R55+0xc100], R12 ;  /* 0x00c1000c37007388 */ /* 0x0003e20000000c00 */
[----:B------:R-:W-:-:S05]  /*bf90*/  F2FP.BF16.PACK_AB R11, R11, R64 ;  /* 0x000000400b0b723e */ /* 0x000fca00000010ff */
[----:B------:R1:W-:Y:S02]  /*bfa0*/  STS.128 [R54+0xc100], R8 ;  /* 0x00c1000836007388 */ /* 0x0003e40000000c00 */
.L_x_135:
[----:B------:R-:W-:Y:S05]  /*bfb0*/  BSYNC B0 ;  /* 0x0000000000007941 */ /* 0x000fea0003800000 */
.L_x_134:
[----:B-1----:R-:W-:Y:S01]  /*bfc0*/  IADD3 R9, R28, 0x20, RZ ;  /* 0x000000201c097810 */ /* 0x002fe20007ffe0ff */
[----:B------:R-:W-:Y:S03]  /*bfd0*/  BSSY B0, `(.L_x_136) ;  /* 0x000006b000007945 */ /* 0x000fe60003800000 */
[----:B------:R-:W-:-:S13]  /*bfe0*/  ISETP.GE.AND P0, PT, R9, c[0x0][0x27c], PT ;  /* 0x00009f0009007a0c */ /* 0x000fda0003f06270 */
[----:B------:R-:W-:Y:S05]  /*bff0*/  @P0 BRA `(.L_x_137) ;  /* 0x0000068000000947 */ /* 0x000fea0003800000 */
[----:B------:R-:W-:Y:S01]  /*c000*/  SHF.R.S32.HI R12, RZ, 0x1f, R9 ;  /* 0x0000001fff0c7819 */ /* 0x000fe20000011409 */
[----:B------:R-:W-:Y:S01]  /*c010*/  IMAD.MOV.U32 R13, RZ, RZ, c[0x0][0x27c] ;  /* 0x00009f00ff0d7624 */ /* 0x000fe200078e00ff */
[----:B------:R-:W-:Y:S01]  /*c020*/  SHF.R.S32.HI R8, RZ, 0x1f, R29 ;  /* 0x0000001fff087819 */ /* 0x000fe2000001141d */
[----:B------:R-:W-:Y:S01]  /*c030*/  IMAD.SHL.U32 R14, R29, 0x40, RZ ;  /* 0x000000401d0e7824 */ /* 0x000fe200078e00ff */
[CC--:B------:R-:W-:Y:S01]  /*c040*/  LEA.HI R15, R12.reuse, R9.reuse, RZ, 0x3 ;  /* 0x000000090c0f7211 */ /* 0x0c0fe200078f18ff */
[----:B------:R-:W-:Y:S01]  /*c050*/  IMAD.U32 R54, R45, 0x10000, RZ ;  /* 0x000100002d367824 */ /* 0x000fe200078e00ff */
[----:B------:R-:W-:Y:S02]  /*c060*/  LEA.HI R12, R12, R9, RZ, 0x6 ;  /* 0x000000090c0c7211 */ /* 0x000fe400078f30ff */
[----:B------:R-:W-:Y:S02]  /*c070*/  SHF.R.S32.HI R10, RZ, 0x3, R15 ;  /* 0x00000003ff0a7819 */ /* 0x000fe4000001140f */
[----:B------:R-:W-:Y:S01]  /*c080*/  LOP3.LUT R14, R14, 0x1c0, RZ, 0xc0, !PT ;  /* 0x000001c00e0e7812 */ /* 0x000fe200078ec0ff */
[----:B------:R-:W-:Y:S01]  /*c090*/  IMAD.SHL.U32 R12, R12, 0x80, RZ ;  /* 0x000000800c0c7824 */ /* 0x000fe200078e00ff */
[----:B------:R-:W-:-:S02]  /*c0a0*/  LEA.HI R13, R13, R10, RZ, 0x1d ;  /* 0x0000000a0d0d7211 */ /* 0x000fc400078fe8ff */
[----:B------:R-:W-:Y:S02]  /*c0b0*/  LEA.HI R9, R8, R29, RZ, 0x3 ;  /* 0x0000001d08097211 */ /* 0x000fe400078f18ff */
[----:B------:R-:W-:Y:S01]  /*c0c0*/  SHF.R.S32.HI R10, RZ, 0x1f, R13 ;  /* 0x0000001fff0a7819 */ /* 0x000fe2000001140d */
[----:B------:R-:W-:Y:S01]  /*c0d0*/  IMAD.SHL.U32 R11, R13, 0x8, RZ ;  /* 0x000000080d0b7824 */ /* 0x000fe200078e00ff */
[----:B------:R-:W-:Y:S02]  /*c0e0*/  LOP3.LUT R15, R14, 0x38, R15, 0xf8, !PT ;  /* 0x000000380e0f7812 */ /* 0x000fe400078ef80f */
[----:B------:R-:W-:Y:S02]  /*c0f0*/  LEA.HI R10, R10, R13, RZ, 0x3 ;  /* 0x0000000d0a0a7211 */ /* 0x000fe400078f18ff */
[----:B------:R-:W-:Y:S02]  /*c100*/  SHF.R.U32.HI R8, RZ, 0x3, R14 ;  /* 0x00000003ff087819 */ /* 0x000fe4000001160e */
[----:B------:R-:W-:Y:S01]  /*c110*/  SHF.L.U32 R9, R9, 0x6, RZ ;  /* 0x0000000609097819 */ /* 0x000fe200000006ff */
[----:B------:R-:W-:Y:S01]  /*c120*/  IMAD.SHL.U32 R10, R10, 0x400, RZ ;  /* 0x000004000a0a7824 */ /* 0x000fe200078e00ff */
[----:B------:R-:W-:-:S02]  /*c130*/  LOP3.LUT R12, R12, 0x7fffe000, RZ, 0xc0, !PT ;  /* 0x7fffe0000c0c7812 */ /* 0x000fc400078ec0ff */
[----:B------:R-:W-:Y:S02]  /*c140*/  LOP3.LUT R15, R15, R8, RZ, 0x3c, !PT ;  /* 0x000000080f0f7212 */ /* 0x000fe400078e3cff */
[----:B------:R-:W-:Y:S02]  /*c150*/  LOP3.LUT R9, R9, 0xfffffe00, RZ, 0xc0, !PT ;  /* 0xfffffe0009097812 */ /* 0x000fe400078ec0ff */
[----:B------:R-:W-:Y:S02]  /*c160*/  LOP3.LUT R11, R14, 0x38, R11, 0xf8, !PT ;  /* 0x000000380e0b7812 */ /* 0x000fe400078ef80b */
[----:B------:R-:W-:Y:S02]  /*c170*/  IADD3 R12, R15, R12, R9 ;  /* 0x0000000c0f0c7210 */ /* 0x000fe40007ffe009 */
[----:B------:R-:W-:Y:S02]  /*c180*/  LOP3.LUT R46, R11, R8, RZ, 0x3c, !PT ;  /* 0x000000080b2e7212 */ /* 0x000fe400078e3cff */
[----:B------:R-:W-:Y:S01]  /*c190*/  LOP3.LUT R10, R10, 0x7fffe000, RZ, 0xc0, !PT ;  /* 0x7fffe0000a0a7812 */ /* 0x000fe200078ec0ff */
[----:B------:R-:W-:-:S03]  /*c1a0*/  IMAD.SHL.U32 R47, R12, 0x2, RZ ;  /* 0x000000020c2f7824 */ /* 0x000fc600078e00ff */
[----:B------:R-:W-:Y:S02]  /*c1b0*/  IADD3 R46, R46, R10, R9 ;  /* 0x0000000a2e2e7210 */ /* 0x000fe40007ffe009 */
[----:B------:R-:W1:Y:S02]  /*c1c0*/  LDS.128 R12, [R47+0xc100] ;  /* 0x00c100002f0c7984 */ /* 0x000e640000000c00 */
[----:B------:R-:W-:-:S05]  /*c1d0*/  SHF.L.U32 R46, R46, 0x1, RZ ;  /* 0x000000012e2e7819 */ /* 0x000fca00000006ff */
[----:B------:R-:W2:Y:S01]  /*c1e0*/  LDS.128 R8, [R46+0xc100] ;  /* 0x00c100002e087984 */ /* 0x000ea20000000c00 */
[C---:B-1----:R-:W-:Y:S01]  /*c1f0*/  IMAD.U32 R49, R12.reuse, 0x10000, RZ ;  /* 0x000100000c317824 */ /* 0x042fe200078e00ff */
[----:B------:R-:W-:Y:S01]  /*c200*/  LOP3.LUT R48, R12, 0xffff0000, RZ, 0xc0, !PT ;  /* 0xffff00000c307812 */ /* 0x000fe200078ec0ff */
[C---:B------:R-:W-:Y:S01]  /*c210*/  IMAD.U32 R12, R13.reuse, 0x10000, RZ ;  /* 0x000100000d0c7824 */ /* 0x040fe200078e00ff */
[----:B------:R-:W-:Y:S01]  /*c220*/  LOP3.LUT R51, R13, 0xffff0000, RZ, 0xc0, !PT ;  /* 0xffff00000d337812 */ /* 0x000fe200078ec0ff */
[C---:B------:R-:W-:Y:S01]  /*c230*/  IMAD.U32 R13, R15.reuse, 0x10000, RZ ;  /* 0x000100000f0d7824 */ /* 0x040fe200078e00ff */
[----:B------:R-:W-:Y:S01]  /*c240*/  LOP3.LUT R53, R15, 0xffff0000, RZ, 0xc0, !PT ;  /* 0xffff00000f357812 */ /* 0x000fe200078ec0ff */
[C---:B--2---:R-:W-:Y:S01]  /*c250*/  IMAD.U32 R52, R8.reuse, 0x10000, RZ ;  /* 0x0001000008347824 */ /* 0x044fe200078e00ff */
[----:B------:R-:W-:Y:S01]  /*c260*/  LOP3.LUT R15, R8, 0xffff0000, RZ, 0xc0, !PT ;  /* 0xffff0000080f7812 */ /* 0x000fe200078ec0ff */
[----:B------:R-:W-:Y:S01]  /*c270*/  IMAD.U32 R55, R11, 0x10000, RZ ;  /* 0x000100000b377824 */ /* 0x000fe200078e00ff */
[----:B------:R-:W-:-:S02]  /*c280*/  SHF.L.U32 R8, R9, 0x10, RZ ;  /* 0x0000001009087819 */ /* 0x000fc400000006ff */
[----:B------:R-:W-:Y:S01]  /*c290*/  LOP3.LUT R58, R9, 0xffff0000, RZ, 0xc0, !PT ;  /* 0xffff0000093a7812 */ /* 0x000fe200078ec0ff */
[----:B------:R-:W-:Y:S01]  /*c2a0*/  IMAD.U32 R9, R41, 0x10000, RZ ;  /* 0x0001000029097824 */ /* 0x000fe200078e00ff */
[C---:B------:R-:W-:Y:S02]  /*c2b0*/  SHF.L.U32 R57, R10.reuse, 0x10, RZ ;  /* 0x000000100a397819 */ /* 0x040fe400000006ff */
[----:B------:R-:W-:Y:S01]  /*c2c0*/  LOP3.LUT R56, R10, 0xffff0000, RZ, 0xc0, !PT ;  /* 0xffff00000a387812 */ /* 0x000fe200078ec0ff */
[-C--:B------:R-:W-:Y:S01]  /*c2d0*/  FMUL.FTZ R10, R9, R52.reuse ;  /* 0x00000034090a7220 */ /* 0x080fe20000410000 */
[----:B------:R-:W-:Y:S01]  /*c2e0*/  LOP3.LUT R41, R41, 0xffff0000, RZ, 0xc0, !PT ;  /* 0xffff000029297812 */ /* 0x000fe200078ec0ff */
[----:B------:R-:W-:Y:S01]  /*c2f0*/  FMUL.FTZ R52, R54, R52 ;  /* 0x0000003436347220 */ /* 0x000fe20000410000 */
[----:B------:R-:W-:Y:S01]  /*c300*/  SHF.L.U32 R50, R14, 0x10, RZ ;  /* 0x000000100e327819 */ /* 0x000fe200000006ff */
        /* <DEDUP_REMOVED lines=8> */
[----:B------:R-:W-:Y:S01]  /*c390*/  FMUL.FTZ R15, R54, R15 ;  /* 0x0000000f360f7220 */ /* 0x000fe20000410000 */
[----:B------:R-:W-:Y:S01]  /*c3a0*/  LOP3.LUT R14, R14, 0xffff0000, RZ, 0xc0, !PT ;  /* 0xffff00000e0e7812 */ /* 0x000fe200078ec0ff */
[-C--:B------:R-:W-:Y:S01]  /*c3b0*/  FMUL.FTZ R49, R45, R57.reuse ;  /* 0x000000392d317220 */ /* 0x080fe20000410000 */
[----:B------:R-:W-:Y:S01]  /*c3c0*/  LOP3.LUT R11, R11, 0xffff0000, RZ, 0xc0, !PT ;  /* 0xffff00000b0b7812 */ /* 0x000fe200078ec0ff */
[----:B------:R-:W-:-:S02]  /*c3d0*/  FMUL.FTZ R57, R9, R57 ;  /* 0x0000003909397220 */ /* 0x000fc40000410000 */
[-C--:B------:R-:W-:Y:S02]  /*c3e0*/  FFMA.FTZ R59, R54, R48.reuse, -R59 ;  /* 0x00000030363b7223 */ /* 0x080fe4000001083b */
[----:B------:R-:W-:Y:S02]  /*c3f0*/  FFMA.FTZ R15, R41, R48, R15 ;  /* 0x00000030290f7223 */ /* 0x000fe4000001000f */
[-C--:B------:R-:W-:Y:S02]  /*c400*/  FFMA.FTZ R49, R9, R50.reuse, -R49 ;  /* 0x0000003209317223 */ /* 0x080fe40000010831 */
[----:B------:R-:W-:Y:S01]  /*c410*/  FFMA.FTZ R57, R45, R50, R57 ;  /* 0x000000322d397223 */ /* 0x000fe20000010039 */
[C---:B------:R-:W-:Y:S01]  /*c420*/  SHF.L.U32 R50, R38.reuse, 0x10, RZ ;  /* 0x0000001026327819 */ /* 0x040fe200000006ff */
[-C--:B------:R-:W-:Y:S01]  /*c430*/  FMUL.FTZ R48, R39, R56.reuse ;  /* 0x0000003827307220 */ /* 0x080fe20000410000 */
[----:B------:R-:W-:Y:S01]  /*c440*/  LOP3.LUT R38, R38, 0xffff0000, RZ, 0xc0, !PT ;  /* 0xffff000026267812 */ /* 0x000fe200078ec0ff */
[----:B------:R-:W-:-:S02]  /*c450*/  FMUL.FTZ R56, R43, R56 ;  /* 0x000000382b387220 */ /* 0x000fc40000410000 */
[C---:B------:R-:W-:Y:S01]  /*c460*/  IMAD.U32 R9, R40.reuse, 0x10000, RZ ;  /* 0x0001000028097824 */ /* 0x040fe200078e00ff */
[----:B------:R-:W-:Y:S01]  /*c470*/  LOP3.LUT R40, R40, 0xffff0000, RZ, 0xc0, !PT ;  /* 0xffff000028287812 */ /* 0x000fe200078ec0ff */
[C---:B------:R-:W-:Y:S01]  /*c480*/  IMAD.U32 R41, R44.reuse, 0x10000, RZ ;  /* 0x000100002c297824 */ /* 0x040fe200078e00ff */
[----:B------:R-:W-:Y:S01]  /*c490*/  LOP3.LUT R44, R44, 0xffff0000, RZ, 0xc0, !PT ;  /* 0xffff00002c2c7812 */ /* 0x000fe200078ec0ff */
[C---:B------:R-:W-:Y:S01]  /*c4a0*/  IMAD.U32 R54, R42.reuse, 0x10000, RZ ;  /* 0x000100002a367824 */ /* 0x040fe200078e00ff */
[----:B------:R-:W-:Y:S01]  /*c4b0*/  LOP3.LUT R42, R42, 0xffff0000, RZ, 0xc0, !PT ;  /* 0xffff00002a2a7812 */ /* 0x000fe200078ec0ff */
[-C--:B------:R-:W-:Y:S02]  /*c4c0*/  FFMA.FTZ R48, R43, R14.reuse, -R48 ;  /* 0x0000000e2b307223 */ /* 0x080fe40000010830 */
[----:B------:R-:W-:Y:S02]  /*c4d0*/  FFMA.FTZ R56, R39, R14, R56 ;  /* 0x0000000e27387223 */ /* 0x000fe40000010038 */
[----:B------:R-:W-:-:S02]  /*c4e0*/  FMUL.FTZ R43, R9, R8 ;  /* 0x00000008092b7220 */ /* 0x000fc40000410000 */
[-C--:B------:R-:W-:Y:S02]  /*c4f0*/  FMUL.FTZ R14, R50, R55.reuse ;  /* 0x00000037320e7220 */ /* 0x080fe40000410000 */
[C---:B------:R-:W-:Y:S02]  /*c500*/  FMUL.FTZ R8, R41.reuse, R8 ;  /* 0x0000000829087220 */ /* 0x040fe40000410000 */
[C---:B------:R-:W-:Y:S02]  /*c510*/  FMUL.FTZ R55, R54.reuse, R55 ;  /* 0x0000003736377220 */ /* 0x040fe40000410000 */
[-C--:B------:R-:W-:Y:S02]  /*c520*/  FFMA.FTZ R43, R41, R12.reuse, -R43 ;  /* 0x0000000c292b7223 */ /* 0x080fe4000001082b */
[----:B------:R-:W-:Y:S02]  /*c530*/  FFMA.FTZ R9, R9, R12, R8 ;  /* 0x0000000c09097223 */ /* 0x000fe40000010008 */
[----:B------:R-:W-:Y:S01]  /*c540*/  FFMA.FTZ R54, R54, R13, -R14 ;  /* 0x0000000d36367223 */ /* 0x000fe2000001080e */
[----:B------:R-:W-:Y:S01]  /*c550*/  F2FP.BF16.PACK_AB R14, R48, R49 ;  /* 0x00000031300e723e */ /* 0x000fe200000010ff */
[----:B------:R-:W-:-:S02]  /*c560*/  FFMA.FTZ R55, R50, R13, R55 ;  /* 0x0000000d32377223 */ /* 0x000fc40000010037 */
[-C--:B------:R-:W-:Y:S02]  /*c570*/  FMUL.FTZ R13, R40, R58.reuse ;  /* 0x0000003a280d7220 */ /* 0x080fe40000410000 */
[-C--:B------:R-:W-:Y:S02]  /*c580*/  FMUL.FTZ R12, R38, R11.reuse ;  /* 0x0000000b260c7220 */ /* 0x080fe40000410000 */
[----:B------:R-:W-:Y:S02]  /*c590*/  FMUL.FTZ R58, R44, R58 ;  /* 0x0000003a2c3a7220 */ /* 0x000fe40000410000 */
[----:B------:R-:W-:Y:S02]  /*c5a0*/  FMUL.FTZ R8, R42, R11 ;  /* 0x0000000b2a087220 */ /* 0x000fe40000410000 */
[----:B------:R-:W-:Y:S02]  /*c5b0*/  FFMA.FTZ R44, R44, R51, -R13 ;  /* 0x000000332c2c7223 */ /* 0x000fe4000001080d */
[----:B------:R-:W-:Y:S01]  /*c5c0*/  FFMA.FTZ R11, R42, R53, -R12 ;  /* 0x000000352a0b7223 */ /* 0x000fe2000001080c */
[----:B------:R-:W-:Y:S01]  /*c5d0*/  F2FP.BF16.PACK_AB R12, R59, R10 ;  /* 0x0000000a3b0c723e */ /* 0x000fe200000010ff */
[----:B------:R-:W-:Y:S01]  /*c5e0*/  FFMA.FTZ R40, R40, R51, R58 ;  /* 0x0000003328287223 */ /* 0x000fe2000001003a */
[----:B------:R-:W-:Y:S01]  /*c5f0*/  F2FP.BF16.PACK_AB R13, R44, R43 ;  /* 0x0000002b2c0d723e */ /* 0x000fe200000010ff */
[----:B------:R-:W-:Y:S01]  /*c600*/  FFMA.FTZ R38, R38, R53, R8 ;  /* 0x0000003526267223 */ /* 0x000fe20000010008 */
[----:B------:R-:W-:-:S02]  /*c610*/  F2FP.BF16.PACK_AB R8, R15, R52 ;  /* 0x000000340f08723e */ /* 0x000fc400000010ff */
[----:B------:R-:W-:Y:S02]  /*c620*/  F2FP.BF16.PACK_AB R15, R11, R54 ;  /* 0x000000360b0f723e */ /* 0x000fe400000010ff */
[----:B------:R-:W-:Y:S02]  /*c630*/  F2FP.BF16.PACK_AB R10, R56, R57 ;  /* 0x00000039380a723e */ /* 0x000fe400000010ff */
[----:B------:R-:W-:Y:S01]  /*c640*/  F2FP.BF16.PACK_AB R9, R40, R9 ;  /* 0x000000092809723e */ /* 0x000fe200000010ff */
[----:B------:R1:W-:Y:S01]  /*c650*/  STS.128 [R47+0xc100], R12 ;  /* 0x00c1000c2f007388 */ /* 0x0003e20000000c00 */
[----:B------:R-:W-:-:S05]  /*c660*/  F2FP.BF16.PACK_AB R11, R38, R55 ;  /* 0x00000037260b723e */ /* 0x000fca00000010ff */
[----:B------:R1:W-:Y:S02]  /*c670*/  STS.128 [R46+0xc100], R8 ;  /* 0x00c100082e007388 */ /* 0x0003e40000000c00 */
.L_x_137:
[----:B------:R-:W-:Y:S05]  /*c680*/  BSYNC B0 ;  /* 0x0000000000007941 */ /* 0x000fea0003800000 */
.L_x_136:
[----:B------:R-:W-:-:S04]  /*c690*/  IADD3 R28, R28, 0x40, RZ ;  /* 0x000000401c1c7810 */ /* 0x000fc80007ffe0ff */
[----:B------:R-:W-:-:S13]  /*c6a0*/  ISETP.GE.AND P0, PT, R28, c[0x0][0x27c], PT ;  /* 0x00009f001c007a0c */ /* 0x000fda0003f06270 */
[----:B------:R-:W-:Y:S05]  /*c6b0*/  @P0 BRA `(.L_x_115) ;  /* 0x0000068000000947 */ /* 0x000fea0003800000 */
[----:B-1----:R-:W-:Y:S01]  /*c6c0*/  SHF.R.S32.HI R13, RZ, 0x1f, R28 ;  /* 0x0000001fff0d7819 */ /* 0x002fe2000001141c */
[----:B------:R-:W-:Y:S01]  /*c6d0*/  IMAD.MOV.U32 R11, RZ, RZ, c[0x0][0x27c] ;  /* 0x00009f00ff0b7624 */ /* 0x000fe200078e00ff */
[----:B------:R-:W-:Y:S01]  /*c6e0*/  SHF.R.S32.HI R8, RZ, 0x1f, R29 ;  /* 0x0000001fff087819 */ /* 0x000fe2000001141d */
[----:B------:R-:W-:Y:S01]  /*c6f0*/  IMAD.SHL.U32 R12, R29, 0x40, RZ ;  /* 0x000000401d0c7824 */ /* 0x000fe200078e00ff */
[CC--:B------:R-:W-:Y:S02]  /*c700*/  LEA.HI R9, R13.reuse, R28.reuse, RZ, 0x3 ;  /* 0x0000001c0d097211 */ /* 0x0c0fe400078f18ff */
        /* <DEDUP_REMOVED lines=10> */
[----:B------:R-:W-:Y:S02]  /*c7b0*/  SHF.L.U32 R8, R8, 0x6, RZ ;  /* 0x0000000608087819 */ /* 0x000fe400000006ff */
[----:B------:R-:W-:Y:S01]  /*c7c0*/  SHF.R.U32.HI R9, RZ, 0x3, R12 ;  /* 0x00000003ff097819 */ /* 0x000fe2000001160c */
[----:B------:R-:W-:Y:S01]  /*c7d0*/  IMAD.SHL.U32 R11, R10, 0x400, RZ ;  /* 0x000004000a0b7824 */ /* 0x000fe200078e00ff */
[----:B------:R-:W-:-:S02]  /*c7e0*/  LOP3.LUT R12, R12, 0x38, R15, 0xf8, !PT ;  /* 0x000000380c0c7812 */ /* 0x000fc400078ef80f */
[----:B------:R-:W-:Y:S02]  /*c7f0*/  LOP3.LUT R13, R13, 0x7fffe000, RZ, 0xc0, !PT ;  /* 0x7fffe0000d0d7812 */ /* 0x000fe400078ec0ff */
[----:B------:R-:W-:Y:S02]  /*c800*/  LOP3.LUT R8, R8, 0xfffffe00, RZ, 0xc0, !PT ;  /* 0xfffffe0008087812 */ /* 0x000fe400078ec0ff */
[-C--:B------:R-:W-:Y:S02]  /*c810*/  LOP3.LUT R14, R14, R9.reuse, RZ, 0x3c, !PT ;  /* 0x000000090e0e7212 */ /* 0x080fe400078e3cff */
[----:B------:R-:W-:Y:S02]  /*c820*/  LOP3.LUT R10, R12, R9, RZ, 0x3c, !PT ;  /* 0x000000090c0a7212 */ /* 0x000fe400078e3cff */
[----:B------:R-:W-:Y:S02]  /*c830*/  LOP3.LUT R9, R11, 0x7fffe000, RZ, 0xc0, !PT ;  /* 0x7fffe0000b097812 */ /* 0x000fe400078ec0ff */
[----:B------:R-:W-:-:S02]  /*c840*/  IADD3 R13, R14, R13, R8 ;  /* 0x0000000d0e0d7210 */ /* 0x000fc40007ffe008 */
[----:B------:R-:W-:-:S03]  /*c850*/  IADD3 R9, R10, R9, R8 ;  /* 0x000000090a097210 */ /* 0x000fc60007ffe008 */
[----:B------:R-:W-:Y:S01]  /*c860*/  IMAD.SHL.U32 R29, R13, 0x2, RZ ;  /* 0x000000020d1d7824 */ /* 0x000fe200078e00ff */
[----:B------:R-:W-:-:S04]  /*c870*/  SHF.L.U32 R28, R9, 0x1, RZ ;  /* 0x00000001091c7819 */ /* 0x000fc800000006ff */
[----:B------:R-:W1:Y:S04]  /*c880*/  LDS.128 R12, [R29+0xc100] ;  /* 0x00c100001d0c7984 */ /* 0x000e680000000c00 */
[----:B------:R-:W2:Y:S01]  /*c890*/  LDS.128 R8, [R28+0xc100] ;  /* 0x00c100001c087984 */ /* 0x000ea20000000c00 */
[C---:B-1----:R-:W-:Y:S01]  /*c8a0*/  IMAD.U32 R39, R12.reuse, 0x10000, RZ ;  /* 0x000100000c277824 */ /* 0x042fe200078e00ff */
[----:B------:R-:W-:Y:S01]  /*c8b0*/  LOP3.LUT R38, R12, 0xffff0000, RZ, 0xc0, !PT ;  /* 0xffff00000c267812 */ /* 0x000fe200078ec0ff */
[C---:B------:R-:W-:Y:S01]  /*c8c0*/  IMAD.U32 R12, R13.reuse, 0x10000, RZ ;  /* 0x000100000d0c7824 */ /* 0x040fe200078e00ff */
[----:B------:R-:W-:Y:S01]  /*c8d0*/  LOP3.LUT R41, R13, 0xffff0000, RZ, 0xc0, !PT ;  /* 0xffff00000d297812 */ /* 0x000fe200078ec0ff */
[C---:B--2---:R-:W-:Y:S01]  /*c8e0*/  IMAD.U32 R44, R8.reuse, 0x10000, RZ ;  /* 0x00010000082c7824 */ /* 0x044fe200078e00ff */
[----:B------:R-:W-:Y:S01]  /*c8f0*/  LOP3.LUT R43, R8, 0xffff0000, RZ, 0xc0, !PT ;  /* 0xffff0000082b7812 */ /* 0x000fe200078ec0ff */
[C---:B------:R-:W-:Y:S01]  /*c900*/  IMAD.U32 R13, R15.reuse, 0x10000, RZ ;  /* 0x000100000f0d7824 */ /* 0x040fe200078e00ff */
[----:B------:R-:W-:Y:S01]  /*c910*/  LOP3.LUT R45, R15, 0xffff0000, RZ, 0xc0, !PT ;  /* 0xffff00000f2d7812 */ /* 0x000fe200078ec0ff */
[----:B------:R-:W-:Y:S01]  /*c920*/  IMAD.U32 R8, R9, 0x10000, RZ ;  /* 0x0001000009087824 */ /* 0x000fe200078e00ff */
[----:B------:R-:W-:Y:S01]  /*c930*/  SHF.L.U32 R42, R10, 0x10, RZ ;  /* 0x000000100a2a7819 */ /* 0x000fe200000006ff */
[----:B------:R-:W-:Y:S01]  /*c940*/  IMAD.U32 R15, R31, 0x10000, RZ ;  /* 0x000100001f0f7824 */ /* 0x000fe200078e00ff */
[----:B------:R-:W-:Y:S01]  /*c950*/  LOP3.LUT R48, R9, 0xffff0000, RZ, 0xc0, !PT ;  /* 0xffff000009307812 */ /* 0x000fe200078ec0ff */
[----:B------:R-:W-:Y:S01]  /*c960*/  IMAD.U32 R46, R11, 0x10000, RZ ;  /* 0x000100000b2e7824 */ /* 0x000fe200078e00ff */
[----:B------:R-:W-:-:S02]  /*c970*/  SHF.L.U32 R9, R35, 0x10, RZ ;  /* 0x0000001023097819 */ /* 0x000fc400000006ff */
[----:B------:R-:W-:Y:S01]  /*c980*/  LOP3.LUT R47, R10, 0xffff0000, RZ, 0xc0, !PT ;  /* 0xffff00000a2f7812 */ /* 0x000fe200078ec0ff */
[-C--:B------:R-:W-:Y:S01]  /*c990*/  FMUL.FTZ R10, R15, R42.reuse ;  /* 0x0000002a0f0a7220 */ /* 0x080fe20000410000 */
[C---:B------:R-:W-:Y:S01]  /*c9a0*/  SHF.L.U32 R40, R14.reuse, 0x10, RZ ;  /* 0x000000100e287819 */ /* 0x040fe200000006ff */
[----:B------:R-:W-:Y:S01]  /*c9b0*/  FMUL.FTZ R42, R9, R42 ;  /* 0x0000002a092a7220 */ /* 0x000fe20000410000 */
[----:B------:R-:W-:Y:S02]  /*c9c0*/  LOP3.LUT R31, R31, 0xffff0000, RZ, 0xc0, !PT ;  /* 0xffff00001f1f7812 */ /* 0x000fe400078ec0ff */
        /* <DEDUP_REMOVED lines=11> */
[----:B------:R-:W-:-:S02]  /*ca80*/  FMUL.FTZ R40, R9, R44 ;  /* 0x0000002c09287220 */ /* 0x000fc40000410000 */
[----:B------:R-:W-:Y:S02]  /*ca90*/  FMUL.FTZ R44, R15, R44 ;  /* 0x0000002c0f2c7220 */ /* 0x000fe40000410000 */
[-C--:B------:R-:W-:Y:S02]  /*caa0*/  FFMA.FTZ R49, R35, R14.reuse, -R49 ;  /* 0x0000000e23317223 */ /* 0x080fe40000010831 */
[----:B------:R-:W-:Y:S02]  /*cab0*/  FFMA.FTZ R47, R31, R14, R47 ;  /* 0x0000000e1f2f7223 */ /* 0x000fe4000001002f */
[----:B------:R-:W-:Y:S02]  /*cac0*/  FFMA.FTZ R44, R9, R39, R44 ;  /* 0x00000027092c7223 */ /* 0x000fe4000001002c */
[----:B------:R-:W-:Y:S02]  /*cad0*/  FMUL.FTZ R14, R33, R43 ;  /* 0x0000002b210e7220 */ /* 0x000fe40000410000 */
[----:B------:R-:W-:-:S02]  /*cae0*/  FFMA.FTZ R40, R15, R39, -R40 ;  /* 0x000000270f287223 */ /* 0x000fc40000010828 */
[C---:B------:R-:W-:Y:S01]  /*caf0*/  IMAD.U32 R9, R32.reuse, 0x10000, RZ ;  /* 0x0001000020097824 */ /* 0x040fe200078e00ff */
[----:B------:R-:W-:Y:S01]  /*cb00*/  LOP3.LUT R32, R32, 0xffff0000, RZ, 0xc0, !PT ;  /* 0xffff000020207812 */ /* 0x000fe200078ec0ff */
[C---:B------:R-:W-:Y:S01]  /*cb10*/  IMAD.U32 R15, R36.reuse, 0x10000, RZ ;  /* 0x00010000240f7824 */ /* 0x040fe200078e00ff */
[----:B------:R-:W-:Y:S01]  /*cb20*/  LOP3.LUT R36, R36, 0xffff0000, RZ, 0xc0, !PT ;  /* 0xffff000024247812 */ /* 0x000fe200078ec0ff */
[C---:B------:R-:W-:Y:S02]  /*cb30*/  FMUL.FTZ R43, R37.reuse, R43 ;  /* 0x0000002b252b7220 */ /* 0x040fe40000410000 */
[----:B------:R-:W-:Y:S01]  /*cb40*/  FFMA.FTZ R37, R37, R38, -R14 ;  /* 0x0000002625257223 */ /* 0x000fe2000001080e */
[C---:B------:R-:W-:Y:S01]  /*cb50*/  SHF.L.U32 R14, R30.reuse, 0x10, RZ ;  /* 0x000000101e0e7819 */ /* 0x040fe200000006ff */
[-C--:B------:R-:W-:Y:S01]  /*cb60*/  FMUL.FTZ R35, R9, R8.reuse ;  /* 0x0000000809237220 */ /* 0x080fe20000410000 */
[----:B------:R-:W-:Y:S01]  /*cb70*/  LOP3.LUT R30, R30, 0xffff0000, RZ, 0xc0, !PT ;  /* 0xffff00001e1e7812 */ /* 0x000fe200078ec0ff */
[C---:B------:R-:W-:Y:S01]  /*cb80*/  IMAD.U32 R31, R34.reuse, 0x10000, RZ ;  /* 0x00010000221f7824 */ /* 0x040fe200078e00ff */
[----:B------:R-:W-:Y:S01]  /*cb90*/  LOP3.LUT R34, R34, 0xffff0000, RZ, 0xc0, !PT ;  /* 0xffff000022227812 */ /* 0x000fe200078ec0ff */
[----:B------:R-:W-:-:S02]  /*cba0*/  FMUL.FTZ R8, R15, R8 ;  /* 0x000000080f087220 */ /* 0x000fc40000410000 */
[----:B------:R-:W-:Y:S02]  /*cbb0*/  FFMA.FTZ R43, R33, R38, R43 ;  /* 0x00000026212b7223 */ /* 0x000fe4000001002b */
[-C--:B------:R-:W-:Y:S02]  /*cbc0*/  FFMA.FTZ R35, R15, R12.reuse, -R35 ;  /* 0x0000000c0f237223 */ /* 0x080fe40000010823 */
[----:B------:R-:W-:Y:S02]  /*cbd0*/  FFMA.FTZ R9, R9, R12, R8 ;  /* 0x0000000c09097223 */ /* 0x000fe40000010008 */
[----:B------:R-:W-:Y:S02]  /*cbe0*/  FMUL.FTZ R38, R14, R46 ;  /* 0x0000002e0e267220 */ /* 0x000fe40000410000 */
[----:B------:R-:W-:Y:S02]  /*cbf0*/  FMUL.FTZ R12, R32, R48 ;  /* 0x00000030200c7220 */ /* 0x000fe40000410000 */
[----:B------:R-:W-:-:S02]  /*cc00*/  FMUL.FTZ R8, R30, R11 ;  /* 0x0000000b1e087220 */ /* 0x000fc40000410000 */
[C---:B------:R-:W-:Y:S02]  /*cc10*/  FMUL.FTZ R46, R31.reuse, R46 ;  /* 0x0000002e1f2e7220 */ /* 0x040fe40000410000 */
[----:B------:R-:W-:Y:S02]  /*cc20*/  FMUL.FTZ R48, R36, R48 ;  /* 0x0000003024307220 */ /* 0x000fe40000410000 */
        /* <DEDUP_REMOVED lines=17> */
.L_x_115:
[----:B------:R-:W-:Y:S05]  /*cd40*/  BSYNC B2 ;  /* 0x0000000000027941 */ /* 0x000fea0003800000 */
.L_x_99:
[----:B-1----:R-:W-:Y:S01]  /*cd50*/  IMAD R8, R25, c[0x0][0x208], RZ ;  /* 0x0000820019087a24 */ /* 0x002fe200078e02ff */
[----:B------:R-:W-:Y:S01]  /*cd60*/  SHF.R.S32.HI R9, RZ, 0x4, R22 ;  /* 0x00000004ff097819 */ /* 0x000fe20000011416 */
[----:B------:R-:W-:Y:S01]  /*cd70*/  IMAD.WIDE.U32 R10, R215, c[0x0][0x208], RZ ;  /* 0x00008200d70a7a25 */ /* 0x000fe200078e00ff */
[----:B------:R-:W-:Y:S01]  /*cd80*/  SHF.R.S32.HI R12, RZ, 0x1f, R17 ;  /* 0x0000001fff0c7819 */ /* 0x000fe20000011411 */
[----:B------:R-:W-:-:S04]  /*cd90*/  DEPBAR.LE SB0, 0x0 ;  /* 0x000080000000791a */ /* 0x000fc80000000000 */
[----:B------:R-:W-:Y:S01]  /*cda0*/  IMAD R8, R215, c[0x0][0x20c], R8 ;  /* 0x00008300d7087a24 */ /* 0x000fe200078e0208 */
[----:B------:R-:W-:Y:S01]  /*cdb0*/  LEA.HI R145, R12, R17, RZ, 0x3 ;  /* 0x000000110c917211 */ /* 0x000fe200078f18ff */
[----:B------:R-:W-:Y:S01]  /*cdc0*/  IMAD R13, R24, c[0x0][0x218], RZ ;  /* 0x00008600180d7a24 */ /* 0x000fe200078e02ff */
[----:B------:R-:W-:Y:S01]  /*cdd0*/  SHF.L.U32 R12, R18, 0x6, RZ ;  /* 0x00000006120c7819 */ /* 0x000fe200000006ff */
[----:B------:R-:W-:Y:S01]  /*cde0*/  IMAD.IADD R11, R11, 0x1, R8 ;  /* 0x000000010b0b7824 */ /* 0x000fe200078e0208 */
[----:B------:R-:W-:Y:S01]  /*cdf0*/  LOP3.LUT R145, R145, 0xfffffff8, RZ, 0xc0, !PT ;  /* 0xfffffff891917812 */ /* 0x000fe200078ec0ff */
[----:B------:R-:W-:Y:S01]  /*ce00*/  IMAD R13, R214, c[0x0][0x21c], R13 ;  /* 0x00008700d60d7a24 */ /* 0x000fe200078e020d */
[----:B------:R-:W-:Y:S01]  /*ce10*/  LOP3.LUT R12, R12, 0x1c0, RZ, 0xc0, !PT ;  /* 0x000001c00c0c7812 */ /* 0x000fe200078ec0ff */
[----:B------:R-:W-:Y:S01]  /*ce20*/  IMAD.WIDE.U32 R10, R214, c[0x0][0x218], R10 ;  /* 0x00008600d60a7a25 */ /* 0x000fe200078e000a */
[----:B------:R-:W-:Y:S01]  /*ce30*/  BAR.SYNC.DEFER_BLOCKING 0x0 ;  /* 0x0000000000007b1d */ /* 0x000fe20000010000 */
[----:B------:R-:W-:-:S02]  /*ce40*/  ISETP.GE.AND P2, PT, R134, c[0x0][0x1d4], PT ;  /* 0x0000750086007a0c */ /* 0x000fc40003f46270 */
[----:B------:R-:W-:Y:S01]  /*ce50*/  IMAD.SHL.U32 R8, R20, 0x40, RZ ;  /* 0x0000004014087824 */ /* 0x000fe200078e00ff */
[----:B------:R-:W-:Y:S01]  /*ce60*/  IADD3 R26, P0, R26, R10, RZ ;  /* 0x0000000a1a1a7210 */ /* 0x000fe20007f1e0ff */
[----:B------:R-:W-:Y:S01]  /*ce70*/  IMAD.SHL.U32 R82, R7, 0x40, RZ ;  /* 0x0000004007527824 */ /* 0x000fe200078e00ff */
[----:B------:R-:W-:Y:S02]  /*ce80*/  LEA.HI R10, R22, R9, RZ, 0x1 ;  /* 0x00000009160a7211 */ /* 0x000fe400078f08ff */
[----:B------:R-:W-:Y:S01]  /*ce90*/  IADD3.X R13, R210, R11, R13, P0, !PT ;  /* 0x0000000bd20d7210 */ /* 0x000fe200007fe40d */
[----:B------:R-:W-:Y:S01]  /*cea0*/  IMAD.SHL.U32 R11, R23, 0x8, RZ ;  /* 0x00000008170b7824 */ /* 0x000fe200078e00ff */
[----:B------:R-:W-:Y:S01]  /*ceb0*/  LOP3.LUT R8, R8, 0x1c0, RZ, 0xc0, !PT ;  /* 0x000001c008087812 */ /* 0x000fe200078ec0ff */
[----:B------:R-:W-:Y:S01]  /*cec0*/  IMAD.WIDE R22, R145, 0x2, RZ ;  /* 0x0000000291167825 */ /* 0x000fe200078e02ff */
[----:B------:R-:W-:Y:S02]  /*ced0*/  LEA R14, P0, R26, c[0x0][0x1f8], 0x1 ;  /* 0x00007e001a0e7a11 */ /* 0x000fe400078008ff */
[----:B------:R-:W-:-:S02]  /*cee0*/  LOP3.LUT R11, R8, 0x8, R11, 0xf8, !PT ;  /* 0x00000008080b7812 */ /* 0x000fc400078ef80b */
[----:B------:R-:W-:Y:S01]  /*cef0*/  LOP3.LUT R10, R10, 0xfffffffe, RZ, 0xc0, !PT ;  /* 0xfffffffe0a0a7812 */ /* 0x000fe200078ec0ff */
[----:B------:R-:W1:Y:S01]  /*cf00*/  SHFL.IDX PT, R40, R14, RZ, 0x181f ;  /* 0x00181fff0e287589 */ /* 0x000e6200000e0000 */
[----:B------:R-:W-:Y:S02]  /*cf10*/  SHF.R.U32.HI R8, RZ, 0x3, R8 ;  /* 0x00000003ff087819 */ /* 0x000fe40000011608 */
[----:B------:R-:W-:Y:S01]  /*cf20*/  LEA.HI.X R13, R26, c[0x0][0x1fc], R13, 0x1, P0 ;  /* 0x00007f001a0d7a11 */ /* 0x000fe200000f0c0d */
[----:B------:R-:W-:Y:S01]  /*cf30*/  IMAD.IADD R10, R9, 0x1, -R10 ;  /* 0x00000001090a7824 */ /* 0x000fe200078e0a0a */
[----:B------:R-:W-:Y:S01]  /*cf40*/  LOP3.LUT R11, R11, R8, RZ, 0x3c, !PT ;  /* 0x000000080b0b7212 */ /* 0x000fe200078e3cff */
[----:B------:R2:W3:Y:S01]  /*cf50*/  SHFL.IDX PT, R56, R14, 0x1, 0x181f ;  /* 0x00381f000e387f89 */ /* 0x0004e200000e0000 */
[----:B------:R-:W-:Y:S02]  /*cf60*/  LOP3.LUT P0, RZ, R20, 0x2, RZ, 0xc0, !PT ;  /* 0x0000000214ff7812 */ /* 0x000fe4000780c0ff */
[----:B------:R-:W-:Y:S01]  /*cf70*/  LOP3.LUT R82, R82, 0xfffffe00, RZ, 0xc0, !PT ;  /* 0xfffffe0052527812 */ /* 0x000fe200078ec0ff */
[----:B------:R-:W4:Y:S01]  /*cf80*/  SHFL.IDX PT, R9, R13, RZ, 0x181f ;  /* 0x00181fff0d097589 */ /* 0x000f2200000e0000 */
[----:B------:R-:W-:Y:S01]  /*cf90*/  IMAD R205, R10, 0x200, R11 ;  /* 0x000002000acd7824 */ /* 0x000fe200078e020b */
[----:B------:R-:W-:-:S02]  /*cfa0*/  SHF.L.U32 R216, R2, 0x1, RZ ;  /* 0x0000000102d87819 */ /* 0x000fc400000006ff */
[----:B------:R-:W5:Y:S01]  /*cfb0*/  SHFL.IDX PT, R8, R13, 0x1, 0x181f ;  /* 0x00381f000d087f89 */ /* 0x000f6200000e0000 */
[----:B------:R-:W-:Y:S01]  /*cfc0*/  IMAD.SHL.U32 R205, R205, 0x2, RZ ;  /* 0x00000002cdcd7824 */ /* 0x000fe200078e00ff */
[----:B------:R-:W-:-:S04]  /*cfd0*/  P2R R36, PR, RZ, 0x8 ;  /* 0x00000008ff247803 */ /* 0x000fc80000000000 */
[C---:B------:R-:W-:Y:S01]  /*cfe0*/  IADD3 R11, R205.reuse, 0x6100, RZ ;  /* 0x00006100cd0b7810 */ /* 0x040fe20007ffe0ff */
[----:B------:R-:W-:Y:S01]  /*cff0*/  LDSM.16.M88.4 R28, [R205+0x6100] ;  /* 0x00610000cd1c783b */ /* 0x000fe20000000200 */
[----:B------:R-:W-:Y:S02]  /*d000*/  IADD3 R204, R205, 0x6120, RZ ;  /* 0x00006120cdcc7810 */ /* 0x000fe40007ffe0ff */
[----:B------:R-:W-:Y:S01]  /*d010*/  @P0 IADD3 R204, R11, -0x20, RZ ;  /* 0xffffffe00bcc0810 */ /* 0x000fe20007ffe0ff */
[----:B------:R-:W-:Y:S01]  /*d020*/  LDSM.16.M88.4 R44, [R205+0x6900] ;  /* 0x00690000cd2c783b */ /* 0x000fe20000000200 */
[----:B------:R-:W-:Y:S02]  /*d030*/  SHF.R.S32.HI R11, RZ, 0x1f, R16 ;  /* 0x0000001fff0b7819 */ /* 0x000fe40000011410 */
[----:B------:R-:W-:Y:S01]  /*d040*/  IADD3 R195, R204, 0x800, RZ ;  /* 0x00000800ccc37810 */ /* 0x000fe20007ffe0ff */
[----:B--2---:R-:W-:Y:S01]  /*d050*/  IMAD.WIDE R14, R134, 0x2, RZ ;  /* 0x00000002860e7825 */ /* 0x004fe200078e02ff */
[----:B------:R-:W-:Y:S01]  /*d060*/  LEA.HI R144, R11, R16, RZ, 0x3 ;  /* 0x000000100b907211 */ /* 0x000fe200078f18ff */
[----:B------:R-:W-:Y:S01]  /*d070*/  LDSM.16.M88.4 R72, [R205+0x7100] ;  /* 0x00710000cd48783b */ /* 0x000fe20000000200 */
[----:B------:R-:W-:Y:S01]  /*d080*/  IADD3 R194, R204, 0x1000, RZ ;  /* 0x00001000ccc27810 */ /* 0x000fe20007ffe0ff */
[----:B------:R-:W-:Y:S01]  /*d090*/  IMAD.SHL.U32 R11, R10, 0x8, RZ ;  /* 0x000000080a0b7824 */ /* 0x000fe200078e00ff */
[----:B-1----:R-:W-:Y:S01]  /*d0a0*/  IADD3 R48, P1, R40, R14, RZ ;  /* 0x0000000e28307210 */ /* 0x002fe20007f3e0ff */
[----:B------:R-:W-:Y:S01]  /*d0b0*/  LDSM.16.M88.4 R32, [R205+0x7900] ;  /* 0x00790000cd20783b */ /* 0x000fe20000000200 */
[----:B---3--:R-:W-:-:S02]  /*d0c0*/  IADD3 R38, P0, R14, R56, RZ ;  /* 0x000000380e267210 */ /* 0x008fc40007f1e0ff */
[----:B------:R-:W-:Y:S01]  /*d0d0*/  LOP3.LUT R144, R144, 0xfffffff8, RZ, 0xc0, !PT ;  /* 0xfffffff890907812 */ /* 0x000fe200078ec0ff */
[----:B----4-:R-:W-:Y:S01]  /*d0e0*/  IMAD.X R49, R9, 0x1, R15, P1 ;  /* 0x0000000109317824 */ /* 0x010fe200008e060f */
[----:B------:R-:W-:Y:S01]  /*d0f0*/  IADD3 R42, P1, R40, R22, RZ ;  /* 0x00000016282a7210 */ /* 0x000fe20007f3e0ff */
[----:B-----5:R-:W-:Y:S01]  /*d100*/  IMAD.X R39, R15, 0x1, R8, P0 ;  /* 0x000000010f277824 */ /* 0x020fe200000e0608 */
[----:B------:R-:W-:Y:S01]  /*d110*/  IADD3 R22, P0, R22, R56, RZ ;  /* 0x0000003816167210 */ /* 0x000fe20007f1e0ff */
[----:B------:R-:W-:Y:S01]  /*d120*/  IMAD.WIDE R14, R144, 0x2, RZ ;  /* 0x00000002900e7825 */ /* 0x000fe200078e02ff */
[----:B------:R-:W-:Y:S01]  /*d130*/  LOP3.LUT R11, R12, 0x8, R11, 0xf8, !PT ;  /* 0x000000080c0b7812 */ /* 0x000fe200078ef80b */
[----:B------:R-:W-:Y:S01]  /*d140*/  LDSM.16.M88.4 R88, [R204+0x1000] ;  /* 0x00100000cc58783b */ /* 0x000fe20000000200 */
[----:B------:R-:W-:Y:S01]  /*d150*/  SHF.R.U32.HI R10, RZ, 0x3, R12 ;  /* 0x00000003ff0a7819 */ /* 0x000fe2000001160c */
[----:B------:R-:W-:Y:S01]  /*d160*/  IMAD.X R43, R9, 0x1, R23, P1 ;  /* 0x00000001092b7824 */ /* 0x000fe200008e0617 */
[----:B------:R-:W-:Y:S01]  /*d170*/  IADD3.X R23, R23, R8, RZ, P0, !PT ;  /* 0x0000000817177210 */ /* 0x000fe200007fe4ff */
[----:B------:R-:W-:Y:S01]  /*d180*/  LDSM.16.M88.4 R76, [R204+0x1800] ;  /* 0x00180000cc4c783b */ /* 0x000fe20000000200 */
[----:B------:R-:W-:-:S02]  /*d190*/  IADD3 R56, P0, R14, R56, RZ ;  /* 0x000000380e387210 */ /* 0x000fc40007f1e0ff */
[----:B------:R-:W-:Y:S02]  /*d1a0*/  LOP3.LUT R7, R11, R10, RZ, 0x3c, !PT ;  /* 0x0000000a0b077212 */ /* 0x000fe400078e3cff */
[----:B------:R-:W-:Y:S01]  /*d1b0*/  IADD3 R40, P1, R40, R14, RZ ;  /* 0x0000000e28287210 */ /* 0x000fe20007f3e0ff */
[----:B------:R-:W-:Y:S01]  /*d1c0*/  IMAD.X R57, R15, 0x1, R8, P0 ;  /* 0x000000010f397824 */ /* 0x000fe200000e0608 */
[----:B------:R-:W-:Y:S01]  /*d1d0*/  ISETP.LT.OR P0, PT, R21, 0x1, P2 ;  /* 0x000000011500780c */ /* 0x000fe20001701670 */
[----:B------:R-:W-:Y:S01]  /*d1e0*/  IMAD R8, R19, 0x400, R82 ;  /* 0x0000040013087824 */ /* 0x000fe200078e0252 */
[----:B------:R-:W-:Y:S01]  /*d1f0*/  ISETP.LT.OR P2, PT, R21, 0x21, P2 ;  /* 0x000000211500780c */ /* 0x000fe20001741670 */
[----:B------:R-:W-:Y:S01]  /*d200*/  IMAD.X R41, R9, 0x1, R15, P1 ;  /* 0x0000000109297824 */ /* 0x000fe200008e060f */
[----:B------:R-:W-:Y:S01]  /*d210*/  ISETP.GE.AND P1, PT, R17, c[0x0][0x1d4], PT ;  /* 0x0000750011007a0c */ /* 0x000fe20003f26270 */
[C---:B------:R-:W-:Y:S01]  /*d220*/  IMAD.IADD R2, R7.reuse, 0x1, R8 ;  /* 0x0000000107027824 */ /* 0x040fe200078e0208 */
[----:B------:R-:W-:Y:S01]  /*d230*/  LDSM.16.M88.4 R12, [R204] ;  /* 0x00000000cc0c783b */ /* 0x000fe20000000200 */
[----:B------:R-:W-:-:S02]  /*d240*/  LOP3.LUT R203, R7, R82, RZ, 0xfc, !PT ;  /* 0x0000005207cb7212 */ /* 0x000fc400078efcff */
[----:B------:R-:W-:Y:S01]  /*d250*/  IMAD.SHL.U32 R206, R2, 0x2, RZ ;  /* 0x0000000202ce7824 */ /* 0x000fe200078e00ff */
[----:B------:R-:W-:Y:S01]  /*d260*/  LDSM.16.M88.4 R8, [R204+0x800] ;  /* 0x00080000cc08783b */ /* 0x000fe20000000200 */
[----:B------:R-:W-:Y:S01]  /*d270*/  IMAD.MOV.U32 R2, RZ, RZ, 0x40 ;  /* 0x00000040ff027424 */ /* 0x000fe200078e00ff */
[----:B------:R-:W-:Y:S01]  /*d280*/  SHF.R.S32.HI R7, RZ, 0x1f, R144 ;  /* 0x0000001fff077819 */ /* 0x000fe20000011490 */
[----:B------:R-:W-:Y:S01]  /*d290*/  IMAD R202, R0, 0x2, R206 ;  /* 0x0000000200ca7824 */ /* 0x000fe200078e02ce */
[----:B------:R-:W1:Y:S01]  /*d2a0*/  LDSM.16.M88.4 R24, [R206+0xc100] ;  /* 0x00c10000ce18783b */ /* 0x000e620000000200 */
[C---:B------:R-:W-:Y:S02]  /*d2b0*/  LEA R201, R5.reuse, R206, 0x1 ;  /* 0x000000ce05c97211 */ /* 0x040fe400078e08ff */
[----:B------:R-:W-:Y:S01]  /*d2c0*/  IMAD R199, R5, 0x2, R202 ;  /* 0x0000000205c77824 */ /* 0x000fe200078e02ca */
[----:B------:R-:W2:Y:S01]  /*d2d0*/  LDSM.16.M88.4 R52, [R202+0xc100] ;  /* 0x00c10000ca34783b */ /* 0x000ea20000000200 */
[----:B------:R-:W-:-:S02]  /*d2e0*/  IADD3 R193, R204, 0x1800, RZ ;  /* 0x00001800ccc17810 */ /* 0x000fc40007ffe0ff */
[C---:B------:R-:W-:Y:S01]  /*d2f0*/  IADD3 R191, R204.reuse, 0x2000, RZ ;  /* 0x00002000ccbf7810 */ /* 0x040fe20007ffe0ff */
[----:B------:R-:W-:Y:S01]  /*d300*/  @!PT LDS RZ, [RZ] ;  /* 0x00000000fffff984 */ /* 0x000fe20000000800 */
[----:B------:R-:W-:Y:S01]  /*d310*/  @!PT LDS RZ, [RZ] ;  /* 0x00000000fffff984 */ /* 0x000fe20000000800 */
[----:B------:R-:W-:Y:S01]  /*d320*/  @!PT LDS RZ, [RZ] ;  /* 0x00000000fffff984 */ /* 0x000fe20000000800 */
[----:B------:R3:W-:Y:S01]  /*d330*/  LDGSTS.E.BYPASS.LTC128B.128 [R216+0x100], [R48.64], !P0 ;  /* 0x0010000030d87fae */ /* 0x0007e2000c101d46 */
[----:B------:R-:W-:Y:S02]  /*d340*/  ISETP.LT.OR P0, PT, R21, 0x1, P1 ;  /* 0x000000011500780c */ /* 0x000fe40000f01670 */
[C---:B------:R-:W-:Y:S02]  /*d350*/  IADD3 R190, R204.reuse, 0x2800, RZ ;  /* 0x00002800ccbe7810 */ /* 0x040fe40007ffe0ff */
[C---:B------:R-:W-:Y:S02]  /*d360*/  IADD3 R189, R204.reuse, 0x3000, RZ ;  /* 0x00003000ccbd7810 */ /* 0x040fe40007ffe0ff */
[C---:B------:R-:W-:Y:S02]  /*d370*/  IADD3 R188, R204.reuse, 0x3800, RZ ;  /* 0x00003800ccbc7810 */ /* 0x040fe40007ffe0ff */
[----:B------:R-:W-:-:S02]  /*d380*/  IADD3 R187, R204, 0x4000, RZ ;  /* 0x00004000ccbb7810 */ /* 0x000fc40007ffe0ff */
[C---:B------:R-:W-:Y:S02]  /*d390*/  IADD3 R186, R204.reuse, 0x4800, RZ ;  /* 0x00004800ccba7810 */ /* 0x040fe40007ffe0ff */
[----:B------:R-:W-:Y:S01]  /*d3a0*/  IADD3 R185, R204, 0x5000, RZ ;  /* 0x00005000ccb97810 */ /* 0x000fe20007ffe0ff */
[----:B------:R4:W-:Y:S01]  /*d3b0*/  LDGSTS.E.BYPASS.LTC128B.128 [R216+0x2100], [R42.64], !P0 ;  /* 0x021000002ad87fae */ /* 0x0009e2000c101d46 */
[----:B------:R-:W-:Y:S02]  /*d3c0*/  ISETP.GE.AND P0, PT, R16, c[0x0][0x1d4], PT ;  /* 0x0000750010007a0c */ /* 0x000fe40003f06270 */
[----:B------:R-:W-:Y:S02]  /*d3d0*/  IADD3 R184, R204, 0x5800, RZ ;  /* 0x00005800ccb87810 */ /* 0x000fe40007ffe0ff */
[----:B------:R-:W-:-:S13]  /*d3e0*/  ISETP.LT.OR P3, PT, R21, 0x1, P0 ;  /* 0x000000011500780c */ /* 0x000fda0000761670 */
[----:B------:R4:W-:Y:S01]  /*d3f0*/  LDGSTS.E.BYPASS.LTC128B.128 [R216+0x4100], [R40.64], !P3 ;  /* 0x0410000028d87fae */ /* 0x0009e2000d901d46 */
[C---:B-1----:R-:W-:Y:S01]  /*d400*/  HMMA.16816.F32.BF16 R16, R24.reuse, R28, RZ ;  /* 0x0000001c1810723c */ /* 0x042fe200000418ff */
[----:B------:R-:W-:Y:S02]  /*d410*/  ISETP.NE.AND P3, PT, R36, RZ, PT ;  /* 0x000000ff2400720c */ /* 0x000fe40003f65270 */
[----:B------:R1:W-:Y:S01]  /*d420*/  LDGSTS.E.BYPASS.LTC128B.128 [R216+0x1100], [R38.64], !P2 ;  /* 0x0110000026d87fae */ /* 0x0003e2000d101d46 */
[C---:B------:R-:W-:Y:S02]  /*d430*/  ISETP.LT.OR P2, PT, R21.reuse, 0x21, P1 ;  /* 0x000000211500780c */ /* 0x040fe40000f41670 */
[----:B------:R-:W-:Y:S02]  /*d440*/  ISETP.LT.OR P1, PT, R21, 0x21, P0 ;  /* 0x000000211500780c */ /* 0x000fe40000721670 */
[----:B------:R-:W-:Y:S01]  /*d450*/  LOP3.LUT P0, RZ, R20, 0x4, RZ, 0xc0, !PT ;  /* 0x0000000414ff7812 */ /* 0x000fe2000780c0ff */
[----:B---3--:R-:W-:Y:S03]  /*d460*/  HMMA.16816.F32.BF16 R48, R24, R44, RZ ;  /* 0x0000002c1830723c */ /* 0x008fe600000418ff */
[----:B------:R-:W-:-:S05]  /*d470*/  SEL R2, R2, 0xffffffc0, !P0 ;  /* 0xffffffc002027807 */ /* 0x000fca0004000000 */
[----:B------:R-:W-:Y:S01]  /*d480*/  IMAD.IADD R200, R205, 0x1, R2 ;  /* 0x00000001cdc87824 */ /* 0x000fe200078e0202 */
[----:B------:R3:W-:Y:S01]  /*d490*/  LDGSTS.E.BYPASS.LTC128B.128 [R216+0x3100], [R22.64], !P2 ;  /* 0x0310000016d87fae */ /* 0x0007e2000d101d46 */
[C---:B------:R-:W-:Y:S01]  /*d4a0*/  HMMA.16816.F32.BF16 R28, R24.reuse, R30, RZ ;  /* 0x0000001e181c723c */ /* 0x040fe200000418ff */
[----:B------:R-:W-:Y:S01]  /*d4b0*/  IMAD.IADD R192, R2, 0x1, R204 ;  /* 0x0000000102c07824 */ /* 0x000fe200078e02cc */
[----:B------:R-:W-:Y:S01]  /*d4c0*/  ISETP.GE.AND P2, PT, R85, 0x41, PT ;  /* 0x000000415500780c */ /* 0x000fe20003f46270 */
[----:B------:R5:W-:Y:S04]  /*d4d0*/  LDGSTS.E.BYPASS.LTC128B.128 [R216+0x5100], [R56.64], !P1 ;  /* 0x0510000038d87fae */ /* 0x000be8000c901d46 */
[----:B------:R-:W-:Y:S01]  /*d4e0*/  LDSM.16.M88.4 R64, [R201+0xc100] ;  /* 0x00c10000c940783b */ /* 0x000fe20000000200 */
[----:B------:R-:W-:Y:S03]  /*d4f0*/  HMMA.16816.F32.BF16 R44, R24, R46, RZ ;  /* 0x0000002e182c723c */ /* 0x000fe600000418ff */
[----:B-1----:R-:W1:Y:S04]  /*d500*/  LDSM.16.M88.4 R36, [R200+0x6100] ;  /* 0x00610000c824783b */ /* 0x002e680000000200 */
[----:B------:R-:W-:Y:S01]  /*d510*/  LDSM.16.M88.4 R60, [R200+0x7100] ;  /* 0x00710000c83c783b */ /* 0x000fe20000000200 */
[----:B--2---:R-:W-:Y:S03]  /*d520*/  HMMA.16816.F32.BF16 R16, R52, R12, R16 ;  /* 0x0000000c3410723c */ /* 0x004fe60000041810 */
[----:B------:R-:W-:Y:S04]  /*d530*/  LDSM.16.M88.4 R92, [R192+0x1000] ;  /* 0x00100000c05c783b */ /* 0x000fe80000000200 */
[----:B------:R-:W-:Y:S01]  /*d540*/  LDSM.16.M88.4 R96, [R204+0x4000] ;  /* 0x00400000cc60783b */ /* 0x000fe20000000200 */
[C---:B----4-:R-:W-:Y:S03]  /*d550*/  HMMA.16816.F32.BF16 R40, R24.reuse, R72, RZ ;  /* 0x000000481828723c */ /* 0x050fe600000418ff */
[----:B---3--:R-:W2:Y:S04]  /*d560*/  LDSM.16.M88.4 R20, [R200+0x6900] ;  /* 0x00690000c814783b */ /* 0x008ea80000000200 */
[----:B-----5:R-:W-:Y:S01]  /*d570*/  LDSM.16.M88.4 R56, [R199+0xc100] ;  /* 0x00c10000c738783b */ /* 0x020fe20000000200 */
[C---:B------:R-:W-:Y:S03]  /*d580*/  HMMA.16816.F32.BF16 R72, R24.reuse, R74, RZ ;  /* 0x0000004a1848723c */ /* 0x040fe600000418ff */
[----:B------:R-:W0:Y:S05]  /*d590*/  LDGDEPBAR ;  /* 0x00000000000079af */ /* 0x000e2a0000000000 */
[C---:B------:R-:W-:Y:S08]  /*d5a0*/  HMMA.16816.F32.BF16 R68, R24.reuse, R32, RZ ;  /* 0x000000201844723c */ /* 0x040ff000000418ff */
[----:B------:R-:W-:Y:S01]  /*d5b0*/  HMMA.16816.F32.BF16 R24, R24, R34, RZ ;  /* 0x000000221818723c */ /* 0x000fe200000418ff */
[----:B------:R-:W-:Y:S07]  /*d5c0*/  LDSM.16.M88.4 R32, [R200+0x7900] ;  /* 0x00790000c820783b */ /* 0x000fee0000000200 */
        /* <DEDUP_REMOVED lines=88> */
[----:B------:R-:W-:Y:S08]  /*db50*/  HMMA.16816.F32.BF16 R48, R60, R56, R48 ;  /* 0x000000383c30723c */ /* 0x000ff00000041830 */
[----:B-1----:R-:W-:Y:S08]  /*db60*/  HMMA.16816.F32.BF16 R16, R24, R20, R16 ;  /* 0x000000141810723c */ /* 0x002ff00000041810 */
[----:B------:R-:W-:Y:S01]  /*db70*/  HMMA.16816.F32.BF16 R44, R60, R58, R44 ;  /* 0x0000003a3c2c723c */ /* 0x000fe2000004182c */
[----:B------:R-:W1:Y:S07]  /*db80*/  LDSM.16.M88.4 R56, [R204+0x5000] ;  /* 0x00500000cc38783b */ /* 0x000e6e0000000200 */
[----:B------:R-:W-:Y:S01]  /*db90*/  HMMA.16816.F32.BF16 R28, R36, R98, R28 ;  /* 0x00000062241c723c */ /* 0x000fe2000004181c */
[----:B------:R-:W3:Y:S07]  /*dba0*/  LDSM.16.M88.4 R96, [R200+0xa900] ;  /* 0x00a90000c860783b */ /* 0x000eee0000000200 */
[----:B------:R-:W-:Y:S08]  /*dbb0*/  HMMA.16816.F32.BF16 R40, R60, R52, R40 ;  /* 0x000000343c28723c */ /* 0x000ff00000041828 */
[----:B------:R-:W-:Y:S08]  /*dbc0*/  HMMA.16816.F32.BF16 R72, R88, R94, R72 ;  /* 0x0000005e5848723c */ /* 0x000ff00000041848 */
[----:B------:R-:W-:Y:S08]  /*dbd0*/  HMMA.16816.F32.BF16 R48, R36, R32, R48 ;  /* 0x000000202430723c */ /* 0x000ff00000041830 */
[----:B--2---:R-:W-:Y:S08]  /*dbe0*/  HMMA.16816.F32.BF16 R16, R12, R8, R16 ;  /* 0x000000080c10723c */ /* 0x004ff00000041810 */
[----:B------:R-:W-:Y:S01]  /*dbf0*/  HMMA.16816.F32.BF16 R44, R36, R34, R44 ;  /* 0x00000022242c723c */ /* 0x000fe2000004182c */
[----:B------:R-:W2:Y:S07]  /*dc00*/  LDSM.16.M88.4 R32, [R205+0xb900] ;  /* 0x00b90000cd20783b */ /* 0x000eae0000000200 */
[----:B------:R-:W-:Y:S01]  /*dc10*/  HMMA.16816.F32.BF16 R28, R24, R22, R28 ;  /* 0x00000016181c723c */ /* 0x000fe2000004181c */
[----:B------:R-:W4:Y:S07]  /*dc20*/  LDSM.16.M88.4 R20, [R192+0x4800] ;  /* 0x00480000c014783b */ /* 0x000f2e0000000200 */
[----:B------:R-:W-:Y:S01]  /*dc30*/  HMMA.16816.F32.BF16 R68, R88, R76, R68 ;  /* 0x0000004c5844723c */ /* 0x000fe20000041844 */
[----:B------:R-:W-:-:S06]  /*dc40*/  FMUL.FTZ R2, R16, c[0x0][0x320] ;  /* 0x0000c80010027a20 */ /* 0x000fcc0000410000 */
[----:B------:R-:W-:Y:S01]  /*dc50*/  FMUL.FTZ R76, R19, c[0x0][0x320] ;  /* 0x0000c800134c7a20 */ /* 0x000fe20000410000 */
[----:B------:R-:W-:Y:S01]  /*dc60*/  HMMA.16816.F32.BF16 R64, R88, R78, R64 ;  /* 0x0000004e5840723c */ /* 0x000fe20000041840 */
[----:B------:R-:W2:Y:S07]  /*dc70*/  MUFU.TANH R2, R2 ;  /* 0x0000000200027308 */ /* 0x000eae0000002400 */
[----:B-1----:R-:W-:Y:S01]  /*dc80*/  HMMA.16816.F32.BF16 R40, R36, R56, R40 ;  /* 0x000000382428723c */ /* 0x002fe20000041828 */
[----:B------:R-:W1:Y:S06]  /*dc90*/  MUFU.TANH R76, R76 ;  /* 0x0000004c004c7308 */ /* 0x000e6c0000002400 */
[----:B------:R-:W-:Y:S01]  /*dca0*/  FMUL.FTZ R56, R17, c[0x0][0x320] ;  /* 0x0000c80011387a20 */ /* 0x000fe20000410000 */
[----:B------:R-:W-:Y:S01]  /*dcb0*/  HMMA.16816.F32.BF16 R72, R60, R54, R72 ;  /* 0x000000363c48723c */ /* 0x000fe20000041848 */
[----:B------:R-:W-:Y:S01]  /*dcc0*/  FMUL.FTZ R57, R18, c[0x0][0x320] ;  /* 0x0000c80012397a20 */ /* 0x000fe20000410000 */
[----:B------:R-:W-:Y:S03]  /*dcd0*/  LDSM.16.M88.4 R52, [R192+0x5000] ;  /* 0x00500000c034783b */ /* 0x000fe60000000200 */
[----:B------:R-:W1:Y:S01]  /*dce0*/  MUFU.TANH R56, R56 ;  /* 0x0000003800387308 */ /* 0x000e620000002400 */
[----:B------:R-:W5:Y:S02]  /*dcf0*/  LDSM.16.M88.4 R16, [R204+0x5800] ;  /* 0x00580000cc10783b */ /* 0x000f640000000200 */
        /* <DEDUP_REMOVED lines=44> */
[----:B------:R-:W1:Y:S05]  /*dfc0*/  MUFU.TANH R18, R18 ;  /* 0x0000001200127308 */ /* 0x000e6a0000002400 */
[----:B------:R-:W-:Y:S01]  /*dfd0*/  SHF.R.S32.HI R9, RZ, 0x1f, R134 ;  /* 0x0000001fff097819 */ /* 0x000fe20000011486 */
[----:B------:R-:W-:Y:S01]  /*dfe0*/  HMMA.16816.F32.BF16 R64, R12, R10, R64 ;  /* 0x0000000a0c40723c */ /* 0x000fe20000041840 */
[----:B------:R-:W-:Y:S01]  /*dff0*/  FMUL.FTZ R40, R40, c[0x0][0x320] ;  /* 0x0000c80028287a20 */ /* 0x000fe20000410000 */
[----:B------:R-:W1:Y:S01]  /*e000*/  MUFU.TANH R19, R19 ;  /* 0x0000001300137308 */ /* 0x000e620000002400 */
[----:B------:R-:W-:Y:S01]  /*e010*/  FMUL.FTZ R41, R41, c[0x0][0x320] ;  /* 0x0000c80029297a20 */ /* 0x000fe20000410000 */
[----:B------:R-:W-:Y:S01]  /*e020*/  SHF.R.S32.HI R8, RZ, 0x1f, R145 ;  /* 0x0000001fff087819 */ /* 0x000fe20000011491 */
[----:B------:R-:W-:-:S02]  /*e030*/  FMUL.FTZ R42, R42, c[0x0][0x320] ;  /* 0x0000c8002a2a7a20 */ /* 0x000fc40000410000 */
[----:B------:R-:W-:Y:S02]  /*e040*/  FMUL.FTZ R43, R43, c[0x0][0x320] ;  /* 0x0000c8002b2b7a20 */ /* 0x000fe40000410000 */
        /* <DEDUP_REMOVED lines=9> */
[----:B------:R-:W-:Y:S02]  /*e0e0*/  FMUL.FTZ R71, R71, c[0x0][0x320] ;  /* 0x0000c80047477a20 */ /* 0x000fe40000410000 */
[----:B------:R-:W-:Y:S01]  /*e0f0*/  FMUL.FTZ R64, R64, c[0x0][0x320] ;  /* 0x0000c80040407a20 */ /* 0x000fe20000410000 */
[----:B------:R1:W1:Y:S01]  /*e100*/  MUFU.TANH R164, R42 ;  /* 0x0000002a00a47308 */ /* 0x0002620000002400 */
[----:B------:R-:W-:Y:S02]  /*e110*/  FMUL.FTZ R65, R65, c[0x0][0x320] ;  /* 0x0000c80041417a20 */ /* 0x000fe40000410000 */
        /* <DEDUP_REMOVED lines=18> */
[----:B------:R-:W-:Y:S01]  /*e240*/  IMAD.MOV.U32 R214, RZ, RZ, RZ ;  /* 0x000000ffffd67224 */ /* 0x000fe200078e00ff */
[----:B------:R-:W-:-:S04]  /*e250*/  IADD3 R215, R217, R83, R208 ;  /* 0x00000053d9d77210 */ /* 0x000fc80007ffe0d0 */
[----:B------:R-:W-:-:S05]  /*e260*/  IADD3 R215, R215, -0x80, RZ ;  /* 0xffffff80d7d77810 */ /* 0x000fca0007ffe0ff */
[----:B------:R-:W-:Y:S02]  /*e270*/  IMAD.MOV.U32 R10, RZ, RZ, R215 ;  /* 0x000000ffff0a7224 */ /* 0x000fe400078e00d7 */
[----:B------:R-:W-:-:S05]  /*e280*/  @P0 IMAD.HI.U32 R11, R215, c[0x0][0x2bc], RZ ;  /* 0x0000af00d70b0a27 */ /* 0x000fca00078e00ff */
[----:B------:R-:W-:-:S04]  /*e290*/  @P0 SHF.R.U32.HI R10, RZ, c[0x0][0x2c0], R11 ;  /* 0x0000b000ff0a0a19 */ /* 0x000fc8000001160b */
[----:B------:R-:W-:-:S04]  /*e2a0*/  @!P3 IADD3 R12, P0, R10, R218, RZ ;  /* 0x000000da0a0cb210 */ /* 0x000fc80007f1e0ff */
[----:B------:R-:W-:Y:S02]  /*e2b0*/  @!P3 LEA.HI.X.SX32 R11, R10, R213, 0x1, P0 ;  /* 0x000000d50a0bb211 */ /* 0x000fe400000f0eff */
[----:B------:R-:W-:-:S04]  /*e2c0*/  @!P3 LEA R14, P0, R12, c[0x0][0x2a0], 0x2 ;  /* 0x0000a8000c0eba11 */ /* 0x000fc800078010ff */
[----:B------:R-:W-:-:S05]  /*e2d0*/  @!P3 LEA.HI.X R15, R12, c[0x0][0x2a4], R11, 0x2, P0 ;  /* 0x0000a9000c0fba11 */ /* 0x000fca00000f140b */
[----:B------:R2:W3:Y:S01]  /*e2e0*/  @!P3 LDG.E R214, [R14.64] ;  /* 0x000000060ed6b981 */ /* 0x0004e2000c1e1900 */
[----:B------:R-:W-:Y:S01]  /*e2f0*/  IMAD.MOV R10, RZ, RZ, -R10 ;  /* 0x000000ffff0a7224 */ /* 0x000fe200078e0a0a */
[----:B------:R-:W-:Y:S02]  /*e300*/  SHF.L.U64.HI R24, R144, 0x1, R7 ;  /* 0x0000000190187819 */ /* 0x000fe40000010207 */
[----:B------:R-:W-:Y:S01]  /*e310*/  IADD3 R21, -R6, 0x10, RZ ;  /* 0x0000001006157810 */ /* 0x000fe20007ffe1ff */
[----:B------:R-:W-:-:S03]  /*e320*/  IMAD R215, R10, c[0x0][0x2b8], R215 ;  /* 0x0000ae000ad77a24 */ /* 0x000fc600078e02d7 */
[----:B------:R-:W-:Y:S01]  /*e330*/  LOP3.LUT R21, R21, 0xf, RZ, 0xc0, !PT ;  /* 0x0000000f15157812 */ /* 0x000fe200078ec0ff */
[----:B------:R-:W-:Y:S01]  /*e340*/  IMAD.WIDE.U32 R12, R215, c[0x0][0x1e0], RZ ;  /* 0x00007800d70c7a25 */ /* 0x000fe200078e00ff */
[----:B------:R-:W-:-:S05]  /*e350*/  SHF.R.S32.HI R10, RZ, 0x1f, R215 ;  /* 0x0000001fff0a7819 */ /* 0x000fca00000114d7 */
[----:B------:R-:W-:-:S04]  /*e360*/  IMAD R10, R10, c[0x0][0x1e0], RZ ;  /* 0x000078000a0a7a24 */ /* 0x000fc800078e02ff */
[----:B------:R-:W-:-:S04]  /*e370*/  IMAD R10, R215, c[0x0][0x1e4], R10 ;  /* 0x00007900d70a7a24 */ /* 0x000fc800078e020a */
[----:B------:R-:W-:Y:S01]  /*e380*/  IMAD.IADD R13, R13, 0x1, R10 ;  /* 0x000000010d0d7824 */ /* 0x000fe200078e020a */
[----:B--2---:R-:W-:Y:S02]  /*e390*/  SHF.L.U64.HI R14, R134, 0x1, R9 ;  /* 0x00000001860e7819 */ /* 0x004fe40000010209 */
[----:B------:R-:W-:-:S04]  /*e3a0*/  SEL R9, RZ, 0x10, P5 ;  /* 0x00000010ff097807 */ /* 0x000fc80002800000 */
[----:B------:R-:W-:-:S04]  /*e3b0*/  IADD3 R27, -R9, 0x10, RZ ;  /* 0x00000010091b7810 */ /* 0x000fc80007ffe1ff */
[----:B------:R-:W-:Y:S02]  /*e3c0*/  LOP3.LUT R27, R27, 0xf, RZ, 0xc0, !PT ;  /* 0x0000000f1b1b7812 */ /* 0x000fe400078ec0ff */
[----:B---3--:R-:W-:Y:S01]  /*e3d0*/  SHF.R.S32.HI R10, RZ, 0x1f, R214 ;  /* 0x0000001fff0a7819 */ /* 0x008fe200000114d6 */
[----:B------:R-:W-:-:S04]  /*e3e0*/  IMAD.WIDE.U32 R12, R214, c[0x0][0x1f0], R12 ;  /* 0x00007c00d60c7a25 */ /* 0x000fc800078e000c */
[----:B------:R-:W-:Y:S01]  /*e3f0*/  IMAD R11, R10, c[0x0][0x1f0], RZ ;  /* 0x00007c000a0b7a24 */ /* 0x000fe200078e02ff */
[----:B------:R-:W-:Y:S02]  /*e400*/  IADD3 R15, P0, R80, R12, RZ ;  /* 0x0000000c500f7210 */ /* 0x000fe40007f1e0ff */
[----:B------:R-:W-:Y:S01]  /*e410*/  SEL R12, RZ, 0x10, P6 ;  /* 0x00000010ff0c7807 */ /* 0x000fe20003000000 */
[----:B------:R-:W-:Y:S01]  /*e420*/  IMAD R10, R214, c[0x0][0x1f4], R11 ;  /* 0x00007d00d60a7a24 */ /* 0x000fe200078e020b */
[----:B------:R-:W-:Y:S01]  /*e430*/  SHF.L.U64.HI R11, R145, 0x1, R8 ;  /* 0x00000001910b7819 */ /* 0x000fe20000010208 */
[----:B------:R-:W-:Y:S01]  /*e440*/  IMAD.SHL.U32 R8, R144, 0x2, RZ ;  /* 0x0000000290087824 */ /* 0x000fe200078e00ff */
[----:B------:R-:W-:Y:S02]  /*e450*/  IADD3 R36, -R12, 0x10, RZ ;  /* 0x000000100c247810 */ /* 0x000fe40007ffe1ff */
[----:B------:R-:W-:Y:S01]  /*e460*/  IADD3.X R10, R211, R13, R10, P0, !PT ;  /* 0x0000000dd30a7210 */ /* 0x000fe200007fe40a */
[----:B------:R-:W-:Y:S01]  /*e470*/  IMAD.SHL.U32 R13, R134, 0x2, RZ ;  /* 0x00000002860d7824 */ /* 0x000fe200078e00ff */
[----:B------:R-:W-:-:S02]  /*e480*/  LEA R20, P0, R15, c[0x0][0x1c8], 0x1 ;  /* 0x000072000f147a11 */ /* 0x000fc400078008ff */
[----:B------:R-:W-:Y:S02]  /*e490*/  LOP3.LUT R36, R36, 0xf, RZ, 0xc0, !PT ;  /* 0x0000000f24247812 */ /* 0x000fe400078ec0ff */
[----:B------:R-:W-:Y:S01]  /*e4a0*/  LEA.HI.X R15, R15, c[0x0][0x1cc], R10, 0x1, P0 ;  /* 0x000073000f0f7a11 */ /* 0x000fe200000f0c0a */
[----:B------:R-:W2:Y:S01]  /*e4b0*/  SHFL.IDX PT, R22, R20, 0x1, 0x181f ;  /* 0x00381f0014167f89 */ /* 0x000ea200000e0000 */
[----:B------:R-:W-:-:S03]  /*e4c0*/  IMAD.SHL.U32 R10, R145, 0x2, RZ ;  /* 0x00000002910a7824 */ /* 0x000fc600078e00ff */
[----:B------:R-:W3:Y:S04]  /*e4d0*/  SHFL.IDX PT, R23, R15, 0x1, 0x181f ;  /* 0x00381f000f177f89 */ /* 0x000ee800000e0000 */
        /* <DEDUP_REMOVED lines=23> */
.L_x_138:
        /* <DEDUP_REMOVED lines=29> */
[----:B------:R-:W-:Y:S01]  /*e820*/  LDSM.16.MT88.4 R136, [R198+0x900] ;  /* 0x00090000c688783b */ /* 0x000fe20000004200 */
[----:B------:R-:W-:-:S02]  /*e830*/  FMNMX.FTZ R6, R3, R15, !PT ;  /* 0x0000000f03067209 */ /* 0x000fc40007810000 */
[----:B------:R-:W-:Y:S01]  /*e840*/  FSEL R30, R30, -INF , P0 ;  /* 0xff8000001e1e7808 */ /* 0x000fe20000000000 */
[----:B------:R-:W-:Y:S01]  /*e850*/  LDSM.16.MT88.4 R24, [R198+0x2900] ;  /* 0x00290000c618783b */ /* 0x000fe20000004200 */
        /* <DEDUP_REMOVED lines=21> */
[----:B------:R-:W-:Y:S01]  /*e9b0*/  ISETP.GT.AND P0, PT, R4, 0x20, PT ;  /* 0x000000200400780c */ /* 0x000fe20003f04270 */
[----:B------:R-:W-:Y:S01]  /*e9c0*/  LDSM.16.MT88.4 R32, [R197+0x900] ;  /* 0x00090000c520783b */ /* 0x000fe20000004200 */
        /* <DEDUP_REMOVED lines=9> */
[----:B------:R-:W-:Y:S02]  /*ea60*/  FMNMX.FTZ R17, R2, R17, !PT ;  /* 0x0000001102117209 */ /* 0x000fe40007810000 */
[----:B------:R-:W-:Y:S02]  /*ea70*/  FSEL R166, R166, -INF , P0 ;  /* 0xff800000a6a67808 */ /* 0x000fe40000000000 */
[----:B------:R-:W-:Y:S02]  /*ea80*/  FSEL R167, R167, -INF , P0 ;  /* 0xff800000a7a77808 */ /* 0x000fe40000000000 */
[----:B------:R-:W-:-:S02]  /*ea90*/  ISETP.GT.AND P0, PT, R4, 0x29, PT ;  /* 0x000000290400780c */ /* 0x000fc40003f04270 */
[----:B------:R-:W-:Y:S02]  /*eaa0*/  FMNMX.FTZ R6, R169, R6, !PT ;  /* 0x00000006a9067209 */ /* 0x000fe40007810000 */
[----:B------:R-:W-:Y:S02]  /*eab0*/  FMNMX.FTZ R17, R14, R17, !PT ;  /* 0x000000110e117209 */ /* 0x000fe40007810000 */
[----:B------:R-:W-:Y:S02]  /*eac0*/  FSEL R172, R172, -INF , P0 ;  /* 0xff800000acac7808 */ /* 0x000fe40000000000 */
[----:B------:R-:W-:Y:S02]  /*ead0*/  FSEL R163, R163, -INF , P0 ;  /* 0xff800000a3a37808 */ /* 0x000fe40000000000 */
[----:B------:R-:W-:Y:S02]  /*eae0*/  FMNMX.FTZ R6, R161, R6, !PT ;  /* 0x00000006a1067209 */ /* 0x000fe40007810000 */
[----:B------:R-:W-:-:S02]  /*eaf0*/  FMNMX.FTZ R17, R12, R17, !PT ;  /* 0x000000110c117209 */ /* 0x000fc40007810000 */
        /* <DEDUP_REMOVED lines=20> */
[----:B------:R-:W-:Y:S02]  /*ec40*/  FMNMX.FTZ R17, R166, R17, !PT ;  /* 0x00000011a6117209 */ /* 0x000fe40007810000 */
[----:B------:R-:W-:Y:S02]  /*ec50*/  FMNMX.FTZ R16, R141, R6, !PT ;  /* 0x000000068d107209 */ /* 0x000fe40007810000 */
[----:B------:R-:W-:Y:S02]  /*ec60*/  FMNMX.FTZ R17, R172, R17, !PT ;  /* 0x00000011ac117209 */ /* 0x000fe40007810000 */
[----:B------:R-:W-:Y:S01]  /*ec70*/  FSEL R162, R162, -INF , P0 ;  /* 0xff800000a2a27808 */ /* 0x000fe20000000000 */
[----:B------:R-:W1:Y:S01]  /*ec80*/  SHFL.BFLY PT, R19, R16, 0x2, 0x1f ;  /* 0x0c401f0010137f89 */ /* 0x000e6200000e0000 */
[----:B------:R-:W-:-:S04]  /*ec90*/  FMNMX.FTZ R17, R168, R17, !PT ;  /* 0x00000011a8117209 */ /* 0x000fc80007810000 */
[----:B------:R-:W-:-:S04]  /*eca0*/  FMNMX.FTZ R17, R142, R17, !PT ;  /* 0x000000118e117209 */ /* 0x000fc80007810000 */
[----:B------:R-:W-:-:S04]  /*ecb0*/  FMNMX.FTZ R17, R140, R17, !PT ;  /* 0x000000118c117209 */ /* 0x000fc80007810000 */
        /* <DEDUP_REMOVED lines=8> */
[----:B------:R-:W-:-:S05]  /*ed40*/  FMUL.FTZ R170, R132, c[0x0][0x2d0] ;  /* 0x0000b40084aa7a20 */ /* 0x000fca0000410000 */
[----:B------:R-:W-:-:S05]  /*ed50*/  FSEL R170, R170, RZ, P0 ;  /* 0x000000ffaaaa7208 */ /* 0x000fca0000000000 */
[--C-:B------:R-:W-:Y:S02]  /*ed60*/  FFMA.FTZ R155, R3, c[0x0][0x2d0], -R170.reuse ;  /* 0x0000b400039b7a23 */ /* 0x100fe400000108aa */
[--C-:B------:R-:W-:Y:S01]  /*ed70*/  FFMA.FTZ R154, R15, c[0x0][0x2d0], -R170.reuse ;  /* 0x0000b4000f9a7a23 */ /* 0x100fe200000108aa */
[----:B--2---:R-:W-:Y:S01]  /*ed80*/  FMNMX.FTZ R3, R4, R17, !PT ;  /* 0x0000001104037209 */ /* 0x004fe20007810000 */
[--C-:B------:R-:W-:Y:S01]  /*ed90*/  FFMA.FTZ R152, R21, c[0x0][0x2d0], -R170.reuse ;  /* 0x0000b40015987a23 */ /* 0x100fe200000108aa */
[----:B------:R-:W-:Y:S01]  /*eda0*/  LDSM.16.MT88.4 R16, [R197+0x2900] ;  /* 0x00290000c510783b */ /* 0x000fe20000004200 */
[--C-:B------:R-:W-:Y:S01]  /*edb0*/  FFMA.FTZ R149, R29, c[0x0][0x2d0], -R170.reuse ;  /* 0x0000b4001d957a23 */ /* 0x100fe200000108aa */
[C---:B------:R-:W-:Y:S01]  /*edc0*/  FSETP.NEU.FTZ.AND P0, PT, R3.reuse, -INF , PT ;  /* 0xff8000000300780b */ /* 0x040fe20003f1d000 */
[----:B------:R-:W-:Y:S01]  /*edd0*/  FMUL.FTZ R165, R3, c[0x0][0x2d0] ;  /* 0x0000b40003a57a20 */ /* 0x000fe20000410000 */
[----:B------:R-:W-:Y:S01]  /*ede0*/  MUFU.EX2 R155, R155 ;  /* 0x0000009b009b7308 */ /* 0x000fe20000000800 */
[--C-:B------:R-:W-:Y:S01]  /*edf0*/  FFMA.FTZ R148, R11, c[0x0][0x2d0], -R170.reuse ;  /* 0x0000b4000b947a23 */ /* 0x100fe200000108aa */
[----:B------:R-:W-:Y:S01]  /*ee00*/  LDSM.16.MT88.4 R20, [R203+0x900] ;  /* 0x00090000cb14783b */ /* 0x000fe20000004200 */
[--C-:B------:R-:W-:Y:S01]  /*ee10*/  FFMA.FTZ R147, R9, c[0x0][0x2d0], -R170.reuse ;  /* 0x0000b40009937a23 */ /* 0x100fe200000108aa */
[----:B------:R-:W-:Y:S01]  /*ee20*/  FSEL R165, R165, RZ, P0 ;  /* 0x000000ffa5a57208 */ /* 0x000fe20000000000 */
[----:B------:R-:W-:-:S02]  /*ee30*/  FFMA.FTZ R153, R13, c[0x0][0x2d0], -R170 ;  /* 0x0000b4000d997a23 */ /* 0x000fc400000108aa */
[--C-:B------:R-:W-:Y:S01]  /*ee40*/  FFMA.FTZ R158, R169, c[0x0][0x2d0], -R170.reuse ;  /* 0x0000b400a99e7a23 */ /* 0x100fe200000108aa */
[----:B------:R-:W1:Y:S01]  /*ee50*/  MUFU.EX2 R154, R154 ;  /* 0x0000009a009a7308 */ /* 0x000e620000000800 */
[--C-:B------:R-:W-:Y:S02]  /*ee60*/  FFMA.FTZ R156, R57, c[0x0][0x2d0], -R165.reuse ;  /* 0x0000b400399c7a23 */ /* 0x100fe400000108a5 */
[----:B------:R-:W2:Y:S01]  /*ee70*/  LDSM.16.MT88.4 R56, [R197+0x2100] ;  /* 0x00210000c538783b */ /* 0x000ea20000004200 */
[--C-:B------:R-:W-:Y:S02]  /*ee80*/  FFMA.FTZ R157, R76, c[0x0][0x2d0], -R165.reuse ;  /* 0x0000b4004c9d7a23 */ /* 0x100fe400000108a5 */
[--C-:B------:R-:W-:Y:S02]  /*ee90*/  FFMA.FTZ R159, R30, c[0x0][0x2d0], -R165.reuse ;  /* 0x0000b4001e9f7a23 */ /* 0x100fe400000108a5 */
[--C-:B------:R-:W-:Y:S01]  /*eea0*/  FFMA.FTZ R150, R2, c[0x0][0x2d0], -R165.reuse ;  /* 0x0000b40002967a23 */ /* 0x100fe200000108a5 */
[----:B------:R-:W-:Y:S01]  /*eeb0*/  MUFU.EX2 R152, R152 ;  /* 0x0000009800987308 */ /* 0x000fe20000000800 */
[----:B------:R-:W-:Y:S01]  /*eec0*/  FFMA.FTZ R2, R7, c[0x0][0x2d0], -R170 ;  /* 0x0000b40007027a23 */ /* 0x000fe200000108aa */
[----:B------:R-:W-:Y:S01]  /*eed0*/  LDSM.16.MT88.4 R28, [R196+0x900] ;  /* 0x00090000c41c783b */ /* 0x000fe20000004200 */
[----:B------:R-:W-:-:S02]  /*eee0*/  FFMA.FTZ R135, R10, c[0x0][0x2d0], -R165 ;  /* 0x0000b4000a877a23 */ /* 0x000fc400000108a5 */
[--C-:B------:R-:W-:Y:S01]  /*eef0*/  FFMA.FTZ R0, R8, c[0x0][0x2d0], -R165.reuse ;  /* 0x0000b40008007a23 */ /* 0x100fe200000108a5 */
[----:B------:R-:W3:Y:S01]  /*ef00*/  LDSM.16.MT88.4 R4, [R196+0x4100] ;  /* 0x00410000c404783b */ /* 0x000ee20000004200 */
[----:B-1----:R-:W-:Y:S01]  /*ef10*/  F2FP.BF16.PACK_AB R96, R154, R155 ;  /* 0x0000009b9a60723e */ /* 0x002fe200000010ff */
[----:B------:R-:W1:Y:S01]  /*ef20*/  MUFU.EX2 R149, R149 ;  /* 0x0000009500957308 */ /* 0x000e620000000800 */
[--C-:B------:R-:W-:Y:S01]  /*ef30*/  FFMA.FTZ R151, R14, c[0x0][0x2d0], -R165.reuse ;  /* 0x0000b4000e977a23 */ /* 0x100fe200000108a5 */
[----:B------:R-:W4:Y:S01]  /*ef40*/  LDSM.16.MT88.4 R8, [R203+0x2900] ;  /* 0x00290000cb08783b */ /* 0x000f220000004200 */
[----:B------:R-:W-:Y:S02]  /*ef50*/  FFMA.FTZ R146, R12, c[0x0][0x2d0], -R165 ;  /* 0x0000b4000c927a23 */ /* 0x000fe400000108a5 */
[--C-:B------:R-:W-:Y:S01]  /*ef60*/  FFMA.FTZ R160, R167, c[0x0][0x2d0], -R170.reuse ;  /* 0x0000b400a7a07a23 */ /* 0x100fe200000108aa */
[----:B------:R-:W5:Y:S01]  /*ef70*/  LDSM.16.MT88.4 R12, [R196+0x2900] ;  /* 0x00290000c40c783b */ /* 0x000f620000004200 */
[--C-:B------:R-:W-:Y:S01]  /*ef80*/  FFMA.FTZ R161, R161, c[0x0][0x2d0], -R170.reuse ;  /* 0x0000b400a1a17a23 */ /* 0x100fe200000108aa */
[----:B------:R-:W-:Y:S01]  /*ef90*/  MUFU.EX2 R156, R156 ;  /* 0x0000009c009c7308 */ /* 0x000fe20000000800 */
[----:B------:R-:W-:-:S02]  /*efa0*/  FFMA.FTZ R163, R163, c[0x0][0x2d0], -R170 ;  /* 0x0000b400a3a37a23 */ /* 0x000fc400000108aa */
[--C-:B------:R-:W-:Y:S02]  /*efb0*/  FFMA.FTZ R164, R164, c[0x0][0x2d0], -R165.reuse ;  /* 0x0000b400a4a47a23 */ /* 0x100fe400000108a5 */
[--C-:B------:R-:W-:Y:S02]  /*efc0*/  FFMA.FTZ R167, R174, c[0x0][0x2d0], -R165.reuse ;  /* 0x0000b400aea77a23 */ /* 0x100fe400000108a5 */
[--C-:B------:R-:W-:Y:S01]  /*efd0*/  FFMA.FTZ R166, R166, c[0x0][0x2d0], -R165.reuse ;  /* 0x0000b400a6a67a23 */ /* 0x100fe200000108a5 */
[----:B------:R-:W2:Y:S01]  /*efe0*/  MUFU.EX2 R157, R157 ;  /* 0x0000009d009d7308 */ /* 0x000ea20000000800 */
[----:B-1----:R-:W-:Y:S01]  /*eff0*/  F2FP.BF16.PACK_AB R98, R149, R152 ;  /* 0x000000989562723e */ /* 0x002fe200000010ff */
[----:B------:R-:W-:Y:S02]  /*f000*/  FFMA.FTZ R169, R172, c[0x0][0x2d0], -R165 ;  /* 0x0000b400aca97a23 */ /* 0x000fe400000108a5 */
[--C-:B------:R-:W-:Y:S02]  /*f010*/  FFMA.FTZ R172, R173, c[0x0][0x2d0], -R170.reuse ;  /* 0x0000b400adac7a23 */ /* 0x100fe400000108aa */
[----:B------:R-:W-:-:S02]  /*f020*/  FFMA.FTZ R171, R171, c[0x0][0x2d0], -R170 ;  /* 0x0000b400abab7a23 */ /* 0x000fc400000108aa */
[----:B------:R-:W-:Y:S01]  /*f030*/  MUFU.EX2 R159, R159 ;  /* 0x0000009f009f7308 */ /* 0x000fe20000000800 */
[--C-:B------:R-:W-:Y:S02]  /*f040*/  FFMA.FTZ R173, R143, c[0x0][0x2d0], -R170.reuse ;  /* 0x0000b4008fad7a23 */ /* 0x100fe400000108aa */
[----:B------:R-:W-:Y:S02]  /*f050*/  FFMA.FTZ R170, R141, c[0x0][0x2d0], -R170 ;  /* 0x0000b4008daa7a23 */ /* 0x000fe400000108aa */
[--C-:B------:R-:W-:Y:S02]  /*f060*/  FFMA.FTZ R168, R168, c[0x0][0x2d0], -R165.reuse ;  /* 0x0000b400a8a87a23 */ /* 0x100fe400000108a5 */
[--C-:B------:R-:W-:Y:S01]  /*f070*/  FFMA.FTZ R175, R142, c[0x0][0x2d0], -R165.reuse ;  /* 0x0000b4008eaf7a23 */ /* 0x100fe200000108a5 */
[----:B------:R-:W1:Y:S01]  /*f080*/  MUFU.EX2 R150, R150 ;  /* 0x0000009600967308 */ /* 0x000e620000000800 */
[----:B--2---:R-:W-:Y:S01]  /*f090*/  F2FP.BF16.PACK_AB R97, R157, R156 ;  /* 0x0000009c9d61723e */ /* 0x004fe200000010ff */
        /* <DEDUP_REMOVED lines=8> */
[----:B-1----:R-:W-:Y:S01]  /*f120*/  F2FP.BF16.PACK_AB R99, R150, R159 ;  /* 0x0000009f9663723e */ /* 0x002fe200000010ff */
        /* <DEDUP_REMOVED lines=10> */
[----:B------:R-:W2:Y:S06]  /*f1d0*/  MUFU.EX2 R146, R146 ;  /* 0x0000009200927308 */ /* 0x000eac0000000800 */
        /* <DEDUP_REMOVED lines=35> */
[----:B------:R-:W4:Y:S06]  /*f410*/  MUFU.EX2 R231, R231 ;  /* 0x000000e700e77308 */ /* 0x000f2c0000000800 */
[C---:B---3--:R-:W-:Y:S07]  /*f420*/  HMMA.16816.F32.BF16 R92, R96.reuse, R4, RZ ;  /* 0x00000004605c723c */ /* 0x048fee00000418ff */
[----:B-1----:R-:W-:Y:S01]  /*f430*/  F2FP.BF16.PACK_AB R4, R148, R153 ;  /* 0x000000999404723e */ /* 0x002fe200000010ff */
[----:B------:R-:W-:Y:S01]  /*f440*/  HMMA.16816.F32.BF16 R96, R96, R6, RZ ;  /* 0x000000066060723c */ /* 0x000fe200000418ff */
[----:B--2---:R-:W-:Y:S01]  /*f450*/  F2FP.BF16.PACK_AB R5, R146, R151 ;  /* 0x000000979205723e */ /* 0x004fe200000010ff */
        /* <DEDUP_REMOVED lines=15> */
[----:B------:R-:W2:Y:S07]  /*f550*/  LDSM.16.MT88.4 R16, [R197+0x4900] ;  /* 0x00490000c510783b */ /* 0x000eae0000004200 */
[C---:B------:R-:W-:Y:S08]  /*f560*/  HMMA.16816.F32.BF16 R128, R4.reuse, R20, R128 ;  /* 0x000000140480723c */ /* 0x040ff00000041880 */
[C---:B------:R-:W-:Y:S01]  /*f570*/  HMMA.16816.F32.BF16 R124, R4.reuse, R22, R124 ;  /* 0x00000016047c723c */ /* 0x040fe2000004187c */
[----:B------:R-:W3:Y:S07]  /*f580*/  LDSM.16.MT88.4 R20, [R203+0x4900] ;  /* 0x00490000cb14783b */ /* 0x000eee0000004200 */
[C---:B-----5:R-:W-:Y:S08]  /*f590*/  HMMA.16816.F32.BF16 R60, R4.reuse, R12, R60 ;  /* 0x0000000c043c723c */ /* 0x060ff0000004183c */
[C---:B------:R-:W-:Y:S01]  /*f5a0*/  HMMA.16816.F32.BF16 R64, R4.reuse, R14, R64 ;  /* 0x0000000e0440723c */ /* 0x040fe20000041840 */
[----:B------:R-:W4:Y:S07]  /*f5b0*/  LDSM.16.MT88.4 R12, [R196+0x4900] ;  /* 0x00490000c40c783b */ /* 0x000f2e0000004200 */
[C---:B-1----:R-:W-:Y:S08]  /*f5c0*/  HMMA.16816.F32.BF16 R76, R4.reuse, R8, R76 ;  /* 0x00000008044c723c */ /* 0x042ff0000004184c */
[C---:B------:R-:W-:Y:S01]  /*f5d0*/  HMMA.16816.F32.BF16 R80, R4.reuse, R10, R80 ;  /* 0x0000000a0450723c */ /* 0x040fe20000041850 */
[----:B------:R-:W1:Y:S07]  /*f5e0*/  LDSM.16.MT88.4 R8, [R203+0x1100] ;  /* 0x00110000cb08783b */ /* 0x000e6e0000004200 */
[C---:B--2---:R-:W-:Y:S08]  /*f5f0*/  HMMA.16816.F32.BF16 R84, R4.reuse, R16, R84 ;  /* 0x000000100454723c */ /* 0x044ff00000041854 */
[C---:B------:R-:W-:Y:S01]  /*f600*/  HMMA.16816.F32.BF16 R88, R4.reuse, R18, R88 ;  /* 0x000000120458723c */ /* 0x040fe20000041858 */
[----:B------:R-:W2:Y:S07]  /*f610*/  LDSM.16.MT88.4 R16, [R198+0x1100] ;  /* 0x00110000c610783b */ /* 0x000eae0000004200 */
        /* <DEDUP_REMOVED lines=14> */
[----:B------:R-:W-:Y:S07]  /*f700*/  LDSM.16.MT88.4 R20, [R203+0x5100] ;  /* 0x00510000cb14783b */ /* 0x000fee0000004200 */
[C---:B----4-:R-:W-:Y:S08]  /*f710*/  HMMA.16816.F32.BF16 R92, R4.reuse, R12, R92 ;  /* 0x0000000c045c723c */ /* 0x050ff0000004185c */
        /* <DEDUP_REMOVED lines=17> */
[C---:B--2---:R-:W-:Y:S08]  /*f830*/  HMMA.16816.F32.BF16 R120, R4.reuse, R16, R120 ;  /* 0x000000100478723c */ /* 0x044ff00000041878 */
[C---:B------:R-:W-:Y:S01]  /*f840*/  HMMA.16816.F32.BF16 R116, R4.reuse, R18, R116 ;  /* 0x000000120474723c */ /* 0x040fe20000041874 */
[----:B------:R-:W2:Y:S07]  /*f850*/  LDSM.16.MT88.4 R16, [R196+0x3100] ;  /* 0x00310000c410783b */ /* 0x000eae0000004200 */
[C---:B---3--:R-:W-:Y:S08]  /*f860*/  HMMA.16816.F32.BF16 R36, R4.reuse, R12, R36 ;  /* 0x0000000c0424723c */ /* 0x048ff00000041824 */
[C---:B------:R-:W-:Y:S01]  /*f870*/  HMMA.16816.F32.BF16 R40, R4.reuse, R14, R40 ;  /* 0x0000000e0428723c */ /* 0x040fe20000041828 */
[----:B------:R-:W3:Y:S07]  /*f880*/  LDSM.16.MT88.4 R12, [R198+0x5100] ;  /* 0x00510000c60c783b */ /* 0x000eee0000004200 */
[C---:B------:R-:W-:Y:S08]  /*f890*/  HMMA.16816.F32.BF16 R68, R4.reuse, R20, R68 ;  /* 0x000000140444723c */ /* 0x040ff00000041844 */
[C---:B-1----:R-:W-:Y:S08]  /*f8a0*/  HMMA.16816.F32.BF16 R52, R4.reuse, R8, R52 ;  /* 0x000000080434723c */ /* 0x042ff00000041834 */
        /* <DEDUP_REMOVED lines=8> */
[C---:B------:R-:W-:Y:S01]  /*f930*/  HMMA.16816.F32.BF16 R72, R4.reuse, R22, R72 ;  /* 0x000000160448723c */ /* 0x040fe20000041848 */
[----:B------:R-:W-:Y:S07]  /*f940*/  LDSM.16.MT88.4 R20, [R196+0x3900] ;  /* 0x00390000c414783b */ /* 0x000fee0000004200 */
        /* <DEDUP_REMOVED lines=24> */
[----:B---3--:R-:W-:Y:S01]  /*fad0*/  HMMA.16816.F32.BF16 R128, R4, R12, R128 ;  /* 0x0000000c0480723c */ /* 0x008fe20000041880 */
[----:B------:R-:W-:-:S02]  /*fae0*/  FADD.FTZ R174, R174, R175 ;  /* 0x000000afaeae7221 */ /* 0x000fc40000010000 */
[----:B------:R-:W-:Y:S02]  /*faf0*/  FADD.FTZ R233, R170, R173 ;  /* 0x000000adaae97221 */ /* 0x000fe40000010000 */
[----:B------:R-:W-:-:S03]  /*fb00*/  FADD.FTZ R231, R231, R174 ;  /* 0x000000aee7e77221 */ /* 0x000fc60000010000 */
[C---:B------:R-:W-:Y:S01]  /*fb10*/  HMMA.16816.F32.BF16 R124, R4.reuse, R14, R124 ;  /* 0x0000000e047c723c */ /* 0x040fe2000004187c */
[----:B------:R-:W3:Y:S07]  /*fb20*/  LDSM.16.MT88.4 R12, [R198+0x5900] ;  /* 0x00590000c60c783b */ /* 0x000eee0000004200 */
[C---:B-1----:R-:W-:Y:S08]  /*fb30*/  HMMA.16816.F32.BF16 R36, R4.reuse, R8, R36 ;  /* 0x000000080424723c */ /* 0x042ff00000041824 */
[C---:B------:R-:W-:Y:S01]  /*fb40*/  HMMA.16816.F32.BF16 R40, R4.reuse, R10, R40 ;  /* 0x0000000a0428723c */ /* 0x040fe20000041828 */
[----:B------:R-:W1:Y:S07]  /*fb50*/  LDSM.16.MT88.4 R8, [R197+0x5900] ;  /* 0x00590000c508783b */ /* 0x000e6e0000004200 */
[C---:B--2---:R-:W-:Y:S08]  /*fb60*/  HMMA.16816.F32.BF16 R68, R4.reuse, R16, R68 ;  /* 0x000000100444723c */ /* 0x044ff00000041844 */
[C---:B------:R-:W-:Y:S01]  /*fb70*/  HMMA.16816.F32.BF16 R72, R4.reuse, R18, R72 ;  /* 0x000000120448723c */ /* 0x040fe20000041848 */
[----:B------:R-:W2:Y:S07]  /*fb80*/  LDSM.16.MT88.4 R16, [R196+0x5900] ;  /* 0x00590000c410783b */ /* 0x000eae0000004200 */
        /* <DEDUP_REMOVED lines=12> */
[C---:B---3--:R-:W-:Y:S08]  /*fc50*/  HMMA.16816.F32.BF16 R76, R4.reuse, R12, R76 ;  /* 0x0000000c044c723c */ /* 0x048ff0000004184c */
[C---:B------:R-:W-:Y:S08]  /*fc60*/  HMMA.16816.F32.BF16 R80, R4.reuse, R14, R80 ;  /* 0x0000000e0450723c */ /* 0x040ff00000041850 */
[C---:B-1----:R-:W-:Y:S08]  /*fc70*/  HMMA.16816.F32.BF16 R84, R4.reuse, R8, R84 ;  /* 0x000000080454723c */ /* 0x042ff00000041854 */
[C---:B------:R-:W-:Y:S08]  /*fc80*/  HMMA.16816.F32.BF16 R88, R4.reuse, R10, R88 ;  /* 0x0000000a0458723c */ /* 0x040ff00000041858 */
[C---:B--2---:R-:W-:Y:S08]  /*fc90*/  HMMA.16816.F32.BF16 R92, R4.reuse, R16, R92 ;  /* 0x00000010045c723c */ /* 0x044ff0000004185c */
[----:B------:R-:W-:Y:S01]  /*fca0*/  HMMA.16816.F32.BF16 R96, R4, R18, R96 ;  /* 0x000000120460723c */ /* 0x000fe20000041860 */
[----:B------:R-:W-:Y:S07]  /*fcb0*/  @!P2 BRA `(.L_x_139) ;  /* 0x00002e300000a947 */ /* 0x000fee0003800000 */
[----:B------:R-:W-:Y:S01]  /*fcc0*/  SHF.R.S32.HI R227, RZ, 0x1f, R134 ;  /* 0x0000001fffe37819 */ /* 0x000fe20000011486 */
[----:B------:R-:W-:Y:S01]  /*fcd0*/  IMAD.MOV.U32 R0, RZ, RZ, R3 ;  /* 0x000000ffff007224 */ /* 0x000fe200078e0003 */
[----:B------:R-:W-:Y:S01]  /*fce0*/  SHF.R.S32.HI R2, RZ, 0x1f, R145 ;  /* 0x0000001fff027819 */ /* 0x000fe20000011491 */
[----:B------:R-:W-:Y:S01]  /*fcf0*/  IMAD.MOV.U32 R135, RZ, RZ, R132 ;  /* 0x000000ffff877224 */ /* 0x000fe200078e0084 */
[----:B------:R-:W-:Y:S01]  /*fd00*/  SHF.R.S32.HI R223, RZ, 0x1f, R144 ;  /* 0x0000001fffdf7819 */ /* 0x000fe20000011490 */
[C---:B------:R-:W-:Y:S01]  /*fd10*/  IMAD.SHL.U32 R226, R134.reuse, 0x2, RZ ;  /* 0x0000000286e27824 */ /* 0x040fe200078e00ff */
[----:B------:R-:W-:Y:S01]  /*fd20*/  LEA.HI.SX32 R229, R133, 0xfffffffe, 0x1a ;  /* 0xfffffffe85e57811 */ /* 0x000fe200078fd2ff */
[C---:B------:R-:W-:Y:S01]  /*fd30*/  IMAD.SHL.U32 R224, R145.reuse, 0x2, RZ ;  /* 0x0000000291e07824 */ /* 0x040fe200078e00ff */
[----:B------:R-:W-:Y:S01]  /*fd40*/  SHF.L.U64.HI R227, R134, 0x1, R227 ;  /* 0x0000000186e37819 */ /* 0x000fe200000102e3 */
[C---:B------:R-:W-:Y:S01]  /*fd50*/  IMAD.SHL.U32 R222, R144.reuse, 0x2, RZ ;  /* 0x0000000290de7824 */ /* 0x040fe200078e00ff */
[----:B------:R-:W-:Y:S01]  /*fd60*/  SHF.L.U64.HI R225, R145, 0x1, R2 ;  /* 0x0000000191e17819 */ /* 0x000fe20000010202 */
[----:B------:R-:W-:Y:S01]  /*fd70*/  IMAD R221, R207, c[0x0][0x210], RZ ;  /* 0x00008400cfdd7a24 */ /* 0x000fe200078e02ff */
[----:B------:R-:W-:Y:S01]  /*fd80*/  SHF.L.U64.HI R223, R144, 0x1, R223 ;  /* 0x0000000190df7819 */ /* 0x000fe200000102df */
[----:B------:R-:W-:Y:S01]  /*fd90*/  ULDC.64 UR4, c[0x0][0x118] ;  /* 0x0000460000047ab9 */ /* 0x000fe20000000a00 */
[----:B------:R-:W-:Y:S01]  /*fda0*/  IADD3 R220, R216, 0x100, RZ ;  /* 0x00000100d8dc7810 */ /* 0x000fe20007ffe0ff */
[----:B------:R-:W-:Y:S05]  /*fdb0*/  BRA `(.L_x_140) ;  /* 0x0000033000007947 */ /* 0x000fea0003800000 */
.L_x_142:
[----:B------:R-:W-:Y:S01]  /*fdc0*/  ISETP.NE.AND P2, PT, R212, 0x1, PT ;  /* 0x00000001d400780c */ /* 0x000fe20003f45270 */
[----:B------:R-:W-:Y:S02]  /*fdd0*/  IMAD R2, R229, 0x40, R208 ;  /* 0x00000040e5027824 */ /* 0x000fe400078e02d0 */
[----:B------:R-:W-:Y:S03]  /*fde0*/  IMAD.MOV.U32 R214, RZ, RZ, RZ ;  /* 0x000000ffffd67224 */ /* 0x000fe600078e00ff */
[----:B------:R-:W-:Y:S05]  /*fdf0*/  IADD3 R215, R2, -0x40, R217 ;  /* 0xffffffc002d77810 */ /* 0x000fea0007ffe0d9 */
[----:B------:R-:W-:Y:S02]  /*fe00*/  IMAD.MOV.U32 R2, RZ, RZ, R215 ;  /* 0x000000ffff027224 */ /* 0x000fe400078e00d7 */
[----:B------:R-:W-:Y:S05]  /*fe10*/  @P2 IMAD.HI.U32 R3, R215, c[0x0][0x2bc], RZ ;  /* 0x0000af00d7032a27 */ /* 0x000fea00078e00ff */
[----:B------:R-:W-:Y:S04]  /*fe20*/  @P2 SHF.R.U32.HI R2, RZ, c[0x0][0x2c0], R3 ;  /* 0x0000b000ff022a19 */ /* 0x000fe80000011603 */
[C---:B------:R-:W-:Y:S04]  /*fe30*/  @!P3 IADD3 R4, P0, R2.reuse, R218, RZ ;  /* 0x000000da0204b210 */ /* 0x040fe80007f1e0ff */
[----:B------:R-:W-:Y:S01]  /*fe40*/  @!P3 LEA.HI.X.SX32 R3, R2, R213, 0x1, P0 ;  /* 0x000000d50203b211 */ /* 0x000fe200000f0eff */
[----:B------:R-:W-:Y:S01]  /*fe50*/  IMAD.MOV R2, RZ, RZ, -R2 ;  /* 0x000000ffff027224 */ /* 0x000fe200078e0a02 */
[----:B------:R-:W-:Y:S03]  /*fe60*/  @!P3 LEA R8, P0, R4, c[0x0][0x2a0], 0x2 ;  /* 0x0000a8000408ba11 */ /* 0x000fe600078010ff */
[----:B------:R-:W-:Y:S01]  /*fe70*/  IMAD R215, R2, c[0x0][0x2b8], R215 ;  /* 0x0000ae0002d77a24 */ /* 0x000fe200078e02d7 */
[----:B------:R-:W-:Y:S01]  /*fe80*/  @!P3 LEA.HI.X R9, R4, c[0x0][0x2a4], R3, 0x2, P0 ;  /* 0x0000a9000409ba11 */ /* 0x000fe200000f1403 */
[----:B------:R-:W-:Y:S02]  /*fe90*/  IMAD R2, R207, c[0x0][0x1e8], RZ ;  /* 0x00007a00cf027a24 */ /* 0x000fe400078e02ff */
        /* <DEDUP_REMOVED lines=14> */
[----:B------:R-:W1:Y:S04]  /*ff80*/  SHFL.IDX PT, R5, R15, RZ, 0x181f ;  /* 0x00181fff0f057589 */ /* 0x000e6800000e0000 */
[----:B------:R-:W2:Y:S04]  /*ff90*/  SHFL.IDX PT, R4, R14, RZ, 0x181f ;  /* 0x00181fff0e047589 */ /* 0x000ea800000e0000 */
[----:B------:R-:W3:Y:S04]  /*ffa0*/  SHFL.IDX PT, R3, R15, 0x1, 0x181f ;  /* 0x00381f000f037f89 */ /* 0x000ee800000e0000 */
[----:B------:R-:W4:Y:S01]  /*ffb0*/  SHFL.IDX PT, R2, R14, 0x1, 0x181f ;  /* 0x00381f000e027f89 */ /* 0x000f2200000e0000 */
[C---:B-1----:R-:W-:Y:S02]  /*ffc0*/  IADD3 R8, P0, R5.reuse, R226, RZ ;  /* 0x000000e205087210 */ /* 0x042fe40007f1e0ff */
[C---:B------:R-:W-:Y:S02]  /*ffd0*/  IADD3 R6, P1, R5.reuse, R224, RZ ;  /* 0x000000e005067210 */ /* 0x040fe40007f3e0ff */
[C---:B--2---:R-:W-:Y:S02]  /*ffe0*/  IADD3.X R9, R4.reuse, R227, RZ, P0, !PT ;  /* 0x000000e304097210 */ /* 0x044fe400007fe4ff */
[----:B------:R-:W-:Y:S01]  /*fff0*/  IADD3 R12, P0, R5, R222, RZ ;  /* 0x000000de050c7210 */ /* 0x000fe20007f1e0ff */
[C---:B------:R-:W-:Y:S01]  /*10000*/  IMAD.X R7, R4.reuse, 0x1, R225, P1 ;  /* 0x0000000104077824 */ /* 0x040fe200008e06e1 */
[C---:B---3--:R-:W-:Y:S01]  /*10010*/  IADD3 R10, P2, R3.reuse, R226, RZ ;  /* 0x000000e2030a7210 */ /* 0x048fe20007f5e0ff */
[----:B------:R1:W-:Y:S02]  /*10020*/  LDGSTS.E.BYPASS.LTC128B.128 [R216+0x6100], [R8.64], !P6 ;  /* 0x0610000008d87fae */ /* 0x0003e4000f101d44 */
[----:B------:R-:W-:Y:S01]  /*10030*/  IMAD.X R13, R4, 0x1, R223, P0 ;  /* 0x00000001040d7824 */ /* 0x000fe200000e06df */
[C---:B------:R-:W-:Y:S01]  /*10040*/  IADD3 R4, P1, R3.reuse, R224, RZ ;  /* 0x000000e003047210 */ /* 0x040fe20007f3e0ff */
[----:B------:R1:W-:Y:S01]  /*10050*/  LDGSTS.E.BYPASS.LTC128B.128 [R216+0x8100], [R6.64], !P5 ;  /* 0x0810000006d87fae */ /* 0x0003e2000e901d44 */
[C---:B----4-:R-:W-:Y:S01]  /*10060*/  IMAD.X R11, R2.reuse, 0x1, R227, P2 ;  /* 0x00000001020b7824 */ /* 0x050fe200010e06e3 */
[----:B------:R-:W-:Y:S02]  /*10070*/  IADD3 R14, P0, R3, R222, RZ ;  /* 0x000000de030e7210 */ /* 0x000fe40007f1e0ff */
[----:B------:R1:W-:Y:S01]  /*10080*/  LDGSTS.E.BYPASS.LTC128B.128 [R216+0xa100], [R12.64], !P4 ;  /* 0x0a1000000cd87fae */ /* 0x0003e2000e101d44 */
[C---:B------:R-:W-:Y:S02]  /*10090*/  IADD3.X R5, R2.reuse, R225, RZ, P1, !PT ;  /* 0x000000e102057210 */ /* 0x040fe40000ffe4ff */
[----:B------:R-:W-:Y:S01]  /*100a0*/  IMAD.X R15, R2, 0x1, R223, P0 ;  /* 0x00000001020f7824 */ /* 0x000fe200000e06df */
[----:B------:R1:W-:Y:S04]  /*100b0*/  LDGSTS.E.BYPASS.LTC128B.128 [R216+0x7100], [R10.64], !P6 ;  /* 0x071000000ad87fae */ /* 0x0003e8000f101d44 */
[----:B------:R1:W-:Y:S04]  /*100c0*/  LDGSTS.E.BYPASS.LTC128B.128 [R216+0x9100], [R4.64], !P5 ;  /* 0x0910000004d87fae */ /* 0x0003e8000e901d44 */
[----:B------:R1:W-:Y:S01]  /*100d0*/  LDGSTS.E.BYPASS.LTC128B.128 [R216+0xb100], [R14.64], !P4 ;  /* 0x0b1000000ed87fae */ /* 0x0003e2000e101d44 */
[----:B------:R-:W-:-:S05]  /*100e0*/  BRA `(.L_x_141) ;  /* 0x0000109000007947 */ /* 0x000fca0003800000 */
.L_x_140:
[----:B------:R-:W-:Y:S01]  /*100f0*/  SHF.R.S32.HI R9, RZ, 0x1f, R215 ;  /* 0x0000001fff097819 */ /* 0x000fe200000114d7 */
[----:B------:R-:W-:Y:S01]  /*10100*/  IMAD.WIDE.U32 R10, R215, c[0x0][0x208], RZ ;  /* 0x00008200d70a7a25 */ /* 0x000fe200078e00ff */
[----:B------:R-:W-:Y:S01]  /*10110*/  SHF.R.S32.HI R3, RZ, 0x1f, R214 ;  /* 0x0000001fff037819 */ /* 0x000fe200000114d6 */
[----:B------:R-:W-:Y:S04]  /*10120*/  DEPBAR.LE SB0, 0x0 ;  /* 0x000080000000791a */ /* 0x000fe80000000000 */
[----:B------:R-:W-:Y:S01]  /*10130*/  IMAD R9, R9, c[0x0][0x208], RZ ;  /* 0x0000820009097a24 */ /* 0x000fe200078e02ff */
[----:B------:R-:W-:Y:S01]  /*10140*/  BAR.SYNC.DEFER_BLOCKING 0x0 ;  /* 0x0000000000007b1d */ /* 0x000fe20000010000 */
[----:B------:R-:W-:Y:S02]  /*10150*/  IMAD R3, R3, c[0x0][0x218], RZ ;  /* 0x0000860003037a24 */ /* 0x000fe400078e02ff */
[----:B------:R-:W-:Y:S02]  /*10160*/  IMAD R9, R215, c[0x0][0x20c], R9 ;  /* 0x00008300d7097a24 */ /* 0x000fe400078e0209 */
[C---:B------:R-:W-:Y:S03]  /*10170*/  IMAD R3, R214.reuse, c[0x0][0x21c], R3 ;  /* 0x00008700d6037a24 */ /* 0x040fe600078e0203 */
[----:B------:R-:W-:Y:S05]  /*10180*/  IADD3 R11, R11, R9, RZ ;  /* 0x000000090b0b7210 */ /* 0x000fea0007ffe0ff */
[----:B------:R-:W-:Y:S05]  /*10190*/  IMAD.WIDE.U32 R10, R214, c[0x0][0x218], R10 ;  /* 0x00008600d60a7a25 */ /* 0x000fea00078e000a */
[----:B------:R-:W-:Y:S04]  /*101a0*/  IADD3 R2, P0, R221, R10, RZ ;  /* 0x0000000add027210 */ /* 0x000fe80007f1e0ff */
[----:B------:R-:W-:Y:S02]  /*101b0*/  IADD3.X R3, R210, R11, R3, P0, !PT ;  /* 0x0000000bd2037210 */ /* 0x000fe400007fe403 */
[C---:B------:R-:W-:Y:S01]  /*101c0*/  LEA R14, P0, R2.reuse, c[0x0][0x1f8], 0x1 ;  /* 0x00007e00020e7a11 */ /* 0x040fe200078008ff */
[----:B------:R-:W-:Y:S03]  /*101d0*/  LDSM.16.M88.4 R136, [R206+0xc100] ;  /* 0x00c10000ce88783b */ /* 0x000fe60000000200 */
[----:B------:R-:W-:Y:S04]  /*101e0*/  LEA.HI.X R9, R2, c[0x0][0x1fc], R3, 0x1, P0 ;  /* 0x00007f0002097a11 */ /* 0x000fe800000f0c03 */
[----:B------:R-:W-:Y:S07]  /*101f0*/  SHFL.IDX PT, R17, R14, RZ, 0x181f ;  /* 0x00181fff0e117589 */ /* 0x000fee00000e0000 */
[----:B------:R-:W-:Y:S07]  /*10200*/  SHFL.IDX PT, R2, R9, RZ, 0x181f ;  /* 0x00181fff09027589 */ /* 0x000fee00000e0000 */
[----:B------:R-:W1:Y:S07]  /*10210*/  LDSM.16.M88.4 R140, [R205+0x6100] ;  /* 0x00610000cd8c783b */ /* 0x000e6e0000000200 */
[----:B------:R-:W-:Y:S07]  /*10220*/  LDSM.16.M88.4 R144, [R205+0x6900] ;  /* 0x00690000cd90783b */ /* 0x000fee0000000200 */
[----:B------:R-:W-:Y:S07]  /*10230*/  LDSM.16.M88.4 R148, [R205+0x7100] ;  /* 0x00710000cd94783b */ /* 0x000fee0000000200 */
[----:B------:R-:W-:Y:S07]  /*10240*/  LDSM.16.M88.4 R152, [R205+0x7900] ;  /* 0x00790000cd98783b */ /* 0x000fee0000000200 */
[----:B------:R-:W-:Y:S07]  /*10250*/  LDSM.16.M88.4 R156, [R202+0xc100] ;  /* 0x00c10000ca9c783b */ /* 0x000fee0000000200 */
[----:B------:R-:W-:Y:S01]  /*10260*/  LDSM.16.M88.4 R160, [R204] ;  /* 0x00000000cca0783b */ /* 0x000fe20000000200 */
[C---:B-1----:R-:W-:Y:S06]  /*10270*/  HMMA.16816.F32.BF16 R4, R136.reuse, R140, RZ ;  /* 0x0000008c8804723c */ /* 0x042fec00000418ff */
[----:B------:R-:W-:Y:S01]  /*10280*/  LDSM.16.M88.4 R164, [R195] ;  /* 0x00000000c3a4783b */ /* 0x000fe20000000200 */
[C---:B------:R-:W-:Y:S02]  /*10290*/  IADD3 R12, P0, R17.reuse, R226, RZ ;  /* 0x000000e2110c7210 */ /* 0x040fe40007f1e0ff */
[C---:B------:R-:W-:Y:S03]  /*102a0*/  IADD3 R10, P1, R17.reuse, R224, RZ ;  /* 0x000000e0110a7210 */ /* 0x040fe60007f3e0ff */
[C---:B------:R-:W-:Y:S01]  /*102b0*/  IADD3.X R13, R2.reuse, R227, RZ, P0, !PT ;  /* 0x000000e3020d7210 */ /* 0x040fe200007fe4ff */
[----:B------:R-:W-:Y:S01]  /*102c0*/  LDSM.16.M88.4 R168, [R194] ;  /* 0x00000000c2a8783b */ /* 0x000fe20000000200 */
[C---:B------:R-:W-:Y:S02]  /*102d0*/  IADD3.X R11, R2.reuse, R225, RZ, P1, !PT ;  /* 0x000000e1020b7210 */ /* 0x040fe40000ffe4ff */
[----:B------:R-:W-:Y:S04]  /*102e0*/  IADD3 R16, P0, R17, R222, RZ ;  /* 0x000000de11107210 */ /* 0x000fe80007f1e0ff */
[----:B------:R-:W-:Y:S01]  /*102f0*/  LDSM.16.M88.4 R172, [R193] ;  /* 0x00000000c1ac783b */ /* 0x000fe20000000200 */
[----:B------:R-:W-:Y:S06]  /*10300*/  IADD3.X R17, R2, R223, RZ, P0, !PT ;  /* 0x000000df02117210 */ /* 0x000fec00007fe4ff */
[----:B------:R-:W-:Y:S01]  /*10310*/  @!PT LDS RZ, [RZ] ;  /* 0x00000000fffff984 */ /* 0x000fe20000000800 */
[----:B------:R-:W-:Y:S01]  /*10320*/  @!PT LDS RZ, [RZ] ;  /* 0x00000000fffff984 */ /* 0x000fe20000000800 */
[----:B------:R-:W-:Y:S01]  /*10330*/  @!PT LDS RZ, [RZ] ;  /* 0x00000000fffff984 */ /* 0x000fe20000000800 */
[----:B------:R1:W-:Y:S07]  /*10340*/  LDGSTS.E.BYPASS.LTC128B.128 [R220], [R12.64], !P6 ;  /* 0x000000000cdc7fae */ /* 0x0003ee000f101d44 */
[----:B------:R-:W2:Y:S07]  /*10350*/  SHFL.IDX PT, R3, R14, 0x1, 0x181f ;  /* 0x00381f000e037f89 */ /* 0x000eae00000e0000 */
[----:B------:R3:W-:Y:S07]  /*10360*/  LDGSTS.E.BYPASS.LTC128B.128 [R220+0x2000], [R10.64], !P5 ;  /* 0x020000000adc7fae */ /* 0x0007ee000e901d44 */
[----:B------:R-:W4:Y:S07]  /*10370*/  SHFL.IDX PT, R8, R9, 0x1, 0x181f ;  /* 0x00381f0009087f89 */ /* 0x000f2e00000e0000 */
[----:B------:R5:W-:Y:S01]  /*10380*/  LDGSTS.E.BYPASS.LTC128B.128 [R220+0x4000], [R16.64], !P4 ;  /* 0x0400000010dc7fae */ /* 0x000be2000e101d44 */
[C---:B--2---:R-:W-:Y:S02]  /*10390*/  IADD3 R32, P2, R3.reuse, R226, RZ ;  /* 0x000000e203207210 */ /* 0x044fe40007f5e0ff */
[C---:B------:R-:W-:Y:S02]  /*103a0*/  IADD3 R132, P1, R3.reuse, R224, RZ ;  /* 0x000000e003847210 */ /* 0x040fe40007f3e0ff */
[----:B------:R-:W-:Y:S02]  /*103b0*/  IADD3 R2, P0, R3, R222, RZ ;  /* 0x000000de03027210 */ /* 0x000fe40007f1e0ff */
[C---:B----4-:R-:W-:Y:S02]  /*103c0*/  IADD3.X R33, R8.reuse, R227, RZ, P2, !PT ;  /* 0x000000e308217210 */ /* 0x050fe400017fe4ff */
[C---:B------:R-:W-:Y:S02]  /*103d0*/  IADD3.X R133, R8.reuse, R225, RZ, P1, !PT ;  /* 0x000000e108857210 */ /* 0x040fe40000ffe4ff */
[----:B------:R-:W-:Y:S01]  /*103e0*/  IADD3.X R3, R8, R223, RZ, P0, !PT ;  /* 0x000000df08037210 */ /* 0x000fe200007fe4ff */
[----:B------:R2:W-:Y:S01]  /*103f0*/  LDGSTS.E.BYPASS.LTC128B.128 [R220+0x1000], [R32.64], !P6 ;  /* 0x0100000020dc7fae */ /* 0x0005e2000f101d44 */
[C---:B---3--:R-:W-:Y:S01]  /*10400*/  HMMA.16816.F32.BF16 R8, R136.reuse, R142, RZ ;  /* 0x0000008e8808723c */ /* 0x048fe200000418ff */
[----:B------:R-:W-:Y:S05]  /*10410*/  ISETP.GE.AND P0, PT, R229, 0x1, PT ;  /* 0x00000001e500780c */ /* 0x000fea0003f06270 */
[----:B------:R3:W-:Y:S02]  /*10420*/  LDGSTS.E.BYPASS.LTC128B.128 [R220+0x3000], [R132.64], !P5 ;  /* 0x0300000084dc7fae */ /* 0x0007e4000e901d44 */
[C---:B-1----:R-:W-:Y:S05]  /*10430*/  HMMA.16816.F32.BF16 R12, R136.reuse, R144, RZ ;  /* 0x00000090880c723c */ /* 0x042fea00000418ff */
[----:B------:R1:W-:Y:S03]  /*10440*/  LDGSTS.E.BYPASS.LTC128B.128 [R220+0x5000], [R2.64], !P4 ;  /* 0x0500000002dc7fae */ /* 0x0003e6000e101d44 */
[C---:B-----5:R-:W-:Y:S04]  /*10450*/  HMMA.16816.F32.BF16 R16, R136.reuse, R146, RZ ;  /* 0x000000928810723c */ /* 0x060fe800000418ff */
[----:B------:R-:W-:Y:S04]  /*10460*/  LDSM.16.M88.4 R176, [R201+0xc100] ;  /* 0x00c10000c9b0783b */ /* 0x000fe80000000200 */
[C---:B------:R-:W-:Y:S03]  /*10470*/  HMMA.16816.F32.BF16 R20, R136.reuse, R148, RZ ;  /* 0x000000948814723c */ /* 0x040fe600000418ff */
[----:B------:R-:W0:Y:S05]  /*10480*/  LDGDEPBAR ;  /* 0x00000000000079af */ /* 0x000e2a0000000000 */
[C---:B------:R-:W-:Y:S02]  /*10490*/  HMMA.16816.F32.BF16 R24, R136.reuse, R150, RZ ;  /* 0x000000968818723c */ /* 0x040fe400000418ff */
[----:B------:R-:W4:Y:S06]  /*104a0*/  LDSM.16.M88.4 R180, [R200+0x6100] ;  /* 0x00610000c8b4783b */ /* 0x000f2c0000000200 */
[C---:B------:R-:W-:Y:S01]  /*104b0*/  HMMA.16816.F32.BF16 R28, R136.reuse, R152, RZ ;  /* 0x00000098881c723c */ /* 0x040fe200000418ff */
[----:B------:R-:W-:Y:S07]  /*104c0*/  LDSM.16.M88.4 R140, [R200+0x7100] ;  /* 0x00710000c88c783b */ /* 0x000fee0000000200 */
[----:B--2---:R-:W-:Y:S01]  /*104d0*/  HMMA.16816.F32.BF16 R32, R136, R154, RZ ;  /* 0x0000009a8820723c */ /* 0x004fe200000418ff */
[----:B------:R-:W2:Y:S07]  /*104e0*/  LDSM.16.M88.4 R136, [R200+0x6900] ;  /* 0x00690000c888783b */ /* 0x000eae0000000200 */
[C---:B------:R-:W-:Y:S01]  /*104f0*/  HMMA.16816.F32.BF16 R4, R156.reuse, R160, R4 ;  /* 0x000000a09c04723c */ /* 0x040fe20000041804 */
[----:B------:R-:W5:Y:S07]  /*10500*/  LDSM.16.M88.4 R144, [R200+0x7900] ;  /* 0x00790000c890783b */ /* 0x000f6e0000000200 */
[C---:B------:R-:W-:Y:S01]  /*10510*/  HMMA.16816.F32.BF16 R8, R156.reuse, R162, R8 ;  /* 0x000000a29c08723c */ /* 0x040fe20000041808 */
[----:B------:R-:W-:Y:S07]  /*10520*/  LDSM.16.M88.4 R148, [R199+0xc100] ;  /* 0x00c10000c794783b */ /* 0x000fee0000000200 */
[C---:B------:R-:W-:Y:S01]  /*10530*/  HMMA.16816.F32.BF16 R12, R156.reuse, R164, R12 ;  /* 0x000000a49c0c723c */ /* 0x040fe2000004180c */
[----:B------:R-:W1:Y:S07]  /*10540*/  LDSM.16.M88.4 R152, [R192] ;  /* 0x00000000c098783b */ /* 0x000e6e0000000200 */
[C---:B------:R-:W-:Y:S01]  /*10550*/  HMMA.16816.F32.BF16 R16, R156.reuse, R166, R16 ;  /* 0x000000a69c10723c */ /* 0x040fe20000041810 */
[----:B------:R-:W-:Y:S07]  /*10560*/  LDSM.16.M88.4 R160, [R192+0x1000] ;  /* 0x00100000c0a0783b */ /* 0x000fee0000000200 */
[C---:B------:R-:W-:Y:S01]  /*10570*/  HMMA.16816.F32.BF16 R20, R156.reuse, R168, R20 ;  /* 0x000000a89c14723c */ /* 0x040fe20000041814 */
[----:B------:R-:W-:Y:S07]  /*10580*/  LDSM.16.M88.4 R164, [R192+0x1800] ;  /* 0x00180000c0a4783b */ /* 0x000fee0000000200 */
[C---:B------:R-:W-:Y:S01]  /*10590*/  HMMA.16816.F32.BF16 R24, R156.reuse, R170, R24 ;  /* 0x000000aa9c18723c */ /* 0x040fe20000041818 */
[----:B------:R-:W-:Y:S07]  /*105a0*/  LDSM.16.M88.4 R168, [R206+0x10100] ;  /* 0x01010000cea8783b */ /* 0x000fee0000000200 */
[C---:B------:R-:W-:Y:S08]  /*105b0*/  HMMA.16816.F32.BF16 R28, R156.reuse, R172, R28 ;  /* 0x000000ac9c1c723c */ /* 0x040ff0000004181c */
[----:B------:R-:W-:Y:S01]  /*105c0*/  HMMA.16816.F32.BF16 R32, R156, R174, R32 ;  /* 0x000000ae9c20723c */ /* 0x000fe20000041820 */
[----:B------:R-:W1:Y:S07]  /*105d0*/  LDSM.16.M88.4 R156, [R192+0x800] ;  /* 0x00080000c09c783b */ /* 0x000e6e0000000200 */
[C---:B----4-:R-:W-:Y:S01]  /*105e0*/  HMMA.16816.F32.BF16 R4, R176.reuse, R180, R4 ;  /* 0x000000b4b004723c */ /* 0x050fe20000041804 */
[----:B------:R-:W4:Y:S07]  /*105f0*/  LDSM.16.M88.4 R172, [R205+0x8100] ;  /* 0x00810000cdac783b */ /* 0x000f2e0000000200 */
        /* <DEDUP_REMOVED lines=11> */
[C---:B-1----:R-:W-:Y:S01]  /*106b0*/  HMMA.16816.F32.BF16 R4, R148.reuse, R152, R4 ;  /* 0x000000989404723c */ /* 0x042fe20000041804 */
[----:B------:R-:W1:Y:S07]  /*106c0*/  LDSM.16.M88.4 R176, [R202+0x10100] ;  /* 0x01010000cab0783b */ /* 0x000e6e0000000200 */
[C---:B------:R-:W-:Y:S01]  /*106d0*/  HMMA.16816.F32.BF16 R8, R148.reuse, R154, R8 ;  /* 0x0000009a9408723c */ /* 0x040fe20000041808 */
[----:B------:R-:W-:Y:S07]  /*106e0*/  LDSM.16.M88.4 R152, [R189] ;  /* 0x00000000bd98783b */ /* 0x000fee0000000200 */
[C---:B------:R-:W-:Y:S08]  /*106f0*/  HMMA.16816.F32.BF16 R12, R148.reuse, R156, R12 ;  /* 0x0000009c940c723c */ /* 0x040ff0000004180c */
[C---:B------:R-:W-:Y:S01]  /*10700*/  HMMA.16816.F32.BF16 R16, R148.reuse, R158, R16 ;  /* 0x0000009e9410723c */ /* 0x040fe20000041810 */
[----:B------:R-:W-:Y:S07]  /*10710*/  LDSM.16.M88.4 R156, [R188] ;  /* 0x00000000bc9c783b */ /* 0x000fee0000000200 */
[C---:B------:R-:W-:Y:S08]  /*10720*/  HMMA.16816.F32.BF16 R20, R148.reuse, R160, R20 ;  /* 0x000000a09414723c */ /* 0x040ff00000041814 */
[C---:B------:R-:W-:Y:S01]  /*10730*/  HMMA.16816.F32.BF16 R24, R148.reuse, R162, R24 ;  /* 0x000000a29418723c */ /* 0x040fe20000041818 */
[----:B------:R-:W-:Y:S07]  /*10740*/  LDSM.16.M88.4 R160, [R201+0x10100] ;  /* 0x01010000c9a0783b */ /* 0x000fee0000000200 */
[C---:B------:R-:W-:Y:S08]  /*10750*/  HMMA.16816.F32.BF16 R28, R148.reuse, R164, R28 ;  /* 0x000000a4941c723c */ /* 0x040ff0000004181c */
[----:B------:R-:W-:Y:S01]  /*10760*/  HMMA.16816.F32.BF16 R32, R148, R166, R32 ;  /* 0x000000a69420723c */ /* 0x000fe20000041820 */
[----:B------:R-:W1:Y:S07]  /*10770*/  LDSM.16.M88.4 R148, [R190] ;  /* 0x00000000be94783b */ /* 0x000e6e0000000200 */
[C---:B----4-:R-:W-:Y:S01]  /*10780*/  HMMA.16816.F32.BF16 R4, R168.reuse, R172, R4 ;  /* 0x000000aca804723c */ /* 0x050fe20000041804 */
[----:B------:R-:W4:Y:S07]  /*10790*/  LDSM.16.M88.4 R164, [R200+0x8100] ;  /* 0x00810000c8a4783b */ /* 0x000f2e0000000200 */
        /* <DEDUP_REMOVED lines=14> */
[----:B------:R-:W-:Y:S07]  /*10880*/  LDSM.16.M88.4 R180, [R205+0xa100] ;  /* 0x00a10000cdb4783b */ /* 0x000fee0000000200 */
[C---:B------:R-:W-:Y:S08]  /*10890*/  HMMA.16816.F32.BF16 R12, R176.reuse, R148, R12 ;  /* 0x00000094b00c723c */ /* 0x040ff0000004180c */
        /* <DEDUP_REMOVED lines=47> */
[----:B------:R-:W2:Y:S01]  /*10b90*/  LDSM.16.M88.4 R176, [R199+0x14100] ;  /* 0x01410000c7b0783b */ /* 0x000ea20000000200 */
[C---:B-1----:R-:W-:Y:S08]  /*10ba0*/  HMMA.16816.F32.BF16 R4, R160.reuse, R164, R4 ;  /* 0x000000a4a004723c */ /* 0x042ff00000041804 */
[C---:B------:R-:W-:Y:S08]  /*10bb0*/  HMMA.16816.F32.BF16 R8, R160.reuse, R166, R8 ;  /* 0x000000a6a008723c */ /* 0x040ff00000041808 */
[C---:B------:R-:W-:Y:S08]  /*10bc0*/  HMMA.16816.F32.BF16 R12, R160.reuse, R148, R12 ;  /* 0x00000094a00c723c */ /* 0x040ff0000004180c */
[C---:B------:R-:W-:Y:S08]  /*10bd0*/  HMMA.16816.F32.BF16 R16, R160.reuse, R150, R16 ;  /* 0x00000096a010723c */ /* 0x040ff00000041810 */
[C---:B------:R-:W-:Y:S08]  /*10be0*/  HMMA.16816.F32.BF16 R20, R160.reuse, R152, R20 ;  /* 0x00000098a014723c */ /* 0x040ff00000041814 */
[C---:B------:R-:W-:Y:S08]  /*10bf0*/  HMMA.16816.F32.BF16 R24, R160.reuse, R154, R24 ;  /* 0x0000009aa018723c */ /* 0x040ff00000041818 */
[C---:B------:R-:W-:Y:S08]  /*10c00*/  HMMA.16816.F32.BF16 R28, R160.reuse, R156, R28 ;  /* 0x0000009ca01c723c */ /* 0x040ff0000004181c */
[----:B------:R-:W-:Y:S08]  /*10c10*/  HMMA.16816.F32.BF16 R32, R160, R158, R32 ;  /* 0x0000009ea020723c */ /* 0x000ff00000041820 */
[C---:B----4-:R-:W-:Y:S08]  /*10c20*/  HMMA.16816.F32.BF16 R4, R168.reuse, R172, R4 ;  /* 0x000000aca804723c */ /* 0x050ff00000041804 */
        /* <DEDUP_REMOVED lines=12> */
[C---:B------:R-:W-:Y:S04]  /*10cf0*/  HMMA.16816.F32.BF16 R16, R176.reuse, R138, R16 ;  /* 0x0000008ab010723c */ /* 0x040fe80000041810 */
[----:B------:R-:W-:Y:S02]  /*10d00*/  FMUL.FTZ R244, R4, c[0x0][0x320] ;  /* 0x0000c80004f47a20 */ /* 0x000fe40000410000 */
[----:B------:R-:W-:Y:S02]  /*10d10*/  FMUL.FTZ R242, R5, c[0x0][0x320] ;  /* 0x0000c80005f27a20 */ /* 0x000fe40000410000 */
[----:B------:R-:W-:Y:S01]  /*10d20*/  FMUL.FTZ R9, R9, c[0x0][0x320] ;  /* 0x0000c80009097a20 */ /* 0x000fe20000410000 */
[C---:B--2---:R-:W-:Y:S01]  /*10d30*/  HMMA.16816.F32.BF16 R20, R176.reuse, R140, R20 ;  /* 0x0000008cb014723c */ /* 0x044fe20000041814 */
[----:B------:R-:W1:Y:S02]  /*10d40*/  MUFU.TANH R244, R244 ;  /* 0x000000f400f47308 */ /* 0x000e640000002400 */
[----:B------:R-:W-:Y:S02]  /*10d50*/  FMUL.FTZ R10, R10, c[0x0][0x320] ;  /* 0x0000c8000a0a7a20 */ /* 0x000fe40000410000 */
[----:B------:R-:W-:Y:S02]  /*10d60*/  FMUL.FTZ R11, R11, c[0x0][0x320] ;  /* 0x0000c8000b0b7a20 */ /* 0x000fe40000410000 */
[----:B------:R-:W-:Y:S01]  /*10d70*/  FMUL.FTZ R248, R8, c[0x0][0x320] ;  /* 0x0000c80008f87a20 */ /* 0x000fe20000410000 */
[C---:B------:R-:W-:Y:S03]  /*10d80*/  HMMA.16816.F32.BF16 R24, R176.reuse, R142, R24 ;  /* 0x0000008eb018723c */ /* 0x040fe60000041818 */
[----:B------:R-:W2:Y:S01]  /*10d90*/  MUFU.TANH R252, R9 ;  /* 0x0000000900fc7308 */ /* 0x000ea20000002400 */
[----:B------:R-:W-:Y:S02]  /*10da0*/  FMUL.FTZ R251, R6, c[0x0][0x320] ;  /* 0x0000c80006fb7a20 */ /* 0x000fe40000410000 */
[----:B------:R-:W-:Y:S02]  /*10db0*/  FMUL.FTZ R183, R7, c[0x0][0x320] ;  /* 0x0000c80007b77a20 */ /* 0x000fe40000410000 */
[----:B------:R-:W-:Y:S04]  /*10dc0*/  FMUL.FTZ R182, R12, c[0x0][0x320] ;  /* 0x0000c8000cb67a20 */ /* 0x000fe80000410000 */
[----:B------:R-:W-:Y:S01]  /*10dd0*/  FMUL.FTZ R230, R16, c[0x0][0x320] ;  /* 0x0000c80010e67a20 */ /* 0x000fe20000410000 */
[----:B------:R-:W4:Y:S01]  /*10de0*/  MUFU.TANH R250, R10 ;  /* 0x0000000a00fa7308 */ /* 0x000f220000002400 */
[----:B------:R-:W-:Y:S02]  /*10df0*/  FMUL.FTZ R13, R13, c[0x0][0x320] ;  /* 0x0000c8000d0d7a20 */ /* 0x000fe40000410000 */
[----:B------:R-:W-:Y:S02]  /*10e00*/  FMUL.FTZ R240, R20, c[0x0][0x320] ;  /* 0x0000c80014f07a20 */ /* 0x000fe40000410000 */
[----:B------:R-:W-:Y:S02]  /*10e10*/  FMUL.FTZ R14, R14, c[0x0][0x320] ;  /* 0x0000c8000e0e7a20 */ /* 0x000fe40000410000 */
[----:B------:R-:W-:Y:S02]  /*10e20*/  FMUL.FTZ R15, R15, c[0x0][0x320] ;  /* 0x0000c8000f0f7a20 */ /* 0x000fe40000410000 */
[----:B------:R-:W-:Y:S01]  /*10e30*/  FMUL.FTZ R17, R17, c[0x0][0x320] ;  /* 0x0000c80011117a20 */ /* 0x000fe20000410000 */
[----:B------:R5:W1:Y:S01]  /*10e40*/  MUFU.TANH R246, R11 ;  /* 0x0000000b00f67308 */ /* 0x000a620000002400 */
        /* <DEDUP_REMOVED lines=8> */
[----:B------:R-:W-:Y:S02]  /*10ed0*/  FMUL.FTZ R26, R26, c[0x0][0x320] ;  /* 0x0000c8001a1a7a20 */ /* 0x000fe40000410000 */
[----:B------:R-:W-:Y:S03]  /*10ee0*/  FMUL.FTZ R27, R27, c[0x0][0x320] ;  /* 0x0000c8001b1b7a20 */ /* 0x000fe60000410000 */
[----:B------:R-:W1:Y:S01]  /*10ef0*/  MUFU.TANH R251, R251 ;  /* 0x000000fb00fb7308 */ /* 0x000e620000002400 */
[----:B-----5:R-:W5:Y:S01]  /*10f00*/  LDSM.16.M88.4 R8, [R192+0x5800] ;  /* 0x00580000c008783b */ /* 0x020f620000000200 */
[----:B------:R-:W-:Y:S08]  /*10f10*/  DEPBAR.LE SB0, 0x0 ;  /* 0x000080000000791a */ /* 0x000ff00000000000 */
[----:B------:R-:W1:Y:S01]  /*10f20*/  MUFU.TANH R183, R183 ;  /* 0x000000b700b77308 */ /* 0x000e620000002400 */
[----:B------:R-:W-:Y:S09]  /*10f30*/  BAR.SYNC.DEFER_BLOCKING 0x0 ;  /* 0x0000000000007b1d */ /* 0x000ff20000010000 */
[----:B------:R-:W1:Y:S10]  /*10f40*/  MUFU.TANH R248, R248 ;  /* 0x000000f800f87308 */ /* 0x000e740000002400 */
[----:B------:R-:W1:Y:S10]  /*10f50*/  MUFU.TANH R182, R182 ;  /* 0x000000b600b67308 */ /* 0x000e740000002400 */
[----:B------:R1:W1:Y:S01]  /*10f60*/  MUFU.TANH R228, R13 ;  /* 0x0000000d00e47308 */ /* 0x0002620000002400 */
[C---:B-----5:R-:W-:Y:S09]  /*10f70*/  HMMA.16816.F32.BF16 R28, R176.reuse, R8, R28 ;  /* 0x00000008b01c723c */ /* 0x060ff2000004181c */
[----:B------:R1:W1:Y:S01]  /*10f80*/  MUFU.TANH R237, R14 ;  /* 0x0000000e00ed7308 */ /* 0x0002620000002400 */
[----:B------:R-:W-:Y:S09]  /*10f90*/  HMMA.16816.F32.BF16 R32, R176, R10, R32 ;  /* 0x0000000ab020723c */ /* 0x000ff20000041820 */
[----:B------:R1:W1:Y:S05]  /*10fa0*/  MUFU.TANH R235, R15 ;  /* 0x0000000f00eb7308 */ /* 0x00026a0000002400 */
[----:B------:R-:W-:Y:S05]  /*10fb0*/  FMUL.FTZ R180, R28, c[0x0][0x320] ;  /* 0x0000c8001cb47a20 */ /* 0x000fea0000410000 */
[----:B------:R-:W1:Y:S01]  /*10fc0*/  MUFU.TANH R230, R230 ;  /* 0x000000e600e67308 */ /* 0x000e620000002400 */
[----:B------:R-:W-:Y:S02]  /*10fd0*/  FMUL.FTZ R29, R29, c[0x0][0x320] ;  /* 0x0000c8001d1d7a20 */ /* 0x000fe40000410000 */
[----:B------:R-:W-:Y:S02]  /*10fe0*/  FMUL.FTZ R30, R30, c[0x0][0x320] ;  /* 0x0000c8001e1e7a20 */ /* 0x000fe40000410000 */
[----:B------:R-:W-:Y:S02]  /*10ff0*/  FMUL.FTZ R31, R31, c[0x0][0x320] ;  /* 0x0000c8001f1f7a20 */ /* 0x000fe40000410000 */
[----:B------:R-:W-:Y:S02]  /*11000*/  FMUL.FTZ R177, R32, c[0x0][0x320] ;  /* 0x0000c80020b17a20 */ /* 0x000fe40000410000 */
[----:B------:R-:W-:Y:S01]  /*11010*/  FMUL.FTZ R33, R33, c[0x0][0x320] ;  /* 0x0000c80021217a20 */ /* 0x000fe20000410000 */
[----:B------:R1:W1:Y:S01]  /*11020*/  MUFU.TANH R232, R17 ;  /* 0x0000001100e87308 */ /* 0x0002620000002400 */
[----:B------:R-:W-:Y:S02]  /*11030*/  FMUL.FTZ R34, R34, c[0x0][0x320] ;  /* 0x0000c80022227a20 */ /* 0x000fe40000410000 */
[----:B------:R-:W-:Y:S07]  /*11040*/  FMUL.FTZ R35, R35, c[0x0][0x320] ;  /* 0x0000c80023237a20 */ /* 0x000fee0000410000 */
[----:B------:R1:W1:Y:S10]  /*11050*/  MUFU.TANH R249, R18 ;  /* 0x0000001200f97308 */ /* 0x0002740000002400 */
[----:B------:R1:W1:Y:S10]  /*11060*/  MUFU.TANH R239, R19 ;  /* 0x0000001300ef7308 */ /* 0x0002740000002400 */
[----:B------:R-:W1:Y:S10]  /*11070*/  MUFU.TANH R240, R240 ;  /* 0x000000f000f07308 */ /* 0x000e740000002400 */
[----:B------:R1:W1:Y:S10]  /*11080*/  MUFU.TANH R238, R21 ;  /* 0x0000001500ee7308 */ /* 0x0002740000002400 */
        /* <DEDUP_REMOVED lines=13> */
[----:B---3--:R3:W1:Y:S02]  /*11160*/  MUFU.TANH R133, R35 ;  /* 0x0000002300857308 */ /* 0x0086640000002400 */
[----:B-1234-:R-:W-:-:S05]  /*11170*/  @P0 BRA `(.L_x_142) ;  /* 0xffffec4000000947 */ /* 0x01efca000383ffff */
.L_x_141:
        /* <DEDUP_REMOVED lines=33> */
[----:B------:R-:W-:Y:S02]  /*11390*/  ISETP.GT.AND P0, PT, R229, RZ, PT ;  /* 0x000000ffe500720c */ /* 0x000fe40003f04270 */
[----:B------:R-:W-:Y:S02]  /*113a0*/  FMNMX.FTZ R4, R178, R3, !PT ;  /* 0x00000003b2047209 */ /* 0x000fe40007810000 */
[----:B------:R-:W-:Y:S01]  /*113b0*/  FMNMX.FTZ R3, R179, R2, !PT ;  /* 0x00000002b3037209 */ /* 0x000fe20007810000 */
[----:B------:R-:W-:Y:S01]  /*113c0*/  LDSM.16.MT88.4 R156, [R197+0x3900] ;  /* 0x00390000c59c783b */ /* 0x000fe20000004200 */
[----:B------:R-:W-:Y:S02]  /*113d0*/  FMNMX.FTZ R11, R177, R4, !PT ;  /* 0x00000004b10b7209 */ /* 0x000fe40007810000 */
[----:B------:R-:W-:Y:S02]  /*113e0*/  FMNMX.FTZ R2, R134, R3, !PT ;  /* 0x0000000386027209 */ /* 0x000fe40007810000 */
[----:B------:R-:W-:Y:S02]  /*113f0*/  FMNMX.FTZ R5, R176, R11, !PT ;  /* 0x0000000bb0057209 */ /* 0x000fe40007810000 */
[----:B------:R-:W-:Y:S01]  /*11400*/  FMNMX.FTZ R7, R133, R2, !PT ;  /* 0x0000000285077209 */ /* 0x000fe20007810000 */
[----:B------:R-:W-:Y:S08]  /*11410*/  LDSM.16.MT88.4 R160, [R196+0x3900] ;  /* 0x00390000c4a0783b */ /* 0x000ff00000004200 */
[----:B------:R-:W1:Y:S08]  /*11420*/  SHFL.BFLY PT, R6, R5, 0x2, 0x1f ;  /* 0x0c401f0005067f89 */ /* 0x000e7000000e0000 */
[----:B------:R-:W2:Y:S08]  /*11430*/  SHFL.BFLY PT, R2, R7, 0x2, 0x1f ;  /* 0x0c401f0007027f89 */ /* 0x000eb000000e0000 */
[----:B------:R-:W-:Y:S08]  /*11440*/  LDSM.16.MT88.4 R164, [R203+0x5900] ;  /* 0x00590000cba4783b */ /* 0x000ff00000004200 */
[----:B------:R-:W0:Y:S01]  /*11450*/  LDGDEPBAR ;  /* 0x00000000000079af */ /* 0x000e220000000000 */
[----:B-1----:R-:W-:Y:S02]  /*11460*/  FMNMX.FTZ R9, R5, R6, !PT ;  /* 0x0000000605097209 */ /* 0x002fe40007810000 */
[----:B--2---:R-:W-:Y:S05]  /*11470*/  FMNMX.FTZ R4, R7, R2, !PT ;  /* 0x0000000207047209 */ /* 0x004fea0007810000 */
        /* <DEDUP_REMOVED lines=300> */
[C---:B------:R-:W-:Y:S01]  /*12740*/  F2FP.BF16.PACK_AB R138, R176.reuse, R177 ;  /* 0x000000b1b08a723e */ /* 0x040fe200000010ff */
        /* <DEDUP_REMOVED lines=58> */
.L_x_139:
        /* <DEDUP_REMOVED lines=10> */
[----:B-1----:R-:W-:Y:S02]  /*12b90*/  FADD.FTZ R5, R6, R5 ;  /* 0x0000000506057221 */ /* 0x002fe40000010000 */
[----:B--2---:R-:W-:-:S03]  /*12ba0*/  FADD.FTZ R0, R0, R7 ;  /* 0x0000000700007221 */ /* 0x004fc60000010000 */
[----:B------:R-:W-:Y:S02]  /*12bb0*/  FSETP.NE.FTZ.AND P1, PT, R5, RZ, PT ;  /* 0x000000ff0500720b */ /* 0x000fe40003f35000 */
[----:B------:R-:W-:-:S11]  /*12bc0*/  FSETP.NE.FTZ.AND P0, PT, R0, RZ, PT ;  /* 0x000000ff0000720b */ /* 0x000fd60003f15000 */
[----:B------:R-:W1:Y:S01]  /*12bd0*/  @P1 MUFU.RCP R4, R5 ;  /* 0x0000000500041308 */ /* 0x000e620000001000 */
[----:B------:R-:W-:Y:S02]  /*12be0*/  @P1 MOV R14, 0x3f317218 ;  /* 0x3f317218000e1802 */ /* 0x000fe40000000f00 */
[----:B------:R-:W-:-:S03]  /*12bf0*/  @P0 MOV R16, 0x3f317218 ;  /* 0x3f31721800100802 */ /* 0x000fc60000000f00 */
[----:B------:R-:W-:Y:S02]  /*12c00*/  @P1 FMUL.FTZ R14, R14, c[0x0][0x2d0] ;  /* 0x0000b4000e0e1a20 */ /* 0x000fe40000410000 */
[----:B------:R-:W2:Y:S08]  /*12c10*/  @P0 MUFU.LG2 R12, R0 ;  /* 0x00000000000c0308 */ /* 0x000eb00000000c00 */
[----:B------:R-:W3:Y:S01]  /*12c20*/  @P1 MUFU.LG2 R5, R5 ;  /* 0x0000000500051308 */ /* 0x000ee20000000c00 */
[----:B-1----:R-:W-:-:S02]  /*12c30*/  FMUL.FTZ R128, R4, R128 ;  /* 0x0000008004807220 */ /* 0x002fc40000410000 */
[C---:B------:R-:W-:Y:S02]  /*12c40*/  FMUL.FTZ R129, R4.reuse, R129 ;  /* 0x0000008104817220 */ /* 0x040fe40000410000 */
[C---:B------:R-:W-:Y:S02]  /*12c50*/  FMUL.FTZ R124, R4.reuse, R124 ;  /* 0x0000007c047c7220 */ /* 0x040fe40000410000 */
[----:B------:R-:W-:Y:S01]  /*12c60*/  FMUL.FTZ R125, R4, R125 ;  /* 0x0000007d047d7220 */ /* 0x000fe20000410000 */
[----:B------:R1:W4:Y:S01]  /*12c70*/  @P0 MUFU.RCP R2, R0 ;  /* 0x0000000000020308 */ /* 0x0003220000001000 */
[----:B--2---:R-:W-:Y:S02]  /*12c80*/  @P0 FMUL.FTZ R15, R12, 0.69314718246459960938 ;  /* 0x3f3172180c0f0820 */ /* 0x004fe40000410000 */
[----:B------:R-:W-:Y:S02]  /*12c90*/  @P0 FMUL.FTZ R12, R16, c[0x0][0x2d0] ;  /* 0x0000b400100c0a20 */ /* 0x000fe40000410000 */
[----:B------:R-:W-:-:S02]  /*12ca0*/  FMUL.FTZ R120, R4, R120 ;  /* 0x0000007804787220 */ /* 0x000fc40000410000 */
[C---:B------:R-:W-:Y:S02]  /*12cb0*/  FMUL.FTZ R121, R4.reuse, R121 ;  /* 0x0000007904797220 */ /* 0x040fe40000410000 */
[----:B---3--:R-:W-:Y:S02]  /*12cc0*/  @P1 FMUL.FTZ R5, R5, 0.69314718246459960938 ;  /* 0x3f31721805051820 */ /* 0x008fe40000410000 */
[C---:B------:R-:W-:Y:S02]  /*12cd0*/  FMUL.FTZ R116, R4.reuse, R116 ;  /* 0x0000007404747220 */ /* 0x040fe40000410000 */
[C---:B------:R-:W-:Y:S02]  /*12ce0*/  FMUL.FTZ R117, R4.reuse, R117 ;  /* 0x0000007504757220 */ /* 0x040fe40000410000 */
[C---:B------:R-:W-:Y:S01]  /*12cf0*/  FMUL.FTZ R112, R4.reuse, R112 ;  /* 0x0000007004707220 */ /* 0x040fe20000410000 */
[----:B-1----:R-:W-:Y:S01]  /*12d00*/  MOV R0, 0xff800000 ;  /* 0xff80000000007802 */ /* 0x002fe20000000f00 */
        /* <DEDUP_REMOVED lines=39> */
[C---:B----4-:R-:W-:Y:S02]  /*12f80*/  FMUL.FTZ R130, R2.reuse, R130 ;  /* 0x0000008202827220 */ /* 0x050fe40000410000 */
        /* <DEDUP_REMOVED lines=49> */
.L_x_91:
[----:B------:R-:W-:Y:S01]  /*132a0*/  ULDC.64 UR4, c[0x0][0x118] ;  /* 0x0000460000047ab9 */ /* 0x000fe20000000a00 */
[----:B------:R-:W-:Y:S01]  /*132b0*/  SHF.R.S32.HI R2, RZ, 0x1f, R207 ;  /* 0x0000001fff027819 */ /* 0x000fe200000114cf */
[----:B------:R-:W-:Y:S05]  /*132c0*/  @P2 BRA `(.L_x_143) ;  /* 0x0000168000002947 */ /* 0x000fea0003800000 */
[----:B------:R-:W1:Y:S01]  /*132d0*/  S2R R3, SR_TID.X ;  /* 0x0000000000037919 */ /* 0x000e620000002100 */
[----:B------:R-:W-:Y:S02]  /*132e0*/  F2FP.BF16.PACK_AB R8, R9, R8 ;  /* 0x000000080908723e */ /* 0x000fe400000010ff */
[----:B------:R-:W-:Y:S01]  /*132f0*/  F2FP.BF16.PACK_AB R6, R7, R6 ;  /* 0x000000060706723e */ /* 0x000fe200000010ff */
[----:B------:R-:W-:Y:S01]  /*13300*/  BAR.SYNC.DEFER_BLOCKING 0x1, 0x100 ;  /* 0x0044000000007b1d */ /* 0x000fe20000010000 */
[----:B------:R-:W-:Y:S01]  /*13310*/  F2FP.BF16.PACK_AB R4, R13, R4 ;  /* 0x000000040d04723e */ /* 0x000fe200000010ff */
[----:B------:R-:W-:Y:S01]  /*13320*/  IMAD.MOV.U32 R13, RZ, RZ, 0x20 ;  /* 0x00000020ff0d7424 */ /* 0x000fe200078e00ff */
[----:B------:R-:W-:-:S02]  /*13330*/  F2FP.BF16.PACK_AB R128, R129, R128 ;  /* 0x000000808180723e */ /* 0x000fc400000010ff */
[----:B------:R-:W-:Y:S02]  /*13340*/  F2FP.BF16.PACK_AB R130, R131, R130 ;  /* 0x000000828382723e */ /* 0x000fe400000010ff */
[----:B------:R-:W-:Y:S02]  /*13350*/  F2FP.BF16.PACK_AB R124, R125, R124 ;  /* 0x0000007c7d7c723e */ /* 0x000fe400000010ff */
[----:B------:R-:W-:Y:S02]  /*13360*/  F2FP.BF16.PACK_AB R126, R127, R126 ;  /* 0x0000007e7f7e723e */ /* 0x000fe400000010ff */
[----:B------:R-:W-:Y:S02]  /*13370*/  F2FP.BF16.PACK_AB R120, R121, R120 ;  /* 0x000000787978723e */ /* 0x000fe400000010ff */
[----:B------:R-:W-:Y:S02]  /*13380*/  F2FP.BF16.PACK_AB R122, R123, R122 ;  /* 0x0000007a7b7a723e */ /* 0x000fe400000010ff */
[----:B------:R-:W-:-:S02]  /*13390*/  F2FP.BF16.PACK_AB R116, R117, R116 ;  /* 0x000000747574723e */ /* 0x000fc400000010ff */
[----:B------:R-:W-:Y:S02]  /*133a0*/  F2FP.BF16.PACK_AB R118, R119, R118 ;  /* 0x000000767776723e */ /* 0x000fe400000010ff */
[----:B------:R-:W-:Y:S02]  /*133b0*/  F2FP.BF16.PACK_AB R112, R113, R112 ;  /* 0x000000707170723e */ /* 0x000fe400000010ff */
[----:B-1----:R-:W-:Y:S02]  /*133c0*/  SHF.R.S32.HI R12, RZ, 0x1f, R3 ;  /* 0x0000001fff0c7819 */ /* 0x002fe40000011403 */
[----:B------:R-:W-:Y:S02]  /*133d0*/  F2FP.BF16.PACK_AB R114, R115, R114 ;  /* 0x000000727372723e */ /* 0x000fe400000010ff */
[----:B------:R-:W-:Y:S02]  /*133e0*/  LEA.HI R5, R12, R3, RZ, 0x2 ;  /* 0x000000030c057211 */ /* 0x000fe400078f10ff */
[----:B------:R-:W-:-:S02]  /*133f0*/  F2FP.BF16.PACK_AB R108, R109, R108 ;  /* 0x0000006c6d6c723e */ /* 0x000fc400000010ff */
[--C-:B------:R-:W-:Y:S02]  /*13400*/  SHF.R.S32.HI R15, RZ, 0x2, R5.reuse ;  /* 0x00000002ff0f7819 */ /* 0x100fe40000011405 */
[----:B------:R-:W-:Y:S02]  /*13410*/  SHF.R.S32.HI R14, RZ, 0x1f, R5 ;  /* 0x0000001fff0e7819 */ /* 0x000fe40000011405 */
[----:B------:R-:W-:Y:S02]  /*13420*/  LOP3.LUT R16, R5, 0xfffffffc, RZ, 0xc0, !PT ;  /* 0xfffffffc05107812 */ /* 0x000fe400078ec0ff */
[----:B------:R-:W-:Y:S02]  /*13430*/  LEA.HI R14, R14, R15, RZ, 0x3 ;  /* 0x0000000f0e0e7211 */ /* 0x000fe400078f18ff */
[----:B------:R-:W-:Y:S01]  /*13440*/  F2FP.BF16.PACK_AB R110, R111, R110 ;  /* 0x0000006e6f6e723e */ /* 0x000fe200000010ff */
[----:B------:R-:W-:Y:S01]  /*13450*/  IMAD.IADD R16, R3, 0x1, -R16 ;  /* 0x0000000103107824 */ /* 0x000fe200078e0a10 */
[----:B------:R-:W-:-:S02]  /*13460*/  LOP3.LUT R14, R14, 0xfffffff8, RZ, 0xc0, !PT ;  /* 0xfffffff80e0e7812 */ /* 0x000fc400078ec0ff */
[----:B------:R-:W-:Y:S02]  /*13470*/  F2FP.BF16.PACK_AB R104, R105, R104 ;  /* 0x000000686968723e */ /* 0x000fe400000010ff */
[----:B------:R-:W-:Y:S01]  /*13480*/  F2FP.BF16.PACK_AB R106, R107, R106 ;  /* 0x0000006a6b6a723e */ /* 0x000fe200000010ff */
[----:B------:R-:W-:Y:S01]  /*13490*/  IMAD.IADD R15, R15, 0x1, -R14 ;  /* 0x000000010f0f7824 */ /* 0x000fe200078e0a0e */
[----:B------:R-:W-:Y:S02]  /*134a0*/  LEA.HI R14, R12, R3, RZ, 0x5 ;  /* 0x000000030c0e7211 */ /* 0x000fe400078f28ff */
[----:B------:R-:W-:Y:S01]  /*134b0*/  F2FP.BF16.PACK_AB R100, R101, R100 ;  /* 0x000000646564723e */ /* 0x000fe200000010ff */
[C---:B------:R-:W-:Y:S01]  /*134c0*/  IMAD.SHL.U32 R17, R15.reuse, 0x40, RZ ;  /* 0x000000400f117824 */ /* 0x040fe200078e00ff */
[----:B------:R-:W-:Y:S02]  /*134d0*/  SHF.R.S32.HI R5, RZ, 0x5, R14 ;  /* 0x00000005ff057819 */ /* 0x000fe4000001140e */
[----:B------:R-:W-:-:S02]  /*134e0*/  LOP3.LUT R19, R15, 0x1, RZ, 0xc0, !PT ;  /* 0x000000010f137812 */ /* 0x000fc400078ec0ff */
[----:B------:R-:W-:Y:S01]  /*134f0*/  LOP3.LUT R17, R17, 0x1c0, RZ, 0xc0, !PT ;  /* 0x000001c011117812 */ /* 0x000fe200078ec0ff */
[----:B------:R-:W-:Y:S01]  /*13500*/  IMAD R18, R5, 0x200, R16 ;  /* 0x0000020005127824 */ /* 0x000fe200078e0210 */
[----:B------:R-:W-:Y:S02]  /*13510*/  ISETP.NE.U32.AND P0, PT, R19, 0x1, PT ;  /* 0x000000011300780c */ /* 0x000fe40003f05070 */
[----:B------:R-:W-:Y:S02]  /*13520*/  LEA.HI R17, R17, R17, RZ, 0x1d ;  /* 0x0000001111117211 */ /* 0x000fe400078fe8ff */
[----:B------:R-:W-:Y:S02]  /*13530*/  R2P PR, R15, 0x6 ;  /* 0x000000060f007804 */ /* 0x000fe40000000000 */
[----:B------:R-:W-:Y:S01]  /*13540*/  F2FP.BF16.PACK_AB R102, R103, R102 ;  /* 0x000000666766723e */ /* 0x000fe200000010ff */
[----:B------:R-:W-:Y:S01]  /*13550*/  IMAD.U32 R17, R18, 0x2, R17 ;  /* 0x0000000212117824 */ /* 0x000fe200078e0011 */
[----:B------:R-:W-:-:S02]  /*13560*/  F2FP.BF16.PACK_AB R36, R37, R36 ;  /* 0x000000242524723e */ /* 0x000fc400000010ff */
[----:B------:R-:W-:Y:S01]  /*13570*/  SEL R18, R13, 0xffffffe0, !P1 ;  /* 0xffffffe00d127807 */ /* 0x000fe20004800000 */
[----:B------:R-:W-:Y:S01]  /*13580*/  IMAD.SHL.U32 R17, R17, 0x2, RZ ;  /* 0x0000000211117824 */ /* 0x000fe200078e00ff */
[----:B------:R-:W-:Y:S02]  /*13590*/  F2FP.BF16.PACK_AB R38, R39, R38 ;  /* 0x000000262726723e */ /* 0x000fe400000010ff */
[----:B------:R-:W-:Y:S01]  /*135a0*/  F2FP.BF16.PACK_AB R40, R41, R40 ;  /* 0x000000282928723e */ /* 0x000fe200000010ff */
[C---:B------:R-:W-:Y:S01]  /*135b0*/  IMAD.IADD R13, R17.reuse, 0x1, R18 ;  /* 0x00000001110d7824 */ /* 0x040fe200078e0212 */
[C---:B------:R-:W-:Y:S01]  /*135c0*/  IADD3 R9, R17.reuse, 0x80, RZ ;  /* 0x0000008011097810 */ /* 0x040fe20007ffe0ff */
[----:B------:R-:W-:Y:S01]  /*135d0*/  STS [R17+0x80], R128 ;  /* 0x0000808011007388 */ /* 0x000fe20000000800 */
[----:B------:R-:W-:Y:S02]  /*135e0*/  IADD3 R7, R17, 0x70, RZ ;  /* 0x0000007011077810 */ /* 0x000fe40007ffe0ff */
[----:B------:R-:W-:Y:S01]  /*135f0*/  @P0 IADD3 R7, R9, 0x10, RZ ;  /* 0x0000001009070810 */ /* 0x000fe20007ffe0ff */
[----:B------:R-:W-:Y:S01]  /*13600*/  IMAD.MOV.U32 R9, RZ, RZ, 0x40 ;  /* 0x00000040ff097424 */ /* 0x000fe200078e00ff */
[----:B------:R-:W-:Y:S01]  /*13610*/  STS [R17+0x480], R130 ;  /* 0x0004808211007388 */ /* 0x000fe20000000800 */
[----:B------:R-:W-:-:S02]  /*13620*/  F2FP.BF16.PACK_AB R42, R43, R42 ;  /* 0x0000002a2b2a723e */ /* 0x000fc400000010ff */
[----:B------:R-:W-:Y:S01]  /*13630*/  F2FP.BF16.PACK_AB R44, R45, R44 ;  /* 0x0000002c2d2c723e */ /* 0x000fe200000010ff */
[----:B------:R-:W-:Y:S01]  /*13640*/  STS [R7], R124 ;  /* 0x0000007c07007388 */ /* 0x000fe20000000800 */
[----:B------:R-:W-:Y:S01]  /*13650*/  SEL R20, R9, 0xffffffc0, !P2 ;  /* 0xffffffc009147807 */ /* 0x000fe20005000000 */
[--C-:B------:R-:W-:Y:S01]  /*13660*/  IMAD.IADD R9, R18, 0x1, R7.reuse ;  /* 0x0000000112097824 */ /* 0x100fe200078e0207 */
[----:B------:R-:W-:Y:S01]  /*13670*/  F2FP.BF16.PACK_AB R46, R47, R46 ;  /* 0x0000002e2f2e723e */ /* 0x000fe200000010ff */
[----:B------:R-:W-:Y:S01]  /*13680*/  STS [R7+0x400], R126 ;  /* 0x0004007e07007388 */ /* 0x000fe20000000800 */
[----:B------:R-:W-:Y:S01]  /*13690*/  F2FP.BF16.PACK_AB R48, R49, R48 ;  /* 0x000000303130723e */ /* 0x000fe200000010ff */
[--C-:B------:R-:W-:Y:S01]  /*136a0*/  IMAD.IADD R15, R17, 0x1, R20.reuse ;  /* 0x00000001110f7824 */ /* 0x100fe200078e0214 */
[----:B------:R-:W-:Y:S01]  /*136b0*/  F2FP.BF16.PACK_AB R50, R51, R50 ;  /* 0x000000323332723e */ /* 0x000fe200000010ff */
[C---:B------:R-:W-:Y:S01]  /*136c0*/  IMAD.IADD R19, R20.reuse, 0x1, R7 ;  /* 0x0000000114137824 */ /* 0x040fe200078e0207 */
[----:B------:R-:W-:Y:S01]  /*136d0*/  STS [R13+0x80], R120 ;  /* 0x000080780d007388 */ /* 0x000fe20000000800 */
[----:B------:R-:W-:Y:S01]  /*136e0*/  IMAD.IADD R21, R20, 0x1, R13 ;  /* 0x0000000114157824 */ /* 0x000fe200078e020d */
[----:B------:R-:W-:Y:S01]  /*136f0*/  F2FP.BF16.PACK_AB R52, R53, R52 ;  /* 0x000000343534723e */ /* 0x000fe200000010ff */
[----:B------:R-:W-:Y:S01]  /*13700*/  IMAD.IADD R23, R9, 0x1, R20 ;  /* 0x0000000109177824 */ /* 0x000fe200078e0214 */
[----:B------:R-:W-:Y:S01]  /*13710*/  STS [R13+0x480], R122 ;  /* 0x0004807a0d007388 */ /* 0x000fe20000000800 */
[----:B------:R-:W-:Y:S01]  /*13720*/  F2FP.BF16.PACK_AB R54, R55, R54 ;  /* 0x000000363736723e */ /* 0x000fe200000010ff */
[----:B------:R-:W-:Y:S01]  /*13730*/  IMAD.MOV.U32 R18, RZ, RZ, 0x4 ;  /* 0x00000004ff127424 */ /* 0x000fe200078e00ff */
[----:B------:R-:W-:Y:S01]  /*13740*/  F2FP.BF16.PACK_AB R56, R57, R56 ;  /* 0x000000383938723e */ /* 0x000fe200000010ff */
[----:B------:R-:W-:Y:S01]  /*13750*/  STS [R9], R116 ;  /* 0x0000007409007388 */ /* 0x000fe20000000800 */
[----:B------:R-:W-:Y:S01]  /*13760*/  F2FP.BF16.PACK_AB R58, R59, R58 ;  /* 0x0000003a3b3a723e */ /* 0x000fe200000010ff */
[----:B------:R-:W-:Y:S01]  /*13770*/  IMAD.WIDE R24, R209, R18, c[0x0][0x500] ;  /* 0x00014000d1187625 */ /* 0x000fe200078e0212 */
[----:B------:R-:W-:Y:S01]  /*13780*/  F2FP.BF16.PACK_AB R60, R61, R60 ;  /* 0x0000003c3d3c723e */ /* 0x000fe200000010ff */
[----:B------:R-:W-:Y:S01]  /*13790*/  STS [R9+0x400], R118 ;  /* 0x0004007609007388 */ /* 0x000fe20000000800 */
[----:B------:R-:W-:-:S02]  /*137a0*/  F2FP.BF16.PACK_AB R62, R63, R62 ;  /* 0x0000003e3f3e723e */ /* 0x000fc400000010ff */
[----:B------:R-:W-:Y:S01]  /*137b0*/  F2FP.BF16.PACK_AB R64, R65, R64 ;  /* 0x000000404140723e */ /* 0x000fe200000010ff */
[----:B------:R-:W-:Y:S01]  /*137c0*/  STS [R15+0x80], R112 ;  /* 0x000080700f007388 */ /* 0x000fe20000000800 */
[----:B------:R-:W-:Y:S02]  /*137d0*/  F2FP.BF16.PACK_AB R66, R67, R66 ;  /* 0x000000424342723e */ /* 0x000fe400000010ff */
[----:B------:R-:W-:Y:S01]  /*137e0*/  F2FP.BF16.PACK_AB R68, R69, R68 ;  /* 0x000000444544723e */ /* 0x000fe200000010ff */
[----:B------:R-:W-:Y:S01]  /*137f0*/  STS [R15+0x480], R114 ;  /* 0x000480720f007388 */ /* 0x000fe20000000800 */
[----:B------:R-:W-:Y:S02]  /*13800*/  F2FP.BF16.PACK_AB R70, R71, R70 ;  /* 0x000000464746723e */ /* 0x000fe400000010ff */
[----:B------:R-:W-:Y:S01]  /*13810*/  F2FP.BF16.PACK_AB R72, R73, R72 ;  /* 0x000000484948723e */ /* 0x000fe200000010ff */
[----:B------:R-:W-:Y:S01]  /*13820*/  STS [R19], R108 ;  /* 0x0000006c13007388 */ /* 0x000fe20000000800 */
        /* <DEDUP_REMOVED lines=15> */
[----:B------:R-:W-:Y:S02]  /*13920*/  ISETP.NE.U32.AND P1, PT, RZ, c[0x0][0x508], PT ;  /* 0x00014200ff007a0c */ /* 0x000fe40003f25070 */
[----:B------:R-:W-:Y:S01]  /*13930*/  ISETP.NE.U32.AND P0, PT, RZ, c[0x0][0x500], PT ;  /* 0x00014000ff007a0c */ /* 0x000fe20003f05070 */
[----:B------:R-:W-:Y:S01]  /*13940*/  STS [R17+0x4080], R36 ;  /* 0x0040802411007388 */ /* 0x000fe20000000800 */
[----:B------:R-:W-:-:S02]  /*13950*/  ISETP.NE.AND.EX P1, PT, RZ, c[0x0][0x50c], PT, P1 ;  /* 0x00014300ff007a0c */ /* 0x000fc40003f25310 */
[----:B------:R-:W-:Y:S01]  /*13960*/  ISETP.NE.AND.EX P0, PT, RZ, c[0x0][0x504], PT, P0 ;  /* 0x00014100ff007a0c */ /* 0x000fe20003f05300 */
        /* <DEDUP_REMOVED lines=25> */
[----:B------:R2:W-:Y:S04]  /*13b00*/  STS [R19+0x8000], R8 ;  /* 0x0080000813007388 */ /* 0x0005e80000000800 */
[----:B------:R2:W-:Y:S04]  /*13b10*/  STS [R19+0x8400], R90 ;  /* 0x0084005a13007388 */ /* 0x0005e80000000800 */
[----:B------:R2:W-:Y:S04]  /*13b20*/  STS [R21+0x8080], R92 ;  /* 0x0080805c15007388 */ /* 0x0005e80000000800 */
[----:B------:R2:W-:Y:S04]  /*13b30*/  STS [R21+0x8480], R94 ;  /* 0x0084805e15007388 */ /* 0x0005e80000000800 */
[----:B------:R2:W-:Y:S04]  /*13b40*/  STS [R23+0x8000], R96 ;  /* 0x0080006017007388 */ /* 0x0005e80000000800 */
[----:B------:R2:W-:Y:S04]  /*13b50*/  STS [R23+0x8400], R98 ;  /* 0x0084006217007388 */ /* 0x0005e80000000800 */
[----:B------:R-:W-:Y:S01]  /*13b60*/  BAR.SYNC.DEFER_BLOCKING 0x1, 0x100 ;  /* 0x0044000000007b1d */ /* 0x000fe20000010000 */
[----:B-1----:R-:W-:-:S02]  /*13b70*/  IMAD.MOV.U32 R4, RZ, RZ, c[0x0][0x388] ;  /* 0x0000e200ff047624 */ /* 0x002fc400078e00ff */
[----:B------:R-:W-:-:S03]  /*13b80*/  @P1 IMAD.WIDE R26, R209, R18, c[0x0][0x508] ;  /* 0x00014200d11a1625 */ /* 0x000fc600078e0212 */
[----:B------:R-:W3:Y:S04]  /*13b90*/  @P0 LDG.E R9, [R24.64] ;  /* 0x0000000418090981 */ /* 0x000ee8000c1e1900 */
[----:B------:R2:W5:Y:S01]  /*13ba0*/  @P1 LDG.E R4, [R26.64] ;  /* 0x000000041a041981 */ /* 0x000562000c1e1900 */
[----:B------:R-:W-:Y:S02]  /*13bb0*/  CS2R R6, SRZ ;  /* 0x0000000000067805 */ /* 0x000fe4000001ff00 */
[--C-:B---3--:R-:W-:Y:S01]  /*13bc0*/  @P0 SHF.R.S32.HI R7, RZ, 0x1f, R9.reuse ;  /* 0x0000001fff070819 */ /* 0x108fe20000011409 */
[----:B------:R-:W-:Y:S01]  /*13bd0*/  @P0 IMAD.MOV.U32 R6, RZ, RZ, R9 ;  /* 0x000000ffff060224 */ /* 0x000fe200078e0009 */
[----:B------:R-:W-:Y:S05]  /*13be0*/  @P1 BRA `(.L_x_144) ;  /* 0x0000004000001947 */ /* 0x000fea0003800000 */
[----:B--2---:R-:W-:Y:S05]  /*13bf0*/  @!P0 BRA `(.L_x_144) ;  /* 0x0000003000008947 */ /* 0x004fea0003800000 */
[----:B-----5:R-:W2:Y:S04]  /*13c00*/  LDG.E R4, [R24.64] ;  /* 0x0000000418047981 */ /* 0x020ea8000c1e1900 */
[----:B------:R-:W2:Y:S02]  /*13c10*/  LDG.E R9, [R24.64+0x4] ;  /* 0x0000040418097981 */ /* 0x000ea4000c1e1900 */
[----:B--2---:R-:W-:-:S02]  /*13c20*/  IADD3 R4, -R4, R9, RZ ;  /* 0x0000000904047210 */ /* 0x004fc40007ffe1ff */
.L_x_144:
[----:B--2---:R-:W-:Y:S01]  /*13c30*/  LOP3.LUT R8, R14, 0xffffffe0, RZ, 0xc0, !PT ;  /* 0xffffffe00e087812 */ /* 0x004fe200078ec0ff */
[----:B------:R-:W1:Y:S01]  /*13c40*/  S2R R54, SR_CTAID.X ;  /* 0x0000000000367919 */ /* 0x000e620000002500 */
[----:B------:R-:W-:Y:S01]  /*13c50*/  SHF.R.S32.HI R14, RZ, 0x1f, R5 ;  /* 0x0000001fff0e7819 */ /* 0x000fe20000011405 */
[----:B------:R-:W-:Y:S01]  /*13c60*/  IMAD.MOV.U32 R11, RZ, RZ, c[0x0][0x4e8] ;  /* 0x00013a00ff0b7624 */ /* 0x000fe200078e00ff */
[----:B------:R-:W-:Y:S01]  /*13c70*/  LEA.HI R13, R16, R16, RZ, 0x1 ;  /* 0x00000010100d7211 */ /* 0x000fe200078f08ff */
[----:B------:R-:W-:Y:S01]  /*13c80*/  IMAD.IADD R9, R3, 0x1, -R8 ;  /* 0x0000000103097824 */ /* 0x000fe200078e0a08 */
[----:B------:R-:W-:Y:S01]  /*13c90*/  LEA.HI R14, R14, R5, RZ, 0x3 ;  /* 0x000000050e0e7211 */ /* 0x000fe200078f18ff */
[----:B------:R-:W-:Y:S01]  /*13ca0*/  IMAD.MOV.U32 R19, RZ, RZ, R7 ;  /* 0x000000ffff137224 */ /* 0x000fe200078e0007 */
[----:B------:R-:W-:Y:S01]  /*13cb0*/  LOP3.LUT R13, R13, 0x1ffffffe, RZ, 0xc0, !PT ;  /* 0x1ffffffe0d0d7812 */ /* 0x000fe200078ec0ff */
[----:B------:R-:W-:Y:S01]  /*13cc0*/  IMAD R15, R7, c[0x0][0x3a0], RZ ;  /* 0x0000e800070f7a24 */ /* 0x000fe200078e02ff */
[----:B------:R-:W-:Y:S01]  /*13cd0*/  SHF.R.S32.HI R8, RZ, 0x1f, R9 ;  /* 0x0000001fff087819 */ /* 0x000fe20000011409 */
[----:B------:R-:W-:Y:S01]  /*13ce0*/  BSSY B0, `(.L_x_145) ;  /* 0x000007e000007945 */ /* 0x000fe20003800000 */
[----:B------:R-:W-:Y:S01]  /*13cf0*/  LOP3.LUT R14, R14, 0xffffff8, RZ, 0xc0, !PT ;  /* 0x0ffffff80e0e7812 */ /* 0x000fe200078ec0ff */
[----:B------:R-:W-:Y:S01]  /*13d00*/  IMAD.IADD R16, R16, 0x1, -R13 ;  /* 0x0000000110107824 */ /* 0x000fe200078e0a0d */
[----:B------:R-:W-:Y:S01]  /*13d10*/  LEA.HI R8, R8, R9, RZ, 0x2 ;  /* 0x0000000908087211 */ /* 0x000fe200078f10ff */
[----:B------:R-:W-:Y:S01]  /*13d20*/  IMAD R7, R6, c[0x0][0x3a4], R15 ;  /* 0x0000e90006077a24 */ /* 0x000fe200078e020f */
[----:B------:R-:W-:Y:S01]  /*13d30*/  IADD3 R5, -R14, R5, RZ ;  /* 0x000000050e057210 */ /* 0x000fe20007ffe1ff */
[----:B------:R-:W-:Y:S01]  /*13d40*/  IMAD.WIDE.U32 R14, R6, c[0x0][0x3a0], RZ ;  /* 0x0000e800060e7a25 */ /* 0x000fe200078e00ff */
[----:B------:R-:W-:-:S02]  /*13d50*/  SHF.R.S32.HI R8, RZ, 0x2, R8 ;  /* 0x00000002ff087819 */ /* 0x000fc40000011408 */
[----:B------:R-:W-:Y:S02]  /*13d60*/  ISETP.NE.AND P1, PT, R11, 0x1, PT ;  /* 0x000000010b00780c */ /* 0x000fe40003f25270 */
[----:B------:R-:W-:Y:S01]  /*13d70*/  MOV R18, R6 ;  /* 0x0000000600127202 */ /* 0x000fe20000000f00 */
[----:B------:R-:W-:Y:S01]  /*13d80*/  IMAD R5, R5, 0x10, R8 ;  /* 0x0000001005057824 */ /* 0x000fe200078e0208 */
[----:B------:R-:W-:Y:S01]  /*13d90*/  LOP3.LUT P2, RZ, R9, 0x3, RZ, 0xc0, !PT ;  /* 0x0000000309ff7812 */ /* 0x000fe2000784c0ff */
[----:B------:R-:W-:Y:S01]  /*13da0*/  IMAD R8, R2, c[0x0][0x490], RZ ;  /* 0x0001240002087a24 */ /* 0x000fe200078e02ff */
[----:B------:R-:W-:Y:S01]  /*13db0*/  LEA.HI R9, R12, R3, RZ, 0x3 ;  /* 0x000000030c097211 */ /* 0x000fe200078f18ff */
[----:B------:R-:W-:Y:S01]  /*13dc0*/  IMAD R13, R16, 0x8, R5 ;  /* 0x00000008100d7824 */ /* 0x000fe200078e0205 */
[----:B------:R-:W-:Y:S01]  /*13dd0*/  IADD3 R15, R15, R7, RZ ;  /* 0x000000070f0f7210 */ /* 0x000fe20007ffe0ff */
[----:B------:R-:W-:Y:S01]  /*13de0*/  IMAD R11, R207, c[0x0][0x494], R8 ;  /* 0x00012500cf0b7a24 */ /* 0x000fe200078e0208 */
[----:B------:R-:W-:Y:S01]  /*13df0*/  LOP3.LUT R6, R9, 0xfffffff8, RZ, 0xc0, !PT ;  /* 0xfffffff809067812 */ /* 0x000fe200078ec0ff */
[----:B------:R-:W-:Y:S01]  /*13e00*/  IMAD.WIDE.U32 R18, R207, c[0x0][0x490], R18 ;  /* 0x00012400cf127a25 */ /* 0x000fe200078e0012 */
[----:B-1----:R-:W-:-:S02]  /*13e10*/  LEA R8, R54, R13, 0x7 ;  /* 0x0000000d36087211 */ /* 0x002fc400078e38ff */
[----:B------:R-:W-:Y:S01]  /*13e20*/  LEA.HI R12, R12, R3, RZ, 0x6 ;  /* 0x000000030c0c7211 */ /* 0x000fe200078f30ff */
[----:B------:R-:W-:Y:S01]  /*13e30*/  IMAD.IADD R19, R19, 0x1, R11 ;  /* 0x0000000113137824 */ /* 0x000fe200078e020b */
[----:B------:R-:W-:Y:S01]  /*13e40*/  SHF.R.S32.HI R9, RZ, 0x3, R9 ;  /* 0x00000003ff097819 */ /* 0x000fe20000011409 */
[----:B------:R-:W-:-:S04]  /*13e50*/  @P1 IMAD.HI.U32 R11, R8, c[0x0][0x4ec], RZ ;  /* 0x00013b00080b1a27 */ /* 0x000fc800078e00ff */
[----:B------:R-:W-:Y:S01]  /*13e60*/  IMAD.IADD R6, R3, 0x1, -R6 ;  /* 0x0000000103067824 */ /* 0x000fe200078e0a06 */
[----:B------:R-:W-:Y:S01]  /*13e70*/  SHF.R.S32.HI R3, RZ, 0x1f, R209 ;  /* 0x0000001fff037819 */ /* 0x000fe200000114d1 */
[----:B------:R-:W-:Y:S01]  /*13e80*/  IMAD.MOV.U32 R7, RZ, RZ, R8 ;  /* 0x000000ffff077224 */ /* 0x000fe200078e0008 */
[----:B------:R-:W-:Y:S01]  /*13e90*/  @P1 SHF.R.U32.HI R7, RZ, c[0x0][0x4f0], R11 ;  /* 0x00013c00ff071a19 */ /* 0x000fe2000001160b */
[----:B------:R-:W-:Y:S01]  /*13ea0*/  IMAD R2, R2, c[0x0][0x3e8], RZ ;  /* 0x0000fa0002027a24 */ /* 0x000fe200078e02ff */
[----:B------:R-:W-:Y:S01]  /*13eb0*/  SEL R209, R209, RZ, !P0 ;  /* 0x000000ffd1d17207 */ /* 0x000fe20004000000 */
[----:B------:R-:W-:Y:S01]  /*13ec0*/  IMAD.WIDE.U32 R14, R207, c[0x0][0x3e8], R14 ;  /* 0x0000fa00cf0e7a25 */ /* 0x000fe200078e000e */
[----:B------:R-:W-:Y:S02]  /*13ed0*/  SEL R3, R3, RZ, !P0 ;  /* 0x000000ff03037207 */ /* 0x000fe40004000000 */
[----:B------:R-:W-:Y:S01]  /*13ee0*/  LEA R13, R6, R9, 0x5 ;  /* 0x00000009060d7211 */ /* 0x000fe200078e28ff */
[----:B------:R-:W-:-:S02]  /*13ef0*/  IMAD.MOV R11, RZ, RZ, -R7 ;  /* 0x000000ffff0b7224 */ /* 0x000fc400078e0a07 */
[----:B------:R-:W-:-:S04]  /*13f00*/  IMAD.WIDE.U32 R18, R209, c[0x0][0x498], R18 ;  /* 0x00012600d1127a25 */ /* 0x000fc800078e0012 */
[----:B------:R-:W-:Y:S01]  /*13f10*/  IMAD R11, R11, c[0x0][0x4e8], R8 ;  /* 0x00013a000b0b7a24 */ /* 0x000fe200078e0208 */
[----:B------:R-:W-:Y:S01]  /*13f20*/  IADD3 R20, P0, R7, R18, RZ ;  /* 0x0000001207147210 */ /* 0x000fe20007f1e0ff */
[----:B------:R-:W-:Y:S02]  /*13f30*/  IMAD R16, R3, c[0x0][0x498], RZ ;  /* 0x0001260003107a24 */ /* 0x000fe400078e02ff */
[----:B------:R-:W-:Y:S01]  /*13f40*/  IMAD R8, R54, 0x80, R13 ;  /* 0x0000008036087824 */ /* 0x000fe200078e020d */
[----:B------:R-:W-:Y:S01]  /*13f50*/  SHF.R.S32.HI R18, RZ, 0x1f, R11 ;  /* 0x0000001fff127819 */ /* 0x000fe2000001140b */
[----:B------:R-:W-:Y:S01]  /*13f60*/  IMAD R13, R209, c[0x0][0x49c], R16 ;  /* 0x00012700d10d7a24 */ /* 0x000fe200078e0210 */
[----:B------:R-:W-:Y:S01]  /*13f70*/  SHF.R.S32.HI R16, RZ, 0x1f, R7 ;  /* 0x0000001fff107819 */ /* 0x000fe20000011407 */
[----:B------:R-:W-:Y:S02]  /*13f80*/  IMAD R17, R207, c[0x0][0x3ec], R2 ;  /* 0x0000fb00cf117a24 */ /* 0x000fe400078e0202 */
[----:B------:R-:W-:Y:S01]  /*13f90*/  IMAD.SHL.U32 R2, R9, 0x40, RZ ;  /* 0x0000004009027824 */ /* 0x000fe200078e00ff */
[----:B------:R-:W-:Y:S01]  /*13fa0*/  IADD3.X R21, R16, R19, R13, P0, !PT ;  /* 0x0000001310157210 */ /* 0x000fe200007fe40d */
[----:B------:R-:W-:Y:S01]  /*13fb0*/  IMAD R18, R18, c[0x0][0x488], RZ ;  /* 0x0001220012127a24 */ /* 0x000fe200078e02ff */
[----:B------:R-:W-:Y:S01]  /*13fc0*/  IADD3 R15, R15, R17, RZ ;  /* 0x000000110f0f7210 */ /* 0x000fe20007ffe0ff */
[----:B------:R-:W-:Y:S01]  /*13fd0*/  @P1 IMAD.HI.U32 R17, R8, c[0x0][0x4ec], RZ ;  /* 0x00013b0008111a27 */ /* 0x000fe200078e00ff */
[----:B------:R-:W-:-:S03]  /*13fe0*/  LOP3.LUT R13, R2, 0x1c0, RZ, 0xc0, !PT ;  /* 0x000001c0020d7812 */ /* 0x000fc600078ec0ff */
[----:B------:R-:W-:Y:S02]  /*13ff0*/  IMAD.SHL.U32 R2, R6, 0x8, RZ ;  /* 0x0000000806027824 */ /* 0x000fe400078e00ff */
[----:B------:R-:W-:-:S03]  /*14000*/  IMAD.WIDE.U32 R20, R11, c[0x0][0x488], R20 ;  /* 0x000122000b147a25 */ /* 0x000fc600078e0014 */
[----:B------:R-:W-:Y:S01]  /*14010*/  LOP3.LUT R16, R13, 0x38, R2, 0xf8, !PT ;  /* 0x000000380d107812 */ /* 0x000fe200078ef802 */
[----:B------:R-:W-:Y:S01]  /*14020*/  IMAD R18, R11, c[0x0][0x48c], R18 ;  /* 0x000123000b127a24 */ /* 0x000fe200078e0212 */
[C---:B------:R-:W-:Y:S01]  /*14030*/  LEA R11, P0, R20.reuse, c[0x0][0x450], 0x2 ;  /* 0x00011400140b7a11 */ /* 0x040fe200078010ff */
[----:B------:R-:W-:Y:S01]  /*14040*/  IMAD R6, R3, c[0x0][0x3f0], RZ ;  /* 0x0000fc0003067a24 */ /* 0x000fe200078e02ff */
[----:B------:R-:W-:Y:S01]  /*14050*/  SHF.R.U32.HI R3, RZ, 0x3, R13 ;  /* 0x00000003ff037819 */ /* 0x000fe2000001160d */
[----:B------:R-:W-:Y:S01]  /*14060*/  IMAD.MOV.U32 R7, RZ, RZ, R8 ;  /* 0x000000ffff077224 */ /* 0x000fe200078e0008 */
[----:B------:R-:W-:Y:S01]  /*14070*/  IADD3 R13, R21, R18, RZ ;  /* 0x00000012150d7210 */ /* 0x000fe20007ffe0ff */
[C---:B------:R-:W-:Y:S01]  /*14080*/  IMAD R6, R209.reuse, c[0x0][0x3f4], R6 ;  /* 0x0000fd00d1067a24 */ /* 0x040fe200078e0206 */
[----:B------:R-:W-:Y:S01]  /*14090*/  @P1 SHF.R.U32.HI R7, RZ, c[0x0][0x4f0], R17 ;  /* 0x00013c00ff071a19 */ /* 0x000fe20000011611 */
[----:B------:R-:W-:Y:S01]  /*140a0*/  IMAD.WIDE.U32 R14, R209, c[0x0][0x3f0], R14 ;  /* 0x0000fc00d10e7a25 */ /* 0x000fe200078e000e */
[----:B------:R-:W-:Y:S01]  /*140b0*/  LEA.HI.X R13, R20, c[0x0][0x454], R13, 0x2, P0 ;  /* 0x00011500140d7a11 */ /* 0x000fe200000f140d */
[----:B------:R-:W-:Y:S01]  /*140c0*/  SHFL.IDX PT, R32, R11, RZ, 0x1c1f ;  /* 0x001c1fff0b207589 */ /* 0x000fe200000e0000 */
[----:B------:R-:W-:Y:S01]  /*140d0*/  LOP3.LUT R16, R16, R3, RZ, 0x3c, !PT ;  /* 0x0000000310107212 */ /* 0x000fe200078e3cff */
[--C-:B------:R-:W-:Y:S01]  /*140e0*/  IMAD.MOV R3, RZ, RZ, -R7.reuse ;  /* 0x000000ffff037224 */ /* 0x100fe200078e0a07 */
[----:B------:R-:W-:Y:S01]  /*140f0*/  IADD3 R15, R15, R6, RZ ;  /* 0x000000060f0f7210 */ /* 0x000fe20007ffe0ff */
[----:B------:R-:W1:Y:S01]  /*14100*/  SHFL.IDX PT, R33, R13, RZ, 0x1c1f ;  /* 0x001c1fff0d217589 */ /* 0x000e6200000e0000 */
[----:B------:R-:W-:Y:S01]  /*14110*/  SHF.R.S32.HI R17, RZ, 0x1f, R7 ;  /* 0x0000001fff117819 */ /* 0x000fe20000011407 */
[C---:B------:R-:W-:Y:S01]  /*14120*/  IMAD R6, R54.reuse, 0x80, R5 ;  /* 0x0000008036067824 */ /* 0x040fe200078e0205 */
[----:B------:R-:W-:Y:S01]  /*14130*/  LEA R54, R54, R9, 0x7 ;  /* 0x0000000936367211 */ /* 0x000fe200078e38ff */
[----:B------:R-:W-:Y:S01]  /*14140*/  SHFL.IDX PT, R34, R11, 0x1, 0x1c1f ;  /* 0x003c1f000b227f89 */ /* 0x000fe200000e0000 */
[----:B------:R-:W-:-:S02]  /*14150*/  IMAD R56, R3, c[0x0][0x4e8], R8 ;  /* 0x00013a0003387a24 */ /* 0x000fc400078e0208 */
[----:B-----5:R-:W-:Y:S01]  /*14160*/  IMAD R3, R4, c[0x0][0x4e8], RZ ;  /* 0x00013a0004037a24 */ /* 0x020fe200078e02ff */
[----:B------:R-:W2:Y:S01]  /*14170*/  SHFL.IDX PT, R35, R13, 0x1, 0x1c1f ;  /* 0x003c1f000d237f89 */ /* 0x000ea200000e0000 */
[----:B------:R-:W-:Y:S01]  /*14180*/  IMAD R8, R17, c[0x0][0x3e0], RZ ;  /* 0x0000f80011087a24 */ /* 0x000fe200078e02ff */
[C---:B------:R-:W-:Y:S01]  /*14190*/  IADD3 R4, R6.reuse, 0x8, RZ ;  /* 0x0000000806047810 */ /* 0x040fe20007ffe0ff */
[C---:B------:R-:W-:Y:S01]  /*141a0*/  IMAD.WIDE.U32 R14, R7.reuse, c[0x0][0x3e0], R14 ;  /* 0x0000f800070e7a25 */ /* 0x040fe200078e000e */
[-C--:B------:R-:W-:Y:S02]  /*141b0*/  ISETP.GE.OR P1, PT, R6, R3.reuse, P2 ;  /* 0x000000030600720c */ /* 0x080fe40001726670 */
[----:B------:R-:W-:Y:S01]  /*141c0*/  ISETP.GE.OR P0, PT, R4, R3, P2 ;  /* 0x000000030400720c */ /* 0x000fe20001706670 */
[----:B------:R-:W-:Y:S01]  /*141d0*/  IMAD R8, R7, c[0x0][0x3e4], R8 ;  /* 0x0000f90007087a24 */ /* 0x000fe200078e0208 */
[----:B------:R-:W-:Y:S02]  /*141e0*/  SHF.L.U32 R7, R12, 0x3, RZ ;  /* 0x000000030c077819 */ /* 0x000fe400000006ff */
[----:B------:R-:W-:Y:S01]  /*141f0*/  SHF.R.S32.HI R5, RZ, 0x1f, R56 ;  /* 0x0000001fff057819 */ /* 0x000fe20000011438 */
[----:B------:R-:W-:Y:S01]  /*14200*/  IMAD.IADD R15, R15, 0x1, R8 ;  /* 0x000000010f0f7824 */ /* 0x000fe200078e0208 */
[----:B------:R-:W-:-:S03]  /*14210*/  LOP3.LUT R7, R16, 0x7ffffe00, R7, 0xf8, !PT ;  /* 0x7ffffe0010077812 */ /* 0x000fc600078ef807 */
[----:B------:R-:W-:Y:S01]  /*14220*/  IMAD R5, R5, c[0x0][0x3d8], RZ ;  /* 0x0000f60005057a24 */ /* 0x000fe200078e02ff */
[----:B------:R-:W-:Y:S01]  /*14230*/  SHF.L.U32 R58, R7, 0x1, RZ ;  /* 0x00000001073a7819 */ /* 0x000fe200000006ff */
[----:B-1----:R1:W-:Y:S02]  /*14240*/  @!P1 ST.E [R32.64], R0 ;  /* 0x0000000020009985 */ /* 0x0023e4000c101904 */
[C---:B------:R-:W-:Y:S02]  /*14250*/  IMAD R8, R56.reuse, c[0x0][0x3dc], R5 ;  /* 0x0000f70038087a24 */ /* 0x040fe400078e0205 */
[----:B------:R-:W-:Y:S01]  /*14260*/  IMAD.WIDE.U32 R56, R56, c[0x0][0x3d8], R14 ;  /* 0x0000f60038387a25 */ /* 0x000fe200078e000e */
[----:B--2---:R1:W-:Y:S03]  /*14270*/  @!P0 ST.E [R34.64], R10 ;  /* 0x0000000a22008985 */ /* 0x0043e6000c101904 */
[----:B------:R-:W-:Y:S01]  /*14280*/  IMAD.IADD R8, R57, 0x1, R8 ;  /* 0x0000000139087824 */ /* 0x000fe200078e0208 */
[C---:B------:R-:W-:Y:S01]  /*14290*/  LEA R57, P0, R56.reuse, c[0x0][0x380], 0x1 ;  /* 0x0000e00038397a11 */ /* 0x040fe200078008ff */
[----:B------:R1:W2:Y:S03]  /*142a0*/  LDS.128 R44, [R58+0x1080] ;  /* 0x001080003a2c7984 */ /* 0x0002a60000000c00 */
[----:B------:R-:W-:Y:S01]  /*142b0*/  LEA.HI.X R56, R56, c[0x0][0x384], R8, 0x1, P0 ;  /* 0x0000e10038387a11 */ /* 0x000fe200000f0c08 */
[----:B------:R1:W3:Y:S01]  /*142c0*/  LDS.128 R40, [R58+0x2080] ;  /* 0x002080003a287984 */ /* 0x0002e20000000c00 */
[----:B------:R-:W-:-:S03]  /*142d0*/  ISETP.GE.AND P0, PT, R54, R3, PT ;  /* 0x000000033600720c */ /* 0x000fc60003f06270 */
        /* <DEDUP_REMOVED lines=10> */
[----:B--2---:R-:W2:Y:S01]  /*14380*/  LDS.128 R48, [R58+0x80] ;  /* 0x000080003a307984 */ /* 0x004ea20000000c00 */
[----:B------:R-:W-:-:S02]  /*14390*/  IADD3 R55, R2, 0x40, RZ ;  /* 0x0000004002377810 */ /* 0x000fc40007ffe0ff */
[C---:B------:R-:W-:Y:S01]  /*143a0*/  IADD3 R53, R2.reuse, 0x80, RZ ;  /* 0x0000008002357810 */ /* 0x040fe20007ffe0ff */
[----:B-1----:R-:W1:Y:S01]  /*143b0*/  LDS.128 R32, [R58+0x4080] ;  /* 0x004080003a207984 */ /* 0x002e620000000c00 */
        /* <DEDUP_REMOVED lines=13> */
[----:B--2---:R2:W-:Y:S04]  /*14490*/  @!P2 ST.E.128 [R58.64], R48 ;  /* 0x000000303a00a985 */ /* 0x0045e8000c101d04 */
[----:B-1----:R2:W-:Y:S04]  /*144a0*/  @!P1 ST.E.128 [R52.64], R32 ;  /* 0x0000002034009985 */ /* 0x0025e8000c101d04 */
[----:B----4-:R2:W-:Y:S02]  /*144b0*/  @!P0 ST.E.128 [R60.64], R8 ;  /* 0x000000083c008985 */ /* 0x0105e4000c101d04 */
.L_x_146:
[----:B--2---:R-:W-:Y:S05]  /*144c0*/  BSYNC B0 ;  /* 0x0000000000007941 */ /* 0x004fea0003800000 */
.L_x_145:
[----:B-1----:R-:W-:Y:S01]  /*144d0*/  IADD3 R0, R54, 0x20, RZ ;  /* 0x0000002036007810 */ /* 0x002fe20007ffe0ff */
[----:B------:R1:W2:Y:S01]  /*144e0*/  SHFL.IDX PT, R33, R56, 0x1, 0x181f ;  /* 0x00381f0038217f89 */ /* 0x0002a200000e0000 */
[----:B------:R-:W-:Y:S02]  /*144f0*/  BSSY B0, `(.L_x_147) ;  /* 0x0000015000007945 */ /* 0x000fe40003800000 */
[----:B------:R-:W-:Y:S01]  /*14500*/  ISETP.GE.AND P0, PT, R0, R3, PT ;  /* 0x000000030000720c */ /* 0x000fe20003f06270 */
[----:B------:R1:W4:-:S12]  /*14510*/  SHFL.IDX PT, R32, R57, 0x1, 0x181f ;  /* 0x00381f0039207f89 */ /* 0x00031800000e0000 */
[----:B------:R-:W-:Y:S05]  /*14520*/  @P0 BRA `(.L_x_148) ;  /* 0x0000011000000947 */ /* 0x000fea0003800000 */
[C---:B------:R-:W-:Y:S02]  /*14530*/  IADD3 R11, R2.reuse, 0x40, RZ ;  /* 0x00000040020b7810 */ /* 0x040fe40007ffe0ff */
[C---:B------:R-:W-:Y:S02]  /*14540*/  IADD3 R9, R2.reuse, 0x80, RZ ;  /* 0x0000008002097810 */ /* 0x040fe40007ffe0ff */
        /* <DEDUP_REMOVED lines=15> */
.L_x_148:
[----:B------:R-:W-:Y:S05]  /*14640*/  BSYNC B0 ;  /* 0x0000000000007941 */ /* 0x000fea0003800000 */
.L_x_147:
[----:B------:R-:W-:Y:S01]  /*14650*/  IADD3 R0, R54, 0x40, RZ ;  /* 0x0000004036007810 */ /* 0x000fe20007ffe0ff */
[----:B--2---:R2:W1:Y:S01]  /*14660*/  SHFL.IDX PT, R17, R56, 0x2, 0x181f ;  /* 0x00581f0038117f89 */ /* 0x00446200000e0000 */
        /* <DEDUP_REMOVED lines=21> */
.L_x_150:
[----:B------:R-:W-:Y:S05]  /*147c0*/  BSYNC B0 ;  /* 0x0000000000007941 */ /* 0x000fea0003800000 */
.L_x_149:
[----:B------:R-:W-:Y:S01]  /*147d0*/  IADD3 R54, R54, 0x60, RZ ;  /* 0x0000006036367810 */ /* 0x000fe20007ffe0ff */
[----:B-1----:R1:W2:Y:S03]  /*147e0*/  SHFL.IDX PT, R9, R56, 0x3, 0x181f ;  /* 0x00781f0038097f89 */ /* 0x0022a600000e0000 */
[----:B------:R-:W-:Y:S01]  /*147f0*/  ISETP.GE.AND P0, PT, R54, R3, PT ;  /* 0x000000033600720c */ /* 0x000fe20003f06270 */
[----:B------:R1:W4:-:S12]  /*14800*/  SHFL.IDX PT, R8, R57, 0x3, 0x181f ;  /* 0x00781f0039087f89 */ /* 0x00031800000e0000 */
[----:B------:R-:W-:Y:S05]  /*14810*/  @P0 EXIT ;  /* 0x000000000000094d */ /* 0x000fea0003800000 */
[C---:B------:R-:W-:Y:S02]  /*14820*/  IADD3 R3, R2.reuse, 0x40, RZ ;  /* 0x0000004002037810 */ /* 0x040fe40007ffe0ff */
[----:B------:R-:W-:Y:S02]  /*14830*/  ISETP.GE.AND P1, PT, R2, c[0x0][0x3c8], PT ;  /* 0x0000f20002007a0c */ /* 0x000fe40003f26270 */
[----:B------:R-:W-:-:S11]  /*14840*/  ISETP.GE.AND P0, PT, R3, c[0x0][0x3c8], PT ;  /* 0x0000f20003007a0c */ /* 0x000fd60003f06270 */
[----:B--2-4-:R-:W-:Y:S02]  /*14850*/  @!P1 IMAD.WIDE R10, R2, 0x2, R8 ;  /* 0x00000002020a9825 */ /* 0x014fe400078e0208 */
[----:B------:R-:W-:-:S03]  /*14860*/  @!P0 SHF.R.S32.HI R0, RZ, 0x1f, R3 ;  /* 0x0000001fff008819 */ /* 0x000fc60000011403 */
[----:B------:R2:W-:Y:S01]  /*14870*/  @!P1 ST.E.128 [R10.64], R36 ;  /* 0x000000240a009985 */ /* 0x0005e2000c101d04 */
[----:B------:R-:W-:Y:S02]  /*14880*/  @!P0 LEA.HI R0, R0, R3, RZ, 0x3 ;  /* 0x0000000300008211 */ /* 0x000fe400078f18ff */
[----:B------:R-:W-:Y:S02]  /*14890*/  IADD3 R3, R2, 0x80, RZ ;  /* 0x0000008002037810 */ /* 0x000fe40007ffe0ff */
[----:B------:R-:W-:-:S05]  /*148a0*/  @!P0 LOP3.LUT R0, R0, 0xfffffff8, RZ, 0xc0, !PT ;  /* 0xfffffff800008812 */ /* 0x000fca00078ec0ff */
[----:B------:R-:W-:-:S05]  /*148b0*/  @!P0 IMAD.WIDE R12, R0, 0x2, R8 ;  /* 0x00000002000c8825 */ /* 0x000fca00078e0208 */
[----:B------:R2:W-:Y:S01]  /*148c0*/  @!P0 ST.E.128 [R12.64], R20 ;  /* 0x000000140c008985 */ /* 0x0005e2000c101d04 */
[----:B------:R-:W-:-:S13]  /*148d0*/  ISETP.GE.AND P0, PT, R3, c[0x0][0x3c8], PT ;  /* 0x0000f20003007a0c */ /* 0x000fda0003f06270 */
[----:B------:R-:W-:Y:S05]  /*148e0*/  @P0 EXIT ;  /* 0x000000000000094d */ /* 0x000fea0003800000 */
[----:B------:R-:W-:-:S04]  /*148f0*/  SHF.R.S32.HI R0, RZ, 0x1f, R3 ;  /* 0x0000001fff007819 */ /* 0x000fc80000011403 */
[----:B------:R-:W-:-:S04]  /*14900*/  LEA.HI R3, R0, R3, RZ, 0x3 ;  /* 0x0000000300037211 */ /* 0x000fc800078f18ff */
[----:B------:R-:W-:-:S05]  /*14910*/  LOP3.LUT R3, R3, 0xfffffff8, RZ, 0xc0, !PT ;  /* 0xfffffff803037812 */ /* 0x000fca00078ec0ff */
[----:B------:R-:W-:-:S05]  /*14920*/  IMAD.WIDE R8, R3, 0x2, R8 ;  /* 0x0000000203087825 */ /* 0x000fca00078e0208 */
[----:B------:R-:W-:Y:S01]  /*14930*/  ST.E.128 [R8.64], R4 ;  /* 0x0000000408007985 */ /* 0x000fe2000c101d04 */
[----:B------:R-:W-:Y:S05]  /*14940*/  EXIT ;  /* 0x000000000000794d */ /* 0x000fea0003800000 */
.L_x_143:
[----:B------:R-:W-:Y:S01]  /*14950*/  ISETP.NE.U32.AND P1, PT, RZ, c[0x0][0x508], PT ;  /* 0x00014200ff007a0c */ /* 0x000fe20003f25070 */
[----:B------:R-:W-:Y:S01]  /*14960*/  IMAD.MOV.U32 R0, RZ, RZ, 0x4 ;  /* 0x00000004ff007424 */ /* 0x000fe200078e00ff */
[----:B------:R-:W-:Y:S02]  /*14970*/  ISETP.NE.U32.AND P0, PT, RZ, c[0x0][0x500], PT ;  /* 0x00014000ff007a0c */ /* 0x000fe40003f05070 */
[----:B------:R-:W-:Y:S01]  /*14980*/  ISETP.NE.AND.EX P1, PT, RZ, c[0x0][0x50c], PT, P1 ;  /* 0x00014300ff007a0c */ /* 0x000fe20003f25310 */
[----:B------:R-:W-:Y:S01]  /*14990*/  IMAD.WIDE R6, R209, R0, c[0x0][0x500] ;  /* 0x00014000d1067625 */ /* 0x000fe200078e0200 */
[----:B------:R-:W-:-:S03]  /*149a0*/  ISETP.NE.AND.EX P0, PT, RZ, c[0x0][0x504], PT, P0 ;  /* 0x00014100ff007a0c */ /* 0x000fc60003f05300 */
[----:B------:R-:W-:-:S08]  /*149b0*/  IMAD.MOV.U32 R3, RZ, RZ, c[0x0][0x388] ;  /* 0x0000e200ff037624 */ /* 0x000fd000078e00ff */
[----:B------:R-:W-:Y:S02]  /*149c0*/  @P1 IMAD.WIDE R8, R209, R0, c[0x0][0x508] ;  /* 0x00014200d1081625 */ /* 0x000fe400078e0200 */
[----:B------:R-:W2:Y:S04]  /*149d0*/  @P0 LDG.E R5, [R6.64] ;  /* 0x0000000406050981 */ /* 0x000ea8000c1e1900 */
[----:B------:R1:W5:Y:S01]  /*149e0*/  @P1 LDG.E R3, [R8.64] ;  /* 0x0000000408031981 */ /* 0x000362000c1e1900 */
[----:B------:R-:W-:Y:S02]  /*149f0*/  CS2R R10, SRZ ;  /* 0x00000000000a7805 */ /* 0x000fe4000001ff00 */
[--C-:B--2---:R-:W-:Y:S01]  /*14a00*/  @P0 SHF.R.S32.HI R11, RZ, 0x1f, R5.reuse ;  /* 0x0000001fff0b0819 */ /* 0x104fe20000011405 */
[----:B------:R-:W-:Y:S01]  /*14a10*/  @P0 IMAD.MOV.U32 R10, RZ, RZ, R5 ;  /* 0x000000ffff0a0224 */ /* 0x000fe200078e0005 */
[----:B------:R-:W-:Y:S05]  /*14a20*/  @P1 BRA `(.L_x_151) ;  /* 0x0000004000001947 */ /* 0x000fea0003800000 */
[----:B-1----:R-:W-:Y:S05]  /*14a30*/  @!P0 BRA `(.L_x_151) ;  /* 0x0000003000008947 */ /* 0x002fea0003800000 */
[----:B-----5:R-:W2:Y:S04]  /*14a40*/  LDG.E R3, [R6.64] ;  /* 0x0000000406037981 */ /* 0x020ea8000c1e1900 */
[----:B------:R-:W2:Y:S02]  /*14a50*/  LDG.E R0, [R6.64+0x4] ;  /* 0x0000040406007981 */ /* 0x000ea4000c1e1900 */
[----:B--2---:R-:W-:-:S02]  /*14a60*/  IADD3 R3, -R3, R0, RZ ;  /* 0x0000000003037210 */ /* 0x004fc40007ffe1ff */
.L_x_151:
[----:B-1----:R-:W1:Y:S01]  /*14a70*/  S2R R0, SR_TID.X ;  /* 0x0000000000007919 */ /* 0x002e620000002100 */
[----:B------:R-:W-:Y:S01]  /*14a80*/  SHF.R.S32.HI R5, RZ, 0x1f, R209 ;  /* 0x0000001fff057819 */ /* 0x000fe200000114d1 */
[----:B------:R-:W-:Y:S01]  /*14a90*/  BSSY B0, `(.L_x_152) ;  /* 0x0000026000007945 */ /* 0x000fe20003800000 */
[----:B------:R-:W-:-:S02]  /*14aa0*/  SEL R209, R209, RZ, !P0 ;  /* 0x000000ffd1d17207 */ /* 0x000fc40004000000 */
[----:B------:R-:W-:Y:S02]  /*14ab0*/  SEL R5, R5, RZ, !P0 ;  /* 0x000000ff05057207 */ /* 0x000fe40004000000 */
[----:B-1----:R-:W-:-:S13]  /*14ac0*/  ISETP.GE.AND P1, PT, R0, 0x80, PT ;  /* 0x000000800000780c */ /* 0x002fda0003f26270 */
[----:B------:R-:W-:Y:S05]  /*14ad0*/  @P1 BRA `(.L_x_153) ;  /* 0x0000021000001947 */ /* 0x000fea0003800000 */
[----:B------:R-:W1:Y:S01]  /*14ae0*/  S2R R9, SR_CTAID.X ;  /* 0x0000000000097919 */ /* 0x000e620000002500 */
[----:B-----5:R-:W-:Y:S01]  /*14af0*/  IMAD R7, R3, c[0x0][0x4e8], RZ ;  /* 0x00013a0003077a24 */ /* 0x020fe200078e02ff */
[----:B-1----:R-:W-:-:S04]  /*14b00*/  LEA R8, R9, R0, 0x7 ;  /* 0x0000000009087211 */ /* 0x002fc800078e38ff */
[----:B------:R-:W-:-:S13]  /*14b10*/  ISETP.GE.AND P0, PT, R8, R7, PT ;  /* 0x000000070800720c */ /* 0x000fda0003f06270 */
[----:B------:R-:W-:Y:S05]  /*14b20*/  @P0 BRA `(.L_x_153) ;  /* 0x000001c000000947 */ /* 0x000fea0003800000 */
[----:B------:R-:W-:Y:S01]  /*14b30*/  MOV R4, c[0x0][0x4e8] ;  /* 0x00013a0000047a02 */ /* 0x000fe20000000f00 */
[----:B------:R-:W-:Y:S01]  /*14b40*/  IMAD.MOV.U32 R13, RZ, RZ, R11 ;  /* 0x000000ffff0d7224 */ /* 0x000fe200078e000b */
[----:B------:R-:W-:Y:S02]  /*14b50*/  MOV R12, R10 ;  /* 0x0000000a000c7202 */ /* 0x000fe40000000f00 */
[----:B------:R-:W-:Y:S01]  /*14b60*/  ISETP.NE.AND P0, PT, R4, 0x1, PT ;  /* 0x000000010400780c */ /* 0x000fe20003f05270 */
[----:B------:R-:W-:Y:S01]  /*14b70*/  IMAD R4, R2, c[0x0][0x490], RZ ;  /* 0x0001240002047a24 */ /* 0x000fe200078e02ff */
[----:B------:R-:W-:Y:S01]  /*14b80*/  MOV R7, R8 ;  /* 0x0000000800077202 */ /* 0x000fe20000000f00 */
[----:B------:R-:W-:-:S04]  /*14b90*/  IMAD.WIDE.U32 R12, R207, c[0x0][0x490], R12 ;  /* 0x00012400cf0c7a25 */ /* 0x000fc800078e000c */
[----:B------:R-:W-:-:S05]  /*14ba0*/  IMAD R4, R207, c[0x0][0x494], R4 ;  /* 0x00012500cf047a24 */ /* 0x000fca00078e0204 */
[----:B------:R-:W-:Y:S01]  /*14bb0*/  IADD3 R13, R4, R13, RZ ;  /* 0x0000000d040d7210 */ /* 0x000fe20007ffe0ff */
[----:B------:R-:W-:-:S04]  /*14bc0*/  @P0 IMAD.HI.U32 R6, R8, c[0x0][0x4ec], RZ ;  /* 0x00013b0008060a27 */ /* 0x000fc800078e00ff */
[----:B------:R-:W-:Y:S01]  /*14bd0*/  IMAD R4, R5, c[0x0][0x498], RZ ;  /* 0x0001260005047a24 */ /* 0x000fe200078e02ff */
[----:B------:R-:W-:Y:S01]  /*14be0*/  @P0 SHF.R.U32.HI R7, RZ, c[0x0][0x4f0], R6 ;  /* 0x00013c00ff070a19 */ /* 0x000fe20000011606 */
[----:B------:R-:W-:-:S04]  /*14bf0*/  IMAD.WIDE.U32 R12, R209, c[0x0][0x498], R12 ;  /* 0x00012600d10c7a25 */ /* 0x000fc800078e000c */
[--C-:B------:R-:W-:Y:S01]  /*14c00*/  IMAD.MOV R9, RZ, RZ, -R7.reuse ;  /* 0x000000ffff097224 */ /* 0x100fe200078e0a07 */
[----:B------:R-:W-:Y:S01]  /*14c10*/  IADD3 R12, P0, R7, R12, RZ ;  /* 0x0000000c070c7210 */ /* 0x000fe20007f1e0ff */
[----:B------:R-:W-:Y:S01]  /*14c20*/  IMAD R15, R209, c[0x0][0x49c], R4 ;  /* 0x00012700d10f7a24 */ /* 0x000fe200078e0204 */
[----:B------:R-:W-:Y:S01]  /*14c30*/  SHF.R.S32.HI R4, RZ, 0x1f, R7 ;  /* 0x0000001fff047819 */ /* 0x000fe20000011407 */
[----:B------:R-:W-:-:S03]  /*14c40*/  IMAD R9, R9, c[0x0][0x4e8], R8 ;  /* 0x00013a0009097a24 */ /* 0x000fc600078e0208 */
[----:B------:R-:W-:Y:S02]  /*14c50*/  IADD3.X R13, R4, R13, R15, P0, !PT ;  /* 0x0000000d040d7210 */ /* 0x000fe400007fe40f */
[----:B------:R-:W-:Y:S02]  /*14c60*/  SHF.R.S32.HI R6, RZ, 0x1f, R9 ;  /* 0x0000001fff067819 */ /* 0x000fe40000011409 */
[----:B------:R-:W-:Y:S01]  /*14c70*/  MOV R4, 0xff800000 ;  /* 0xff80000000047802 */ /* 0x000fe20000000f00 */
[----:B------:R-:W-:-:S04]  /*14c80*/  IMAD.WIDE.U32 R12, R9, c[0x0][0x488], R12 ;  /* 0x00012200090c7a25 */ /* 0x000fc800078e000c */
[----:B------:R-:W-:-:S04]  /*14c90*/  IMAD R6, R6, c[0x0][0x488], RZ ;  /* 0x0001220006067a24 */ /* 0x000fc800078e02ff */
[----:B------:R-:W-:Y:S01]  /*14ca0*/  IMAD R7, R9, c[0x0][0x48c], R6 ;  /* 0x0001230009077a24 */ /* 0x000fe200078e0206 */
[----:B------:R-:W-:-:S04]  /*14cb0*/  LEA R6, P0, R12, c[0x0][0x450], 0x2 ;  /* 0x000114000c067a11 */ /* 0x000fc800078010ff */
[----:B------:R-:W-:-:S04]  /*14cc0*/  IADD3 R7, R13, R7, RZ ;  /* 0x000000070d077210 */ /* 0x000fc80007ffe0ff */
[----:B------:R-:W-:-:S05]  /*14cd0*/  LEA.HI.X R7, R12, c[0x0][0x454], R7, 0x2, P0 ;  /* 0x000115000c077a11 */ /* 0x000fca00000f1407 */
[----:B------:R1:W-:Y:S02]  /*14ce0*/  STG.E [R6.64], R4 ;  /* 0x0000000406007986 */ /* 0x0003e4000c101904 */
.L_x_153:
[----:B------:R-:W-:Y:S05]  /*14cf0*/  BSYNC B0 ;  /* 0x0000000000007941 */ /* 0x000fea0003800000 */
.L_x_152:
[----:B-1----:R-:W1:Y:S01]  /*14d00*/  S2R R6, SR_CTAID.X ;  /* 0x0000000000067919 */ /* 0x002e620000002500 */
[----:B------:R-:W-:Y:S01]  /*14d10*/  SHF.R.S32.HI R9, RZ, 0x1f, R0 ;  /* 0x0000001fff097819 */ /* 0x000fe20000011400 */
[----:B------:R-:W-:Y:S01]  /*14d20*/  IMAD R7, R11, c[0x0][0x3a0], RZ ;  /* 0x0000e8000b077a24 */ /* 0x000fe200078e02ff */
[----:B------:R-:W-:Y:S01]  /*14d30*/  MOV R8, c[0x0][0x4e8] ;  /* 0x00013a0000087a02 */ /* 0x000fe20000000f00 */
[----:B------:R-:W-:Y:S01]  /*14d40*/  IMAD R2, R2, c[0x0][0x3e8], RZ ;  /* 0x0000fa0002027a24 */ /* 0x000fe200078e02ff */
[----:B------:R-:W-:Y:S01]  /*14d50*/  LEA.HI R4, R9, R0, RZ, 0x3 ;  /* 0x0000000009047211 */ /* 0x000fe200078f18ff */
[----:B------:R-:W-:Y:S01]  /*14d60*/  IMAD R7, R10, c[0x0][0x3a4], R7 ;  /* 0x0000e9000a077a24 */ /* 0x000fe200078e0207 */
[----:B------:R-:W-:Y:S01]  /*14d70*/  ISETP.NE.AND P0, PT, R8, 0x1, PT ;  /* 0x000000010800780c */ /* 0x000fe20003f05270 */
[----:B------:R-:W-:Y:S01]  /*14d80*/  IMAD.WIDE.U32 R10, R10, c[0x0][0x3a0], RZ ;  /* 0x0000e8000a0a7a25 */ /* 0x000fe200078e00ff */
[----:B------:R-:W-:Y:S01]  /*14d90*/  LOP3.LUT R9, R4, 0xfffffff8, RZ, 0xc0, !PT ;  /* 0xfffffff804097812 */ /* 0x000fe200078ec0ff */
[----:B------:R-:W-:Y:S01]  /*14da0*/  BSSY B0, `(.L_x_154) ;  /* 0x0000036000007945 */ /* 0x000fe20003800000 */
[----:B------:R-:W-:Y:S01]  /*14db0*/  SHF.R.S32.HI R4, RZ, 0x3, R4 ;  /* 0x00000003ff047819 */ /* 0x000fe20000011404 */
[----:B------:R-:W-:Y:S01]  /*14dc0*/  IMAD R2, R207, c[0x0][0x3ec], R2 ;  /* 0x0000fb00cf027a24 */ /* 0x000fe200078e0202 */
[----:B------:R-:W-:Y:S01]  /*14dd0*/  IADD3 R11, R11, R7, RZ ;  /* 0x000000070b0b7210 */ /* 0x000fe20007ffe0ff */
[----:B------:R-:W-:-:S02]  /*14de0*/  IMAD.IADD R9, R0, 0x1, -R9 ;  /* 0x0000000100097824 */ /* 0x000fc400078e0a09 */
[----:B-----5:R-:W-:Y:S02]  /*14df0*/  IMAD R3, R3, c[0x0][0x4e8], RZ ;  /* 0x00013a0003037a24 */ /* 0x020fe400078e02ff */
[----:B------:R-:W-:Y:S01]  /*14e00*/  IMAD.WIDE.U32 R10, R207, c[0x0][0x3e8], R10 ;  /* 0x0000fa00cf0a7a25 */ /* 0x000fe200078e000a */
[CC--:B------:R-:W-:Y:S02]  /*14e10*/  LEA R7, R9.reuse, R4.reuse, 0x5 ;  /* 0x0000000409077211 */ /* 0x0c0fe400078e28ff */
[----:B------:R-:W-:Y:S02]  /*14e20*/  SHF.L.U32 R9, R9, 0x3, RZ ;  /* 0x0000000309097819 */ /* 0x000fe400000006ff */
[----:B------:R-:W-:Y:S01]  /*14e30*/  IADD3 R11, R2, R11, RZ ;  /* 0x0000000b020b7210 */ /* 0x000fe20007ffe0ff */
[C---:B-1----:R-:W-:Y:S01]  /*14e40*/  IMAD R7, R6.reuse, 0x80, R7 ;  /* 0x0000008006077824 */ /* 0x042fe200078e0207 */
[----:B------:R-:W-:Y:S01]  /*14e50*/  LEA R4, R6, R4, 0x7 ;  /* 0x0000000406047211 */ /* 0x000fe200078e38ff */
[----:B------:R-:W-:Y:S01]  /*14e60*/  IMAD R2, R5, c[0x0][0x3f0], RZ ;  /* 0x0000fc0005027a24 */ /* 0x000fe200078e02ff */
[----:B------:R-:W-:Y:S01]  /*14e70*/  IADD3 R6, R9, 0x40, RZ ;  /* 0x0000004009067810 */ /* 0x000fe20007ffe0ff */
[----:B------:R-:W-:Y:S01]  /*14e80*/  @P0 IMAD.HI.U32 R0, R7, c[0x0][0x4ec], RZ ;  /* 0x00013b0007000a27 */ /* 0x000fe200078e00ff */
[----:B------:R-:W-:-:S03]  /*14e90*/  MOV R5, R7 ;  /* 0x0000000700057202 */ /* 0x000fc60000000f00 */
[C---:B------:R-:W-:Y:S01]  /*14ea0*/  IMAD R2, R209.reuse, c[0x0][0x3f4], R2 ;  /* 0x0000fd00d1027a24 */ /* 0x040fe200078e0202 */
[----:B------:R-:W-:Y:S01]  /*14eb0*/  @P0 SHF.R.U32.HI R5, RZ, c[0x0][0x4f0], R0 ;  /* 0x00013c00ff050a19 */ /* 0x000fe20000011600 */
[----:B------:R-:W-:-:S03]  /*14ec0*/  IMAD.WIDE.U32 R10, R209, c[0x0][0x3f0], R10 ;  /* 0x0000fc00d10a7a25 */ /* 0x000fc600078e000a */
[--C-:B------:R-:W-:Y:S01]  /*14ed0*/  SHF.R.S32.HI R8, RZ, 0x1f, R5.reuse ;  /* 0x0000001fff087819 */ /* 0x100fe20000011405 */
[----:B------:R-:W-:Y:S01]  /*14ee0*/  IMAD.MOV R0, RZ, RZ, -R5 ;  /* 0x000000ffff007224 */ /* 0x000fe200078e0a05 */
[----:B------:R-:W-:-:S03]  /*14ef0*/  IADD3 R11, R11, R2, RZ ;  /* 0x000000020b0b7210 */ /* 0x000fc60007ffe0ff */
[----:B------:R-:W-:Y:S02]  /*14f00*/  IMAD R8, R8, c[0x0][0x3e0], RZ ;  /* 0x0000f80008087a24 */ /* 0x000fe400078e02ff */
[----:B------:R-:W-:Y:S02]  /*14f10*/  IMAD R0, R0, c[0x0][0x4e8], R7 ;  /* 0x00013a0000007a24 */ /* 0x000fe400078e0207 */
[----:B------:R-:W-:-:S03]  /*14f20*/  IMAD.WIDE.U32 R10, R5, c[0x0][0x3e0], R10 ;  /* 0x0000f800050a7a25 */ /* 0x000fc600078e000a */
[----:B------:R-:W-:Y:S01]  /*14f30*/  SHF.R.S32.HI R2, RZ, 0x1f, R0 ;  /* 0x0000001fff027819 */ /* 0x000fe20000011400 */
[----:B------:R-:W-:-:S05]  /*14f40*/  IMAD R5, R5, c[0x0][0x3e4], R8 ;  /* 0x0000f90005057a24 */ /* 0x000fca00078e0208 */
[----:B------:R-:W-:Y:S01]  /*14f50*/  IADD3 R11, R11, R5, RZ ;  /* 0x000000050b0b7210 */ /* 0x000fe20007ffe0ff */
[----:B------:R-:W-:-:S04]  /*14f60*/  IMAD R5, R2, c[0x0][0x3d8], RZ ;  /* 0x0000f60002057a24 */ /* 0x000fc800078e02ff */
[C---:B------:R-:W-:Y:S02]  /*14f70*/  IMAD R5, R0.reuse, c[0x0][0x3dc], R5 ;  /* 0x0000f70000057a24 */ /* 0x040fe400078e0205 */
[----:B------:R-:W-:-:S04]  /*14f80*/  IMAD.WIDE.U32 R10, R0, c[0x0][0x3d8], R10 ;  /* 0x0000f600000a7a25 */ /* 0x000fc800078e000a */
[----:B------:R-:W-:Y:S01]  /*14f90*/  IMAD.IADD R5, R11, 0x1, R5 ;  /* 0x000000010b057824 */ /* 0x000fe200078e0205 */
[----:B------:R-:W-:-:S04]  /*14fa0*/  LEA R2, P0, R10, c[0x0][0x380], 0x1 ;  /* 0x0000e0000a027a11 */ /* 0x000fc800078008ff */
[----:B------:R-:W-:Y:S02]  /*14fb0*/  LEA.HI.X R0, R10, c[0x0][0x384], R5, 0x1, P0 ;  /* 0x0000e1000a007a11 */ /* 0x000fe400000f0c05 */
[----:B------:R-:W-:Y:S01]  /*14fc0*/  ISETP.GE.AND P0, PT, R4, R3, PT ;  /* 0x000000030400720c */ /* 0x000fe20003f06270 */
[----:B------:R1:W2:Y:S01]  /*14fd0*/  SHFL.IDX PT, R10, R2, RZ, 0x181f ;  /* 0x00181fff020a7589 */ /* 0x0002a200000e0000 */
[----:B------:R-:W-:-:S03]  /*14fe0*/  IADD3 R5, R9, 0x80, RZ ;  /* 0x0000008009057810 */ /* 0x000fc60007ffe0ff */
[----:B------:R1:W3:Y:S08]  /*14ff0*/  SHFL.IDX PT, R11, R0, RZ, 0x181f ;  /* 0x00181fff000b7589 */ /* 0x0002f000000e0000 */
        /* <DEDUP_REMOVED lines=16> */
.L_x_155:
[----:B------:R-:W-:Y:S05]  /*15100*/  BSYNC B0 ;  /* 0x0000000000007941 */ /* 0x000fea0003800000 */
.L_x_154:
[----:B------:R-:W-:Y:S01]  /*15110*/  IADD3 R8, R4, 0x20, RZ ;  /* 0x0000002004087810 */ /* 0x000fe20007ffe0ff */
[----:B--23--:R2:W3:Y:S01]  /*15120*/  SHFL.IDX PT, R11, R0, 0x1, 0x181f ;  /* 0x00381f00000b7f89 */ /* 0x00c4e200000e0000 */
        /* <DEDUP_REMOVED lines=14> */
[----:B------:R3:W-:Y:S01]  /*15210*/  @!P2 ST.E.128 [R12.64], RZ ;  /* 0x000000ff0c00a985 */ /* 0x0007e2000c101d04 */
[----:B------:R-:W-:-:S04]  /*15220*/  @!P1 IMAD.WIDE R14, R8, 0x2, R10 ;  /* 0x00000002080e9825 */ /* 0x000fc800078e020a */
[----:B------:R-:W-:Y:S01]  /*15230*/  @!P0 IMAD.WIDE R10, R7, 0x2, R10 ;  /* 0x00000002070a8825 */ /* 0x000fe200078e020a */
[----:B------:R3:W-:Y:S04]  /*15240*/  @!P1 ST.E.128 [R14.64], RZ ;  /* 0x000000ff0e009985 */ /* 0x0007e8000c101d04 */
[----:B------:R3:W-:Y:S02]  /*15250*/  @!P0 ST.E.128 [R10.64], RZ ;  /* 0x000000ff0a008985 */ /* 0x0007e4000c101d04 */
.L_x_157:
[----:B------:R-:W-:Y:S05]  /*15260*/  BSYNC B0 ;  /* 0x0000000000007941 */ /* 0x000fea0003800000 */
.L_x_156:
[----:B------:R-:W-:Y:S01]  /*15270*/  IADD3 R8, R4, 0x40, RZ ;  /* 0x0000004004087810 */ /* 0x000fe20007ffe0ff */
[----:B---3--:R3:W1:Y:S01]  /*15280*/  SHFL.IDX PT, R11, R0, 0x2, 0x181f ;  /* 0x00581f00000b7f89 */ /* 0x00866200000e0000 */
        /* <DEDUP_REMOVED lines=14> */
[----:B------:R1:W-:Y:S01]  /*15370*/  @!P2 ST.E.128 [R12.64], RZ ;  /* 0x000000ff0c00a985 */ /* 0x0003e2000c101d04 */
[----:B------:R-:W-:-:S04]  /*15380*/  @!P1 IMAD.WIDE R14, R8, 0x2, R10 ;  /* 0x00000002080e9825 */ /* 0x000fc800078e020a */
[----:B------:R-:W-:Y:S01]  /*15390*/  @!P0 IMAD.WIDE R10, R7, 0x2, R10 ;  /* 0x00000002070a8825 */ /* 0x000fe200078e020a */
[----:B------:R1:W-:Y:S04]  /*153a0*/  @!P1 ST.E.128 [R14.64], RZ ;  /* 0x000000ff0e009985 */ /* 0x0003e8000c101d04 */
[----:B------:R1:W-:Y:S02]  /*153b0*/  @!P0 ST.E.128 [R10.64], RZ ;  /* 0x000000ff0a008985 */ /* 0x0003e4000c101d04 */
.L_x_159:
[----:B------:R-:W-:Y:S05]  /*153c0*/  BSYNC B0 ;  /* 0x0000000000007941 */ /* 0x000fea0003800000 */
.L_x_158:
        /* <DEDUP_REMOVED lines=12> */
[----:B-1-3--:R-:W-:-:S05]  /*15490*/  @!P0 IMAD.WIDE R2, R3, 0x2, R10 ;  /* 0x0000000203028825 */ /* 0x00afca00078e020a */
        /* <DEDUP_REMOVED lines=9> */
.L_x_160:
        /* <DEDUP_REMOVED lines=13> */
.L_x_3396:


//--------------------- .text._ZN7cutlass13device_kernelIN5flash19enable_sm80_to_sm89INS1_16FlashAttnFwdSm80INS1_25CollectiveMainloopFwdSm80ILi8ELi1ELb0EN4cute5tupleIJNS5_1CILi128EEENS7_ILi64EEENS7_ILi192EEEEEELi192ENS_10bfloat16_tEfNS_4arch4Sm80ELb0ELb1ELb1ELb0ELb1ELb0ELb1ELb0EEENS1_21CollectiveEpilogueFwdINS6_IJS8_SA_S9_EEENS6_IJNS7_ILi1EEESI_SI_EEESC_SE_Li256ELb0ELb1ELb0ELb0EEENS1_19SingleTileSchedulerILb0ELb0ELb1ELi128EEEEEEEEEvNT_6ParamsE --------------------------
	.section	.text._ZN7cutlass13device_kernelIN5flash19enable_sm80_to_sm89INS1_16FlashAttnFwdSm80INS1_25CollectiveMainloopFwdSm80ILi8ELi1ELb0EN4cute5tupleIJNS5_1CILi128EEENS7_ILi64EEENS7_ILi192EEEEEELi192ENS_10bfloat16_tEfNS_4arch4Sm80ELb0ELb1ELb1ELb0ELb1ELb0ELb1ELb0EEENS1_21CollectiveEpilogueFwdINS6_IJS8_SA_S9_EEENS6_IJNS7_ILi1EEESI_SI_EEESC_SE_Li256ELb0ELb1ELb0ELb0EEENS1_19SingleTileSchedulerILb0ELb0ELb1ELi128EEEEEEEEEvNT_6ParamsE,"ax",@progbits
	.sectioninfo	@"SHI_REGISTERS=255"
	.align	128
.text._ZN7cutlass13device_kernelIN5flash19enable_sm80_to_sm89INS1_16FlashAttnFwdSm80INS1_25CollectiveMainloopFwdSm80ILi8ELi1ELb0EN4cute5tupleIJNS5_1CILi128EEENS7_ILi64EEENS7_ILi192EEEEEELi192ENS_10bfloat16_tEfNS_4arch4Sm80ELb0ELb1ELb1ELb0ELb1ELb0ELb1ELb0EEENS1_21CollectiveEpilogueFwdINS6_IJS8_SA_S9_EEENS6_IJNS7_ILi1EEESI_SI_EEESC_SE_Li256ELb0ELb1ELb0ELb0EEENS1_19SingleTileSchedulerILb0ELb0ELb1ELi128EEEEEEEEEvNT_6ParamsE:
        .type           _ZN7cutlass13device_kernelIN5flash19enable_sm80_to_sm89INS1_16FlashAttnFwdSm80INS1_25CollectiveMainloopFwdSm80ILi8ELi1ELb0EN4cute5tupleIJNS5_1CILi128EEENS7_ILi64EEENS7_ILi192EEEEEELi192ENS_10bfloat16_tEfNS_4arch4Sm80ELb0ELb1ELb1ELb0ELb1ELb0ELb1ELb0EEENS1_21CollectiveEpilogueFwdINS6_IJS8_SA_S9_EEENS6_IJNS7_ILi1EEESI_SI_EEESC_SE_Li256ELb0ELb1ELb0ELb0EEENS1_19SingleTileSchedulerILb0ELb0ELb1ELi128EEEEEEEEEvNT_6ParamsE,@function
        .size           _ZN7cutlass13device_kernelIN5flash19enable_sm80_to_sm89INS1_16FlashAttnFwdSm80INS1_25CollectiveMainloopFwdSm80ILi8ELi1ELb0EN4cute5tupleIJNS5_1CILi128EEENS7_ILi64EEENS7_ILi192EEEEEELi192ENS_10bfloat16_tEfNS_4arch4Sm80ELb0ELb1ELb1ELb0ELb1ELb0ELb1ELb0EEENS1_21CollectiveEpilogueFwdINS6_IJS8_SA_S9_EEENS6_IJNS7_ILi1EEESI_SI_EEESC_SE_Li256ELb0ELb1ELb0ELb0EEENS1_19SingleTileSchedulerILb0ELb0ELb1ELi128EEEEEEEEEvNT_6ParamsE,(.L_x_3397 - _ZN7cutlass13device_kernelIN5flash19enable_sm80_to_sm89INS1_16FlashAttnFwdSm80INS1_25CollectiveMainloopFwdSm80ILi8ELi1ELb0EN4cute5tupleIJNS5_1CILi128EEENS7_ILi64EEENS7_ILi192EEEEEELi192ENS_10bfloat16_tEfNS_4arch4Sm80ELb0ELb1ELb1ELb0ELb1ELb0ELb1ELb0EEENS1_21CollectiveEpilogueFwdINS6_IJS8_SA_S9_EEENS6_IJNS7_ILi1EEESI_SI_EEESC_SE_Li256ELb0ELb1ELb0ELb0EEENS1_19SingleTileSchedulerILb0ELb0ELb1ELi128EEEEEEEEEvNT_6ParamsE)
        .other          _ZN7cutlass13device_kernelIN5flash19enable_sm80_to_sm89INS1_16FlashAttnFwdSm80INS1_25CollectiveMainloopFwdSm80ILi8ELi1ELb0EN4cute5tupleIJNS5_1CILi128EEENS7_ILi64EEENS7_ILi192EEEEEELi192ENS_10bfloat16_tEfNS_4arch4Sm80ELb0ELb1ELb1ELb0ELb1ELb0ELb1ELb0EEENS1_21CollectiveEpilogueFwdINS6_IJS8_SA_S9_EEENS6_IJNS7_ILi1EEESI_SI_EEESC_SE_Li256ELb0ELb1ELb0ELb0EEENS1_19SingleTileSchedulerILb0ELb0ELb1ELi128EEEEEEEEEvNT_6ParamsE,@"STO_CUDA_ENTRY STV_DEFAULT"
_ZN7cutlass13device_kernelIN5flash19enable_sm80_to_sm89INS1_16FlashAttnFwdSm80INS1_25CollectiveMainloopFwdSm80ILi8ELi1ELb0EN4cute5tupleIJNS5_1CILi128EEENS7_ILi64EEENS7_ILi192EEEEEELi192ENS_10bfloat16_tEfNS_4arch4Sm80ELb0ELb1ELb1ELb0ELb1ELb0ELb1ELb0EEENS1_21CollectiveEpilogueFwdINS6_IJS8_SA_S9_EEENS6_IJNS7_ILi1EEESI_SI_EEESC_SE_Li256ELb0ELb1ELb0ELb0EEENS1_19SingleTileSchedulerILb0ELb0ELb1ELi128EEEEEEEEEvNT_6ParamsE:
        /* <DEDUP_REMOVED lines=8> */
[----:B------:R-:W-:-:S04]  /*0080*/  ULDC.64 UR22, c[0x0][0x118] ;  /* 0x0000460000167ab9 */ /* 0x000fc80000000a00 */
[----:B------:R-:W-:-:S05]  /*0090*/  PLOP3.LUT P0, PT, PT, PT, UP0, 0x80, 0x0 ;  /* 0x000000000000781c */ /* 0x000fca0003f0f008 */
[----:B------:R-:W-:Y:S02]  /*00a0*/  @UP0 UMOV UR4, 0x4 ;  /* 0x0000000400040882 */ /* 0x000fe40000000000 */
[----:B------:R-:W-:-:S06]  /*00b0*/  @UP0 UIMAD.WIDE UR4, UR6, UR4, UR8 ;  /* 0x00000004060402a5 */ /* 0x000fcc000f8e0208 */
[----:B------:R-:W-:Y:S02]  /*00c0*/  IMAD.U32 R2, RZ, RZ, UR4 ;  /* 0x00000004ff027e24 */ /* 0x000fe4000f8e00ff */
[----:B------:R-:W-:Y:S01]  /*00d0*/  IMAD.U32 R3, RZ, RZ, UR5 ;  /* 0x00000005ff037e24 */ /* 0x000fe2000f8e00ff */
[----:B------:R-:W1:Y:S01]  /*00e0*/  S2UR UR25, SR_CTAID.X ;  /* 0x00000000001979c3 */ /* 0x000e620000002500 */
[----:B------:R-:W-:Y:S02]  /*00f0*/  ULDC UR9, c[0x0][0x2c4] ;  /* 0x0000b10000097ab9 */ /* 0x000fe40000000800 */
[----:B------:R-:W-:Y:S01]  /*0100*/  ULDC.64 UR4, c[0x0][0x2c8] ;  /* 0x0000b20000047ab9 */ /* 0x000fe20000000a00 */
[----:B------:R-:W2:Y:S01]  /*0110*/  @P0 LDG.E R2, [R2.64] ;  /* 0x0000001602020981 */ /* 0x000ea2000c1e1900 */
[----:B------:R-:W-:Y:S02]  /*0120*/  UISETP.NE.AND UP2, UPT, UR9, 0x1, UPT ;  /* 0x000000010900788c */ /* 0x000fe4000bf45270 */
[----:B------:R-:W-:Y:S01]  /*0130*/  ULDC UR20, c[0x0][0x2ac] ;  /* 0x0000ab0000147ab9 */ /* 0x000fe20000000800 */
[----:B------:R-:W3:Y:S01]  /*0140*/  S2UR UR11, SR_CTAID.Y ;  /* 0x00000000000b79c3 */ /* 0x000ee20000002600 */
[----:B------:R-:W4:Y:S01]  /*0150*/  S2R R82, SR_TID.X ;  /* 0x0000000000527919 */ /* 0x000f220000002100 */
[----:B------:R-:W-:-:S02]  /*0160*/  ULDC UR10, c[0x0][0x1d0] ;  /* 0x00007400000a7ab9 */ /* 0x000fc40000000800 */
[----:B------:R-:W-:Y:S02]  /*0170*/  UIMAD UR10, UR20, UR10, URZ ;  /* 0x0000000a140a72a4 */ /* 0x000fe4000f8e023f */
[----:B------:R-:W-:Y:S02]  /*0180*/  ULDC UR8, c[0x0][0x168] ;  /* 0x00005a0000087ab9 */ /* 0x000fe40000000800 */
[----:B-1----:R-:W-:-:S04]  /*0190*/  USHF.L.U32 UR25, UR25, 0x7, URZ ;  /* 0x0000000719197899 */ /* 0x002fc8000800063f */
[----:B------:R-:W-:Y:S02]  /*01a0*/  @UP2 UIADD3 UR12, UR25, 0x7f, URZ ;  /* 0x0000007f190c2890 */ /* 0x000fe4000fffe03f */
[----:B------:R-:W-:Y:S02]  /*01b0*/  UIADD3 UR7, UR25, 0x7f, URZ ;  /* 0x0000007f19077890 */ /* 0x000fe4000fffe03f */
[----:B------:R-:W-:-:S04]  /*01c0*/  UIMAD.WIDE.U32 UR12, UR12, UR4, URZ ;  /* 0x000000040c0c72a5 */ /* 0x000fc8000f8e003f */
[----:B------:R-:W-:-:S03]  /*01d0*/  @UP2 USHF.R.U32.HI UR7, URZ, UR5, UR13 ;  /* 0x000000053f072299 */ /* 0x000fc6000801160d */
[----:B------:R-:W-:Y:S02]  /*01e0*/  UMOV UR12, 0x1 ;  /* 0x00000001000c7882 */ /* 0x000fe40000000000 */
[----:B------:R-:W-:Y:S02]  /*01f0*/  ULDC.64 UR4, c[0x0][0x328] ;  /* 0x0000ca0000047ab9 */ /* 0x000fe40000000a00 */
[----:B------:R-:W-:Y:S02]  /*0200*/  UISETP.LE.AND UP1, UPT, UR12, UR5, UPT ;  /* 0x000000050c00728c */ /* 0x000fe4000bf23270 */
[----:B------:R-:W-:Y:S02]  /*0210*/  UMOV UR13, URZ ;  /* 0x0000003f000d7c82 */ /* 0x000fe40008000000 */
[----:B------:R-:W-:-:S04]  /*0220*/  UIADD3 UR8, UR10, -UR8, UR12 ;  /* 0x800000080a087290 */ /* 0x000fc8000fffe00c */
[----:B------:R-:W-:Y:S02]  /*0230*/  UIADD3 UR5, UR8, UR7, URZ ;  /* 0x0000000708057290 */ /* 0x000fe4000fffe03f */
[----:B---3--:R-:W-:Y:S02]  /*0240*/  USHF.R.S32.HI UR8, URZ, 0x1f, UR11 ;  /* 0x0000001f3f087899 */ /* 0x008fe4000801140b */
[----:B------:R-:W-:Y:S01]  /*0250*/  UIADD3 UR7, UR5, UR4, URZ ;  /* 0x0000000405077290 */ /* 0x000fe2000fffe03f */
[----:B--2---:R1:W2:Y:S01]  /*0260*/  @P0 R2UR UR13, R2 ;  /* 0x00000000020d03c2 */ /* 0x0042a200000e0000 */
[----:B------:R-:W-:-:S13]  /*0270*/  PLOP3.LUT P0, PT, PT, PT, UP1, 0x40, 0x0 ;  /* 0x000000000000781c */ /* 0x000fda0003f0e818 */
[----:B------:R-:W-:Y:S05]  /*0280*/  @P0 BRA `(.L_x_161) ;  /* 0x0000016000000947 */ /* 0x000fea0003800000 */
[----:B----4-:R-:W-:Y:S01]  /*0290*/  ISETP.LT.AND P0, PT, RZ, UR5, PT ;  /* 0x00000005ff007c0c */ /* 0x010fe2000bf01270 */
[----:B------:R-:W-:-:S12]  /*02a0*/  UIADD3 UR14, UR5, -0x1, URZ ;  /* 0xffffffff050e7890 */ /* 0x000fd8000fffe03f */
[----:B------:R-:W-:Y:S05]  /*02b0*/  @P0 BRA `(.L_x_162) ;  /* 0x0000009000000947 */ /* 0x000fea0003800000 */
[----:B------:R-:W-:Y:S02]  /*02c0*/  ULDC UR4, c[0x0][0x32c] ;  /* 0x0000cb0000047ab9 */ /* 0x000fe40000000800 */
[----:B------:R-:W-:Y:S02]  /*02d0*/  UISETP.NE.AND UP0, UPT, UR12, UR4, UPT ;  /* 0x000000040c00728c */ /* 0x000fe4000bf05270 */
[----:B------:R-:W-:-:S03]  /*02e0*/  UIADD3 UR14, -UR5, URZ, URZ ;  /* 0x0000003f050e7290 */ /* 0x000fc6000fffe13f */
[----:B------:R-:W-:Y:S02]  /*02f0*/  ULDC.64 UR4, c[0x0][0x330] ;  /* 0x0000cc0000047ab9 */ /* 0x000fe40000000a00 */
[----:B------:R-:W-:-:S07]  /*0300*/  UIMAD.WIDE.U32 UR16, UR14, UR4, URZ ;  /* 0x000000040e1072a5 */ /* 0x000fce000f8e003f */
[----:B------:R-:W-:Y:S02]  /*0310*/  @UP0 UMOV UR15, UR17 ;  /* 0x00000011000f0c82 */ /* 0x000fe40008000000 */
[----:B------:R-:W-:-:S04]  /*0320*/  @UP0 USHF.R.U32.HI UR14, URZ, UR5, UR15 ;  /* 0x000000053f0e0299 */ /* 0x000fc8000801160f */
[----:B------:R-:W-:Y:S01]  /*0330*/  ULOP3.LUT UR14, URZ, UR14, URZ, 0x33, !UPT ;  /* 0x0000000e3f0e7292 */ /* 0x000fe2000f8e333f */
[----:B------:R-:W-:Y:S05]  /*0340*/  BRA `(.L_x_163) ;  /* 0x0000006000007947 */ /* 0x000fea0003800000 */
.L_x_162:
[----:B------:R-:W-:Y:S02]  /*0350*/  ULDC UR4, c[0x0][0x32c] ;  /* 0x0000cb0000047ab9 */ /* 0x000fe40000000800 */
[----:B------:R-:W-:-:S03]  /*0360*/  UISETP.NE.AND UP0, UPT, UR12, UR4, UPT ;  /* 0x000000040c00728c */ /* 0x000fc6000bf05270 */
[----:B------:R-:W-:Y:S02]  /*0370*/  ULDC.64 UR4, c[0x0][0x330] ;  /* 0x0000cc0000047ab9 */ /* 0x000fe40000000a00 */
[----:B------:R-:W-:-:S07]  /*0380*/  UIMAD.WIDE.U32 UR16, UR14, UR4, URZ ;  /* 0x000000040e1072a5 */ /* 0x000fce000f8e003f */
[----:B------:R-:W-:Y:S02]  /*0390*/  @UP0 UMOV UR15, UR17 ;  /* 0x00000011000f0c82 */ /* 0x000fe40008000000 */
[----:B------:R-:W-:Y:S02]  /*03a0*/  @UP0 USHF.R.U32.HI UR14, URZ, UR5, UR15 ;  /* 0x000000053f0e0299 */ /* 0x000fe4000801160f */
.L_x_163:
[----:B------:R-:W-:Y:S02]  /*03b0*/  ULDC UR4, c[0x0][0x32c] ;  /* 0x0000cb0000047ab9 */ /* 0x000fe40000000800 */
[----:B------:R-:W-:-:S04]  /*03c0*/  UIMAD UR4, UR14, UR4, UR4 ;  /* 0x000000040e0472a4 */ /* 0x000fc8000f8e0204 */
[----:B------:R-:W-:-:S04]  /*03d0*/  UISETP.LT.AND UP0, UPT, UR7, UR4, UPT ;  /* 0x000000040700728c */ /* 0x000fc8000bf01270 */
[----:B------:R-:W-:Y:S02]  /*03e0*/  USEL UR7, UR7, UR4, UP0 ;  /* 0x0000000407077287 */ /* 0x000fe40008000000 */
.L_x_161:
[----:B----4-:R-:W-:Y:S01]  /*03f0*/  UIADD3 UR12, UR10, 0x3f, URZ ;  /* 0x0000003f0a0c7890 */ /* 0x010fe2000fffe03f */
[----:B------:R-:W-:Y:S01]  /*0400*/  PLOP3.LUT P0, PT, PT, PT, UP1, 0x40, 0x0 ;  /* 0x000000000000781c */ /* 0x000fe20003f0e818 */
[----:B------:R-:W-:Y:S02]  /*0410*/  UIADD3 UR14, UR7, 0x3f, URZ ;  /* 0x0000003f070e7890 */ /* 0x000fe4000fffe03f */
[----:B------:R-:W-:Y:S02]  /*0420*/  ULDC.64 UR4, c[0x0][0x2c8] ;  /* 0x0000b20000047ab9 */ /* 0x000fe40000000a00 */
[----:B------:R-:W-:Y:S02]  /*0430*/  UIMAD.WIDE.U32 UR16, UR25, UR4, URZ ;  /* 0x00000004191072a5 */ /* 0x000fe4000f8e003f */
[----:B------:R-:W-:Y:S02]  /*0440*/  USHF.R.S32.HI UR15, URZ, 0x1f, UR12 ;  /* 0x0000001f3f0f7899 */ /* 0x000fe4000801140c */
[----:B------:R-:W-:-:S02]  /*0450*/  USHF.R.S32.HI UR7, URZ, 0x1f, UR14 ;  /* 0x0000001f3f077899 */ /* 0x000fc4000801140e */
[----:B------:R-:W-:Y:S02]  /*0460*/  UMOV UR4, UR25 ;  /* 0x0000001900047c82 */ /* 0x000fe40008000000 */
[----:B------:R-:W-:Y:S02]  /*0470*/  @UP2 USHF.R.U32.HI UR4, URZ, UR5, UR17 ;  /* 0x000000053f042299 */ /* 0x000fe40008011611 */
[----:B------:R-:W-:Y:S02]  /*0480*/  ULEA.HI UR5, UR15, UR12, URZ, 0x6 ;  /* 0x0000000c0f057291 */ /* 0x000fe4000f8f303f */
[----:B------:R-:W-:Y:S02]  /*0490*/  ULEA.HI UR21, UR7, UR14, URZ, 0x6 ;  /* 0x0000000e07157291 */ /* 0x000fe4000f8f303f */
[----:B------:R-:W-:Y:S02]  /*04a0*/  ULDC UR24, c[0x0][0x168] ;  /* 0x00005a0000187ab9 */ /* 0x000fe40000000800 */
[----:B------:R-:W-:-:S02]  /*04b0*/  USHF.R.S32.HI UR5, URZ, 0x6, UR5 ;  /* 0x000000063f057899 */ /* 0x000fc40008011405 */
[----:B------:R-:W-:Y:S02]  /*04c0*/  USHF.R.S32.HI UR21, URZ, 0x6, UR21 ;  /* 0x000000063f157899 */ /* 0x000fe40008011415 */
[----:B------:R-:W-:Y:S02]  /*04d0*/  UIADD3 UR24, UR10, -UR24, URZ ;  /* 0x800000180a187290 */ /* 0x000fe4000fffe03f */
[----:B------:R-:W-:Y:S02]  /*04e0*/  UISETP.LT.AND UP0, UPT, UR5, UR21, UPT ;  /* 0x000000150500728c */ /* 0x000fe4000bf01270 */
[----:B------:R-:W-:Y:S02]  /*04f0*/  UIADD3 UR4, UR24, UR4, URZ ;  /* 0x0000000418047290 */ /* 0x000fe4000fffe03f */
[----:B------:R-:W-:Y:S02]  /*0500*/  ULDC UR7, c[0x0][0x324] ;  /* 0x0000c90000077ab9 */ /* 0x000fe40000000800 */
[----:B------:R-:W-:-:S02]  /*0510*/  USEL UR21, UR5, UR21, UP0 ;  /* 0x0000001505157287 */ /* 0x000fc40008000000 */
[----:B------:R-:W-:Y:S01]  /*0520*/  UIADD3 UR7, UR4, -UR7, URZ ;  /* 0x8000000704077290 */ /* 0x000fe2000fffe03f */
[----:B------:R-:W-:Y:S05]  /*0530*/  @P0 BRA `(.L_x_164) ;  /* 0x0000015000000947 */ /* 0x000fea0003800000 */
[----:B------:R-:W-:Y:S02]  /*0540*/  UMOV UR12, UR4 ;  /* 0x00000004000c7c82 */ /* 0x000fe40008000000 */
[----:B------:R-:W-:-:S06]  /*0550*/  UISETP.GT.AND UP0, UPT, UR12, -0x1, UPT ;  /* 0xffffffff0c00788c */ /* 0x000fcc000bf04270 */
[----:B------:R-:W-:-:S13]  /*0560*/  PLOP3.LUT P0, PT, PT, PT, UP0, 0x80, 0x0 ;  /* 0x000000000000781c */ /* 0x000fda0003f0f008 */
[----:B------:R-:W-:Y:S05]  /*0570*/  @P0 BRA `(.L_x_165) ;  /* 0x0000008000000947 */ /* 0x000fea0003800000 */
[----:B------:R-:W-:Y:S02]  /*0580*/  ULDC UR4, c[0x0][0x32c] ;  /* 0x0000cb0000047ab9 */ /* 0x000fe40000000800 */
[----:B------:R-:W-:Y:S02]  /*0590*/  UISETP.NE.AND UP0, UPT, UR4, 0x1, UPT ;  /* 0x000000010400788c */ /* 0x000fe4000bf05270 */
[----:B------:R-:W-:Y:S02]  /*05a0*/  ULOP3.LUT UR12, URZ, UR12, URZ, 0x33, !UPT ;  /* 0x0000000c3f0c7292 */ /* 0x000fe4000f8e333f */
[----:B------:R-:W-:Y:S02]  /*05b0*/  ULDC.64 UR4, c[0x0][0x330] ;  /* 0x0000cc0000047ab9 */ /* 0x000fe40000000a00 */
[----:B------:R-:W-:-:S05]  /*05c0*/  UIMAD.WIDE.U32 UR14, UR12, UR4, URZ ;  /* 0x000000040c0e72a5 */ /* 0x000fca000f8e003f */
[----:B------:R-:W-:-:S04]  /*05d0*/  @UP0 USHF.R.U32.HI UR12, URZ, UR5, UR15 ;  /* 0x000000053f0c0299 */ /* 0x000fc8000801160f */
[----:B------:R-:W-:Y:S01]  /*05e0*/  ULOP3.LUT UR12, URZ, UR12, URZ, 0x33, !UPT ;  /* 0x0000000c3f0c7292 */ /* 0x000fe2000f8e333f */
[----:B------:R-:W-:Y:S05]  /*05f0*/  BRA `(.L_x_166) ;  /* 0x0000005000007947 */ /* 0x000fea0003800000 */
.L_x_165:
[----:B------:R-:W-:Y:S02]  /*0600*/  ULDC UR4, c[0x0][0x32c] ;  /* 0x0000cb0000047ab9 */ /* 0x000fe40000000800 */
[----:B------:R-:W-:-:S03]  /*0610*/  UISETP.NE.AND UP0, UPT, UR4, 0x1, UPT ;  /* 0x000000010400788c */ /* 0x000fc6000bf05270 */
[----:B------:R-:W-:Y:S02]  /*0620*/  ULDC.64 UR4, c[0x0][0x330] ;  /* 0x0000cc0000047ab9 */ /* 0x000fe40000000a00 */
[----:B------:R-:W-:-:S06]  /*0630*/  UIMAD.WIDE.U32 UR14, UR12, UR4, URZ ;  /* 0x000000040c0e72a5 */ /* 0x000fcc000f8e003f */
[----:B------:R-:W-:Y:S02]  /*0640*/  @UP0 USHF.R.U32.HI UR12, URZ, UR5, UR15 ;  /* 0x000000053f0c0299 */ /* 0x000fe4000801160f */
.L_x_166:
[----:B------:R-:W-:Y:S02]  /*0650*/  ULDC UR4, c[0x0][0x32c] ;  /* 0x0000cb0000047ab9 */ /* 0x000fe40000000800 */
[----:B------:R-:W-:-:S04]  /*0660*/  UIMAD UR4, UR12, UR4, URZ ;  /* 0x000000040c0472a4 */ /* 0x000fc8000f8e023f */
[----:B------:R-:W-:-:S04]  /*0670*/  UISETP.LT.AND UP0, UPT, UR7, UR4, UPT ;  /* 0x000000040700728c */ /* 0x000fc8000bf01270 */
[----:B------:R-:W-:-:S04]  /*0680*/  USEL UR7, UR7, UR4, !UP0 ;  /* 0x0000000407077287 */ /* 0x000fc8000c000000 */
.L_x_164:
[----:B------:R-:W-:Y:S01]  /*0690*/  USHF.R.S32.HI UR4, URZ, 0x1f, UR7 ;  /* 0x0000001f3f047899 */ /* 0x000fe20008011407 */
[----:B------:R-:W-:Y:S01]  /*06a0*/  PLOP3.LUT P2, PT, PT, PT, PT, 0x80, 0x0 ;  /* 0x000000000000781c */ /* 0x000fe20003f4f070 */
[----:B------:R-:W-:Y:S01]  /*06b0*/  CS2R R98, SRZ ;  /* 0x0000000000627805 */ /* 0x000fe2000001ff00 */
[----:B------:R-:W-:Y:S01]  /*06c0*/  IMAD.MOV.U32 R5, RZ, RZ, RZ ;  /* 0x000000ffff057224 */ /* 0x000fe200078e00ff */
[----:B------:R-:W-:Y:S01]  /*06d0*/  ULEA.HI UR7, UR4, UR7, URZ, 0x6 ;  /* 0x0000000704077291 */ /* 0x000fe2000f8f303f */
[----:B------:R-:W-:Y:S01]  /*06e0*/  IMAD.MOV.U32 R96, RZ, RZ, RZ ;  /* 0x000000ffff607224 */ /* 0x000fe200078e00ff */
[----:B------:R-:W-:Y:S01]  /*06f0*/  CS2R R94, SRZ ;  /* 0x00000000005e7805 */ /* 0x000fe2000001ff00 */
[----:B------:R-:W-:Y:S01]  /*0700*/  CS2R R92, SRZ ;  /* 0x00000000005c7805 */ /* 0x000fe2000001ff00 */
[----:B------:R-:W-:Y:S01]  /*0710*/  USHF.R.S32.HI UR7, URZ, 0x6, UR7 ;  /* 0x000000063f077899 */ /* 0x000fe20008011407 */
[----:B------:R-:W-:Y:S01]  /*0720*/  CS2R R90, SRZ ;  /* 0x00000000005a7805 */ /* 0x000fe2000001ff00 */
[----:B------:R-:W-:Y:S01]  /*0730*/  CS2R R88, SRZ ;  /* 0x0000000000587805 */ /* 0x000fe2000001ff00 */
[----:B------:R-:W-:Y:S01]  /*0740*/  CS2R R86, SRZ ;  /* 0x0000000000567805 */ /* 0x000fe2000001ff00 */
[----:B------:R-:W-:Y:S01]  /*0750*/  UISETP.LT.AND UP0, UPT, URZ, UR7, UPT ;  /* 0x000000073f00728c */ /* 0x000fe2000bf01270 */
[----:B------:R-:W-:Y:S01]  /*0760*/  CS2R R84, SRZ ;  /* 0x0000000000547805 */ /* 0x000fe2000001ff00 */
[----:B------:R-:W-:Y:S01]  /*0770*/  MOV R83, RZ ;  /* 0x000000ff00537202 */ /* 0x000fe20000000f00 */
[----:B------:R-:W-:Y:S01]  /*0780*/  CS2R R6, SRZ ;  /* 0x0000000000067805 */ /* 0x000fe2000001ff00 */
[----:B------:R-:W-:Y:S01]  /*0790*/  USEL UR7, URZ, UR7, !UP0 ;  /* 0x000000073f077287 */ /* 0x000fe2000c000000 */
[----:B------:R-:W-:Y:S01]  /*07a0*/  CS2R R80, SRZ ;  /* 0x0000000000507805 */ /* 0x000fe2000001ff00 */
[----:B------:R-:W-:Y:S01]  /*07b0*/  CS2R R78, SRZ ;  /* 0x00000000004e7805 */ /* 0x000fe2000001ff00 */
[----:B------:R-:W-:Y:S01]  /*07c0*/  CS2R R76, SRZ ;  /* 0x00000000004c7805 */ /* 0x000fe2000001ff00 */
[----:B------:R-:W-:Y:S01]  /*07d0*/  UISETP.GT.AND UP0, UPT, UR21, UR7, UPT ;  /* 0x000000071500728c */ /* 0x000fe2000bf04270 */
[----:B------:R-:W-:Y:S01]  /*07e0*/  CS2R R74, SRZ ;  /* 0x00000000004a7805 */ /* 0x000fe2000001ff00 */
[----:B------:R-:W-:Y:S01]  /*07f0*/  CS2R R72, SRZ ;  /* 0x0000000000487805 */ /* 0x000fe2000001ff00 */
[----:B------:R-:W-:Y:S01]  /*0800*/  CS2R R70, SRZ ;  /* 0x0000000000467805 */ /* 0x000fe2000001ff00 */
[----:B------:R-:W-:Y:S01]  /*0810*/  CS2R R68, SRZ ;  /* 0x0000000000447805 */ /* 0x000fe2000001ff00 */
[----:B------:R-:W-:Y:S01]  /*0820*/  CS2R R66, SRZ ;  /* 0x0000000000427805 */ /* 0x000fe2000001ff00 */
[----:B------:R-:W-:Y:S01]  /*0830*/  PLOP3.LUT P0, PT, PT, PT, UP0, 0x80, 0x0 ;  /* 0x000000000000781c */ /* 0x000fe20003f0f008 */
        /* <DEDUP_REMOVED lines=33> */
[----:B------:R-:W-:Y:S02]  /*0a50*/  ULDC.64 UR4, c[0x0][0x340] ;  /* 0x0000d00000047ab9 */ /* 0x000fe40000000a00 */
[----:B------:R-:W-:-:S02]  /*0a60*/  UISETP.NE.U32.AND UP0, UPT, URZ, UR4, UPT ;  /* 0x000000043f00728c */ /* 0x000fc4000bf05070 */
[----:B------:R-:W-:Y:S02]  /*0a70*/  ULDC.64 UR14, c[0x0][0x340] ;  /* 0x0000d000000e7ab9 */ /* 0x000fe40000000a00 */
[----:B------:R-:W-:-:S06]  /*0a80*/  UISETP.NE.AND.EX UP0, UPT, URZ, UR5, UPT, UP0 ;  /* 0x000000053f00728c */ /* 0x000fcc000bf05300 */
[----:B------:R-:W-:-:S05]  /*0a90*/  PLOP3.LUT P0, PT, PT, PT, UP0, 0x80, 0x0 ;  /* 0x000000000000781c */ /* 0x000fca0003f0f008 */
[----:B------:R-:W-:Y:S02]  /*0aa0*/  @UP0 UMOV UR4, 0x4 ;  /* 0x0000000400040882 */ /* 0x000fe40000000000 */
[----:B------:R-:W-:-:S06]  /*0ab0*/  @UP0 UIMAD.WIDE UR4, UR6, UR4, UR14 ;  /* 0x00000004060402a5 */ /* 0x000fcc000f8e020e */
[----:B------:R-:W-:Y:S02]  /*0ac0*/  IMAD.U32 R14, RZ, RZ, UR4 ;  /* 0x00000004ff0e7e24 */ /* 0x000fe4000f8e00ff */
[----:B------:R-:W-:Y:S01]  /*0ad0*/  IMAD.U32 R15, RZ, RZ, UR5 ;  /* 0x00000005ff0f7e24 */ /* 0x000fe2000f8e00ff */
[----:B------:R-:W-:Y:S01]  /*0ae0*/  SHF.R.S32.HI R85, RZ, 0x1f, R82 ;  /* 0x0000001fff557819 */ /* 0x000fe20000011452 */
[----:B------:R-:W-:-:S03]  /*0af0*/  ULDC.64 UR4, c[0x0][0x1b8] ;  /* 0x00006e0000047ab9 */ /* 0x000fc60000000a00 */
[----:B------:R-:W-:Y:S01]  /*0b00*/  LEA.HI R0, R85, R82, RZ, 0x3 ;  /* 0x0000005255007211 */ /* 0x000fe200078f18ff */
[----:B------:R-:W3:Y:S01]  /*0b10*/  @P0 LDG.E R14, [R14.64] ;  /* 0x000000160e0e0981 */ /* 0x000ee2000c1e1900 */
[----:B------:R-:W-:Y:S01]  /*0b20*/  PLOP3.LUT P2, PT, PT, PT, UP2, 0x80, 0x0 ;  /* 0x000000000000781c */ /* 0x000fe20003f4f028 */
[----:B------:R-:W-:Y:S01]  /*0b30*/  UIMAD UR12, UR8, UR4, URZ ;  /* 0x00000004080c72a4 */ /* 0x000fe2000f8e023f */
[----:B------:R-:W-:Y:S01]  /*0b40*/  LOP3.LUT R5, R0, 0xfffffff8, RZ, 0xc0, !PT ;  /* 0xfffffff800057812 */ /* 0x000fe200078ec0ff */
[----:B------:R-:W-:Y:S01]  /*0b50*/  UIMAD.WIDE.U32 UR16, UR11, UR4, URZ ;  /* 0x000000040b1072a5 */ /* 0x000fe2000f8e003f */
[----:B------:R-:W-:Y:S01]  /*0b60*/  SHF.R.S32.HI R0, RZ, 0x3, R0 ;  /* 0x00000003ff007819 */ /* 0x000fe20000011400 */
[----:B------:R-:W-:Y:S01]  /*0b70*/  UIMAD UR12, UR11, UR5, UR12 ;  /* 0x000000050b0c72a4 */ /* 0x000fe2000f8e020c */
[----:B------:R-:W-:Y:S01]  /*0b80*/  PLOP3.LUT P1, PT, PT, PT, UP2, 0x80, 0x0 ;  /* 0x000000000000781c */ /* 0x000fe20003f2f028 */
[----:B------:R-:W-:Y:S01]  /*0b90*/  IMAD.IADD R5, R82, 0x1, -R5 ;  /* 0x0000000152057824 */ /* 0x000fe200078e0a05 */
[----:B------:R-:W-:Y:S01]  /*0ba0*/  USHF.R.S32.HI UR14, URZ, 0x1f, UR6 ;  /* 0x0000001f3f0e7899 */ /* 0x000fe20008011406 */
[----:B------:R-:W-:Y:S01]  /*0bb0*/  IMAD.SHL.U32 R209, R0, 0x40, RZ ;  /* 0x0000004000d17824 */ /* 0x000fe200078e00ff */
[----:B------:R-:W-:Y:S01]  /*0bc0*/  ULDC.64 UR4, c[0x0][0x1c0] ;  /* 0x0000700000047ab9 */ /* 0x000fe20000000a00 */
[C---:B------:R-:W-:Y:S01]  /*0bd0*/  IMAD R210, R5.reuse, 0x20, R0 ;  /* 0x0000002005d27824 */ /* 0x040fe200078e0200 */
[----:B------:R-:W-:Y:S01]  /*0be0*/  UIADD3 UR17, UR17, UR12, URZ ;  /* 0x0000000c11117290 */ /* 0x000fe2000fffe03f */
[----:B------:R-:W-:Y:S01]  /*0bf0*/  IMAD.SHL.U32 R218, R5, 0x8, RZ ;  /* 0x0000000805da7824 */ /* 0x000fe200078e00ff */
[----:B------:R-:W-:Y:S01]  /*0c00*/  UIMAD UR14, UR14, UR4, URZ ;  /* 0x000000040e0e72a4 */ /* 0x000fe2000f8e023f */
[----:B------:R-:W-:Y:S01]  /*0c10*/  LOP3.LUT R209, R209, 0x1c0, RZ, 0xc0, !PT ;  /* 0x000001c0d1d17812 */ /* 0x000fe200078ec0ff */
[----:B------:R-:W-:Y:S01]  /*0c20*/  UIMAD.WIDE.U32 UR16, UR6, UR4, UR16 ;  /* 0x00000004061072a5 */ /* 0x000fe2000f8e0010 */
[----:B-1----:R-:W-:Y:S01]  /*0c30*/  IADD3 R2, R210, UR25, RZ ;  /* 0x00000019d2027c10 */ /* 0x002fe2000fffe0ff */
[----:B------:R-:W-:Y:S01]  /*0c40*/  UIMAD UR5, UR6, UR5, UR14 ;  /* 0x00000005060572a4 */ /* 0x000fe2000f8e020e */
[----:B------:R-:W-:Y:S01]  /*0c50*/  SHF.R.U32.HI R10, RZ, 0x3, R209 ;  /* 0x00000003ff0a7819 */ /* 0x000fe200000116d1 */
[----:B------:R-:W-:Y:S01]  /*0c60*/  ULDC UR4, c[0x0][0x168] ;  /* 0x00005a0000047ab9 */ /* 0x000fe20000000800 */
[----:B------:R-:W-:Y:S01]  /*0c70*/  LOP3.LUT R209, R209, 0x38, R218, 0xf8, !PT ;  /* 0x00000038d1d17812 */ /* 0x000fe200078ef8da */
[----:B------:R-:W-:Y:S01]  /*0c80*/  @P2 IMAD.HI.U32 R3, R2, c[0x0][0x2c8], RZ ;  /* 0x0000b20002032a27 */ /* 0x000fe200078e00ff */
[----:B------:R-:W-:Y:S01]  /*0c90*/  UIADD3 UR5, UR17, UR5, URZ ;  /* 0x0000000511057290 */ /* 0x000fe2000fffe03f */
[----:B------:R-:W-:Y:S01]  /*0ca0*/  ISETP.GE.AND P4, PT, R218, c[0x0][0x198], PT ;  /* 0x00006600da007a0c */ /* 0x000fe20003f86270 */
[----:B------:R-:W-:Y:S01]  /*0cb0*/  UIMAD UR4, UR9, UR4, URZ ;  /* 0x00000004090472a4 */ /* 0x000fe2000f8e023f */
[----:B------:R-:W-:Y:S01]  /*0cc0*/  IMAD.MOV.U32 R7, RZ, RZ, R2 ;  /* 0x000000ffff077224 */ /* 0x000fe200078e0002 */
[----:B------:R-:W-:Y:S01]  /*0cd0*/  @P1 SHF.R.U32.HI R7, RZ, c[0x0][0x2cc], R3 ;  /* 0x0000b300ff071a19 */ /* 0x000fe20000011603 */
[----:B------:R-:W-:Y:S01]  /*0ce0*/  IMAD.U32 R9, RZ, RZ, UR17 ;  /* 0x00000011ff097e24 */ /* 0x000fe2000f8e00ff */
[----:B------:R-:W-:Y:S01]  /*0cf0*/  LOP3.LUT R209, R209, R10, RZ, 0x3c, !PT ;  /* 0x0000000ad1d17212 */ /* 0x000fe200078e3cff */
[----:B------:R-:W-:Y:S01]  /*0d00*/  IMAD.U32 R8, RZ, RZ, UR16 ;  /* 0x00000010ff087e24 */ /* 0x000fe2000f8e00ff */
[--C-:B------:R-:W-:Y:S01]  /*0d10*/  SHF.R.S32.HI R4, RZ, 0x1f, R7.reuse ;  /* 0x0000001fff047819 */ /* 0x100fe20000011407 */
[----:B------:R-:W-:Y:S01]  /*0d20*/  IMAD.MOV R3, RZ, RZ, -R7 ;  /* 0x000000ffff037224 */ /* 0x000fe200078e0a07 */
[----:B------:R-:W-:Y:S01]  /*0d30*/  UIADD3 UR26, UR21, -0x1, URZ ;  /* 0xffffffff151a7890 */ /* 0x000fe2000fffe03f */
[----:B------:R-:W-:-:S02]  /*0d40*/  IMAD.U32 R9, RZ, RZ, UR5 ;  /* 0x00000005ff097e24 */ /* 0x000fc4000f8e00ff */
[----:B------:R-:W-:Y:S01]  /*0d50*/  IMAD R3, R3, c[0x0][0x2c4], R2 ;  /* 0x0000b10003037a24 */ /* 0x000fe200078e0202 */
[----:B------:R-:W-:Y:S01]  /*0d60*/  USHF.L.U32 UR12, UR26, 0x6, URZ ;  /* 0x000000061a0c7899 */ /* 0x000fe2000800063f */
[----:B------:R-:W-:Y:S02]  /*0d70*/  IMAD R4, R4, c[0x0][0x1b0], RZ ;  /* 0x00006c0004047a24 */ /* 0x000fe400078e02ff */
[C---:B------:R-:W-:Y:S01]  /*0d80*/  IMAD.WIDE.U32 R8, R7.reuse, c[0x0][0x1b0], R8 ;  /* 0x00006c0007087a25 */ /* 0x040fe200078e0008 */
[----:B------:R-:W-:Y:S02]  /*0d90*/  SHF.R.S32.HI R2, RZ, 0x1f, R3 ;  /* 0x0000001fff027819 */ /* 0x000fe40000011403 */
[----:B------:R-:W-:Y:S01]  /*0da0*/  IADD3 R208, R210, UR12, RZ ;  /* 0x0000000cd2d07c10 */ /* 0x000fe2000fffe0ff */
[----:B------:R-:W-:Y:S02]  /*0db0*/  IMAD R7, R7, c[0x0][0x1b4], R4 ;  /* 0x00006d0007077a24 */ /* 0x000fe400078e0204 */
[----:B------:R-:W-:-:S02]  /*0dc0*/  IMAD R2, R2, c[0x0][0x1a8], RZ ;  /* 0x00006a0002027a24 */ /* 0x000fc400078e02ff */
[----:B------:R-:W-:Y:S02]  /*0dd0*/  IMAD.IADD R9, R9, 0x1, R7 ;  /* 0x0000000109097824 */ /* 0x000fe400078e0207 */
[C---:B------:R-:W-:Y:S02]  /*0de0*/  IMAD R2, R3.reuse, c[0x0][0x1ac], R2 ;  /* 0x00006b0003027a24 */ /* 0x040fe400078e0202 */
[----:B------:R-:W-:Y:S01]  /*0df0*/  IMAD.WIDE.U32 R6, R3, c[0x0][0x1a8], R8 ;  /* 0x00006a0003067a25 */ /* 0x000fe200078e0008 */
[----:B------:R-:W-:-:S03]  /*0e00*/  LEA.HI R8, R85, R82, RZ, 0x6 ;  /* 0x0000005255087211 */ /* 0x000fc600078f30ff */
[----:B------:R-:W-:Y:S01]  /*0e10*/  IMAD.IADD R3, R7, 0x1, R2 ;  /* 0x0000000107037824 */ /* 0x000fe200078e0202 */
[----:B------:R-:W-:Y:S01]  /*0e20*/  LEA R7, P1, R6, c[0x0][0x160], 0x1 ;  /* 0x0000580006077a11 */ /* 0x000fe200078208ff */
[----:B------:R-:W-:Y:S01]  /*0e30*/  IMAD.SHL.U32 R8, R8, 0x8, RZ ;  /* 0x0000000808087824 */ /* 0x000fe200078e00ff */
[----:B------:R-:W-:Y:S01]  /*0e40*/  IADD3 R2, R0, UR25, RZ ;  /* 0x0000001900027c10 */ /* 0x000fe2000fffe0ff */
[----:B------:R-:W-:Y:S01]  /*0e50*/  IMAD.MOV.U32 R207, RZ, RZ, RZ ;  /* 0x000000ffffcf7224 */ /* 0x000fe200078e00ff */
[----:B------:R-:W-:Y:S01]  /*0e60*/  LEA.HI.X R6, R6, c[0x0][0x164], R3, 0x1, P1 ;  /* 0x0000590006067a11 */ /* 0x000fe200008f0c03 */
[----:B------:R-:W-:Y:S01]  /*0e70*/  SHFL.IDX PT, R12, R7, RZ, 0x181f ;  /* 0x00181fff070c7589 */ /* 0x000fe200000e0000 */
[----:B------:R-:W-:Y:S01]  /*0e80*/  LOP3.LUT R209, R209, 0xfffffe00, R8, 0xf8, !PT ;  /* 0xfffffe00d1d17812 */ /* 0x000fe200078ef808 */
[----:B------:R-:W-:Y:S01]  /*0e90*/  IMAD.MOV.U32 R3, RZ, RZ, c[0x0][0x2b8] ;  /* 0x0000ae00ff037624 */ /* 0x000fe200078e00ff */
[C---:B------:R-:W-:Y:S01]  /*0ea0*/  IADD3 R4, R2.reuse, 0x20, RZ ;  /* 0x0000002002047810 */ /* 0x040fe20007ffe0ff */
[----:B------:R-:W1:Y:S01]  /*0eb0*/  SHFL.IDX PT, R13, R6, RZ, 0x181f ;  /* 0x00181fff060d7589 */ /* 0x000e6200000e0000 */
[----:B------:R-:W-:Y:S01]  /*0ec0*/  ISETP.GE.AND P1, PT, R2, UR4, PT ;  /* 0x0000000402007c0c */ /* 0x000fe2000bf26270 */
[----:B------:R-:W-:Y:S01]  /*0ed0*/  IMAD.SHL.U32 R209, R209, 0x2, RZ ;  /* 0x00000002d1d17824 */ /* 0x000fe200078e00ff */
[----:B------:R-:W-:Y:S01]  /*0ee0*/  ISETP.NE.AND P3, PT, R3, 0x1, PT ;  /* 0x000000010300780c */ /* 0x000fe20003f65270 */
[----:B------:R-:W-:Y:S01]  /*0ef0*/  SHFL.IDX PT, R8, R7, 0x1, 0x181f ;  /* 0x00381f0007087f89 */ /* 0x000fe200000e0000 */
[----:B------:R-:W-:-:S02]  /*0f00*/  ISETP.GE.AND P6, PT, R4, UR4, PT ;  /* 0x0000000404007c0c */ /* 0x000fc4000bfc6270 */
[C---:B------:R-:W-:Y:S01]  /*0f10*/  IADD3 R3, R218.reuse, 0x40, RZ ;  /* 0x00000040da037810 */ /* 0x040fe20007ffe0ff */
[----:B------:R-:W4:Y:S01]  /*0f20*/  SHFL.IDX PT, R9, R6, 0x1, 0x181f ;  /* 0x00381f0006097f89 */ /* 0x000f2200000e0000 */
[----:B------:R-:W-:Y:S02]  /*0f30*/  IADD3 R4, R218, 0x80, RZ ;  /* 0x00000080da047810 */ /* 0x000fe40007ffe0ff */
[----:B------:R-:W-:Y:S02]  /*0f40*/  SHF.R.S32.HI R10, RZ, 0x1f, R3 ;  /* 0x0000001fff0a7819 */ /* 0x000fe40000011403 */
[----:B------:R-:W-:Y:S02]  /*0f50*/  SHF.R.S32.HI R11, RZ, 0x1f, R4 ;  /* 0x0000001fff0b7819 */ /* 0x000fe40000011404 */
[----:B------:R-:W-:Y:S02]  /*0f60*/  LEA.HI R217, R10, R3, RZ, 0x3 ;  /* 0x000000030ad97211 */ /* 0x000fe400078f18ff */
[----:B------:R-:W-:-:S02]  /*0f70*/  LEA.HI R216, R11, R4, RZ, 0x3 ;  /* 0x000000040bd87211 */ /* 0x000fc400078f18ff */
[----:B------:R-:W-:Y:S01]  /*0f80*/  IADD3 R10, R2, 0x40, RZ ;  /* 0x00000040020a7810 */ /* 0x000fe20007ffe0ff */
[----:B------:R-:W-:Y:S01]  /*0f90*/  SHFL.IDX PT, R11, R6, 0x2, 0x181f ;  /* 0x00581f00060b7f89 */ /* 0x000fe200000e0000 */
[----:B------:R-:W-:Y:S02]  /*0fa0*/  LOP3.LUT R217, R217, 0xfffffff8, RZ, 0xc0, !PT ;  /* 0xfffffff8d9d97812 */ /* 0x000fe400078ec0ff */
[----:B------:R-:W-:Y:S01]  /*0fb0*/  LOP3.LUT R216, R216, 0xfffffff8, RZ, 0xc0, !PT ;  /* 0xfffffff8d8d87812 */ /* 0x000fe200078ec0ff */
[--C-:B-1----:R-:W-:Y:S01]  /*0fc0*/  @!P1 IMAD.WIDE R16, R218, 0x2, R12.reuse ;  /* 0x00000002da109825 */ /* 0x102fe200078e020c */
[----:B------:R-:W-:Y:S02]  /*0fd0*/  ISETP.GE.AND P5, PT, R3, c[0x0][0x198], PT ;  /* 0x0000660003007a0c */ /* 0x000fe40003fa6270 */
[----:B------:R-:W-:Y:S01]  /*0fe0*/  ISETP.GE.AND P2, PT, R4, c[0x0][0x198], PT ;  /* 0x0000660004007a0c */ /* 0x000fe20003f46270 */
[----:B------:R-:W-:Y:S01]  /*0ff0*/  @!P1 IMAD.WIDE R22, R216, 0x2, R12 ;  /* 0x00000002d8169825 */ /* 0x000fe200078e020c */
[----:B------:R1:W-:Y:S01]  /*1000*/  @!P1 LDGSTS.E.BYPASS.LTC128B.128 [R209+0xc100], [R16.64], !P4 ;  /* 0x0c10000010d19fae */ /* 0x0003e2000e101d56 */
[----:B------:R-:W-:-:S02]  /*1010*/  IADD3 R2, R2, 0x60, RZ ;  /* 0x0000006002027810 */ /* 0x000fc40007ffe0ff */
[----:B----4-:R-:W-:-:S04]  /*1020*/  @!P6 IMAD.WIDE R20, R218, 0x2, R8 ;  /* 0x00000002da14e825 */ /* 0x010fc800078e0208 */
[----:B------:R-:W-:Y:S01]  /*1030*/  @!P6 IMAD.WIDE R18, R216, 0x2, R8 ;  /* 0x00000002d812e825 */ /* 0x000fe200078e0208 */
[----:B---3--:R3:W4:Y:S01]  /*1040*/  @P0 R2UR UR9, R14 ;  /* 0x000000000e0903c2 */ /* 0x00872200000e0000 */
[----:B------:R-:W-:Y:S01]  /*1050*/  ISETP.GE.AND P0, PT, R10, UR4, PT ;  /* 0x000000040a007c0c */ /* 0x000fe2000bf06270 */
[----:B----4-:R-:W-:Y:S01]  /*1060*/  @!UP0 UMOV UR9, UR6 ;  /* 0x0000000600098c82 */ /* 0x010fe20008000000 */
[----:B------:R-:W1:Y:S01]  /*1070*/  SHFL.IDX PT, R10, R7, 0x2, 0x181f ;  /* 0x00581f00070a7f89 */ /* 0x000e6200000e0000 */
[----:B------:R-:W-:Y:S01]  /*1080*/  USHF.R.S32.HI UR6, URZ, 0x1f, UR9 ;  /* 0x0000001f3f067899 */ /* 0x000fe20008011409 */
[----:B---3--:R-:W-:-:S04]  /*1090*/  @!P1 IMAD.WIDE R14, R217, 0x2, R12 ;  /* 0x00000002d90e9825 */ /* 0x008fc800078e020c */
[C---:B------:R-:W-:Y:S01]  /*10a0*/  @!P6 IMAD.WIDE R12, R217.reuse, 0x2, R8 ;  /* 0x00000002d90ce825 */ /* 0x040fe200078e0208 */
[----:B------:R3:W-:Y:S04]  /*10b0*/  @!P1 LDGSTS.E.BYPASS.LTC128B.128 [R209+0x10100], [R14.64], !P5 ;  /* 0x101000000ed19fae */ /* 0x0007e8000e901d56 */
[----:B-1----:R-:W-:Y:S01]  /*10c0*/  @!P0 IMAD.WIDE R16, R217, 0x2, R10 ;  /* 0x00000002d9108825 */ /* 0x002fe200078e020a */
[----:B------:R-:W-:Y:S04]  /*10d0*/  SHFL.IDX PT, R8, R7, 0x3, 0x181f ;  /* 0x00781f0007087f89 */ /* 0x000fe800000e0000 */
[----:B------:R-:W3:Y:S04]  /*10e0*/  SHFL.IDX PT, R9, R6, 0x3, 0x181f ;  /* 0x00781f0006097f89 */ /* 0x000ee800000e0000 */
[----:B------:R1:W-:Y:S01]  /*10f0*/  @!P1 LDGSTS.E.BYPASS.LTC128B.128 [R209+0x14100], [R22.64], !P2 ;  /* 0x1410000016d19fae */ /* 0x0003e2000d101d56 */
[----:B------:R-:W-:Y:S01]  /*1100*/  ISETP.GE.AND P1, PT, R2, UR4, PT ;  /* 0x0000000402007c0c */ /* 0x000fe2000bf26270 */
[----:B------:R-:W-:-:S02]  /*1110*/  ULDC.64 UR4, c[0x0][0x2b0] ;  /* 0x0000ac0000047ab9 */ /* 0x000fc40000000a00 */
[----:B------:R4:W-:Y:S01]  /*1120*/  @!P6 LDGSTS.E.BYPASS.LTC128B.128 [R209+0xd100], [R20.64], !P4 ;  /* 0x0d10000014d1efae */ /* 0x0009e2000e101d56 */
[----:B------:R-:W-:Y:S02]  /*1130*/  UIMAD UR6, UR6, UR4, URZ ;  /* 0x00000004060672a4 */ /* 0x000fe4000f8e023f */
[----:B------:R-:W-:Y:S01]  /*1140*/  UIMAD.WIDE.U32 UR14, UR9, UR4, URZ ;  /* 0x00000004090e72a5 */ /* 0x000fe2000f8e003f */
[----:B------:R5:W-:Y:S01]  /*1150*/  @!P6 LDGSTS.E.BYPASS.LTC128B.128 [R209+0x11100], [R12.64], !P5 ;  /* 0x111000000cd1efae */ /* 0x000be2000e901d56 */
[----:B------:R-:W-:-:S03]  /*1160*/  UIMAD UR6, UR9, UR5, UR6 ;  /* 0x00000005090672a4 */ /* 0x000fc6000f8e0206 */
[----:B------:R2:W-:Y:S01]  /*1170*/  @!P6 LDGSTS.E.BYPASS.LTC128B.128 [R209+0x15100], [R18.64], !P2 ;  /* 0x1510000012d1efae */ /* 0x0005e2000d101d56 */
[C---:B------:R-:W-:Y:S01]  /*1180*/  ISETP.GE.AND P6, PT, R208.reuse, UR10, PT ;  /* 0x0000000ad0007c0c */ /* 0x040fe2000bfc6270 */
[----:B------:R-:W-:Y:S01]  /*1190*/  UIADD3 UR6, UR15, UR6, URZ ;  /* 0x000000060f067290 */ /* 0x000fe2000fffe03f */
[----:B--2---:R-:W-:Y:S01]  /*11a0*/  IADD3 R208, R208, UR13, RZ ;  /* 0x0000000dd0d07c10 */ /* 0x004fe2000fffe0ff */
[----:B------:R-:W-:Y:S01]  /*11b0*/  ULDC.64 UR4, c[0x0][0x210] ;  /* 0x0000840000047ab9 */ /* 0x000fe20000000a00 */
[----:B------:R-:W-:-:S03]  /*11c0*/  ISETP.GT.OR P6, PT, R210, 0x3f, P6 ;  /* 0x0000003fd200780c */ /* 0x000fc600037c4670 */
[----:B------:R-:W-:Y:S02]  /*11d0*/  IMAD.MOV.U32 R2, RZ, RZ, R208 ;  /* 0x000000ffff027224 */ /* 0x000fe400078e00d0 */
[----:B---3--:R-:W-:-:S04]  /*11e0*/  @!P1 IMAD.WIDE R14, R218, 0x2, R8 ;  /* 0x00000002da0e9825 */ /* 0x008fc800078e0208 */
[----:B----4-:R-:W-:-:S04]  /*11f0*/  @!P0 IMAD.WIDE R20, R216, 0x2, R10 ;  /* 0x00000002d8148825 */ /* 0x010fc800078e020a */
[----:B-----5:R-:W-:-:S04]  /*1200*/  @P3 IMAD.HI.U32 R12, R208, c[0x0][0x2bc], RZ ;  /* 0x0000af00d00c3a27 */ /* 0x020fc800078e00ff */
[----:B------:R-:W-:Y:S01]  /*1210*/  @!P0 IMAD.WIDE R18, R218, 0x2, R10 ;  /* 0x00000002da128825 */ /* 0x000fe200078e020a */
[----:B------:R-:W-:-:S03]  /*1220*/  @P3 SHF.R.U32.HI R2, RZ, c[0x0][0x2c0], R12 ;  /* 0x0000b000ff023a19 */ /* 0x000fc6000001160c */
[--C-:B------:R-:W-:Y:S01]  /*1230*/  @!P1 IMAD.WIDE R12, R217, 0x2, R8.reuse ;  /* 0x00000002d90c9825 */ /* 0x100fe200078e0208 */
[----:B------:R2:W-:Y:S03]  /*1240*/  @!P0 LDGSTS.E.BYPASS.LTC128B.128 [R209+0xe100], [R18.64], !P4 ;  /* 0x0e10000012d18fae */ /* 0x0005e6000e101d56 */
[----:B------:R-:W-:Y:S01]  /*1250*/  @!P1 IMAD.WIDE R8, R216, 0x2, R8 ;  /* 0x00000002d8089825 */ /* 0x000fe200078e0208 */
[----:B------:R3:W-:Y:S04]  /*1260*/  @!P0 LDGSTS.E.BYPASS.LTC128B.128 [R209+0x12100], [R16.64], !P5 ;  /* 0x1210000010d18fae */ /* 0x0007e8000e901d56 */
[----:B------:R4:W-:Y:S01]  /*1270*/  @!P0 LDGSTS.E.BYPASS.LTC128B.128 [R209+0x16100], [R20.64], !P2 ;  /* 0x1610000014d18fae */ /* 0x0009e2000d101d56 */
[----:B------:R-:W-:-:S03]  /*1280*/  @!P6 IADD3 R7, P0, R2, UR14, RZ ;  /* 0x0000000e0207ec10 */ /* 0x000fc6000ff1e0ff */
[----:B------:R5:W-:Y:S01]  /*1290*/  @!P1 LDGSTS.E.BYPASS.LTC128B.128 [R209+0xf100], [R14.64], !P4 ;  /* 0x0f1000000ed19fae */ /* 0x000be2000e101d56 */
[----:B------:R-:W-:Y:S02]  /*12a0*/  @!P6 LEA.HI.X.SX32 R6, R2, UR6, 0x1, P0 ;  /* 0x000000060206ec11 */ /* 0x000fe400080f0eff */
[C---:B------:R-:W-:Y:S01]  /*12b0*/  @!P6 LEA R10, P0, R7.reuse, c[0x0][0x2a0], 0x2 ;  /* 0x0000a800070aea11 */ /* 0x040fe200078010ff */
[----:B------:R1:W-:Y:S03]  /*12c0*/  @!P1 LDGSTS.E.BYPASS.LTC128B.128 [R209+0x13100], [R12.64], !P5 ;  /* 0x131000000cd19fae */ /* 0x0003e6000e901d56 */
[----:B------:R-:W-:Y:S01]  /*12d0*/  @!P6 LEA.HI.X R11, R7, c[0x0][0x2a4], R6, 0x2, P0 ;  /* 0x0000a900070bea11 */ /* 0x000fe200000f1406 */
[----:B------:R1:W-:Y:S04]  /*12e0*/  @!P1 LDGSTS.E.BYPASS.LTC128B.128 [R209+0x17100], [R8.64], !P2 ;  /* 0x1710000008d19fae */ /* 0x0003e8000d101d56 */
[----:B------:R-:W0:Y:S04]  /*12f0*/  LDGDEPBAR ;  /* 0x00000000000079af */ /* 0x000e280000000000 */
[----:B------:R-:W-:Y:S06]  /*1300*/  BAR.SYNC.DEFER_BLOCKING 0x0 ;  /* 0x0000000000007b1d */ /* 0x000fec0000010000 */
[----:B------:R-:W2:Y:S01]  /*1310*/  @!P6 LDG.E R207, [R10.64] ;  /* 0x000000160acfe981 */ /* 0x000ea2000c1e1900 */
[----:B------:R-:W-:Y:S01]  /*1320*/  IMAD.MOV R7, RZ, RZ, -R2 ;  /* 0x000000ffff077224 */ /* 0x000fe200078e0a02 */
[----:B------:R-:W-:Y:S01]  /*1330*/  UIMAD UR9, UR8, UR4, URZ ;  /* 0x00000004080972a4 */ /* 0x000fe2000f8e023f */
[-C--:B------:R-:W-:Y:S01]  /*1340*/  LEA.HI R2, R85, R82.reuse, RZ, 0x4 ;  /* 0x0000005255027211 */ /* 0x080fe200078f20ff */
[----:B------:R-:W-:Y:S01]  /*1350*/  UIMAD.WIDE.U32 UR16, UR11, UR4, URZ ;  /* 0x000000040b1072a5 */ /* 0x000fe2000f8e003f */
[----:B------:R-:W-:Y:S01]  /*1360*/  IMAD R208, R7, c[0x0][0x2b8], R208 ;  /* 0x0000ae0007d07a24 */ /* 0x000fe200078e02d0 */
[----:B------:R-:W-:Y:S01]  /*1370*/  UIMAD UR9, UR11, UR5, UR9 ;  /* 0x000000050b0972a4 */ /* 0x000fe2000f8e0209 */
[----:B------:R-:W-:Y:S01]  /*1380*/  IMAD.SHL.U32 R6, R5, 0x40, RZ ;  /* 0x0000004005067824 */ /* 0x000fe200078e00ff */
[----:B------:R-:W-:Y:S01]  /*1390*/  ISETP.GE.AND P6, PT, R218, c[0x0][0x1d4], PT ;  /* 0x00007500da007a0c */ /* 0x000fe20003fc6270 */
[----:B-----5:R-:W-:Y:S01]  /*13a0*/  IMAD.WIDE.U32 R14, R208, c[0x0][0x208], RZ ;  /* 0x00008200d00e7a25 */ /* 0x020fe200078e00ff */
[----:B------:R-:W-:Y:S01]  /*13b0*/  SHF.R.S32.HI R7, RZ, 0x1f, R208 ;  /* 0x0000001fff077819 */ /* 0x000fe200000114d0 */
[----:B------:R-:W-:Y:S01]  /*13c0*/  ULDC.64 UR4, c[0x0][0x1e8] ;  /* 0x00007a0000047ab9 */ /* 0x000fe20000000a00 */
[----:B------:R-:W-:Y:S01]  /*13d0*/  LOP3.LUT R6, R6, 0x1c0, RZ, 0xc0, !PT ;  /* 0x000001c006067812 */ /* 0x000fe200078ec0ff */
[----:B-1----:R-:W-:Y:S01]  /*13e0*/  IMAD.MOV.U32 R12, RZ, RZ, R14 ;  /* 0x000000ffff0c7224 */ /* 0x002fe200078e000e */
[----:B------:R-:W-:Y:S01]  /*13f0*/  UIADD3 UR9, UR17, UR9, URZ ;  /* 0x0000000911097290 */ /* 0x000fe2000fffe03f */
[C---:B---3--:R-:W-:Y:S01]  /*1400*/  IMAD R17, R7.reuse, c[0x0][0x208], RZ ;  /* 0x0000820007117a24 */ /* 0x048fe200078e02ff */
[----:B------:R-:W-:Y:S01]  /*1410*/  UIMAD.WIDE.U32 UR18, UR11, UR4, URZ ;  /* 0x000000040b1272a5 */ /* 0x000fe2000f8e003f */
[----:B------:R-:W-:Y:S01]  /*1420*/  IMAD R7, R7, c[0x0][0x1e0], RZ ;  /* 0x0000780007077a24 */ /* 0x000fe200078e02ff */
[----:B------:R-:W-:Y:S01]  /*1430*/  UIMAD UR4, UR8, UR4, URZ ;  /* 0x00000004080472a4 */ /* 0x000fe2000f8e023f */
[C---:B------:R-:W-:Y:S01]  /*1440*/  IMAD R13, R208.reuse, c[0x0][0x20c], R17 ;  /* 0x00008300d00d7a24 */ /* 0x040fe200078e0211 */
[----:B------:R-:W-:Y:S01]  /*1450*/  ISETP.GE.AND P5, PT, R3, c[0x0][0x1d4], PT ;  /* 0x0000750003007a0c */ /* 0x000fe20003fa6270 */
[----:B------:R-:W-:Y:S01]  /*1460*/  IMAD.WIDE.U32 R8, R208, c[0x0][0x1e0], RZ ;  /* 0x00007800d0087a25 */ /* 0x000fe200078e00ff */
[----:B------:R-:W-:Y:S01]  /*1470*/  UIMAD UR4, UR11, UR5, UR4 ;  /* 0x000000050b0472a4 */ /* 0x000fe2000f8e0204 */
[----:B------:R-:W-:Y:S01]  /*1480*/  ISETP.GE.AND P4, PT, R4, c[0x0][0x1d4], PT ;  /* 0x0000750004007a0c */ /* 0x000fe20003f86270 */
[----:B------:R-:W-:Y:S01]  /*1490*/  UISETP.GT.AND UP0, UPT, UR26, UR7, UPT ;  /* 0x000000071a00728c */ /* 0x000fe2000bf04270 */
[----:B------:R-:W-:Y:S01]  /*14a0*/  IMAD.IADD R13, R15, 0x1, R13 ;  /* 0x000000010f0d7824 */ /* 0x000fe200078e020d */
[----:B------:R-:W-:Y:S01]  /*14b0*/  UIADD3 UR8, UR19, UR4, URZ ;  /* 0x0000000413087290 */ /* 0x000fe2000fffe03f */
[----:B------:R-:W-:Y:S01]  /*14c0*/  IMAD R7, R208, c[0x0][0x1e4], R7 ;  /* 0x00007900d0077a24 */ /* 0x000fe200078e0207 */
[----:B------:R-:W-:Y:S01]  /*14d0*/  LEA.HI R83, R85, R82, RZ, 0x5 ;  /* 0x0000005255537211 */ /* 0x000fe200078f28ff */
[----:B------:R-:W-:Y:S01]  /*14e0*/  IMAD.SHL.U32 R205, R0, 0x8, RZ ;  /* 0x0000000800cd7824 */ /* 0x000fe200078e00ff */
[----:B------:R-:W-:Y:S01]  /*14f0*/  SHF.R.S32.HI R133, RZ, 0x1f, R218 ;  /* 0x0000001fff857819 */ /* 0x000fe200000114da */
[----:B------:R-:W-:Y:S01]  /*1500*/  IMAD.IADD R9, R9, 0x1, R7 ;  /* 0x0000000109097824 */ /* 0x000fe200078e0207 */
[----:B------:R-:W-:Y:S01]  /*1510*/  SHF.R.S32.HI R80, RZ, 0x5, R83 ;  /* 0x00000005ff507819 */ /* 0x000fe20000011453 */
[----:B------:R-:W-:Y:S01]  /*1520*/  IMAD.WIDE R16, R218, 0x2, RZ ;  /* 0x00000002da107825 */ /* 0x000fe200078e02ff */
[----:B------:R-:W-:-:S02]  /*1530*/  LOP3.LUT R205, R6, 0x8, R205, 0xf8, !PT ;  /* 0x0000000806cd7812 */ /* 0x000fc400078ef8cd */
[----:B------:R-:W-:Y:S01]  /*1540*/  SHF.R.U32.HI R6, RZ, 0x3, R6 ;  /* 0x00000003ff067819 */ /* 0x000fe20000011606 */
[----:B------:R-:W-:Y:S01]  /*1550*/  IMAD.U32 R81, RZ, RZ, UR12 ;  /* 0x0000000cff517e24 */ /* 0x000fe2000f8e00ff */
[----:B------:R-:W-:Y:S02]  /*1560*/  SEL R221, RZ, 0x10, P4 ;  /* 0x00000010ffdd7807 */ /* 0x000fe40002000000 */
[----:B------:R-:W-:Y:S02]  /*1570*/  LOP3.LUT R205, R205, R6, RZ, 0x3c, !PT ;  /* 0x00000006cdcd7212 */ /* 0x000fe400078e3cff */
[----:B------:R-:W-:Y:S02]  /*1580*/  IADD3 R0, -R0, UR10, -R81 ;  /* 0x0000000a00007c10 */ /* 0x000fe4000fffe951 */
[----:B------:R-:W-:Y:S02]  /*1590*/  SHF.R.S32.HI R220, RZ, 0x1f, R217 ;  /* 0x0000001fffdc7819 */ /* 0x000fe400000114d9 */
[----:B------:R-:W-:-:S02]  /*15a0*/  ISETP.GE.AND P2, PT, R0, 0x1, PT ;  /* 0x000000010000780c */ /* 0x000fc40003f46270 */
[----:B------:R-:W-:Y:S02]  /*15b0*/  SHF.R.S32.HI R219, RZ, 0x1f, R216 ;  /* 0x0000001fffdb7819 */ /* 0x000fe400000114d8 */
[----:B------:R-:W-:Y:S02]  /*15c0*/  IADD3 R213, R209, 0x100, RZ ;  /* 0x00000100d1d57810 */ /* 0x000fe40007ffe0ff */
[----:B--2---:R-:W-:Y:S01]  /*15d0*/  SHF.R.S32.HI R18, RZ, 0x1f, R207 ;  /* 0x0000001fff127819 */ /* 0x004fe200000114cf */
[----:B------:R-:W-:Y:S01]  /*15e0*/  IMAD.WIDE.U32 R10, R207, c[0x0][0x218], R12 ;  /* 0x00008600cf0a7a25 */ /* 0x000fe200078e000c */
[----:B------:R-:W-:-:S03]  /*15f0*/  SHF.R.S32.HI R13, RZ, 0x4, R2 ;  /* 0x00000004ff0d7819 */ /* 0x000fc60000011402 */
[----:B------:R-:W-:Y:S01]  /*1600*/  IMAD R12, R18, c[0x0][0x218], RZ ;  /* 0x00008600120c7a24 */ /* 0x000fe200078e02ff */
[----:B------:R-:W-:Y:S01]  /*1610*/  IADD3 R7, P0, R10, UR16, RZ ;  /* 0x000000100a077c10 */ /* 0x000fe2000ff1e0ff */
[----:B------:R-:W-:Y:S01]  /*1620*/  IMAD.WIDE.U32 R8, R207, c[0x0][0x1f0], R8 ;  /* 0x00007c00cf087a25 */ /* 0x000fe200078e0008 */
[----:B------:R-:W-:-:S03]  /*1630*/  LEA.HI R10, R2, R13, RZ, 0x1 ;  /* 0x0000000d020a7211 */ /* 0x000fc600078f08ff */
[----:B------:R-:W-:Y:S01]  /*1640*/  IMAD R12, R207, c[0x0][0x21c], R12 ;  /* 0x00008700cf0c7a24 */ /* 0x000fe200078e020c */
[----:B------:R-:W-:Y:S01]  /*1650*/  LOP3.LUT R10, R10, 0xfffffffe, RZ, 0xc0, !PT ;  /* 0xfffffffe0a0a7812 */ /* 0x000fe200078ec0ff */
[----:B------:R-:W-:-:S03]  /*1660*/  IMAD R18, R18, c[0x0][0x1f0], RZ ;  /* 0x00007c0012127a24 */ /* 0x000fc600078e02ff */
[----:B------:R-:W-:Y:S01]  /*1670*/  IADD3.X R12, R11, UR9, R12, P0, !PT ;  /* 0x000000090b0c7c10 */ /* 0x000fe200087fe40c */
[----:B------:R-:W-:Y:S01]  /*1680*/  IMAD R18, R207, c[0x0][0x1f4], R18 ;  /* 0x00007d00cf127a24 */ /* 0x000fe200078e0212 */
[----:B------:R-:W-:Y:S01]  /*1690*/  LEA R14, P0, R7, c[0x0][0x1f8], 0x1 ;  /* 0x00007e00070e7a11 */ /* 0x000fe200078008ff */
[----:B------:R-:W-:Y:S01]  /*16a0*/  IMAD.IADD R10, R13, 0x1, -R10 ;  /* 0x000000010d0a7824 */ /* 0x000fe200078e0a0a */
[----:B------:R-:W-:Y:S02]  /*16b0*/  IADD3 R11, P1, R8, UR18, RZ ;  /* 0x00000012080b7c10 */ /* 0x000fe4000ff3e0ff */
[----:B------:R-:W-:Y:S01]  /*16c0*/  LEA.HI.X R12, R7, c[0x0][0x1fc], R12, 0x1, P0 ;  /* 0x00007f00070c7a11 */ /* 0x000fe200000f0c0c */
[----:B------:R-:W1:Y:S01]  /*16d0*/  SHFL.IDX PT, R24, R14, RZ, 0x181f ;  /* 0x00181fff0e187589 */ /* 0x000e6200000e0000 */
[----:B------:R-:W-:Y:S01]  /*16e0*/  IADD3.X R18, R9, UR8, R18, P1, !PT ;  /* 0x0000000809127c10 */ /* 0x000fe20008ffe412 */
[----:B------:R-:W-:Y:S01]  /*16f0*/  IMAD.SHL.U32 R84, R10, 0x8, RZ ;  /* 0x000000080a547824 */ /* 0x000fe200078e00ff */
[----:B------:R-:W-:Y:S01]  /*1700*/  LOP3.LUT R7, R2, 0xfffffff0, RZ, 0xc0, !PT ;  /* 0xfffffff002077812 */ /* 0x000fe200078ec0ff */
[----:B------:R-:W2:Y:S01]  /*1710*/  SHFL.IDX PT, R76, R14, 0x1, 0x181f ;  /* 0x00381f000e4c7f89 */ /* 0x000ea200000e0000 */
[----:B------:R-:W-:Y:S01]  /*1720*/  LEA R19, P0, R11, c[0x0][0x1c8], 0x1 ;  /* 0x000072000b137a11 */ /* 0x000fe200078008ff */
[----:B------:R-:W-:-:S02]  /*1730*/  IMAD R205, R10, 0x200, R205 ;  /* 0x000002000acd7824 */ /* 0x000fc400078e02cd */
[----:B------:R-:W3:Y:S01]  /*1740*/  SHFL.IDX PT, R9, R12, RZ, 0x181f ;  /* 0x00181fff0c097589 */ /* 0x000ee200000e0000 */
[----:B------:R-:W-:Y:S01]  /*1750*/  IMAD.IADD R7, R82, 0x1, -R7 ;  /* 0x0000000152077824 */ /* 0x000fe200078e0a07 */
[----:B------:R-:W-:Y:S01]  /*1760*/  LEA.HI.X R18, R11, c[0x0][0x1cc], R18, 0x1, P0 ;  /* 0x000073000b127a11 */ /* 0x000fe200000f0c12 */
[----:B------:R-:W-:Y:S01]  /*1770*/  IMAD.SHL.U32 R205, R205, 0x2, RZ ;  /* 0x00000002cdcd7824 */ /* 0x000fe200078e00ff */
[----:B------:R-:W5:Y:S02]  /*1780*/  SHFL.IDX PT, R8, R12, 0x1, 0x181f ;  /* 0x00381f000c087f89 */ /* 0x000f6400000e0000 */
[----:B------:R-:W-:Y:S02]  /*1790*/  SHF.R.S32.HI R2, RZ, 0x1f, R7 ;  /* 0x0000001fff027819 */ /* 0x000fe40000011407 */
[----:B------:R-:W-:Y:S01]  /*17a0*/  SHFL.IDX PT, R14, R19, RZ, 0x181f ;  /* 0x00181fff130e7589 */ /* 0x000fe200000e0000 */
[----:B------:R-:W-:Y:S02]  /*17b0*/  IADD3 R204, R205, 0x6120, RZ ;  /* 0x00006120cdcc7810 */ /* 0x000fe40007ffe0ff */
[----:B------:R-:W-:Y:S01]  /*17c0*/  LEA.HI R87, R2, R7, RZ, 0x3 ;  /* 0x0000000702577211 */ /* 0x000fe200078f18ff */
[----:B------:R-:W4:Y:S03]  /*17d0*/  SHFL.IDX PT, R15, R18, RZ, 0x181f ;  /* 0x00181fff120f7589 */ /* 0x000f2600000e0000 */
[C---:B------:R-:W-:Y:S01]  /*17e0*/  LOP3.LUT R2, R87.reuse, 0xfffffff8, RZ, 0xc0, !PT ;  /* 0xfffffff857027812 */ /* 0x040fe200078ec0ff */
[----:B------:R-:W-:Y:S01]  /*17f0*/  SHFL.IDX PT, R12, R19, 0x1, 0x181f ;  /* 0x00381f00130c7f89 */ /* 0x000fe200000e0000 */
[----:B-1----:R-:W-:Y:S01]  /*1800*/  IADD3 R6, P1, R24, R16, RZ ;  /* 0x0000001018067210 */ /* 0x002fe20007f3e0ff */
[----:B------:R-:W-:-:S02]  /*1810*/  IMAD.SHL.U32 R87, R87, 0x40, RZ ;  /* 0x0000004057577824 */ /* 0x000fc400078e00ff */
[----:B------:R1:W1:Y:S01]  /*1820*/  SHFL.IDX PT, R13, R18, 0x1, 0x181f ;  /* 0x00381f00120d7f89 */ /* 0x00026200000e0000 */
[----:B--2---:R-:W-:Y:S01]  /*1830*/  IADD3 R26, P0, R16, R76, RZ ;  /* 0x0000004c101a7210 */ /* 0x004fe20007f1e0ff */
[----:B------:R-:W-:Y:S01]  /*1840*/  IMAD.IADD R2, R7, 0x1, -R2 ;  /* 0x0000000107027824 */ /* 0x000fe200078e0a02 */
[----:B------:R-:W-:Y:S01]  /*1850*/  LOP3.LUT R87, R87, 0xfffffe00, RZ, 0xc0, !PT ;  /* 0xfffffe0057577812 */ /* 0x000fe200078ec0ff */
[----:B---3--:R-:W-:Y:S01]  /*1860*/  IMAD.X R7, R9, 0x1, R17, P1 ;  /* 0x0000000109077824 */ /* 0x008fe200008e0611 */
[----:B------:R-:W-:Y:S01]  /*1870*/  ISETP.GT.AND P1, PT, R0, 0x20, PT ;  /* 0x000000200000780c */ /* 0x000fe20003f24270 */
[----:B------:R-:W-:Y:S02]  /*1880*/  IMAD.SHL.U32 R11, R2, 0x40, RZ ;  /* 0x00000040020b7824 */ /* 0x000fe400078e00ff */
[----:B-----5:R-:W-:Y:S02]  /*1890*/  IMAD.X R27, R17, 0x1, R8, P0 ;  /* 0x00000001111b7824 */ /* 0x020fe400000e0608 */
[----:B------:R-:W-:Y:S01]  /*18a0*/  IMAD.WIDE R16, R217, 0x2, RZ ;  /* 0x00000002d9107825 */ /* 0x000fe200078e02ff */
[----:B------:R-:W-:-:S04]  /*18b0*/  LOP3.LUT R11, R11, 0x1c0, RZ, 0xc0, !PT ;  /* 0x000001c00b0b7812 */ /* 0x000fc800078ec0ff */
[----:B------:R-:W-:Y:S01]  /*18c0*/  IADD3 R28, P0, R24, R16, RZ ;  /* 0x00000010181c7210 */ /* 0x000fe20007f1e0ff */
[----:B----4-:R-:W-:Y:S01]  /*18d0*/  @P2 IMAD.WIDE R20, R217, 0x2, R14 ;  /* 0x00000002d9142825 */ /* 0x010fe200078e020e */
[----:B------:R-:W-:Y:S02]  /*18e0*/  LOP3.LUT R84, R11, 0x8, R84, 0xf8, !PT ;  /* 0x000000080b547812 */ /* 0x000fe400078ef854 */
[----:B------:R-:W-:Y:S01]  /*18f0*/  SHF.R.U32.HI R11, RZ, 0x3, R11 ;  /* 0x00000003ff0b7819 */ /* 0x000fe2000001160b */
[----:B------:R-:W-:Y:S01]  /*1900*/  IMAD.X R29, R9, 0x1, R17, P0 ;  /* 0x00000001091d7824 */ /* 0x000fe200000e0611 */
[----:B------:R-:W-:Y:S01]  /*1910*/  IADD3 R78, P0, R16, R76, RZ ;  /* 0x0000004c104e7210 */ /* 0x000fe20007f1e0ff */
[----:B------:R-:W-:Y:S01]  /*1920*/  @P2 IMAD.WIDE R22, R216, 0x2, R14 ;  /* 0x00000002d8162825 */ /* 0x000fe200078e020e */
[----:B------:R-:W-:-:S03]  /*1930*/  LOP3.LUT R84, R84, R11, RZ, 0x3c, !PT ;  /* 0x0000000b54547212 */ /* 0x000fc600078e3cff */
[----:B-1----:R-:W-:-:S04]  /*1940*/  @P2 IMAD.WIDE R18, R218, 0x2, R14 ;  /* 0x00000002da122825 */ /* 0x002fc800078e020e */
[----:B------:R-:W-:Y:S01]  /*1950*/  IMAD.X R79, R17, 0x1, R8, P0 ;  /* 0x00000001114f7824 */ /* 0x000fe200000e0608 */
[----:B------:R1:W-:Y:S01]  /*1960*/  @P2 LDGSTS.E.BYPASS.LTC128B.128 [R209+0x6100], [R18.64], !P6 ;  /* 0x0610000012d12fae */ /* 0x0003e2000f101d56 */
[--C-:B------:R-:W-:Y:S01]  /*1970*/  @P1 IMAD.WIDE R16, R218, 0x2, R12.reuse ;  /* 0x00000002da101825 */ /* 0x100fe200078e020c */
[----:B------:R-:W-:Y:S02]  /*1980*/  LOP3.LUT P0, RZ, R5, 0x2, RZ, 0xc0, !PT ;  /* 0x0000000205ff7812 */ /* 0x000fe4000780c0ff */
[----:B------:R2:W-:Y:S01]  /*1990*/  @P2 LDGSTS.E.BYPASS.LTC128B.128 [R209+0x8100], [R20.64], !P5 ;  /* 0x0810000014d12fae */ /* 0x0005e2000e901d56 */
[----:B------:R-:W-:-:S03]  /*19a0*/  @P1 IMAD.WIDE R14, R217, 0x2, R12 ;  /* 0x00000002d90e1825 */ /* 0x000fc600078e020c */
[----:B------:R2:W-:Y:S01]  /*19b0*/  @P2 LDGSTS.E.BYPASS.LTC128B.128 [R209+0xa100], [R22.64], !P4 ;  /* 0x0a10000016d12fae */ /* 0x0005e2000e101d56 */
[----:B------:R-:W-:-:S03]  /*19c0*/  @P1 IMAD.WIDE R12, R216, 0x2, R12 ;  /* 0x00000002d80c1825 */ /* 0x000fc600078e020c */
[----:B------:R1:W-:Y:S01]  /*19d0*/  @P1 LDGSTS.E.BYPASS.LTC128B.128 [R209+0x7100], [R16.64], !P6 ;  /* 0x0710000010d11fae */ /* 0x0003e2000f101d56 */
[----:B------:R-:W-:-:S03]  /*19e0*/  IMAD.WIDE R10, R216, 0x2, RZ ;  /* 0x00000002d80a7825 */ /* 0x000fc600078e02ff */
[----:B------:R3:W-:Y:S02]  /*19f0*/  @P1 LDGSTS.E.BYPASS.LTC128B.128 [R209+0x9100], [R14.64], !P5 ;  /* 0x091000000ed11fae */ /* 0x0007e4000e901d56 */
[----:B------:R-:W-:Y:S02]  /*1a00*/  IADD3 R24, P2, R24, R10, RZ ;  /* 0x0000000a18187210 */ /* 0x000fe40007f5e0ff */
[----:B------:R3:W-:Y:S01]  /*1a10*/  @P1 LDGSTS.E.BYPASS.LTC128B.128 [R209+0xb100], [R12.64], !P4 ;  /* 0x0b1000000cd11fae */ /* 0x0007e2000e101d56 */
[----:B------:R-:W-:Y:S02]  /*1a20*/  IADD3 R76, P1, R10, R76, RZ ;  /* 0x0000004c0a4c7210 */ /* 0x000fe40007f3e0ff */
[----:B------:R-:W-:Y:S01]  /*1a30*/  IMAD.X R25, R9, 0x1, R11, P2 ;  /* 0x0000000109197824 */ /* 0x000fe200010e060b */
[----:B------:R-:W0:Y:S01]  /*1a40*/  LDGDEPBAR ;  /* 0x00000000000079af */ /* 0x000e220000000000 */
[----:B------:R-:W-:Y:S02]  /*1a50*/  IMAD R9, R80, 0x400, R87 ;  /* 0x0000040050097824 */ /* 0x000fe400078e0257 */
[----:B------:R-:W-:Y:S01]  /*1a60*/  IMAD.X R77, R11, 0x1, R8, P1 ;  /* 0x000000010b4d7824 */ /* 0x000fe200008e0608 */
[----:B------:R-:W-:Y:S01]  /*1a70*/  IADD3 R8, R205, 0x6100, RZ ;  /* 0x00006100cd087810 */ /* 0x000fe20007ffe0ff */
[----:B------:R-:W-:Y:S01]  /*1a80*/  IMAD.IADD R206, R84, 0x1, R9 ;  /* 0x0000000154ce7824 */ /* 0x000fe200078e0209 */
[----:B------:R-:W-:Y:S01]  /*1a90*/  R2P PR, R2, 0x6 ;  /* 0x0000000602007804 */ /* 0x000fe20000000000 */
[----:B------:R-:W-:Y:S01]  /*1aa0*/  IMAD.MOV.U32 R2, RZ, RZ, 0x10 ;  /* 0x00000010ff027424 */ /* 0x000fe200078e00ff */
[----:B------:R-:W-:Y:S01]  /*1ab0*/  @P0 IADD3 R204, R8, -0x20, RZ ;  /* 0xffffffe008cc0810 */ /* 0x000fe20007ffe0ff */
[----:B------:R-:W-:Y:S01]  /*1ac0*/  IMAD.SHL.U32 R206, R206, 0x2, RZ ;  /* 0x00000002cece7824 */ /* 0x000fe200078e00ff */
[----:B------:R-:W-:-:S02]  /*1ad0*/  ISETP.GE.AND P0, PT, R218, c[0x0][0x1d4], PT ;  /* 0x00007500da007a0c */ /* 0x000fc40003f06270 */
[----:B------:R-:W-:Y:S02]  /*1ae0*/  SEL R2, R2, 0xfffffff0, !P1 ;  /* 0xfffffff002027807 */ /* 0x000fe40004800000 */
[C---:B------:R-:W-:Y:S02]  /*1af0*/  ISETP.LT.OR P1, PT, R0.reuse, 0x1, P0 ;  /* 0x000000010000780c */ /* 0x040fe40000721670 */
[----:B------:R-:W-:Y:S01]  /*1b00*/  ISETP.LT.OR P0, PT, R0, 0x21, P0 ;  /* 0x000000210000780c */ /* 0x000fe20000701670 */
[----:B------:R-:W-:Y:S01]  /*1b10*/  IMAD R202, R2, 0x2, R206 ;  /* 0x0000000202ca7824 */ /* 0x000fe200078e02ce */
[C---:B------:R-:W-:Y:S02]  /*1b20*/  IADD3 R195, R204.reuse, 0x800, RZ ;  /* 0x00000800ccc37810 */ /* 0x040fe40007ffe0ff */
[C---:B------:R-:W-:Y:S02]  /*1b30*/  IADD3 R194, R204.reuse, 0x1000, RZ ;  /* 0x00001000ccc27810 */ /* 0x040fe40007ffe0ff */
[----:B------:R-:W-:Y:S01]  /*1b40*/  IADD3 R193, R204, 0x1800, RZ ;  /* 0x00001800ccc17810 */ /* 0x000fe20007ffe0ff */
[----:B------:R-:W-:-:S04]  /*1b50*/  DEPBAR.LE SB0, 0x1 ;  /* 0x000080400000791a */ /* 0x000fc80000000000 */
[----:B------:R-:W-:-:S04]  /*1b60*/  DEPBAR.LE SB0, 0x0 ;  /* 0x000080000000791a */ /* 0x000fc80000000000 */
[----:B------:R-:W-:Y:S01]  /*1b70*/  BAR.SYNC.DEFER_BLOCKING 0x0 ;  /* 0x0000000000007b1d */ /* 0x000fe20000010000 */
[C---:B------:R-:W-:Y:S02]  /*1b80*/  IADD3 R191, R204.reuse, 0x2000, RZ ;  /* 0x00002000ccbf7810 */ /* 0x040fe40007ffe0ff */
[C---:B------:R-:W-:Y:S02]  /*1b90*/  IADD3 R190, R204.reuse, 0x2800, RZ ;  /* 0x00002800ccbe7810 */ /* 0x040fe40007ffe0ff */
[C---:B------:R-:W-:Y:S02]  /*1ba0*/  IADD3 R189, R204.reuse, 0x3000, RZ ;  /* 0x00003000ccbd7810 */ /* 0x040fe40007ffe0ff */
[C---:B------:R-:W-:Y:S02]  /*1bb0*/  IADD3 R188, R204.reuse, 0x3800, RZ ;  /* 0x00003800ccbc7810 */ /* 0x040fe40007ffe0ff */
[C---:B------:R-:W-:Y:S02]  /*1bc0*/  IADD3 R187, R204.reuse, 0x4000, RZ ;  /* 0x00004000ccbb7810 */ /* 0x040fe40007ffe0ff */
[----:B------:R-:W-:-:S02]  /*1bd0*/  IADD3 R186, R204, 0x4800, RZ ;  /* 0x00004800ccba7810 */ /* 0x000fc40007ffe0ff */
[C---:B------:R-:W-:Y:S02]  /*1be0*/  IADD3 R185, R204.reuse, 0x5000, RZ ;  /* 0x00005000ccb97810 */ /* 0x040fe40007ffe0ff */
[----:B------:R-:W-:Y:S01]  /*1bf0*/  IADD3 R184, R204, 0x5800, RZ ;  /* 0x00005800ccb87810 */ /* 0x000fe20007ffe0ff */
[----:B------:R-:W-:Y:S04]  /*1c00*/  LDSM.16.M88.4 R40, [R206+0xc100] ;  /* 0x00c10000ce28783b */ /* 0x000fe80000000200 */
[----:B------:R-:W-:Y:S04]  /*1c10*/  LDSM.16.M88.4 R52, [R202+0xc100] ;  /* 0x00c10000ca34783b */ /* 0x000fe80000000200 */
[----:B-1----:R-:W2:Y:S04]  /*1c20*/  LDSM.16.M88.4 R16, [R205+0x6100] ;  /* 0x00610000cd10783b */ /* 0x002ea80000000200 */
[----:B------:R-:W3:Y:S04]  /*1c30*/  LDSM.16.M88.4 R8, [R205+0x6900] ;  /* 0x00690000cd08783b */ /* 0x000ee80000000200 */
[----:B------:R-:W-:Y:S04]  /*1c40*/  LDSM.16.M88.4 R72, [R205+0x7100] ;  /* 0x00710000cd48783b */ /* 0x000fe80000000200 */
[----:B------:R-:W1:Y:S04]  /*1c50*/  LDSM.16.M88.4 R68, [R205+0x7900] ;  /* 0x00790000cd44783b */ /* 0x000e680000000200 */
[----:B------:R-:W4:Y:S04]  /*1c60*/  LDSM.16.M88.4 R64, [R204] ;  /* 0x00000000cc40783b */ /* 0x000f280000000200 */
[----:B------:R-:W5:Y:S04]  /*1c70*/  LDSM.16.M88.4 R60, [R204+0x800] ;  /* 0x00080000cc3c783b */ /* 0x000f680000000200 */
[----:B------:R-:W1:Y:S04]  /*1c80*/  LDSM.16.M88.4 R56, [R204+0x1000] ;  /* 0x00100000cc38783b */ /* 0x000e680000000200 */
[----:B------:R-:W1:Y:S04]  /*1c90*/  LDSM.16.M88.4 R48, [R204+0x1800] ;  /* 0x00180000cc30783b */ /* 0x000e680000000200 */
[----:B------:R-:W-:Y:S01]  /*1ca0*/  @!PT LDS RZ, [RZ] ;  /* 0x00000000fffff984 */ /* 0x000fe20000000800 */
[----:B------:R-:W-:Y:S01]  /*1cb0*/  @!PT LDS RZ, [RZ] ;  /* 0x00000000fffff984 */ /* 0x000fe20000000800 */
[----:B------:R-:W-:Y:S01]  /*1cc0*/  @!PT LDS RZ, [RZ] ;  /* 0x00000000fffff984 */ /* 0x000fe20000000800 */
[----:B------:R4:W-:Y:S01]  /*1cd0*/  LDGSTS.E.BYPASS.LTC128B.128 [R209+0x100], [R6.64], !P1 ;  /* 0x0010000006d17fae */ /* 0x0009e2000c901d56 */
[----:B------:R-:W-:-:S04]  /*1ce0*/  ISETP.GE.AND P1, PT, R3, c[0x0][0x1d4], PT ;  /* 0x0000750003007a0c */ /* 0x000fc80003f26270 */
[----:B------:R-:W-:Y:S01]  /*1cf0*/  ISETP.LT.OR P1, PT, R0, 0x1, P1 ;  /* 0x000000010000780c */ /* 0x000fe20000f21670 */
[C---:B--2---:R-:W-:Y:S08]  /*1d00*/  HMMA.16816.F32.BF16 R20, R40.reuse, R16, RZ ;  /* 0x000000102814723c */ /* 0x044ff000000418ff */
[----:B------:R-:W-:Y:S04]  /*1d10*/  HMMA.16816.F32.BF16 R16, R40, R18, RZ ;  /* 0x000000122810723c */ /* 0x000fe800000418ff */
[----:B------:R2:W-:Y:S01]  /*1d20*/  LDGSTS.E.BYPASS.LTC128B.128 [R209+0x2100], [R28.64], !P1 ;  /* 0x021000001cd17fae */ /* 0x0005e2000c901d56 */
[----:B------:R-:W-:-:S04]  /*1d30*/  ISETP.GE.AND P1, PT, R4, c[0x0][0x1d4], PT ;  /* 0x0000750004007a0c */ /* 0x000fc80003f26270 */
[----:B------:R-:W-:Y:S01]  /*1d40*/  ISETP.LT.OR P1, PT, R0, 0x1, P1 ;  /* 0x000000010000780c */ /* 0x000fe20000f21670 */
[----:B---3--:R-:W-:Y:S01]  /*1d50*/  HMMA.16816.F32.BF16 R12, R40, R8, RZ ;  /* 0x00000008280c723c */ /* 0x008fe200000418ff */
[----:B----4-:R-:W-:-:S07]  /*1d60*/  IMAD.MOV.U32 R6, RZ, RZ, 0x20 ;  /* 0x00000020ff067424 */ /* 0x010fce00078e00ff */
[C---:B------:R-:W-:Y:S04]  /*1d70*/  HMMA.16816.F32.BF16 R8, R40.reuse, R10, RZ ;  /* 0x0000000a2808723c */ /* 0x040fe800000418ff */
[----:B------:R3:W-:Y:S01]  /*1d80*/  LDGSTS.E.BYPASS.LTC128B.128 [R209+0x4100], [R24.64], !P1 ;  /* 0x0410000018d17fae */ /* 0x0007e2000c901d56 */
[----:B------:R-:W-:Y:S02]  /*1d90*/  ISETP.GE.AND P1, PT, R3, c[0x0][0x1d4], PT ;  /* 0x0000750003007a0c */ /* 0x000fe40003f26270 */
[----:B------:R-:W-:Y:S01]  /*1da0*/  SEL R3, R6, 0xffffffe0, !P2 ;  /* 0xffffffe006037807 */ /* 0x000fe20005000000 */
[----:B------:R4:W-:Y:S01]  /*1db0*/  LDGSTS.E.BYPASS.LTC128B.128 [R209+0x1100], [R26.64], !P0 ;  /* 0x011000001ad17fae */ /* 0x0009e2000c101d56 */
[----:B------:R-:W-:Y:S01]  /*1dc0*/  ISETP.GE.AND P2, PT, R4, c[0x0][0x1d4], PT ;  /* 0x0000750004007a0c */ /* 0x000fe20003f46270 */
[----:B-1----:R-:W-:Y:S01]  /*1dd0*/  HMMA.16816.F32.BF16 R44, R40, R68, RZ ;  /* 0x00000044282c723c */ /* 0x002fe200000418ff */
[C---:B------:R-:W-:Y:S01]  /*1de0*/  ISETP.LT.OR P1, PT, R0.reuse, 0x21, P1 ;  /* 0x000000210000780c */ /* 0x040fe20000f21670 */
[----:B------:R-:W-:Y:S01]  /*1df0*/  IMAD R201, R3, 0x2, R206 ;  /* 0x0000000203c97824 */ /* 0x000fe200078e02ce */
[----:B------:R-:W-:Y:S01]  /*1e00*/  LOP3.LUT P0, RZ, R5, 0x4, RZ, 0xc0, !PT ;  /* 0x0000000405ff7812 */ /* 0x000fe2000780c0ff */
[----:B------:R-:W-:Y:S01]  /*1e10*/  IMAD R199, R3, 0x2, R202 ;  /* 0x0000000203c77824 */ /* 0x000fe200078e02ca */
[----:B------:R-:W-:-:S03]  /*1e20*/  ISETP.LT.OR P2, PT, R0, 0x21, P2 ;  /* 0x000000210000780c */ /* 0x000fc60001741670 */
[C---:B------:R-:W-:Y:S06]  /*1e30*/  HMMA.16816.F32.BF16 R4, R40.reuse, R72, RZ ;  /* 0x000000482804723c */ /* 0x040fec00000418ff */
[----:B------:R1:W-:Y:S01]  /*1e40*/  LDGSTS.E.BYPASS.LTC128B.128 [R209+0x3100], [R78.64], !P1 ;  /* 0x031000004ed17fae */ /* 0x0003e2000c901d56 */
[----:B------:R-:W-:Y:S01]  /*1e50*/  ISETP.GT.AND P1, PT, R210, 0x3f, PT ;  /* 0x0000003fd200780c */ /* 0x000fe20003f24270 */
[----:B------:R-:W-:Y:S02]  /*1e60*/  HMMA.16816.F32.BF16 R72, R40, R74, RZ ;  /* 0x0000004a2848723c */ /* 0x000fe400000418ff */
[----:B------:R1:W-:Y:S01]  /*1e70*/  LDGSTS.E.BYPASS.LTC128B.128 [R209+0x5100], [R76.64], !P2 ;  /* 0x051000004cd17fae */ /* 0x0003e2000d101d56 */
[----:B---3--:R-:W-:-:S03]  /*1e80*/  IMAD.MOV.U32 R24, RZ, RZ, 0x40 ;  /* 0x00000040ff187424 */ /* 0x008fc600078e00ff */
[----:B------:R-:W-:Y:S02]  /*1e90*/  LDSM.16.M88.4 R36, [R201+0xc100] ;  /* 0x00c10000c924783b */ /* 0x000fe40000000200 */
[----:B------:R-:W-:Y:S01]  /*1ea0*/  HMMA.16816.F32.BF16 R40, R40, R70, RZ ;  /* 0x000000462828723c */ /* 0x000fe200000418ff */
[----:B------:R-:W-:Y:S01]  /*1eb0*/  SEL R0, R24, 0xffffffc0, !P0 ;  /* 0xffffffc018007807 */ /* 0x000fe20004000000 */
[----:B------:R-:W-:Y:S01]  /*1ec0*/  LDSM.16.M88.4 R68, [R199+0xc100] ;  /* 0x00c10000c744783b */ /* 0x000fe20000000200 */
[----:B------:R-:W-:-:S03]  /*1ed0*/  PLOP3.LUT P0, PT, PT, PT, UP0, 0x40, 0x0 ;  /* 0x000000000000781c */ /* 0x000fc60003f0e808 */
[----:B------:R-:W-:Y:S02]  /*1ee0*/  IMAD.IADD R200, R205, 0x1, R0 ;  /* 0x00000001cdc87824 */ /* 0x000fe400078e0200 */
[C---:B------:R-:W-:Y:S01]  /*1ef0*/  HMMA.16816.F32.BF16 R20, R52.reuse, R64, R20 ;  /* 0x000000403414723c */ /* 0x040fe20000041814 */
[----:B------:R-:W-:Y:S01]  /*1f00*/  IMAD.IADD R192, R0, 0x1, R204 ;  /* 0x0000000100c07824 */ /* 0x000fe200078e02cc */
[----:B------:R-:W0:Y:S04]  /*1f10*/  LDGDEPBAR ;  /* 0x00000000000079af */ /* 0x000e280000000000 */
[----:B------:R-:W3:Y:S02]  /*1f20*/  LDSM.16.M88.4 R32, [R200+0x6100] ;  /* 0x00610000c820783b */ /* 0x000ee40000000200 */
[C---:B------:R-:W-:Y:S02]  /*1f30*/  HMMA.16816.F32.BF16 R16, R52.reuse, R66, R16 ;  /* 0x000000423410723c */ /* 0x040fe40000041810 */
[----:B--2---:R-:W2:Y:S04]  /*1f40*/  LDSM.16.M88.4 R28, [R200+0x6900] ;  /* 0x00690000c81c783b */ /* 0x004ea80000000200 */
[----:B----4-:R-:W4:Y:S02]  /*1f50*/  LDSM.16.M88.4 R24, [R200+0x7100] ;  /* 0x00710000c818783b */ /* 0x010f240000000200 */
[C---:B-----5:R-:W-:Y:S02]  /*1f60*/  HMMA.16816.F32.BF16 R12, R52.reuse, R60, R12 ;  /* 0x0000003c340c723c */ /* 0x060fe4000004180c */
[----:B-1----:R-:W1:Y:S04]  /*1f70*/  LDSM.16.M88.4 R76, [R200+0x7900] ;  /* 0x00790000c84c783b */ /* 0x002e680000000200 */
[----:B------:R-:W5:Y:S02]  /*1f80*/  LDSM.16.M88.4 R64, [R192] ;  /* 0x00000000c040783b */ /* 0x000f640000000200 */
[C---:B------:R-:W-:Y:S02]  /*1f90*/  HMMA.16816.F32.BF16 R8, R52.reuse, R62, R8 ;  /* 0x0000003e3408723c */ /* 0x040fe40000041808 */
[----:B------:R-:W1:Y:S06]  /*1fa0*/  LDSM.16.M88.4 R60, [R192+0x800] ;  /* 0x00080000c03c783b */ /* 0x000e6c0000000200 */
[C---:B------:R-:W-:Y:S08]  /*1fb0*/  HMMA.16816.F32.BF16 R4, R52.reuse, R56, R4 ;  /* 0x000000383404723c */ /* 0x040ff00000041804 */
[C---:B------:R-:W-:Y:S01]  /*1fc0*/  HMMA.16816.F32.BF16 R72, R52.reuse, R58, R72 ;  /* 0x0000003a3448723c */ /* 0x040fe20000041848 */
[----:B------:R-:W1:Y:S07]  /*1fd0*/  LDSM.16.M88.4 R56, [R192+0x1000] ;  /* 0x00100000c038783b */ /* 0x000e6e0000000200 */
[C---:B------:R-:W-:Y:S08]  /*1fe0*/  HMMA.16816.F32.BF16 R44, R52.reuse, R48, R44 ;  /* 0x00000030342c723c */ /* 0x040ff0000004182c */
[----:B------:R-:W-:Y:S01]  /*1ff0*/  HMMA.16816.F32.BF16 R40, R52, R50, R40 ;  /* 0x000000323428723c */ /* 0x000fe20000041828 */
[----:B------:R-:W1:Y:S07]  /*2000*/  LDSM.16.M88.4 R52, [R192+0x1800] ;  /* 0x00180000c034783b */ /* 0x000e6e0000000200 */
[C---:B---3--:R-:W-:Y:S08]  /*2010*/  HMMA.16816.F32.BF16 R20, R36.reuse, R32, R20 ;  /* 0x000000202414723c */ /* 0x048ff00000041814 */
[C---:B------:R-:W-:Y:S01]  /*2020*/  HMMA.16816.F32.BF16 R16, R36.reuse, R34, R16 ;  /* 0x000000222410723c */ /* 0x040fe20000041810 */
[----:B------:R-:W-:Y:S07]  /*2030*/  LDSM.16.M88.4 R32, [R206+0x10100] ;  /* 0x01010000ce20783b */ /* 0x000fee0000000200 */
[C---:B--2---:R-:W-:Y:S08]  /*2040*/  HMMA.16816.F32.BF16 R12, R36.reuse, R28, R12 ;  /* 0x0000001c240c723c */ /* 0x044ff0000004180c */
[C---:B------:R-:W-:Y:S01]  /*2050*/  HMMA.16816.F32.BF16 R8, R36.reuse, R30, R8 ;  /* 0x0000001e2408723c */ /* 0x040fe20000041808 */
[----:B------:R-:W2:Y:S07]  /*2060*/  LDSM.16.M88.4 R28, [R205+0x8100] ;  /* 0x00810000cd1c783b */ /* 0x000eae0000000200 */
[C---:B----4-:R-:W-:Y:S01]  /*2070*/  HMMA.16816.F32.BF16 R48, R36.reuse, R24, R4 ;  /* 0x000000182430723c */ /* 0x050fe20000041804 */
[----:B------:R-:W3:Y:S07]  /*2080*/  LDSM.16.M88.4 R4, [R205+0x8900] ;  /* 0x00890000cd04783b */ /* 0x000eee0000000200 */
[C---:B-1----:R-:W-:Y:S08]  /*2090*/  HMMA.16816.F32.BF16 R44, R36.reuse, R76, R44 ;  /* 0x0000004c242c723c */ /* 0x042ff0000004182c */
[C---:B------:R-:W-:Y:S01]  /*20a0*/  HMMA.16816.F32.BF16 R40, R36.reuse, R78, R40 ;  /* 0x0000004e2428723c */ /* 0x040fe20000041828 */
[----:B------:R-:W1:Y:S07]  /*20b0*/  LDSM.16.M88.4 R76, [R205+0x9900] ;  /* 0x00990000cd4c783b */ /* 0x000e6e0000000200 */
[----:B------:R-:W-:Y:S01]  /*20c0*/  HMMA.16816.F32.BF16 R72, R36, R26, R72 ;  /* 0x0000001a2448723c */ /* 0x000fe20000041848 */
[----:B------:R-:W4:Y:S04]  /*20d0*/  LDSM.16.M88.4 R24, [R205+0x9100] ;  /* 0x00910000cd18783b */ /* 0x000f280000000200 */
[----:B------:R-:W-:Y:S03]  /*20e0*/  LDSM.16.M88.4 R36, [R204+0x2800] ;  /* 0x00280000cc24783b */ /* 0x000fe60000000200 */
[C---:B-----5:R-:W-:Y:S08]  /*20f0*/  HMMA.16816.F32.BF16 R20, R68.reuse, R64, R20 ;  /* 0x000000404414723c */ /* 0x060ff00000041814 */
[C---:B------:R-:W-:Y:S08]  /*2100*/  HMMA.16816.F32.BF16 R16, R68.reuse, R66, R16 ;  /* 0x000000424410723c */ /* 0x040ff00000041810 */
[C---:B------:R-:W-:Y:S08]  /*2110*/  HMMA.16816.F32.BF16 R12, R68.reuse, R60, R12 ;  /* 0x0000003c440c723c */ /* 0x040ff0000004180c */
[C---:B------:R-:W-:Y:S01]  /*2120*/  HMMA.16816.F32.BF16 R8, R68.reuse, R62, R8 ;  /* 0x0000003e4408723c */ /* 0x040fe20000041808 */
[----:B------:R-:W-:Y:S07]  /*2130*/  LDSM.16.M88.4 R60, [R202+0x10100] ;  /* 0x01010000ca3c783b */ /* 0x000fee0000000200 */
[C---:B------:R-:W-:Y:S01]  /*2140*/  HMMA.16816.F32.BF16 R64, R68.reuse, R56, R48 ;  /* 0x000000384440723c */ /* 0x040fe20000041830 */
[----:B------:R-:W5:Y:S07]  /*2150*/  LDSM.16.M88.4 R48, [R204+0x2000] ;  /* 0x00200000cc30783b */ /* 0x000f6e0000000200 */
[C---:B------:R-:W-:Y:S08]  /*2160*/  HMMA.16816.F32.BF16 R44, R68.reuse, R52, R44 ;  /* 0x00000034442c723c */ /* 0x040ff0000004182c */
[C---:B------:R-:W-:Y:S01]  /*2170*/  HMMA.16816.F32.BF16 R40, R68.reuse, R54, R40 ;  /* 0x000000364428723c */ /* 0x040fe20000041828 */
[----:B------:R-:W-:Y:S07]  /*2180*/  LDSM.16.M88.4 R52, [R201+0x10100] ;  /* 0x01010000c934783b */ /* 0x000fee0000000200 */
[----:B------:R-:W-:Y:S01]  /*2190*/  HMMA.16816.F32.BF16 R72, R68, R58, R72 ;  /* 0x0000003a4448723c */ /* 0x000fe20000041848 */
[----:B------:R-:W4:Y:S04]  /*21a0*/  LDSM.16.M88.4 R68, [R204+0x3800] ;  /* 0x00380000cc44783b */ /* 0x000f280000000200 */
[----:B------:R-:W4:Y:S03]  /*21b0*/  LDSM.16.M88.4 R56, [R204+0x3000] ;  /* 0x00300000cc38783b */ /* 0x000f260000000200 */
[C---:B--2---:R-:W-:Y:S08]  /*21c0*/  HMMA.16816.F32.BF16 R20, R32.reuse, R28, R20 ;  /* 0x0000001c2014723c */ /* 0x044ff00000041814 */
[C---:B------:R-:W-:Y:S01]  /*21d0*/  HMMA.16816.F32.BF16 R16, R32.reuse, R30, R16 ;  /* 0x0000001e2010723c */ /* 0x040fe20000041810 */
[----:B------:R-:W2:Y:S07]  /*21e0*/  LDSM.16.M88.4 R28, [R200+0x8100] ;  /* 0x00810000c81c783b */ /* 0x000eae0000000200 */
[C---:B---3--:R-:W-:Y:S08]  /*21f0*/  HMMA.16816.F32.BF16 R12, R32.reuse, R4, R12 ;  /* 0x00000004200c723c */ /* 0x048ff0000004180c */
[C---:B------:R-:W-:Y:S01]  /*2200*/  HMMA.16816.F32.BF16 R8, R32.reuse, R6, R8 ;  /* 0x000000062008723c */ /* 0x040fe20000041808 */
[----:B------:R-:W3:Y:S07]  /*2210*/  LDSM.16.M88.4 R4, [R200+0x8900] ;  /* 0x00890000c804783b */ /* 0x000eee0000000200 */
[C---:B-1----:R-:W-:Y:S08]  /*2220*/  HMMA.16816.F32.BF16 R44, R32.reuse, R76, R44 ;  /* 0x0000004c202c723c */ /* 0x042ff0000004182c */
[C---:B------:R-:W-:Y:S01]  /*2230*/  HMMA.16816.F32.BF16 R40, R32.reuse, R78, R40 ;  /* 0x0000004e2028723c */ /* 0x040fe20000041828 */
[----:B------:R-:W1:Y:S07]  /*2240*/  LDSM.16.M88.4 R76, [R200+0x9900] ;  /* 0x00990000c84c783b */ /* 0x000e6e0000000200 */
[C---:B----4-:R-:W-:Y:S08]  /*2250*/  HMMA.16816.F32.BF16 R64, R32.reuse, R24, R64 ;  /* 0x000000182040723c */ /* 0x050ff00000041840 */
[----:B------:R-:W-:Y:S01]  /*2260*/  HMMA.16816.F32.BF16 R72, R32, R26, R72 ;  /* 0x0000001a2048723c */ /* 0x000fe20000041848 */
[----:B------:R-:W4:Y:S04]  /*2270*/  LDSM.16.M88.4 R24, [R200+0x9100] ;  /* 0x00910000c818783b */ /* 0x000f280000000200 */
[----:B------:R-:W-:Y:S03]  /*2280*/  LDSM.16.M88.4 R32, [R192+0x2800] ;  /* 0x00280000c020783b */ /* 0x000fe60000000200 */
[C---:B-----5:R-:W-:Y:S08]  /*2290*/  HMMA.16816.F32.BF16 R20, R60.reuse, R48, R20 ;  /* 0x000000303c14723c */ /* 0x060ff00000041814 */
[C---:B------:R-:W-:Y:S01]  /*22a0*/  HMMA.16816.F32.BF16 R16, R60.reuse, R50, R16 ;  /* 0x000000323c10723c */ /* 0x040fe20000041810 */
[----:B------:R-:W-:Y:S07]  /*22b0*/  LDSM.16.M88.4 R48, [R199+0x10100] ;  /* 0x01010000c730783b */ /* 0x000fee0000000200 */
[C---:B------:R-:W-:Y:S08]  /*22c0*/  HMMA.16816.F32.BF16 R12, R60.reuse, R36, R12 ;  /* 0x000000243c0c723c */ /* 0x040ff0000004180c */
[C---:B------:R-:W-:Y:S01]  /*22d0*/  HMMA.16816.F32.BF16 R8, R60.reuse, R38, R8 ;  /* 0x000000263c08723c */ /* 0x040fe20000041808 */
[----:B------:R-:W5:Y:S07]  /*22e0*/  LDSM.16.M88.4 R36, [R192+0x2000] ;  /* 0x00200000c024783b */ /* 0x000f6e0000000200 */
[C---:B------:R-:W-:Y:S08]  /*22f0*/  HMMA.16816.F32.BF16 R44, R60.reuse, R68, R44 ;  /* 0x000000443c2c723c */ /* 0x040ff0000004182c */
[C---:B------:R-:W-:Y:S01]  /*2300*/  HMMA.16816.F32.BF16 R40, R60.reuse, R70, R40 ;  /* 0x000000463c28723c */ /* 0x040fe20000041828 */
[----:B------:R-:W1:Y:S07]  /*2310*/  LDSM.16.M88.4 R68, [R192+0x3800] ;  /* 0x00380000c044783b */ /* 0x000e6e0000000200 */
[C---:B------:R-:W-:Y:S08]  /*2320*/  HMMA.16816.F32.BF16 R64, R60.reuse, R56, R64 ;  /* 0x000000383c40723c */ /* 0x040ff00000041840 */
[----:B------:R-:W-:Y:S01]  /*2330*/  HMMA.16816.F32.BF16 R72, R60, R58, R72 ;  /* 0x0000003a3c48723c */ /* 0x000fe20000041848 */
[----:B------:R-:W4:Y:S04]  /*2340*/  LDSM.16.M88.4 R56, [R192+0x3000] ;  /* 0x00300000c038783b */ /* 0x000f280000000200 */
[----:B------:R-:W-:Y:S03]  /*2350*/  LDSM.16.M88.4 R60, [R206+0x14100] ;  /* 0x01410000ce3c783b */ /* 0x000fe60000000200 */
        /* <DEDUP_REMOVED lines=15> */
[----:B------:R-:W5:Y:S07]  /*2450*/  LDSM.16.M88.4 R36, [R204+0x4000] ;  /* 0x00400000cc24783b */ /* 0x000f6e0000000200 */
[C---:B------:R-:W-:Y:S08]  /*2460*/  HMMA.16816.F32.BF16 R12, R48.reuse, R32, R12 ;  /* 0x00000020300c723c */ /* 0x040ff0000004180c */
[C---:B------:R-:W-:Y:S01]  /*2470*/  HMMA.16816.F32.BF16 R8, R48.reuse, R34, R8 ;  /* 0x000000223008723c */ /* 0x040fe20000041808 */
[----:B------:R-:W1:Y:S07]  /*2480*/  LDSM.16.M88.4 R32, [R204+0x4800] ;  /* 0x00480000cc20783b */ /* 0x000e6e0000000200 */
[C---:B------:R-:W-:Y:S08]  /*2490*/  HMMA.16816.F32.BF16 R44, R48.reuse, R68, R44 ;  /* 0x00000044302c723c */ /* 0x040ff0000004182c */
[C---:B------:R-:W-:Y:S08]  /*24a0*/  HMMA.16816.F32.BF16 R40, R48.reuse, R70, R40 ;  /* 0x000000463028723c */ /* 0x040ff00000041828 */
[C---:B------:R-:W-:Y:S08]  /*24b0*/  HMMA.16816.F32.BF16 R64, R48.reuse, R56, R64 ;  /* 0x000000383040723c */ /* 0x040ff00000041840 */
[----:B------:R-:W-:Y:S01]  /*24c0*/  HMMA.16816.F32.BF16 R72, R48, R58, R72 ;  /* 0x0000003a3048723c */ /* 0x000fe20000041848 */
[----:B------:R-:W4:Y:S04]  /*24d0*/  LDSM.16.M88.4 R48, [R204+0x5800] ;  /* 0x00580000cc30783b */ /* 0x000f280000000200 */
[----:B------:R-:W4:Y:S03]  /*24e0*/  LDSM.16.M88.4 R56, [R204+0x5000] ;  /* 0x00500000cc38783b */ /* 0x000f260000000200 */
[C---:B--2---:R-:W-:Y:S08]  /*24f0*/  HMMA.16816.F32.BF16 R20, R60.reuse, R28, R20 ;  /* 0x0000001c3c14723c */ /* 0x044ff00000041814 */
[C---:B------:R-:W-:Y:S01]  /*2500*/  HMMA.16816.F32.BF16 R16, R60.reuse, R30, R16 ;  /* 0x0000001e3c10723c */ /* 0x040fe20000041810 */
[----:B------:R-:W-:Y:S07]  /*2510*/  LDSM.16.M88.4 R28, [R201+0x14100] ;  /* 0x01410000c91c783b */ /* 0x000fee0000000200 */
[C---:B---3--:R-:W-:Y:S08]  /*2520*/  HMMA.16816.F32.BF16 R12, R60.reuse, R4, R12 ;  /* 0x000000043c0c723c */ /* 0x048ff0000004180c */
[C---:B------:R-:W-:Y:S01]  /*2530*/  HMMA.16816.F32.BF16 R8, R60.reuse, R6, R8 ;  /* 0x000000063c08723c */ /* 0x040fe20000041808 */
[----:B------:R-:W2:Y:S07]  /*2540*/  LDSM.16.M88.4 R4, [R200+0xa100] ;  /* 0x00a10000c804783b */ /* 0x000eae0000000200 */
[C---:B-1----:R-:W-:Y:S08]  /*2550*/  HMMA.16816.F32.BF16 R44, R60.reuse, R76, R44 ;  /* 0x0000004c3c2c723c */ /* 0x042ff0000004182c */
[C---:B------:R-:W-:Y:S08]  /*2560*/  HMMA.16816.F32.BF16 R40, R60.reuse, R78, R40 ;  /* 0x0000004e3c28723c */ /* 0x040ff00000041828 */
[C---:B----4-:R-:W-:Y:S08]  /*2570*/  HMMA.16816.F32.BF16 R64, R60.reuse, R24, R64 ;  /* 0x000000183c40723c */ /* 0x050ff00000041840 */
[----:B------:R-:W-:Y:S01]  /*2580*/  HMMA.16816.F32.BF16 R72, R60, R26, R72 ;  /* 0x0000001a3c48723c */ /* 0x000fe20000041848 */
[----:B------:R-:W1:Y:S07]  /*2590*/  LDSM.16.M88.4 R24, [R200+0xa900] ;  /* 0x00a90000c818783b */ /* 0x000e6e0000000200 */
[C---:B-----5:R-:W-:Y:S08]  /*25a0*/  HMMA.16816.F32.BF16 R20, R52.reuse, R36, R20 ;  /* 0x000000243414723c */ /* 0x060ff00000041814 */
[C---:B------:R-:W-:Y:S08]  /*25b0*/  HMMA.16816.F32.BF16 R12, R52.reuse, R32, R12 ;  /* 0x00000020340c723c */ /* 0x040ff0000004180c */
[C---:B------:R-:W-:Y:S01]  /*25c0*/  HMMA.16816.F32.BF16 R16, R52.reuse, R38, R16 ;  /* 0x000000263410723c */ /* 0x040fe20000041810 */
[----:B------:R-:W-:Y:S07]  /*25d0*/  LDSM.16.M88.4 R36, [R200+0xb900] ;  /* 0x00b90000c824783b */ /* 0x000fee0000000200 */
[C---:B------:R-:W-:Y:S01]  /*25e0*/  HMMA.16816.F32.BF16 R8, R52.reuse, R34, R8 ;  /* 0x000000223408723c */ /* 0x040fe20000041808 */
[----:B------:R-:W3:Y:S07]  /*25f0*/  LDSM.16.M88.4 R32, [R200+0xb100] ;  /* 0x00b10000c820783b */ /* 0x000eee0000000200 */
[C---:B------:R-:W-:Y:S08]  /*2600*/  HMMA.16816.F32.BF16 R44, R52.reuse, R48, R44 ;  /* 0x00000030342c723c */ /* 0x040ff0000004182c */
[C---:B------:R-:W-:Y:S08]  /*2610*/  HMMA.16816.F32.BF16 R40, R52.reuse, R50, R40 ;  /* 0x000000323428723c */ /* 0x040ff00000041828 */
[C---:B------:R-:W-:Y:S08]  /*2620*/  HMMA.16816.F32.BF16 R64, R52.reuse, R56, R64 ;  /* 0x000000383440723c */ /* 0x040ff00000041840 */
[----:B------:R-:W-:Y:S01]  /*2630*/  HMMA.16816.F32.BF16 R72, R52, R58, R72 ;  /* 0x0000003a3448723c */ /* 0x000fe20000041848 */
[----:B------:R-:W-:Y:S04]  /*2640*/  LDSM.16.M88.4 R56, [R192+0x4000] ;  /* 0x00400000c038783b */ /* 0x000fe80000000200 */
[----:B------:R-:W-:Y:S03]  /*2650*/  LDSM.16.M88.4 R52, [R192+0x4800] ;  /* 0x00480000c034783b */ /* 0x000fe60000000200 */
[C---:B--2---:R-:W-:Y:S01]  /*2660*/  HMMA.16816.F32.BF16 R48, R28.reuse, R4, R20 ;  /* 0x000000041c30723c */ /* 0x044fe20000041814 */
[----:B------:R-:W2:Y:S07]  /*2670*/  LDSM.16.M88.4 R20, [R199+0x14100] ;  /* 0x01410000c714783b */ /* 0x000eae0000000200 */
[C---:B-1----:R-:W-:Y:S08]  /*2680*/  HMMA.16816.F32.BF16 R12, R28.reuse, R24, R12 ;  /* 0x000000181c0c723c */ /* 0x042ff0000004180c */
[C---:B------:R-:W-:Y:S01]  /*2690*/  HMMA.16816.F32.BF16 R16, R28.reuse, R6, R16 ;  /* 0x000000061c10723c */ /* 0x040fe20000041810 */
[----:B------:R-:W1:Y:S07]  /*26a0*/  LDSM.16.M88.4 R4, [R192+0x5000] ;  /* 0x00500000c004783b */ /* 0x000e6e0000000200 */
[----:B------:R-:W-:Y:S01]  /*26b0*/  HMMA.16816.F32.BF16 R24, R28, R26, R8 ;  /* 0x0000001a1c18723c */ /* 0x000fe20000041808 */
[----:B------:R-:W4:Y:S01]  /*26c0*/  LDSM.16.M88.4 R8, [R192+0x5800] ;  /* 0x00580000c008783b */ /* 0x000f220000000200 */
[----:B------:R-:W-:-:S06]  /*26d0*/  DEPBAR.LE SB0, 0x0 ;  /* 0x000080000000791a */ /* 0x000fcc0000000000 */
[C---:B---3--:R-:W-:Y:S08]  /*26e0*/  HMMA.16816.F32.BF16 R64, R28.reuse, R32, R64 ;  /* 0x000000201c40723c */ /* 0x048ff00000041840 */
[C---:B------:R-:W-:Y:S08]  /*26f0*/  HMMA.16816.F32.BF16 R72, R28.reuse, R34, R72 ;  /* 0x000000221c48723c */ /* 0x040ff00000041848 */
[C---:B------:R-:W-:Y:S08]  /*2700*/  HMMA.16816.F32.BF16 R44, R28.reuse, R36, R44 ;  /* 0x000000241c2c723c */ /* 0x040ff0000004182c */
[----:B------:R-:W-:Y:S08]  /*2710*/  HMMA.16816.F32.BF16 R40, R28, R38, R40 ;  /* 0x000000261c28723c */ /* 0x000ff00000041828 */
[C---:B--2---:R-:W-:Y:S08]  /*2720*/  HMMA.16816.F32.BF16 R48, R20.reuse, R56, R48 ;  /* 0x000000381430723c */ /* 0x044ff00000041830 */
[C---:B------:R-:W-:Y:S08]  /*2730*/  HMMA.16816.F32.BF16 R16, R20.reuse, R58, R16 ;  /* 0x0000003a1410723c */ /* 0x040ff00000041810 */
[C---:B------:R-:W-:Y:S08]  /*2740*/  HMMA.16816.F32.BF16 R12, R20.reuse, R52, R12 ;  /* 0x00000034140c723c */ /* 0x040ff0000004180c */
[----:B------:R-:W-:Y:S01]  /*2750*/  HMMA.16816.F32.BF16 R24, R20, R54, R24 ;  /* 0x000000361418723c */ /* 0x000fe20000041818 */
[----:B------:R-:W-:-:S06]  /*2760*/  FMUL.FTZ R0, R50, c[0x0][0x320] ;  /* 0x0000c80032007a20 */ /* 0x000fcc0000410000 */
[----:B------:R-:W2:Y:S01]  /*2770*/  MUFU.TANH R0, R0 ;  /* 0x0000000000007308 */ /* 0x000ea20000002400 */
[C---:B-1----:R-:W-:Y:S07]  /*2780*/  HMMA.16816.F32.BF16 R64, R20.reuse, R4, R64 ;  /* 0x000000041440723c */ /* 0x042fee0000041840 */
[----:B------:R-:W-:Y:S01]  /*2790*/  LOP3.LUT R4, R84, R87, RZ, 0xfc, !PT ;  /* 0x0000005754047212 */ /* 0x000fe200078efcff */
[C---:B------:R-:W-:Y:S07]  /*27a0*/  HMMA.16816.F32.BF16 R72, R20.reuse, R6, R72 ;  /* 0x000000061448723c */ /* 0x040fee0000041848 */
[----:B------:R-:W-:Y:S01]  /*27b0*/  FMUL.FTZ R7, R48, c[0x0][0x320] ;  /* 0x0000c80030077a20 */ /* 0x000fe20000410000 */
[C---:B----4-:R-:W-:Y:S05]  /*27c0*/  HMMA.16816.F32.BF16 R44, R20.reuse, R8, R44 ;  /* 0x00000008142c723c */ /* 0x050fea000004182c */
[----:B------:R-:W1:Y:S03]  /*27d0*/  MUFU.TANH R7, R7 ;  /* 0x0000000700077308 */ /* 0x000e660000002400 */
[----:B------:R-:W-:Y:S07]  /*27e0*/  HMMA.16816.F32.BF16 R40, R20, R10, R40 ;  /* 0x0000000a1428723c */ /* 0x000fee0000041828 */
[----:B------:R-:W-:-:S06]  /*27f0*/  FMUL.FTZ R20, R49, c[0x0][0x320] ;  /* 0x0000c80031147a20 */ /* 0x000fcc0000410000 */
[----:B------:R-:W3:Y:S01]  /*2800*/  MUFU.TANH R20, R20 ;  /* 0x0000001400147308 */ /* 0x000ee20000002400 */
[----:B------:R-:W-:Y:S06]  /*2810*/  BAR.SYNC.DEFER_BLOCKING 0x0 ;  /* 0x0000000000007b1d */ /* 0x000fec0000010000 */
[----:B------:R-:W-:Y:S05]  /*2820*/  @P0 BRA `(.L_x_168) ;  /* 0x0000041000000947 */ /* 0x000fea0003800000 */
[----:B-12---:R-:W-:Y:S01]  /*2830*/  IADD3 R208, R210, UR13, R81 ;  /* 0x0000000dd2d07c10 */ /* 0x006fe2000fffe051 */
[----:B------:R-:W-:-:S03]  /*2840*/  IMAD.MOV.U32 R207, RZ, RZ, RZ ;  /* 0x000000ffffcf7224 */ /* 0x000fc600078e00ff */
[----:B------:R-:W-:-:S05]  /*2850*/  IADD3 R208, R208, -0x40, RZ ;  /* 0xffffffc0d0d07810 */ /* 0x000fca0007ffe0ff */
        /* <DEDUP_REMOVED lines=10> */
[----:B------:R-:W-:Y:S01]  /*2900*/  SEL R23, RZ, 0x10, P5 ;  /* 0x00000010ff177807 */ /* 0x000fe20002800000 */
[----:B------:R-:W-:Y:S01]  /*2910*/  IMAD R208, R5, c[0x0][0x2b8], R208 ;  /* 0x0000ae0005d07a24 */ /* 0x000fe200078e02d0 */
[----:B------:R-:W-:Y:S02]  /*2920*/  IADD3 R34, -R28, 0x10, RZ ;  /* 0x000000101c227810 */ /* 0x000fe40007ffe1ff */
[----:B------:R-:W-:Y:S01]  /*2930*/  IADD3 R32, -R23, 0x10, RZ ;  /* 0x0000001017207810 */ /* 0x000fe20007ffe1ff */
[----:B------:R-:W-:Y:S01]  /*2940*/  IMAD.WIDE.U32 R10, R208, c[0x0][0x1e0], RZ ;  /* 0x00007800d00a7a25 */ /* 0x000fe200078e00ff */
[----:B------:R-:W-:-:S02]  /*2950*/  SHF.R.S32.HI R5, RZ, 0x1f, R208 ;  /* 0x0000001fff057819 */ /* 0x000fc400000114d0 */
[----:B------:R-:W-:Y:S02]  /*2960*/  LOP3.LUT R34, R34, 0xf, RZ, 0xc0, !PT ;  /* 0x0000000f22227812 */ /* 0x000fe400078ec0ff */
[----:B------:R-:W-:Y:S01]  /*2970*/  LOP3.LUT R32, R32, 0xf, RZ, 0xc0, !PT ;  /* 0x0000000f20207812 */ /* 0x000fe200078ec0ff */
[----:B------:R-:W-:-:S04]  /*2980*/  IMAD R5, R5, c[0x0][0x1e0], RZ ;  /* 0x0000780005057a24 */ /* 0x000fc800078e02ff */
[----:B------:R-:W-:-:S04]  /*2990*/  IMAD R5, R208, c[0x0][0x1e4], R5 ;  /* 0x00007900d0057a24 */ /* 0x000fc800078e0205 */
[----:B------:R-:W-:Y:S01]  /*29a0*/  IMAD.IADD R11, R11, 0x1, R5 ;  /* 0x000000010b0b7824 */ /* 0x000fe200078e0205 */
[----:B--2---:R-:W-:-:S03]  /*29b0*/  SHF.R.S32.HI R6, RZ, 0x1f, R207 ;  /* 0x0000001fff067819 */ /* 0x004fc600000114cf */
[----:B------:R-:W-:Y:S01]  /*29c0*/  IMAD.WIDE.U32 R8, R207, c[0x0][0x1f0], R10 ;  /* 0x00007c00cf087a25 */ /* 0x000fe200078e000a */
[----:B------:R-:W-:-:S03]  /*29d0*/  IADD3 R11, -R221, 0x10, RZ ;  /* 0x00000010dd0b7810 */ /* 0x000fc60007ffe1ff */
[----:B------:R-:W-:Y:S01]  /*29e0*/  IMAD R6, R6, c[0x0][0x1f0], RZ ;  /* 0x00007c0006067a24 */ /* 0x000fe200078e02ff */
[----:B------:R-:W-:Y:S02]  /*29f0*/  IADD3 R31, P0, R8, UR18, RZ ;  /* 0x00000012081f7c10 */ /* 0x000fe4000ff1e0ff */
[----:B------:R-:W-:Y:S01]  /*2a00*/  LOP3.LUT R11, R11, 0xf, RZ, 0xc0, !PT ;  /* 0x0000000f0b0b7812 */ /* 0x000fe200078ec0ff */
[----:B------:R-:W-:Y:S02]  /*2a10*/  IMAD R5, R207, c[0x0][0x1f4], R6 ;  /* 0x00007d00cf057a24 */ /* 0x000fe400078e0206 */
[----:B------:R-:W-:-:S03]  /*2a20*/  IMAD.SHL.U32 R6, R218, 0x2, RZ ;  /* 0x00000002da067824 */ /* 0x000fc600078e00ff */
[----:B------:R-:W-:Y:S01]  /*2a30*/  IADD3.X R8, R9, UR8, R5, P0, !PT ;  /* 0x0000000809087c10 */ /* 0x000fe200087fe405 */
[----:B------:R-:W-:Y:S01]  /*2a40*/  IMAD.SHL.U32 R9, R217, 0x2, RZ ;  /* 0x00000002d9097824 */ /* 0x000fe200078e00ff */
[C---:B------:R-:W-:Y:S02]  /*2a50*/  LEA R10, P0, R31.reuse, c[0x0][0x1c8], 0x1 ;  /* 0x000072001f0a7a11 */ /* 0x040fe400078008ff */
[----:B------:R-:W-:Y:S02]  /*2a60*/  SHF.L.U64.HI R5, R218, 0x1, R133 ;  /* 0x00000001da057819 */ /* 0x000fe40000010285 */
[----:B------:R-:W-:Y:S01]  /*2a70*/  LEA.HI.X R31, R31, c[0x0][0x1cc], R8, 0x1, P0 ;  /* 0x000073001f1f7a11 */ /* 0x000fe200000f0c08 */
[----:B------:R-:W1:Y:S01]  /*2a80*/  SHFL.IDX PT, R21, R10, 0x1, 0x181f ;  /* 0x00381f000a157f89 */ /* 0x000e6200000e0000 */
[----:B------:R-:W-:-:S03]  /*2a90*/  SHF.L.U64.HI R8, R217, 0x1, R220 ;  /* 0x00000001d9087819 */ /* 0x000fc600000102dc */
[----:B------:R-:W2:Y:S04]  /*2aa0*/  SHFL.IDX PT, R22, R31, 0x1, 0x181f ;  /* 0x00381f001f167f89 */ /* 0x000ea800000e0000 */
[----:B------:R4:W5:Y:S04]  /*2ab0*/  SHFL.IDX PT, R29, R10, RZ, 0x181f ;  /* 0x00181fff0a1d7589 */ /* 0x00096800000e0000 */
[----:B------:R-:W3:Y:S01]  /*2ac0*/  SHFL.IDX PT, R30, R31, RZ, 0x181f ;  /* 0x00181fff1f1e7589 */ /* 0x000ee200000e0000 */
[----:B-1----:R-:W-:-:S04]  /*2ad0*/  IADD3 R34, P2, P0, R34, R21, R6 ;  /* 0x0000001522227210 */ /* 0x002fc8000785e006 */
[----:B--2---:R-:W-:Y:S02]  /*2ae0*/  IADD3.X R35, RZ, R22, R5, P2, P0 ;  /* 0x00000016ff237210 */ /* 0x004fe400017e0405 */
[----:B------:R-:W-:Y:S01]  /*2af0*/  IADD3 R32, P2, P0, R32, R21, R9 ;  /* 0x0000001520207210 */ /* 0x000fe2000785e009 */
[----:B----4-:R-:W-:-:S03]  /*2b00*/  IMAD.SHL.U32 R10, R216, 0x2, RZ ;  /* 0x00000002d80a7824 */ /* 0x010fc600078e00ff */
[----:B------:R-:W-:Y:S02]  /*2b10*/  IADD3.X R33, RZ, R22, R8, P2, P0 ;  /* 0x00000016ff217210 */ /* 0x000fe400017e0408 */
[----:B------:R-:W-:Y:S02]  /*2b20*/  IADD3 R36, P2, P0, R11, R21, R10 ;  /* 0x000000150b247210 */ /* 0x000fe4000785e00a */
[----:B------:R-:W-:-:S04]  /*2b30*/  SHF.L.U64.HI R11, R216, 0x1, R219 ;  /* 0x00000001d80b7819 */ /* 0x000fc800000102db */
[----:B------:R-:W-:Y:S02]  /*2b40*/  IADD3.X R37, RZ, R22, R11, P2, P0 ;  /* 0x00000016ff257210 */ /* 0x000fe400017e040b */
[C---:B-----5:R-:W-:Y:S02]  /*2b50*/  IADD3 R38, P2, R29.reuse, R6, RZ ;  /* 0x000000061d267210 */ /* 0x060fe40007f5e0ff */
[----:B------:R-:W-:-:S03]  /*2b60*/  IADD3 R48, P0, R29, R9, RZ ;  /* 0x000000091d307210 */ /* 0x000fc60007f1e0ff */
[----:B---3--:R-:W-:Y:S01]  /*2b70*/  IMAD.X R39, R30, 0x1, R5, P2 ;  /* 0x000000011e277824 */ /* 0x008fe200010e0605 */
[----:B------:R-:W-:Y:S01]  /*2b80*/  ISETP.NE.U32.AND P2, PT, R28, RZ, PT ;  /* 0x000000ff1c00720c */ /* 0x000fe20003f45070 */
[C---:B------:R-:W-:Y:S01]  /*2b90*/  IMAD.X R49, R30.reuse, 0x1, R8, P0 ;  /* 0x000000011e317824 */ /* 0x040fe200000e0608 */
[----:B------:R-:W-:Y:S02]  /*2ba0*/  IADD3 R10, P0, R29, R10, RZ ;  /* 0x0000000a1d0a7210 */ /* 0x000fe40007f1e0ff */
[----:B------:R1:W-:Y:S03]  /*2bb0*/  LDGSTS.E.BYPASS.LTC128B.128 [R209+0x6100], [R38.64], !P6 ;  /* 0x0610000026d17fae */ /* 0x0003e6000f101d56 */
[----:B------:R-:W-:Y:S01]  /*2bc0*/  IMAD.X R11, R30, 0x1, R11, P0 ;  /* 0x000000011e0b7824 */ /* 0x000fe200000e060b */
[----:B------:R1:W-:Y:S01]  /*2bd0*/  LDGSTS.E.BYPASS.LTC128B.128 [R209+0x8100], [R48.64], !P5 ;  /* 0x0810000030d17fae */ /* 0x0003e2000e901d56 */
[----:B------:R-:W-:-:S03]  /*2be0*/  ISETP.NE.U32.AND P0, PT, R23, RZ, PT ;  /* 0x000000ff1700720c */ /* 0x000fc60003f05070 */
[----:B------:R1:W-:Y:S04]  /*2bf0*/  LDGSTS.E.BYPASS.LTC128B.128 [R209+0xa100], [R10.64], !P4 ;  /* 0x0a1000000ad17fae */ /* 0x0003e8000e101d56 */
[----:B------:R1:W-:Y:S01]  /*2c00*/  LDGSTS.E.BYPASS.LTC128B.128.ZFILL [R209+0x7100], [R34.64], P2 ;  /* 0x0710000022d17fae */ /* 0x0003e20009141d56 */
[----:B------:R-:W-:-:S05]  /*2c10*/  ISETP.NE.U32.AND P2, PT, R221, RZ, PT ;  /* 0x000000ffdd00720c */ /* 0x000fca0003f45070 */
[----:B------:R1:W-:Y:S08]  /*2c20*/  LDGSTS.E.BYPASS.LTC128B.128.ZFILL [R209+0x9100], [R32.64], P0 ;  /* 0x0910000020d17fae */ /* 0x0003f00008141d56 */
[----:B------:R1:W-:Y:S02]  /*2c30*/  LDGSTS.E.BYPASS.LTC128B.128.ZFILL [R209+0xb100], [R36.64], P2 ;  /* 0x0b10000024d17fae */ /* 0x0003e40009141d56 */
.L_x_168:
[----:B-12---:R-:W-:Y:S01]  /*2c40*/  FMUL.FTZ R10, R13, c[0x0][0x320] ;  /* 0x0000c8000d0a7a20 */ /* 0x006fe20000410000 */
[----:B------:R-:W-:Y:S01]  /*2c50*/  SHF.R.S32.HI R11, RZ, 0x1f, R80 ;  /* 0x0000001fff0b7819 */ /* 0x000fe20000011450 */
[----:B------:R-:W-:Y:S01]  /*2c60*/  FMUL.FTZ R5, R17, c[0x0][0x320] ;  /* 0x0000c80011057a20 */ /* 0x000fe20000410000 */
[----:B------:R-:W-:Y:S01]  /*2c70*/  LOP3.LUT R9, R83, 0xffffffe0, RZ, 0xc0, !PT ;  /* 0xffffffe053097812 */ /* 0x000fe200078ec0ff */
[----:B------:R-:W-:Y:S01]  /*2c80*/  FMUL.FTZ R8, R24, c[0x0][0x320] ;  /* 0x0000c80018087a20 */ /* 0x000fe20000410000 */
[----:B------:R-:W-:Y:S01]  /*2c90*/  LEA.HI R13, R85, R82, RZ, 0x2 ;  /* 0x00000052550d7211 */ /* 0x000fe200078f10ff */
[----:B------:R-:W-:Y:S01]  /*2ca0*/  UIADD3 UR4, UR10, 0x1, -UR12 ;  /* 0x000000010a047890 */ /* 0x000fe2000fffe80c */
[----:B------:R-:W-:Y:S01]  /*2cb0*/  LEA.HI R11, R11, R80, RZ, 0x3 ;  /* 0x000000500b0b7211 */ /* 0x000fe200078f18ff */
[----:B------:R-:W-:Y:S01]  /*2cc0*/  IMAD.IADD R9, R82, 0x1, -R9 ;  /* 0x0000000152097824 */ /* 0x000fe200078e0a09 */
[----:B------:R-:W-:Y:S01]  /*2cd0*/  LOP3.LUT R13, R13, 0xfffffffc, RZ, 0xc0, !PT ;  /* 0xfffffffc0d0d7812 */ /* 0x000fe200078ec0ff */
[----:B------:R-:W-:Y:S01]  /*2ce0*/  FMUL.FTZ R16, R16, c[0x0][0x320] ;  /* 0x0000c80010107a20 */ /* 0x000fe20000410000 */
[----:B------:R-:W-:Y:S01]  /*2cf0*/  LOP3.LUT R11, R11, 0xffffff8, RZ, 0xc0, !PT ;  /* 0x0ffffff80b0b7812 */ /* 0x000fe200078ec0ff */
[----:B------:R-:W-:Y:S01]  /*2d00*/  FMUL.FTZ R12, R12, c[0x0][0x320] ;  /* 0x0000c8000c0c7a20 */ /* 0x000fe20000410000 */
[----:B------:R-:W-:Y:S01]  /*2d10*/  SHF.R.S32.HI R22, RZ, 0x1f, R9 ;  /* 0x0000001fff167819 */ /* 0x000fe20000011409 */
[----:B------:R-:W-:Y:S01]  /*2d20*/  IMAD.IADD R82, R82, 0x1, -R13 ;  /* 0x0000000152527824 */ /* 0x000fe200078e0a0d */
[----:B------:R-:W-:Y:S01]  /*2d30*/  PLOP3.LUT P2, PT, PT, PT, UP2, 0x80, 0x0 ;  /* 0x000000000000781c */ /* 0x000fe20003f4f028 */
[----:B------:R-:W-:Y:S01]  /*2d40*/  IMAD.IADD R80, R80, 0x1, -R11 ;  /* 0x0000000150507824 */ /* 0x000fe200078e0a0b */
[----:B------:R-:W-:Y:S01]  /*2d50*/  LEA.HI R11, R22, R9, RZ, 0x2 ;  /* 0x00000009160b7211 */ /* 0x000fe200078f10ff */
[----:B------:R-:W-:Y:S01]  /*2d60*/  FMUL.FTZ R6, R25, c[0x0][0x320] ;  /* 0x0000c80019067a20 */ /* 0x000fe20000410000 */
[----:B------:R-:W-:Y:S01]  /*2d70*/  LEA.HI R13, R82, R82, RZ, 0x1 ;  /* 0x00000052520d7211 */ /* 0x000fe200078f08ff */
[----:B------:R-:W-:Y:S01]  /*2d80*/  FMUL.FTZ R64, R64, c[0x0][0x320] ;  /* 0x0000c80040407a20 */ /* 0x000fe20000410000 */
[----:B------:R-:W-:Y:S01]  /*2d90*/  LEA.HI.SX32 R17, R11, UR25, 0x1e ;  /* 0x000000190b117c11 */ /* 0x000fe2000f8ff2ff */
[----:B------:R-:W-:Y:S01]  /*2da0*/  FMUL.FTZ R72, R72, c[0x0][0x320] ;  /* 0x0000c80048487a20 */ /* 0x000fe20000410000 */
[----:B------:R-:W-:Y:S01]  /*2db0*/  LOP3.LUT R13, R13, 0x1ffffffe, RZ, 0xc0, !PT ;  /* 0x1ffffffe0d0d7812 */ /* 0x000fe200078ec0ff */
[----:B------:R-:W-:Y:S01]  /*2dc0*/  FMUL.FTZ R73, R73, c[0x0][0x320] ;  /* 0x0000c80049497a20 */ /* 0x000fe20000410000 */
[----:B------:R-:W-:Y:S01]  /*2dd0*/  LEA R17, R80, R17, 0x4 ;  /* 0x0000001150117211 */ /* 0x000fe200078e20ff */
[----:B------:R-:W-:Y:S01]  /*2de0*/  FMUL.FTZ R44, R44, c[0x0][0x320] ;  /* 0x0000c8002c2c7a20 */ /* 0x000fe20000410000 */
[----:B------:R-:W-:Y:S01]  /*2df0*/  PLOP3.LUT P0, PT, PT, PT, UP2, 0x80, 0x0 ;  /* 0x000000000000781c */ /* 0x000fe20003f0f028 */
[----:B------:R-:W-:Y:S01]  /*2e00*/  IMAD.IADD R82, R82, 0x1, -R13 ;  /* 0x0000000152527824 */ /* 0x000fe200078e0a0d */
[----:B------:R-:W-:Y:S01]  /*2e10*/  LOP3.LUT R212, R11, 0x7ffffffc, RZ, 0xc0, !PT ;  /* 0x7ffffffc0bd47812 */ /* 0x000fe200078ec0ff */
[----:B------:R-:W-:Y:S01]  /*2e20*/  IMAD.U32 R11, RZ, RZ, UR4 ;  /* 0x00000004ff0b7e24 */ /* 0x000fe2000f8e00ff */
[----:B------:R-:W-:Y:S01]  /*2e30*/  ULDC UR4, c[0x0][0x1d0] ;  /* 0x0000740000047ab9 */ /* 0x000fe20000000800 */
[----:B------:R-:W-:Y:S01]  /*2e40*/  IMAD R211, R82, 0x8, R17 ;  /* 0x0000000852d37824 */ /* 0x000fe200078e0211 */
[----:B------:R-:W1:Y:S01]  /*2e50*/  MUFU.TANH R16, R16 ;  /* 0x0000001000107308 */ /* 0x000e620000002400 */
[----:B------:R-:W-:Y:S01]  /*2e60*/  IMAD.IADD R212, R9, 0x1, -R212 ;  /* 0x0000000109d47824 */ /* 0x000fe200078e0ad4 */
[----:B------:R-:W-:Y:S01]  /*2e70*/  ULDC UR5, c[0x0][0x324] ;  /* 0x0000c90000057ab9 */ /* 0x000fe20000000800 */
[----:B------:R-:W-:Y:S01]  /*2e80*/  @P2 IMAD.HI.U32 R13, R211, c[0x0][0x2c8], RZ ;  /* 0x0000b200d30d2a27 */ /* 0x000fe200078e00ff */
[----:B------:R-:W-:Y:S01]  /*2e90*/  MOV R21, R211 ;  /* 0x000000d300157202 */ /* 0x000fe20000000f00 */
[----:B------:R-:W-:Y:S01]  /*2ea0*/  UIMAD UR4, UR20, UR4, -UR12 ;  /* 0x00000004140472a4 */ /* 0x000fe2000f8e0a0c */
[----:B------:R-:W-:Y:S01]  /*2eb0*/  SHF.L.U32 R212, R212, 0x1, RZ ;  /* 0x00000001d4d47819 */ /* 0x000fe200000006ff */
[----:B------:R-:W-:Y:S01]  /*2ec0*/  FMUL.FTZ R45, R45, c[0x0][0x320] ;  /* 0x0000c8002d2d7a20 */ /* 0x000fe20000410000 */
[----:B------:R-:W-:Y:S01]  /*2ed0*/  @P0 SHF.R.U32.HI R21, RZ, c[0x0][0x2cc], R13 ;  /* 0x0000b300ff150a19 */ /* 0x000fe2000001160d */
[----:B------:R-:W-:Y:S01]  /*2ee0*/  FMUL.FTZ R40, R40, c[0x0][0x320] ;  /* 0x0000c80028287a20 */ /* 0x000fe20000410000 */
[----:B------:R-:W-:Y:S01]  /*2ef0*/  PLOP3.LUT P0, PT, PT, PT, UP1, 0x40, 0x0 ;  /* 0x000000000000781c */ /* 0x000fe20003f0e818 */
[----:B------:R-:W-:Y:S01]  /*2f00*/  FMUL.FTZ R41, R41, c[0x0][0x320] ;  /* 0x0000c80029297a20 */ /* 0x000fe20000410000 */
[----:B------:R-:W-:Y:S01]  /*2f10*/  IADD3 R11, R11, -c[0x0][0x168], -R212 ;  /* 0x80005a000b0b7a10 */ /* 0x000fe20007ffe8d4 */
[----:B------:R-:W2:Y:S01]  /*2f20*/  SHFL.IDX PT, R24, R21, RZ, 0x1c1f ;  /* 0x001c1fff15187589 */ /* 0x000ea200000e0000 */
[----:B------:R-:W-:Y:S01]  /*2f30*/  FMUL.FTZ R65, R65, c[0x0][0x320] ;  /* 0x0000c80041417a20 */ /* 0x000fe20000410000 */
[----:B------:R-:W4:Y:S01]  /*2f40*/  MUFU.TANH R5, R5 ;  /* 0x0000000500057308 */ /* 0x000f220000002400 */
[----:B------:R-:W-:Y:S01]  /*2f50*/  ULOP3.LUT UR12, URZ, UR5, URZ, 0x33, !UPT ;  /* 0x000000053f0c7292 */ /* 0x000fe2000f8e333f */
[----:B------:R-:W-:Y:S01]  /*2f60*/  IADD3 R13, R11, c[0x0][0x328], RZ ;  /* 0x0000ca000b0d7a10 */ /* 0x000fe20007ffe0ff */
[----:B------:R-:W0:Y:S01]  /*2f70*/  LDGDEPBAR ;  /* 0x00000000000079af */ /* 0x000e220000000000 */
[----:B------:R-:W-:-:S03]  /*2f80*/  IADD3 R9, -R212, UR4, RZ ;  /* 0x00000004d4097c10 */ /* 0x000fc6000fffe1ff */
[----:B------:R-:W-:Y:S01]  /*2f90*/  IADD3 R11, R11, UR12, RZ ;  /* 0x0000000c0b0b7c10 */ /* 0x000fe2000fffe0ff */
[----:B------:R-:W3:Y:S08]  /*2fa0*/  MUFU.TANH R12, R12 ;  /* 0x0000000c000c7308 */ /* 0x000ef00000002400 */
[----:B------:R-:W1:Y:S01]  /*2fb0*/  MUFU.TANH R10, R10 ;  /* 0x0000000a000a7308 */ /* 0x000e620000002400 */
[----:B--2---:R-:W-:Y:S01]  /*2fc0*/  IMAD.IADD R28, R13, 0x1, R24 ;  /* 0x000000010d1c7824 */ /* 0x004fe200078e0218 */
[----:B------:R-:W-:-:S06]  /*2fd0*/  IADD3 R22, R11, R24, RZ ;  /* 0x000000180b167210 */ /* 0x000fcc0007ffe0ff */
[----:B------:R-:W2:Y:S01]  /*2fe0*/  MUFU.TANH R8, R8 ;  /* 0x0000000800087308 */ /* 0x000ea20000002400 */
[----:B------:R-:W-:-:S07]  /*2ff0*/  IMNMX R23, R28, R9, PT ;  /* 0x000000091c177217 */ /* 0x000fce0003800200 */
        /* <DEDUP_REMOVED lines=9> */
[----:B------:R-:W-:Y:S05]  /*3090*/  @P0 BRA `(.L_x_169) ;  /* 0x0000016000000947 */ /* 0x000fea0003800000 */
[----:B--234-:R-:W-:Y:S01]  /*30a0*/  IMAD.U32 R17, RZ, RZ, UR10 ;  /* 0x0000000aff117e24 */ /* 0x01cfe2000f8e00ff */
[----:B------:R-:W-:Y:S04]  /*30b0*/  BSSY B0, `(.L_x_170) ;  /* 0x000000f000007945 */ /* 0x000fe80003800000 */
[----:B------:R-:W-:-:S04]  /*30c0*/  IADD3 R24, R17, -c[0x0][0x168], R24 ;  /* 0x80005a0011187a10 */ /* 0x000fc80007ffe018 */
[----:B------:R-:W-:-:S13]  /*30d0*/  ISETP.GT.AND P0, PT, R24, -0x1, PT ;  /* 0xffffffff1800780c */ /* 0x000fda0003f04270 */
[----:B------:R-:W-:Y:S05]  /*30e0*/  @P0 BRA `(.L_x_171) ;  /* 0x0000007000000947 */ /* 0x000fea0003800000 */
[----:B------:R-:W-:Y:S01]  /*30f0*/  IMAD.MOV.U32 R17, RZ, RZ, c[0x0][0x32c] ;  /* 0x0000cb00ff117624 */ /* 0x000fe200078e00ff */
[----:B------:R-:W-:-:S04]  /*3100*/  LOP3.LUT R24, RZ, R24, RZ, 0x33, !PT ;  /* 0x00000018ff187212 */ /* 0x000fc800078e33ff */
[----:B------:R-:W-:-:S13]  /*3110*/  ISETP.NE.AND P0, PT, R17, 0x1, PT ;  /* 0x000000011100780c */ /* 0x000fda0003f05270 */
[----:B------:R-:W-:-:S05]  /*3120*/  @P0 IMAD.HI.U32 R17, R24, c[0x0][0x330], RZ ;  /* 0x0000cc0018110a27 */ /* 0x000fca00078e00ff */
[----:B------:R-:W-:-:S04]  /*3130*/  @P0 SHF.R.U32.HI R24, RZ, c[0x0][0x334], R17 ;  /* 0x0000cd00ff180a19 */ /* 0x000fc80000011611 */
[----:B------:R-:W-:Y:S01]  /*3140*/  LOP3.LUT R24, RZ, R24, RZ, 0x33, !PT ;  /* 0x00000018ff187212 */ /* 0x000fe200078e33ff */
[----:B------:R-:W-:Y:S05]  /*3150*/  BRA `(.L_x_172) ;  /* 0x0000004000007947 */ /* 0x000fea0003800000 */
.L_x_171:
[----:B------:R-:W-:-:S04]  /*3160*/  MOV R17, c[0x0][0x32c] ;  /* 0x0000cb0000117a02 */ /* 0x000fc80000000f00 */
[----:B------:R-:W-:-:S13]  /*3170*/  ISETP.NE.AND P0, PT, R17, 0x1, PT ;  /* 0x000000011100780c */ /* 0x000fda0003f05270 */
[----:B------:R-:W-:-:S05]  /*3180*/  @P0 IMAD.HI.U32 R17, R24, c[0x0][0x330], RZ ;  /* 0x0000cc0018110a27 */ /* 0x000fca00078e00ff */
[----:B------:R-:W-:Y:S02]  /*3190*/  @P0 SHF.R.U32.HI R24, RZ, c[0x0][0x334], R17 ;  /* 0x0000cd00ff180a19 */ /* 0x000fe40000011611 */
.L_x_172:
[----:B------:R-:W-:Y:S05]  /*31a0*/  BSYNC B0 ;  /* 0x0000000000007941 */ /* 0x000fea0003800000 */
.L_x_170:
[----:B------:R-:W-:-:S04]  /*31b0*/  IMAD R17, R24, c[0x0][0x32c], -R81 ;  /* 0x0000cb0018117a24 */ /* 0x000fc800078e0a51 */
[----:B------:R-:W-:-:S05]  /*31c0*/  IMAD.IADD R17, R17, 0x1, -R212 ;  /* 0x0000000111117824 */ /* 0x000fca00078e0ad4 */
[----:B------:R-:W-:Y:S02]  /*31d0*/  IADD3 R24, R17, c[0x0][0x32c], RZ ;  /* 0x0000cb0011187a10 */ /* 0x000fe40007ffe0ff */
[----:B------:R-:W-:Y:S02]  /*31e0*/  IMNMX R22, R22, R17, !PT ;  /* 0x0000001116167217 */ /* 0x000fe40007800200 */
[----:B------:R-:W-:Y:S02]  /*31f0*/  IMNMX R23, R23, R24, PT ;  /* 0x0000001817177217 */ /* 0x000fe40003800200 */
.L_x_169:
[----:B--234-:R-:W-:Y:S01]  /*3200*/  ISETP.LT.AND P2, PT, RZ, UR21, PT ;  /* 0x00000015ff007c0c */ /* 0x01cfe2000bf41270 */
[----:B------:R-:W-:Y:S01]  /*3210*/  FMUL.FTZ R24, R14, c[0x0][0x320] ;  /* 0x0000c8000e187a20 */ /* 0x000fe20000410000 */
[----:B------:R-:W2:Y:S01]  /*3220*/  SHFL.IDX PT, R28, R21, 0x1, 0x1c1f ;  /* 0x003c1f00151c7f89 */ /* 0x000ea200000e0000 */
[----:B------:R-:W-:Y:S01]  /*3230*/  FMUL.FTZ R26, R26, c[0x0][0x320] ;  /* 0x0000c8001a1a7a20 */ /* 0x000fe20000410000 */
[----:B------:R-:W-:Y:S01]  /*3240*/  ISETP.GT.AND P0, PT, R22, RZ, P2 ;  /* 0x000000ff1600720c */ /* 0x000fe20001704270 */
[----:B------:R-:W-:Y:S02]  /*3250*/  FMUL.FTZ R27, R27, c[0x0][0x320] ;  /* 0x0000c8001b1b7a20 */ /* 0x000fe40000410000 */
[----:B------:R-:W-:Y:S01]  /*3260*/  FMUL.FTZ R67, R67, c[0x0][0x320] ;  /* 0x0000c80043437a20 */ /* 0x000fe20000410000 */
[----:B------:R-:W-:Y:S01]  /*3270*/  ISETP.LT.OR P0, PT, R23, 0x1, P0 ;  /* 0x000000011700780c */ /* 0x000fe20000701670 */
[----:B------:R-:W-:Y:S01]  /*3280*/  FMUL.FTZ R15, R15, c[0x0][0x320] ;  /* 0x0000c8000f0f7a20 */ /* 0x000fe20000410000 */
[----:B------:R-:W3:Y:S01]  /*3290*/  MUFU.TANH R24, R24 ;  /* 0x0000001800187308 */ /* 0x000ee20000002400 */
[----:B------:R-:W-:Y:S01]  /*32a0*/  FMUL.FTZ R74, R74, c[0x0][0x320] ;  /* 0x0000c8004a4a7a20 */ /* 0x000fe20000410000 */
[----:B------:R-:W-:Y:S01]  /*32b0*/  FSEL R17, R7, -INF , !P0 ;  /* 0xff80000007117808 */ /* 0x000fe20004000000 */
[----:B------:R-:W-:Y:S01]  /*32c0*/  FMUL.FTZ R7, R18, c[0x0][0x320] ;  /* 0x0000c80012077a20 */ /* 0x000fe20000410000 */
[----:B------:R-:W-:Y:S01]  /*32d0*/  ISETP.GT.AND P0, PT, R22, 0x1, P2 ;  /* 0x000000011600780c */ /* 0x000fe20001704270 */
[----:B------:R-:W-:-:S02]  /*32e0*/  FMUL.FTZ R75, R75, c[0x0][0x320] ;  /* 0x0000c8004b4b7a20 */ /* 0x000fc40000410000 */
[----:B------:R-:W-:Y:S01]  /*32f0*/  FMUL.FTZ R46, R46, c[0x0][0x320] ;  /* 0x0000c8002e2e7a20 */ /* 0x000fe20000410000 */
[----:B------:R-:W-:Y:S01]  /*3300*/  ISETP.LT.OR P0, PT, R23, 0x2, P0 ;  /* 0x000000021700780c */ /* 0x000fe20000701670 */
[----:B------:R-:W-:Y:S01]  /*3310*/  FMUL.FTZ R47, R47, c[0x0][0x320] ;  /* 0x0000c8002f2f7a20 */ /* 0x000fe20000410000 */
[----:B------:R4:W1:Y:S01]  /*3320*/  MUFU.TANH R163, R67 ;  /* 0x0000004300a37308 */ /* 0x0008620000002400 */
[----:B------:R-:W-:Y:S01]  /*3330*/  FMUL.FTZ R42, R42, c[0x0][0x320] ;  /* 0x0000c8002a2a7a20 */ /* 0x000fe20000410000 */
[----:B------:R-:W-:Y:S01]  /*3340*/  FSEL R20, R20, -INF , !P0 ;  /* 0xff80000014147808 */ /* 0x000fe20004000000 */
[----:B------:R-:W-:Y:S01]  /*3350*/  FMUL.FTZ R43, R43, c[0x0][0x320] ;  /* 0x0000c8002b2b7a20 */ /* 0x000fe20000410000 */
[----:B------:R-:W-:Y:S01]  /*3360*/  ISETP.GT.AND P0, PT, R22, 0x8, P2 ;  /* 0x000000081600780c */ /* 0x000fe20001704270 */
[----:B------:R-:W-:Y:S02]  /*3370*/  FMUL.FTZ R66, R66, c[0x0][0x320] ;  /* 0x0000c80042427a20 */ /* 0x000fe40000410000 */
[----:B--2---:R-:W-:Y:S01]  /*3380*/  IMAD.IADD R18, R13, 0x1, R28 ;  /* 0x000000010d127824 */ /* 0x004fe200078e021c */
[----:B------:R-:W-:Y:S01]  /*3390*/  ISETP.LT.OR P0, PT, R23, 0x9, P0 ;  /* 0x000000091700780c */ /* 0x000fe20000701670 */
[----:B------:R4:W2:Y:S03]  /*33a0*/  MUFU.TANH R25, R15 ;  /* 0x0000000f00197308 */ /* 0x0008a60000002400 */
[----:B-1----:R-:W-:-:S02]  /*33b0*/  FSEL R16, R16, -INF , !P0 ;  /* 0xff80000010107808 */ /* 0x002fc40004000000 */
[----:B------:R-:W-:Y:S02]  /*33c0*/  ISETP.GT.AND P0, PT, R22, 0x9, P2 ;  /* 0x000000091600780c */ /* 0x000fe40001704270 */
[----:B------:R-:W-:Y:S01]  /*33d0*/  IMNMX R21, R18, R9, PT ;  /* 0x0000000912157217 */ /* 0x000fe20003800200 */
[----:B------:R4:W1:Y:S01]  /*33e0*/  MUFU.TANH R171, R74 ;  /* 0x0000004a00ab7308 */ /* 0x0008620000002400 */
[----:B------:R-:W-:-:S04]  /*33f0*/  ISETP.LT.OR P0, PT, R23, 0xa, P0 ;  /* 0x0000000a1700780c */ /* 0x000fc80000701670 */
[----:B------:R-:W-:Y:S01]  /*3400*/  FSEL R14, R5, -INF , !P0 ;  /* 0xff800000050e7808 */ /* 0x000fe20004000000 */
[----:B------:R-:W-:Y:S01]  /*3410*/  FMUL.FTZ R5, R19, c[0x0][0x320] ;  /* 0x0000c80013057a20 */ /* 0x000fe20000410000 */
[----:B------:R-:W-:Y:S01]  /*3420*/  ISETP.GT.AND P0, PT, R22, 0x10, P2 ;  /* 0x000000101600780c */ /* 0x000fe20001704270 */
[----:B------:R-:W-:Y:S01]  /*3430*/  FMUL.FTZ R19, R51, c[0x0][0x320] ;  /* 0x0000c80033137a20 */ /* 0x000fe20000410000 */
[----:B------:R4:W1:Y:S02]  /*3440*/  MUFU.TANH R165, R75 ;  /* 0x0000004b00a57308 */ /* 0x0008640000002400 */
[----:B------:R-:W-:-:S04]  /*3450*/  ISETP.LT.OR P0, PT, R23, 0x11, P0 ;  /* 0x000000111700780c */ /* 0x000fc80000701670 */
[----:B------:R-:W-:Y:S02]  /*3460*/  FSEL R12, R12, -INF , !P0 ;  /* 0xff8000000c0c7808 */ /* 0x000fe40004000000 */
[----:B------:R-:W-:Y:S01]  /*3470*/  ISETP.GT.AND P0, PT, R22, 0x11, P2 ;  /* 0x000000111600780c */ /* 0x000fe20001704270 */
[----:B------:R-:W1:Y:S03]  /*3480*/  MUFU.TANH R5, R5 ;  /* 0x0000000500057308 */ /* 0x000e660000002400 */
[----:B------:R-:W-:-:S04]  /*3490*/  ISETP.LT.OR P0, PT, R23, 0x12, P0 ;  /* 0x000000121700780c */ /* 0x000fc80000701670 */
[----:B------:R-:W-:Y:S01]  /*34a0*/  FSEL R10, R10, -INF , !P0 ;  /* 0xff8000000a0a7808 */ /* 0x000fe20004000000 */
[----:B------:R-:W1:Y:S01]  /*34b0*/  MUFU.TANH R19, R19 ;  /* 0x0000001300137308 */ /* 0x000e620000002400 */
[----:B------:R-:W-:-:S04]  /*34c0*/  ISETP.GT.AND P0, PT, R22, 0x18, P2 ;  /* 0x000000181600780c */ /* 0x000fc80001704270 */
[----:B------:R-:W-:-:S03]  /*34d0*/  ISETP.LT.OR P0, PT, R23, 0x19, P0 ;  /* 0x000000191700780c */ /* 0x000fc60000701670 */
[----:B------:R4:W1:Y:S01]  /*34e0*/  MUFU.TANH R167, R46 ;  /* 0x0000002e00a77308 */ /* 0x0008620000002400 */
[----:B------:R-:W-:Y:S02]  /*34f0*/  FSEL R8, R8, -INF , !P0 ;  /* 0xff80000008087808 */ /* 0x000fe40004000000 */
[----:B------:R-:W-:-:S04]  /*3500*/  ISETP.GT.AND P0, PT, R22, 0x19, P2 ;  /* 0x000000191600780c */ /* 0x000fc80001704270 */
[----:B------:R-:W-:Y:S01]  /*3510*/  ISETP.LT.OR P0, PT, R23, 0x1a, P0 ;  /* 0x0000001a1700780c */ /* 0x000fe20000701670 */
[----:B------:R4:W1:Y:S03]  /*3520*/  MUFU.TANH R143, R47 ;  /* 0x0000002f008f7308 */ /* 0x0008660000002400 */
[----:B------:R-:W-:Y:S02]  /*3530*/  FSEL R6, R6, -INF , !P0 ;  /* 0xff80000006067808 */ /* 0x000fe40004000000 */
[----:B------:R-:W-:-:S03]  /*3540*/  ISETP.GT.AND P0, PT, R22, 0x20, P2 ;  /* 0x000000201600780c */ /* 0x000fc60001704270 */
[----:B------:R-:W1:Y:S01]  /*3550*/  MUFU.TANH R26, R26 ;  /* 0x0000001a001a7308 */ /* 0x000e620000002400 */
[----:B------:R-:W-:-:S04]  /*3560*/  ISETP.LT.OR P0, PT, R23, 0x21, P0 ;  /* 0x000000211700780c */ /* 0x000fc80000701670 */
[----:B------:R-:W-:Y:S02]  /*3570*/  FSEL R156, R156, -INF , !P0 ;  /* 0xff8000009c9c7808 */ /* 0x000fe40004000000 */
[----:B------:R-:W-:Y:S01]  /*3580*/  ISETP.GT.AND P0, PT, R22, 0x21, P2 ;  /* 0x000000211600780c */ /* 0x000fe20001704270 */
[----:B------:R-:W1:Y:S03]  /*3590*/  MUFU.TANH R27, R27 ;  /* 0x0000001b001b7308 */ /* 0x000e660000002400 */
[----:B------:R-:W-:-:S04]  /*35a0*/  ISETP.LT.OR P0, PT, R23, 0x22, P0 ;  /* 0x000000221700780c */ /* 0x000fc80000701670 */
[----:B------:R-:W-:Y:S01]  /*35b0*/  FSEL R164, R164, -INF , !P0 ;  /* 0xff800000a4a47808 */ /* 0x000fe20004000000 */
[----:B------:R4:W1:Y:S01]  /*35c0*/  MUFU.TANH R141, R42 ;  /* 0x0000002a008d7308 */ /* 0x0008620000002400 */
[----:B------:R-:W-:-:S04]  /*35d0*/  ISETP.GT.AND P0, PT, R22, 0x28, P2 ;  /* 0x000000281600780c */ /* 0x000fc80001704270 */
[----:B------:R-:W-:-:S03]  /*35e0*/  ISETP.LT.OR P0, PT, R23, 0x29, P0 ;  /* 0x000000291700780c */ /* 0x000fc60000701670 */
[----:B------:R4:W1:Y:S01]  /*35f0*/  MUFU.TANH R161, R43 ;  /* 0x0000002b00a17308 */ /* 0x0008620000002400 */
[----:B------:R-:W-:Y:S02]  /*3600*/  FSEL R162, R162, -INF , !P0 ;  /* 0xff800000a2a27808 */ /* 0x000fe40004000000 */
[----:B------:R-:W-:-:S04]  /*3610*/  ISETP.GT.AND P0, PT, R22, 0x29, P2 ;  /* 0x000000291600780c */ /* 0x000fc80001704270 */
[----:B------:R-:W-:Y:S01]  /*3620*/  ISETP.LT.OR P0, PT, R23, 0x2a, P0 ;  /* 0x0000002a1700780c */ /* 0x000fe20000701670 */
[----:B------:R-:W1:Y:S03]  /*3630*/  MUFU.TANH R7, R7 ;  /* 0x0000000700077308 */ /* 0x000e660000002400 */
[----:B------:R-:W-:Y:S02]  /*3640*/  FSEL R158, R158, -INF , !P0 ;  /* 0xff8000009e9e7808 */ /* 0x000fe40004000000 */
[----:B------:R-:W-:-:S03]  /*3650*/  ISETP.GT.AND P0, PT, R22, 0x30, P2 ;  /* 0x000000301600780c */ /* 0x000fc60001704270 */
[----:B------:R4:W1:Y:S01]  /*3660*/  MUFU.TANH R173, R66 ;  /* 0x0000004200ad7308 */ /* 0x0008620000002400 */
[----:B------:R-:W-:-:S04]  /*3670*/  ISETP.LT.OR P0, PT, R23, 0x31, P0 ;  /* 0x000000311700780c */ /* 0x000fc80000701670 */
[----:B------:R-:W-:Y:S02]  /*3680*/  FSEL R168, R168, -INF , !P0 ;  /* 0xff800000a8a87808 */ /* 0x000fe40004000000 */
[----:B------:R-:W-:-:S04]  /*3690*/  ISETP.GT.AND P0, PT, R22, 0x31, P2 ;  /* 0x000000311600780c */ /* 0x000fc80001704270 */
[----:B------:R-:W-:-:S04]  /*36a0*/  ISETP.LT.OR P0, PT, R23, 0x32, P0 ;  /* 0x000000321700780c */ /* 0x000fc80000701670 */
[----:B------:R-:W-:Y:S02]  /*36b0*/  FSEL R166, R166, -INF , !P0 ;  /* 0xff800000a6a67808 */ /* 0x000fe40004000000 */
[----:B------:R-:W-:-:S04]  /*36c0*/  ISETP.GT.AND P0, PT, R22, 0x38, P2 ;  /* 0x000000381600780c */ /* 0x000fc80001704270 */
[----:B------:R-:W-:-:S04]  /*36d0*/  ISETP.LT.OR P0, PT, R23, 0x39, P0 ;  /* 0x000000391700780c */ /* 0x000fc80000701670 */
[----:B------:R-:W-:Y:S02]  /*36e0*/  FSEL R142, R142, -INF , !P0 ;  /* 0xff8000008e8e7808 */ /* 0x000fe40004000000 */
[----:B------:R-:W-:Y:S01]  /*36f0*/  ISETP.GT.AND P0, PT, R22, 0x39, P2 ;  /* 0x000000391600780c */ /* 0x000fe20001704270 */
[----:B------:R-:W-:-:S03]  /*3700*/  IMAD.IADD R22, R11, 0x1, R28 ;  /* 0x000000010b167824 */ /* 0x000fc600078e021c */
[----:B------:R-:W-:-:S04]  /*3710*/  ISETP.LT.OR P0, PT, R23, 0x3a, P0 ;  /* 0x0000003a1700780c */ /* 0x000fc80000701670 */
[----:B------:R-:W-:Y:S02]  /*3720*/  FSEL R140, R140, -INF , !P0 ;  /* 0xff8000008c8c7808 */ /* 0x000fe40004000000 */
[----:B------:R-:W-:-:S13]  /*3730*/  PLOP3.LUT P0, PT, PT, PT, UP1, 0x40, 0x0 ;  /* 0x000000000000781c */ /* 0x000fda0003f0e818 */
[----:B------:R-:W-:Y:S05]  /*3740*/  @P0 BRA `(.L_x_173) ;  /* 0x0000016000000947 */ /* 0x000fea0003800000 */
[----:B-1234-:R-:W-:Y:S01]  /*3750*/  IMAD.U32 R9, RZ, RZ, UR10 ;  /* 0x0000000aff097e24 */ /* 0x01efe2000f8e00ff */
        /* <DEDUP_REMOVED lines=11> */
.L_x_175:
[----:B------:R-:W-:-:S04]  /*3810*/  MOV R9, c[0x0][0x32c] ;  /* 0x0000cb0000097a02 */ /* 0x000fc80000000f00 */
[----:B------:R-:W-:-:S13]  /*3820*/  ISETP.NE.AND P0, PT, R9, 0x1, PT ;  /* 0x000000010900780c */ /* 0x000fda0003f05270 */
[----:B------:R-:W-:-:S05]  /*3830*/  @P0 IMAD.HI.U32 R9, R28, c[0x0][0x330], RZ ;  /* 0x0000cc001c090a27 */ /* 0x000fca00078e00ff */
[----:B------:R-:W-:Y:S02]  /*3840*/  @P0 SHF.R.U32.HI R28, RZ, c[0x0][0x334], R9 ;  /* 0x0000cd00ff1c0a19 */ /* 0x000fe40000011609 */
.L_x_176:
[----:B------:R-:W-:Y:S05]  /*3850*/  BSYNC B0 ;  /* 0x0000000000007941 */ /* 0x000fea0003800000 */
.L_x_174:
[----:B------:R-:W-:-:S04]  /*3860*/  IMAD R9, R28, c[0x0][0x32c], -R81 ;  /* 0x0000cb001c097a24 */ /* 0x000fc800078e0a51 */
[----:B------:R-:W-:-:S05]  /*3870*/  IMAD.IADD R9, R9, 0x1, -R212 ;  /* 0x0000000109097824 */ /* 0x000fca00078e0ad4 */
[----:B------:R-:W-:Y:S02]  /*3880*/  IADD3 R18, R9, c[0x0][0x32c], RZ ;  /* 0x0000cb0009127a10 */ /* 0x000fe40007ffe0ff */
[----:B------:R-:W-:Y:S02]  /*3890*/  IMNMX R22, R22, R9, !PT ;  /* 0x0000000916167217 */ /* 0x000fe40007800200 */
[----:B------:R-:W-:Y:S02]  /*38a0*/  IMNMX R21, R21, R18, PT ;  /* 0x0000001215157217 */ /* 0x000fe40003800200 */
.L_x_173:
[----:B-1234-:R-:W-:Y:S01]  /*38b0*/  ISETP.GT.AND P0, PT, R22, 0x1, P2 ;  /* 0x000000011600780c */ /* 0x01efe20001704270 */
[----:B------:R-:W-:Y:S01]  /*38c0*/  IMAD.SHL.U32 R203, R4, 0x2, RZ ;  /* 0x0000000204cb7824 */ /* 0x000fe200078e00ff */
[----:B------:R-:W-:Y:S01]  /*38d0*/  FMNMX.FTZ R23, R17, R20, !PT ;  /* 0x0000001411177209 */ /* 0x000fe20007810000 */
[----:B------:R-:W-:Y:S01]  /*38e0*/  ULDC.64 UR4, c[0x0][0x2c8] ;  /* 0x0000b20000047ab9 */ /* 0x000fe20000000a00 */
[----:B------:R-:W-:Y:S01]  /*38f0*/  ISETP.LT.OR P0, PT, R21, 0x2, P0 ;  /* 0x000000021500780c */ /* 0x000fe20000701670 */
[--C-:B------:R-:W-:Y:S01]  /*3900*/  IMAD R197, R3, 0x2, R203.reuse ;  /* 0x0000000203c57824 */ /* 0x100fe200078e02cb */
[----:B------:R-:W-:Y:S01]  /*3910*/  FMNMX.FTZ R23, R16, R23, !PT ;  /* 0x0000001710177209 */ /* 0x000fe20007810000 */
[----:B------:R-:W-:Y:S01]  /*3920*/  LDSM.16.MT88.4 R40, [R203+0x2100] ;  /* 0x00210000cb28783b */ /* 0x000fe20000004200 */
[----:B------:R-:W-:Y:S01]  /*3930*/  FSEL R19, R19, -INF , !P0 ;  /* 0xff80000013137808 */ /* 0x000fe20004000000 */
[----:B------:R-:W-:Y:S01]  /*3940*/  IMAD R198, R2, 0x2, R203 ;  /* 0x0000000202c67824 */ /* 0x000fe200078e02cb */
[----:B------:R-:W-:Y:S01]  /*3950*/  ISETP.GT.AND P0, PT, R22, 0x8, P2 ;  /* 0x000000081600780c */ /* 0x000fe20001704270 */
[----:B------:R-:W-:Y:S01]  /*3960*/  LDSM.16.MT88.4 R56, [R197+0x2100] ;  /* 0x00210000c538783b */ /* 0x000fe20000004200 */
[----:B------:R-:W-:Y:S01]  /*3970*/  FMNMX.FTZ R23, R14, R23, !PT ;  /* 0x000000170e177209 */ /* 0x000fe20007810000 */
[----:B------:R-:W-:Y:S01]  /*3980*/  IMAD R196, R3, 0x2, R198 ;  /* 0x0000000203c47824 */ /* 0x000fe200078e02c6 */
[----:B------:R-:W-:Y:S01]  /*3990*/  ISETP.LT.OR P0, PT, R21, 0x9, P0 ;  /* 0x000000091500780c */ /* 0x000fe20000701670 */
[----:B------:R-:W-:Y:S01]  /*39a0*/  LDSM.16.MT88.4 R124, [R203+0x100] ;  /* 0x00010000cb7c783b */ /* 0x000fe20000004200 */
[----:B------:R-:W-:Y:S01]  /*39b0*/  FMNMX.FTZ R23, R12, R23, !PT ;  /* 0x000000170c177209 */ /* 0x000fe20007810000 */
[----:B------:R-:W-:Y:S01]  /*39c0*/  UIMAD.WIDE.U32 UR26, UR25, UR4, URZ ;  /* 0x00000004191a72a5 */ /* 0x000fe2000f8e003f */
[----:B------:R-:W-:Y:S01]  /*39d0*/  FSEL R7, R7, -INF , !P0 ;  /* 0xff80000007077808 */ /* 0x000fe20004000000 */
[----:B------:R-:W-:Y:S01]  /*39e0*/  LDSM.16.MT88.4 R116, [R198+0x100] ;  /* 0x00010000c674783b */ /* 0x000fe20000004200 */
[----:B------:R-:W-:Y:S01]  /*39f0*/  ISETP.GT.AND P0, PT, R22, 0x9, P2 ;  /* 0x000000091600780c */ /* 0x000fe20001704270 */
[----:B------:R-:W-:Y:S01]  /*3a00*/  @UP2 USHF.R.U32.HI UR25, URZ, UR5, UR27 ;  /* 0x000000053f192299 */ /* 0x000fe2000801161b */
[----:B------:R-:W-:Y:S01]  /*3a10*/  FMNMX.FTZ R23, R10, R23, !PT ;  /* 0x000000170a177209 */ /* 0x000fe20007810000 */
[----:B------:R-:W-:Y:S01]  /*3a20*/  LDSM.16.MT88.4 R108, [R197+0x100] ;  /* 0x00010000c56c783b */ /* 0x000fe20000004200 */
[----:B------:R-:W-:Y:S01]  /*3a30*/  ISETP.LT.OR P0, PT, R21, 0xa, P0 ;  /* 0x0000000a1500780c */ /* 0x000fe20000701670 */
[----:B------:R-:W-:Y:S01]  /*3a40*/  UIADD3 UR4, UR24, UR25, URZ ;  /* 0x0000001918047290 */ /* 0x000fe2000fffe03f */
[----:B------:R-:W-:Y:S01]  /*3a50*/  FMNMX.FTZ R23, R8, R23, !PT ;  /* 0x0000001708177209 */ /* 0x000fe20007810000 */
[----:B------:R-:W-:Y:S01]  /*3a60*/  LDSM.16.MT88.4 R100, [R196+0x100] ;  /* 0x00010000c464783b */ /* 0x000fe20000004200 */
[----:B------:R-:W-:Y:S01]  /*3a70*/  FSEL R5, R5, -INF , !P0 ;  /* 0xff80000005057808 */ /* 0x000fe20004000000 */
[----:B------:R-:W-:Y:S01]  /*3a80*/  ULDC UR25, c[0x0][0x328] ;  /* 0x0000ca0000197ab9 */ /* 0x000fe20000000800 */
[----:B------:R-:W-:Y:S01]  /*3a90*/  ISETP.GT.AND P0, PT, R22, 0x10, P2 ;  /* 0x000000101600780c */ /* 0x000fe20001704270 */
[----:B------:R-:W-:Y:S01]  /*3aa0*/  LDSM.16.MT88.4 R48, [R198+0x2100] ;  /* 0x00210000c630783b */ /* 0x000fe20000004200 */
[----:B------:R-:W-:Y:S01]  /*3ab0*/  FMNMX.FTZ R23, R6, R23, !PT ;  /* 0x0000001706177209 */ /* 0x000fe20007810000 */
[----:B------:R-:W-:Y:S01]  /*3ac0*/  UIADD3 UR21, UR21, -0x2, URZ ;  /* 0xfffffffe15157890 */ /* 0x000fe2000fffe03f */
[----:B------:R-:W-:Y:S01]  /*3ad0*/  ISETP.LT.OR P0, PT, R21, 0x11, P0 ;  /* 0x000000111500780c */ /* 0x000fe20000701670 */
[----:B------:R-:W-:Y:S01]  /*3ae0*/  LDSM.16.MT88.4 R64, [R196+0x2100] ;  /* 0x00210000c440783b */ /* 0x000fe20000004200 */
[----:B------:R-:W-:Y:S01]  /*3af0*/  FMNMX.FTZ R23, R156, R23, !PT ;  /* 0x000000179c177209 */ /* 0x000fe20007810000 */
[----:B------:R-:W-:Y:S01]  /*3b00*/  UIADD3 UR25, UR4, UR25, URZ ;  /* 0x0000001904197290 */ /* 0x000fe2000fffe03f */
[----:B------:R-:W-:Y:S01]  /*3b10*/  FSEL R15, R24, -INF , !P0 ;  /* 0xff800000180f7808 */ /* 0x000fe20004000000 */
[----:B------:R-:W-:Y:S01]  /*3b20*/  LDSM.16.MT88.4 R72, [R203+0x4100] ;  /* 0x00410000cb48783b */ /* 0x000fe20000004200 */
[----:B------:R-:W-:-:S02]  /*3b30*/  ISETP.GT.AND P0, PT, R22, 0x11, P2 ;  /* 0x000000111600780c */ /* 0x000fc40001704270 */
[----:B------:R-:W-:Y:S01]  /*3b40*/  FMNMX.FTZ R23, R164, R23, !PT ;  /* 0x00000017a4177209 */ /* 0x000fe20007810000 */
[----:B------:R-:W-:Y:S01]  /*3b50*/  LDSM.16.MT88.4 R80, [R198+0x4100] ;  /* 0x00410000c650783b */ /* 0x000fe20000004200 */
[----:B------:R-:W-:Y:S02]  /*3b60*/  ISETP.LT.OR P0, PT, R21, 0x12, P0 ;  /* 0x000000121500780c */ /* 0x000fe40000701670 */
[----:B------:R-:W-:Y:S01]  /*3b70*/  FMNMX.FTZ R23, R162, R23, !PT ;  /* 0x00000017a2177209 */ /* 0x000fe20007810000 */
[----:B------:R-:W-:Y:S01]  /*3b80*/  LDSM.16.MT88.4 R88, [R197+0x4100] ;  /* 0x00410000c558783b */ /* 0x000fe20000004200 */
[----:B------:R-:W-:Y:S02]  /*3b90*/  FSEL R13, R25, -INF , !P0 ;  /* 0xff800000190d7808 */ /* 0x000fe40004000000 */
[----:B------:R-:W-:Y:S01]  /*3ba0*/  ISETP.GT.AND P0, PT, R22, 0x18, P2 ;  /* 0x000000181600780c */ /* 0x000fe20001704270 */
[----:B------:R-:W-:Y:S01]  /*3bb0*/  LDSM.16.MT88.4 R136, [R198+0x900] ;  /* 0x00090000c688783b */ /* 0x000fe20000004200 */
[----:B------:R-:W-:-:S02]  /*3bc0*/  FMNMX.FTZ R23, R158, R23, !PT ;  /* 0x000000179e177209 */ /* 0x000fc40007810000 */
[C---:B------:R-:W-:Y:S01]  /*3bd0*/  ISETP.LT.OR P0, PT, R21.reuse, 0x19, P0 ;  /* 0x000000191500780c */ /* 0x040fe20000701670 */
[----:B------:R-:W-:Y:S01]  /*3be0*/  LDSM.16.MT88.4 R32, [R197+0x900] ;  /* 0x00090000c520783b */ /* 0x000fe20000004200 */
[----:B------:R-:W-:Y:S02]  /*3bf0*/  FMNMX.FTZ R23, R168, R23, !PT ;  /* 0x00000017a8177209 */ /* 0x000fe40007810000 */
[----:B------:R-:W-:Y:S01]  /*3c00*/  FSEL R11, R26, -INF , !P0 ;  /* 0xff8000001a0b7808 */ /* 0x000fe20004000000 */
[----:B------:R-:W-:Y:S01]  /*3c10*/  LDSM.16.MT88.4 R28, [R196+0x900] ;  /* 0x00090000c41c783b */ /* 0x000fe20000004200 */
[----:B------:R-:W-:Y:S02]  /*3c20*/  ISETP.GT.AND P0, PT, R22, 0x19, P2 ;  /* 0x000000191600780c */ /* 0x000fe40001704270 */
[----:B------:R-:W-:Y:S02]  /*3c30*/  FMNMX.FTZ R23, R166, R23, !PT ;  /* 0x00000017a6177209 */ /* 0x000fe40007810000 */
[----:B------:R-:W-:-:S02]  /*3c40*/  ISETP.LT.OR P0, PT, R21, 0x1a, P0 ;  /* 0x0000001a1500780c */ /* 0x000fc40000701670 */
[----:B------:R-:W-:Y:S02]  /*3c50*/  FMNMX.FTZ R23, R142, R23, !PT ;  /* 0x000000178e177209 */ /* 0x000fe40007810000 */
[----:B------:R-:W-:Y:S02]  /*3c60*/  FSEL R9, R27, -INF , !P0 ;  /* 0xff8000001b097808 */ /* 0x000fe40004000000 */
[----:B------:R-:W-:Y:S02]  /*3c70*/  ISETP.GT.AND P0, PT, R22, 0x20, P2 ;  /* 0x000000201600780c */ /* 0x000fe40001704270 */
[----:B------:R-:W-:Y:S02]  /*3c80*/  FMNMX.FTZ R23, R140, R23, !PT ;  /* 0x000000178c177209 */ /* 0x000fe40007810000 */
[----:B------:R-:W-:-:S04]  /*3c90*/  ISETP.LT.OR P0, PT, R21, 0x21, P0 ;  /* 0x000000211500780c */ /* 0x000fc80000701670 */
[----:B------:R-:W-:Y:S02]  /*3ca0*/  FSEL R173, R173, -INF , !P0 ;  /* 0xff800000adad7808 */ /* 0x000fe40004000000 */
[----:B------:R-:W-:-:S04]  /*3cb0*/  ISETP.GT.AND P0, PT, R22, 0x21, P2 ;  /* 0x000000211600780c */ /* 0x000fc80001704270 */
[----:B------:R-:W-:-:S04]  /*3cc0*/  ISETP.LT.OR P0, PT, R21, 0x22, P0 ;  /* 0x000000221500780c */ /* 0x000fc80000701670 */
[----:B------:R-:W-:Y:S02]  /*3cd0*/  FSEL R163, R163, -INF , !P0 ;  /* 0xff800000a3a37808 */ /* 0x000fe40004000000 */
[----:B------:R-:W-:-:S04]  /*3ce0*/  ISETP.GT.AND P0, PT, R22, RZ, P2 ;  /* 0x000000ff1600720c */ /* 0x000fc80001704270 */
[----:B------:R-:W-:-:S04]  /*3cf0*/  ISETP.LT.OR P0, PT, R21, 0x1, P0 ;  /* 0x000000011500780c */ /* 0x000fc80000701670 */
[----:B------:R-:W-:Y:S02]  /*3d00*/  FSEL R18, R0, -INF , !P0 ;  /* 0xff80000000127808 */ /* 0x000fe40004000000 */
[----:B------:R-:W-:Y:S01]  /*3d10*/  ISETP.GT.AND P0, PT, R22, 0x28, P2 ;  /* 0x000000281600780c */ /* 0x000fe20001704270 */
[----:B------:R-:W1:Y:S01]  /*3d20*/  SHFL.BFLY PT, R0, R23, 0x2, 0x1f ;  /* 0x0c401f0017007f89 */ /* 0x000e6200000e0000 */
[----:B------:R-:W-:Y:S02]  /*3d30*/  FMNMX.FTZ R24, R18, R19, !PT ;  /* 0x0000001312187209 */ /* 0x000fe40007810000 */
[----:B------:R-:W-:Y:S02]  /*3d40*/  ISETP.LT.OR P0, PT, R21, 0x29, P0 ;  /* 0x000000291500780c */ /* 0x000fe40000701670 */
[----:B------:R-:W-:Y:S02]  /*3d50*/  FMNMX.FTZ R24, R7, R24, !PT ;  /* 0x0000001807187209 */ /* 0x000fe40007810000 */
[----:B------:R-:W-:-:S02]  /*3d60*/  FSEL R171, R171, -INF , !P0 ;  /* 0xff800000abab7808 */ /* 0x000fc40004000000 */
[----:B------:R-:W-:Y:S02]  /*3d70*/  FMNMX.FTZ R24, R5, R24, !PT ;  /* 0x0000001805187209 */ /* 0x000fe40007810000 */
[----:B------:R-:W-:Y:S02]  /*3d80*/  ISETP.GT.AND P0, PT, R22, 0x29, P2 ;  /* 0x000000291600780c */ /* 0x000fe40001704270 */
        /* <DEDUP_REMOVED lines=10> */
[C---:B------:R-:W-:Y:S02]  /*3e30*/  ISETP.GT.AND P0, PT, R22.reuse, 0x31, P2 ;  /* 0x000000311600780c */ /* 0x040fe40001704270 */
[----:B------:R-:W-:Y:S02]  /*3e40*/  FMNMX.FTZ R24, R163, R24, !PT ;  /* 0x00000018a3187209 */ /* 0x000fe40007810000 */
[----:B------:R-:W-:Y:S02]  /*3e50*/  ISETP.LT.OR P0, PT, R21, 0x32, P0 ;  /* 0x000000321500780c */ /* 0x000fe40000701670 */
[----:B------:R-:W-:Y:S02]  /*3e60*/  FMNMX.FTZ R24, R171, R24, !PT ;  /* 0x00000018ab187209 */ /* 0x000fe40007810000 */
[----:B------:R-:W-:Y:S02]  /*3e70*/  FSEL R143, R143, -INF , !P0 ;  /* 0xff8000008f8f7808 */ /* 0x000fe40004000000 */
[----:B------:R-:W-:-:S02]  /*3e80*/  ISETP.GT.AND P0, PT, R22, 0x38, P2 ;  /* 0x000000381600780c */ /* 0x000fc40001704270 */
[----:B------:R-:W-:Y:S02]  /*3e90*/  FMNMX.FTZ R24, R165, R24, !PT ;  /* 0x00000018a5187209 */ /* 0x000fe40007810000 */
[----:B------:R-:W-:Y:S02]  /*3ea0*/  ISETP.GT.AND P2, PT, R22, 0x39, P2 ;  /* 0x000000391600780c */ /* 0x000fe40001744270 */
[----:B------:R-:W-:Y:S02]  /*3eb0*/  ISETP.LT.OR P0, PT, R21, 0x39, P0 ;  /* 0x000000391500780c */ /* 0x000fe40000701670 */
[----:B------:R-:W-:Y:S02]  /*3ec0*/  FMNMX.FTZ R22, R167, R24, !PT ;  /* 0x00000018a7167209 */ /* 0x000fe40007810000 */
[----:B------:R-:W-:Y:S01]  /*3ed0*/  ISETP.LT.OR P2, PT, R21, 0x3a, P2 ;  /* 0x0000003a1500780c */ /* 0x000fe20001741670 */
[----:B------:R-:W-:Y:S01]  /*3ee0*/  LDSM.16.MT88.4 R24, [R198+0x2900] ;  /* 0x00290000c618783b */ /* 0x000fe20000004200 */
[----:B------:R-:W-:-:S02]  /*3ef0*/  FSEL R141, R141, -INF , !P0 ;  /* 0xff8000008d8d7808 */ /* 0x000fc40004000000 */
[----:B------:R-:W-:Y:S02]  /*3f00*/  FMNMX.FTZ R22, R143, R22, !PT ;  /* 0x000000168f167209 */ /* 0x000fe40007810000 */
[----:B------:R-:W-:Y:S02]  /*3f10*/  FSEL R161, R161, -INF , !P2 ;  /* 0xff800000a1a17808 */ /* 0x000fe40005000000 */
[----:B------:R-:W-:Y:S02]  /*3f20*/  FMNMX.FTZ R22, R141, R22, !PT ;  /* 0x000000168d167209 */ /* 0x000fe40007810000 */
[----:B-1----:R-:W-:Y:S02]  /*3f30*/  FMNMX.FTZ R23, R23, R0, !PT ;  /* 0x0000000017177209 */ /* 0x002fe40007810000 */
[----:B------:R-:W-:-:S03]  /*3f40*/  FMNMX.FTZ R22, R161, R22, !PT ;  /* 0x00000016a1167209 */ /* 0x000fc60007810000 */
[----:B------:R-:W1:Y:S04]  /*3f50*/  SHFL.BFLY PT, R0, R23, 0x1, 0x1f ;  /* 0x0c201f0017007f89 */ /* 0x000e6800000e0000 */
[----:B------:R-:W2:Y:S01]  /*3f60*/  SHFL.BFLY PT, R21, R22, 0x2, 0x1f ;  /* 0x0c401f0016157f89 */ /* 0x000ea200000e0000 */
[----:B-1----:R-:W-:Y:S02]  /*3f70*/  FMNMX.FTZ R0, R23, R0, !PT ;  /* 0x0000000017007209 */ /* 0x002fe40007810000 */
[----:B--2---:R-:W-:-:S03]  /*3f80*/  FMNMX.FTZ R21, R22, R21, !PT ;  /* 0x0000001516157209 */ /* 0x004fc60007810000 */
[C---:B------:R-:W-:Y:S01]  /*3f90*/  FMUL.FTZ R169, R0.reuse, c[0x0][0x2d0] ;  /* 0x0000b40000a97a20 */ /* 0x040fe20000410000 */
[----:B------:R-:W-:Y:S01]  /*3fa0*/  FSETP.NEU.FTZ.AND P0, PT, R0, -INF , PT ;  /* 0xff8000000000780b */ /* 0x000fe20003f1d000 */
[----:B------:R-:W1:Y:S03]  /*3fb0*/  SHFL.BFLY PT, R132, R21, 0x1, 0x1f ;  /* 0x0c201f0015847f89 */ /* 0x000e6600000e0000 */
[----:B------:R-:W-:-:S05]  /*3fc0*/  FSEL R169, R169, RZ, P0 ;  /* 0x000000ffa9a97208 */ /* 0x000fca0000000000 */
[--C-:B------:R-:W-:Y:S02]  /*3fd0*/  FFMA.FTZ R155, R17, c[0x0][0x2d0], -R169.reuse ;  /* 0x0000b400119b7a23 */ /* 0x100fe400000108a9 */
[--C-:B------:R-:W-:Y:S02]  /*3fe0*/  FFMA.FTZ R154, R20, c[0x0][0x2d0], -R169.reuse ;  /* 0x0000b400149a7a23 */ /* 0x100fe400000108a9 */
[--C-:B------:R-:W-:Y:S02]  /*3ff0*/  FFMA.FTZ R153, R16, c[0x0][0x2d0], -R169.reuse ;  /* 0x0000b40010997a23 */ /* 0x100fe400000108a9 */
[--C-:B------:R-:W-:Y:S01]  /*4000*/  FFMA.FTZ R148, R14, c[0x0][0x2d0], -R169.reuse ;  /* 0x0000b4000e947a23 */ /* 0x100fe200000108a9 */
[----:B------:R-:W-:Y:S01]  /*4010*/  MUFU.EX2 R155, R155 ;  /* 0x0000009b009b7308 */ /* 0x000fe20000000800 */
[--C-:B------:R-:W-:Y:S02]  /*4020*/  FFMA.FTZ R135, R6, c[0x0][0x2d0], -R169.reuse ;  /* 0x0000b40006877a23 */ /* 0x100fe400000108a9 */
[----:B------:R-:W-:-:S02]  /*4030*/  FFMA.FTZ R147, R10, c[0x0][0x2d0], -R169 ;  /* 0x0000b4000a937a23 */ /* 0x000fc400000108a9 */
[--C-:B------:R-:W-:Y:S02]  /*4040*/  FFMA.FTZ R146, R8, c[0x0][0x2d0], -R169.reuse ;  /* 0x0000b40008927a23 */ /* 0x100fe400000108a9 */
[--C-:B------:R-:W-:Y:S01]  /*4050*/  FFMA.FTZ R152, R12, c[0x0][0x2d0], -R169.reuse ;  /* 0x0000b4000c987a23 */ /* 0x100fe200000108a9 */
[----:B------:R-:W2:Y:S01]  /*4060*/  MUFU.EX2 R154, R154 ;  /* 0x0000009a009a7308 */ /* 0x000ea20000000800 */
[--C-:B------:R-:W-:Y:S01]  /*4070*/  FFMA.FTZ R159, R164, c[0x0][0x2d0], -R169.reuse ;  /* 0x0000b400a49f7a23 */ /* 0x100fe200000108a9 */
[----:B-1----:R-:W-:Y:S01]  /*4080*/  FMNMX.FTZ R132, R21, R132, !PT ;  /* 0x0000008415847209 */ /* 0x002fe20007810000 */
[--C-:B------:R-:W-:Y:S01]  /*4090*/  FFMA.FTZ R157, R162, c[0x0][0x2d0], -R169.reuse ;  /* 0x0000b400a29d7a23 */ /* 0x100fe200000108a9 */
[----:B------:R-:W-:Y:S01]  /*40a0*/  LDSM.16.MT88.4 R20, [R203+0x900] ;  /* 0x00090000cb14783b */ /* 0x000fe20000004200 */
[--C-:B------:R-:W-:Y:S01]  /*40b0*/  FFMA.FTZ R156, R156, c[0x0][0x2d0], -R169.reuse ;  /* 0x0000b4009c9c7a23 */ /* 0x100fe200000108a9 */
[C---:B------:R-:W-:Y:S01]  /*40c0*/  FSETP.NEU.FTZ.AND P0, PT, R132.reuse, -INF , PT ;  /* 0xff8000008400780b */ /* 0x040fe20003f1d000 */
[----:B------:R-:W-:Y:S01]  /*40d0*/  FMUL.FTZ R160, R132, c[0x0][0x2d0] ;  /* 0x0000b40084a07a20 */ /* 0x000fe20000410000 */
[----:B------:R-:W-:Y:S01]  /*40e0*/  MUFU.EX2 R153, R153 ;  /* 0x0000009900997308 */ /* 0x000fe20000000800 */
[----:B------:R-:W-:-:S02]  /*40f0*/  FFMA.FTZ R158, R158, c[0x0][0x2d0], -R169 ;  /* 0x0000b4009e9e7a23 */ /* 0x000fc400000108a9 */
[----:B------:R-:W-:Y:S01]  /*4100*/  FFMA.FTZ R168, R168, c[0x0][0x2d0], -R169 ;  /* 0x0000b400a8a87a23 */ /* 0x000fe200000108a9 */
[----:B------:R-:W-:Y:S02]  /*4110*/  FSEL R160, R160, RZ, P0 ;  /* 0x000000ffa0a07208 */ /* 0x000fe40000000000 */
[----:B------:R-:W-:Y:S02]  /*4120*/  PLOP3.LUT P0, PT, PT, PT, UP1, 0x40, 0x0 ;  /* 0x000000000000781c */ /* 0x000fe40003f0e818 */
[----:B------:R-:W1:Y:S01]  /*4130*/  MUFU.EX2 R148, R148 ;  /* 0x0000009400947308 */ /* 0x000e620000000800 */
[--C-:B------:R-:W-:Y:S01]  /*4140*/  FFMA.FTZ R149, R18, c[0x0][0x2d0], -R160.reuse ;  /* 0x0000b40012957a23 */ /* 0x100fe200000108a0 */
[----:B--2---:R-:W-:Y:S01]  /*4150*/  F2FP.BF16.PACK_AB R96, R154, R155 ;  /* 0x0000009b9a60723e */ /* 0x004fe200000010ff */
[--C-:B------:R-:W-:Y:S02]  /*4160*/  FFMA.FTZ R150, R19, c[0x0][0x2d0], -R160.reuse ;  /* 0x0000b40013967a23 */ /* 0x100fe400000108a0 */
[--C-:B------:R-:W-:Y:S01]  /*4170*/  FFMA.FTZ R151, R7, c[0x0][0x2d0], -R160.reuse ;  /* 0x0000b40007977a23 */ /* 0x100fe200000108a0 */
[----:B------:R-:W-:Y:S01]  /*4180*/  LDSM.16.MT88.4 R16, [R197+0x2900] ;  /* 0x00290000c510783b */ /* 0x000fe20000004200 */
[--C-:B------:R-:W-:Y:S01]  /*4190*/  FFMA.FTZ R144, R5, c[0x0][0x2d0], -R160.reuse ;  /* 0x0000b40005907a23 */ /* 0x100fe200000108a0 */
[----:B------:R-:W-:Y:S01]  /*41a0*/  MUFU.EX2 R149, R149 ;  /* 0x0000009500957308 */ /* 0x000fe20000000800 */
[--C-:B------:R-:W-:Y:S01]  /*41b0*/  FFMA.FTZ R3, R11, c[0x0][0x2d0], -R160.reuse ;  /* 0x0000b4000b037a23 */ /* 0x100fe200000108a0 */
[----:B------:R-:W2:Y:S01]  /*41c0*/  LDSM.16.MT88.4 R4, [R196+0x4100] ;  /* 0x00410000c404783b */ /* 0x000ea20000004200 */
[----:B------:R-:W-:-:S02]  /*41d0*/  FFMA.FTZ R2, R9, c[0x0][0x2d0], -R160 ;  /* 0x0000b40009027a23 */ /* 0x000fc400000108a0 */
[--C-:B------:R-:W-:Y:S01]  /*41e0*/  FFMA.FTZ R145, R15, c[0x0][0x2d0], -R160.reuse ;  /* 0x0000b4000f917a23 */ /* 0x100fe200000108a0 */
[----:B------:R-:W3:Y:S01]  /*41f0*/  LDSM.16.MT88.4 R8, [R203+0x2900] ;  /* 0x00290000cb08783b */ /* 0x000ee20000004200 */
[--C-:B------:R-:W-:Y:S01]  /*4200*/  FFMA.FTZ R134, R13, c[0x0][0x2d0], -R160.reuse ;  /* 0x0000b4000d867a23 */ /* 0x100fe200000108a0 */
[----:B------:R-:W4:Y:S01]  /*4210*/  MUFU.EX2 R150, R150 ;  /* 0x0000009600967308 */ /* 0x000f220000000800 */
[----:B-1----:R-:W-:Y:S01]  /*4220*/  F2FP.BF16.PACK_AB R98, R148, R153 ;  /* 0x000000999462723e */ /* 0x002fe200000010ff */
[----:B------:R-:W1:Y:S01]  /*4230*/  LDSM.16.MT88.4 R12, [R196+0x2900] ;  /* 0x00290000c40c783b */ /* 0x000e620000004200 */
[--C-:B------:R-:W-:Y:S02]  /*4240*/  FFMA.FTZ R162, R173, c[0x0][0x2d0], -R160.reuse ;  /* 0x0000b400ada27a23 */ /* 0x100fe400000108a0 */
[--C-:B------:R-:W-:Y:S02]  /*4250*/  FFMA.FTZ R163, R163, c[0x0][0x2d0], -R160.reuse ;  /* 0x0000b400a3a37a23 */ /* 0x100fe400000108a0 */
[--C-:B------:R-:W-:Y:S01]  /*4260*/  FFMA.FTZ R164, R171, c[0x0][0x2d0], -R160.reuse ;  /* 0x0000b400aba47a23 */ /* 0x100fe200000108a0 */
[----:B------:R-:W-:Y:S01]  /*4270*/  MUFU.EX2 R151, R151 ;  /* 0x0000009700977308 */ /* 0x000fe20000000800 */
[----:B------:R-:W-:-:S02]  /*4280*/  FFMA.FTZ R165, R165, c[0x0][0x2d0], -R160 ;  /* 0x0000b400a5a57a23 */ /* 0x000fc400000108a0 */
[--C-:B------:R-:W-:Y:S02]  /*4290*/  FFMA.FTZ R171, R166, c[0x0][0x2d0], -R169.reuse ;  /* 0x0000b400a6ab7a23 */ /* 0x100fe400000108a9 */
[--C-:B------:R-:W-:Y:S02]  /*42a0*/  FFMA.FTZ R166, R142, c[0x0][0x2d0], -R169.reuse ;  /* 0x0000b4008ea67a23 */ /* 0x100fe400000108a9 */
[----:B------:R-:W-:Y:S01]  /*42b0*/  FFMA.FTZ R169, R140, c[0x0][0x2d0], -R169 ;  /* 0x0000b4008ca97a23 */ /* 0x000fe200000108a9 */
[----:B------:R-:W5:Y:S01]  /*42c0*/  MUFU.EX2 R144, R144 ;  /* 0x0000009000907308 */ /* 0x000f620000000800 */
[----:B----4-:R-:W-:Y:S01]  /*42d0*/  F2FP.BF16.PACK_AB R97, R150, R149 ;  /* 0x000000959661723e */ /* 0x010fe200000010ff */
[--C-:B------:R-:W-:Y:S02]  /*42e0*/  FFMA.FTZ R167, R167, c[0x0][0x2d0], -R160.reuse ;  /* 0x0000b400a7a77a23 */ /* 0x100fe400000108a0 */
[--C-:B------:R-:W-:Y:S02]  /*42f0*/  FFMA.FTZ R170, R143, c[0x0][0x2d0], -R160.reuse ;  /* 0x0000b4008faa7a23 */ /* 0x100fe400000108a0 */
[----:B------:R-:W-:-:S02]  /*4300*/  FFMA.FTZ R172, R141, c[0x0][0x2d0], -R160 ;  /* 0x0000b4008dac7a23 */ /* 0x000fc400000108a0 */
[----:B------:R-:W-:Y:S01]  /*4310*/  MUFU.EX2 R152, R152 ;  /* 0x0000009800987308 */ /* 0x000fe20000000800 */
[----:B------:R-:W-:Y:S01]  /*4320*/  FFMA.FTZ R215, R161, c[0x0][0x2d0], -R160 ;  /* 0x0000b400a1d77a23 */ /* 0x000fe200000108a0 */
[----:B------:R-:W-:Y:S01]  /*4330*/  LDSM.16.MT88.4 R140, [R198+0x1900] ;  /* 0x00190000c68c783b */ /* 0x000fe20000004200 */
[----:B------:R-:W-:Y:S02]  /*4340*/  FADD.FTZ R154, R155, R154 ;  /* 0x0000009a9b9a7221 */ /* 0x000fe40000010000 */
[----:B------:R-:W-:Y:S02]  /*4350*/  FADD.FTZ R150, R149, R150 ;  /* 0x0000009695967221 */ /* 0x000fe40000010000 */
[----:B------:R-:W-:Y:S01]  /*4360*/  FADD.FTZ R153, R153, R154 ;  /* 0x0000009a99997221 */ /* 0x000fe20000010000 */
[----:B-----5:R-:W-:Y:S01]  /*4370*/  F2FP.BF16.PACK_AB R99, R144, R151 ;  /* 0x000000979063723e */ /* 0x020fe200000010ff */
[----:B------:R-:W4:Y:S01]  /*4380*/  MUFU.EX2 R147, R147 ;  /* 0x0000009300937308 */ /* 0x000f220000000800 */
[----:B------:R-:W-:-:S02]  /*4390*/  FADD.FTZ R151, R151, R150 ;  /* 0x0000009697977221 */ /* 0x000fc40000010000 */
        /* <DEDUP_REMOVED lines=46> */
[C---:B--2---:R-:W-:Y:S07]  /*4680*/  HMMA.16816.F32.BF16 R92, R96.reuse, R4, RZ ;  /* 0x00000004605c723c */ /* 0x044fee00000418ff */
[----:B----4-:R-:W-:Y:S01]  /*4690*/  F2FP.BF16.PACK_AB R4, R147, R152 ;  /* 0x000000989304723e */ /* 0x010fe200000010ff */
[----:B------:R-:W-:Y:S01]  /*46a0*/  HMMA.16816.F32.BF16 R96, R96, R6, RZ ;  /* 0x000000066060723c */ /* 0x000fe200000418ff */
[----:B-----5:R-:W-:Y:S01]  /*46b0*/  F2FP.BF16.PACK_AB R5, R134, R145 ;  /* 0x000000918605723e */ /* 0x020fe200000010ff */
[----:B------:R-:W-:-:S02]  /*46c0*/  FADD.FTZ R152, R152, R153 ;  /* 0x0000009998987221 */ /* 0x000fc40000010000 */
[----:B------:R-:W-:Y:S02]  /*46d0*/  FADD.FTZ R145, R145, R144 ;  /* 0x0000009091917221 */ /* 0x000fe40000010000 */
[----:B------:R-:W-:Y:S01]  /*46e0*/  FADD.FTZ R147, R147, R152 ;  /* 0x0000009893937221 */ /* 0x000fe20000010000 */
[----:B------:R-:W-:Y:S01]  /*46f0*/  F2FP.BF16.PACK_AB R6, R135, R146 ;  /* 0x000000928706723e */ /* 0x000fe200000010ff */
[----:B------:R-:W-:Y:S01]  /*4700*/  FADD.FTZ R134, R134, R145 ;  /* 0x0000009186867221 */ /* 0x000fe20000010000 */
[----:B-1----:R-:W-:Y:S01]  /*4710*/  F2FP.BF16.PACK_AB R7, R2, R3 ;  /* 0x000000030207723e */ /* 0x002fe200000010ff */
        /* <DEDUP_REMOVED lines=13> */
[C---:B------:R-:W-:Y:S08]  /*47f0*/  HMMA.16816.F32.BF16 R60, R4.reuse, R12, R60 ;  /* 0x0000000c043c723c */ /* 0x040ff0000004183c */
        /* <DEDUP_REMOVED lines=77> */
[C---:B------:R-:W-:Y:S01]  /*4cd0*/  F2FP.BF16.PACK_AB R5, R170.reuse, R167 ;  /* 0x000000a7aa05723e */ /* 0x040fe200000010ff */
        /* <DEDUP_REMOVED lines=35> */
[----:B------:R-:W-:Y:S07]  /*4f10*/  @P0 BRA `(.L_x_177) ;  /* 0x0000015000000947 */ /* 0x000fee0003800000 */
[----:B------:R-:W-:Y:S01]  /*4f20*/  ISETP.LT.AND P0, PT, RZ, UR4, PT ;  /* 0x00000004ff007c0c */ /* 0x000fe2000bf01270 */
[----:B------:R-:W-:-:S02]  /*4f30*/  UIADD3 UR26, UR4, -0x1, URZ ;  /* 0xffffffff041a7890 */ /* 0x000fc4000fffe03f */
[----:B------:R-:W-:-:S10]  /*4f40*/  ULDC UR24, c[0x0][0x32c] ;  /* 0x0000cb0000187ab9 */ /* 0x000fd40000000800 */
[----:B------:R-:W-:Y:S05]  /*4f50*/  @P0 BRA `(.L_x_178) ;  /* 0x0000008000000947 */ /* 0x000fea0003800000 */
[----:B------:R-:W-:Y:S02]  /*4f60*/  UISETP.NE.AND UP0, UPT, UR24, 0x1, UPT ;  /* 0x000000011800788c */ /* 0x000fe4000bf05270 */
[----:B------:R-:W-:-:S03]  /*4f70*/  UIADD3 UR26, -UR4, URZ, URZ ;  /* 0x0000003f041a7290 */ /* 0x000fc6000fffe13f */
[----:B------:R-:W-:Y:S02]  /*4f80*/  ULDC.64 UR4, c[0x0][0x330] ;  /* 0x0000cc0000047ab9 */ /* 0x000fe40000000a00 */
[----:B------:R-:W-:-:S07]  /*4f90*/  UIMAD.WIDE.U32 UR28, UR26, UR4, URZ ;  /* 0x000000041a1c72a5 */ /* 0x000fce000f8e003f */
[----:B------:R-:W-:Y:S02]  /*4fa0*/  @UP0 UMOV UR27, UR29 ;  /* 0x0000001d001b0c82 */ /* 0x000fe40008000000 */
[----:B------:R-:W-:-:S04]  /*4fb0*/  @UP0 USHF.R.U32.HI UR26, URZ, UR5, UR27 ;  /* 0x000000053f1a0299 */ /* 0x000fc8000801161b */
[----:B------:R-:W-:Y:S01]  /*4fc0*/  ULOP3.LUT UR26, URZ, UR26, URZ, 0x33, !UPT ;  /* 0x0000001a3f1a7292 */ /* 0x000fe2000f8e333f */
[----:B------:R-:W-:Y:S05]  /*4fd0*/  BRA `(.L_x_179) ;  /* 0x0000005000007947 */ /* 0x000fea0003800000 */
.L_x_178:
[----:B------:R-:W-:Y:S02]  /*4fe0*/  UISETP.NE.AND UP0, UPT, UR24, 0x1, UPT ;  /* 0x000000011800788c */ /* 0x000fe4000bf05270 */
[----:B------:R-:W-:Y:S02]  /*4ff0*/  ULDC.64 UR4, c[0x0][0x330] ;  /* 0x0000cc0000047ab9 */ /* 0x000fe40000000a00 */
[----:B------:R-:W-:-:S07]  /*5000*/  UIMAD.WIDE.U32 UR28, UR26, UR4, URZ ;  /* 0x000000041a1c72a5 */ /* 0x000fce000f8e003f */
[----:B------:R-:W-:Y:S02]  /*5010*/  @UP0 UMOV UR27, UR29 ;  /* 0x0000001d001b0c82 */ /* 0x000fe40008000000 */
[----:B------:R-:W-:Y:S02]  /*5020*/  @UP0 USHF.R.U32.HI UR26, URZ, UR5, UR27 ;  /* 0x000000053f1a0299 */ /* 0x000fe4000801161b */
.L_x_179:
[----:B------:R-:W-:Y:S02]  /*5030*/  ULDC UR4, c[0x0][0x32c] ;  /* 0x0000cb0000047ab9 */ /* 0x000fe40000000800 */
[----:B------:R-:W-:-:S04]  /*5040*/  UIMAD UR4, UR26, UR24, UR4 ;  /* 0x000000181a0472a4 */ /* 0x000fc8000f8e0204 */
[----:B------:R-:W-:-:S04]  /*5050*/  UISETP.LT.AND UP0, UPT, UR25, UR4, UPT ;  /* 0x000000041900728c */ /* 0x000fc8000bf01270 */
[----:B------:R-:W-:-:S04]  /*5060*/  USEL UR25, UR25, UR4, UP0 ;  /* 0x0000000419197287 */ /* 0x000fc80008000000 */
.L_x_177:
[----:B------:R-:W-:-:S04]  /*5070*/  USHF.R.S32.HI UR4, URZ, 0x1f, UR25 ;  /* 0x0000001f3f047899 */ /* 0x000fc80008011419 */
[----:B------:R-:W-:-:S04]  /*5080*/  ULEA.HI UR4, UR4, UR25, URZ, 0x6 ;  /* 0x0000001904047291 */ /* 0x000fc8000f8f303f */
[----:B------:R-:W-:-:S04]  /*5090*/  USHF.R.S32.HI UR4, URZ, 0x6, UR4 ;  /* 0x000000063f047899 */ /* 0x000fc80008011404 */
[----:B------:R-:W-:-:S04]  /*50a0*/  UISETP.LT.AND UP0, UPT, UR7, UR4, UPT ;  /* 0x000000040700728c */ /* 0x000fc8000bf01270 */
[----:B------:R-:W-:-:S04]  /*50b0*/  USEL UR4, UR7, UR4, !UP0 ;  /* 0x0000000407047287 */ /* 0x000fc8000c000000 */
[----:B------:R-:W-:-:S06]  /*50c0*/  UISETP.GE.AND UP0, UPT, UR21, UR4, UPT ;  /* 0x000000041500728c */ /* 0x000fcc000bf06270 */
[----:B------:R-:W-:-:S13]  /*50d0*/  PLOP3.LUT P0, PT, PT, PT, UP0, 0x40, 0x0 ;  /* 0x000000000000781c */ /* 0x000fda0003f0e808 */
[----:B------:R-:W-:Y:S05]  /*50e0*/  @P0 BRA `(.L_x_180) ;  /* 0x00003bb000000947 */ /* 0x000fea0003800000 */
[C---:B------:R-:W-:Y:S01]  /*50f0*/  SHF.L.U64.HI R224, R218.reuse, 0x1, R133 ;  /* 0x00000001dae07819 */ /* 0x040fe20000010285 */
[----:B------:R-:W-:Y:S01]  /*5100*/  IMAD.MOV.U32 R2, RZ, RZ, R132 ;  /* 0x000000ffff027224 */ /* 0x000fe200078e0084 */
[----:B------:R-:W-:Y:S01]  /*5110*/  SHF.L.U32 R223, R218, 0x1, RZ ;  /* 0x00000001dadf7819 */ /* 0x000fe200000006ff */
[----:B------:R-:W-:Y:S01]  /*5120*/  IMAD.MOV.U32 R3, RZ, RZ, R0 ;  /* 0x000000ffff037224 */ /* 0x000fe200078e0000 */
[C---:B------:R-:W-:Y:S01]  /*5130*/  SHF.L.U64.HI R222, R217.reuse, 0x1, R220 ;  /* 0x00000001d9de7819 */ /* 0x040fe200000102dc */
[----:B------:R-:W-:Y:S01]  /*5140*/  IMAD.SHL.U32 R183, R217, 0x2, RZ ;  /* 0x00000002d9b77824 */ /* 0x000fe200078e00ff */
[----:B------:R-:W-:Y:S02]  /*5150*/  SEL R182, RZ, 0x10, P5 ;  /* 0x00000010ffb67807 */ /* 0x000fe40002800000 */
[C---:B------:R-:W-:Y:S02]  /*5160*/  SHF.L.U64.HI R181, R216.reuse, 0x1, R219 ;  /* 0x00000001d8b57819 */ /* 0x040fe400000102db */
[----:B------:R-:W-:-:S02]  /*5170*/  SHF.L.U32 R180, R216, 0x1, RZ ;  /* 0x00000001d8b47819 */ /* 0x000fc400000006ff */
.L_x_191:
[----:B------:R-:W-:Y:S04]  /*5180*/  DEPBAR.LE SB0, 0x0 ;  /* 0x000080000000791a */ /* 0x000fe80000000000 */
[----:B------:R-:W-:Y:S01]  /*5190*/  BAR.SYNC.DEFER_BLOCKING 0x0 ;  /* 0x0000000000007b1d */ /* 0x000fe20000010000 */
[----:B------:R-:W-:Y:S06]  /*51a0*/  UISETP.GT.AND UP0, UPT, UR7, UR21, UPT ;  /* 0x000000150700728c */ /* 0x000fec000bf04270 */
[----:B------:R-:W-:Y:S01]  /*51b0*/  PLOP3.LUT P0, PT, PT, PT, UP0, 0x80, 0x0 ;  /* 0x000000000000781c */ /* 0x000fe20003f0f008 */
[----:B------:R1:W2:Y:S04]  /*51c0*/  LDSM.16.M88.4 R132, [R206+0xc100] ;  /* 0x00c10000ce84783b */ /* 0x0002a80000000200 */
[----:B------:R1:W3:Y:S04]  /*51d0*/  LDSM.16.M88.4 R136, [R205+0x6100] ;  /* 0x00610000cd88783b */ /* 0x0002e80000000200 */
[----:B------:R1:W4:Y:S04]  /*51e0*/  LDSM.16.M88.4 R140, [R205+0x6900] ;  /* 0x00690000cd8c783b */ /* 0x0003280000000200 */
[----:B------:R1:W1:Y:S04]  /*51f0*/  LDSM.16.M88.4 R144, [R205+0x7100] ;  /* 0x00710000cd90783b */ /* 0x0002680000000200 */
[----:B------:R1:W1:Y:S04]  /*5200*/  LDSM.16.M88.4 R148, [R205+0x7900] ;  /* 0x00790000cd94783b */ /* 0x0002680000000200 */
[----:B------:R1:W1:Y:S04]  /*5210*/  LDSM.16.M88.4 R152, [R202+0xc100] ;  /* 0x00c10000ca98783b */ /* 0x0002680000000200 */
[----:B------:R1:W1:Y:S04]  /*5220*/  LDSM.16.M88.4 R156, [R204] ;  /* 0x00000000cc9c783b */ /* 0x0002680000000200 */
[----:B------:R1:W1:Y:S04]  /*5230*/  LDSM.16.M88.4 R160, [R195] ;  /* 0x00000000c3a0783b */ /* 0x0002680000000200 */
[----:B------:R1:W1:Y:S04]  /*5240*/  LDSM.16.M88.4 R164, [R194] ;  /* 0x00000000c2a4783b */ /* 0x0002680000000200 */
[----:B------:R1:W1:Y:S01]  /*5250*/  LDSM.16.M88.4 R168, [R193] ;  /* 0x00000000c1a8783b */ /* 0x0002620000000200 */
[----:B------:R-:W-:-:S05]  /*5260*/  @P0 BRA `(.L_x_181) ;  /* 0x0000029000000947 */ /* 0x000fca0003800000 */
[----:B------:R-:W-:Y:S01]  /*5270*/  SHF.R.S32.HI R5, RZ, 0x1f, R208 ;  /* 0x0000001fff057819 */ /* 0x000fe200000114d0 */
[----:B------:R-:W-:Y:S01]  /*5280*/  IMAD.WIDE.U32 R8, R208, c[0x0][0x208], RZ ;  /* 0x00008200d0087a25 */ /* 0x000fe200078e00ff */
[----:B------:R-:W-:Y:S02]  /*5290*/  SHF.R.S32.HI R4, RZ, 0x1f, R207 ;  /* 0x0000001fff047819 */ /* 0x000fe400000114cf */
[----:B------:R-:W-:Y:S01]  /*52a0*/  IADD3 R10, -R182, 0x10, RZ ;  /* 0x00000010b60a7810 */ /* 0x000fe20007ffe1ff */
[----:B------:R-:W-:Y:S02]  /*52b0*/  IMAD R5, R5, c[0x0][0x208], RZ ;  /* 0x0000820005057a24 */ /* 0x000fe400078e02ff */
[----:B------:R-:W-:Y:S01]  /*52c0*/  IMAD R4, R4, c[0x0][0x218], RZ ;  /* 0x0000860004047a24 */ /* 0x000fe200078e02ff */
[----:B------:R-:W-:Y:S01]  /*52d0*/  LOP3.LUT R10, R10, 0xf, RZ, 0xc0, !PT ;  /* 0x0000000f0a0a7812 */ /* 0x000fe200078ec0ff */
[----:B------:R-:W-:Y:S02]  /*52e0*/  IMAD R5, R208, c[0x0][0x20c], R5 ;  /* 0x00008300d0057a24 */ /* 0x000fe400078e0205 */
[----:B------:R-:W-:Y:S02]  /*52f0*/  IMAD R4, R207, c[0x0][0x21c], R4 ;  /* 0x00008700cf047a24 */ /* 0x000fe400078e0204 */
[----:B------:R-:W-:Y:S04]  /*5300*/  IMAD.IADD R9, R9, 0x1, R5 ;  /* 0x0000000109097824 */ /* 0x000fe800078e0205 */
[----:B------:R-:W-:Y:S05]  /*5310*/  IMAD.WIDE.U32 R8, R207, c[0x0][0x218], R8 ;  /* 0x00008600cf087a25 */ /* 0x000fea00078e0008 */
[----:B------:R-:W-:Y:S04]  /*5320*/  IADD3 R0, P0, R8, UR16, RZ ;  /* 0x0000001008007c10 */ /* 0x000fe8000ff1e0ff */
[----:B------:R-:W-:Y:S02]  /*5330*/  IADD3.X R9, R9, UR9, R4, P0, !PT ;  /* 0x0000000909097c10 */ /* 0x000fe400087fe404 */
[C---:B------:R-:W-:Y:S04]  /*5340*/  LEA R12, P0, R0.reuse, c[0x0][0x1f8], 0x1 ;  /* 0x00007e00000c7a11 */ /* 0x040fe800078008ff */
[----:B------:R-:W-:Y:S01]  /*5350*/  LEA.HI.X R6, R0, c[0x0][0x1fc], R9, 0x1, P0 ;  /* 0x00007f0000067a11 */ /* 0x000fe200000f0c09 */
[----:B------:R-:W-:Y:S01]  /*5360*/  SHFL.IDX PT, R4, R12, RZ, 0x181f ;  /* 0x00181fff0c047589 */ /* 0x000fe200000e0000 */
[----:B------:R-:W-:Y:S03]  /*5370*/  IADD3 R9, -R221, 0x10, RZ ;  /* 0x00000010dd097810 */ /* 0x000fe60007ffe1ff */
[----:B------:R-:W5:Y:S01]  /*5380*/  SHFL.IDX PT, R0, R12, 0x1, 0x181f ;  /* 0x00381f000c007f89 */ /* 0x000f6200000e0000 */
[----:B------:R-:W-:Y:S03]  /*5390*/  LOP3.LUT R9, R9, 0xf, RZ, 0xc0, !PT ;  /* 0x0000000f09097812 */ /* 0x000fe600078ec0ff */
[----:B------:R-:W4:Y:S04]  /*53a0*/  SHFL.IDX PT, R5, R6, 0x1, 0x181f ;  /* 0x00381f0006057f89 */ /* 0x000f2800000e0000 */
[----:B------:R-:W3:Y:S01]  /*53b0*/  SHFL.IDX PT, R7, R6, RZ, 0x181f ;  /* 0x00181fff06077589 */ /* 0x000ee200000e0000 */
[-C--:B-----5:R-:W-:Y:S04]  /*53c0*/  IADD3 R10, P2, P0, R10, R0.reuse, R183 ;  /* 0x000000000a0a7210 */ /* 0x0a0fe8000785e0b7 */
[-C--:B----4-:R-:W-:Y:S02]  /*53d0*/  IADD3.X R11, RZ, R5.reuse, R222, P2, P0 ;  /* 0x00000005ff0b7210 */ /* 0x090fe400017e04de */
[----:B------:R-:W-:Y:S04]  /*53e0*/  IADD3 R8, P2, P0, R9, R0, R180 ;  /* 0x0000000009087210 */ /* 0x000fe8000785e0b4 */
[--C-:B------:R-:W-:Y:S02]  /*53f0*/  IADD3.X R9, RZ, R5, R181.reuse, P2, P0 ;  /* 0x00000005ff097210 */ /* 0x100fe400017e04b5 */
[C---:B------:R-:W-:Y:S02]  /*5400*/  IADD3 R14, P2, R4.reuse, R223, RZ ;  /* 0x000000df040e7210 */ /* 0x040fe40007f5e0ff */
[C---:B------:R-:W-:Y:S03]  /*5410*/  IADD3 R12, P0, R4.reuse, R183, RZ ;  /* 0x000000b7040c7210 */ /* 0x040fe60007f1e0ff */
[C---:B---3--:R-:W-:Y:S01]  /*5420*/  IMAD.X R15, R7.reuse, 0x1, R224, P2 ;  /* 0x00000001070f7824 */ /* 0x048fe200010e06e0 */
[----:B------:R-:W-:Y:S01]  /*5430*/  IADD3 R6, P2, R4, R180, RZ ;  /* 0x000000b404067210 */ /* 0x000fe20007f5e0ff */
[C---:B------:R-:W-:Y:S01]  /*5440*/  IMAD.X R13, R7.reuse, 0x1, R222, P0 ;  /* 0x00000001070d7824 */ /* 0x040fe200000e06de */
[----:B------:R-:W-:Y:S02]  /*5450*/  IADD3 R4, P0, R0, R223, RZ ;  /* 0x000000df00047210 */ /* 0x000fe40007f1e0ff */
[----:B------:R3:W-:Y:S01]  /*5460*/  LDGSTS.E.BYPASS.LTC128B.128 [R213], [R14.64], !P6 ;  /* 0x000000000ed57fae */ /* 0x0007e2000f101d56 */
[----:B------:R-:W-:Y:S01]  /*5470*/  IMAD.X R7, R7, 0x1, R181, P2 ;  /* 0x0000000107077824 */ /* 0x000fe200010e06b5 */
[----:B------:R-:W-:Y:S01]  /*5480*/  ISETP.NE.U32.AND P2, PT, R182, RZ, PT ;  /* 0x000000ffb600720c */ /* 0x000fe20003f45070 */
[----:B------:R-:W-:Y:S01]  /*5490*/  IMAD.X R5, R5, 0x1, R224, P0 ;  /* 0x0000000105057824 */ /* 0x000fe200000e06e0 */
[----:B------:R3:W-:Y:S01]  /*54a0*/  LDGSTS.E.BYPASS.LTC128B.128 [R213+0x2000], [R12.64], !P5 ;  /* 0x020000000cd57fae */ /* 0x0007e2000e901d56 */
[----:B------:R-:W-:Y:S03]  /*54b0*/  ISETP.NE.U32.AND P0, PT, R221, RZ, PT ;  /* 0x000000ffdd00720c */ /* 0x000fe60003f05070 */
[----:B------:R3:W-:Y:S04]  /*54c0*/  LDGSTS.E.BYPASS.LTC128B.128 [R213+0x4000], [R6.64], !P4 ;  /* 0x0400000006d57fae */ /* 0x0007e8000e101d56 */
[----:B------:R3:W-:Y:S04]  /*54d0*/  LDGSTS.E.BYPASS.LTC128B.128 [R213+0x1000], [R4.64], !P6 ;  /* 0x0100000004d57fae */ /* 0x0007e8000f101d56 */
[----:B------:R3:W-:Y:S04]  /*54e0*/  LDGSTS.E.BYPASS.LTC128B.128.ZFILL [R213+0x3000], [R10.64], P2 ;  /* 0x030000000ad57fae */ /* 0x0007e80009141d56 */
[----:B------:R3:W-:Y:S02]  /*54f0*/  LDGSTS.E.BYPASS.LTC128B.128.ZFILL [R213+0x5000], [R8.64], P0 ;  /* 0x0500000008d57fae */ /* 0x0007e40008141d56 */
.L_x_181:
[C---:B--23--:R-:W-:Y:S01]  /*5500*/  HMMA.16816.F32.BF16 R4, R132.reuse, R136, RZ ;  /* 0x000000888404723c */ /* 0x04cfe200000418ff */
[----:B------:R-:W-:Y:S01]  /*5510*/  LDSM.16.M88.4 R172, [R201+0xc100] ;  /* 0x00c10000c9ac783b */ /* 0x000fe20000000200 */
[----:B------:R-:W-:Y:S06]  /*5520*/  UISETP.GT.AND UP0, UPT, UR21, UR7, UPT ;  /* 0x000000071500728c */ /* 0x000fec000bf04270 */
[C---:B------:R-:W-:Y:S01]  /*5530*/  HMMA.16816.F32.BF16 R8, R132.reuse, R138, RZ ;  /* 0x0000008a8408723c */ /* 0x040fe200000418ff */
[----:B------:R-:W0:Y:S01]  /*5540*/  LDGDEPBAR ;  /* 0x00000000000079af */ /* 0x000e220000000000 */
[----:B------:R-:W-:Y:S06]  /*5550*/  PLOP3.LUT P0, PT, PT, PT, UP0, 0x40, 0x0 ;  /* 0x000000000000781c */ /* 0x000fec0003f0e808 */
[C---:B----4-:R-:W-:Y:S01]  /*5560*/  HMMA.16816.F32.BF16 R12, R132.reuse, R140, RZ ;  /* 0x0000008c840c723c */ /* 0x050fe200000418ff */
[----:B------:R-:W2:Y:S07]  /*5570*/  LDSM.16.M88.4 R176, [R200+0x6100] ;  /* 0x00610000c8b0783b */ /* 0x000eae0000000200 */
[C---:B------:R-:W-:Y:S01]  /*5580*/  HMMA.16816.F32.BF16 R16, R132.reuse, R142, RZ ;  /* 0x0000008e8410723c */ /* 0x040fe200000418ff */
[----:B------:R-:W-:Y:S07]  /*5590*/  LDSM.16.M88.4 R136, [R200+0x7100] ;  /* 0x00710000c888783b */ /* 0x000fee0000000200 */
[C---:B-1----:R-:W-:Y:S01]  /*55a0*/  HMMA.16816.F32.BF16 R20, R132.reuse, R144, RZ ;  /* 0x000000908414723c */ /* 0x042fe200000418ff */
[----:B------:R-:W-:Y:S07]  /*55b0*/  LDSM.16.M88.4 R140, [R200+0x7900] ;  /* 0x00790000c88c783b */ /* 0x000fee0000000200 */
[C---:B------:R-:W-:Y:S01]  /*55c0*/  HMMA.16816.F32.BF16 R24, R132.reuse, R146, RZ ;  /* 0x000000928418723c */ /* 0x040fe200000418ff */
[----:B------:R-:W-:Y:S07]  /*55d0*/  LDSM.16.M88.4 R144, [R199+0xc100] ;  /* 0x00c10000c790783b */ /* 0x000fee0000000200 */
[C---:B------:R-:W-:Y:S08]  /*55e0*/  HMMA.16816.F32.BF16 R28, R132.reuse, R148, RZ ;  /* 0x00000094841c723c */ /* 0x040ff000000418ff */
[----:B------:R-:W-:Y:S01]  /*55f0*/  HMMA.16816.F32.BF16 R32, R132, R150, RZ ;  /* 0x000000968420723c */ /* 0x000fe200000418ff */
[----:B------:R-:W1:Y:S07]  /*5600*/  LDSM.16.M88.4 R132, [R200+0x6900] ;  /* 0x00690000c884783b */ /* 0x000e6e0000000200 */
[C---:B------:R-:W-:Y:S01]  /*5610*/  HMMA.16816.F32.BF16 R4, R152.reuse, R156, R4 ;  /* 0x0000009c9804723c */ /* 0x040fe20000041804 */
[----:B------:R-:W3:Y:S07]  /*5620*/  LDSM.16.M88.4 R148, [R192] ;  /* 0x00000000c094783b */ /* 0x000eee0000000200 */
[C---:B------:R-:W-:Y:S01]  /*5630*/  HMMA.16816.F32.BF16 R8, R152.reuse, R158, R8 ;  /* 0x0000009e9808723c */ /* 0x040fe20000041808 */
[----:B------:R-:W-:Y:S07]  /*5640*/  LDSM.16.M88.4 R156, [R192+0x1000] ;  /* 0x00100000c09c783b */ /* 0x000fee0000000200 */
[C---:B------:R-:W-:Y:S08]  /*5650*/  HMMA.16816.F32.BF16 R12, R152.reuse, R160, R12 ;  /* 0x000000a0980c723c */ /* 0x040ff0000004180c */
[C---:B------:R-:W-:Y:S01]  /*5660*/  HMMA.16816.F32.BF16 R16, R152.reuse, R162, R16 ;  /* 0x000000a29810723c */ /* 0x040fe20000041810 */
[----:B------:R-:W-:Y:S07]  /*5670*/  LDSM.16.M88.4 R160, [R192+0x1800] ;  /* 0x00180000c0a0783b */ /* 0x000fee0000000200 */
[C---:B------:R-:W-:Y:S08]  /*5680*/  HMMA.16816.F32.BF16 R20, R152.reuse, R164, R20 ;  /* 0x000000a49814723c */ /* 0x040ff00000041814 */
[C---:B------:R-:W-:Y:S01]  /*5690*/  HMMA.16816.F32.BF16 R24, R152.reuse, R166, R24 ;  /* 0x000000a69818723c */ /* 0x040fe20000041818 */
[----:B------:R-:W-:Y:S07]  /*56a0*/  LDSM.16.M88.4 R164, [R206+0x10100] ;  /* 0x01010000cea4783b */ /* 0x000fee0000000200 */
[C---:B------:R-:W-:Y:S08]  /*56b0*/  HMMA.16816.F32.BF16 R28, R152.reuse, R168, R28 ;  /* 0x000000a8981c723c */ /* 0x040ff0000004181c */
[----:B------:R-:W-:Y:S01]  /*56c0*/  HMMA.16816.F32.BF16 R32, R152, R170, R32 ;  /* 0x000000aa9820723c */ /* 0x000fe20000041820 */
[----:B------:R-:W4:Y:S07]  /*56d0*/  LDSM.16.M88.4 R152, [R192+0x800] ;  /* 0x00080000c098783b */ /* 0x000f2e0000000200 */
[C---:B--2---:R-:W-:Y:S01]  /*56e0*/  HMMA.16816.F32.BF16 R4, R172.reuse, R176, R4 ;  /* 0x000000b0ac04723c */ /* 0x044fe20000041804 */
[----:B------:R-:W2:Y:S07]  /*56f0*/  LDSM.16.M88.4 R168, [R205+0x8100] ;  /* 0x00810000cda8783b */ /* 0x000eae0000000200 */
[C---:B------:R-:W-:Y:S01]  /*5700*/  HMMA.16816.F32.BF16 R8, R172.reuse, R178, R8 ;  /* 0x000000b2ac08723c */ /* 0x040fe20000041808 */
[----:B------:R-:W-:Y:S07]  /*5710*/  LDSM.16.M88.4 R176, [R191] ;  /* 0x00000000bfb0783b */ /* 0x000fee0000000200 */
[C---:B-1----:R-:W-:Y:S08]  /*5720*/  HMMA.16816.F32.BF16 R12, R172.reuse, R132, R12 ;  /* 0x00000084ac0c723c */ /* 0x042ff0000004180c */
[C---:B------:R-:W-:Y:S01]  /*5730*/  HMMA.16816.F32.BF16 R16, R172.reuse, R134, R16 ;  /* 0x00000086ac10723c */ /* 0x040fe20000041810 */
[----:B------:R-:W1:Y:S07]  /*5740*/  LDSM.16.M88.4 R132, [R205+0x8900] ;  /* 0x00890000cd84783b */ /* 0x000e6e0000000200 */
[C---:B------:R-:W-:Y:S08]  /*5750*/  HMMA.16816.F32.BF16 R20, R172.reuse, R136, R20 ;  /* 0x00000088ac14723c */ /* 0x040ff00000041814 */
[C---:B------:R-:W-:Y:S01]  /*5760*/  HMMA.16816.F32.BF16 R24, R172.reuse, R138, R24 ;  /* 0x0000008aac18723c */ /* 0x040fe20000041818 */
[----:B------:R-:W5:Y:S07]  /*5770*/  LDSM.16.M88.4 R136, [R205+0x9100] ;  /* 0x00910000cd88783b */ /* 0x000f6e0000000200 */
[C---:B------:R-:W-:Y:S08]  /*5780*/  HMMA.16816.F32.BF16 R28, R172.reuse, R140, R28 ;  /* 0x0000008cac1c723c */ /* 0x040ff0000004181c */
[----:B------:R-:W-:Y:S01]  /*5790*/  HMMA.16816.F32.BF16 R32, R172, R142, R32 ;  /* 0x0000008eac20723c */ /* 0x000fe20000041820 */
[----:B------:R-:W1:Y:S07]  /*57a0*/  LDSM.16.M88.4 R140, [R205+0x9900] ;  /* 0x00990000cd8c783b */ /* 0x000e6e0000000200 */
[C---:B---3--:R-:W-:Y:S01]  /*57b0*/  HMMA.16816.F32.BF16 R4, R144.reuse, R148, R4 ;  /* 0x000000949004723c */ /* 0x048fe20000041804 */
[----:B------:R-:W3:Y:S07]  /*57c0*/  LDSM.16.M88.4 R172, [R202+0x10100] ;  /* 0x01010000caac783b */ /* 0x000eee0000000200 */
[C---:B------:R-:W-:Y:S01]  /*57d0*/  HMMA.16816.F32.BF16 R8, R144.reuse, R150, R8 ;  /* 0x000000969008723c */ /* 0x040fe20000041808 */
[----:B------:R-:W-:Y:S07]  /*57e0*/  LDSM.16.M88.4 R148, [R189] ;  /* 0x00000000bd94783b */ /* 0x000fee0000000200 */
[C---:B----4-:R-:W-:Y:S08]  /*57f0*/  HMMA.16816.F32.BF16 R12, R144.reuse, R152, R12 ;  /* 0x00000098900c723c */ /* 0x050ff0000004180c */
[C---:B------:R-:W-:Y:S01]  /*5800*/  HMMA.16816.F32.BF16 R16, R144.reuse, R154, R16 ;  /* 0x0000009a9010723c */ /* 0x040fe20000041810 */
[----:B------:R-:W-:Y:S07]  /*5810*/  LDSM.16.M88.4 R152, [R188] ;  /* 0x00000000bc98783b */ /* 0x000fee0000000200 */
[C---:B------:R-:W-:Y:S08]  /*5820*/  HMMA.16816.F32.BF16 R20, R144.reuse, R156, R20 ;  /* 0x0000009c9014723c */ /* 0x040ff00000041814 */
[C---:B------:R-:W-:Y:S01]  /*5830*/  HMMA.16816.F32.BF16 R24, R144.reuse, R158, R24 ;  /* 0x0000009e9018723c */ /* 0x040fe20000041818 */
[----:B------:R-:W-:Y:S07]  /*5840*/  LDSM.16.M88.4 R156, [R201+0x10100] ;  /* 0x01010000c99c783b */ /* 0x000fee0000000200 */
[C---:B------:R-:W-:Y:S08]  /*5850*/  HMMA.16816.F32.BF16 R28, R144.reuse, R160, R28 ;  /* 0x000000a0901c723c */ /* 0x040ff0000004181c */
[----:B------:R-:W-:Y:S01]  /*5860*/  HMMA.16816.F32.BF16 R32, R144, R162, R32 ;  /* 0x000000a29020723c */ /* 0x000fe20000041820 */
[----:B------:R-:W4:Y:S07]  /*5870*/  LDSM.16.M88.4 R144, [R190] ;  /* 0x00000000be90783b */ /* 0x000f2e0000000200 */
[C---:B--2---:R-:W-:Y:S01]  /*5880*/  HMMA.16816.F32.BF16 R4, R164.reuse, R168, R4 ;  /* 0x000000a8a404723c */ /* 0x044fe20000041804 */
[----:B------:R-:W2:Y:S07]  /*5890*/  LDSM.16.M88.4 R160, [R200+0x8100] ;  /* 0x00810000c8a0783b */ /* 0x000eae0000000200 */
[C---:B------:R-:W-:Y:S01]  /*58a0*/  HMMA.16816.F32.BF16 R8, R164.reuse, R170, R8 ;  /* 0x000000aaa408723c */ /* 0x040fe20000041808 */
[----:B------:R-:W-:Y:S07]  /*58b0*/  LDSM.16.M88.4 R168, [R192+0x2000] ;  /* 0x00200000c0a8783b */ /* 0x000fee0000000200 */
[C---:B-1----:R-:W-:Y:S08]  /*58c0*/  HMMA.16816.F32.BF16 R12, R164.reuse, R132, R12 ;  /* 0x00000084a40c723c */ /* 0x042ff0000004180c */
[C---:B------:R-:W-:Y:S01]  /*58d0*/  HMMA.16816.F32.BF16 R16, R164.reuse, R134, R16 ;  /* 0x00000086a410723c */ /* 0x040fe20000041810 */
[----:B------:R-:W1:Y:S07]  /*58e0*/  LDSM.16.M88.4 R132, [R200+0x8900] ;  /* 0x00890000c884783b */ /* 0x000e6e0000000200 */
[C---:B-----5:R-:W-:Y:S08]  /*58f0*/  HMMA.16816.F32.BF16 R20, R164.reuse, R136, R20 ;  /* 0x00000088a414723c */ /* 0x060ff00000041814 */
        /* <DEDUP_REMOVED lines=8> */
[----:B------:R-:W-:Y:S07]  /*5980*/  LDSM.16.M88.4 R176, [R205+0xa100] ;  /* 0x00a10000cdb0783b */ /* 0x000fee0000000200 */
[C---:B----4-:R-:W-:Y:S08]  /*5990*/  HMMA.16816.F32.BF16 R12, R172.reuse, R144, R12 ;  /* 0x00000090ac0c723c */ /* 0x050ff0000004180c */
[C---:B------:R-:W-:Y:S01]  /*59a0*/  HMMA.16816.F32.BF16 R16, R172.reuse, R146, R16 ;  /* 0x00000092ac10723c */ /* 0x040fe20000041810 */
[----:B------:R-:W4:Y:S07]  /*59b0*/  LDSM.16.M88.4 R144, [R192+0x2800] ;  /* 0x00280000c090783b */ /* 0x000f2e0000000200 */
[C---:B------:R-:W-:Y:S08]  /*59c0*/  HMMA.16816.F32.BF16 R20, R172.reuse, R148, R20 ;  /* 0x00000094ac14723c */ /* 0x040ff00000041814 */
[C---:B------:R-:W-:Y:S01]  /*59d0*/  HMMA.16816.F32.BF16 R24, R172.reuse, R150, R24 ;  /* 0x00000096ac18723c */ /* 0x040fe20000041818 */
[----:B------:R-:W3:Y:S07]  /*59e0*/  LDSM.16.M88.4 R148, [R192+0x3000] ;  /* 0x00300000c094783b */ /* 0x000eee0000000200 */
[C---:B------:R-:W-:Y:S08]  /*59f0*/  HMMA.16816.F32.BF16 R28, R172.reuse, R152, R28 ;  /* 0x00000098ac1c723c */ /* 0x040ff0000004181c */
[----:B------:R-:W-:Y:S01]  /*5a00*/  HMMA.16816.F32.BF16 R32, R172, R154, R32 ;  /* 0x0000009aac20723c */ /* 0x000fe20000041820 */
[----:B------:R-:W3:Y:S07]  /*5a10*/  LDSM.16.M88.4 R152, [R192+0x3800] ;  /* 0x00380000c098783b */ /* 0x000eee0000000200 */
[C---:B--2---:R-:W-:Y:S01]  /*5a20*/  HMMA.16816.F32.BF16 R4, R156.reuse, R160, R4 ;  /* 0x000000a09c04723c */ /* 0x044fe20000041804 */
[----:B------:R-:W2:Y:S07]  /*5a30*/  LDSM.16.M88.4 R172, [R206+0x14100] ;  /* 0x01410000ceac783b */ /* 0x000eae0000000200 */
[C---:B------:R-:W-:Y:S01]  /*5a40*/  HMMA.16816.F32.BF16 R8, R156.reuse, R162, R8 ;  /* 0x000000a29c08723c */ /* 0x040fe20000041808 */
[----:B------:R-:W-:Y:S07]  /*5a50*/  LDSM.16.M88.4 R160, [R187] ;  /* 0x00000000bba0783b */ /* 0x000fee0000000200 */
        /* <DEDUP_REMOVED lines=15> */
[----:B------:R-:W4:Y:S07]  /*5b50*/  LDSM.16.M88.4 R144, [R186] ;  /* 0x00000000ba90783b */ /* 0x000f2e0000000200 */
[C---:B------:R-:W-:Y:S08]  /*5b60*/  HMMA.16816.F32.BF16 R20, R164.reuse, R148, R20 ;  /* 0x00000094a414723c */ /* 0x040ff00000041814 */
[C---:B------:R-:W-:Y:S01]  /*5b70*/  HMMA.16816.F32.BF16 R24, R164.reuse, R150, R24 ;  /* 0x00000096a418723c */ /* 0x040fe20000041818 */
[----:B------:R-:W3:Y:S07]  /*5b80*/  LDSM.16.M88.4 R148, [R185] ;  /* 0x00000000b994783b */ /* 0x000eee0000000200 */
[C---:B------:R-:W-:Y:S08]  /*5b90*/  HMMA.16816.F32.BF16 R28, R164.reuse, R152, R28 ;  /* 0x00000098a41c723c */ /* 0x040ff0000004181c */
[----:B------:R-:W-:Y:S01]  /*5ba0*/  HMMA.16816.F32.BF16 R32, R164, R154, R32 ;  /* 0x0000009aa420723c */ /* 0x000fe20000041820 */
[----:B------:R-:W3:Y:S07]  /*5bb0*/  LDSM.16.M88.4 R152, [R184] ;  /* 0x00000000b898783b */ /* 0x000eee0000000200 */
        /* <DEDUP_REMOVED lines=15> */
[C---:B------:R-:W-:Y:S08]  /*5cb0*/  HMMA.16816.F32.BF16 R8, R156.reuse, R162, R8 ;  /* 0x000000a29c08723c */ /* 0x040ff00000041808 */
[C---:B----4-:R-:W-:Y:S08]  /*5cc0*/  HMMA.16816.F32.BF16 R12, R156.reuse, R144, R12 ;  /* 0x000000909c0c723c */ /* 0x050ff0000004180c */
[C---:B------:R-:W-:Y:S08]  /*5cd0*/  HMMA.16816.F32.BF16 R16, R156.reuse, R146, R16 ;  /* 0x000000929c10723c */ /* 0x040ff00000041810 */
[C---:B------:R-:W-:Y:S08]  /*5ce0*/  HMMA.16816.F32.BF16 R20, R156.reuse, R148, R20 ;  /* 0x000000949c14723c */ /* 0x040ff00000041814 */
[C---:B------:R-:W-:Y:S08]  /*5cf0*/  HMMA.16816.F32.BF16 R24, R156.reuse, R150, R24 ;  /* 0x000000969c18723c */ /* 0x040ff00000041818 */
[C---:B------:R-:W-:Y:S08]  /*5d00*/  HMMA.16816.F32.BF16 R28, R156.reuse, R152, R28 ;  /* 0x000000989c1c723c */ /* 0x040ff0000004181c */
[----:B------:R-:W-:Y:S08]  /*5d10*/  HMMA.16816.F32.BF16 R32, R156, R154, R32 ;  /* 0x0000009a9c20723c */ /* 0x000ff00000041820 */
[C---:B--2---:R-:W-:Y:S08]  /*5d20*/  HMMA.16816.F32.BF16 R4, R164.reuse, R168, R4 ;  /* 0x000000a8a404723c */ /* 0x044ff00000041804 */
[C---:B------:R-:W-:Y:S08]  /*5d30*/  HMMA.16816.F32.BF16 R8, R164.reuse, R170, R8 ;  /* 0x000000aaa408723c */ /* 0x040ff00000041808 */
[C---:B-1----:R-:W-:Y:S08]  /*5d40*/  HMMA.16816.F32.BF16 R12, R164.reuse, R132, R12 ;  /* 0x00000084a40c723c */ /* 0x042ff0000004180c */
[C---:B------:R-:W-:Y:S01]  /*5d50*/  HMMA.16816.F32.BF16 R16, R164.reuse, R134, R16 ;  /* 0x00000086a410723c */ /* 0x040fe20000041810 */
[----:B------:R-:W1:Y:S07]  /*5d60*/  LDSM.16.M88.4 R132, [R192+0x4800] ;  /* 0x00480000c084783b */ /* 0x000e6e0000000200 */
[C---:B-----5:R-:W-:Y:S08]  /*5d70*/  HMMA.16816.F32.BF16 R20, R164.reuse, R136, R20 ;  /* 0x00000088a414723c */ /* 0x060ff00000041814 */
[C---:B------:R-:W-:Y:S01]  /*5d80*/  HMMA.16816.F32.BF16 R24, R164.reuse, R138, R24 ;  /* 0x0000008aa418723c */ /* 0x040fe20000041818 */
[----:B------:R-:W2:Y:S07]  /*5d90*/  LDSM.16.M88.4 R136, [R192+0x5000] ;  /* 0x00500000c088783b */ /* 0x000eae0000000200 */
[C---:B------:R-:W-:Y:S08]  /*5da0*/  HMMA.16816.F32.BF16 R28, R164.reuse, R140, R28 ;  /* 0x0000008ca41c723c */ /* 0x040ff0000004181c */
[----:B------:R-:W-:Y:S08]  /*5db0*/  HMMA.16816.F32.BF16 R32, R164, R142, R32 ;  /* 0x0000008ea420723c */ /* 0x000ff00000041820 */
[C---:B---3--:R-:W-:Y:S08]  /*5dc0*/  HMMA.16816.F32.BF16 R4, R172.reuse, R176, R4 ;  /* 0x000000b0ac04723c */ /* 0x048ff00000041804 */
[C---:B------:R-:W-:Y:S08]  /*5dd0*/  HMMA.16816.F32.BF16 R8, R172.reuse, R178, R8 ;  /* 0x000000b2ac08723c */ /* 0x040ff00000041808 */
[C---:B-1----:R-:W-:Y:S08]  /*5de0*/  HMMA.16816.F32.BF16 R12, R172.reuse, R132, R12 ;  /* 0x00000084ac0c723c */ /* 0x042ff0000004180c */
[C---:B------:R-:W-:Y:S01]  /*5df0*/  HMMA.16816.F32.BF16 R16, R172.reuse, R134, R16 ;  /* 0x00000086ac10723c */ /* 0x040fe20000041810 */
[----:B------:R-:W1:Y:S01]  /*5e00*/  LDSM.16.M88.4 R132, [R192+0x5800] ;  /* 0x00580000c084783b */ /* 0x000e620000000200 */
[----:B------:R-:W-:Y:S04]  /*5e10*/  DEPBAR.LE SB0, 0x0 ;  /* 0x000080000000791a */ /* 0x000fe80000000000 */
[----:B------:R-:W-:Y:S02]  /*5e20*/  FMUL.FTZ R227, R4, c[0x0][0x320] ;  /* 0x0000c80004e37a20 */ /* 0x000fe40000410000 */
[C---:B--2---:R-:W-:Y:S04]  /*5e30*/  HMMA.16816.F32.BF16 R20, R172.reuse, R136, R20 ;  /* 0x00000088ac14723c */ /* 0x044fe80000041814 */
        /* <DEDUP_REMOVED lines=10> */
[----:B------:R-:W4:Y:S01]  /*5ee0*/  MUFU.TANH R0, R0 ;  /* 0x0000000000007308 */ /* 0x000f220000002400 */
        /* <DEDUP_REMOVED lines=14> */
[----:B------:R-:W-:Y:S02]  /*5fd0*/  FMUL.FTZ R245, R21, c[0x0][0x320] ;  /* 0x0000c80015f57a20 */ /* 0x000fe40000410000 */
        /* <DEDUP_REMOVED lines=15> */
[----:B------:R-:W-:Y:S05]  /*60d0*/  FMUL.FTZ R249, R34, c[0x0][0x320] ;  /* 0x0000c80022f97a20 */ /* 0x000fea0000410000 */
[----:B------:R-:W1:Y:S01]  /*60e0*/  MUFU.TANH R228, R228 ;  /* 0x000000e400e47308 */ /* 0x000e620000002400 */
[----:B-----5:R-:W-:Y:S09]  /*60f0*/  FMUL.FTZ R248, R35, c[0x0][0x320] ;  /* 0x0000c80023f87a20 */ /* 0x020ff20000410000 */
        /* <DEDUP_REMOVED lines=22> */
[----:B------:R-:W1:Y:S01]  /*6260*/  MUFU.TANH R248, R248 ;  /* 0x000000f800f87308 */ /* 0x000e620000002400 */
[----:B------:R-:W-:-:S05]  /*6270*/  @P0 BRA `(.L_x_182) ;  /* 0x0000037000000947 */ /* 0x000fca0003800000 */
[----:B--234-:R-:W-:Y:S01]  /*6280*/  IADD3 R10, -R182, 0x10, RZ ;  /* 0x00000010b60a7810 */ /* 0x01cfe20007ffe1ff */
[----:B------:R-:W-:Y:S01]  /*6290*/  ULEA UR5, UR21, UR13, 0x6 ;  /* 0x0000000d15057291 */ /* 0x000fe2000f8e303f */
[----:B------:R-:W-:Y:S01]  /*62a0*/  IADD3 R9, -R221, 0x10, RZ ;  /* 0x00000010dd097810 */ /* 0x000fe20007ffe1ff */
[----:B------:R-:W-:Y:S01]  /*62b0*/  IMAD.MOV.U32 R207, RZ, RZ, RZ ;  /* 0x000000ffffcf7224 */ /* 0x000fe200078e00ff */
[----:B------:R-:W-:Y:S02]  /*62c0*/  LOP3.LUT R10, R10, 0xf, RZ, 0xc0, !PT ;  /* 0x0000000f0a0a7812 */ /* 0x000fe400078ec0ff */
[----:B------:R-:W-:Y:S01]  /*62d0*/  LOP3.LUT R9, R9, 0xf, RZ, 0xc0, !PT ;  /* 0x0000000f09097812 */ /* 0x000fe200078ec0ff */
[----:B------:R-:W-:Y:S05]  /*62e0*/  IMAD.U32 R5, RZ, RZ, UR5 ;  /* 0x00000005ff057e24 */ /* 0x000fea000f8e00ff */
[----:B------:R-:W-:Y:S05]  /*62f0*/  IADD3 R208, R5, -0x40, R210 ;  /* 0xffffffc005d07810 */ /* 0x000fea0007ffe0d2 */
[----:B------:R-:W-:Y:S04]  /*6300*/  @P3 IMAD.HI.U32 R5, R208, c[0x0][0x2bc], RZ ;  /* 0x0000af00d0053a27 */ /* 0x000fe800078e00ff */
[----:B------:R-:W-:Y:S01]  /*6310*/  IMAD.MOV.U32 R4, RZ, RZ, R208 ;  /* 0x000000ffff047224 */ /* 0x000fe200078e00d0 */
[----:B------:R-:W-:Y:S04]  /*6320*/  @P3 SHF.R.U32.HI R4, RZ, c[0x0][0x2c0], R5 ;  /* 0x0000b000ff043a19 */ /* 0x000fe80000011605 */
[C---:B------:R-:W-:Y:S04]  /*6330*/  @!P1 IADD3 R8, P0, R4.reuse, UR14, RZ ;  /* 0x0000000e04089c10 */ /* 0x040fe8000ff1e0ff */
[----:B------:R-:W-:Y:S02]  /*6340*/  @!P1 LEA.HI.X.SX32 R5, R4, UR6, 0x1, P0 ;  /* 0x0000000604059c11 */ /* 0x000fe400080f0eff */
[C---:B------:R-:W-:Y:S04]  /*6350*/  @!P1 LEA R6, P0, R8.reuse, c[0x0][0x2a0], 0x2 ;  /* 0x0000a80008069a11 */ /* 0x040fe800078010ff */
[----:B------:R-:W-:Y:S01]  /*6360*/  @!P1 LEA.HI.X R7, R8, c[0x0][0x2a4], R5, 0x2, P0 ;  /* 0x0000a90008079a11 */ /* 0x000fe200000f1405 */
[----:B------:R-:W-:Y:S04]  /*6370*/  IMAD.MOV R5, RZ, RZ, -R4 ;  /* 0x000000ffff057224 */ /* 0x000fe800078e0a04 */
[----:B------:R2:W3:Y:S01]  /*6380*/  @!P1 LDG.E R207, [R6.64] ;  /* 0x0000001606cf9981 */ /* 0x0004e2000c1e1900 */
[----:B------:R-:W-:Y:S05]  /*6390*/  IMAD R208, R5, c[0x0][0x2b8], R208 ;  /* 0x0000ae0005d07a24 */ /* 0x000fea00078e02d0 */
[----:B------:R-:W-:Y:S05]  /*63a0*/  SHF.R.S32.HI R5, RZ, 0x1f, R208 ;  /* 0x0000001fff057819 */ /* 0x000fea00000114d0 */
[----:B------:R-:W-:Y:S04]  /*63b0*/  IMAD R5, R5, c[0x0][0x1e0], RZ ;  /* 0x0000780005057a24 */ /* 0x000fe800078e02ff */
[C---:B------:R-:W-:Y:S02]  /*63c0*/  IMAD R5, R208.reuse, c[0x0][0x1e4], R5 ;  /* 0x00007900d0057a24 */ /* 0x040fe400078e0205 */
[----:B--2---:R-:W-:Y:S04]  /*63d0*/  IMAD.WIDE.U32 R6, R208, c[0x0][0x1e0], RZ ;  /* 0x00007800d0067a25 */ /* 0x004fe800078e00ff */
[----:B------:R-:W-:Y:S01]  /*63e0*/  IMAD.IADD R7, R7, 0x1, R5 ;  /* 0x0000000107077824 */ /* 0x000fe200078e0205 */
[----:B---3--:R-:W-:Y:S03]  /*63f0*/  SHF.R.S32.HI R4, RZ, 0x1f, R207 ;  /* 0x0000001fff047819 */ /* 0x008fe600000114cf */
[C---:B------:R-:W-:Y:S04]  /*6400*/  IMAD.WIDE.U32 R6, R207.reuse, c[0x0][0x1f0], R6 ;  /* 0x00007c00cf067a25 */ /* 0x040fe800078e0006 */
[----:B------:R-:W-:Y:S01]  /*6410*/  IMAD R4, R4, c[0x0][0x1f0], RZ ;  /* 0x00007c0004047a24 */ /* 0x000fe200078e02ff */
[----:B------:R-:W-:Y:S03]  /*6420*/  IADD3 R5, P0, R6, UR18, RZ ;  /* 0x0000001206057c10 */ /* 0x000fe6000ff1e0ff */
[----:B------:R-:W-:Y:S05]  /*6430*/  IMAD R4, R207, c[0x0][0x1f4], R4 ;  /* 0x00007d00cf047a24 */ /* 0x000fea00078e0204 */
[----:B------:R-:W-:Y:S02]  /*6440*/  IADD3.X R4, R7, UR8, R4, P0, !PT ;  /* 0x0000000807047c10 */ /* 0x000fe400087fe404 */
[C---:B------:R-:W-:Y:S04]  /*6450*/  LEA R12, P0, R5.reuse, c[0x0][0x1c8], 0x1 ;  /* 0x00007200050c7a11 */ /* 0x040fe800078008ff */
[----:B------:R-:W-:Y:S01]  /*6460*/  LEA.HI.X R16, R5, c[0x0][0x1cc], R4, 0x1, P0 ;  /* 0x0000730005107a11 */ /* 0x000fe200000f0c04 */
[----:B------:R-:W-:Y:S04]  /*6470*/  SHFL.IDX PT, R6, R12, RZ, 0x181f ;  /* 0x00181fff0c067589 */ /* 0x000fe800000e0000 */
[----:B------:R-:W2:Y:S04]  /*6480*/  SHFL.IDX PT, R4, R12, 0x1, 0x181f ;  /* 0x00381f000c047f89 */ /* 0x000ea800000e0000 */
[----:B------:R-:W3:Y:S04]  /*6490*/  SHFL.IDX PT, R5, R16, 0x1, 0x181f ;  /* 0x00381f0010057f89 */ /* 0x000ee800000e0000 */
[----:B------:R-:W4:Y:S01]  /*64a0*/  SHFL.IDX PT, R7, R16, RZ, 0x181f ;  /* 0x00181fff10077589 */ /* 0x000f2200000e0000 */
[-C--:B--2---:R-:W-:Y:S04]  /*64b0*/  IADD3 R10, P2, P0, R10, R4.reuse, R183 ;  /* 0x000000040a0a7210 */ /* 0x084fe8000785e0b7 */
[-C--:B---3--:R-:W-:Y:S02]  /*64c0*/  IADD3.X R11, RZ, R5.reuse, R222, P2, P0 ;  /* 0x00000005ff0b7210 */ /* 0x088fe400017e04de */
[----:B------:R-:W-:Y:S04]  /*64d0*/  IADD3 R8, P2, P0, R9, R4, R180 ;  /* 0x0000000409087210 */ /* 0x000fe8000785e0b4 */
[--C-:B------:R-:W-:Y:S02]  /*64e0*/  IADD3.X R9, RZ, R5, R181.reuse, P2, P0 ;  /* 0x00000005ff097210 */ /* 0x100fe400017e04b5 */
[C---:B------:R-:W-:Y:S02]  /*64f0*/  IADD3 R14, P2, R6.reuse, R223, RZ ;  /* 0x000000df060e7210 */ /* 0x040fe40007f5e0ff */
[C---:B------:R-:W-:Y:S03]  /*6500*/  IADD3 R12, P0, R6.reuse, R183, RZ ;  /* 0x000000b7060c7210 */ /* 0x040fe60007f1e0ff */
[C---:B----4-:R-:W-:Y:S01]  /*6510*/  IMAD.X R15, R7.reuse, 0x1, R224, P2 ;  /* 0x00000001070f7824 */ /* 0x050fe200010e06e0 */
[----:B------:R-:W-:Y:S01]  /*6520*/  IADD3 R6, P2, R6, R180, RZ ;  /* 0x000000b406067210 */ /* 0x000fe20007f5e0ff */
[C---:B------:R-:W-:Y:S01]  /*6530*/  IMAD.X R13, R7.reuse, 0x1, R222, P0 ;  /* 0x00000001070d7824 */ /* 0x040fe200000e06de */
[----:B------:R-:W-:Y:S02]  /*6540*/  IADD3 R4, P0, R4, R223, RZ ;  /* 0x000000df04047210 */ /* 0x000fe40007f1e0ff */
[----:B------:R2:W-:Y:S01]  /*6550*/  LDGSTS.E.BYPASS.LTC128B.128 [R209+0x6100], [R14.64], !P6 ;  /* 0x061000000ed17fae */ /* 0x0005e2000f101d56 */
        /* <DEDUP_REMOVED lines=9> */
.L_x_182:
[----:B--234-:R-:W-:Y:S01]  /*65f0*/  IMAD.MOV.U32 R11, RZ, RZ, R211 ;  /* 0x000000ffff0b7224 */ /* 0x01cfe200078e00d3 */
[----:B------:R-:W-:Y:S01]  /*6600*/  PLOP3.LUT P2, PT, PT, PT, UP2, 0x80, 0x0 ;  /* 0x000000000000781c */ /* 0x000fe20003f4f028 */
[----:B------:R-:W0:Y:S01]  /*6610*/  LDGDEPBAR ;  /* 0x00000000000079af */ /* 0x000e220000000000 */
[----:B------:R-:W-:Y:S01]  /*6620*/  PLOP3.LUT P0, PT, PT, PT, UP2, 0x80, 0x0 ;  /* 0x000000000000781c */ /* 0x000fe20003f0f028 */
[----:B------:R-:W-:Y:S06]  /*6630*/  USHF.L.U32 UR5, UR21, 0x6, URZ ;  /* 0x0000000615057899 */ /* 0x000fec000800063f */
[----:B------:R-:W-:Y:S04]  /*6640*/  IMAD.U32 R5, RZ, RZ, UR5 ;  /* 0x00000005ff057e24 */ /* 0x000fe8000f8e00ff */
[----:B------:R-:W-:Y:S01]  /*6650*/  @P2 IMAD.HI.U32 R4, R211, c[0x0][0x2c8], RZ ;  /* 0x0000b200d3042a27 */ /* 0x000fe200078e00ff */
[----:B------:R-:W-:Y:S04]  /*6660*/  IADD3 R5, -R212, 0x1, -R5 ;  /* 0x00000001d4057810 */ /* 0x000fe80007ffe905 */
[----:B------:R-:W-:Y:S01]  /*6670*/  @P0 SHF.R.U32.HI R11, RZ, c[0x0][0x2cc], R4 ;  /* 0x0000b300ff0b0a19 */ /* 0x000fe20000011604 */
[----:B------:R-:W-:Y:S01]  /*6680*/  IMAD.U32 R4, RZ, RZ, UR20 ;  /* 0x00000014ff047e24 */ /* 0x000fe2000f8e00ff */
[----:B------:R-:W-:Y:S03]  /*6690*/  PLOP3.LUT P0, PT, PT, PT, UP1, 0x40, 0x0 ;  /* 0x000000000000781c */ /* 0x000fe60003f0e818 */
[----:B------:R-:W2:Y:S01]  /*66a0*/  SHFL.IDX PT, R13, R11, RZ, 0x1c1f ;  /* 0x001c1fff0b0d7589 */ /* 0x000ea200000e0000 */
[----:B------:R-:W-:Y:S05]  /*66b0*/  IMAD R5, R4, c[0x0][0x1d0], R5 ;  /* 0x0000740004057a24 */ /* 0x000fea00078e0205 */
[----:B------:R-:W-:Y:S04]  /*66c0*/  IADD3 R4, R5, -c[0x0][0x168], RZ ;  /* 0x80005a0005047a10 */ /* 0x000fe80007ffe0ff */
[C---:B------:R-:W-:Y:S02]  /*66d0*/  IADD3 R5, R4.reuse, c[0x0][0x328], RZ ;  /* 0x0000ca0004057a10 */ /* 0x040fe40007ffe0ff */
[----:B------:R-:W-:Y:S03]  /*66e0*/  IADD3 R4, R4, UR12, RZ ;  /* 0x0000000c04047c10 */ /* 0x000fe6000fffe0ff */
[--C-:B--2---:R-:W-:Y:S02]  /*66f0*/  IMAD.IADD R9, R5, 0x1, R13.reuse ;  /* 0x0000000105097824 */ /* 0x104fe400078e020d */
[----:B------:R-:W-:Y:S01]  /*6700*/  IMAD.IADD R7, R4, 0x1, R13 ;  /* 0x0000000104077824 */ /* 0x000fe200078e020d */
[----:B------:R-:W-:-:S05]  /*6710*/  @P0 BRA `(.L_x_183) ;  /* 0x000001b000000947 */ /* 0x000fca0003800000 */
[----:B------:R-:W-:Y:S01]  /*6720*/  MOV R6, UR20 ;  /* 0x0000001400067c02 */ /* 0x000fe20008000f00 */
[----:B------:R-:W-:Y:S04]  /*6730*/  BSSY B0, `(.L_x_184) ;  /* 0x0000013000007945 */ /* 0x000fe80003800000 */
[----:B------:R-:W-:Y:S05]  /*6740*/  IMAD R13, R6, c[0x0][0x1d0], R13 ;  /* 0x00007400060d7a24 */ /* 0x000fea00078e020d */
[----:B------:R-:W-:Y:S04]  /*6750*/  IADD3 R13, R13, -c[0x0][0x168], RZ ;  /* 0x80005a000d0d7a10 */ /* 0x000fe80007ffe0ff */
[----:B------:R-:W-:Y:S11]  /*6760*/  ISETP.GT.AND P0, PT, R13, -0x1, PT ;  /* 0xffffffff0d00780c */ /* 0x000ff60003f04270 */
[----:B------:R-:W-:Y:S02]  /*6770*/  @!UPT UIADD3 URZ, URZ, URZ, URZ ;  /* 0x0000003f3f3ff290 */ /* 0x000fe4000fffe03f */
[----:B------:R-:W-:-:S05]  /*6780*/  @P0 BRA `(.L_x_185) ;  /* 0x0000008000000947 */ /* 0x000fca0003800000 */
[----:B------:R-:W-:Y:S01]  /*6790*/  LOP3.LUT R13, RZ, R13, RZ, 0x33, !PT ;  /* 0x0000000dff0d7212 */ /* 0x000fe200078e33ff */
[----:B------:R-:W-:Y:S05]  /*67a0*/  IMAD.MOV.U32 R6, RZ, RZ, c[0x0][0x32c] ;  /* 0x0000cb00ff067624 */ /* 0x000fea00078e00ff */
[----:B------:R-:W-:Y:S11]  /*67b0*/  ISETP.NE.AND P0, PT, R6, 0x1, PT ;  /* 0x000000010600780c */ /* 0x000ff60003f05270 */
[----:B------:R-:W-:Y:S02]  /*67c0*/  @!UPT UIADD3 URZ, URZ, URZ, URZ ;  /* 0x0000003f3f3ff290 */ /* 0x000fe4000fffe03f */
[----:B------:R-:W-:Y:S05]  /*67d0*/  @P0 IMAD.HI.U32 R6, R13, c[0x0][0x330], RZ ;  /* 0x0000cc000d060a27 */ /* 0x000fea00078e00ff */
[----:B------:R-:W-:Y:S04]  /*67e0*/  @P0 SHF.R.U32.HI R13, RZ, c[0x0][0x334], R6 ;  /* 0x0000cd00ff0d0a19 */ /* 0x000fe80000011606 */
[----:B------:R-:W-:Y:S01]  /*67f0*/  LOP3.LUT R13, RZ, R13, RZ, 0x33, !PT ;  /* 0x0000000dff0d7212 */ /* 0x000fe200078e33ff */
[----:B------:R-:W-:-:S05]  /*6800*/  BRA `(.L_x_186) ;  /* 0x0000005000007947 */ /* 0x000fca0003800000 */
.L_x_185:
[----:B------:R-:W-:Y:S04]  /*6810*/  MOV R6, c[0x0][0x32c] ;  /* 0x0000cb0000067a02 */ /* 0x000fe80000000f00 */
[----:B------:R-:W-:Y:S11]  /*6820*/  ISETP.NE.AND P0, PT, R6, 0x1, PT ;  /* 0x000000010600780c */ /* 0x000ff60003f05270 */
[----:B------:R-:W-:Y:S02]  /*6830*/  @!UPT UIADD3 URZ, URZ, URZ, URZ ;  /* 0x0000003f3f3ff290 */ /* 0x000fe4000fffe03f */
[----:B------:R-:W-:Y:S05]  /*6840*/  @P0 IMAD.HI.U32 R6, R13, c[0x0][0x330], RZ ;  /* 0x0000cc000d060a27 */ /* 0x000fea00078e00ff */
[----:B------:R-:W-:Y:S02]  /*6850*/  @P0 SHF.R.U32.HI R13, RZ, c[0x0][0x334], R6 ;  /* 0x0000cd00ff0d0a19 */ /* 0x000fe40000011606 */
.L_x_186:
[----:B------:R-:W-:Y:S05]  /*6860*/  BSYNC B0 ;  /* 0x0000000000007941 */ /* 0x000fea0003800000 */
.L_x_184:
[----:B------:R-:W-:Y:S04]  /*6870*/  IMAD.MOV.U32 R6, RZ, RZ, c[0x0][0x32c] ;  /* 0x0000cb00ff067624 */ /* 0x000fe800078e00ff */
[----:B------:R-:W-:Y:S04]  /*6880*/  IMAD R13, R13, R6, -UR5 ;  /* 0x800000050d0d7e24 */ /* 0x000fe8000f8e0206 */
[----:B------:R-:W-:Y:S05]  /*6890*/  IMAD.IADD R8, R13, 0x1, -R212 ;  /* 0x000000010d087824 */ /* 0x000fea00078e0ad4 */
[----:B------:R-:W-:Y:S02]  /*68a0*/  IADD3 R6, R8, c[0x0][0x32c], RZ ;  /* 0x0000cb0008067a10 */ /* 0x000fe40007ffe0ff */
[----:B------:R-:W-:Y:S02]  /*68b0*/  IMNMX R7, R7, R8, !PT ;  /* 0x0000000807077217 */ /* 0x000fe40007800200 */
[----:B------:R-:W-:Y:S02]  /*68c0*/  IMNMX R9, R9, R6, PT ;  /* 0x0000000609097217 */ /* 0x000fe40003800200 */
.L_x_183:
[----:B------:R-:W-:Y:S01]  /*68d0*/  UISETP.GT.AND UP0, UPT, UR21, -0x1, UPT ;  /* 0xffffffff1500788c */ /* 0x000fe2000bf04270 */
[----:B------:R-:W2:Y:S05]  /*68e0*/  SHFL.IDX PT, R11, R11, 0x1, 0x1c1f ;  /* 0x003c1f000b0b7f89 */ /* 0x000eaa00000e0000 */
[----:B------:R-:W-:Y:S02]  /*68f0*/  PLOP3.LUT P0, PT, PT, PT, UP0, 0x80, 0x0 ;  /* 0x000000000000781c */ /* 0x000fe40003f0f008 */
[----:B------:R-:W-:Y:S02]  /*6900*/  PLOP3.LUT P2, PT, PT, PT, UP0, 0x80, 0x0 ;  /* 0x000000000000781c */ /* 0x000fe40003f4f008 */
[C---:B------:R-:W-:Y:S02]  /*6910*/  ISETP.GT.AND P0, PT, R7.reuse, RZ, P0 ;  /* 0x000000ff0700720c */ /* 0x040fe40000704270 */
[----:B------:R-:W-:Y:S02]  /*6920*/  ISETP.GT.AND P2, PT, R7, 0x1, P2 ;  /* 0x000000010700780c */ /* 0x000fe40001744270 */
[C---:B------:R-:W-:Y:S02]  /*6930*/  ISETP.LT.OR P0, PT, R9.reuse, 0x1, P0 ;  /* 0x000000010900780c */ /* 0x040fe40000701670 */
[----:B------:R-:W-:Y:S02]  /*6940*/  ISETP.LT.OR P2, PT, R9, 0x2, P2 ;  /* 0x000000020900780c */ /* 0x000fe40001741670 */
[----:B------:R-:W-:Y:S02]  /*6950*/  FSEL R10, R227, -INF , !P0 ;  /* 0xff800000e30a7808 */ /* 0x000fe40004000000 */
[----:B------:R-:W-:Y:S02]  /*6960*/  PLOP3.LUT P0, PT, PT, PT, UP0, 0x80, 0x0 ;  /* 0x000000000000781c */ /* 0x000fe40003f0f008 */
[----:B------:R-:W-:Y:S02]  /*6970*/  FSEL R8, R229, -INF , !P2 ;  /* 0xff800000e5087808 */ /* 0x000fe40005000000 */
[----:B------:R-:W-:Y:S01]  /*6980*/  ISETP.GT.AND P0, PT, R7, 0x8, P0 ;  /* 0x000000080700780c */ /* 0x000fe20000704270 */
[--C-:B--2---:R-:W-:Y:S01]  /*6990*/  IMAD.IADD R5, R5, 0x1, R11.reuse ;  /* 0x0000000105057824 */ /* 0x104fe200078e020b */
[----:B------:R-:W-:Y:S01]  /*69a0*/  PLOP3.LUT P2, PT, PT, PT, UP0, 0x80, 0x0 ;  /* 0x000000000000781c */ /* 0x000fe20003f4f008 */
[----:B------:R-:W-:Y:S01]  /*69b0*/  IMAD.IADD R4, R4, 0x1, R11 ;  /* 0x0000000104047824 */ /* 0x000fe200078e020b */
[----:B------:R-:W-:Y:S02]  /*69c0*/  ISETP.LT.OR P0, PT, R9, 0x9, P0 ;  /* 0x000000090900780c */ /* 0x000fe40000701670 */
[----:B------:R-:W-:Y:S02]  /*69d0*/  ISETP.GT.AND P2, PT, R7, 0x9, P2 ;  /* 0x000000090700780c */ /* 0x000fe40001744270 */
[----:B-1----:R-:W-:Y:S02]  /*69e0*/  FSEL R230, R230, -INF , !P0 ;  /* 0xff800000e6e67808 */ /* 0x002fe40004000000 */
[----:B------:R-:W-:Y:S02]  /*69f0*/  PLOP3.LUT P0, PT, PT, PT, UP0, 0x80, 0x0 ;  /* 0x000000000000781c */ /* 0x000fe40003f0f008 */
[----:B------:R-:W-:Y:S02]  /*6a00*/  ISETP.LT.OR P2, PT, R9, 0xa, P2 ;  /* 0x0000000a0900780c */ /* 0x000fe40001741670 */
[----:B------:R-:W-:Y:S02]  /*6a10*/  ISETP.GT.AND P0, PT, R7, 0x10, P0 ;  /* 0x000000100700780c */ /* 0x000fe40000704270 */
[----:B------:R-:W-:Y:S02]  /*6a20*/  FSEL R6, R233, -INF , !P2 ;  /* 0xff800000e9067808 */ /* 0x000fe40005000000 */
[----:B------:R-:W-:Y:S02]  /*6a30*/  ISETP.LT.OR P0, PT, R9, 0x11, P0 ;  /* 0x000000110900780c */ /* 0x000fe40000701670 */
[----:B------:R-:W-:Y:S02]  /*6a40*/  PLOP3.LUT P2, PT, PT, PT, UP0, 0x80, 0x0 ;  /* 0x000000000000781c */ /* 0x000fe40003f4f008 */
[----:B------:R-:W-:Y:S02]  /*6a50*/  FSEL R164, R237, -INF , !P0 ;  /* 0xff800000eda47808 */ /* 0x000fe40004000000 */
[----:B------:R-:W-:Y:S02]  /*6a60*/  PLOP3.LUT P0, PT, PT, PT, UP0, 0x80, 0x0 ;  /* 0x000000000000781c */ /* 0x000fe40003f0f008 */
[C---:B------:R-:W-:Y:S02]  /*6a70*/  ISETP.GT.AND P2, PT, R7.reuse, 0x11, P2 ;  /* 0x000000110700780c */ /* 0x040fe40001744270 */
[----:B------:R-:W-:Y:S02]  /*6a80*/  ISETP.GT.AND P0, PT, R7, 0x18, P0 ;  /* 0x000000180700780c */ /* 0x000fe40000704270 */
[C---:B------:R-:W-:Y:S02]  /*6a90*/  ISETP.LT.OR P2, PT, R9.reuse, 0x12, P2 ;  /* 0x000000120900780c */ /* 0x040fe40001741670 */
[----:B------:R-:W-:Y:S02]  /*6aa0*/  ISETP.LT.OR P0, PT, R9, 0x19, P0 ;  /* 0x000000190900780c */ /* 0x000fe40000701670 */
[----:B------:R-:W-:Y:S02]  /*6ab0*/  FSEL R162, R236, -INF , !P2 ;  /* 0xff800000eca27808 */ /* 0x000fe40005000000 */
[----:B------:R-:W-:Y:S02]  /*6ac0*/  FSEL R142, R238, -INF , !P0 ;  /* 0xff800000ee8e7808 */ /* 0x000fe40004000000 */
[----:B------:R-:W-:Y:S02]  /*6ad0*/  PLOP3.LUT P0, PT, PT, PT, UP0, 0x80, 0x0 ;  /* 0x000000000000781c */ /* 0x000fe40003f0f008 */
[----:B------:R-:W-:Y:S02]  /*6ae0*/  PLOP3.LUT P2, PT, PT, PT, UP0, 0x80, 0x0 ;  /* 0x000000000000781c */ /* 0x000fe40003f4f008 */
[C---:B------:R-:W-:Y:S02]  /*6af0*/  ISETP.GT.AND P0, PT, R7.reuse, 0x20, P0 ;  /* 0x000000200700780c */ /* 0x040fe40000704270 */
[----:B------:R-:W-:Y:S02]  /*6b00*/  ISETP.GT.AND P2, PT, R7, 0x19, P2 ;  /* 0x000000190700780c */ /* 0x000fe40001744270 */
[C---:B------:R-:W-:Y:S02]  /*6b10*/  ISETP.LT.OR P0, PT, R9.reuse, 0x21, P0 ;  /* 0x000000210900780c */ /* 0x040fe40000701670 */
[----:B------:R-:W-:Y:S02]  /*6b20*/  ISETP.LT.OR P2, PT, R9, 0x1a, P2 ;  /* 0x0000001a0900780c */ /* 0x000fe40001741670 */
[----:B------:R-:W-:Y:S02]  /*6b30*/  FSEL R160, R242, -INF , !P0 ;  /* 0xff800000f2a07808 */ /* 0x000fe40004000000 */
        /* <DEDUP_REMOVED lines=26> */
[----:B------:R-:W-:Y:S04]  /*6ce0*/  PLOP3.LUT P2, PT, PT, PT, UP0, 0x80, 0x0 ;  /* 0x000000000000781c */ /* 0x000fe80003f4f008 */
[----:B------:R-:W-:Y:S04]  /*6cf0*/  ISETP.GT.AND P2, PT, R7, 0x39, P2 ;  /* 0x000000390700780c */ /* 0x000fe80001744270 */
[----:B------:R-:W-:Y:S04]  /*6d00*/  ISETP.LT.OR P2, PT, R9, 0x3a, P2 ;  /* 0x0000003a0900780c */ /* 0x000fe80001741670 */
[----:B------:R-:W-:Y:S01]  /*6d10*/  FSEL R146, R159, -INF , !P2 ;  /* 0xff8000009f927808 */ /* 0x000fe20005000000 */
        /* <DEDUP_REMOVED lines=16> */
.L_x_189:
[----:B------:R-:W-:Y:S04]  /*6e20*/  MOV R7, c[0x0][0x32c] ;  /* 0x0000cb0000077a02 */ /* 0x000fe80000000f00 */
[----:B------:R-:W-:Y:S11]  /*6e30*/  ISETP.NE.AND P0, PT, R7, 0x1, PT ;  /* 0x000000010700780c */ /* 0x000ff60003f05270 */
[----:B------:R-:W-:Y:S02]  /*6e40*/  @!UPT UIADD3 URZ, URZ, URZ, URZ ;  /* 0x0000003f3f3ff290 */ /* 0x000fe4000fffe03f */
[----:B------:R-:W-:Y:S05]  /*6e50*/  @P0 IMAD.HI.U32 R7, R12, c[0x0][0x330], RZ ;  /* 0x0000cc000c070a27 */ /* 0x000fea00078e00ff */
[----:B------:R-:W-:Y:S02]  /*6e60*/  @P0 SHF.R.U32.HI R12, RZ, c[0x0][0x334], R7 ;  /* 0x0000cd00ff0c0a19 */ /* 0x000fe40000011607 */
.L_x_190:
[----:B------:R-:W-:Y:S05]  /*6e70*/  BSYNC B0 ;  /* 0x0000000000007941 */ /* 0x000fea0003800000 */
.L_x_188:
[----:B------:R-:W-:Y:S04]  /*6e80*/  IMAD.MOV.U32 R7, RZ, RZ, c[0x0][0x32c] ;  /* 0x0000cb00ff077624 */ /* 0x000fe800078e00ff */
[----:B------:R-:W-:Y:S04]  /*6e90*/  IMAD R7, R12, R7, -UR5 ;  /* 0x800000050c077e24 */ /* 0x000fe8000f8e0207 */
[----:B------:R-:W-:Y:S05]  /*6ea0*/  IMAD.IADD R7, R7, 0x1, -R212 ;  /* 0x0000000107077824 */ /* 0x000fea00078e0ad4 */
[----:B------:R-:W-:Y:S02]  /*6eb0*/  IADD3 R12, R7, c[0x0][0x32c], RZ ;  /* 0x0000cb00070c7a10 */ /* 0x000fe40007ffe0ff */
[----:B------:R-:W-:Y:S02]  /*6ec0*/  IMNMX R4, R4, R7, !PT ;  /* 0x0000000704047217 */ /* 0x000fe40007800200 */
[----:B------:R-:W-:Y:S02]  /*6ed0*/  IMNMX R5, R5, R12, PT ;  /* 0x0000000c05057217 */ /* 0x000fe40003800200 */
.L_x_187:
[----:B------:R-:W-:Y:S01]  /*6ee0*/  PLOP3.LUT P2, PT, PT, PT, UP0, 0x80, 0x0 ;  /* 0x000000000000781c */ /* 0x000fe20003f4f008 */
[----:B------:R-:W-:Y:S01]  /*6ef0*/  LDSM.16.MT88.4 R20, [R198+0x100] ;  /* 0x00010000c614783b */ /* 0x000fe20000004200 */
[----:B------:R-:W-:Y:S02]  /*6f00*/  PLOP3.LUT P0, PT, PT, PT, UP0, 0x80, 0x0 ;  /* 0x000000000000781c */ /* 0x000fe40003f0f008 */
[----:B------:R-:W-:Y:S02]  /*6f10*/  ISETP.GT.AND P2, PT, R4, RZ, P2 ;  /* 0x000000ff0400720c */ /* 0x000fe40001744270 */
[----:B------:R-:W-:Y:S02]  /*6f20*/  FMNMX.FTZ R7, R10, R3, !PT ;  /* 0x000000030a077209 */ /* 0x000fe40007810000 */
[----:B------:R-:W-:Y:S01]  /*6f30*/  ISETP.GT.AND P0, PT, R4, 0x1, P0 ;  /* 0x000000010400780c */ /* 0x000fe20000704270 */
[----:B------:R-:W-:Y:S01]  /*6f40*/  LDSM.16.MT88.4 R28, [R197+0x100] ;  /* 0x00010000c51c783b */ /* 0x000fe20000004200 */
[C---:B------:R-:W-:Y:S02]  /*6f50*/  ISETP.LT.OR P2, PT, R5.reuse, 0x1, P2 ;  /* 0x000000010500780c */ /* 0x040fe40001741670 */
[----:B------:R-:W-:Y:S02]  /*6f60*/  FMNMX.FTZ R7, R8, R7, !PT ;  /* 0x0000000708077209 */ /* 0x000fe40007810000 */
[----:B------:R-:W-:Y:S02]  /*6f70*/  FSEL R13, R0, -INF , !P2 ;  /* 0xff800000000d7808 */ /* 0x000fe40005000000 */
[----:B------:R-:W-:Y:S02]  /*6f80*/  ISETP.LT.OR P0, PT, R5, 0x2, P0 ;  /* 0x000000020500780c */ /* 0x000fe40000701670 */
[----:B------:R-:W-:Y:S02]  /*6f90*/  PLOP3.LUT P2, PT, PT, PT, UP0, 0x80, 0x0 ;  /* 0x000000000000781c */ /* 0x000fe40003f4f008 */
[----:B------:R-:W-:Y:S02]  /*6fa0*/  FMNMX.FTZ R7, R230, R7, !PT ;  /* 0x00000007e6077209 */ /* 0x000fe40007810000 */
[----:B------:R-:W-:Y:S02]  /*6fb0*/  FSEL R225, R225, -INF , !P0 ;  /* 0xff800000e1e17808 */ /* 0x000fe40004000000 */
[----:B------:R-:W-:Y:S02]  /*6fc0*/  ISETP.GT.AND P2, PT, R4, 0x8, P2 ;  /* 0x000000080400780c */ /* 0x000fe40001744270 */
[----:B------:R-:W-:Y:S02]  /*6fd0*/  PLOP3.LUT P0, PT, PT, PT, UP0, 0x80, 0x0 ;  /* 0x000000000000781c */ /* 0x000fe40003f0f008 */
[----:B------:R-:W-:Y:S02]  /*6fe0*/  FMNMX.FTZ R7, R6, R7, !PT ;  /* 0x0000000706077209 */ /* 0x000fe40007810000 */
[----:B------:R-:W-:Y:S02]  /*6ff0*/  ISETP.GT.AND P0, PT, R4, 0x9, P0 ;  /* 0x000000090400780c */ /* 0x000fe40000704270 */
[C---:B------:R-:W-:Y:S02]  /*7000*/  ISETP.LT.OR P2, PT, R5.reuse, 0x9, P2 ;  /* 0x000000090500780c */ /* 0x040fe40001741670 */
[----:B------:R-:W-:Y:S02]  /*7010*/  FMNMX.FTZ R7, R164, R7, !PT ;  /* 0x00000007a4077209 */ /* 0x000fe40007810000 */
[----:B------:R-:W-:Y:S02]  /*7020*/  FSEL R11, R226, -INF , !P2 ;  /* 0xff800000e20b7808 */ /* 0x000fe40005000000 */
[C---:B------:R-:W-:Y:S02]  /*7030*/  ISETP.LT.OR P0, PT, R5.reuse, 0xa, P0 ;  /* 0x0000000a0500780c */ /* 0x040fe40000701670 */
        /* <DEDUP_REMOVED lines=17> */
[----:B------:R-:W-:Y:S02]  /*7150*/  FMNMX.FTZ R0, R13, R2, !PT ;  /* 0x000000020d007209 */ /* 0x000fe40007810000 */
[----:B------:R-:W-:Y:S02]  /*7160*/  ISETP.GT.AND P0, PT, R4, 0x19, P0 ;  /* 0x000000190400780c */ /* 0x000fe40000704270 */
[----:B------:R-:W-:Y:S02]  /*7170*/  ISETP.LT.OR P2, PT, R5, 0x19, P2 ;  /* 0x000000190500780c */ /* 0x000fe40001741670 */
[----:B------:R-:W-:Y:S02]  /*7180*/  FMNMX.FTZ R7, R156, R7, !PT ;  /* 0x000000079c077209 */ /* 0x000fe40007810000 */
[----:B------:R-:W-:Y:S02]  /*7190*/  FSEL R143, R235, -INF , !P2 ;  /* 0xff800000eb8f7808 */ /* 0x000fe40005000000 */
[----:B------:R-:W-:Y:S02]  /*71a0*/  ISETP.LT.OR P0, PT, R5, 0x1a, P0 ;  /* 0x0000001a0500780c */ /* 0x000fe40000701670 */
[----:B------:R-:W-:Y:S02]  /*71b0*/  FMNMX.FTZ R0, R225, R0, !PT ;  /* 0x00000000e1007209 */ /* 0x000fe40007810000 */
[----:B------:R-:W-:Y:S02]  /*71c0*/  PLOP3.LUT P2, PT, PT, PT, UP0, 0x80, 0x0 ;  /* 0x000000000000781c */ /* 0x000fe40003f4f008 */
[----:B------:R-:W-:Y:S02]  /*71d0*/  FMNMX.FTZ R7, R154, R7, !PT ;  /* 0x000000079a077209 */ /* 0x000fe40007810000 */
[----:B------:R-:W-:Y:S02]  /*71e0*/  FSEL R141, R234, -INF , !P0 ;  /* 0xff800000ea8d7808 */ /* 0x000fe40004000000 */
[----:B------:R-:W-:Y:S02]  /*71f0*/  ISETP.GT.AND P2, PT, R4, 0x20, P2 ;  /* 0x000000200400780c */ /* 0x000fe40001744270 */
[----:B------:R-:W-:Y:S02]  /*7200*/  FMNMX.FTZ R0, R11, R0, !PT ;  /* 0x000000000b007209 */ /* 0x000fe40007810000 */
[----:B------:R-:W-:Y:S02]  /*7210*/  PLOP3.LUT P0, PT, PT, PT, UP0, 0x80, 0x0 ;  /* 0x000000000000781c */ /* 0x000fe40003f0f008 */
[----:B------:R-:W-:Y:S02]  /*7220*/  FMNMX.FTZ R7, R152, R7, !PT ;  /* 0x0000000798077209 */ /* 0x000fe40007810000 */
[----:B------:R-:W-:Y:S02]  /*7230*/  ISETP.GT.AND P0, PT, R4, 0x21, P0 ;  /* 0x000000210400780c */ /* 0x000fe40000704270 */
[----:B------:R-:W-:Y:S02]  /*7240*/  ISETP.LT.OR P2, PT, R5, 0x21, P2 ;  /* 0x000000210500780c */ /* 0x000fe40001741670 */
[----:B------:R-:W-:Y:S02]  /*7250*/  FMNMX.FTZ R0, R9, R0, !PT ;  /* 0x0000000009007209 */ /* 0x000fe40007810000 */
[----:B------:R-:W-:Y:S02]  /*7260*/  FMNMX.FTZ R7, R150, R7, !PT ;  /* 0x0000000796077209 */ /* 0x000fe40007810000 */
[----:B------:R-:W-:Y:S02]  /*7270*/  FSEL R159, R240, -INF , !P2 ;  /* 0xff800000f09f7808 */ /* 0x000fe40005000000 */
[----:B------:R-:W-:Y:S02]  /*7280*/  FMNMX.FTZ R12, R163, R0, !PT ;  /* 0x00000000a30c7209 */ /* 0x000fe40007810000 */
[----:B------:R-:W-:Y:S02]  /*7290*/  ISETP.LT.OR P0, PT, R5, 0x22, P0 ;  /* 0x000000220500780c */ /* 0x000fe40000701670 */
[----:B------:R-:W-:Y:S02]  /*72a0*/  PLOP3.LUT P2, PT, PT, PT, UP0, 0x80, 0x0 ;  /* 0x000000000000781c */ /* 0x000fe40003f4f008 */
[----:B------:R-:W-:Y:S02]  /*72b0*/  FMNMX.FTZ R7, R148, R7, !PT ;  /* 0x0000000794077209 */ /* 0x000fe40007810000 */
[----:B------:R-:W-:Y:S02]  /*72c0*/  FSEL R157, R239, -INF , !P0 ;  /* 0xff800000ef9d7808 */ /* 0x000fe40004000000 */
[----:B------:R-:W-:Y:S02]  /*72d0*/  FMNMX.FTZ R12, R161, R12, !PT ;  /* 0x0000000ca10c7209 */ /* 0x000fe40007810000 */
[----:B------:R-:W-:Y:S02]  /*72e0*/  ISETP.GT.AND P2, PT, R4, 0x28, P2 ;  /* 0x000000280400780c */ /* 0x000fe40001744270 */
[----:B------:R-:W-:Y:S02]  /*72f0*/  PLOP3.LUT P0, PT, PT, PT, UP0, 0x80, 0x0 ;  /* 0x000000000000781c */ /* 0x000fe40003f0f008 */
[----:B------:R-:W-:Y:S02]  /*7300*/  FMNMX.FTZ R0, R146, R7, !PT ;  /* 0x0000000792007209 */ /* 0x000fe40007810000 */
[----:B------:R-:W-:Y:S02]  /*7310*/  FMNMX.FTZ R12, R143, R12, !PT ;  /* 0x0000000c8f0c7209 */ /* 0x000fe40007810000 */
[----:B------:R-:W-:Y:S01]  /*7320*/  ISETP.GT.AND P0, PT, R4, 0x29, P0 ;  /* 0x000000290400780c */ /* 0x000fe20000704270 */
[----:B------:R-:W1:Y:S01]  /*7330*/  SHFL.BFLY PT, R7, R0, 0x2, 0x1f ;  /* 0x0c401f0000077f89 */ /* 0x000e6200000e0000 */
[----:B------:R-:W-:Y:S02]  /*7340*/  ISETP.LT.OR P2, PT, R5, 0x29, P2 ;  /* 0x000000290500780c */ /* 0x000fe40001741670 */
[----:B------:R-:W-:Y:S02]  /*7350*/  FMNMX.FTZ R12, R141, R12, !PT ;  /* 0x0000000c8d0c7209 */ /* 0x000fe40007810000 */
[----:B------:R-:W-:Y:S02]  /*7360*/  FSEL R155, R244, -INF , !P2 ;  /* 0xff800000f49b7808 */ /* 0x000fe40005000000 */
[----:B------:R-:W-:Y:S02]  /*7370*/  ISETP.LT.OR P0, PT, R5, 0x2a, P0 ;  /* 0x0000002a0500780c */ /* 0x000fe40000701670 */
[----:B------:R-:W-:Y:S02]  /*7380*/  PLOP3.LUT P2, PT, PT, PT, UP0, 0x80, 0x0 ;  /* 0x000000000000781c */ /* 0x000fe40003f4f008 */
[----:B------:R-:W-:Y:S02]  /*7390*/  FSEL R153, R243, -INF , !P0 ;  /* 0xff800000f3997808 */ /* 0x000fe40004000000 */
[----:B------:R-:W-:Y:S02]  /*73a0*/  FMNMX.FTZ R12, R159, R12, !PT ;  /* 0x0000000c9f0c7209 */ /* 0x000fe40007810000 */
[C---:B------:R-:W-:Y:S02]  /*73b0*/  ISETP.GT.AND P2, PT, R4.reuse, 0x30, P2 ;  /* 0x000000300400780c */ /* 0x040fe40001744270 */
[----:B------:R-:W-:Y:S02]  /*73c0*/  PLOP3.LUT P0, PT, PT, PT, UP0, 0x80, 0x0 ;  /* 0x000000000000781c */ /* 0x000fe40003f0f008 */
[----:B------:R-:W-:Y:S02]  /*73d0*/  FMNMX.FTZ R12, R157, R12, !PT ;  /* 0x0000000c9d0c7209 */ /* 0x000fe40007810000 */
[----:B------:R-:W-:Y:S02]  /*73e0*/  ISETP.GT.AND P0, PT, R4, 0x31, P0 ;  /* 0x000000310400780c */ /* 0x000fe40000704270 */
        /* <DEDUP_REMOVED lines=8> */
[----:B------:R-:W-:Y:S01]  /*7470*/  PLOP3.LUT P0, PT, PT, PT, UP0, 0x80, 0x0 ;  /* 0x000000000000781c */ /* 0x000fe20003f0f008 */
[----:B------:R-:W-:Y:S01]  /*7480*/  UISETP.GT.AND UP0, UPT, UR21, UR4, UPT ;  /* 0x000000041500728c */ /* 0x000fe2000bf04270 */
[----:B------:R-:W-:Y:S01]  /*7490*/  ISETP.LT.OR P2, PT, R5, 0x39, P2 ;  /* 0x000000390500780c */ /* 0x000fe20001741670 */
[----:B------:R-:W-:Y:S01]  /*74a0*/  UIADD3 UR21, UR21, -0x1, URZ ;  /* 0xffffffff15157890 */ /* 0x000fe2000fffe03f */
[----:B------:R-:W-:Y:S02]  /*74b0*/  ISETP.GT.AND P0, PT, R4, 0x39, P0 ;  /* 0x000000390400780c */ /* 0x000fe40000704270 */
[----:B------:R-:W-:Y:S02]  /*74c0*/  FMNMX.FTZ R4, R149, R14, !PT ;  /* 0x0000000e95047209 */ /* 0x000fe40007810000 */
[----:B-1----:R-:W-:Y:S02]  /*74d0*/  FMNMX.FTZ R12, R0, R7, !PT ;  /* 0x00000007000c7209 */ /* 0x002fe40007810000 */
[----:B------:R-:W-:Y:S02]  /*74e0*/  FSEL R145, R249, -INF , !P2 ;  /* 0xff800000f9917808 */ /* 0x000fe40005000000 */
[----:B------:R-:W-:Y:S01]  /*74f0*/  FMNMX.FTZ R0, R147, R4, !PT ;  /* 0x0000000493007209 */ /* 0x000fe20007810000 */
[----:B------:R-:W1:Y:S01]  /*7500*/  SHFL.BFLY PT, R15, R12, 0x1, 0x1f ;  /* 0x0c201f000c0f7f89 */ /* 0x000e6200000e0000 */
[----:B------:R-:W-:Y:S02]  /*7510*/  ISETP.LT.OR P0, PT, R5, 0x3a, P0 ;  /* 0x0000003a0500780c */ /* 0x000fe40000701670 */
[----:B------:R-:W-:Y:S02]  /*7520*/  FMNMX.FTZ R0, R145, R0, !PT ;  /* 0x0000000091007209 */ /* 0x000fe40007810000 */
[----:B------:R-:W-:Y:S04]  /*7530*/  FSEL R133, R248, -INF , !P0 ;  /* 0xff800000f8857808 */ /* 0x000fe80004000000 */
[----:B------:R-:W-:Y:S05]  /*7540*/  FMNMX.FTZ R7, R133, R0, !PT ;  /* 0x0000000085077209 */ /* 0x000fea0007810000 */
[----:B------:R-:W2:Y:S01]  /*7550*/  SHFL.BFLY PT, R4, R7, 0x2, 0x1f ;  /* 0x0c401f0007047f89 */ /* 0x000ea200000e0000 */
[----:B-1----:R-:W-:Y:S04]  /*7560*/  FMNMX.FTZ R0, R12, R15, !PT ;  /* 0x0000000f0c007209 */ /* 0x002fe80007810000 */
[C---:B------:R-:W-:Y:S01]  /*7570*/  FSETP.NEU.FTZ.AND P0, PT, R0.reuse, -INF , PT ;  /* 0xff8000000000780b */ /* 0x040fe20003f1d000 */
[----:B------:R-:W-:Y:S05]  /*7580*/  FMUL.FTZ R151, R0, c[0x0][0x2d0] ;  /* 0x0000b40000977a20 */ /* 0x000fea0000410000 */
[----:B------:R-:W-:Y:S02]  /*7590*/  FSEL R151, R151, RZ, P0 ;  /* 0x000000ff97977208 */ /* 0x000fe40000000000 */
[----:B--2---:R-:W-:Y:S03]  /*75a0*/  FMNMX.FTZ R5, R7, R4, !PT ;  /* 0x0000000407057209 */ /* 0x004fe60007810000 */
[--C-:B------:R-:W-:Y:S01]  /*75b0*/  FFMA.FTZ R168, R10, c[0x0][0x2d0], -R151.reuse ;  /* 0x0000b4000aa87a23 */ /* 0x100fe20000010897 */
[----:B------:R-:W-:Y:S01]  /*75c0*/  FSEL R4, R0, RZ, P0 ;  /* 0x000000ff00047208 */ /* 0x000fe20000000000 */
[--C-:B------:R-:W-:Y:S01]  /*75d0*/  FFMA.FTZ R135, R8, c[0x0][0x2d0], -R151.reuse ;  /* 0x0000b40008877a23 */ /* 0x100fe20000010897 */
[----:B------:R-:W1:Y:S01]  /*75e0*/  SHFL.BFLY PT, R132, R5, 0x1, 0x1f ;  /* 0x0c201f0005847f89 */ /* 0x000e6200000e0000 */
[----:B------:R-:W-:Y:S02]  /*75f0*/  FFMA.FTZ R134, R230, c[0x0][0x2d0], -R151 ;  /* 0x0000b400e6867a23 */ /* 0x000fe40000010897 */
[----:B------:R-:W-:Y:S01]  /*7600*/  MUFU.EX2 R168, R168 ;  /* 0x000000a800a87308 */ /* 0x000fe20000000800 */
[----:B------:R-:W-:Y:S02]  /*7610*/  FADD.FTZ R3, -R4, R3 ;  /* 0x0000000304037221 */ /* 0x000fe40000010100 */
[--C-:B------:R-:W-:Y:S02]  /*7620*/  FFMA.FTZ R169, R6, c[0x0][0x2d0], -R151.reuse ;  /* 0x0000b40006a97a23 */ /* 0x100fe40000010897 */
[----:B------:R-:W-:Y:S02]  /*7630*/  FMUL.FTZ R6, R3, c[0x0][0x2d0] ;  /* 0x0000b40003067a20 */ /* 0x000fe40000410000 */
[--C-:B------:R-:W-:Y:S02]  /*7640*/  FFMA.FTZ R174, R164, c[0x0][0x2d0], -R151.reuse ;  /* 0x0000b400a4ae7a23 */ /* 0x100fe40000010897 */
[----:B------:R-:W-:Y:S01]  /*7650*/  LDSM.16.MT88.4 R164, [R203+0x5900] ;  /* 0x00590000cba4783b */ /* 0x000fe20000004200 */
[----:B------:R-:W2:Y:S01]  /*7660*/  MUFU.EX2 R135, R135 ;  /* 0x0000008700877308 */ /* 0x000ea20000000800 */
[--C-:B------:R-:W-:Y:S02]  /*7670*/  FFMA.FTZ R175, R162, c[0x0][0x2d0], -R151.reuse ;  /* 0x0000b400a2af7a23 */ /* 0x100fe40000010897 */
[--C-:B------:R-:W-:Y:S02]  /*7680*/  FFMA.FTZ R176, R142, c[0x0][0x2d0], -R151.reuse ;  /* 0x0000b4008eb07a23 */ /* 0x100fe40000010897 */
[--C-:B------:R-:W-:Y:S02]  /*7690*/  FFMA.FTZ R177, R140, c[0x0][0x2d0], -R151.reuse ;  /* 0x0000b4008cb17a23 */ /* 0x100fe40000010897 */
[--C-:B------:R-:W-:Y:S02]  /*76a0*/  FFMA.FTZ R227, R160, c[0x0][0x2d0], -R151.reuse ;  /* 0x0000b400a0e37a23 */ /* 0x100fe40000010897 */
[--C-:B------:R-:W-:Y:S01]  /*76b0*/  FFMA.FTZ R228, R158, c[0x0][0x2d0], -R151.reuse ;  /* 0x0000b4009ee47a23 */ /* 0x100fe20000010897 */
[----:B------:R-:W-:Y:S01]  /*76c0*/  MUFU.EX2 R134, R134 ;  /* 0x0000008600867308 */ /* 0x000fe20000000800 */
[--C-:B------:R-:W-:Y:S01]  /*76d0*/  FFMA.FTZ R229, R156, c[0x0][0x2d0], -R151.reuse ;  /* 0x0000b4009ce57a23 */ /* 0x100fe20000010897 */
[----:B-1----:R-:W-:Y:S01]  /*76e0*/  FMNMX.FTZ R132, R5, R132, !PT ;  /* 0x0000008405847209 */ /* 0x002fe20007810000 */
[--C-:B------:R-:W-:Y:S02]  /*76f0*/  FFMA.FTZ R230, R154, c[0x0][0x2d0], -R151.reuse ;  /* 0x0000b4009ae67a23 */ /* 0x100fe40000010897 */
[--C-:B------:R-:W-:Y:S01]  /*7700*/  FFMA.FTZ R235, R152, c[0x0][0x2d0], -R151.reuse ;  /* 0x0000b40098eb7a23 */ /* 0x100fe20000010897 */
[C---:B------:R-:W-:Y:S01]  /*7710*/  FSETP.NEU.FTZ.AND P0, PT, R132.reuse, -INF , PT ;  /* 0xff8000008400780b */ /* 0x040fe20003f1d000 */
[----:B------:R-:W-:Y:S02]  /*7720*/  FMUL.FTZ R144, R132, c[0x0][0x2d0] ;  /* 0x0000b40084907a20 */ /* 0x000fe40000410000 */
[--C-:B------:R-:W-:Y:S01]  /*7730*/  FFMA.FTZ R236, R150, c[0x0][0x2d0], -R151.reuse ;  /* 0x0000b40096ec7a23 */ /* 0x100fe20000010897 */
[----:B------:R-:W-:Y:S01]  /*7740*/  FSEL R5, R132, RZ, P0 ;  /* 0x000000ff84057208 */ /* 0x000fe20000000000 */
[----:B------:R-:W1:Y:S01]  /*7750*/  MUFU.EX2 R169, R169 ;  /* 0x000000a900a97308 */ /* 0x000e620000000800 */
[----:B------:R-:W-:Y:S01]  /*7760*/  FSEL R144, R144, RZ, P0 ;  /* 0x000000ff90907208 */ /* 0x000fe20000000000 */
[--C-:B------:R-:W-:Y:S01]  /*7770*/  FFMA.FTZ R237, R148, c[0x0][0x2d0], -R151.reuse ;  /* 0x0000b40094ed7a23 */ /* 0x100fe20000010897 */
[----:B--2---:R-:W-:Y:S01]  /*7780*/  F2FP.BF16.PACK_AB R136, R135, R168 ;  /* 0x000000a88788723e */ /* 0x004fe200000010ff */
[----:B------:R-:W-:Y:S01]  /*7790*/  FADD.FTZ R5, -R5, R2 ;  /* 0x0000000205057221 */ /* 0x000fe20000010100 */
[----:B------:R-:W-:Y:S01]  /*77a0*/  PLOP3.LUT P0, PT, PT, PT, UP0, 0x80, 0x0 ;  /* 0x000000000000781c */ /* 0x000fe20003f0f008 */
[--C-:B------:R-:W-:Y:S02]  /*77b0*/  FFMA.FTZ R173, R13, c[0x0][0x2d0], -R144.reuse ;  /* 0x0000b4000dad7a23 */ /* 0x100fe40000010890 */
[----:B------:R-:W2:Y:S01]  /*77c0*/  LDSM.16.MT88.4 R12, [R203+0x100] ;  /* 0x00010000cb0c783b */ /* 0x000ea20000004200 */
[--C-:B------:R-:W-:Y:S01]  /*77d0*/  FFMA.FTZ R172, R225, c[0x0][0x2d0], -R144.reuse ;  /* 0x0000b400e1ac7a23 */ /* 0x100fe20000010890 */
[----:B------:R-:W3:Y:S01]  /*77e0*/  MUFU.EX2 R3, R6 ;  /* 0x0000000600037308 */ /* 0x000ee20000000800 */
[--C-:B------:R-:W-:Y:S02]  /*77f0*/  FFMA.FTZ R171, R11, c[0x0][0x2d0], -R144.reuse ;  /* 0x0000b4000bab7a23 */ /* 0x100fe40000010890 */
[--C-:B------:R-:W-:Y:S02]  /*7800*/  FFMA.FTZ R170, R9, c[0x0][0x2d0], -R144.reuse ;  /* 0x0000b40009aa7a23 */ /* 0x100fe40000010890 */
[----:B------:R-:W-:Y:S02]  /*7810*/  FMUL.FTZ R2, R5, c[0x0][0x2d0] ;  /* 0x0000b40005027a20 */ /* 0x000fe40000410000 */
[--C-:B------:R-:W-:Y:S02]  /*7820*/  FFMA.FTZ R178, R163, c[0x0][0x2d0], -R144.reuse ;  /* 0x0000b400a3b27a23 */ /* 0x100fe40000010890 */
[--C-:B------:R-:W-:Y:S01]  /*7830*/  FFMA.FTZ R179, R161, c[0x0][0x2d0], -R144.reuse ;  /* 0x0000b400a1b37a23 */ /* 0x100fe20000010890 */
[----:B------:R-:W-:Y:S01]  /*7840*/  MUFU.EX2 R173, R173 ;  /* 0x000000ad00ad7308 */ /* 0x000fe20000000800 */
[----:B------:R-:W-:Y:S01]  /*7850*/  LDSM.16.MT88.4 R160, [R196+0x3900] ;  /* 0x00390000c4a0783b */ /* 0x000fe20000004200 */
[--C-:B------:R-:W-:Y:S01]  /*7860*/  FFMA.FTZ R225, R143, c[0x0][0x2d0], -R144.reuse ;  /* 0x0000b4008fe17a23 */ /* 0x100fe20000010890 */
[----:B-1----:R-:W-:Y:S01]  /*7870*/  F2FP.BF16.PACK_AB R138, R169, R134 ;  /* 0x00000086a98a723e */ /* 0x002fe200000010ff */
[--C-:B------:R-:W-:Y:S02]  /*7880*/  FFMA.FTZ R226, R141, c[0x0][0x2d0], -R144.reuse ;  /* 0x0000b4008de27a23 */ /* 0x100fe40000010890 */
[--C-:B------:R-:W-:Y:S03]  /*7890*/  FFMA.FTZ R231, R159, c[0x0][0x2d0], -R144.reuse ;  /* 0x0000b4009fe77a23 */ /* 0x100fe60000010890 */
[----:B------:R-:W-:Y:S01]  /*78a0*/  LDSM.16.MT88.4 R140, [R197+0x2900] ;  /* 0x00290000c58c783b */ /* 0x000fe20000004200 */
[----:B------:R-:W1:Y:S01]  /*78b0*/  MUFU.EX2 R172, R172 ;  /* 0x000000ac00ac7308 */ /* 0x000e620000000800 */
[--C-:B------:R-:W-:Y:S02]  /*78c0*/  FFMA.FTZ R232, R157, c[0x0][0x2d0], -R144.reuse ;  /* 0x0000b4009de87a23 */ /* 0x100fe40000010890 */
[--C-:B------:R-:W-:Y:S02]  /*78d0*/  FFMA.FTZ R233, R155, c[0x0][0x2d0], -R144.reuse ;  /* 0x0000b4009be97a23 */ /* 0x100fe40000010890 */
[C---:B---3--:R-:W-:Y:S02]  /*78e0*/  FMUL.FTZ R4, R3.reuse, R128 ;  /* 0x0000008003047220 */ /* 0x048fe40000410000 */
[C---:B------:R-:W-:Y:S01]  /*78f0*/  FMUL.FTZ R5, R3.reuse, R129 ;  /* 0x0000008103057220 */ /* 0x040fe20000410000 */
[----:B------:R-:W-:Y:S01]  /*7900*/  LDSM.16.MT88.4 R156, [R197+0x3900] ;  /* 0x00390000c59c783b */ /* 0x000fe20000004200 */
[C---:B------:R-:W-:Y:S01]  /*7910*/  FMUL.FTZ R8, R3.reuse, R124 ;  /* 0x0000007c03087220 */ /* 0x040fe20000410000 */
[----:B------:R-:W-:Y:S01]  /*7920*/  MUFU.EX2 R171, R171 ;  /* 0x000000ab00ab7308 */ /* 0x000fe20000000800 */
[C---:B------:R-:W-:Y:S02]  /*7930*/  FMUL.FTZ R9, R3.reuse, R125 ;  /* 0x0000007d03097220 */ /* 0x040fe40000410000 */
[C---:B------:R-:W-:Y:S02]  /*7940*/  FMUL.FTZ R16, R3.reuse, R116 ;  /* 0x0000007403107220 */ /* 0x040fe40000410000 */
[C---:B------:R-:W-:Y:S02]  /*7950*/  FMUL.FTZ R17, R3.reuse, R117 ;  /* 0x0000007503117220 */ /* 0x040fe40000410000 */
[C---:B------:R-:W-:Y:S02]  /*7960*/  FMUL.FTZ R24, R3.reuse, R108 ;  /* 0x0000006c03187220 */ /* 0x040fe40000410000 */
[C---:B------:R-:W-:Y:S01]  /*7970*/  FMUL.FTZ R25, R3.reuse, R109 ;  /* 0x0000006d03197220 */ /* 0x040fe20000410000 */
[----:B------:R-:W3:Y:S01]  /*7980*/  MUFU.EX2 R170, R170 ;  /* 0x000000aa00aa7308 */ /* 0x000ee20000000800 */
[C---:B------:R-:W-:Y:S02]  /*7990*/  FMUL.FTZ R32, R3.reuse, R100 ;  /* 0x0000006403207220 */ /* 0x040fe40000410000 */
[----:B------:R-:W-:Y:S01]  /*79a0*/  FMUL.FTZ R33, R3, R101 ;  /* 0x0000006503217220 */ /* 0x000fe20000410000 */
[----:B-1----:R-:W-:Y:S01]  /*79b0*/  F2FP.BF16.PACK_AB R137, R172, R173 ;  /* 0x000000adac89723e */ /* 0x002fe200000010ff */
[--C-:B------:R-:W-:Y:S02]  /*79c0*/  FFMA.FTZ R234, R153, c[0x0][0x2d0], -R144.reuse ;  /* 0x0000b40099ea7a23 */ /* 0x100fe40000010890 */
[----:B------:R-:W-:Y:S01]  /*79d0*/  LDSM.16.MT88.4 R152, [R198+0x3900] ;  /* 0x00390000c698783b */ /* 0x000fe20000004200 */
[--C-:B------:R-:W-:Y:S02]  /*79e0*/  FFMA.FTZ R239, R149, c[0x0][0x2d0], -R144.reuse ;  /* 0x0000b40095ef7a23 */ /* 0x100fe40000010890 */
[----:B------:R-:W1:Y:S01]  /*79f0*/  MUFU.EX2 R2, R2 ;  /* 0x0000000200027308 */ /* 0x000e620000000800 */
[--C-:B------:R-:W-:Y:S02]  /*7a00*/  FFMA.FTZ R240, R147, c[0x0][0x2d0], -R144.reuse ;  /* 0x0000b40093f07a23 */ /* 0x100fe40000010890 */
[--C-:B------:R-:W-:Y:S02]  /*7a10*/  FFMA.FTZ R241, R145, c[0x0][0x2d0], -R144.reuse ;  /* 0x0000b40091f17a23 */ /* 0x100fe40000010890 */
[----:B------:R-:W-:Y:S02]  /*7a20*/  FFMA.FTZ R151, R146, c[0x0][0x2d0], -R151 ;  /* 0x0000b40092977a23 */ /* 0x000fe40000010897 */
[----:B------:R-:W-:Y:S02]  /*7a30*/  FFMA.FTZ R144, R133, c[0x0][0x2d0], -R144 ;  /* 0x0000b40085907a23 */ /* 0x000fe40000010890 */
[C---:B------:R-:W-:Y:S01]  /*7a40*/  FMUL.FTZ R36, R3.reuse, R36 ;  /* 0x0000002403247220 */ /* 0x040fe20000410000 */
[----:B------:R-:W-:Y:S01]  /*7a50*/  MUFU.EX2 R238, R151 ;  /* 0x0000009700ee7308 */ /* 0x000fe20000000800 */
[C---:B------:R-:W-:Y:S02]  /*7a60*/  FMUL.FTZ R37, R3.reuse, R37 ;  /* 0x0000002503257220 */ /* 0x040fe40000410000 */
[C---:B------:R-:W-:Y:S01]  /*7a70*/  FMUL.FTZ R40, R3.reuse, R40 ;  /* 0x0000002803287220 */ /* 0x040fe20000410000 */
[----:B---3--:R-:W-:Y:S01]  /*7a80*/  F2FP.BF16.PACK_AB R139, R170, R171 ;  /* 0x000000abaa8b723e */ /* 0x008fe200000010ff */
[C---:B------:R-:W-:Y:S02]  /*7a90*/  FMUL.FTZ R41, R3.reuse, R41 ;  /* 0x0000002903297220 */ /* 0x040fe40000410000 */
[C---:B------:R-:W-:Y:S02]  /*7aa0*/  FMUL.FTZ R44, R3.reuse, R44 ;  /* 0x0000002c032c7220 */ /* 0x040fe40000410000 */
[C---:B------:R-:W-:Y:S01]  /*7ab0*/  FMUL.FTZ R45, R3.reuse, R45 ;  /* 0x0000002d032d7220 */ /* 0x040fe20000410000 */
[----:B------:R3:W-:Y:S01]  /*7ac0*/  MUFU.EX2 R242, R144 ;  /* 0x0000009000f27308 */ /* 0x0007e20000000800 */
[C---:B------:R-:W-:Y:S02]  /*7ad0*/  FMUL.FTZ R48, R3.reuse, R48 ;  /* 0x0000003003307220 */ /* 0x040fe40000410000 */
[C---:B------:R-:W-:Y:S02]  /*7ae0*/  FMUL.FTZ R49, R3.reuse, R49 ;  /* 0x0000003103317220 */ /* 0x040fe40000410000 */
[C---:B-1----:R-:W-:Y:S02]  /*7af0*/  FMUL.FTZ R6, R2.reuse, R130 ;  /* 0x0000008202067220 */ /* 0x042fe40000410000 */
[C---:B------:R-:W-:Y:S02]  /*7b00*/  FMUL.FTZ R7, R2.reuse, R131 ;  /* 0x0000008302077220 */ /* 0x040fe40000410000 */
[----:B------:R-:W-:Y:S01]  /*7b10*/  LDSM.16.MT88.4 R128, [R198+0x2900] ;  /* 0x00290000c680783b */ /* 0x000fe20000004200 */
[C---:B------:R-:W-:Y:S01]  /*7b20*/  FMUL.FTZ R10, R2.reuse, R126 ;  /* 0x0000007e020a7220 */ /* 0x040fe20000410000 */
[----:B------:R-:W-:Y:S01]  /*7b30*/  MUFU.EX2 R174, R174 ;  /* 0x000000ae00ae7308 */ /* 0x000fe20000000800 */
[C---:B------:R-:W-:Y:S02]  /*7b40*/  FMUL.FTZ R11, R2.reuse, R127 ;  /* 0x0000007f020b7220 */ /* 0x040fe40000410000 */
[C---:B--2---:R-:W-:Y:S03]  /*7b50*/  HMMA.16816.F32.BF16 R4, R136.reuse, R12, R4 ;  /* 0x0000000c8804723c */ /* 0x044fe60000041804 */
[----:B------:R-:W-:Y:S02]  /*7b60*/  LDSM.16.MT88.4 R124, [R203+0x2900] ;  /* 0x00290000cb7c783b */ /* 0x000fe40000004200 */
[C---:B------:R-:W-:Y:S02]  /*7b70*/  FMUL.FTZ R18, R2.reuse, R118 ;  /* 0x0000007602127220 */ /* 0x040fe40000410000 */
[C---:B------:R-:W-:Y:S01]  /*7b80*/  FMUL.FTZ R12, R3.reuse, R120 ;  /* 0x00000078030c7220 */ /* 0x040fe20000410000 */
[C---:B------:R-:W-:Y:S01]  /*7b90*/  HMMA.16816.F32.BF16 R8, R136.reuse, R14, R8 ;  /* 0x0000000e8808723c */ /* 0x040fe20000041808 */
[----:B------:R-:W1:Y:S02]  /*7ba0*/  MUFU.EX2 R175, R175 ;  /* 0x000000af00af7308 */ /* 0x000e640000000800 */
[----:B---3--:R-:W-:Y:S01]  /*7bb0*/  LDSM.16.MT88.4 R144, [R196+0x1900] ;  /* 0x00190000c490783b */ /* 0x008fe20000004200 */
[C---:B------:R-:W-:Y:S02]  /*7bc0*/  FMUL.FTZ R13, R3.reuse, R121 ;  /* 0x00000079030d7220 */ /* 0x040fe40000410000 */
[C---:B------:R-:W-:Y:S02]  /*7bd0*/  FMUL.FTZ R19, R2.reuse, R119 ;  /* 0x0000007702137220 */ /* 0x040fe40000410000 */
[C---:B------:R-:W-:Y:S03]  /*7be0*/  FMUL.FTZ R14, R2.reuse, R122 ;  /* 0x0000007a020e7220 */ /* 0x040fe60000410000 */
[----:B------:R-:W-:Y:S01]  /*7bf0*/  LDSM.16.MT88.4 R116, [R198+0x900] ;  /* 0x00090000c674783b */ /* 0x000fe20000004200 */
[C---:B------:R-:W-:Y:S01]  /*7c00*/  FMUL.FTZ R15, R2.reuse, R123 ;  /* 0x0000007b020f7220 */ /* 0x040fe20000410000 */
[----:B------:R-:W-:Y:S01]  /*7c10*/  MUFU.EX2 R176, R176 ;  /* 0x000000b000b07308 */ /* 0x000fe20000000800 */
[C---:B------:R-:W-:Y:S02]  /*7c20*/  FMUL.FTZ R26, R2.reuse, R110 ;  /* 0x0000006e021a7220 */ /* 0x040fe40000410000 */
[C---:B------:R-:W-:Y:S02]  /*7c30*/  FMUL.FTZ R27, R2.reuse, R111 ;  /* 0x0000006f021b7220 */ /* 0x040fe40000410000 */
[C---:B------:R-:W-:Y:S01]  /*7c40*/  FMUL.FTZ R34, R2.reuse, R102 ;  /* 0x0000006602227220 */ /* 0x040fe20000410000 */
[C---:B------:R-:W-:Y:S01]  /*7c50*/  HMMA.16816.F32.BF16 R12, R136.reuse, R20, R12 ;  /* 0x00000014880c723c */ /* 0x040fe2000004180c */
[----:B------:R-:W2:Y:S02]  /*7c60*/  LDSM.16.MT88.4 R120, [R196+0x100] ;  /* 0x00010000c478783b */ /* 0x000ea40000004200 */
[C---:B------:R-:W-:Y:S01]  /*7c70*/  FMUL.FTZ R35, R2.reuse, R103 ;  /* 0x0000006702237220 */ /* 0x040fe20000410000 */
[----:B------:R-:W-:Y:S01]  /*7c80*/  MUFU.EX2 R177, R177 ;  /* 0x000000b100b17308 */ /* 0x000fe20000000800 */
[C---:B------:R-:W-:Y:S02]  /*7c90*/  FMUL.FTZ R38, R2.reuse, R38 ;  /* 0x0000002602267220 */ /* 0x040fe40000410000 */
[C---:B------:R-:W-:Y:S01]  /*7ca0*/  FMUL.FTZ R20, R3.reuse, R112 ;  /* 0x0000007003147220 */ /* 0x040fe20000410000 */
[C---:B------:R-:W-:Y:S01]  /*7cb0*/  HMMA.16816.F32.BF16 R16, R136.reuse, R22, R16 ;  /* 0x000000168810723c */ /* 0x040fe20000041810 */
[----:B------:R-:W-:Y:S03]  /*7cc0*/  LDSM.16.MT88.4 R100, [R197+0x2100] ;  /* 0x00210000c564783b */ /* 0x000fe60000004200 */
[C---:B------:R-:W-:Y:S02]  /*7cd0*/  FMUL.FTZ R21, R3.reuse, R113 ;  /* 0x0000007103157220 */ /* 0x040fe40000410000 */
[C---:B------:R-:W-:Y:S01]  /*7ce0*/  FMUL.FTZ R39, R2.reuse, R39 ;  /* 0x0000002702277220 */ /* 0x040fe20000410000 */
[----:B------:R-:W-:Y:S01]  /*7cf0*/  MUFU.EX2 R178, R178 ;  /* 0x000000b200b27308 */ /* 0x000fe20000000800 */
[C---:B------:R-:W-:Y:S01]  /*7d00*/  FMUL.FTZ R22, R2.reuse, R114 ;  /* 0x0000007202167220 */ /* 0x040fe20000410000 */
[----:B------:R-:W-:Y:S03]  /*7d10*/  LDSM.16.MT88.4 R108, [R196+0x2100] ;  /* 0x00210000c46c783b */ /* 0x000fe60000004200 */
[C---:B------:R-:W-:Y:S02]  /*7d20*/  FMUL.FTZ R23, R2.reuse, R115 ;  /* 0x0000007302177220 */ /* 0x040fe40000410000 */
[C---:B------:R-:W-:Y:S02]  /*7d30*/  FMUL.FTZ R42, R2.reuse, R42 ;  /* 0x0000002a022a7220 */ /* 0x040fe40000410000 */
[C---:B------:R-:W-:Y:S01]  /*7d40*/  FMUL.FTZ R43, R2.reuse, R43 ;  /* 0x0000002b022b7220 */ /* 0x040fe20000410000 */
[----:B------:R-:W3:Y:S01]  /*7d50*/  LDSM.16.MT88.4 R112, [R203+0x2100] ;  /* 0x00210000cb70783b */ /* 0x000ee20000004200 */
[C---:B------:R-:W-:Y:S01]  /*7d60*/  FMUL.FTZ R46, R2.reuse, R46 ;  /* 0x0000002e022e7220 */ /* 0x040fe20000410000 */
[C---:B------:R-:W-:Y:S01]  /*7d70*/  HMMA.16816.F32.BF16 R20, R136.reuse, R28, R20 ;  /* 0x0000001c8814723c */ /* 0x040fe20000041814 */
[----:B------:R-:W4:Y:S02]  /*7d80*/  MUFU.EX2 R179, R179 ;  /* 0x000000b300b37308 */ /* 0x000f240000000800 */
[C---:B------:R-:W-:Y:S02]  /*7d90*/  FMUL.FTZ R47, R2.reuse, R47 ;  /* 0x0000002f022f7220 */ /* 0x040fe40000410000 */
[C---:B------:R-:W-:Y:S01]  /*7da0*/  FMUL.FTZ R50, R2.reuse, R50 ;  /* 0x0000003202327220 */ /* 0x040fe20000410000 */
[----:B------:R-:W-:Y:S01]  /*7db0*/  LDSM.16.MT88.4 R148, [R203+0x3900] ;  /* 0x00390000cb94783b */ /* 0x000fe20000004200 */
[C---:B------:R-:W-:Y:S01]  /*7dc0*/  FMUL.FTZ R28, R3.reuse, R104 ;  /* 0x00000068031c7220 */ /* 0x040fe20000410000 */
[C---:B------:R-:W-:Y:S03]  /*7dd0*/  HMMA.16816.F32.BF16 R24, R136.reuse, R30, R24 ;  /* 0x0000001e8818723c */ /* 0x040fe60000041818 */
[----:B------:R-:W-:Y:S01]  /*7de0*/  MUFU.EX2 R225, R225 ;  /* 0x000000e100e17308 */ /* 0x000fe20000000800 */
[C---:B------:R-:W-:Y:S02]  /*7df0*/  FMUL.FTZ R29, R3.reuse, R105 ;  /* 0x00000069031d7220 */ /* 0x040fe40000410000 */
[C---:B------:R-:W-:Y:S02]  /*7e00*/  FMUL.FTZ R51, R2.reuse, R51 ;  /* 0x0000003302337220 */ /* 0x040fe40000410000 */
[C---:B------:R-:W-:Y:S04]  /*7e10*/  FMUL.FTZ R30, R2.reuse, R106 ;  /* 0x0000006a021e7220 */ /* 0x040fe80000410000 */
[C---:B------:R-:W-:Y:S01]  /*7e20*/  FMUL.FTZ R31, R2.reuse, R107 ;  /* 0x0000006b021f7220 */ /* 0x040fe20000410000 */
[----:B------:R-:W5:Y:S01]  /*7e30*/  MUFU.EX2 R226, R226 ;  /* 0x000000e200e27308 */ /* 0x000f620000000800 */
[----:B------:R-:W1:Y:S01]  /*7e40*/  LDSM.16.MT88.4 R104, [R198+0x2100] ;  /* 0x00210000c668783b */ /* 0x000e620000004200 */
[C---:B------:R-:W-:Y:S02]  /*7e50*/  FMUL.FTZ R52, R3.reuse, R52 ;  /* 0x0000003403347220 */ /* 0x040fe40000410000 */
[C---:B------:R-:W-:Y:S02]  /*7e60*/  FMUL.FTZ R53, R3.reuse, R53 ;  /* 0x0000003503357220 */ /* 0x040fe40000410000 */
[C---:B--2---:R-:W-:Y:S03]  /*7e70*/  HMMA.16816.F32.BF16 R28, R136.reuse, R120, R28 ;  /* 0x00000078881c723c */ /* 0x044fe6000004181c */
        /* <DEDUP_REMOVED lines=8> */
[----:B------:R-:W2:Y:S01]  /*7f00*/  MUFU.EX2 R228, R228 ;  /* 0x000000e400e47308 */ /* 0x000ea20000000800 */
[C---:B---3--:R-:W-:Y:S04]  /*7f10*/  HMMA.16816.F32.BF16 R36, R136.reuse, R112, R36 ;  /* 0x000000708824723c */ /* 0x048fe80000041824 */
[C---:B------:R-:W-:Y:S02]  /*7f20*/  FMUL.FTZ R59, R2.reuse, R59 ;  /* 0x0000003b023b7220 */ /* 0x040fe40000410000 */
[C---:B------:R-:W-:Y:S02]  /*7f30*/  FMUL.FTZ R60, R3.reuse, R60 ;  /* 0x0000003c033c7220 */ /* 0x040fe40000410000 */
[C---:B------:R-:W-:Y:S01]  /*7f40*/  HMMA.16816.F32.BF16 R40, R136.reuse, R114, R40 ;  /* 0x000000728828723c */ /* 0x040fe20000041828 */
[----:B------:R-:W-:Y:S01]  /*7f50*/  LDSM.16.MT88.4 R112, [R203+0x900] ;  /* 0x00090000cb70783b */ /* 0x000fe20000004200 */
[----:B------:R-:W-:Y:S02]  /*7f60*/  MUFU.EX2 R229, R229 ;  /* 0x000000e500e57308 */ /* 0x000fe40000000800 */
[C---:B------:R-:W-:Y:S02]  /*7f70*/  FMUL.FTZ R61, R3.reuse, R61 ;  /* 0x0000003d033d7220 */ /* 0x040fe40000410000 */
[C---:B------:R-:W-:Y:S02]  /*7f80*/  FMUL.FTZ R62, R2.reuse, R62 ;  /* 0x0000003e023e7220 */ /* 0x040fe40000410000 */
[C---:B------:R-:W-:Y:S01]  /*7f90*/  FMUL.FTZ R63, R2.reuse, R63 ;  /* 0x0000003f023f7220 */ /* 0x040fe20000410000 */
[C---:B-1----:R-:W-:Y:S03]  /*7fa0*/  HMMA.16816.F32.BF16 R44, R136.reuse, R104, R44 ;  /* 0x00000068882c723c */ /* 0x042fe6000004182c */
[----:B------:R-:W1:Y:S01]  /*7fb0*/  MUFU.EX2 R230, R230 ;  /* 0x000000e600e67308 */ /* 0x000e620000000800 */
[C---:B------:R-:W-:Y:S02]  /*7fc0*/  FMUL.FTZ R64, R3.reuse, R64 ;  /* 0x0000004003407220 */ /* 0x040fe40000410000 */
[C---:B------:R-:W-:Y:S02]  /*7fd0*/  FMUL.FTZ R65, R3.reuse, R65 ;  /* 0x0000004103417220 */ /* 0x040fe40000410000 */
[C---:B------:R-:W-:Y:S01]  /*7fe0*/  FMUL.FTZ R66, R2.reuse, R66 ;  /* 0x0000004202427220 */ /* 0x040fe20000410000 */
[C---:B------:R-:W-:Y:S01]  /*7ff0*/  HMMA.16816.F32.BF16 R48, R136.reuse, R106, R48 ;  /* 0x0000006a8830723c */ /* 0x040fe20000041830 */
[----:B------:R-:W3:Y:S03]  /*8000*/  LDSM.16.MT88.4 R104, [R203+0x4100] ;  /* 0x00410000cb68783b */ /* 0x000ee60000004200 */
[----:B------:R-:W-:Y:S01]  /*8010*/  MUFU.EX2 R231, R231 ;  /* 0x000000e700e77308 */ /* 0x000fe20000000800 */
[C---:B------:R-:W-:Y:S02]  /*8020*/  FMUL.FTZ R67, R2.reuse, R67 ;  /* 0x0000004302437220 */ /* 0x040fe40000410000 */
[C---:B------:R-:W-:Y:S01]  /*8030*/  FMUL.FTZ R68, R3.reuse, R68 ;  /* 0x0000004403447220 */ /* 0x040fe20000410000 */
[C---:B------:R-:W-:Y:S04]  /*8040*/  HMMA.16816.F32.BF16 R52, R136.reuse, R100, R52 ;  /* 0x000000648834723c */ /* 0x040fe80000041834 */
[C---:B------:R-:W-:Y:S02]  /*8050*/  FMUL.FTZ R69, R3.reuse, R69 ;  /* 0x0000004503457220 */ /* 0x040fe40000410000 */
[----:B------:R-:W1:Y:S01]  /*8060*/  MUFU.EX2 R232, R232 ;  /* 0x000000e800e87308 */ /* 0x000e620000000800 */
[C---:B------:R-:W-:Y:S01]  /*8070*/  FMUL.FTZ R70, R2.reuse, R70 ;  /* 0x0000004602467220 */ /* 0x040fe20000410000 */
[C---:B------:R-:W-:Y:S01]  /*8080*/  HMMA.16816.F32.BF16 R56, R136.reuse, R102, R56 ;  /* 0x000000668838723c */ /* 0x040fe20000041838 */
[----:B------:R-:W1:Y:S03]  /*8090*/  LDSM.16.MT88.4 R100, [R198+0x4100] ;  /* 0x00410000c664783b */ /* 0x000e660000004200 */
[C---:B------:R-:W-:Y:S02]  /*80a0*/  FMUL.FTZ R71, R2.reuse, R71 ;  /* 0x0000004702477220 */ /* 0x040fe40000410000 */
[C---:B------:R-:W-:Y:S02]  /*80b0*/  FMUL.FTZ R72, R3.reuse, R72 ;  /* 0x0000004803487220 */ /* 0x040fe40000410000 */
[----:B------:R-:W-:Y:S01]  /*80c0*/  MUFU.EX2 R233, R233 ;  /* 0x000000e900e97308 */ /* 0x000fe20000000800 */
[C---:B------:R-:W-:Y:S03]  /*80d0*/  HMMA.16816.F32.BF16 R60, R136.reuse, R108, R60 ;  /* 0x0000006c883c723c */ /* 0x040fe6000004183c */
[C---:B------:R-:W-:Y:S02]  /*80e0*/  FMUL.FTZ R73, R3.reuse, R73 ;  /* 0x0000004903497220 */ /* 0x040fe40000410000 */
[C---:B------:R-:W-:Y:S03]  /*80f0*/  FMUL.FTZ R74, R2.reuse, R74 ;  /* 0x0000004a024a7220 */ /* 0x040fe60000410000 */
[C---:B------:R-:W-:Y:S01]  /*8100*/  HMMA.16816.F32.BF16 R64, R136.reuse, R110, R64 ;  /* 0x0000006e8840723c */ /* 0x040fe20000041840 */
[----:B------:R-:W2:Y:S01]  /*8110*/  LDSM.16.MT88.4 R108, [R197+0x4100] ;  /* 0x00410000c56c783b */ /* 0x000ea20000004200 */
[----:B------:R-:W2:Y:S02]  /*8120*/  MUFU.EX2 R234, R234 ;  /* 0x000000ea00ea7308 */ /* 0x000ea40000000800 */
[C---:B------:R-:W-:Y:S02]  /*8130*/  FMUL.FTZ R75, R2.reuse, R75 ;  /* 0x0000004b024b7220 */ /* 0x040fe40000410000 */
[C---:B------:R-:W-:Y:S02]  /*8140*/  FMUL.FTZ R76, R3.reuse, R76 ;  /* 0x0000004c034c7220 */ /* 0x040fe40000410000 */
[C---:B------:R-:W-:Y:S01]  /*8150*/  FMUL.FTZ R77, R3.reuse, R77 ;  /* 0x0000004d034d7220 */ /* 0x040fe20000410000 */
[C---:B---3--:R-:W-:Y:S03]  /*8160*/  HMMA.16816.F32.BF16 R68, R136.reuse, R104, R68 ;  /* 0x000000688844723c */ /* 0x048fe60000041844 */
[C---:B------:R-:W-:Y:S01]  /*8170*/  FMUL.FTZ R78, R2.reuse, R78 ;  /* 0x0000004e024e7220 */ /* 0x040fe20000410000 */
[----:B------:R-:W-:Y:S01]  /*8180*/  MUFU.EX2 R235, R235 ;  /* 0x000000eb00eb7308 */ /* 0x000fe20000000800 */
[C---:B------:R-:W-:Y:S02]  /*8190*/  FMUL.FTZ R79, R2.reuse, R79 ;  /* 0x0000004f024f7220 */ /* 0x040fe40000410000 */
[C---:B------:R-:W-:Y:S01]  /*81a0*/  FMUL.FTZ R80, R3.reuse, R80 ;  /* 0x0000005003507220 */ /* 0x040fe20000410000 */
[C---:B------:R-:W-:Y:S01]  /*81b0*/  HMMA.16816.F32.BF16 R72, R136.reuse, R106, R72 ;  /* 0x0000006a8848723c */ /* 0x040fe20000041848 */
[----:B------:R-:W3:Y:S03]  /*81c0*/  LDSM.16.MT88.4 R104, [R196+0x4100] ;  /* 0x00410000c468783b */ /* 0x000ee60000004200 */
[C---:B------:R-:W-:Y:S02]  /*81d0*/  FMUL.FTZ R81, R3.reuse, R81 ;  /* 0x0000005103517220 */ /* 0x040fe40000410000 */
[C---:B------:R-:W-:Y:S01]  /*81e0*/  FMUL.FTZ R82, R2.reuse, R82 ;  /* 0x0000005202527220 */ /* 0x040fe20000410000 */
[----:B------:R-:W2:Y:S01]  /*81f0*/  MUFU.EX2 R236, R236 ;  /* 0x000000ec00ec7308 */ /* 0x000ea20000000800 */
[C---:B-1----:R-:W-:Y:S04]  /*8200*/  HMMA.16816.F32.BF16 R76, R136.reuse, R100, R76 ;  /* 0x00000064884c723c */ /* 0x042fe8000004184c */
[C---:B------:R-:W-:Y:S02]  /*8210*/  FMUL.FTZ R83, R2.reuse, R83 ;  /* 0x0000005302537220 */ /* 0x040fe40000410000 */
[----:B------:R-:W-:Y:S01]  /*8220*/  FMUL.FTZ R84, R3, R84 ;  /* 0x0000005403547220 */ /* 0x000fe20000410000 */
[----:B------:R-:W-:Y:S01]  /*8230*/  F2FP.BF16.PACK_AB R100, R175, R174 ;  /* 0x000000aeaf64723e */ /* 0x000fe200000010ff */
[----:B------:R-:W-:Y:S01]  /*8240*/  FMUL.FTZ R85, R3, R85 ;  /* 0x0000005503557220 */ /* 0x000fe20000410000 */
[----:B----4-:R-:W-:Y:S01]  /*8250*/  F2FP.BF16.PACK_AB R101, R179, R178 ;  /* 0x000000b2b365723e */ /* 0x010fe200000010ff */
[----:B------:R-:W-:Y:S01]  /*8260*/  MUFU.EX2 R237, R237 ;  /* 0x000000ed00ed7308 */ /* 0x000fe20000000800 */
[C---:B------:R-:W-:Y:S03]  /*8270*/  HMMA.16816.F32.BF16 R80, R136.reuse, R102, R80 ;  /* 0x000000668850723c */ /* 0x040fe60000041850 */
[C---:B------:R-:W-:Y:S02]  /*8280*/  FMUL.FTZ R86, R2.reuse, R86 ;  /* 0x0000005602567220 */ /* 0x040fe40000410000 */
[C---:B------:R-:W-:Y:S02]  /*8290*/  FMUL.FTZ R87, R2.reuse, R87 ;  /* 0x0000005702577220 */ /* 0x040fe40000410000 */
[----:B------:R-:W-:Y:S01]  /*82a0*/  FMUL.FTZ R88, R3, R88 ;  /* 0x0000005803587220 */ /* 0x000fe20000410000 */
[----:B------:R-:W-:Y:S01]  /*82b0*/  F2FP.BF16.PACK_AB R102, R177, R176 ;  /* 0x000000b0b166723e */ /* 0x000fe200000010ff */
[C---:B------:R-:W-:Y:S01]  /*82c0*/  FMUL.FTZ R89, R3.reuse, R89 ;  /* 0x0000005903597220 */ /* 0x040fe20000410000 */
[----:B------:R-:W-:Y:S02]  /*82d0*/  MUFU.EX2 R239, R239 ;  /* 0x000000ef00ef7308 */ /* 0x000fe40000000800 */
[C---:B--2---:R-:W-:Y:S03]  /*82e0*/  HMMA.16816.F32.BF16 R84, R136.reuse, R108, R84 ;  /* 0x0000006c8854723c */ /* 0x044fe60000041854 */
[----:B------:R-:W-:Y:S01]  /*82f0*/  FMUL.FTZ R90, R2, R90 ;  /* 0x0000005a025a7220 */ /* 0x000fe20000410000 */
[----:B-----5:R-:W-:Y:S01]  /*8300*/  F2FP.BF16.PACK_AB R103, R226, R225 ;  /* 0x000000e1e267723e */ /* 0x020fe200000010ff */
[C---:B------:R-:W-:Y:S02]  /*8310*/  FMUL.FTZ R91, R2.reuse, R91 ;  /* 0x0000005b025b7220 */ /* 0x040fe40000410000 */
[C---:B------:R-:W-:Y:S01]  /*8320*/  FMUL.FTZ R92, R3.reuse, R92 ;  /* 0x0000005c035c7220 */ /* 0x040fe20000410000 */
[----:B------:R-:W1:Y:S01]  /*8330*/  MUFU.EX2 R240, R240 ;  /* 0x000000f000f07308 */ /* 0x000e620000000800 */
[C---:B------:R-:W-:Y:S03]  /*8340*/  FMUL.FTZ R93, R3.reuse, R93 ;  /* 0x0000005d035d7220 */ /* 0x040fe60000410000 */
[C---:B------:R-:W-:Y:S01]  /*8350*/  HMMA.16816.F32.BF16 R88, R136.reuse, R110, R88 ;  /* 0x0000006e8858723c */ /* 0x040fe20000041858 */
[----:B------:R-:W2:Y:S02]  /*8360*/  LDSM.16.MT88.4 R108, [R197+0x900] ;  /* 0x00090000c56c783b */ /* 0x000ea40000004200 */
[C---:B------:R-:W-:Y:S02]  /*8370*/  FMUL.FTZ R94, R2.reuse, R94 ;  /* 0x0000005e025e7220 */ /* 0x040fe40000410000 */
[C---:B------:R-:W-:Y:S01]  /*8380*/  FMUL.FTZ R95, R2.reuse, R95 ;  /* 0x0000005f025f7220 */ /* 0x040fe20000410000 */
[----:B------:R-:W4:Y:S01]  /*8390*/  MUFU.EX2 R241, R241 ;  /* 0x000000f100f17308 */ /* 0x000f220000000800 */
[C---:B------:R-:W-:Y:S02]  /*83a0*/  FMUL.FTZ R96, R3.reuse, R96 ;  /* 0x0000006003607220 */ /* 0x040fe40000410000 */
[C---:B------:R-:W-:Y:S03]  /*83b0*/  FMUL.FTZ R97, R3.reuse, R97 ;  /* 0x0000006103617220 */ /* 0x040fe60000410000 */
[C---:B---3--:R-:W-:Y:S03]  /*83c0*/  HMMA.16816.F32.BF16 R92, R136.reuse, R104, R92 ;  /* 0x00000068885c723c */ /* 0x048fe6000004185c */
[C---:B------:R-:W-:Y:S02]  /*83d0*/  FMUL.FTZ R98, R2.reuse, R98 ;  /* 0x0000006202627220 */ /* 0x040fe40000410000 */
[C---:B------:R-:W-:Y:S02]  /*83e0*/  FMUL.FTZ R99, R2.reuse, R99 ;  /* 0x0000006302637220 */ /* 0x040fe40000410000 */
[----:B------:R-:W-:Y:S02]  /*83f0*/  FFMA.FTZ R168, R3, R214, R168 ;  /* 0x000000d603a87223 */ /* 0x000fe400000100a8 */
[----:B------:R-:W-:Y:S03]  /*8400*/  FFMA.FTZ R173, R2, R215, R173 ;  /* 0x000000d702ad7223 */ /* 0x000fe600000100ad */
[----:B------:R-:W-:Y:S01]  /*8410*/  HMMA.16816.F32.BF16 R96, R136, R106, R96 ;  /* 0x0000006a8860723c */ /* 0x000fe20000041860 */
[----:B------:R-:W3:Y:S02]  /*8420*/  LDSM.16.MT88.4 R104, [R196+0x2900] ;  /* 0x00290000c468783b */ /* 0x000ee40000004200 */
[----:B------:R-:W-:Y:S02]  /*8430*/  FADD.FTZ R135, R135, R168 ;  /* 0x000000a887877221 */ /* 0x000fe40000010000 */
[----:B------:R-:W-:Y:S02]  /*8440*/  FADD.FTZ R172, R172, R173 ;  /* 0x000000adacac7221 */ /* 0x000fe40000010000 */
[----:B------:R-:W-:Y:S01]  /*8450*/  FADD.FTZ R134, R134, R135 ;  /* 0x0000008786867221 */ /* 0x000fe20000010000 */
[C---:B------:R-:W-:Y:S01]  /*8460*/  HMMA.16816.F32.BF16 R4, R100.reuse, R112, R4 ;  /* 0x000000706404723c */ /* 0x040fe20000041804 */
[----:B------:R-:W-:Y:S04]  /*8470*/  LDSM.16.MT88.4 R136, [R197+0x3100] ;  /* 0x00310000c588783b */ /* 0x000fe80000004200 */
[----:B------:R-:W-:Y:S02]  /*8480*/  FADD.FTZ R3, R171, R172 ;  /* 0x000000acab037221 */ /* 0x000fe40000010000 */
[----:B------:R-:W-:Y:S01]  /*8490*/  FADD.FTZ R169, R169, R134 ;  /* 0x00000086a9a97221 */ /* 0x000fe20000010000 */
[C---:B------:R-:W-:Y:S01]  /*84a0*/  HMMA.16816.F32.BF16 R8, R100.reuse, R114, R8 ;  /* 0x000000726408723c */ /* 0x040fe20000041808 */
[----:B------:R-:W-:Y:S03]  /*84b0*/  LDSM.16.MT88.4 R112, [R198+0x4900] ;  /* 0x00490000c670783b */ /* 0x000fe60000004200 */
[----:B------:R-:W-:Y:S02]  /*84c0*/  FADD.FTZ R3, R170, R3 ;  /* 0x00000003aa037221 */ /* 0x000fe40000010000 */
[----:B------:R-:W-:Y:S02]  /*84d0*/  FADD.FTZ R174, R174, R169 ;  /* 0x000000a9aeae7221 */ /* 0x000fe40000010000 */
[C---:B------:R-:W-:Y:S04]  /*84e0*/  HMMA.16816.F32.BF16 R12, R100.reuse, R116, R12 ;  /* 0x00000074640c723c */ /* 0x040fe8000004180c */
[----:B------:R-:W-:Y:S01]  /*84f0*/  FADD.FTZ R2, R178, R3 ;  /* 0x00000003b2027221 */ /* 0x000fe20000010000 */
[----:B------:R-:W-:Y:S01]  /*8500*/  MOV R3, R0 ;  /* 0x0000000000037202 */ /* 0x000fe20000000f00 */
[----:B------:R-:W-:Y:S02]  /*8510*/  FADD.FTZ R175, R175, R174 ;  /* 0x000000aeafaf7221 */ /* 0x000fe40000010000 */
[C---:B------:R-:W-:Y:S01]  /*8520*/  HMMA.16816.F32.BF16 R16, R100.reuse, R118, R16 ;  /* 0x000000766410723c */ /* 0x040fe20000041810 */
[----:B------:R-:W-:Y:S03]  /*8530*/  LDSM.16.MT88.4 R116, [R197+0x4900] ;  /* 0x00490000c574783b */ /* 0x000fe60000004200 */
[----:B------:R-:W-:Y:S02]  /*8540*/  FADD.FTZ R2, R179, R2 ;  /* 0x00000002b3027221 */ /* 0x000fe40000010000 */
[----:B------:R-:W-:Y:S02]  /*8550*/  FADD.FTZ R176, R176, R175 ;  /* 0x000000afb0b07221 */ /* 0x000fe40000010000 */
[C---:B--2---:R-:W-:Y:S04]  /*8560*/  HMMA.16816.F32.BF16 R20, R100.reuse, R108, R20 ;  /* 0x0000006c6414723c */ /* 0x044fe80000041814 */
[----:B------:R-:W-:Y:S01]  /*8570*/  FADD.FTZ R225, R225, R2 ;  /* 0x00000002e1e17221 */ /* 0x000fe20000010000 */
[----:B------:R-:W-:Y:S01]  /*8580*/  MOV R2, R132 ;  /* 0x0000008400027202 */ /* 0x000fe20000000f00 */
[----:B------:R-:W-:Y:S02]  /*8590*/  FADD.FTZ R176, R177, R176 ;  /* 0x000000b0b1b07221 */ /* 0x000fe40000010000 */
[C---:B------:R-:W-:Y:S01]  /*85a0*/  HMMA.16816.F32.BF16 R24, R100.reuse, R110, R24 ;  /* 0x0000006e6418723c */ /* 0x040fe20000041818 */
[----:B------:R-:W2:Y:S03]  /*85b0*/  LDSM.16.MT88.4 R108, [R203+0x4900] ;  /* 0x00490000cb6c783b */ /* 0x000ea60000004200 */
[----:B------:R-:W-:Y:S04]  /*85c0*/  FADD.FTZ R226, R226, R225 ;  /* 0x000000e1e2e27221 */ /* 0x000fe80000010000 */
        /* <DEDUP_REMOVED lines=20> */
[----:B------:R-:W5:Y:S07]  /*8710*/  LDSM.16.MT88.4 R112, [R197+0x1100] ;  /* 0x00110000c570783b */ /* 0x000f6e0000004200 */
[C---:B------:R-:W-:Y:S08]  /*8720*/  HMMA.16816.F32.BF16 R84, R100.reuse, R116, R84 ;  /* 0x000000746454723c */ /* 0x040ff00000041854 */
[C---:B------:R-:W-:Y:S01]  /*8730*/  HMMA.16816.F32.BF16 R88, R100.reuse, R118, R88 ;  /* 0x000000766458723c */ /* 0x040fe20000041858 */
[----:B------:R-:W1:Y:S07]  /*8740*/  LDSM.16.MT88.4 R116, [R203+0x3100] ;  /* 0x00310000cb74783b */ /* 0x000e6e0000004200 */
[C---:B---3--:R-:W-:Y:S08]  /*8750*/  HMMA.16816.F32.BF16 R92, R100.reuse, R104, R92 ;  /* 0x00000068645c723c */ /* 0x048ff0000004185c */
[----:B------:R-:W-:Y:S01]  /*8760*/  HMMA.16816.F32.BF16 R96, R100, R106, R96 ;  /* 0x0000006a6460723c */ /* 0x000fe20000041860 */
[----:B------:R-:W3:Y:S06]  /*8770*/  LDSM.16.MT88.4 R104, [R196+0x3100] ;  /* 0x00310000c468783b */ /* 0x000eec0000004200 */
[----:B------:R-:W-:Y:S01]  /*8780*/  F2FP.BF16.PACK_AB R100, R228, R227 ;  /* 0x000000e3e464723e */ /* 0x000fe200000010ff */
[----:B------:R-:W-:Y:S01]  /*8790*/  FADD.FTZ R227, R227, R176 ;  /* 0x000000b0e3e37221 */ /* 0x000fe20000010000 */
[----:B------:R-:W-:Y:S03]  /*87a0*/  F2FP.BF16.PACK_AB R102, R230, R229 ;  /* 0x000000e5e666723e */ /* 0x000fe600000010ff */
[----:B------:R-:W-:Y:S01]  /*87b0*/  F2FP.BF16.PACK_AB R101, R232, R231 ;  /* 0x000000e7e865723e */ /* 0x000fe200000010ff */
[----:B------:R-:W-:Y:S01]  /*87c0*/  FADD.FTZ R231, R231, R226 ;  /* 0x000000e2e7e77221 */ /* 0x000fe20000010000 */
[----:B------:R-:W-:Y:S01]  /*87d0*/  F2FP.BF16.PACK_AB R103, R234, R233 ;  /* 0x000000e9ea67723e */ /* 0x000fe200000010ff */
[----:B------:R-:W-:Y:S02]  /*87e0*/  FADD.FTZ R228, R228, R227 ;  /* 0x000000e3e4e47221 */ /* 0x000fe40000010000 */
[----:B------:R-:W-:Y:S02]  /*87f0*/  FADD.FTZ R232, R232, R231 ;  /* 0x000000e7e8e87221 */ /* 0x000fe40000010000 */
[----:B------:R-:W-:Y:S02]  /*8800*/  FADD.FTZ R229, R229, R228 ;  /* 0x000000e4e5e57221 */ /* 0x000fe40000010000 */
[C---:B--2---:R-:W-:Y:S03]  /*8810*/  HMMA.16816.F32.BF16 R4, R100.reuse, R108, R4 ;  /* 0x0000006c6404723c */ /* 0x044fe60000041804 */
[----:B------:R-:W-:Y:S02]  /*8820*/  FADD.FTZ R233, R233, R232 ;  /* 0x000000e8e9e97221 */ /* 0x000fe40000010000 */
[----:B------:R-:W-:Y:S02]  /*8830*/  FADD.FTZ R230, R230, R229 ;  /* 0x000000e5e6e67221 */ /* 0x000fe40000010000 */
[----:B------:R-:W-:Y:S01]  /*8840*/  FADD.FTZ R234, R234, R233 ;  /* 0x000000e9eaea7221 */ /* 0x000fe20000010000 */
[C---:B------:R-:W-:Y:S01]  /*8850*/  HMMA.16816.F32.BF16 R8, R100.reuse, R110, R8 ;  /* 0x0000006e6408723c */ /* 0x040fe20000041808 */
[----:B------:R-:W2:Y:S07]  /*8860*/  LDSM.16.MT88.4 R108, [R203+0x5100] ;  /* 0x00510000cb6c783b */ /* 0x000eae0000004200 */
[C---:B------:R-:W-:Y:S08]  /*8870*/  HMMA.16816.F32.BF16 R12, R100.reuse, R120, R12 ;  /* 0x00000078640c723c */ /* 0x040ff0000004180c */
[C---:B------:R-:W-:Y:S08]  /*8880*/  HMMA.16816.F32.BF16 R16, R100.reuse, R122, R16 ;  /* 0x0000007a6410723c */ /* 0x040ff00000041810 */
[C---:B-----5:R-:W-:Y:S08]  /*8890*/  HMMA.16816.F32.BF16 R20, R100.reuse, R112, R20 ;  /* 0x000000706414723c */ /* 0x060ff00000041814 */
[C---:B------:R-:W-:Y:S01]  /*88a0*/  HMMA.16816.F32.BF16 R24, R100.reuse, R114, R24 ;  /* 0x000000726418723c */ /* 0x040fe20000041818 */
[----:B------:R-:W5:Y:S07]  /*88b0*/  LDSM.16.MT88.4 R112, [R198+0x5100] ;  /* 0x00510000c670783b */ /* 0x000f6e0000004200 */
[C---:B------:R-:W-:Y:S08]  /*88c0*/  HMMA.16816.F32.BF16 R28, R100.reuse, R124, R28 ;  /* 0x0000007c641c723c */ /* 0x040ff0000004181c */
[C---:B------:R-:W-:Y:S01]  /*88d0*/  HMMA.16816.F32.BF16 R32, R100.reuse, R126, R32 ;  /* 0x0000007e6420723c */ /* 0x040fe20000041820 */
[----:B------:R-:W-:Y:S07]  /*88e0*/  LDSM.16.MT88.4 R124, [R203+0x1900] ;  /* 0x00190000cb7c783b */ /* 0x000fee0000004200 */
[C---:B-1----:R-:W-:Y:S08]  /*88f0*/  HMMA.16816.F32.BF16 R36, R100.reuse, R116, R36 ;  /* 0x000000746424723c */ /* 0x042ff00000041824 */
[C---:B------:R-:W-:Y:S01]  /*8900*/  HMMA.16816.F32.BF16 R40, R100.reuse, R118, R40 ;  /* 0x000000766428723c */ /* 0x040fe20000041828 */
[----:B------:R-:W1:Y:S07]  /*8910*/  LDSM.16.MT88.4 R116, [R197+0x5100] ;  /* 0x00510000c574783b */ /* 0x000e6e0000004200 */
        /* <DEDUP_REMOVED lines=9> */
[----:B----4-:R-:W-:Y:S01]  /*89b0*/  F2FP.BF16.PACK_AB R139, R242, R241 ;  /* 0x000000f1f28b723e */ /* 0x010fe200000010ff */
[----:B------:R-:W-:Y:S02]  /*89c0*/  FADD.FTZ R239, R239, R234 ;  /* 0x000000eaefef7221 */ /* 0x000fe40000010000 */
[----:B------:R-:W-:Y:S01]  /*89d0*/  FADD.FTZ R236, R236, R235 ;  /* 0x000000ebecec7221 */ /* 0x000fe20000010000 */
[C---:B------:R-:W-:Y:S01]  /*89e0*/  HMMA.16816.F32.BF16 R64, R100.reuse, R106, R64 ;  /* 0x0000006a6440723c */ /* 0x040fe20000041840 */
[----:B------:R-:W3:Y:S03]  /*89f0*/  LDSM.16.MT88.4 R104, [R196+0x5100] ;  /* 0x00510000c468783b */ /* 0x000ee60000004200 */
[----:B------:R-:W-:Y:S02]  /*8a00*/  FADD.FTZ R240, R240, R239 ;  /* 0x000000eff0f07221 */ /* 0x000fe40000010000 */
[----:B------:R-:W-:Y:S02]  /*8a10*/  FADD.FTZ R237, R237, R236 ;  /* 0x000000eceded7221 */ /* 0x000fe40000010000 */
[C---:B--2---:R-:W-:Y:S04]  /*8a20*/  HMMA.16816.F32.BF16 R68, R100.reuse, R108, R68 ;  /* 0x0000006c6444723c */ /* 0x044fe80000041844 */
[----:B------:R-:W-:Y:S02]  /*8a30*/  FADD.FTZ R215, R241, R240 ;  /* 0x000000f0f1d77221 */ /* 0x000fe40000010000 */
[----:B------:R-:W-:Y:S02]  /*8a40*/  FADD.FTZ R214, R238, R237 ;  /* 0x000000edeed67221 */ /* 0x000fe40000010000 */
[C---:B------:R-:W-:Y:S01]  /*8a50*/  HMMA.16816.F32.BF16 R72, R100.reuse, R110, R72 ;  /* 0x0000006e6448723c */ /* 0x040fe20000041848 */
[----:B------:R-:W2:Y:S03]  /*8a60*/  LDSM.16.MT88.4 R108, [R198+0x1900] ;  /* 0x00190000c66c783b */ /* 0x000ea60000004200 */
[----:B------:R-:W-:Y:S04]  /*8a70*/  FADD.FTZ R215, R242, R215 ;  /* 0x000000d7f2d77221 */ /* 0x000fe80000010000 */
[C---:B-----5:R-:W-:Y:S08]  /*8a80*/  HMMA.16816.F32.BF16 R76, R100.reuse, R112, R76 ;  /* 0x00000070644c723c */ /* 0x060ff0000004184c */
[C---:B------:R-:W-:Y:S08]  /*8a90*/  HMMA.16816.F32.BF16 R80, R100.reuse, R114, R80 ;  /* 0x000000726450723c */ /* 0x040ff00000041850 */
[C---:B-1----:R-:W-:Y:S08]  /*8aa0*/  HMMA.16816.F32.BF16 R84, R100.reuse, R116, R84 ;  /* 0x000000746454723c */ /* 0x042ff00000041854 */
[C---:B------:R-:W-:Y:S08]  /*8ab0*/  HMMA.16816.F32.BF16 R88, R100.reuse, R118, R88 ;  /* 0x000000766458723c */ /* 0x040ff00000041858 */
[C---:B---3--:R-:W-:Y:S08]  /*8ac0*/  HMMA.16816.F32.BF16 R92, R100.reuse, R104, R92 ;  /* 0x00000068645c723c */ /* 0x048ff0000004185c */
[----:B------:R-:W-:Y:S08]  /*8ad0*/  HMMA.16816.F32.BF16 R96, R100, R106, R96 ;  /* 0x0000006a6460723c */ /* 0x000ff00000041860 */
[C---:B------:R-:W-:Y:S01]  /*8ae0*/  HMMA.16816.F32.BF16 R128, R136.reuse, R124, R4 ;  /* 0x0000007c8880723c */ /* 0x040fe20000041804 */
[----:B------:R-:W1:Y:S07]  /*8af0*/  LDSM.16.MT88.4 R4, [R198+0x5900] ;  /* 0x00590000c604783b */ /* 0x000e6e0000004200 */
[C---:B------:R-:W-:Y:S01]  /*8b00*/  HMMA.16816.F32.BF16 R124, R136.reuse, R126, R8 ;  /* 0x0000007e887c723c */ /* 0x040fe20000041808 */
[----:B------:R-:W3:Y:S07]  /*8b10*/  LDSM.16.MT88.4 R8, [R197+0x5900] ;  /* 0x00590000c508783b */ /* 0x000eee0000004200 */
[C---:B--2---:R-:W-:Y:S01]  /*8b20*/  HMMA.16816.F32.BF16 R120, R136.reuse, R108, R12 ;  /* 0x0000006c8878723c */ /* 0x044fe2000004180c */
[----:B------:R-:W2:Y:S07]  /*8b30*/  LDSM.16.MT88.4 R12, [R196+0x5900] ;  /* 0x00590000c40c783b */ /* 0x000eae0000004200 */
        /* <DEDUP_REMOVED lines=15> */
[C---:B-1----:R-:W-:Y:S08]  /*8c30*/  HMMA.16816.F32.BF16 R76, R136.reuse, R4, R76 ;  /* 0x00000004884c723c */ /* 0x042ff0000004184c */
[C---:B------:R-:W-:Y:S08]  /*8c40*/  HMMA.16816.F32.BF16 R80, R136.reuse, R6, R80 ;  /* 0x000000068850723c */ /* 0x040ff00000041850 */
[C---:B---3--:R-:W-:Y:S08]  /*8c50*/  HMMA.16816.F32.BF16 R84, R136.reuse, R8, R84 ;  /* 0x000000088854723c */ /* 0x048ff00000041854 */
[C---:B------:R-:W-:Y:S08]  /*8c60*/  HMMA.16816.F32.BF16 R88, R136.reuse, R10, R88 ;  /* 0x0000000a8858723c */ /* 0x040ff00000041858 */
[C---:B--2---:R-:W-:Y:S08]  /*8c70*/  HMMA.16816.F32.BF16 R92, R136.reuse, R12, R92 ;  /* 0x0000000c885c723c */ /* 0x044ff0000004185c */
[----:B------:R-:W-:Y:S01]  /*8c80*/  HMMA.16816.F32.BF16 R96, R136, R14, R96 ;  /* 0x0000000e8860723c */ /* 0x000fe20000041860 */
[----:B------:R-:W-:-:S07]  /*8c90*/  @P0 BRA `(.L_x_191) ;  /* 0xffffc4e000000947 */ /* 0x000fce000383ffff */
.L_x_180:
[----:B------:R-:W1:Y:S01]  /*8ca0*/  S2UR UR24, SR_CTAID.X ;  /* 0x00000000001879c3 */ /* 0x000e620000002500 */
[----:B------:R-:W-:Y:S01]  /*8cb0*/  ULDC UR25, c[0x0][0x168] ;  /* 0x00005a0000197ab9 */ /* 0x000fe20000000800 */
[----:B------:R-:W-:Y:S01]  /*8cc0*/  PLOP3.LUT P0, PT, PT, PT, UP1, 0x40, 0x0 ;  /* 0x000000000000781c */ /* 0x000fe20003f0e818 */
[----:B------:R-:W-:-:S02]  /*8cd0*/  ULDC.64 UR4, c[0x0][0x2c8] ;  /* 0x0000b20000047ab9 */ /* 0x000fc40000000a00 */
[----:B------:R-:W-:Y:S02]  /*8ce0*/  UIADD3 UR25, -UR25, 0x1, URZ ;  /* 0x0000000119197890 */ /* 0x000fe4000fffe13f */
[----:B-1----:R-:W-:-:S04]  /*8cf0*/  ULEA UR24, UR24, 0x7f, 0x7 ;  /* 0x0000007f18187891 */ /* 0x002fc8000f8e383f */
[----:B------:R-:W-:-:S03]  /*8d00*/  UIMAD.WIDE.U32 UR26, UR24, UR4, URZ ;  /* 0x00000004181a72a5 */ /* 0x000fc6000f8e003f */
[----:B------:R-:W-:Y:S02]  /*8d10*/  ULDC UR4, c[0x0][0x1d0] ;  /* 0x0000740000047ab9 */ /* 0x000fe40000000800 */
[----:B------:R-:W-:Y:S02]  /*8d20*/  UIMAD UR4, UR20, UR4, UR25 ;  /* 0x00000004140472a4 */ /* 0x000fe4000f8e0219 */
[----:B------:R-:W-:Y:S02]  /*8d30*/  @UP2 USHF.R.U32.HI UR24, URZ, UR5, UR27 ;  /* 0x000000053f182299 */ /* 0x000fe4000801161b */
[----:B------:R-:W-:Y:S02]  /*8d40*/  ULDC UR20, c[0x0][0x324] ;  /* 0x0000c90000147ab9 */ /* 0x000fe40000000800 */
[----:B------:R-:W-:-:S04]  /*8d50*/  UIADD3 UR24, UR4, UR24, URZ ;  /* 0x0000001804187290 */ /* 0x000fc8000fffe03f */
[----:B------:R-:W-:Y:S01]  /*8d60*/  UIADD3 UR20, UR24, -UR20, URZ ;  /* 0x8000001418147290 */ /* 0x000fe2000fffe03f */
[----:B------:R-:W-:Y:S05]  /*8d70*/  @P0 BRA `(.L_x_192) ;  /* 0x0000016000000947 */ /* 0x000fea0003800000 */
[----:B------:R-:W-:-:S06]  /*8d80*/  UISETP.GT.AND UP0, UPT, UR24, -0x1, UPT ;  /* 0xffffffff1800788c */ /* 0x000fcc000bf04270 */
[----:B------:R-:W-:-:S13]  /*8d90*/  PLOP3.LUT P0, PT, PT, PT, UP0, 0x80, 0x0 ;  /* 0x000000000000781c */ /* 0x000fda0003f0f008 */
[----:B------:R-:W-:Y:S05]  /*8da0*/  @P0 BRA `(.L_x_193) ;  /* 0x0000009000000947 */ /* 0x000fea0003800000 */
[----:B------:R-:W-:Y:S02]  /*8db0*/  ULDC UR4, c[0x0][0x32c] ;  /* 0x0000cb0000047ab9 */ /* 0x000fe40000000800 */
[----:B------:R-:W-:Y:S02]  /*8dc0*/  UISETP.NE.AND UP0, UPT, UR4, 0x1, UPT ;  /* 0x000000010400788c */ /* 0x000fe4000bf05270 */
[----:B------:R-:W-:Y:S02]  /*8dd0*/  ULOP3.LUT UR24, URZ, UR24, URZ, 0x33, !UPT ;  /* 0x000000183f187292 */ /* 0x000fe4000f8e333f */
[----:B------:R-:W-:Y:S02]  /*8de0*/  ULDC.64 UR4, c[0x0][0x330] ;  /* 0x0000cc0000047ab9 */ /* 0x000fe40000000a00 */
[----:B------:R-:W-:-:S07]  /*8df0*/  UIMAD.WIDE.U32 UR26, UR24, UR4, URZ ;  /* 0x00000004181a72a5 */ /* 0x000fce000f8e003f */
[----:B------:R-:W-:Y:S02]  /*8e00*/  @UP0 UMOV UR25, UR27 ;  /* 0x0000001b00190c82 */ /* 0x000fe40008000000 */
[----:B------:R-:W-:-:S04]  /*8e10*/  @UP0 USHF.R.U32.HI UR24, URZ, UR5, UR25 ;  /* 0x000000053f180299 */ /* 0x000fc80008011619 */
[----:B------:R-:W-:Y:S01]  /*8e20*/  ULOP3.LUT UR24, URZ, UR24, URZ, 0x33, !UPT ;  /* 0x000000183f187292 */ /* 0x000fe2000f8e333f */
[----:B------:R-:W-:Y:S05]  /*8e30*/  BRA `(.L_x_194) ;  /* 0x0000006000007947 */ /* 0x000fea0003800000 */
.L_x_193:
[----:B------:R-:W-:Y:S02]  /*8e40*/  ULDC UR4, c[0x0][0x32c] ;  /* 0x0000cb0000047ab9 */ /* 0x000fe40000000800 */
[----:B------:R-:W-:-:S03]  /*8e50*/  UISETP.NE.AND UP0, UPT, UR4, 0x1, UPT ;  /* 0x000000010400788c */ /* 0x000fc6000bf05270 */
[----:B------:R-:W-:Y:S02]  /*8e60*/  ULDC.64 UR4, c[0x0][0x330] ;  /* 0x0000cc0000047ab9 */ /* 0x000fe40000000a00 */
[----:B------:R-:W-:-:S07]  /*8e70*/  UIMAD.WIDE.U32 UR26, UR24, UR4, URZ ;  /* 0x00000004181a72a5 */ /* 0x000fce000f8e003f */
[----:B------:R-:W-:Y:S02]  /*8e80*/  @UP0 UMOV UR25, UR27 ;  /* 0x0000001b00190c82 */ /* 0x000fe40008000000 */
[----:B------:R-:W-:Y:S02]  /*8e90*/  @UP0 USHF.R.U32.HI UR24, URZ, UR5, UR25 ;  /* 0x000000053f180299 */ /* 0x000fe40008011619 */
.L_x_194:
[----:B------:R-:W-:Y:S02]  /*8ea0*/  ULDC UR4, c[0x0][0x32c] ;  /* 0x0000cb0000047ab9 */ /* 0x000fe40000000800 */
[----:B------:R-:W-:-:S04]  /*8eb0*/  UIMAD UR4, UR24, UR4, URZ ;  /* 0x00000004180472a4 */ /* 0x000fc8000f8e023f */
[----:B------:R-:W-:-:S04]  /*8ec0*/  UISETP.LT.AND UP0, UPT, UR20, UR4, UPT ;  /* 0x000000041400728c */ /* 0x000fc8000bf01270 */
[----:B------:R-:W-:-:S04]  /*8ed0*/  USEL UR20, UR20, UR4, !UP0 ;  /* 0x0000000414147287 */ /* 0x000fc8000c000000 */
.L_x_192:
[----:B------:R-:W-:-:S04]  /*8ee0*/  UIADD3 UR20, UR20, 0x3f, URZ ;  /* 0x0000003f14147890 */ /* 0x000fc8000fffe03f */
        /* <DEDUP_REMOVED lines=8> */
[----:B------:R-:W-:Y:S01]  /*8f70*/  SHF.R.S32.HI R5, RZ, 0x1f, R218 ;  /* 0x0000001fff057819 */ /* 0x000fe200000114da */
[----:B------:R-:W-:Y:S01]  /*8f80*/  IMAD.MOV.U32 R135, RZ, RZ, R132 ;  /* 0x000000ffff877224 */ /* 0x000fe200078e0084 */
[C---:B------:R-:W-:Y:S01]  /*8f90*/  SHF.L.U64.HI R226, R217.reuse, 0x1, R220 ;  /* 0x00000001d9e27819 */ /* 0x040fe200000102dc */
[----:B------:R-:W-:Y:S01]  /*8fa0*/  IMAD.MOV.U32 R3, RZ, RZ, R0 ;  /* 0x000000ffff037224 */ /* 0x000fe200078e0000 */
[----:B------:R-:W-:Y:S01]  /*8fb0*/  SEL R224, RZ, 0x10, P5 ;  /* 0x00000010ffe07807 */ /* 0x000fe20002800000 */
[----:B------:R-:W-:Y:S01]  /*8fc0*/  IMAD.SHL.U32 R227, R218, 0x2, RZ ;  /* 0x00000002dae37824 */ /* 0x000fe200078e00ff */
[----:B------:R-:W-:Y:S01]  /*8fd0*/  SHF.L.U64.HI R223, R216, 0x1, R219 ;  /* 0x00000001d8df7819 */ /* 0x000fe200000102db */
[----:B------:R-:W-:Y:S01]  /*8fe0*/  IMAD.SHL.U32 R225, R217, 0x2, RZ ;  /* 0x00000002d9e17824 */ /* 0x000fe200078e00ff */
[----:B------:R-:W-:Y:S01]  /*8ff0*/  SHF.L.U64.HI R228, R218, 0x1, R5 ;  /* 0x00000001dae47819 */ /* 0x000fe20000010205 */
[----:B------:R-:W-:Y:S02]  /*9000*/  IMAD.SHL.U32 R222, R216, 0x2, RZ ;  /* 0x00000002d8de7824 */ /* 0x000fe400078e00ff */
.L_x_198:
        /* <DEDUP_REMOVED lines=56> */
.L_x_196:
        /* <DEDUP_REMOVED lines=14> */
[C---:B------:R-:W-:Y:S01]  /*9470*/  HMMA.16816.F32.BF16 R28, R136.reuse, R32, RZ ;  /* 0x00000020881c723c */ /* 0x040fe200000418ff */
[----:B------:R-:W-:Y:S07]  /*9480*/  LDSM.16.M88.4 R180, [R192] ;  /* 0x00000000c0b4783b */ /* 0x000fee0000000200 */
[----:B------:R-:W-:Y:S01]  /*9490*/  HMMA.16816.F32.BF16 R32, R136, R34, RZ ;  /* 0x000000228820723c */ /* 0x000fe200000418ff */
[----:B------:R-:W1:Y:S07]  /*94a0*/  LDSM.16.M88.4 R136, [R200+0x6900] ;  /* 0x00690000c888783b */ /* 0x000e6e0000000200 */
[C---:B------:R-:W-:Y:S08]  /*94b0*/  HMMA.16816.F32.BF16 R4, R144.reuse, R148, R4 ;  /* 0x000000949004723c */ /* 0x040ff00000041804 */
        /* <DEDUP_REMOVED lines=10> */
[----:B------:R-:W3:Y:S07]  /*9560*/  LDSM.16.M88.4 R144, [R192+0x800] ;  /* 0x00080000c090783b */ /* 0x000eee0000000200 */
[C---:B--2---:R-:W-:Y:S01]  /*9570*/  HMMA.16816.F32.BF16 R4, R164.reuse, R168, R4 ;  /* 0x000000a8a404723c */ /* 0x044fe20000041804 */
        /* <DEDUP_REMOVED lines=8> */
[----:B------:R-:W4:Y:S07]  /*9600*/  LDSM.16.M88.4 R140, [R205+0x9100] ;  /* 0x00910000cd8c783b */ /* 0x000f2e0000000200 */
[C---:B------:R-:W-:Y:S08]  /*9610*/  HMMA.16816.F32.BF16 R28, R164.reuse, R172, R28 ;  /* 0x000000aca41c723c */ /* 0x040ff0000004181c */
[----:B------:R-:W-:Y:S01]  /*9620*/  HMMA.16816.F32.BF16 R32, R164, R174, R32 ;  /* 0x000000aea420723c */ /* 0x000fe20000041820 */
[----:B------:R-:W5:Y:S07]  /*9630*/  LDSM.16.M88.4 R164, [R205+0x9900] ;  /* 0x00990000cda4783b */ /* 0x000f6e0000000200 */
[C---:B------:R-:W-:Y:S01]  /*9640*/  HMMA.16816.F32.BF16 R4, R176.reuse, R180, R4 ;  /* 0x000000b4b004723c */ /* 0x040fe20000041804 */
[----:B------:R-:W1:Y:S07]  /*9650*/  LDSM.16.M88.4 R172, [R191] ;  /* 0x00000000bfac783b */ /* 0x000e6e0000000200 */
[C---:B------:R-:W-:Y:S01]  /*9660*/  HMMA.16816.F32.BF16 R8, R176.reuse, R182, R8 ;  /* 0x000000b6b008723c */ /* 0x040fe20000041808 */
[----:B------:R-:W-:Y:S07]  /*9670*/  LDSM.16.M88.4 R180, [R200+0x8100] ;  /* 0x00810000c8b4783b */ /* 0x000fee0000000200 */
[C---:B---3--:R-:W-:Y:S08]  /*9680*/  HMMA.16816.F32.BF16 R12, R176.reuse, R144, R12 ;  /* 0x00000090b00c723c */ /* 0x048ff0000004180c */
[C---:B------:R-:W-:Y:S01]  /*9690*/  HMMA.16816.F32.BF16 R16, R176.reuse, R146, R16 ;  /* 0x00000092b010723c */ /* 0x040fe20000041810 */
[----:B------:R-:W3:Y:S07]  /*96a0*/  LDSM.16.M88.4 R144, [R190] ;  /* 0x00000000be90783b */ /* 0x000eee0000000200 */
        /* <DEDUP_REMOVED lines=13> */
[C---:B----4-:R-:W-:Y:S08]  /*9780*/  HMMA.16816.F32.BF16 R20, R156.reuse, R140, R20 ;  /* 0x0000008c9c14723c */ /* 0x050ff00000041814 */
[C---:B------:R-:W-:Y:S01]  /*9790*/  HMMA.16816.F32.BF16 R24, R156.reuse, R142, R24 ;  /* 0x0000008e9c18723c */ /* 0x040fe20000041818 */
[----:B------:R-:W4:Y:S07]  /*97a0*/  LDSM.16.M88.4 R140, [R200+0x9100] ;  /* 0x00910000c88c783b */ /* 0x000f2e0000000200 */
[C---:B-----5:R-:W-:Y:S08]  /*97b0*/  HMMA.16816.F32.BF16 R28, R156.reuse, R164, R28 ;  /* 0x000000a49c1c723c */ /* 0x060ff0000004181c */
[----:B------:R-:W-:Y:S01]  /*97c0*/  HMMA.16816.F32.BF16 R32, R156, R166, R32 ;  /* 0x000000a69c20723c */ /* 0x000fe20000041820 */
[----:B------:R-:W5:Y:S07]  /*97d0*/  LDSM.16.M88.4 R156, [R200+0x9900] ;  /* 0x00990000c89c783b */ /* 0x000f6e0000000200 */
        /* <DEDUP_REMOVED lines=54> */
[C---:B------:R-:W-:Y:S08]  /*9b40*/  HMMA.16816.F32.BF16 R8, R176.reuse, R182, R8 ;  /* 0x000000b6b008723c */ /* 0x040ff00000041808 */
[C---:B---3--:R-:W-:Y:S08]  /*9b50*/  HMMA.16816.F32.BF16 R12, R176.reuse, R144, R12 ;  /* 0x00000090b00c723c */ /* 0x048ff0000004180c */
        /* <DEDUP_REMOVED lines=10> */
[C---:B----4-:R-:W-:Y:S08]  /*9c00*/  HMMA.16816.F32.BF16 R20, R160.reuse, R140, R20 ;  /* 0x0000008ca014723c */ /* 0x050ff00000041814 */
        /* <DEDUP_REMOVED lines=22> */
[----:B------:R-:W3:Y:S01]  /*9d70*/  MUFU.TANH R179, R10 ;  /* 0x0000000a00b37308 */ /* 0x000ee20000002400 */
        /* <DEDUP_REMOVED lines=17> */
[----:B----4-:R-:W4:Y:S01]  /*9e90*/  LDSM.16.M88.4 R8, [R192+0x5800] ;  /* 0x00580000c008783b */ /* 0x010f220000000200 */
[----:B------:R-:W-:Y:S08]  /*9ea0*/  DEPBAR.LE SB0, 0x0 ;  /* 0x000080000000791a */ /* 0x000ff00000000000 */
[----:B------:R-:W1:Y:S01]  /*9eb0*/  MUFU.TANH R175, R175 ;  /* 0x000000af00af7308 */ /* 0x000e620000002400 */
[----:B------:R-:W-:Y:S09]  /*9ec0*/  BAR.SYNC.DEFER_BLOCKING 0x0 ;  /* 0x0000000000007b1d */ /* 0x000ff20000010000 */
[----:B------:R-:W1:Y:S10]  /*9ed0*/  MUFU.TANH R178, R178 ;  /* 0x000000b200b27308 */ /* 0x000e740000002400 */
[----:B------:R-:W1:Y:S10]  /*9ee0*/  MUFU.TANH R166, R166 ;  /* 0x000000a600a67308 */ /* 0x000e740000002400 */
[----:B------:R1:W1:Y:S01]  /*9ef0*/  MUFU.TANH R164, R13 ;  /* 0x0000000d00a47308 */ /* 0x0002620000002400 */
[C---:B----4-:R-:W-:Y:S09]  /*9f00*/  HMMA.16816.F32.BF16 R28, R168.reuse, R8, R28 ;  /* 0x00000008a81c723c */ /* 0x050ff2000004181c */
        /* <DEDUP_REMOVED lines=30> */
[----:B------:R4:W1:Y:S01]  /*a0f0*/  MUFU.TANH R133, R35 ;  /* 0x0000002300857308 */ /* 0x0008620000002400 */
[----:B------:R-:W-:-:S05]  /*a100*/  @P0 BRA `(.L_x_197) ;  /* 0x0000037000000947 */ /* 0x000fca0003800000 */
[----:B--23--:R-:W-:Y:S01]  /*a110*/  IADD3 R10, -R224, 0x10, RZ ;  /* 0x00000010e00a7810 */ /* 0x00cfe20007ffe1ff */
[----:B------:R-:W-:Y:S01]  /*a120*/  ULEA UR5, UR21, UR13, 0x6 ;  /* 0x0000000d15057291 */ /* 0x000fe2000f8e303f */
[----:B------:R-:W-:Y:S02]  /*a130*/  IMAD.MOV.U32 R207, RZ, RZ, RZ ;  /* 0x000000ffffcf7224 */ /* 0x000fe400078e00ff */
[----:B------:R-:W-:Y:S03]  /*a140*/  LOP3.LUT R10, R10, 0xf, RZ, 0xc0, !PT ;  /* 0x0000000f0a0a7812 */ /* 0x000fe600078ec0ff */
        /* <DEDUP_REMOVED lines=10> */
[----:B------:R-:W2:Y:S01]  /*a1f0*/  @!P1 LDG.E R207, [R4.64] ;  /* 0x0000001604cf9981 */ /* 0x000ea2000c1e1900 */
[----:B------:R-:W-:Y:S04]  /*a200*/  IMAD R208, R7, c[0x0][0x2b8], R208 ;  /* 0x0000ae0007d07a24 */ /* 0x000fe800078e02d0 */
[C---:B------:R-:W-:Y:S01]  /*a210*/  IMAD.WIDE.U32 R8, R208.reuse, c[0x0][0x1e0], RZ ;  /* 0x00007800d0087a25 */ /* 0x040fe200078e00ff */
[----:B------:R-:W-:Y:S05]  /*a220*/  SHF.R.S32.HI R7, RZ, 0x1f, R208 ;  /* 0x0000001fff077819 */ /* 0x000fea00000114d0 */
[----:B------:R-:W-:Y:S04]  /*a230*/  IMAD R7, R7, c[0x0][0x1e0], RZ ;  /* 0x0000780007077a24 */ /* 0x000fe800078e02ff */
[----:B------:R-:W-:Y:S04]  /*a240*/  IMAD R7, R208, c[0x0][0x1e4], R7 ;  /* 0x00007900d0077a24 */ /* 0x000fe800078e0207 */
[----:B------:R-:W-:Y:S01]  /*a250*/  IMAD.IADD R9, R9, 0x1, R7 ;  /* 0x0000000109097824 */ /* 0x000fe200078e0207 */
[----:B--2---:R-:W-:Y:S03]  /*a260*/  SHF.R.S32.HI R0, RZ, 0x1f, R207 ;  /* 0x0000001fff007819 */ /* 0x004fe600000114cf */
[C---:B------:R-:W-:Y:S04]  /*a270*/  IMAD.WIDE.U32 R8, R207.reuse, c[0x0][0x1f0], R8 ;  /* 0x00007c00cf087a25 */ /* 0x040fe800078e0008 */
[----:B------:R-:W-:Y:S01]  /*a280*/  IMAD R0, R0, c[0x0][0x1f0], RZ ;  /* 0x00007c0000007a24 */ /* 0x000fe200078e02ff */
[----:B------:R-:W-:Y:S03]  /*a290*/  IADD3 R5, P0, R8, UR18, RZ ;  /* 0x0000001208057c10 */ /* 0x000fe6000ff1e0ff */
[----:B------:R-:W-:Y:S05]  /*a2a0*/  IMAD R0, R207, c[0x0][0x1f4], R0 ;  /* 0x00007d00cf007a24 */ /* 0x000fea00078e0200 */
[----:B------:R-:W-:Y:S02]  /*a2b0*/  IADD3.X R0, R9, UR8, R0, P0, !PT ;  /* 0x0000000809007c10 */ /* 0x000fe400087fe400 */
[----:B------:R-:W-:Y:S02]  /*a2c0*/  LEA R6, P0, R5, c[0x0][0x1c8], 0x1 ;  /* 0x0000720005067a11 */ /* 0x000fe400078008ff */
[----:B------:R-:W-:Y:S02]  /*a2d0*/  IADD3 R9, -R221, 0x10, RZ ;  /* 0x00000010dd097810 */ /* 0x000fe40007ffe1ff */
[----:B------:R-:W-:Y:S01]  /*a2e0*/  LEA.HI.X R4, R5, c[0x0][0x1cc], R0, 0x1, P0 ;  /* 0x0000730005047a11 */ /* 0x000fe200000f0c00 */
[----:B------:R-:W-:Y:S01]  /*a2f0*/  SHFL.IDX PT, R2, R6, RZ, 0x181f ;  /* 0x00181fff06027589 */ /* 0x000fe200000e0000 */
[----:B------:R-:W-:Y:S03]  /*a300*/  LOP3.LUT R9, R9, 0xf, RZ, 0xc0, !PT ;  /* 0x0000000f09097812 */ /* 0x000fe600078ec0ff */
[----:B------:R-:W2:Y:S04]  /*a310*/  SHFL.IDX PT, R0, R6, 0x1, 0x181f ;  /* 0x00381f0006007f89 */ /* 0x000ea800000e0000 */
[----:B------:R-:W3:Y:S04]  /*a320*/  SHFL.IDX PT, R5, R4, 0x1, 0x181f ;  /* 0x00381f0004057f89 */ /* 0x000ee800000e0000 */
[----:B------:R-:W5:Y:S01]  /*a330*/  SHFL.IDX PT, R7, R4, RZ, 0x181f ;  /* 0x00181fff04077589 */ /* 0x000f6200000e0000 */
[-C--:B--2---:R-:W-:Y:S04]  /*a340*/  IADD3 R10, P2, P0, R10, R0.reuse, R225 ;  /* 0x000000000a0a7210 */ /* 0x084fe8000785e0e1 */
[-C--:B---3--:R-:W-:Y:S02]  /*a350*/  IADD3.X R11, RZ, R5.reuse, R226, P2, P0 ;  /* 0x00000005ff0b7210 */ /* 0x088fe400017e04e2 */
[----:B------:R-:W-:Y:S04]  /*a360*/  IADD3 R8, P2, P0, R9, R0, R222 ;  /* 0x0000000009087210 */ /* 0x000fe8000785e0de */
[--C-:B------:R-:W-:Y:S02]  /*a370*/  IADD3.X R9, RZ, R5, R223.reuse, P2, P0 ;  /* 0x00000005ff097210 */ /* 0x100fe400017e04df */
[C---:B----4-:R-:W-:Y:S02]  /*a380*/  IADD3 R14, P2, R2.reuse, R227, RZ ;  /* 0x000000e3020e7210 */ /* 0x050fe40007f5e0ff */
[C---:B------:R-:W-:Y:S03]  /*a390*/  IADD3 R12, P0, R2.reuse, R225, RZ ;  /* 0x000000e1020c7210 */ /* 0x040fe60007f1e0ff */
[C---:B-----5:R-:W-:Y:S01]  /*a3a0*/  IMAD.X R15, R7.reuse, 0x1, R228, P2 ;  /* 0x00000001070f7824 */ /* 0x060fe200010e06e4 */
[----:B------:R-:W-:Y:S01]  /*a3b0*/  IADD3 R6, P2, R2, R222, RZ ;  /* 0x000000de02067210 */ /* 0x000fe20007f5e0ff */
[C---:B-1----:R-:W-:Y:S01]  /*a3c0*/  IMAD.X R13, R7.reuse, 0x1, R226, P0 ;  /* 0x00000001070d7824 */ /* 0x042fe200000e06e2 */
        /* <DEDUP_REMOVED lines=11> */
.L_x_197:
[----:B-123--:R-:W-:Y:S01]  /*a480*/  FMNMX.FTZ R5, R172, R3, !PT ;  /* 0x00000003ac057209 */ /* 0x00efe20007810000 */
[----:B----4-:R-:W-:Y:S01]  /*a490*/  LDSM.16.MT88.4 R12, [R203+0x100] ;  /* 0x00010000cb0c783b */ /* 0x010fe20000004200 */
[----:B------:R-:W-:Y:S01]  /*a4a0*/  FMNMX.FTZ R2, R176, R135, !PT ;  /* 0x00000087b0027209 */ /* 0x000fe20007810000 */
[----:B------:R-:W-:Y:S01]  /*a4b0*/  UISETP.GT.AND UP0, UPT, UR21, UR4, UPT ;  /* 0x000000041500728c */ /* 0x000fe2000bf04270 */
[----:B------:R-:W-:Y:S01]  /*a4c0*/  FMNMX.FTZ R5, R144, R5, !PT ;  /* 0x0000000590057209 */ /* 0x000fe20007810000 */
[----:B------:R-:W-:Y:S01]  /*a4d0*/  UIADD3 UR21, UR21, -0x1, URZ ;  /* 0xffffffff15157890 */ /* 0x000fe2000fffe03f */
        /* <DEDUP_REMOVED lines=22> */
[----:B------:R-:W0:Y:S01]  /*a640*/  LDGDEPBAR ;  /* 0x00000000000079af */ /* 0x000e220000000000 */
[----:B------:R-:W-:Y:S02]  /*a650*/  FMNMX.FTZ R2, R155, R2, !PT ;  /* 0x000000029b027209 */ /* 0x000fe40007810000 */
[----:B------:R-:W-:Y:S02]  /*a660*/  FMNMX.FTZ R5, R152, R5, !PT ;  /* 0x0000000598057209 */ /* 0x000fe40007810000 */
[----:B------:R-:W-:Y:S02]  /*a670*/  FMNMX.FTZ R2, R153, R2, !PT ;  /* 0x0000000299027209 */ /* 0x000fe40007810000 */
[----:B------:R-:W-:Y:S02]  /*a680*/  FMNMX.FTZ R5, R148, R5, !PT ;  /* 0x0000000594057209 */ /* 0x000fe40007810000 */
[----:B------:R-:W-:Y:S02]  /*a690*/  FMNMX.FTZ R2, R149, R2, !PT ;  /* 0x0000000295027209 */ /* 0x000fe40007810000 */
[----:B------:R-:W-:Y:S02]  /*a6a0*/  FMNMX.FTZ R5, R150, R5, !PT ;  /* 0x0000000596057209 */ /* 0x000fe40007810000 */
[----:B------:R-:W-:Y:S02]  /*a6b0*/  FMNMX.FTZ R9, R147, R2, !PT ;  /* 0x0000000293097209 */ /* 0x000fe40007810000 */
[----:B------:R-:W-:Y:S02]  /*a6c0*/  FMNMX.FTZ R0, R146, R5, !PT ;  /* 0x0000000592007209 */ /* 0x000fe40007810000 */
[----:B------:R-:W-:Y:S02]  /*a6d0*/  PLOP3.LUT P0, PT, PT, PT, UP0, 0x80, 0x0 ;  /* 0x000000000000781c */ /* 0x000fe40003f0f008 */
[----:B------:R-:W-:Y:S02]  /*a6e0*/  FMNMX.FTZ R4, R145, R0, !PT ;  /* 0x0000000091047209 */ /* 0x000fe40007810000 */
[----:B------:R-:W-:Y:S03]  /*a6f0*/  FMNMX.FTZ R0, R134, R9, !PT ;  /* 0x0000000986007209 */ /* 0x000fe60007810000 */
[----:B------:R-:W-:Y:S01]  /*a700*/  SHFL.BFLY PT, R9, R4, 0x2, 0x1f ;  /* 0x0c401f0004097f89 */ /* 0x000fe200000e0000 */
[----:B------:R-:W-:Y:S07]  /*a710*/  FMNMX.FTZ R7, R133, R0, !PT ;  /* 0x0000000085077209 */ /* 0x000fee0007810000 */
[----:B------:R-:W1:Y:S02]  /*a720*/  SHFL.BFLY PT, R0, R7, 0x2, 0x1f ;  /* 0x0c401f0007007f89 */ /* 0x000e6400000e0000 */
[----:B-1----:R-:W-:Y:S02]  /*a730*/  FMNMX.FTZ R5, R7, R0, !PT ;  /* 0x0000000007057209 */ /* 0x002fe40007810000 */
[----:B------:R-:W-:Y:S04]  /*a740*/  FMNMX.FTZ R11, R4, R9, !PT ;  /* 0x00000009040b7209 */ /* 0x000fe80007810000 */
[----:B------:R-:W1:Y:S08]  /*a750*/  SHFL.BFLY PT, R132, R5, 0x1, 0x1f ;  /* 0x0c201f0005847f89 */ /* 0x000e7000000e0000 */
[----:B------:R-:W2:Y:S01]  /*a760*/  SHFL.BFLY PT, R2, R11, 0x1, 0x1f ;  /* 0x0c201f000b027f89 */ /* 0x000ea200000e0000 */
[----:B-1----:R-:W-:Y:S02]  /*a770*/  FMNMX.FTZ R132, R5, R132, !PT ;  /* 0x0000008405847209 */ /* 0x002fe40007810000 */
[----:B--2---:R-:W-:Y:S05]  /*a780*/  FMNMX.FTZ R0, R11, R2, !PT ;  /* 0x000000020b007209 */ /* 0x004fea0007810000 */
[C---:B------:R-:W-:Y:S02]  /*a790*/  FMUL.FTZ R151, R0.reuse, c[0x0][0x2d0] ;  /* 0x0000b40000977a20 */ /* 0x040fe40000410000 */
[----:B------:R-:W-:Y:S02]  /*a7a0*/  FADD.FTZ R2, -R0, R3 ;  /* 0x0000000300027221 */ /* 0x000fe40000010100 */
[----:B------:R-:W-:Y:S02]  /*a7b0*/  FFMA.FTZ R173, R144, c[0x0][0x2d0], -R151 ;  /* 0x0000b40090ad7a23 */ /* 0x000fe40000010897 */
[----:B------:R-:W-:Y:S02]  /*a7c0*/  FMUL.FTZ R144, R132, c[0x0][0x2d0] ;  /* 0x0000b40084907a20 */ /* 0x000fe40000410000 */
[----:B------:R-:W-:Y:S02]  /*a7d0*/  FMUL.FTZ R3, R2, c[0x0][0x2d0] ;  /* 0x0000b40002037a20 */ /* 0x000fe40000410000 */
[----:B------:R-:W-:Y:S01]  /*a7e0*/  FADD.FTZ R2, -R132, R135 ;  /* 0x0000008784027221 */ /* 0x000fe20000010100 */
[----:B------:R-:W-:Y:S01]  /*a7f0*/  MUFU.EX2 R173, R173 ;  /* 0x000000ad00ad7308 */ /* 0x000fe20000000800 */
[--C-:B------:R-:W-:Y:S02]  /*a800*/  FFMA.FTZ R174, R172, c[0x0][0x2d0], -R151.reuse ;  /* 0x0000b400acae7a23 */ /* 0x100fe40000010897 */
[--C-:B------:R-:W-:Y:S02]  /*a810*/  FFMA.FTZ R172, R178, c[0x0][0x2d0], -R151.reuse ;  /* 0x0000b400b2ac7a23 */ /* 0x100fe40000010897 */
[--C-:B------:R-:W-:Y:S02]  /*a820*/  FFMA.FTZ R171, R180, c[0x0][0x2d0], -R151.reuse ;  /* 0x0000b400b4ab7a23 */ /* 0x100fe40000010897 */
[--C-:B------:R-:W-:Y:S02]  /*a830*/  FFMA.FTZ R170, R176, c[0x0][0x2d0], -R144.reuse ;  /* 0x0000b400b0aa7a23 */ /* 0x100fe40000010890 */
[--C-:B------:R-:W-:Y:S01]  /*a840*/  FFMA.FTZ R169, R175, c[0x0][0x2d0], -R144.reuse ;  /* 0x0000b400afa97a23 */ /* 0x100fe20000010890 */
[----:B------:R-:W1:Y:S01]  /*a850*/  MUFU.EX2 R3, R3 ;  /* 0x0000000300037308 */ /* 0x000e620000000800 */
[--C-:B------:R-:W-:Y:S02]  /*a860*/  FFMA.FTZ R168, R179, c[0x0][0x2d0], -R144.reuse ;  /* 0x0000b400b3a87a23 */ /* 0x100fe40000010890 */
[--C-:B------:R-:W-:Y:S02]  /*a870*/  FFMA.FTZ R135, R177, c[0x0][0x2d0], -R144.reuse ;  /* 0x0000b400b1877a23 */ /* 0x100fe40000010890 */
[----:B------:R-:W-:Y:S02]  /*a880*/  FMUL.FTZ R4, R2, c[0x0][0x2d0] ;  /* 0x0000b40002047a20 */ /* 0x000fe40000410000 */
[--C-:B------:R-:W-:Y:S02]  /*a890*/  FFMA.FTZ R175, R166, c[0x0][0x2d0], -R151.reuse ;  /* 0x0000b400a6af7a23 */ /* 0x100fe40000010897 */
[--C-:B------:R-:W-:Y:S01]  /*a8a0*/  FFMA.FTZ R176, R164, c[0x0][0x2d0], -R151.reuse ;  /* 0x0000b400a4b07a23 */ /* 0x100fe20000010897 */
[----:B------:R2:W3:Y:S01]  /*a8b0*/  MUFU.EX2 R2, R4 ;  /* 0x0000000400027308 */ /* 0x0004e20000000800 */
[--C-:B------:R-:W-:Y:S02]  /*a8c0*/  FFMA.FTZ R177, R167, c[0x0][0x2d0], -R144.reuse ;  /* 0x0000b400a7b17a23 */ /* 0x100fe40000010890 */
[--C-:B------:R-:W-:Y:S02]  /*a8d0*/  FFMA.FTZ R178, R165, c[0x0][0x2d0], -R144.reuse ;  /* 0x0000b400a5b27a23 */ /* 0x100fe40000010890 */
[----:B------:R-:W-:Y:S01]  /*a8e0*/  LDSM.16.MT88.4 R164, [R203+0x5900] ;  /* 0x00590000cba4783b */ /* 0x000fe20000004200 */
[--C-:B------:R-:W-:Y:S02]  /*a8f0*/  FFMA.FTZ R179, R162, c[0x0][0x2d0], -R151.reuse ;  /* 0x0000b400a2b37a23 */ /* 0x100fe40000010897 */
[--C-:B------:R-:W-:Y:S02]  /*a900*/  FFMA.FTZ R180, R160, c[0x0][0x2d0], -R151.reuse ;  /* 0x0000b400a0b47a23 */ /* 0x100fe40000010897 */
[----:B------:R-:W4:Y:S01]  /*a910*/  MUFU.EX2 R174, R174 ;  /* 0x000000ae00ae7308 */ /* 0x000f220000000800 */
[--C-:B------:R-:W-:Y:S02]  /*a920*/  FFMA.FTZ R181, R163, c[0x0][0x2d0], -R144.reuse ;  /* 0x0000b400a3b57a23 */ /* 0x100fe40000010890 */
[--C-:B------:R-:W-:Y:S02]  /*a930*/  FFMA.FTZ R182, R161, c[0x0][0x2d0], -R144.reuse ;  /* 0x0000b400a1b67a23 */ /* 0x100fe40000010890 */
[C---:B-1----:R-:W-:Y:S01]  /*a940*/  FMUL.FTZ R5, R3.reuse, R129 ;  /* 0x0000008103057220 */ /* 0x042fe20000410000 */
[----:B------:R-:W-:Y:S01]  /*a950*/  LDSM.16.MT88.4 R160, [R196+0x3900] ;  /* 0x00390000c4a0783b */ /* 0x000fe20000004200 */
[C---:B------:R-:W-:Y:S02]  /*a960*/  FMUL.FTZ R8, R3.reuse, R124 ;  /* 0x0000007c03087220 */ /* 0x040fe40000410000 */
[C---:B------:R-:W-:Y:S01]  /*a970*/  FMUL.FTZ R9, R3.reuse, R125 ;  /* 0x0000007d03097220 */ /* 0x040fe20000410000 */
[----:B------:R-:W-:Y:S01]  /*a980*/  MUFU.EX2 R172, R172 ;  /* 0x000000ac00ac7308 */ /* 0x000fe20000000800 */
[C---:B------:R-:W-:Y:S02]  /*a990*/  FMUL.FTZ R16, R3.reuse, R116 ;  /* 0x0000007403107220 */ /* 0x040fe40000410000 */
[C---:B------:R-:W-:Y:S02]  /*a9a0*/  FMUL.FTZ R17, R3.reuse, R117 ;  /* 0x0000007503117220 */ /* 0x040fe40000410000 */
[----:B--2---:R-:W-:Y:S02]  /*a9b0*/  FMUL.FTZ R4, R3, R128 ;  /* 0x0000008003047220 */ /* 0x004fe40000410000 */
[C---:B---3--:R-:W-:Y:S02]  /*a9c0*/  FMUL.FTZ R6, R2.reuse, R130 ;  /* 0x0000008202067220 */ /* 0x048fe40000410000 */
[C---:B------:R-:W-:Y:S01]  /*a9d0*/  FMUL.FTZ R7, R2.reuse, R131 ;  /* 0x0000008302077220 */ /* 0x040fe20000410000 */
[----:B------:R-:W1:Y:S01]  /*a9e0*/  MUFU.EX2 R171, R171 ;  /* 0x000000ab00ab7308 */ /* 0x000e620000000800 */
[C---:B------:R-:W-:Y:S02]  /*a9f0*/  FMUL.FTZ R10, R2.reuse, R126 ;  /* 0x0000007e020a7220 */ /* 0x040fe40000410000 */
[C---:B------:R-:W-:Y:S01]  /*aa00*/  FMUL.FTZ R11, R2.reuse, R127 ;  /* 0x0000007f020b7220 */ /* 0x040fe20000410000 */
[----:B----4-:R-:W-:Y:S01]  /*aa10*/  F2FP.BF16.PACK_AB R128, R173, R174 ;  /* 0x000000aead80723e */ /* 0x010fe200000010ff */
[C---:B------:R-:W-:Y:S01]  /*aa20*/  FMUL.FTZ R18, R2.reuse, R118 ;  /* 0x0000007602127220 */ /* 0x040fe20000410000 */
[----:B------:R-:W-:Y:S01]  /*aa30*/  LDSM.16.MT88.4 R124, [R203+0x2900] ;  /* 0x00290000cb7c783b */ /* 0x000fe20000004200 */
[C---:B------:R-:W-:Y:S02]  /*aa40*/  FMUL.FTZ R19, R2.reuse, R119 ;  /* 0x0000007702137220 */ /* 0x040fe40000410000 */
[C---:B------:R-:W-:Y:S01]  /*aa50*/  FMUL.FTZ R24, R3.reuse, R108 ;  /* 0x0000006c03187220 */ /* 0x040fe20000410000 */
[----:B------:R-:W-:Y:S01]  /*aa60*/  MUFU.EX2 R170, R170 ;  /* 0x000000aa00aa7308 */ /* 0x000fe20000000800 */
[C---:B------:R-:W-:Y:S02]  /*aa70*/  FMUL.FTZ R25, R3.reuse, R109 ;  /* 0x0000006d03197220 */ /* 0x040fe40000410000 */
[C---:B------:R-:W-:Y:S01]  /*aa80*/  FMUL.FTZ R26, R2.reuse, R110 ;  /* 0x0000006e021a7220 */ /* 0x040fe20000410000 */
[----:B------:R-:W-:Y:S01]  /*aa90*/  LDSM.16.MT88.4 R116, [R198+0x900] ;  /* 0x00090000c674783b */ /* 0x000fe20000004200 */
[C---:B------:R-:W-:Y:S02]  /*aaa0*/  FMUL.FTZ R27, R2.reuse, R111 ;  /* 0x0000006f021b7220 */ /* 0x040fe40000410000 */
[C---:B------:R-:W-:Y:S02]  /*aab0*/  FMUL.FTZ R32, R3.reuse, R100 ;  /* 0x0000006403207220 */ /* 0x040fe40000410000 */
[----:B------:R-:W-:Y:S01]  /*aac0*/  FMUL.FTZ R33, R3, R101 ;  /* 0x0000006503217220 */ /* 0x000fe20000410000 */
[----:B------:R-:W2:Y:S01]  /*aad0*/  MUFU.EX2 R169, R169 ;  /* 0x000000a900a97308 */ /* 0x000ea20000000800 */
[C---:B------:R-:W-:Y:S01]  /*aae0*/  FMUL.FTZ R34, R2.reuse, R102 ;  /* 0x0000006602227220 */ /* 0x040fe20000410000 */
[----:B------:R-:W-:Y:S01]  /*aaf0*/  LDSM.16.MT88.4 R108, [R196+0x2100] ;  /* 0x00210000c46c783b */ /* 0x000fe20000004200 */
[----:B------:R-:W-:Y:S01]  /*ab00*/  FMUL.FTZ R35, R2, R103 ;  /* 0x0000006702237220 */ /* 0x000fe20000410000 */
[----:B-1----:R-:W-:Y:S01]  /*ab10*/  F2FP.BF16.PACK_AB R130, R171, R172 ;  /* 0x000000acab82723e */ /* 0x002fe200000010ff */
[--C-:B------:R-:W-:Y:S02]  /*ab20*/  FFMA.FTZ R183, R158, c[0x0][0x2d0], -R151.reuse ;  /* 0x0000b4009eb77a23 */ /* 0x100fe40000010897 */
[--C-:B------:R-:W-:Y:S02]  /*ab30*/  FFMA.FTZ R230, R156, c[0x0][0x2d0], -R151.reuse ;  /* 0x0000b4009ce67a23 */ /* 0x100fe40000010897 */
[--C-:B------:R-:W-:Y:S01]  /*ab40*/  FFMA.FTZ R229, R159, c[0x0][0x2d0], -R144.reuse ;  /* 0x0000b4009fe57a23 */ /* 0x100fe20000010890 */
[----:B------:R-:W-:Y:S01]  /*ab50*/  MUFU.EX2 R168, R168 ;  /* 0x000000a800a87308 */ /* 0x000fe20000000800 */
[----:B------:R-:W-:Y:S01]  /*ab60*/  LDSM.16.MT88.4 R100, [R197+0x2100] ;  /* 0x00210000c564783b */ /* 0x000fe20000004200 */
[--C-:B------:R-:W-:Y:S02]  /*ab70*/  FFMA.FTZ R232, R157, c[0x0][0x2d0], -R144.reuse ;  /* 0x0000b4009de87a23 */ /* 0x100fe40000010890 */
[--C-:B------:R-:W-:Y:S02]  /*ab80*/  FFMA.FTZ R231, R154, c[0x0][0x2d0], -R151.reuse ;  /* 0x0000b4009ae77a23 */ /* 0x100fe40000010897 */
[--C-:B------:R-:W-:Y:S02]  /*ab90*/  FFMA.FTZ R234, R152, c[0x0][0x2d0], -R151.reuse ;  /* 0x0000b40098ea7a23 */ /* 0x100fe40000010897 */
[--C-:B------:R-:W-:Y:S01]  /*aba0*/  FFMA.FTZ R233, R155, c[0x0][0x2d0], -R144.reuse ;  /* 0x0000b4009be97a23 */ /* 0x100fe20000010890 */
[----:B------:R-:W-:Y:S01]  /*abb0*/  LDSM.16.MT88.4 R156, [R197+0x3900] ;  /* 0x00390000c59c783b */ /* 0x000fe20000004200 */
[----:B------:R-:W1:Y:S01]  /*abc0*/  MUFU.EX2 R135, R135 ;  /* 0x0000008700877308 */ /* 0x000e620000000800 */
[--C-:B------:R-:W-:Y:S02]  /*abd0*/  FFMA.FTZ R236, R153, c[0x0][0x2d0], -R144.reuse ;  /* 0x0000b40099ec7a23 */ /* 0x100fe40000010890 */
[--C-:B------:R-:W-:Y:S01]  /*abe0*/  FFMA.FTZ R235, R148, c[0x0][0x2d0], -R151.reuse ;  /* 0x0000b40094eb7a23 */ /* 0x100fe20000010897 */
[----:B--2---:R-:W-:Y:S01]  /*abf0*/  F2FP.BF16.PACK_AB R129, R169, R170 ;  /* 0x000000aaa981723e */ /* 0x004fe200000010ff */
[--C-:B------:R-:W-:Y:S02]  /*ac00*/  FFMA.FTZ R238, R150, c[0x0][0x2d0], -R151.reuse ;  /* 0x0000b40096ee7a23 */ /* 0x100fe40000010897 */
[----:B------:R-:W-:Y:S01]  /*ac10*/  LDSM.16.MT88.4 R152, [R198+0x3900] ;  /* 0x00390000c698783b */ /* 0x000fe20000004200 */
[--C-:B------:R-:W-:Y:S02]  /*ac20*/  FFMA.FTZ R237, R149, c[0x0][0x2d0], -R144.reuse ;  /* 0x0000b40095ed7a23 */ /* 0x100fe40000010890 */
[--C-:B------:R-:W-:Y:S01]  /*ac30*/  FFMA.FTZ R240, R147, c[0x0][0x2d0], -R144.reuse ;  /* 0x0000b40093f07a23 */ /* 0x100fe20000010890 */
[----:B------:R-:W-:Y:S01]  /*ac40*/  MUFU.EX2 R175, R175 ;  /* 0x000000af00af7308 */ /* 0x000fe20000000800 */
[--C-:B------:R-:W-:Y:S02]  /*ac50*/  FFMA.FTZ R239, R146, c[0x0][0x2d0], -R151.reuse ;  /* 0x0000b40092ef7a23 */ /* 0x100fe40000010897 */
[----:B------:R-:W-:Y:S02]  /*ac60*/  FFMA.FTZ R151, R145, c[0x0][0x2d0], -R151 ;  /* 0x0000b40091977a23 */ /* 0x000fe40000010897 */
[C---:B------:R-:W-:Y:S02]  /*ac70*/  FMUL.FTZ R36, R3.reuse, R36 ;  /* 0x0000002403247220 */ /* 0x040fe40000410000 */
[----:B------:R-:W-:Y:S02]  /*ac80*/  FMUL.FTZ R37, R3, R37 ;  /* 0x0000002503257220 */ /* 0x000fe40000410000 */
[C---:B------:R-:W-:Y:S01]  /*ac90*/  FMUL.FTZ R38, R2.reuse, R38 ;  /* 0x0000002602267220 */ /* 0x040fe20000410000 */
[----:B------:R2:W-:Y:S01]  /*aca0*/  MUFU.EX2 R242, R151 ;  /* 0x0000009700f27308 */ /* 0x0005e20000000800 */
[C---:B------:R-:W-:Y:S01]  /*acb0*/  FMUL.FTZ R39, R2.reuse, R39 ;  /* 0x0000002702277220 */ /* 0x040fe20000410000 */
[----:B-1----:R-:W-:Y:S01]  /*acc0*/  F2FP.BF16.PACK_AB R131, R135, R168 ;  /* 0x000000a88783723e */ /* 0x002fe200000010ff */
[C---:B------:R-:W-:Y:S02]  /*acd0*/  FMUL.FTZ R40, R3.reuse, R40 ;  /* 0x0000002803287220 */ /* 0x040fe40000410000 */
[C---:B------:R-:W-:Y:S02]  /*ace0*/  FMUL.FTZ R41, R3.reuse, R41 ;  /* 0x0000002903297220 */ /* 0x040fe40000410000 */
[C---:B------:R-:W-:Y:S02]  /*acf0*/  FMUL.FTZ R42, R2.reuse, R42 ;  /* 0x0000002a022a7220 */ /* 0x040fe40000410000 */
[C---:B------:R-:W-:Y:S01]  /*ad00*/  HMMA.16816.F32.BF16 R4, R128.reuse, R12, R4 ;  /* 0x0000000c8004723c */ /* 0x040fe20000041804 */
[----:B------:R-:W1:Y:S04]  /*ad10*/  MUFU.EX2 R176, R176 ;  /* 0x000000b000b07308 */ /* 0x000e680000000800 */
[C---:B------:R-:W-:Y:S02]  /*ad20*/  FMUL.FTZ R43, R2.reuse, R43 ;  /* 0x0000002b022b7220 */ /* 0x040fe40000410000 */
[C---:B------:R-:W-:Y:S01]  /*ad30*/  FMUL.FTZ R12, R3.reuse, R120 ;  /* 0x00000078030c7220 */ /* 0x040fe20000410000 */
[C---:B------:R-:W-:Y:S03]  /*ad40*/  HMMA.16816.F32.BF16 R8, R128.reuse, R14, R8 ;  /* 0x0000000e8008723c */ /* 0x040fe60000041808 */
[----:B------:R-:W-:Y:S01]  /*ad50*/  MUFU.EX2 R177, R177 ;  /* 0x000000b100b17308 */ /* 0x000fe20000000800 */
[C---:B------:R-:W-:Y:S01]  /*ad60*/  FMUL.FTZ R13, R3.reuse, R121 ;  /* 0x00000079030d7220 */ /* 0x040fe20000410000 */
[----:B--2---:R-:W-:Y:S02]  /*ad70*/  LDSM.16.MT88.4 R148, [R203+0x3900] ;  /* 0x00390000cb94783b */ /* 0x004fe40000004200 */
[C---:B------:R-:W-:Y:S02]  /*ad80*/  FMUL.FTZ R14, R2.reuse, R122 ;  /* 0x0000007a020e7220 */ /* 0x040fe40000410000 */
[C---:B------:R-:W-:Y:S03]  /*ad90*/  FMUL.FTZ R15, R2.reuse, R123 ;  /* 0x0000007b020f7220 */ /* 0x040fe60000410000 */
[C---:B------:R-:W-:Y:S01]  /*ada0*/  FMUL.FTZ R44, R3.reuse, R44 ;  /* 0x0000002c032c7220 */ /* 0x040fe20000410000 */
[----:B------:R-:W2:Y:S01]  /*adb0*/  MUFU.EX2 R178, R178 ;  /* 0x000000b200b27308 */ /* 0x000ea20000000800 */
[----:B------:R-:W3:Y:S01]  /*adc0*/  LDSM.16.MT88.4 R120, [R196+0x100] ;  /* 0x00010000c478783b */ /* 0x000ee20000004200 */
[C---:B------:R-:W-:Y:S01]  /*add0*/  FMUL.FTZ R45, R3.reuse, R45 ;  /* 0x0000002d032d7220 */ /* 0x040fe20000410000 */
[C---:B------:R-:W-:Y:S03]  /*ade0*/  HMMA.16816.F32.BF16 R12, R128.reuse, R20, R12 ;  /* 0x00000014800c723c */ /* 0x040fe6000004180c */
[C---:B------:R-:W-:Y:S02]  /*adf0*/  FMUL.FTZ R46, R2.reuse, R46 ;  /* 0x0000002e022e7220 */ /* 0x040fe40000410000 */
[C---:B------:R-:W-:Y:S02]  /*ae00*/  FMUL.FTZ R47, R2.reuse, R47 ;  /* 0x0000002f022f7220 */ /* 0x040fe40000410000 */
[C---:B------:R-:W-:Y:S01]  /*ae10*/  FMUL.FTZ R20, R3.reuse, R112 ;  /* 0x0000007003147220 */ /* 0x040fe20000410000 */
[C---:B------:R-:W-:Y:S01]  /*ae20*/  HMMA.16816.F32.BF16 R16, R128.reuse, R22, R16 ;  /* 0x000000168010723c */ /* 0x040fe20000041810 */
[----:B------:R-:W-:Y:S03]  /*ae30*/  MUFU.EX2 R179, R179 ;  /* 0x000000b300b37308 */ /* 0x000fe60000000800 */
[C---:B------:R-:W-:Y:S02]  /*ae40*/  FMUL.FTZ R21, R3.reuse, R113 ;  /* 0x0000007103157220 */ /* 0x040fe40000410000 */
[C---:B------:R-:W-:Y:S02]  /*ae50*/  FMUL.FTZ R48, R3.reuse, R48 ;  /* 0x0000003003307220 */ /* 0x040fe40000410000 */
[C---:B------:R-:W-:Y:S03]  /*ae60*/  FMUL.FTZ R22, R2.reuse, R114 ;  /* 0x0000007202167220 */ /* 0x040fe60000410000 */
[----:B------:R-:W4:Y:S01]  /*ae70*/  MUFU.EX2 R180, R180 ;  /* 0x000000b400b47308 */ /* 0x000f220000000800 */
[C---:B------:R-:W-:Y:S02]  /*ae80*/  FMUL.FTZ R23, R2.reuse, R115 ;  /* 0x0000007302177220 */ /* 0x040fe40000410000 */
[----:B------:R-:W5:Y:S01]  /*ae90*/  LDSM.16.MT88.4 R112, [R203+0x2100] ;  /* 0x00210000cb70783b */ /* 0x000f620000004200 */
[C---:B------:R-:W-:Y:S02]  /*aea0*/  FMUL.FTZ R49, R3.reuse, R49 ;  /* 0x0000003103317220 */ /* 0x040fe40000410000 */
[C---:B------:R-:W-:Y:S02]  /*aeb0*/  FMUL.FTZ R50, R2.reuse, R50 ;  /* 0x0000003202327220 */ /* 0x040fe40000410000 */
[C---:B------:R-:W-:Y:S02]  /*aec0*/  HMMA.16816.F32.BF16 R20, R128.reuse, R28, R20 ;  /* 0x0000001c8014723c */ /* 0x040fe40000041814 */
[----:B------:R-:W-:Y:S01]  /*aed0*/  MUFU.EX2 R181, R181 ;  /* 0x000000b500b57308 */ /* 0x000fe20000000800 */
[C---:B------:R-:W-:Y:S02]  /*aee0*/  FMUL.FTZ R51, R2.reuse, R51 ;  /* 0x0000003302337220 */ /* 0x040fe40000410000 */
[C---:B------:R-:W-:Y:S02]  /*aef0*/  FMUL.FTZ R52, R3.reuse, R52 ;  /* 0x0000003403347220 */ /* 0x040fe40000410000 */
[C---:B------:R-:W-:Y:S01]  /*af00*/  FMUL.FTZ R28, R3.reuse, R104 ;  /* 0x00000068031c7220 */ /* 0x040fe20000410000 */
[C---:B------:R-:W-:Y:S04]  /*af10*/  HMMA.16816.F32.BF16 R24, R128.reuse, R30, R24 ;  /* 0x0000001e8018723c */ /* 0x040fe80000041818 */
[C---:B------:R-:W-:Y:S01]  /*af20*/  FMUL.FTZ R29, R3.reuse, R105 ;  /* 0x00000069031d7220 */ /* 0x040fe20000410000 */
[----:B------:R-:W1:Y:S01]  /*af30*/  MUFU.EX2 R182, R182 ;  /* 0x000000b600b67308 */ /* 0x000e620000000800 */
[C---:B------:R-:W-:Y:S02]  /*af40*/  FMUL.FTZ R53, R3.reuse, R53 ;  /* 0x0000003503357220 */ /* 0x040fe40000410000 */
[C---:B------:R-:W-:Y:S04]  /*af50*/  FMUL.FTZ R30, R2.reuse, R106 ;  /* 0x0000006a021e7220 */ /* 0x040fe80000410000 */
[C---:B------:R-:W-:Y:S02]  /*af60*/  FMUL.FTZ R31, R2.reuse, R107 ;  /* 0x0000006b021f7220 */ /* 0x040fe40000410000 */
[----:B------:R-:W1:Y:S01]  /*af70*/  LDSM.16.MT88.4 R104, [R198+0x2100] ;  /* 0x00210000c668783b */ /* 0x000e620000004200 */
[C---:B------:R-:W-:Y:S01]  /*af80*/  FMUL.FTZ R54, R2.reuse, R54 ;  /* 0x0000003602367220 */ /* 0x040fe20000410000 */
[----:B------:R-:W-:Y:S01]  /*af90*/  MUFU.EX2 R183, R183 ;  /* 0x000000b700b77308 */ /* 0x000fe20000000800 */
[C---:B------:R-:W-:Y:S02]  /*afa0*/  FMUL.FTZ R55, R2.reuse, R55 ;  /* 0x0000003702377220 */ /* 0x040fe40000410000 */
[C---:B---3--:R-:W-:Y:S03]  /*afb0*/  HMMA.16816.F32.BF16 R28, R128.reuse, R120, R28 ;  /* 0x00000078801c723c */ /* 0x048fe6000004181c */
[C---:B------:R-:W-:Y:S02]  /*afc0*/  FMUL.FTZ R56, R3.reuse, R56 ;  /* 0x0000003803387220 */ /* 0x040fe40000410000 */
[C---:B------:R-:W-:Y:S02]  /*afd0*/  FMUL.FTZ R57, R3.reuse, R57 ;  /* 0x0000003903397220 */ /* 0x040fe40000410000 */
[C---:B------:R-:W-:Y:S01]  /*afe0*/  FMUL.FTZ R58, R2.reuse, R58 ;  /* 0x0000003a023a7220 */ /* 0x040fe20000410000 */
[C---:B------:R-:W-:Y:S01]  /*aff0*/  HMMA.16816.F32.BF16 R32, R128.reuse, R122, R32 ;  /* 0x0000007a8020723c */ /* 0x040fe20000041820 */
[----:B------:R-:W-:Y:S01]  /*b000*/  LDSM.16.MT88.4 R120, [R196+0x900] ;  /* 0x00090000c478783b */ /* 0x000fe20000004200 */
[----:B------:R-:W3:Y:S02]  /*b010*/  MUFU.EX2 R230, R230 ;  /* 0x000000e600e67308 */ /* 0x000ee40000000800 */
[C---:B------:R-:W-:Y:S02]  /*b020*/  FMUL.FTZ R59, R2.reuse, R59 ;  /* 0x0000003b023b7220 */ /* 0x040fe40000410000 */
[C---:B------:R-:W-:Y:S02]  /*b030*/  FMUL.FTZ R60, R3.reuse, R60 ;  /* 0x0000003c033c7220 */ /* 0x040fe40000410000 */
[C---:B-----5:R-:W-:Y:S04]  /*b040*/  HMMA.16816.F32.BF16 R36, R128.reuse, R112, R36 ;  /* 0x000000708024723c */ /* 0x060fe80000041824 */
[C---:B------:R-:W-:Y:S01]  /*b050*/  FMUL.FTZ R61, R3.reuse, R61 ;  /* 0x0000003d033d7220 */ /* 0x040fe20000410000 */
[----:B------:R-:W-:Y:S01]  /*b060*/  MUFU.EX2 R229, R229 ;  /* 0x000000e500e57308 */ /* 0x000fe20000000800 */
[C---:B------:R-:W-:Y:S02]  /*b070*/  FMUL.FTZ R62, R2.reuse, R62 ;  /* 0x0000003e023e7220 */ /* 0x040fe40000410000 */
[C---:B------:R-:W-:Y:S01]  /*b080*/  HMMA.16816.F32.BF16 R40, R128.reuse, R114, R40 ;  /* 0x000000728028723c */ /* 0x040fe20000041828 */
[----:B------:R-:W-:Y:S03]  /*b090*/  LDSM.16.MT88.4 R112, [R203+0x900] ;  /* 0x00090000cb70783b */ /* 0x000fe60000004200 */
[C---:B------:R-:W-:Y:S02]  /*b0a0*/  FMUL.FTZ R63, R2.reuse, R63 ;  /* 0x0000003f023f7220 */ /* 0x040fe40000410000 */
[C---:B------:R-:W-:Y:S01]  /*b0b0*/  FMUL.FTZ R64, R3.reuse, R64 ;  /* 0x0000004003407220 */ /* 0x040fe20000410000 */
[----:B------:R-:W5:Y:S01]  /*b0c0*/  MUFU.EX2 R232, R232 ;  /* 0x000000e800e87308 */ /* 0x000f620000000800 */
[C---:B------:R-:W-:Y:S01]  /*b0d0*/  FMUL.FTZ R65, R3.reuse, R65 ;  /* 0x0000004103417220 */ /* 0x040fe20000410000 */
[C---:B-1----:R-:W-:Y:S03]  /*b0e0*/  HMMA.16816.F32.BF16 R44, R128.reuse, R104, R44 ;  /* 0x00000068802c723c */ /* 0x042fe6000004182c */
[C---:B------:R-:W-:Y:S02]  /*b0f0*/  FMUL.FTZ R66, R2.reuse, R66 ;  /* 0x0000004202427220 */ /* 0x040fe40000410000 */
[C---:B------:R-:W-:Y:S03]  /*b100*/  FMUL.FTZ R67, R2.reuse, R67 ;  /* 0x0000004302437220 */ /* 0x040fe60000410000 */
[----:B------:R-:W-:Y:S01]  /*b110*/  MUFU.EX2 R231, R231 ;  /* 0x000000e700e77308 */ /* 0x000fe20000000800 */
[C---:B------:R-:W-:Y:S01]  /*b120*/  FMUL.FTZ R68, R3.reuse, R68 ;  /* 0x0000004403447220 */ /* 0x040fe20000410000 */
[C---:B------:R-:W-:Y:S01]  /*b130*/  HMMA.16816.F32.BF16 R48, R128.reuse, R106, R48 ;  /* 0x0000006a8030723c */ /* 0x040fe20000041830 */
[----:B------:R-:W1:Y:S02]  /*b140*/  LDSM.16.MT88.4 R104, [R203+0x4100] ;  /* 0x00410000cb68783b */ /* 0x000e640000004200 */
[C---:B------:R-:W-:Y:S02]  /*b150*/  FMUL.FTZ R69, R3.reuse, R69 ;  /* 0x0000004503457220 */ /* 0x040fe40000410000 */
[C---:B------:R-:W-:Y:S03]  /*b160*/  FMUL.FTZ R70, R2.reuse, R70 ;  /* 0x0000004602467220 */ /* 0x040fe60000410000 */
[C---:B------:R-:W-:Y:S01]  /*b170*/  HMMA.16816.F32.BF16 R52, R128.reuse, R100, R52 ;  /* 0x000000648034723c */ /* 0x040fe20000041834 */
[----:B------:R-:W1:Y:S03]  /*b180*/  MUFU.EX2 R234, R234 ;  /* 0x000000ea00ea7308 */ /* 0x000e660000000800 */
[C---:B------:R-:W-:Y:S02]  /*b190*/  FMUL.FTZ R71, R2.reuse, R71 ;  /* 0x0000004702477220 */ /* 0x040fe40000410000 */
[C---:B------:R-:W-:Y:S02]  /*b1a0*/  FMUL.FTZ R72, R3.reuse, R72 ;  /* 0x0000004803487220 */ /* 0x040fe40000410000 */
[C---:B------:R-:W-:Y:S01]  /*b1b0*/  HMMA.16816.F32.BF16 R56, R128.reuse, R102, R56 ;  /* 0x000000668038723c */ /* 0x040fe20000041838 */
[----:B------:R-:W2:Y:S02]  /*b1c0*/  LDSM.16.MT88.4 R100, [R198+0x4100] ;  /* 0x00410000c664783b */ /* 0x000ea40000004200 */
[----:B------:R-:W-:Y:S01]  /*b1d0*/  MUFU.EX2 R233, R233 ;  /* 0x000000e900e97308 */ /* 0x000fe20000000800 */
[C---:B------:R-:W-:Y:S02]  /*b1e0*/  FMUL.FTZ R73, R3.reuse, R73 ;  /* 0x0000004903497220 */ /* 0x040fe40000410000 */
[C---:B------:R-:W-:Y:S02]  /*b1f0*/  FMUL.FTZ R74, R2.reuse, R74 ;  /* 0x0000004a024a7220 */ /* 0x040fe40000410000 */
[C---:B------:R-:W-:Y:S04]  /*b200*/  HMMA.16816.F32.BF16 R60, R128.reuse, R108, R60 ;  /* 0x0000006c803c723c */ /* 0x040fe8000004183c */
[C---:B------:R-:W-:Y:S01]  /*b210*/  FMUL.FTZ R75, R2.reuse, R75 ;  /* 0x0000004b024b7220 */ /* 0x040fe20000410000 */
[----:B------:R-:W2:Y:S01]  /*b220*/  MUFU.EX2 R236, R236 ;  /* 0x000000ec00ec7308 */ /* 0x000ea20000000800 */
[C---:B------:R-:W-:Y:S02]  /*b230*/  FMUL.FTZ R76, R3.reuse, R76 ;  /* 0x0000004c034c7220 */ /* 0x040fe40000410000 */
[C---:B------:R-:W-:Y:S01]  /*b240*/  HMMA.16816.F32.BF16 R64, R128.reuse, R110, R64 ;  /* 0x0000006e8040723c */ /* 0x040fe20000041840 */
[----:B------:R-:W3:Y:S03]  /*b250*/  LDSM.16.MT88.4 R108, [R197+0x4100] ;  /* 0x00410000c56c783b */ /* 0x000ee60000004200 */
[C---:B------:R-:W-:Y:S02]  /*b260*/  FMUL.FTZ R77, R3.reuse, R77 ;  /* 0x0000004d034d7220 */ /* 0x040fe40000410000 */
[C---:B------:R-:W-:Y:S01]  /*b270*/  FMUL.FTZ R78, R2.reuse, R78 ;  /* 0x0000004e024e7220 */ /* 0x040fe20000410000 */
[----:B------:R-:W-:Y:S01]  /*b280*/  MUFU.EX2 R235, R235 ;  /* 0x000000eb00eb7308 */ /* 0x000fe20000000800 */
[C---:B------:R-:W-:Y:S01]  /*b290*/  FMUL.FTZ R79, R2.reuse, R79 ;  /* 0x0000004f024f7220 */ /* 0x040fe20000410000 */
[C---:B-1----:R-:W-:Y:S03]  /*b2a0*/  HMMA.16816.F32.BF16 R68, R128.reuse, R104, R68 ;  /* 0x000000688044723c */ /* 0x042fe60000041844 */
[C---:B------:R-:W-:Y:S02]  /*b2b0*/  FMUL.FTZ R80, R3.reuse, R80 ;  /* 0x0000005003507220 */ /* 0x040fe40000410000 */
[C---:B------:R-:W-:Y:S02]  /*b2c0*/  FMUL.FTZ R81, R3.reuse, R81 ;  /* 0x0000005103517220 */ /* 0x040fe40000410000 */
[C---:B------:R-:W-:Y:S01]  /*b2d0*/  FMUL.FTZ R82, R2.reuse, R82 ;  /* 0x0000005202527220 */ /* 0x040fe20000410000 */
[C---:B------:R-:W-:Y:S01]  /*b2e0*/  HMMA.16816.F32.BF16 R72, R128.reuse, R106, R72 ;  /* 0x0000006a8048723c */ /* 0x040fe20000041848 */
[----:B------:R-:W1:Y:S01]  /*b2f0*/  LDSM.16.MT88.4 R104, [R196+0x4100] ;  /* 0x00410000c468783b */ /* 0x000e620000004200 */
[----:B------:R-:W1:Y:S02]  /*b300*/  MUFU.EX2 R238, R238 ;  /* 0x000000ee00ee7308 */ /* 0x000e640000000800 */
[C---:B------:R-:W-:Y:S02]  /*b310*/  FMUL.FTZ R83, R2.reuse, R83 ;  /* 0x0000005302537220 */ /* 0x040fe40000410000 */
[C---:B------:R-:W-:Y:S02]  /*b320*/  FMUL.FTZ R84, R3.reuse, R84 ;  /* 0x0000005403547220 */ /* 0x040fe40000410000 */
[C---:B--2---:R-:W-:Y:S04]  /*b330*/  HMMA.16816.F32.BF16 R76, R128.reuse, R100, R76 ;  /* 0x00000064804c723c */ /* 0x044fe8000004184c */
[C---:B------:R-:W-:Y:S01]  /*b340*/  FMUL.FTZ R85, R3.reuse, R85 ;  /* 0x0000005503557220 */ /* 0x040fe20000410000 */
[----:B------:R-:W-:Y:S01]  /*b350*/  MUFU.EX2 R237, R237 ;  /* 0x000000ed00ed7308 */ /* 0x000fe20000000800 */
[----:B------:R-:W-:Y:S01]  /*b360*/  FMUL.FTZ R86, R2, R86 ;  /* 0x0000005602567220 */ /* 0x000fe20000410000 */
[----:B------:R-:W-:Y:S01]  /*b370*/  F2FP.BF16.PACK_AB R100, R176, R175 ;  /* 0x000000afb064723e */ /* 0x000fe200000010ff */
[C---:B------:R-:W-:Y:S04]  /*b380*/  HMMA.16816.F32.BF16 R80, R128.reuse, R102, R80 ;  /* 0x000000668050723c */ /* 0x040fe80000041850 */
[----:B------:R-:W-:Y:S01]  /*b390*/  FMUL.FTZ R87, R2, R87 ;  /* 0x0000005702577220 */ /* 0x000fe20000410000 */
[----:B------:R-:W-:Y:S01]  /*b3a0*/  F2FP.BF16.PACK_AB R101, R178, R177 ;  /* 0x000000b1b265723e */ /* 0x000fe200000010ff */
[C---:B------:R-:W-:Y:S01]  /*b3b0*/  FMUL.FTZ R88, R3.reuse, R88 ;  /* 0x0000005803587220 */ /* 0x040fe20000410000 */
[----:B----4-:R-:W-:Y:S01]  /*b3c0*/  F2FP.BF16.PACK_AB R102, R180, R179 ;  /* 0x000000b3b466723e */ /* 0x010fe200000010ff */
[C---:B------:R-:W-:Y:S01]  /*b3d0*/  FMUL.FTZ R89, R3.reuse, R89 ;  /* 0x0000005903597220 */ /* 0x040fe20000410000 */
[----:B------:R-:W-:Y:S01]  /*b3e0*/  F2FP.BF16.PACK_AB R103, R182, R181 ;  /* 0x000000b5b667723e */ /* 0x000fe200000010ff */
[----:B------:R-:W2:Y:S01]  /*b3f0*/  MUFU.EX2 R240, R240 ;  /* 0x000000f000f07308 */ /* 0x000ea20000000800 */
[C---:B---3--:R-:W-:Y:S03]  /*b400*/  HMMA.16816.F32.BF16 R84, R128.reuse, R108, R84 ;  /* 0x0000006c8054723c */ /* 0x048fe60000041854 */
[C---:B------:R-:W-:Y:S02]  /*b410*/  FMUL.FTZ R90, R2.reuse, R90 ;  /* 0x0000005a025a7220 */ /* 0x040fe40000410000 */
[C---:B------:R-:W-:Y:S02]  /*b420*/  FMUL.FTZ R91, R2.reuse, R91 ;  /* 0x0000005b025b7220 */ /* 0x040fe40000410000 */
[C---:B------:R-:W-:Y:S02]  /*b430*/  FMUL.FTZ R92, R3.reuse, R92 ;  /* 0x0000005c035c7220 */ /* 0x040fe40000410000 */
[C---:B------:R-:W-:Y:S01]  /*b440*/  FMUL.FTZ R93, R3.reuse, R93 ;  /* 0x0000005d035d7220 */ /* 0x040fe20000410000 */
[----:B------:R-:W3:Y:S02]  /*b450*/  MUFU.EX2 R239, R239 ;  /* 0x000000ef00ef7308 */ /* 0x000ee40000000800 */
[C---:B------:R-:W-:Y:S01]  /*b460*/  HMMA.16816.F32.BF16 R88, R128.reuse, R110, R88 ;  /* 0x0000006e8058723c */ /* 0x040fe20000041858 */
[----:B------:R-:W4:Y:S02]  /*b470*/  LDSM.16.MT88.4 R108, [R197+0x900] ;  /* 0x00090000c56c783b */ /* 0x000f240000004200 */
[C---:B------:R-:W-:Y:S02]  /*b480*/  FMUL.FTZ R94, R2.reuse, R94 ;  /* 0x0000005e025e7220 */ /* 0x040fe40000410000 */
[C---:B------:R-:W-:Y:S02]  /*b490*/  FMUL.FTZ R95, R2.reuse, R95 ;  /* 0x0000005f025f7220 */ /* 0x040fe40000410000 */
[C---:B------:R-:W-:Y:S02]  /*b4a0*/  FMUL.FTZ R96, R3.reuse, R96 ;  /* 0x0000006003607220 */ /* 0x040fe40000410000 */
[----:B------:R-:W-:Y:S03]  /*b4b0*/  FMUL.FTZ R97, R3, R97 ;  /* 0x0000006103617220 */ /* 0x000fe60000410000 */
[C---:B-1----:R-:W-:Y:S03]  /*b4c0*/  HMMA.16816.F32.BF16 R92, R128.reuse, R104, R92 ;  /* 0x00000068805c723c */ /* 0x042fe6000004185c */
[C---:B------:R-:W-:Y:S02]  /*b4d0*/  FMUL.FTZ R98, R2.reuse, R98 ;  /* 0x0000006202627220 */ /* 0x040fe40000410000 */
[----:B------:R-:W-:Y:S02]  /*b4e0*/  FMUL.FTZ R99, R2, R99 ;  /* 0x0000006302637220 */ /* 0x000fe40000410000 */
[--C-:B------:R-:W-:Y:S02]  /*b4f0*/  FFMA.FTZ R134, R134, c[0x0][0x2d0], -R144.reuse ;  /* 0x0000b40086867a23 */ /* 0x100fe40000010890 */
[----:B------:R-:W-:Y:S03]  /*b500*/  FFMA.FTZ R144, R133, c[0x0][0x2d0], -R144 ;  /* 0x0000b40085907a23 */ /* 0x000fe60000010890 */
[----:B------:R-:W-:Y:S01]  /*b510*/  HMMA.16816.F32.BF16 R96, R128, R106, R96 ;  /* 0x0000006a8060723c */ /* 0x000fe20000041860 */
[----:B------:R-:W1:Y:S01]  /*b520*/  LDSM.16.MT88.4 R104, [R196+0x2900] ;  /* 0x00290000c468783b */ /* 0x000e620000004200 */
[----:B------:R2:W-:Y:S01]  /*b530*/  MUFU.EX2 R133, R144 ;  /* 0x0000009000857308 */ /* 0x0005e20000000800 */
[----:B------:R-:W-:Y:S01]  /*b540*/  FFMA.FTZ R174, R3, R214, R174 ;  /* 0x000000d603ae7223 */ /* 0x000fe200000100ae */
[----:B------:R-:W-:Y:S01]  /*b550*/  MOV R3, R0 ;  /* 0x0000000000037202 */ /* 0x000fe20000000f00 */
[----:B------:R-:W-:Y:S02]  /*b560*/  FFMA.FTZ R170, R2, R215, R170 ;  /* 0x000000d702aa7223 */ /* 0x000fe400000100aa */
[----:B------:R-:W-:Y:S01]  /*b570*/  FADD.FTZ R173, R173, R174 ;  /* 0x000000aeadad7221 */ /* 0x000fe20000010000 */
[C---:B------:R-:W-:Y:S01]  /*b580*/  HMMA.16816.F32.BF16 R4, R100.reuse, R112, R4 ;  /* 0x000000706404723c */ /* 0x040fe20000041804 */
[----:B------:R-:W-:Y:S03]  /*b590*/  LDSM.16.MT88.4 R128, [R198+0x3100] ;  /* 0x00310000c680783b */ /* 0x000fe60000004200 */
[----:B------:R-:W1:Y:S01]  /*b5a0*/  MUFU.EX2 R134, R134 ;  /* 0x0000008600867308 */ /* 0x000e620000000800 */
[----:B------:R-:W-:Y:S02]  /*b5b0*/  FADD.FTZ R169, R169, R170 ;  /* 0x000000aaa9a97221 */ /* 0x000fe40000010000 */
[----:B------:R-:W-:Y:S01]  /*b5c0*/  FADD.FTZ R172, R172, R173 ;  /* 0x000000adacac7221 */ /* 0x000fe20000010000 */
[C---:B------:R-:W-:Y:S01]  /*b5d0*/  HMMA.16816.F32.BF16 R8, R100.reuse, R114, R8 ;  /* 0x000000726408723c */ /* 0x040fe20000041808 */
[----:B------:R-:W-:Y:S03]  /*b5e0*/  LDSM.16.MT88.4 R112, [R198+0x4900] ;  /* 0x00490000c670783b */ /* 0x000fe60000004200 */
[----:B------:R-:W-:Y:S02]  /*b5f0*/  FADD.FTZ R2, R168, R169 ;  /* 0x000000a9a8027221 */ /* 0x000fe40000010000 */
[----:B------:R-:W-:Y:S02]  /*b600*/  FADD.FTZ R172, R171, R172 ;  /* 0x000000acabac7221 */ /* 0x000fe40000010000 */
[C---:B------:R-:W-:Y:S01]  /*b610*/  HMMA.16816.F32.BF16 R12, R100.reuse, R116, R12 ;  /* 0x00000074640c723c */ /* 0x040fe2000004180c */
[----:B--2---:R-:W-:Y:S03]  /*b620*/  LDSM.16.MT88.4 R144, [R196+0x1900] ;  /* 0x00190000c490783b */ /* 0x004fe60000004200 */
[----:B------:R-:W-:Y:S01]  /*b630*/  FADD.FTZ R2, R135, R2 ;  /* 0x0000000287027221 */ /* 0x000fe20000010000 */
[----:B------:R-:W-:Y:S01]  /*b640*/  MOV R135, R132 ;  /* 0x0000008400877202 */ /* 0x000fe20000000f00 */
[----:B------:R-:W-:Y:S02]  /*b650*/  FADD.FTZ R175, R175, R172 ;  /* 0x000000acafaf7221 */ /* 0x000fe40000010000 */
[C---:B------:R-:W-:Y:S01]  /*b660*/  HMMA.16816.F32.BF16 R16, R100.reuse, R118, R16 ;  /* 0x000000766410723c */ /* 0x040fe20000041810 */
[----:B------:R-:W-:Y:S03]  /*b670*/  LDSM.16.MT88.4 R116, [R197+0x4900] ;  /* 0x00490000c574783b */ /* 0x000fe60000004200 */
[----:B------:R-:W-:Y:S02]  /*b680*/  FADD.FTZ R177, R177, R2 ;  /* 0x00000002b1b17221 */ /* 0x000fe40000010000 */
[----:B------:R-:W-:Y:S02]  /*b690*/  FADD.FTZ R176, R176, R175 ;  /* 0x000000afb0b07221 */ /* 0x000fe40000010000 */
[C---:B----4-:R-:W-:Y:S04]  /*b6a0*/  HMMA.16816.F32.BF16 R20, R100.reuse, R108, R20 ;  /* 0x0000006c6414723c */ /* 0x050fe80000041814 */
[----:B------:R-:W-:Y:S02]  /*b6b0*/  FADD.FTZ R178, R178, R177 ;  /* 0x000000b1b2b27221 */ /* 0x000fe40000010000 */
[----:B------:R-:W-:Y:S02]  /*b6c0*/  FADD.FTZ R179, R179, R176 ;  /* 0x000000b0b3b37221 */ /* 0x000fe40000010000 */
[C---:B------:R-:W-:Y:S01]  /*b6d0*/  HMMA.16816.F32.BF16 R24, R100.reuse, R110, R24 ;  /* 0x0000006e6418723c */ /* 0x040fe20000041818 */
[----:B------:R-:W2:Y:S03]  /*b6e0*/  LDSM.16.MT88.4 R108, [R203+0x4900] ;  /* 0x00490000cb6c783b */ /* 0x000ea60000004200 */
[----:B------:R-:W-:Y:S02]  /*b6f0*/  FADD.FTZ R181, R181, R178 ;  /* 0x000000b2b5b57221 */ /* 0x000fe40000010000 */
[----:B------:R-:W-:Y:S02]  /*b700*/  FADD.FTZ R180, R180, R179 ;  /* 0x000000b3b4b47221 */ /* 0x000fe40000010000 */
[C---:B------:R-:W-:Y:S04]  /*b710*/  HMMA.16816.F32.BF16 R28, R100.reuse, R120, R28 ;  /* 0x00000078641c723c */ /* 0x040fe8000004181c */
[----:B------:R-:W-:Y:S04]  /*b720*/  FADD.FTZ R182, R182, R181 ;  /* 0x000000b5b6b67221 */ /* 0x000fe80000010000 */
        /* <DEDUP_REMOVED lines=22> */
[----:B------:R-:W3:Y:S07]  /*b890*/  LDSM.16.MT88.4 R116, [R203+0x3100] ;  /* 0x00310000cb74783b */ /* 0x000eee0000004200 */
[C---:B-1----:R-:W-:Y:S08]  /*b8a0*/  HMMA.16816.F32.BF16 R92, R100.reuse, R104, R92 ;  /* 0x00000068645c723c */ /* 0x042ff0000004185c */
[----:B------:R-:W-:Y:S01]  /*b8b0*/  HMMA.16816.F32.BF16 R96, R100, R106, R96 ;  /* 0x0000006a6460723c */ /* 0x000fe20000041860 */
[----:B------:R-:W1:Y:S06]  /*b8c0*/  LDSM.16.MT88.4 R104, [R196+0x3100] ;  /* 0x00310000c468783b */ /* 0x000e6c0000004200 */
[----:B------:R-:W-:Y:S01]  /*b8d0*/  F2FP.BF16.PACK_AB R100, R230, R183 ;  /* 0x000000b7e664723e */ /* 0x000fe200000010ff */
[----:B------:R-:W-:Y:S01]  /*b8e0*/  FADD.FTZ R183, R183, R180 ;  /* 0x000000b4b7b77221 */ /* 0x000fe20000010000 */
[----:B-----5:R-:W-:Y:S03]  /*b8f0*/  F2FP.BF16.PACK_AB R101, R232, R229 ;  /* 0x000000e5e865723e */ /* 0x020fe600000010ff */
        /* <DEDUP_REMOVED lines=14> */
[C---:B----4-:R-:W-:Y:S08]  /*b9e0*/  HMMA.16816.F32.BF16 R20, R100.reuse, R112, R20 ;  /* 0x000000706414723c */ /* 0x050ff00000041814 */
[C---:B------:R-:W-:Y:S01]  /*b9f0*/  HMMA.16816.F32.BF16 R24, R100.reuse, R114, R24 ;  /* 0x000000726418723c */ /* 0x040fe20000041818 */
[----:B------:R-:W4:Y:S07]  /*ba00*/  LDSM.16.MT88.4 R112, [R198+0x5100] ;  /* 0x00510000c670783b */ /* 0x000f2e0000004200 */
[C---:B------:R-:W-:Y:S08]  /*ba10*/  HMMA.16816.F32.BF16 R28, R100.reuse, R124, R28 ;  /* 0x0000007c641c723c */ /* 0x040ff0000004181c */
[C---:B------:R-:W-:Y:S01]  /*ba20*/  HMMA.16816.F32.BF16 R32, R100.reuse, R126, R32 ;  /* 0x0000007e6420723c */ /* 0x040fe20000041820 */
[----:B------:R-:W-:Y:S07]  /*ba30*/  LDSM.16.MT88.4 R124, [R203+0x1900] ;  /* 0x00190000cb7c783b */ /* 0x000fee0000004200 */
[C---:B---3--:R-:W-:Y:S08]  /*ba40*/  HMMA.16816.F32.BF16 R36, R100.reuse, R116, R36 ;  /* 0x000000746424723c */ /* 0x048ff00000041824 */
[C---:B------:R-:W-:Y:S01]  /*ba50*/  HMMA.16816.F32.BF16 R40, R100.reuse, R118, R40 ;  /* 0x000000766428723c */ /* 0x040fe20000041828 */
[----:B------:R-:W3:Y:S07]  /*ba60*/  LDSM.16.MT88.4 R116, [R197+0x5100] ;  /* 0x00510000c574783b */ /* 0x000eee0000004200 */
        /* <DEDUP_REMOVED lines=8> */
[C---:B-1----:R-:W-:Y:S04]  /*baf0*/  HMMA.16816.F32.BF16 R60, R100.reuse, R104, R60 ;  /* 0x00000068643c723c */ /* 0x042fe8000004183c */
[----:B------:R-:W-:Y:S01]  /*bb00*/  F2FP.BF16.PACK_AB R139, R133, R134 ;  /* 0x00000086858b723e */ /* 0x000fe200000010ff */
[----:B------:R-:W-:Y:S02]  /*bb10*/  FADD.FTZ R237, R237, R236 ;  /* 0x000000eceded7221 */ /* 0x000fe40000010000 */
[----:B------:R-:W-:Y:S01]  /*bb20*/  FADD.FTZ R238, R238, R235 ;  /* 0x000000ebeeee7221 */ /* 0x000fe20000010000 */
[C---:B------:R-:W-:Y:S01]  /*bb30*/  HMMA.16816.F32.BF16 R64, R100.reuse, R106, R64 ;  /* 0x0000006a6440723c */ /* 0x040fe20000041840 */
[----:B------:R-:W1:Y:S03]  /*bb40*/  LDSM.16.MT88.4 R104, [R196+0x5100] ;  /* 0x00510000c468783b */ /* 0x000e660000004200 */
        /* <DEDUP_REMOVED lines=8> */
[C---:B----4-:R-:W-:Y:S08]  /*bbd0*/  HMMA.16816.F32.BF16 R76, R100.reuse, R112, R76 ;  /* 0x00000070644c723c */ /* 0x050ff0000004184c */
[C---:B------:R-:W-:Y:S08]  /*bbe0*/  HMMA.16816.F32.BF16 R80, R100.reuse, R114, R80 ;  /* 0x000000726450723c */ /* 0x040ff00000041850 */
[C---:B---3--:R-:W-:Y:S08]  /*bbf0*/  HMMA.16816.F32.BF16 R84, R100.reuse, R116, R84 ;  /* 0x000000746454723c */ /* 0x048ff00000041854 */
[C---:B------:R-:W-:Y:S08]  /*bc00*/  HMMA.16816.F32.BF16 R88, R100.reuse, R118, R88 ;  /* 0x000000766458723c */ /* 0x040ff00000041858 */
[C---:B-1----:R-:W-:Y:S08]  /*bc10*/  HMMA.16816.F32.BF16 R92, R100.reuse, R104, R92 ;  /* 0x00000068645c723c */ /* 0x042ff0000004185c */
        /* <DEDUP_REMOVED lines=29> */
.L_x_195:
[----:B------:R-:W-:-:S06]  /*bdf0*/  UISETP.GE.AND UP0, UPT, UR21, UR7, UPT ;  /* 0x000000071500728c */ /* 0x000fcc000bf06270 */
[----:B------:R-:W-:-:S13]  /*be00*/  PLOP3.LUT P0, PT, PT, PT, UP0, 0x40, 0x0 ;  /* 0x000000000000781c */ /* 0x000fda0003f0e808 */
[----:B------:R-:W-:Y:S05]  /*be10*/  @P0 BRA `(.L_x_199) ;  /* 0x00003ac000000947 */ /* 0x000fea0003800000 */
[----:B------:R-:W-:Y:S01]  /*be20*/  SHF.R.S32.HI R5, RZ, 0x1f, R218 ;  /* 0x0000001fff057819 */ /* 0x000fe200000114da */
[----:B------:R-:W-:Y:S01]  /*be30*/  IMAD.MOV.U32 R2, RZ, RZ, R132 ;  /* 0x000000ffff027224 */ /* 0x000fe200078e0084 */
[C---:B------:R-:W-:Y:S01]  /*be40*/  SHF.L.U64.HI R220, R217.reuse, 0x1, R220 ;  /* 0x00000001d9dc7819 */ /* 0x040fe200000102dc */
[----:B------:R-:W-:Y:S01]  /*be50*/  IMAD.MOV.U32 R3, RZ, RZ, R0 ;  /* 0x000000ffff037224 */ /* 0x000fe200078e0000 */
[----:B------:R-:W-:Y:S01]  /*be60*/  SHF.L.U64.HI R180, R218, 0x1, R5 ;  /* 0x00000001dab47819 */ /* 0x000fe20000010205 */
[----:B------:R-:W-:Y:S01]  /*be70*/  IMAD.SHL.U32 R217, R217, 0x2, RZ ;  /* 0x00000002d9d97824 */ /* 0x000fe200078e00ff */
[----:B------:R-:W-:Y:S02]  /*be80*/  SHF.L.U64.HI R219, R216, 0x1, R219 ;  /* 0x00000001d8db7819 */ /* 0x000fe400000102db */
[----:B------:R-:W-:Y:S02]  /*be90*/  SHF.L.U32 R218, R218, 0x1, RZ ;  /* 0x00000001dada7819 */ /* 0x000fe400000006ff */
[----:B------:R-:W-:-:S02]  /*bea0*/  SHF.L.U32 R216, R216, 0x1, RZ ;  /* 0x00000001d8d87819 */ /* 0x000fc400000006ff */
.L_x_209:
[----:B------:R-:W-:Y:S01]  /*beb0*/  SHF.R.S32.HI R5, RZ, 0x1f, R208 ;  /* 0x0000001fff057819 */ /* 0x000fe200000114d0 */
[----:B------:R-:W-:Y:S01]  /*bec0*/  IMAD.WIDE.U32 R8, R208, c[0x0][0x208], RZ ;  /* 0x00008200d0087a25 */ /* 0x000fe200078e00ff */
[----:B------:R-:W-:Y:S01]  /*bed0*/  SHF.R.S32.HI R6, RZ, 0x1f, R207 ;  /* 0x0000001fff067819 */ /* 0x000fe200000114cf */
[----:B------:R-:W-:Y:S04]  /*bee0*/  DEPBAR.LE SB0, 0x0 ;  /* 0x000080000000791a */ /* 0x000fe80000000000 */
[----:B------:R-:W-:Y:S01]  /*bef0*/  IMAD R5, R5, c[0x0][0x208], RZ ;  /* 0x0000820005057a24 */ /* 0x000fe200078e02ff */
[----:B------:R-:W-:Y:S01]  /*bf00*/  BAR.SYNC.DEFER_BLOCKING 0x0 ;  /* 0x0000000000007b1d */ /* 0x000fe20000010000 */
[----:B------:R-:W-:Y:S01]  /*bf10*/  IMAD R6, R6, c[0x0][0x218], RZ ;  /* 0x0000860006067a24 */ /* 0x000fe200078e02ff */
[----:B------:R-:W-:Y:S01]  /*bf20*/  UISETP.GT.AND UP0, UPT, UR21, UR7, UPT ;  /* 0x000000071500728c */ /* 0x000fe2000bf04270 */
[----:B------:R-:W-:Y:S02]  /*bf30*/  IMAD R5, R208, c[0x0][0x20c], R5 ;  /* 0x00008300d0057a24 */ /* 0x000fe400078e0205 */
[----:B------:R-:W-:Y:S03]  /*bf40*/  IMAD R6, R207, c[0x0][0x21c], R6 ;  /* 0x00008700cf067a24 */ /* 0x000fe600078e0206 */
[----:B------:R-:W-:Y:S05]  /*bf50*/  IADD3 R9, R9, R5, RZ ;  /* 0x0000000509097210 */ /* 0x000fea0007ffe0ff */
[----:B------:R-:W-:Y:S05]  /*bf60*/  IMAD.WIDE.U32 R8, R207, c[0x0][0x218], R8 ;  /* 0x00008600cf087a25 */ /* 0x000fea00078e0008 */
[----:B------:R-:W-:Y:S04]  /*bf70*/  IADD3 R5, P0, R8, UR16, RZ ;  /* 0x0000001008057c10 */ /* 0x000fe8000ff1e0ff */
[----:B------:R-:W-:Y:S02]  /*bf80*/  IADD3.X R6, R9, UR9, R6, P0, !PT ;  /* 0x0000000909067c10 */ /* 0x000fe400087fe406 */
[C---:B------:R-:W-:Y:S01]  /*bf90*/  LEA R4, P0, R5.reuse, c[0x0][0x1f8], 0x1 ;  /* 0x00007e0005047a11 */ /* 0x040fe200078008ff */
[----:B------:R-:W-:Y:S03]  /*bfa0*/  LDSM.16.M88.4 R32, [R206+0xc100] ;  /* 0x00c10000ce20783b */ /* 0x000fe60000000200 */
[----:B------:R-:W-:Y:S04]  /*bfb0*/  LEA.HI.X R0, R5, c[0x0][0x1fc], R6, 0x1, P0 ;  /* 0x00007f0005007a11 */ /* 0x000fe800000f0c06 */
[----:B------:R-:W1:Y:S07]  /*bfc0*/  SHFL.IDX PT, R21, R4, RZ, 0x181f ;  /* 0x00181fff04157589 */ /* 0x000e6e00000e0000 */
[----:B------:R-:W2:Y:S07]  /*bfd0*/  SHFL.IDX PT, R7, R0, RZ, 0x181f ;  /* 0x00181fff00077589 */ /* 0x000eae00000e0000 */
[----:B------:R-:W-:Y:S07]  /*bfe0*/  LDSM.16.M88.4 R8, [R205+0x6100] ;  /* 0x00610000cd08783b */ /* 0x000fee0000000200 */
[----:B------:R-:W3:Y:S07]  /*bff0*/  SHFL.IDX PT, R165, R4, 0x1, 0x181f ;  /* 0x00381f0004a57f89 */ /* 0x000eee00000e0000 */
[----:B------:R-:W4:Y:S07]  /*c000*/  SHFL.IDX PT, R5, R0, 0x1, 0x181f ;  /* 0x00381f0000057f89 */ /* 0x000f2e00000e0000 */
[----:B------:R-:W5:Y:S07]  /*c010*/  LDSM.16.M88.4 R16, [R205+0x6900] ;  /* 0x00690000cd10783b */ /* 0x000f6e0000000200 */
[----:B------:R-:W1:Y:S07]  /*c020*/  LDSM.16.M88.4 R24, [R205+0x7100] ;  /* 0x00710000cd18783b */ /* 0x000e6e0000000200 */
[----:B------:R-:W2:Y:S07]  /*c030*/  LDSM.16.M88.4 R132, [R205+0x7900] ;  /* 0x00790000cd84783b */ /* 0x000eae0000000200 */
[----:B------:R-:W-:Y:S07]  /*c040*/  LDSM.16.M88.4 R136, [R202+0xc100] ;  /* 0x00c10000ca88783b */ /* 0x000fee0000000200 */
[----:B------:R-:W5:Y:S07]  /*c050*/  LDSM.16.M88.4 R140, [R204] ;  /* 0x00000000cc8c783b */ /* 0x000f6e0000000200 */
[----:B------:R-:W5:Y:S07]  /*c060*/  LDSM.16.M88.4 R144, [R195] ;  /* 0x00000000c390783b */ /* 0x000f6e0000000200 */
[----:B------:R-:W5:Y:S07]  /*c070*/  LDSM.16.M88.4 R148, [R194] ;  /* 0x00000000c294783b */ /* 0x000f6e0000000200 */
[----:B------:R-:W5:Y:S01]  /*c080*/  LDSM.16.M88.4 R152, [R193] ;  /* 0x00000000c198783b */ /* 0x000f620000000200 */
[C---:B-1----:R-:W-:Y:S02]  /*c090*/  IADD3 R14, P2, R21.reuse, R218, RZ ;  /* 0x000000da150e7210 */ /* 0x042fe40007f5e0ff */
[----:B------:R-:W-:Y:S02]  /*c0a0*/  IADD3 R12, P0, R21, R217, RZ ;  /* 0x000000d9150c7210 */ /* 0x000fe40007f1e0ff */
[C---:B--2---:R-:W-:Y:S02]  /*c0b0*/  IADD3.X R15, R7.reuse, R180, RZ, P2, !PT ;  /* 0x000000b4070f7210 */ /* 0x044fe400017fe4ff */
[----:B------:R-:W-:Y:S02]  /*c0c0*/  IADD3.X R13, R7, R220, RZ, P0, !PT ;  /* 0x000000dc070d7210 */ /* 0x000fe400007fe4ff */
[----:B------:R-:W-:Y:S01]  /*c0d0*/  IADD3 R20, P2, R21, R216, RZ ;  /* 0x000000d815147210 */ /* 0x000fe20007f5e0ff */
[----:B------:R-:W-:Y:S01]  /*c0e0*/  @!PT LDS RZ, [RZ] ;  /* 0x00000000fffff984 */ /* 0x000fe20000000800 */
[----:B------:R-:W-:Y:S01]  /*c0f0*/  @!PT LDS RZ, [RZ] ;  /* 0x00000000fffff984 */ /* 0x000fe20000000800 */
[----:B------:R-:W-:Y:S01]  /*c100*/  @!PT LDS RZ, [RZ] ;  /* 0x00000000fffff984 */ /* 0x000fe20000000800 */
[----:B------:R5:W-:Y:S01]  /*c110*/  LDGSTS.E.BYPASS.LTC128B.128 [R213], [R14.64], !P6 ;  /* 0x000000000ed57fae */ /* 0x000be2000f101d56 */
[----:B---3--:R-:W-:Y:S02]  /*c120*/  IADD3 R168, P0, R165, R218, RZ ;  /* 0x000000daa5a87210 */ /* 0x008fe40007f1e0ff */
[----:B------:R-:W-:Y:S02]  /*c130*/  IADD3.X R21, R7, R219, RZ, P2, !PT ;  /* 0x000000db07157210 */ /* 0x000fe400017fe4ff */
[----:B------:R-:W-:Y:S02]  /*c140*/  IADD3 R166, P2, R165, R217, RZ ;  /* 0x000000d9a5a67210 */ /* 0x000fe40007f5e0ff */
[----:B------:R5:W-:Y:S01]  /*c150*/  LDGSTS.E.BYPASS.LTC128B.128 [R213+0x2000], [R12.64], !P5 ;  /* 0x020000000cd57fae */ /* 0x000be2000e901d56 */
[----:B----4-:R-:W-:Y:S02]  /*c160*/  IADD3.X R169, R5, R180, RZ, P0, !PT ;  /* 0x000000b405a97210 */ /* 0x010fe400007fe4ff */
[----:B------:R-:W-:Y:S02]  /*c170*/  IADD3 R164, P0, R165, R216, RZ ;  /* 0x000000d8a5a47210 */ /* 0x000fe40007f1e0ff */
[C---:B------:R-:W-:Y:S02]  /*c180*/  IADD3.X R167, R5.reuse, R220, RZ, P2, !PT ;  /* 0x000000dc05a77210 */ /* 0x040fe400017fe4ff */
[----:B------:R-:W-:Y:S01]  /*c190*/  IADD3.X R165, R5, R219, RZ, P0, !PT ;  /* 0x000000db05a57210 */ /* 0x000fe200007fe4ff */
[----:B------:R1:W-:Y:S01]  /*c1a0*/  LDGSTS.E.BYPASS.LTC128B.128 [R213+0x4000], [R20.64], !P4 ;  /* 0x0400000014d57fae */ /* 0x0003e2000e101d56 */
[C---:B------:R-:W-:Y:S01]  /*c1b0*/  HMMA.16816.F32.BF16 R4, R32.reuse, R8, RZ ;  /* 0x000000082004723c */ /* 0x040fe200000418ff */
[----:B------:R-:W-:Y:S05]  /*c1c0*/  PLOP3.LUT P0, PT, PT, PT, UP0, 0x40, 0x0 ;  /* 0x000000000000781c */ /* 0x000fea0003f0e808 */
[----:B------:R2:W-:Y:S02]  /*c1d0*/  LDGSTS.E.BYPASS.LTC128B.128 [R213+0x1000], [R168.64], !P6 ;  /* 0x01000000a8d57fae */ /* 0x0005e4000f101d56 */
[C---:B------:R-:W-:Y:S05]  /*c1e0*/  HMMA.16816.F32.BF16 R8, R32.reuse, R10, RZ ;  /* 0x0000000a2008723c */ /* 0x040fea00000418ff */
[----:B------:R3:W-:Y:S03]  /*c1f0*/  LDGSTS.E.BYPASS.LTC128B.128 [R213+0x3000], [R166.64], !P5 ;  /* 0x03000000a6d57fae */ /* 0x0007e6000e901d56 */
[C---:B-----5:R-:W-:Y:S04]  /*c200*/  HMMA.16816.F32.BF16 R12, R32.reuse, R16, RZ ;  /* 0x00000010200c723c */ /* 0x060fe800000418ff */
[----:B------:R3:W-:Y:S04]  /*c210*/  LDGSTS.E.BYPASS.LTC128B.128 [R213+0x5000], [R164.64], !P4 ;  /* 0x05000000a4d57fae */ /* 0x0007e8000e101d56 */
[C---:B------:R-:W-:Y:S03]  /*c220*/  HMMA.16816.F32.BF16 R16, R32.reuse, R18, RZ ;  /* 0x000000122010723c */ /* 0x040fe600000418ff */
[----:B------:R-:W-:Y:S05]  /*c230*/  LDSM.16.M88.4 R156, [R201+0xc100] ;  /* 0x00c10000c99c783b */ /* 0x000fea0000000200 */
[C---:B-1----:R-:W-:Y:S02]  /*c240*/  HMMA.16816.F32.BF16 R20, R32.reuse, R24, RZ ;  /* 0x000000182014723c */ /* 0x042fe400000418ff */
[----:B------:R-:W0:Y:S06]  /*c250*/  LDGDEPBAR ;  /* 0x00000000000079af */ /* 0x000e2c0000000000 */
[C---:B------:R-:W-:Y:S01]  /*c260*/  HMMA.16816.F32.BF16 R24, R32.reuse, R26, RZ ;  /* 0x0000001a2018723c */ /* 0x040fe200000418ff */
[----:B------:R-:W1:Y:S07]  /*c270*/  LDSM.16.M88.4 R160, [R200+0x6100] ;  /* 0x00610000c8a0783b */ /* 0x000e6e0000000200 */
[C---:B------:R-:W-:Y:S01]  /*c280*/  HMMA.16816.F32.BF16 R28, R32.reuse, R132, RZ ;  /* 0x00000084201c723c */ /* 0x040fe200000418ff */
[----:B---3--:R-:W-:Y:S07]  /*c290*/  LDSM.16.M88.4 R164, [R200+0x7100] ;  /* 0x00710000c8a4783b */ /* 0x008fee0000000200 */
[----:B------:R-:W-:Y:S01]  /*c2a0*/  HMMA.16816.F32.BF16 R32, R32, R134, RZ ;  /* 0x000000862020723c */ /* 0x000fe200000418ff */
[----:B------:R-:W3:Y:S07]  /*c2b0*/  LDSM.16.M88.4 R132, [R200+0x6900] ;  /* 0x00690000c884783b */ /* 0x000eee0000000200 */
[C---:B------:R-:W-:Y:S01]  /*c2c0*/  HMMA.16816.F32.BF16 R4, R136.reuse, R140, R4 ;  /* 0x0000008c8804723c */ /* 0x040fe20000041804 */
[----:B--2---:R-:W2:Y:S07]  /*c2d0*/  LDSM.16.M88.4 R168, [R200+0x7900] ;  /* 0x00790000c8a8783b */ /* 0x004eae0000000200 */
[C---:B------:R-:W-:Y:S01]  /*c2e0*/  HMMA.16816.F32.BF16 R8, R136.reuse, R142, R8 ;  /* 0x0000008e8808723c */ /* 0x040fe20000041808 */
[----:B------:R-:W-:Y:S07]  /*c2f0*/  LDSM.16.M88.4 R172, [R199+0xc100] ;  /* 0x00c10000c7ac783b */ /* 0x000fee0000000200 */
[C---:B------:R-:W-:Y:S01]  /*c300*/  HMMA.16816.F32.BF16 R12, R136.reuse, R144, R12 ;  /* 0x00000090880c723c */ /* 0x040fe2000004180c */
[----:B------:R-:W4:Y:S07]  /*c310*/  LDSM.16.M88.4 R176, [R192] ;  /* 0x00000000c0b0783b */ /* 0x000f2e0000000200 */
        /* <DEDUP_REMOVED lines=8> */
[----:B------:R-:W5:Y:S07]  /*c3a0*/  LDSM.16.M88.4 R136, [R192+0x800] ;  /* 0x00080000c088783b */ /* 0x000f6e0000000200 */
[C---:B-1----:R-:W-:Y:S01]  /*c3b0*/  HMMA.16816.F32.BF16 R4, R156.reuse, R160, R4 ;  /* 0x000000a09c04723c */ /* 0x042fe20000041804 */
        /* <DEDUP_REMOVED lines=8> */
[----:B------:R-:W-:Y:S07]  /*c440*/  LDSM.16.M88.4 R164, [R202+0x10100] ;  /* 0x01010000caa4783b */ /* 0x000fee0000000200 */
[C---:B--2---:R-:W-:Y:S08]  /*c450*/  HMMA.16816.F32.BF16 R28, R156.reuse, R168, R28 ;  /* 0x000000a89c1c723c */ /* 0x044ff0000004181c */
[----:B------:R-:W-:Y:S01]  /*c460*/  HMMA.16816.F32.BF16 R32, R156, R170, R32 ;  /* 0x000000aa9c20723c */ /* 0x000fe20000041820 */
[----:B------:R-:W2:Y:S07]  /*c470*/  LDSM.16.M88.4 R156, [R205+0x9100] ;  /* 0x00910000cd9c783b */ /* 0x000eae0000000200 */
[C---:B----4-:R-:W-:Y:S01]  /*c480*/  HMMA.16816.F32.BF16 R4, R172.reuse, R176, R4 ;  /* 0x000000b0ac04723c */ /* 0x050fe20000041804 */
[----:B------:R-:W4:Y:S07]  /*c490*/  LDSM.16.M88.4 R168, [R191] ;  /* 0x00000000bfa8783b */ /* 0x000f2e0000000200 */
[C---:B------:R-:W-:Y:S01]  /*c4a0*/  HMMA.16816.F32.BF16 R8, R172.reuse, R178, R8 ;  /* 0x000000b2ac08723c */ /* 0x040fe20000041808 */
[----:B------:R-:W-:Y:S07]  /*c4b0*/  LDSM.16.M88.4 R176, [R200+0x8100] ;  /* 0x00810000c8b0783b */ /* 0x000fee0000000200 */
[C---:B-----5:R-:W-:Y:S08]  /*c4c0*/  HMMA.16816.F32.BF16 R12, R172.reuse, R136, R12 ;  /* 0x00000088ac0c723c */ /* 0x060ff0000004180c */
[C---:B------:R-:W-:Y:S01]  /*c4d0*/  HMMA.16816.F32.BF16 R16, R172.reuse, R138, R16 ;  /* 0x0000008aac10723c */ /* 0x040fe20000041810 */
[----:B------:R-:W5:Y:S07]  /*c4e0*/  LDSM.16.M88.4 R136, [R190] ;  /* 0x00000000be88783b */ /* 0x000f6e0000000200 */
[C---:B------:R-:W-:Y:S08]  /*c4f0*/  HMMA.16816.F32.BF16 R20, R172.reuse, R140, R20 ;  /* 0x0000008cac14723c */ /* 0x040ff00000041814 */
[C---:B------:R-:W-:Y:S01]  /*c500*/  HMMA.16816.F32.BF16 R24, R172.reuse, R142, R24 ;  /* 0x0000008eac18723c */ /* 0x040fe20000041818 */
[----:B------:R-:W2:Y:S07]  /*c510*/  LDSM.16.M88.4 R140, [R189] ;  /* 0x00000000bd8c783b */ /* 0x000eae0000000200 */
[C---:B------:R-:W-:Y:S08]  /*c520*/  HMMA.16816.F32.BF16 R28, R172.reuse, R144, R28 ;  /* 0x00000090ac1c723c */ /* 0x040ff0000004181c */
[----:B------:R-:W-:Y:S01]  /*c530*/  HMMA.16816.F32.BF16 R32, R172, R146, R32 ;  /* 0x00000092ac20723c */ /* 0x000fe20000041820 */
[----:B------:R-:W4:Y:S07]  /*c540*/  LDSM.16.M88.4 R144, [R188] ;  /* 0x00000000bc90783b */ /* 0x000f2e0000000200 */
[C---:B-1----:R-:W-:Y:S01]  /*c550*/  HMMA.16816.F32.BF16 R4, R148.reuse, R152, R4 ;  /* 0x000000989404723c */ /* 0x042fe20000041804 */
[----:B------:R-:W1:Y:S07]  /*c560*/  LDSM.16.M88.4 R172, [R201+0x10100] ;  /* 0x01010000c9ac783b */ /* 0x000e6e0000000200 */
[C---:B------:R-:W-:Y:S01]  /*c570*/  HMMA.16816.F32.BF16 R8, R148.reuse, R154, R8 ;  /* 0x0000009a9408723c */ /* 0x040fe20000041808 */
[----:B------:R-:W-:Y:S07]  /*c580*/  LDSM.16.M88.4 R152, [R200+0x9900] ;  /* 0x00990000c898783b */ /* 0x000fee0000000200 */
[C---:B---3--:R-:W-:Y:S08]  /*c590*/  HMMA.16816.F32.BF16 R12, R148.reuse, R132, R12 ;  /* 0x00000084940c723c */ /* 0x048ff0000004180c */
[C---:B------:R-:W-:Y:S01]  /*c5a0*/  HMMA.16816.F32.BF16 R16, R148.reuse, R134, R16 ;  /* 0x000000869410723c */ /* 0x040fe20000041810 */
[----:B------:R-:W3:Y:S07]  /*c5b0*/  LDSM.16.M88.4 R132, [R200+0x8900] ;  /* 0x00890000c884783b */ /* 0x000eee0000000200 */
[C---:B--2---:R-:W-:Y:S08]  /*c5c0*/  HMMA.16816.F32.BF16 R20, R148.reuse, R156, R20 ;  /* 0x0000009c9414723c */ /* 0x044ff00000041814 */
[C---:B------:R-:W-:Y:S01]  /*c5d0*/  HMMA.16816.F32.BF16 R24, R148.reuse, R158, R24 ;  /* 0x0000009e9418723c */ /* 0x040fe20000041818 */
[----:B------:R-:W-:Y:S07]  /*c5e0*/  LDSM.16.M88.4 R156, [R199+0x10100] ;  /* 0x01010000c79c783b */ /* 0x000fee0000000200 */
[C---:B------:R-:W-:Y:S08]  /*c5f0*/  HMMA.16816.F32.BF16 R28, R148.reuse, R160, R28 ;  /* 0x000000a0941c723c */ /* 0x040ff0000004181c */
[----:B------:R-:W-:Y:S01]  /*c600*/  HMMA.16816.F32.BF16 R32, R148, R162, R32 ;  /* 0x000000a29420723c */ /* 0x000fe20000041820 */
[----:B------:R-:W2:Y:S07]  /*c610*/  LDSM.16.M88.4 R148, [R200+0x9100] ;  /* 0x00910000c894783b */ /* 0x000eae0000000200 */
[C---:B----4-:R-:W-:Y:S01]  /*c620*/  HMMA.16816.F32.BF16 R4, R164.reuse, R168, R4 ;  /* 0x000000a8a404723c */ /* 0x050fe20000041804 */
[----:B------:R-:W4:Y:S07]  /*c630*/  LDSM.16.M88.4 R160, [R192+0x2000] ;  /* 0x00200000c0a0783b */ /* 0x000f2e0000000200 */
[C---:B------:R-:W-:Y:S01]  /*c640*/  HMMA.16816.F32.BF16 R8, R164.reuse, R170, R8 ;  /* 0x000000aaa408723c */ /* 0x040fe20000041808 */
[----:B------:R-:W-:Y:S07]  /*c650*/  LDSM.16.M88.4 R168, [R205+0xa100] ;  /* 0x00a10000cda8783b */ /* 0x000fee0000000200 */
[C---:B-----5:R-:W-:Y:S08]  /*c660*/  HMMA.16816.F32.BF16 R12, R164.reuse, R136, R12 ;  /* 0x00000088a40c723c */ /* 0x060ff0000004180c */
[C---:B------:R-:W-:Y:S01]  /*c670*/  HMMA.16816.F32.BF16 R16, R164.reuse, R138, R16 ;  /* 0x0000008aa410723c */ /* 0x040fe20000041810 */
[----:B------:R-:W5:Y:S07]  /*c680*/  LDSM.16.M88.4 R136, [R192+0x2800] ;  /* 0x00280000c088783b */ /* 0x000f6e0000000200 */
[C---:B------:R-:W-:Y:S08]  /*c690*/  HMMA.16816.F32.BF16 R20, R164.reuse, R140, R20 ;  /* 0x0000008ca414723c */ /* 0x040ff00000041814 */
[C---:B------:R-:W-:Y:S01]  /*c6a0*/  HMMA.16816.F32.BF16 R24, R164.reuse, R142, R24 ;  /* 0x0000008ea418723c */ /* 0x040fe20000041818 */
[----:B------:R-:W2:Y:S07]  /*c6b0*/  LDSM.16.M88.4 R140, [R192+0x3000] ;  /* 0x00300000c08c783b */ /* 0x000eae0000000200 */
[C---:B------:R-:W-:Y:S08]  /*c6c0*/  HMMA.16816.F32.BF16 R28, R164.reuse, R144, R28 ;  /* 0x00000090a41c723c */ /* 0x040ff0000004181c */
[----:B------:R-:W-:Y:S01]  /*c6d0*/  HMMA.16816.F32.BF16 R32, R164, R146, R32 ;  /* 0x00000092a420723c */ /* 0x000fe20000041820 */
[----:B------:R-:W4:Y:S07]  /*c6e0*/  LDSM.16.M88.4 R144, [R192+0x3800] ;  /* 0x00380000c090783b */ /* 0x000f2e0000000200 */
[C---:B-1----:R-:W-:Y:S01]  /*c6f0*/  HMMA.16816.F32.BF16 R4, R172.reuse, R176, R4 ;  /* 0x000000b0ac04723c */ /* 0x042fe20000041804 */
[----:B------:R-:W1:Y:S07]  /*c700*/  LDSM.16.M88.4 R164, [R206+0x14100] ;  /* 0x01410000cea4783b */ /* 0x000e6e0000000200 */
[C---:B------:R-:W-:Y:S01]  /*c710*/  HMMA.16816.F32.BF16 R8, R172.reuse, R178, R8 ;  /* 0x000000b2ac08723c */ /* 0x040fe20000041808 */
[----:B------:R-:W-:Y:S07]  /*c720*/  LDSM.16.M88.4 R176, [R187] ;  /* 0x00000000bbb0783b */ /* 0x000fee0000000200 */
[C---:B---3--:R-:W-:Y:S08]  /*c730*/  HMMA.16816.F32.BF16 R12, R172.reuse, R132, R12 ;  /* 0x00000084ac0c723c */ /* 0x048ff0000004180c */
[C---:B------:R-:W-:Y:S01]  /*c740*/  HMMA.16816.F32.BF16 R16, R172.reuse, R134, R16 ;  /* 0x00000086ac10723c */ /* 0x040fe20000041810 */
[----:B------:R-:W3:Y:S07]  /*c750*/  LDSM.16.M88.4 R132, [R205+0xa900] ;  /* 0x00a90000cd84783b */ /* 0x000eee0000000200 */
[C---:B--2---:R-:W-:Y:S08]  /*c760*/  HMMA.16816.F32.BF16 R20, R172.reuse, R148, R20 ;  /* 0x00000094ac14723c */ /* 0x044ff00000041814 */
[C---:B------:R-:W-:Y:S01]  /*c770*/  HMMA.16816.F32.BF16 R24, R172.reuse, R150, R24 ;  /* 0x00000096ac18723c */ /* 0x040fe20000041818 */
[----:B------:R-:W2:Y:S07]  /*c780*/  LDSM.16.M88.4 R148, [R205+0xb100] ;  /* 0x00b10000cd94783b */ /* 0x000eae0000000200 */
[C---:B------:R-:W-:Y:S08]  /*c790*/  HMMA.16816.F32.BF16 R28, R172.reuse, R152, R28 ;  /* 0x00000098ac1c723c */ /* 0x040ff0000004181c */
[----:B------:R-:W-:Y:S01]  /*c7a0*/  HMMA.16816.F32.BF16 R32, R172, R154, R32 ;  /* 0x0000009aac20723c */ /* 0x000fe20000041820 */
[----:B------:R-:W1:Y:S07]  /*c7b0*/  LDSM.16.M88.4 R152, [R205+0xb900] ;  /* 0x00b90000cd98783b */ /* 0x000e6e0000000200 */
[C---:B----4-:R-:W-:Y:S01]  /*c7c0*/  HMMA.16816.F32.BF16 R4, R156.reuse, R160, R4 ;  /* 0x000000a09c04723c */ /* 0x050fe20000041804 */
[----:B------:R-:W4:Y:S07]  /*c7d0*/  LDSM.16.M88.4 R172, [R202+0x14100] ;  /* 0x01410000caac783b */ /* 0x000f2e0000000200 */
        /* <DEDUP_REMOVED lines=24> */
[----:B------:R-:W1:Y:S01]  /*c960*/  LDSM.16.M88.4 R164, [R199+0x14100] ;  /* 0x01410000c7a4783b */ /* 0x000e620000000200 */
[C---:B----4-:R-:W-:Y:S08]  /*c970*/  HMMA.16816.F32.BF16 R4, R172.reuse, R176, R4 ;  /* 0x000000b0ac04723c */ /* 0x050ff00000041804 */
[C---:B------:R-:W-:Y:S08]  /*c980*/  HMMA.16816.F32.BF16 R8, R172.reuse, R178, R8 ;  /* 0x000000b2ac08723c */ /* 0x040ff00000041808 */
[C---:B-----5:R-:W-:Y:S08]  /*c990*/  HMMA.16816.F32.BF16 R12, R172.reuse, R136, R12 ;  /* 0x00000088ac0c723c */ /* 0x060ff0000004180c */
[C---:B------:R-:W-:Y:S08]  /*c9a0*/  HMMA.16816.F32.BF16 R16, R172.reuse, R138, R16 ;  /* 0x0000008aac10723c */ /* 0x040ff00000041810 */
[C---:B------:R-:W-:Y:S08]  /*c9b0*/  HMMA.16816.F32.BF16 R20, R172.reuse, R140, R20 ;  /* 0x0000008cac14723c */ /* 0x040ff00000041814 */
[C---:B------:R-:W-:Y:S08]  /*c9c0*/  HMMA.16816.F32.BF16 R24, R172.reuse, R142, R24 ;  /* 0x0000008eac18723c */ /* 0x040ff00000041818 */
[C---:B------:R-:W-:Y:S08]  /*c9d0*/  HMMA.16816.F32.BF16 R28, R172.reuse, R144, R28 ;  /* 0x00000090ac1c723c */ /* 0x040ff0000004181c */
[----:B------:R-:W-:Y:S08]  /*c9e0*/  HMMA.16816.F32.BF16 R32, R172, R146, R32 ;  /* 0x00000092ac20723c */ /* 0x000ff00000041820 */
[C---:B-1----:R-:W-:Y:S08]  /*c9f0*/  HMMA.16816.F32.BF16 R4, R156.reuse, R160, R4 ;  /* 0x000000a09c04723c */ /* 0x042ff00000041804 */
[C---:B------:R-:W-:Y:S08]  /*ca00*/  HMMA.16816.F32.BF16 R8, R156.reuse, R162, R8 ;  /* 0x000000a29c08723c */ /* 0x040ff00000041808 */
[C---:B---3--:R-:W-:Y:S08]  /*ca10*/  HMMA.16816.F32.BF16 R12, R156.reuse, R132, R12 ;  /* 0x000000849c0c723c */ /* 0x048ff0000004180c */
[C---:B------:R-:W-:Y:S01]  /*ca20*/  HMMA.16816.F32.BF16 R16, R156.reuse, R134, R16 ;  /* 0x000000869c10723c */ /* 0x040fe20000041810 */
[----:B------:R-:W1:Y:S07]  /*ca30*/  LDSM.16.M88.4 R132, [R192+0x4800] ;  /* 0x00480000c084783b */ /* 0x000e6e0000000200 */
[C---:B--2---:R-:W-:Y:S08]  /*ca40*/  HMMA.16816.F32.BF16 R20, R156.reuse, R148, R20 ;  /* 0x000000949c14723c */ /* 0x044ff00000041814 */
[C---:B------:R-:W-:Y:S08]  /*ca50*/  HMMA.16816.F32.BF16 R24, R156.reuse, R150, R24 ;  /* 0x000000969c18723c */ /* 0x040ff00000041818 */
[C---:B------:R-:W-:Y:S08]  /*ca60*/  HMMA.16816.F32.BF16 R28, R156.reuse, R152, R28 ;  /* 0x000000989c1c723c */ /* 0x040ff0000004181c */
[----:B------:R-:W-:Y:S08]  /*ca70*/  HMMA.16816.F32.BF16 R32, R156, R154, R32 ;  /* 0x0000009a9c20723c */ /* 0x000ff00000041820 */
[C---:B------:R-:W-:Y:S08]  /*ca80*/  HMMA.16816.F32.BF16 R4, R164.reuse, R168, R4 ;  /* 0x000000a8a404723c */ /* 0x040ff00000041804 */
[C---:B------:R-:W-:Y:S08]  /*ca90*/  HMMA.16816.F32.BF16 R8, R164.reuse, R170, R8 ;  /* 0x000000aaa408723c */ /* 0x040ff00000041808 */
[C---:B-1----:R-:W-:Y:S08]  /*caa0*/  HMMA.16816.F32.BF16 R12, R164.reuse, R132, R12 ;  /* 0x00000084a40c723c */ /* 0x042ff0000004180c */
[----:B------:R-:W-:Y:S01]  /*cab0*/  FMUL.FTZ R137, R4, c[0x0][0x320] ;  /* 0x0000c80004897a20 */ /* 0x000fe20000410000 */
[C---:B------:R-:W-:Y:S03]  /*cac0*/  HMMA.16816.F32.BF16 R16, R164.reuse, R134, R16 ;  /* 0x00000086a410723c */ /* 0x040fe60000041810 */
[----:B------:R-:W-:Y:S02]  /*cad0*/  FMUL.FTZ R138, R5, c[0x0][0x320] ;  /* 0x0000c800058a7a20 */ /* 0x000fe40000410000 */
[----:B------:R-:W1:Y:S01]  /*cae0*/  MUFU.TANH R137, R137 ;  /* 0x0000008900897308 */ /* 0x000e620000002400 */
[----:B------:R-:W-:Y:S02]  /*caf0*/  FMUL.FTZ R0, R6, c[0x0][0x320] ;  /* 0x0000c80006007a20 */ /* 0x000fe40000410000 */
[----:B------:R-:W-:Y:S04]  /*cb00*/  FMUL.FTZ R9, R9, c[0x0][0x320] ;  /* 0x0000c80009097a20 */ /* 0x000fe80000410000 */
[----:B------:R-:W-:Y:S02]  /*cb10*/  FMUL.FTZ R10, R10, c[0x0][0x320] ;  /* 0x0000c8000a0a7a20 */ /* 0x000fe40000410000 */
[----:B------:R-:W-:Y:S01]  /*cb20*/  FMUL.FTZ R11, R11, c[0x0][0x320] ;  /* 0x0000c8000b0b7a20 */ /* 0x000fe20000410000 */
[----:B------:R-:W2:Y:S01]  /*cb30*/  MUFU.TANH R140, R9 ;  /* 0x00000009008c7308 */ /* 0x000ea20000002400 */
[----:B------:R-:W-:Y:S02]  /*cb40*/  FMUL.FTZ R136, R7, c[0x0][0x320] ;  /* 0x0000c80007887a20 */ /* 0x000fe40000410000 */
[----:B------:R-:W3:Y:S01]  /*cb50*/  LDSM.16.M88.4 R4, [R192+0x5000] ;  /* 0x00500000c004783b */ /* 0x000ee20000000200 */
[----:B------:R-:W-:Y:S02]  /*cb60*/  FMUL.FTZ R139, R8, c[0x0][0x320] ;  /* 0x0000c800088b7a20 */ /* 0x000fe40000410000 */
[----:B------:R-:W-:Y:S02]  /*cb70*/  FMUL.FTZ R8, R12, c[0x0][0x320] ;  /* 0x0000c8000c087a20 */ /* 0x000fe40000410000 */
[----:B------:R-:W-:Y:S02]  /*cb80*/  FMUL.FTZ R13, R13, c[0x0][0x320] ;  /* 0x0000c8000d0d7a20 */ /* 0x000fe40000410000 */
[----:B------:R-:W4:Y:S01]  /*cb90*/  MUFU.TANH R132, R10 ;  /* 0x0000000a00847308 */ /* 0x000f220000002400 */
[----:B------:R-:W-:Y:S02]  /*cba0*/  FMUL.FTZ R142, R16, c[0x0][0x320] ;  /* 0x0000c800108e7a20 */ /* 0x000fe40000410000 */
[----:B------:R-:W-:Y:S02]  /*cbb0*/  FMUL.FTZ R14, R14, c[0x0][0x320] ;  /* 0x0000c8000e0e7a20 */ /* 0x000fe40000410000 */
[----:B------:R-:W-:Y:S02]  /*cbc0*/  FMUL.FTZ R15, R15, c[0x0][0x320] ;  /* 0x0000c8000f0f7a20 */ /* 0x000fe40000410000 */
[----:B------:R-:W-:Y:S02]  /*cbd0*/  FMUL.FTZ R18, R18, c[0x0][0x320] ;  /* 0x0000c80012127a20 */ /* 0x000fe40000410000 */
[----:B------:R-:W-:Y:S01]  /*cbe0*/  FMUL.FTZ R19, R19, c[0x0][0x320] ;  /* 0x0000c80013137a20 */ /* 0x000fe20000410000 */
[----:B------:R-:W1:Y:S10]  /*cbf0*/  MUFU.TANH R133, R11 ;  /* 0x0000000b00857308 */ /* 0x000e740000002400 */
[----:B------:R5:W1:Y:S10]  /*cc00*/  MUFU.TANH R12, R8 ;  /* 0x00000008000c7308 */ /* 0x000a740000002400 */
[----:B------:R-:W1:Y:S01]  /*cc10*/  MUFU.TANH R138, R138 ;  /* 0x0000008a008a7308 */ /* 0x000e620000002400 */
[C---:B---3--:R-:W-:Y:S09]  /*cc20*/  HMMA.16816.F32.BF16 R20, R164.reuse, R4, R20 ;  /* 0x00000004a414723c */ /* 0x048ff20000041814 */
[----:B------:R-:W3:Y:S01]  /*cc30*/  MUFU.TANH R0, R0 ;  /* 0x0000000000007308 */ /* 0x000ee20000002400 */
[C---:B------:R-:W-:Y:S01]  /*cc40*/  HMMA.16816.F32.BF16 R24, R164.reuse, R6, R24 ;  /* 0x00000006a418723c */ /* 0x040fe20000041818 */
[----:B-----5:R-:W5:Y:S01]  /*cc50*/  LDSM.16.M88.4 R8, [R192+0x5800] ;  /* 0x00580000c008783b */ /* 0x020f620000000200 */
[----:B------:R-:W-:Y:S04]  /*cc60*/  DEPBAR.LE SB0, 0x0 ;  /* 0x000080000000791a */ /* 0x000fe80000000000 */
[----:B------:R-:W-:Y:S03]  /*cc70*/  FMUL.FTZ R4, R17, c[0x0][0x320] ;  /* 0x0000c80011047a20 */ /* 0x000fe60000410000 */
[----:B------:R-:W1:Y:S01]  /*cc80*/  MUFU.TANH R136, R136 ;  /* 0x0000008800887308 */ /* 0x000e620000002400 */
[----:B------:R-:W-:Y:S04]  /*cc90*/  BAR.SYNC.DEFER_BLOCKING 0x0 ;  /* 0x0000000000007b1d */ /* 0x000fe80000010000 */
[----:B------:R-:W-:Y:S02]  /*cca0*/  FMUL.FTZ R160, R20, c[0x0][0x320] ;  /* 0x0000c80014a07a20 */ /* 0x000fe40000410000 */
[----:B------:R-:W-:Y:S03]  /*ccb0*/  FMUL.FTZ R21, R21, c[0x0][0x320] ;  /* 0x0000c80015157a20 */ /* 0x000fe60000410000 */
[----:B------:R-:W1:Y:S01]  /*ccc0*/  MUFU.TANH R139, R139 ;  /* 0x0000008b008b7308 */ /* 0x000e620000002400 */
[----:B------:R-:W-:Y:S02]  /*ccd0*/  FMUL.FTZ R22, R22, c[0x0][0x320] ;  /* 0x0000c80016167a20 */ /* 0x000fe40000410000 */
[----:B------:R-:W-:Y:S02]  /*cce0*/  FMUL.FTZ R23, R23, c[0x0][0x320] ;  /* 0x0000c80017177a20 */ /* 0x000fe40000410000 */
[----:B------:R-:W-:Y:S02]  /*ccf0*/  FMUL.FTZ R156, R24, c[0x0][0x320] ;  /* 0x0000c800189c7a20 */ /* 0x000fe40000410000 */
[----:B------:R-:W-:Y:S02]  /*cd00*/  FMUL.FTZ R25, R25, c[0x0][0x320] ;  /* 0x0000c80019197a20 */ /* 0x000fe40000410000 */
[----:B------:R-:W-:Y:S01]  /*cd10*/  FMUL.FTZ R26, R26, c[0x0][0x320] ;  /* 0x0000c8001a1a7a20 */ /* 0x000fe20000410000 */
[----:B------:R1:W1:Y:S01]  /*cd20*/  MUFU.TANH R162, R13 ;  /* 0x0000000d00a27308 */ /* 0x0002620000002400 */
[----:B------:R-:W-:Y:S09]  /*cd30*/  FMUL.FTZ R27, R27, c[0x0][0x320] ;  /* 0x0000c8001b1b7a20 */ /* 0x000ff20000410000 */
[----:B------:R1:W1:Y:S01]  /*cd40*/  MUFU.TANH R163, R14 ;  /* 0x0000000e00a37308 */ /* 0x0002620000002400 */
[C---:B-----5:R-:W-:Y:S09]  /*cd50*/  HMMA.16816.F32.BF16 R28, R164.reuse, R8, R28 ;  /* 0x00000008a41c723c */ /* 0x060ff2000004181c */
[----:B------:R1:W1:Y:S01]  /*cd60*/  MUFU.TANH R161, R15 ;  /* 0x0000000f00a17308 */ /* 0x0002620000002400 */
[----:B------:R-:W-:Y:S09]  /*cd70*/  HMMA.16816.F32.BF16 R32, R164, R10, R32 ;  /* 0x0000000aa420723c */ /* 0x000ff20000041820 */
[----:B------:R-:W1:Y:S05]  /*cd80*/  MUFU.TANH R142, R142 ;  /* 0x0000008e008e7308 */ /* 0x000e6a0000002400 */
        /* <DEDUP_REMOVED lines=26> */
[----:B------:R-:W1:Y:S01]  /*cf30*/  MUFU.TANH R5, R5 ;  /* 0x0000000500057308 */ /* 0x000e620000002400 */
[----:B------:R-:W-:-:S05]  /*cf40*/  @P0 BRA `(.L_x_200) ;  /* 0x0000031000000947 */ /* 0x000fca0003800000 */
[----:B--234-:R-:W-:Y:S01]  /*cf50*/  ULEA UR4, UR21, UR13, 0x6 ;  /* 0x0000000d15047291 */ /* 0x01cfe2000f8e303f */
[----:B------:R-:W-:Y:S05]  /*cf60*/  IMAD.MOV.U32 R207, RZ, RZ, RZ ;  /* 0x000000ffffcf7224 */ /* 0x000fea00078e00ff */
        /* <DEDUP_REMOVED lines=25> */
[----:B------:R-:W2:Y:S04]  /*d100*/  SHFL.IDX PT, R11, R20, RZ, 0x181f ;  /* 0x00181fff140b7589 */ /* 0x000ea800000e0000 */
[----:B-1----:R-:W1:Y:S04]  /*d110*/  SHFL.IDX PT, R13, R8, RZ, 0x181f ;  /* 0x00181fff080d7589 */ /* 0x002e6800000e0000 */
[----:B------:R-:W3:Y:S04]  /*d120*/  SHFL.IDX PT, R7, R20, 0x1, 0x181f ;  /* 0x00381f0014077f89 */ /* 0x000ee800000e0000 */
[----:B------:R-:W4:Y:S01]  /*d130*/  SHFL.IDX PT, R9, R8, 0x1, 0x181f ;  /* 0x00381f0008097f89 */ /* 0x000f2200000e0000 */
[C---:B--2---:R-:W-:Y:S02]  /*d140*/  IADD3 R14, P2, R11.reuse, R218, RZ ;  /* 0x000000da0b0e7210 */ /* 0x044fe40007f5e0ff */
[-C--:B------:R-:W-:Y:S02]  /*d150*/  IADD3 R10, P0, R11, R217.reuse, RZ ;  /* 0x000000d90b0a7210 */ /* 0x080fe40007f1e0ff */
[----:B-1----:R-:W-:Y:S02]  /*d160*/  IADD3.X R15, R13, R180, RZ, P2, !PT ;  /* 0x000000b40d0f7210 */ /* 0x002fe400017fe4ff */
[----:B------:R-:W-:Y:S01]  /*d170*/  IADD3 R18, P2, R11, R216, RZ ;  /* 0x000000d80b127210 */ /* 0x000fe20007f5e0ff */
[----:B------:R-:W-:Y:S01]  /*d180*/  IMAD.X R11, R13, 0x1, R220, P0 ;  /* 0x000000010d0b7824 */ /* 0x000fe200000e06dc */
[----:B---3--:R-:W-:Y:S01]  /*d190*/  IADD3 R16, P0, R7, R218, RZ ;  /* 0x000000da07107210 */ /* 0x008fe20007f1e0ff */
[----:B------:R1:W-:Y:S02]  /*d1a0*/  LDGSTS.E.BYPASS.LTC128B.128 [R209+0x6100], [R14.64], !P6 ;  /* 0x061000000ed17fae */ /* 0x0003e4000f101d56 */
[--C-:B------:R-:W-:Y:S01]  /*d1b0*/  IMAD.X R19, R13, 0x1, R219.reuse, P2 ;  /* 0x000000010d137824 */ /* 0x100fe200010e06db */
[----:B------:R-:W-:Y:S01]  /*d1c0*/  IADD3 R6, P2, R7, R217, RZ ;  /* 0x000000d907067210 */ /* 0x000fe20007f5e0ff */
[----:B------:R1:W-:Y:S01]  /*d1d0*/  LDGSTS.E.BYPASS.LTC128B.128 [R209+0x8100], [R10.64], !P5 ;  /* 0x081000000ad17fae */ /* 0x0003e2000e901d56 */
[----:B----4-:R-:W-:Y:S01]  /*d1e0*/  IMAD.X R17, R9, 0x1, R180, P0 ;  /* 0x0000000109117824 */ /* 0x010fe200000e06b4 */
[----:B------:R-:W-:Y:S02]  /*d1f0*/  IADD3 R8, P0, R7, R216, RZ ;  /* 0x000000d807087210 */ /* 0x000fe40007f1e0ff */
[----:B------:R1:W-:Y:S01]  /*d200*/  LDGSTS.E.BYPASS.LTC128B.128 [R209+0xa100], [R18.64], !P4 ;  /* 0x0a10000012d17fae */ /* 0x0003e2000e101d56 */
[C---:B------:R-:W-:Y:S02]  /*d210*/  IADD3.X R7, R9.reuse, R220, RZ, P2, !PT ;  /* 0x000000dc09077210 */ /* 0x040fe400017fe4ff */
[----:B------:R-:W-:Y:S01]  /*d220*/  IMAD.X R9, R9, 0x1, R219, P0 ;  /* 0x0000000109097824 */ /* 0x000fe200000e06db */
[----:B------:R1:W-:Y:S04]  /*d230*/  LDGSTS.E.BYPASS.LTC128B.128 [R209+0x7100], [R16.64], !P6 ;  /* 0x0710000010d17fae */ /* 0x0003e8000f101d56 */
[----:B------:R1:W-:Y:S04]  /*d240*/  LDGSTS.E.BYPASS.LTC128B.128 [R209+0x9100], [R6.64], !P5 ;  /* 0x0910000006d17fae */ /* 0x0003e8000e901d56 */
[----:B------:R1:W-:Y:S02]  /*d250*/  LDGSTS.E.BYPASS.LTC128B.128 [R209+0xb100], [R8.64], !P4 ;  /* 0x0b10000008d17fae */ /* 0x0003e4000e101d56 */
.L_x_200:
[----:B--234-:R-:W-:Y:S01]  /*d260*/  PLOP3.LUT P2, PT, PT, PT, UP2, 0x80, 0x0 ;  /* 0x000000000000781c */ /* 0x01cfe20003f4f028 */
[----:B------:R-:W0:Y:S01]  /*d270*/  LDGDEPBAR ;  /* 0x00000000000079af */ /* 0x000e220000000000 */
[----:B------:R-:W-:Y:S01]  /*d280*/  PLOP3.LUT P0, PT, PT, PT, UP2, 0x80, 0x0 ;  /* 0x000000000000781c */ /* 0x000fe20003f0f028 */
[----:B-1----:R-:W-:Y:S01]  /*d290*/  IMAD.MOV.U32 R15, RZ, RZ, R211 ;  /* 0x000000ffff0f7224 */ /* 0x002fe200078e00d3 */
[----:B------:R-:W-:Y:S01]  /*d2a0*/  USHF.L.U32 UR4, UR21, 0x6, URZ ;  /* 0x0000000615047899 */ /* 0x000fe2000800063f */
[----:B------:R-:W-:Y:S05]  /*d2b0*/  IMAD.U32 R9, RZ, RZ, UR10 ;  /* 0x0000000aff097e24 */ /* 0x000fea000f8e00ff */
[----:B------:R-:W-:Y:S03]  /*d2c0*/  IMAD.U32 R7, RZ, RZ, UR4 ;  /* 0x00000004ff077e24 */ /* 0x000fe6000f8e00ff */
[----:B------:R-:W-:Y:S05]  /*d2d0*/  @P2 IMAD.HI.U32 R6, R211, c[0x0][0x2c8], RZ ;  /* 0x0000b200d3062a27 */ /* 0x000fea00078e00ff */
[----:B------:R-:W-:Y:S02]  /*d2e0*/  @P0 SHF.R.U32.HI R15, RZ, c[0x0][0x2cc], R6 ;  /* 0x0000b300ff0f0a19 */ /* 0x000fe40000011606 */
[----:B------:R-:W-:Y:S02]  /*d2f0*/  PLOP3.LUT P0, PT, PT, PT, UP1, 0x40, 0x0 ;  /* 0x000000000000781c */ /* 0x000fe40003f0e818 */
[----:B------:R-:W-:Y:S01]  /*d300*/  IADD3 R6, -R212, 0x1, -R7 ;  /* 0x00000001d4067810 */ /* 0x000fe20007ffe907 */
[----:B------:R-:W1:Y:S03]  /*d310*/  SHFL.IDX PT, R8, R15, RZ, 0x1c1f ;  /* 0x001c1fff0f087589 */ /* 0x000e6600000e0000 */
[----:B------:R-:W-:Y:S04]  /*d320*/  IADD3 R9, R6, -c[0x0][0x168], R9 ;  /* 0x80005a0006097a10 */ /* 0x000fe80007ffe009 */
[C---:B------:R-:W-:Y:S02]  /*d330*/  IADD3 R11, R9.reuse, c[0x0][0x328], RZ ;  /* 0x0000ca00090b7a10 */ /* 0x040fe40007ffe0ff */
[----:B------:R-:W-:Y:S03]  /*d340*/  IADD3 R9, R9, UR12, RZ ;  /* 0x0000000c09097c10 */ /* 0x000fe6000fffe0ff */
[--C-:B-1----:R-:W-:Y:S02]  /*d350*/  IMAD.IADD R14, R11, 0x1, R8.reuse ;  /* 0x000000010b0e7824 */ /* 0x102fe400078e0208 */
[----:B------:R-:W-:Y:S01]  /*d360*/  IMAD.IADD R13, R9, 0x1, R8 ;  /* 0x00000001090d7824 */ /* 0x000fe200078e0208 */
[----:B------:R-:W-:-:S05]  /*d370*/  @P0 BRA `(.L_x_201) ;  /* 0x000001a000000947 */ /* 0x000fca0003800000 */
[----:B------:R-:W-:Y:S01]  /*d380*/  MOV R6, c[0x0][0x2ac] ;  /* 0x0000ab0000067a02 */ /* 0x000fe20000000f00 */
        /* <DEDUP_REMOVED lines=14> */
.L_x_203:
[----:B------:R-:W-:Y:S04]  /*d470*/  MOV R6, c[0x0][0x32c] ;  /* 0x0000cb0000067a02 */ /* 0x000fe80000000f00 */
[----:B------:R-:W-:Y:S11]  /*d480*/  ISETP.NE.AND P0, PT, R6, 0x1, PT ;  /* 0x000000010600780c */ /* 0x000ff60003f05270 */
[----:B------:R-:W-:Y:S02]  /*d490*/  @!UPT UIADD3 URZ, URZ, URZ, URZ ;  /* 0x0000003f3f3ff290 */ /* 0x000fe4000fffe03f */
[----:B------:R-:W-:Y:S05]  /*d4a0*/  @P0 IMAD.HI.U32 R6, R8, c[0x0][0x330], RZ ;  /* 0x0000cc0008060a27 */ /* 0x000fea00078e00ff */
[----:B------:R-:W-:Y:S02]  /*d4b0*/  @P0 SHF.R.U32.HI R8, RZ, c[0x0][0x334], R6 ;  /* 0x0000cd00ff080a19 */ /* 0x000fe40000011606 */
.L_x_204:
[----:B------:R-:W-:Y:S05]  /*d4c0*/  BSYNC B0 ;  /* 0x0000000000007941 */ /* 0x000fea0003800000 */
.L_x_202:
[----:B------:R-:W-:Y:S04]  /*d4d0*/  IMAD R17, R8, c[0x0][0x32c], -R7 ;  /* 0x0000cb0008117a24 */ /* 0x000fe800078e0a07 */
[----:B------:R-:W-:Y:S05]  /*d4e0*/  IMAD.IADD R6, R17, 0x1, -R212 ;  /* 0x0000000111067824 */ /* 0x000fea00078e0ad4 */
[----:B------:R-:W-:Y:S02]  /*d4f0*/  IADD3 R17, R6, c[0x0][0x32c], RZ ;  /* 0x0000cb0006117a10 */ /* 0x000fe40007ffe0ff */
[----:B------:R-:W-:Y:S02]  /*d500*/  IMNMX R13, R13, R6, !PT ;  /* 0x000000060d0d7217 */ /* 0x000fe40007800200 */
[----:B------:R-:W-:Y:S02]  /*d510*/  IMNMX R14, R14, R17, PT ;  /* 0x000000110e0e7217 */ /* 0x000fe40003800200 */
.L_x_201:
[----:B------:R-:W-:Y:S01]  /*d520*/  UISETP.GT.AND UP0, UPT, UR21, -0x1, UPT ;  /* 0xffffffff1500788c */ /* 0x000fe2000bf04270 */
[----:B------:R-:W1:Y:S05]  /*d530*/  SHFL.IDX PT, R16, R15, 0x1, 0x1c1f ;  /* 0x003c1f000f107f89 */ /* 0x000e6a00000e0000 */
        /* <DEDUP_REMOVED lines=9> */
[C---:B------:R-:W-:Y:S02]  /*d5d0*/  ISETP.GT.AND P0, PT, R13.reuse, 0x8, P0 ;  /* 0x000000080d00780c */ /* 0x040fe40000704270 */
[----:B------:R-:W-:Y:S02]  /*d5e0*/  PLOP3.LUT P2, PT, PT, PT, UP0, 0x80, 0x0 ;  /* 0x000000000000781c */ /* 0x000fe40003f4f008 */
[C---:B------:R-:W-:Y:S02]  /*d5f0*/  ISETP.LT.OR P0, PT, R14.reuse, 0x9, P0 ;  /* 0x000000090e00780c */ /* 0x040fe40000701670 */
[----:B------:R-:W-:Y:S02]  /*d600*/  ISETP.GT.AND P2, PT, R13, 0x9, P2 ;  /* 0x000000090d00780c */ /* 0x000fe40001744270 */
[----:B------:R-:W-:Y:S02]  /*d610*/  FSEL R8, R139, -INF , !P0 ;  /* 0xff8000008b087808 */ /* 0x000fe40004000000 */
[----:B------:R-:W-:Y:S02]  /*d620*/  PLOP3.LUT P0, PT, PT, PT, UP0, 0x80, 0x0 ;  /* 0x000000000000781c */ /* 0x000fe40003f0f008 */
[----:B------:R-:W-:Y:S02]  /*d630*/  ISETP.LT.OR P2, PT, R14, 0xa, P2 ;  /* 0x0000000a0e00780c */ /* 0x000fe40001741670 */
[----:B------:R-:W-:Y:S02]  /*d640*/  ISETP.GT.AND P0, PT, R13, 0x10, P0 ;  /* 0x000000100d00780c */ /* 0x000fe40000704270 */
[----:B------:R-:W-:Y:S02]  /*d650*/  FSEL R6, R140, -INF , !P2 ;  /* 0xff8000008c067808 */ /* 0x000fe40005000000 */
[----:B------:R-:W-:Y:S02]  /*d660*/  ISETP.LT.OR P0, PT, R14, 0x11, P0 ;  /* 0x000000110e00780c */ /* 0x000fe40000701670 */
[----:B------:R-:W-:Y:S02]  /*d670*/  PLOP3.LUT P2, PT, PT, PT, UP0, 0x80, 0x0 ;  /* 0x000000000000781c */ /* 0x000fe40003f4f008 */
[----:B------:R-:W-:Y:S01]  /*d680*/  FSEL R164, R12, -INF , !P0 ;  /* 0xff8000000ca47808 */ /* 0x000fe20004000000 */
[--C-:B-1----:R-:W-:Y:S01]  /*d690*/  IMAD.IADD R12, R9, 0x1, R16.reuse ;  /* 0x00000001090c7824 */ /* 0x102fe200078e0210 */
[----:B------:R-:W-:Y:S02]  /*d6a0*/  PLOP3.LUT P0, PT, PT, PT, UP0, 0x80, 0x0 ;  /* 0x000000000000781c */ /* 0x000fe40003f0f008 */
[C---:B------:R-:W-:Y:S02]  /*d6b0*/  ISETP.GT.AND P2, PT, R13.reuse, 0x11, P2 ;  /* 0x000000110d00780c */ /* 0x040fe40001744270 */
[C---:B------:R-:W-:Y:S02]  /*d6c0*/  ISETP.GT.AND P0, PT, R13.reuse, 0x18, P0 ;  /* 0x000000180d00780c */ /* 0x040fe40000704270 */
        /* <DEDUP_REMOVED lines=12> */
[----:B------:R-:W-:Y:S01]  /*d790*/  FSEL R140, R4, -INF , !P2 ;  /* 0xff800000048c7808 */ /* 0x000fe20005000000 */
[----:B------:R-:W-:Y:S01]  /*d7a0*/  IMAD.IADD R4, R11, 0x1, R16 ;  /* 0x000000010b047824 */ /* 0x000fe200078e0210 */
[----:B------:R-:W-:Y:S02]  /*d7b0*/  PLOP3.LUT P2, PT, PT, PT, UP0, 0x80, 0x0 ;  /* 0x000000000000781c */ /* 0x000fe40003f4f008 */
[C---:B------:R-:W-:Y:S02]  /*d7c0*/  ISETP.GT.AND P0, PT, R13.reuse, 0x28, P0 ;  /* 0x000000280d00780c */ /* 0x040fe40000704270 */
[C---:B------:R-:W-:Y:S02]  /*d7d0*/  ISETP.GT.AND P2, PT, R13.reuse, 0x21, P2 ;  /* 0x000000210d00780c */ /* 0x040fe40001744270 */
[C---:B------:R-:W-:Y:S02]  /*d7e0*/  ISETP.LT.OR P0, PT, R14.reuse, 0x29, P0 ;  /* 0x000000290e00780c */ /* 0x040fe40000701670 */
[----:B------:R-:W-:Y:S02]  /*d7f0*/  ISETP.LT.OR P2, PT, R14, 0x22, P2 ;  /* 0x000000220e00780c */ /* 0x000fe40001741670 */
[----:B------:R-:W-:Y:S02]  /*d800*/  FSEL R156, R156, -INF , !P0 ;  /* 0xff8000009c9c7808 */ /* 0x000fe40004000000 */
[----:B------:R-:W-:Y:S02]  /*d810*/  PLOP3.LUT P0, PT, PT, PT, UP0, 0x80, 0x0 ;  /* 0x000000000000781c */ /* 0x000fe40003f0f008 */
[----:B------:R-:W-:Y:S02]  /*d820*/  FSEL R158, R158, -INF , !P2 ;  /* 0xff8000009e9e7808 */ /* 0x000fe40005000000 */
        /* <DEDUP_REMOVED lines=36> */
.L_x_207:
[----:B------:R-:W-:Y:S04]  /*da70*/  MOV R9, c[0x0][0x32c] ;  /* 0x0000cb0000097a02 */ /* 0x000fe80000000f00 */
[----:B------:R-:W-:Y:S11]  /*da80*/  ISETP.NE.AND P0, PT, R9, 0x1, PT ;  /* 0x000000010900780c */ /* 0x000ff60003f05270 */
[----:B------:R-:W-:Y:S02]  /*da90*/  @!UPT UIADD3 URZ, URZ, URZ, URZ ;  /* 0x0000003f3f3ff290 */ /* 0x000fe4000fffe03f */
[----:B------:R-:W-:Y:S05]  /*daa0*/  @P0 IMAD.HI.U32 R9, R16, c[0x0][0x330], RZ ;  /* 0x0000cc0010090a27 */ /* 0x000fea00078e00ff */
[----:B------:R-:W-:Y:S02]  /*dab0*/  @P0 SHF.R.U32.HI R16, RZ, c[0x0][0x334], R9 ;  /* 0x0000cd00ff100a19 */ /* 0x000fe40000011609 */
.L_x_208:
[----:B------:R-:W-:Y:S05]  /*dac0*/  BSYNC B0 ;  /* 0x0000000000007941 */ /* 0x000fea0003800000 */
.L_x_206:
[----:B------:R-:W-:Y:S04]  /*dad0*/  IMAD R7, R16, c[0x0][0x32c], -R7 ;  /* 0x0000cb0010077a24 */ /* 0x000fe800078e0a07 */
[----:B------:R-:W-:Y:S05]  /*dae0*/  IMAD.IADD R9, R7, 0x1, -R212 ;  /* 0x0000000107097824 */ /* 0x000fea00078e0ad4 */
[----:B------:R-:W-:Y:S02]  /*daf0*/  IADD3 R7, R9, c[0x0][0x32c], RZ ;  /* 0x0000cb0009077a10 */ /* 0x000fe40007ffe0ff */
[----:B------:R-:W-:Y:S02]  /*db00*/  IMNMX R12, R12, R9, !PT ;  /* 0x000000090c0c7217 */ /* 0x000fe40007800200 */
[----:B------:R-:W-:Y:S02]  /*db10*/  IMNMX R4, R4, R7, PT ;  /* 0x0000000704047217 */ /* 0x000fe40003800200 */
.L_x_205:
[----:B------:R-:W-:Y:S01]  /*db20*/  PLOP3.LUT P2, PT, PT, PT, UP0, 0x80, 0x0 ;  /* 0x000000000000781c */ /* 0x000fe20003f4f008 */
[----:B------:R-:W-:Y:S01]  /*db30*/  LDSM.16.MT88.4 R20, [R198+0x100] ;  /* 0x00010000c614783b */ /* 0x000fe20000004200 */
[----:B------:R-:W-:Y:S02]  /*db40*/  PLOP3.LUT P0, PT, PT, PT, UP0, 0x80, 0x0 ;  /* 0x000000000000781c */ /* 0x000fe40003f0f008 */
[----:B------:R-:W-:Y:S02]  /*db50*/  ISETP.GT.AND P2, PT, R12, RZ, P2 ;  /* 0x000000ff0c00720c */ /* 0x000fe40001744270 */
[----:B------:R-:W-:Y:S02]  /*db60*/  FMNMX.FTZ R7, R10, R3, !PT ;  /* 0x000000030a077209 */ /* 0x000fe40007810000 */
[----:B------:R-:W-:Y:S01]  /*db70*/  ISETP.GT.AND P0, PT, R12, 0x1, P0 ;  /* 0x000000010c00780c */ /* 0x000fe20000704270 */
[----:B------:R-:W-:Y:S01]  /*db80*/  LDSM.16.MT88.4 R28, [R197+0x100] ;  /* 0x00010000c51c783b */ /* 0x000fe20000004200 */
[----:B------:R-:W-:Y:S02]  /*db90*/  ISETP.LT.OR P2, PT, R4, 0x1, P2 ;  /* 0x000000010400780c */ /* 0x000fe40001741670 */
        /* <DEDUP_REMOVED lines=36> */
[----:B------:R-:W-:Y:S02]  /*dde0*/  FMNMX.FTZ R0, R13, R0, !PT ;  /* 0x000000000d007209 */ /* 0x000fe40007810000 */
[----:B------:R-:W-:Y:S02]  /*ddf0*/  ISETP.LT.OR P0, PT, R4, 0x1a, P0 ;  /* 0x0000001a0400780c */ /* 0x000fe40000701670 */
        /* <DEDUP_REMOVED lines=24> */
[C---:B------:R-:W-:Y:S02]  /*df80*/  ISETP.LT.OR P2, PT, R4.reuse, 0x29, P2 ;  /* 0x000000290400780c */ /* 0x040fe40001741670 */
        /* <DEDUP_REMOVED lines=20> */
[----:B------:R-:W-:Y:S01]  /*e0d0*/  FMNMX.FTZ R14, R149, R14, !PT ;  /* 0x0000000e950e7209 */ /* 0x000fe20007810000 */
[----:B------:R-:W-:Y:S01]  /*e0e0*/  UIADD3 UR21, UR21, -0x1, URZ ;  /* 0xffffffff15157890 */ /* 0x000fe2000fffe03f */
[----:B------:R-:W-:Y:S02]  /*e0f0*/  ISETP.GT.AND P0, PT, R12, 0x39, P0 ;  /* 0x000000390c00780c */ /* 0x000fe40000704270 */
[----:B------:R-:W-:Y:S02]  /*e100*/  ISETP.LT.OR P2, PT, R4, 0x39, P2 ;  /* 0x000000390400780c */ /* 0x000fe40001741670 */
        /* <DEDUP_REMOVED lines=47> */
[--C-:B------:R-:W-:Y:S02]  /*e400*/  FFMA.FTZ R172, R13, c[0x0][0x2d0], -R144.reuse ;  /* 0x0000b4000dac7a23 */ /* 0x100fe40000010890 */
[----:B------:R-:W2:Y:S01]  /*e410*/  LDSM.16.MT88.4 R12, [R203+0x100] ;  /* 0x00010000cb0c783b */ /* 0x000ea20000004200 */
[--C-:B------:R-:W-:Y:S01]  /*e420*/  FFMA.FTZ R171, R11, c[0x0][0x2d0], -R144.reuse ;  /* 0x0000b4000bab7a23 */ /* 0x100fe20000010890 */
[----:B------:R-:W3:Y:S01]  /*e430*/  MUFU.EX2 R3, R6 ;  /* 0x0000000600037308 */ /* 0x000ee20000000800 */
[--C-:B------:R-:W-:Y:S02]  /*e440*/  FFMA.FTZ R170, R9, c[0x0][0x2d0], -R144.reuse ;  /* 0x0000b40009aa7a23 */ /* 0x100fe40000010890 */
[----:B------:R-:W-:Y:S02]  /*e450*/  FMUL.FTZ R2, R5, c[0x0][0x2d0] ;  /* 0x0000b40005027a20 */ /* 0x000fe40000410000 */
[--C-:B------:R-:W-:Y:S02]  /*e460*/  FFMA.FTZ R178, R163, c[0x0][0x2d0], -R144.reuse ;  /* 0x0000b400a3b27a23 */ /* 0x100fe40000010890 */
[--C-:B------:R-:W-:Y:S02]  /*e470*/  FFMA.FTZ R179, R161, c[0x0][0x2d0], -R144.reuse ;  /* 0x0000b400a1b37a23 */ /* 0x100fe40000010890 */
[----:B------:R-:W-:Y:S01]  /*e480*/  LDSM.16.MT88.4 R160, [R196+0x3900] ;  /* 0x00390000c4a0783b */ /* 0x000fe20000004200 */
[----:B------:R-:W-:Y:S01]  /*e490*/  MUFU.EX2 R173, R173 ;  /* 0x000000ad00ad7308 */ /* 0x000fe20000000800 */
[--C-:B------:R-:W-:Y:S01]  /*e4a0*/  FFMA.FTZ R181, R143, c[0x0][0x2d0], -R144.reuse ;  /* 0x0000b4008fb57a23 */ /* 0x100fe20000010890 */
[----:B-1----:R-:W-:Y:S01]  /*e4b0*/  F2FP.BF16.PACK_AB R138, R169, R134 ;  /* 0x00000086a98a723e */ /* 0x002fe200000010ff */
[--C-:B------:R-:W-:Y:S02]  /*e4c0*/  FFMA.FTZ R182, R141, c[0x0][0x2d0], -R144.reuse ;  /* 0x0000b4008db67a23 */ /* 0x100fe40000010890 */
[--C-:B------:R-:W-:Y:S02]  /*e4d0*/  FFMA.FTZ R223, R159, c[0x0][0x2d0], -R144.reuse ;  /* 0x0000b4009fdf7a23 */ /* 0x100fe40000010890 */
[----:B------:R-:W-:Y:S01]  /*e4e0*/  LDSM.16.MT88.4 R140, [R197+0x2900] ;  /* 0x00290000c58c783b */ /* 0x000fe20000004200 */
[--C-:B------:R-:W-:Y:S02]  /*e4f0*/  FFMA.FTZ R226, R157, c[0x0][0x2d0], -R144.reuse ;  /* 0x0000b4009de27a23 */ /* 0x100fe40000010890 */
[----:B------:R-:W1:Y:S01]  /*e500*/  MUFU.EX2 R172, R172 ;  /* 0x000000ac00ac7308 */ /* 0x000e620000000800 */
[--C-:B------:R-:W-:Y:S02]  /*e510*/  FFMA.FTZ R225, R155, c[0x0][0x2d0], -R144.reuse ;  /* 0x0000b4009be17a23 */ /* 0x100fe40000010890 */
[--C-:B------:R-:W-:Y:S02]  /*e520*/  FFMA.FTZ R228, R153, c[0x0][0x2d0], -R144.reuse ;  /* 0x0000b40099e47a23 */ /* 0x100fe40000010890 */
[C---:B---3--:R-:W-:Y:S01]  /*e530*/  FMUL.FTZ R4, R3.reuse, R128 ;  /* 0x0000008003047220 */ /* 0x048fe20000410000 */
        /* <DEDUP_REMOVED lines=15> */
[--C-:B------:R-:W-:Y:S02]  /*e630*/  FFMA.FTZ R234, R147, c[0x0][0x2d0], -R144.reuse ;  /* 0x0000b40093ea7a23 */ /* 0x100fe40000010890 */
[--C-:B------:R-:W-:Y:S01]  /*e640*/  FFMA.FTZ R233, R145, c[0x0][0x2d0], -R144.reuse ;  /* 0x0000b40091e97a23 */ /* 0x100fe20000010890 */
[----:B------:R-:W1:Y:S01]  /*e650*/  MUFU.EX2 R2, R2 ;  /* 0x0000000200027308 */ /* 0x000e620000000800 */
[----:B------:R-:W-:Y:S02]  /*e660*/  FFMA.FTZ R151, R146, c[0x0][0x2d0], -R151 ;  /* 0x0000b40092977a23 */ /* 0x000fe40000010897 */
[----:B------:R-:W-:Y:S02]  /*e670*/  FFMA.FTZ R144, R133, c[0x0][0x2d0], -R144 ;  /* 0x0000b40085907a23 */ /* 0x000fe40000010890 */
[C---:B------:R-:W-:Y:S02]  /*e680*/  FMUL.FTZ R36, R3.reuse, R36 ;  /* 0x0000002403247220 */ /* 0x040fe40000410000 */
[C---:B------:R-:W-:Y:S02]  /*e690*/  FMUL.FTZ R37, R3.reuse, R37 ;  /* 0x0000002503257220 */ /* 0x040fe40000410000 */
        /* <DEDUP_REMOVED lines=123> */
[----:B------:R-:W3:Y:S01]  /*ee50*/  MUFU.EX2 R230, R230 ;  /* 0x000000e600e67308 */ /* 0x000ee20000000800 */
[C---:B-1----:R-:W-:Y:S04]  /*ee60*/  HMMA.16816.F32.BF16 R76, R136.reuse, R100, R76 ;  /* 0x00000064884c723c */ /* 0x042fe8000004184c */
[----:B------:R-:W-:Y:S02]  /*ee70*/  FMUL.FTZ R85, R3, R85 ;  /* 0x0000005503557220 */ /* 0x000fe40000410000 */
[C---:B------:R-:W-:Y:S01]  /*ee80*/  FMUL.FTZ R86, R2.reuse, R86 ;  /* 0x0000005602567220 */ /* 0x040fe20000410000 */
[----:B------:R-:W-:Y:S01]  /*ee90*/  F2FP.BF16.PACK_AB R100, R175, R174 ;  /* 0x000000aeaf64723e */ /* 0x000fe200000010ff */
[C---:B------:R-:W-:Y:S01]  /*eea0*/  HMMA.16816.F32.BF16 R80, R136.reuse, R102, R80 ;  /* 0x000000668850723c */ /* 0x040fe20000041850 */
[----:B------:R-:W-:Y:S03]  /*eeb0*/  MUFU.EX2 R229, R229 ;  /* 0x000000e500e57308 */ /* 0x000fe60000000800 */
[----:B------:R-:W-:Y:S01]  /*eec0*/  FMUL.FTZ R87, R2, R87 ;  /* 0x0000005702577220 */ /* 0x000fe20000410000 */
[----:B----4-:R-:W-:Y:S01]  /*eed0*/  F2FP.BF16.PACK_AB R101, R179, R178 ;  /* 0x000000b2b365723e */ /* 0x010fe200000010ff */
[----:B------:R-:W-:Y:S01]  /*eee0*/  FMUL.FTZ R88, R3, R88 ;  /* 0x0000005803587220 */ /* 0x000fe20000410000 */
[----:B------:R-:W-:Y:S01]  /*eef0*/  F2FP.BF16.PACK_AB R102, R177, R176 ;  /* 0x000000b0b166723e */ /* 0x000fe200000010ff */
[C---:B------:R-:W-:Y:S01]  /*ef00*/  FMUL.FTZ R89, R3.reuse, R89 ;  /* 0x0000005903597220 */ /* 0x040fe20000410000 */
[----:B-----5:R-:W-:Y:S02]  /*ef10*/  F2FP.BF16.PACK_AB R103, R182, R181 ;  /* 0x000000b5b667723e */ /* 0x020fe400000010ff */
[C---:B--2---:R-:W-:Y:S01]  /*ef20*/  HMMA.16816.F32.BF16 R84, R136.reuse, R108, R84 ;  /* 0x0000006c8854723c */ /* 0x044fe20000041854 */
[----:B------:R-:W-:Y:S02]  /*ef30*/  MUFU.EX2 R231, R231 ;  /* 0x000000e700e77308 */ /* 0x000fe40000000800 */
[C---:B------:R-:W-:Y:S02]  /*ef40*/  FMUL.FTZ R90, R2.reuse, R90 ;  /* 0x0000005a025a7220 */ /* 0x040fe40000410000 */
[C---:B------:R-:W-:Y:S02]  /*ef50*/  FMUL.FTZ R91, R2.reuse, R91 ;  /* 0x0000005b025b7220 */ /* 0x040fe40000410000 */
[C---:B------:R-:W-:Y:S02]  /*ef60*/  FMUL.FTZ R92, R3.reuse, R92 ;  /* 0x0000005c035c7220 */ /* 0x040fe40000410000 */
[C---:B------:R-:W-:Y:S02]  /*ef70*/  FMUL.FTZ R93, R3.reuse, R93 ;  /* 0x0000005d035d7220 */ /* 0x040fe40000410000 */
[----:B------:R-:W1:Y:S01]  /*ef80*/  MUFU.EX2 R234, R234 ;  /* 0x000000ea00ea7308 */ /* 0x000e620000000800 */
[C---:B------:R-:W-:Y:S01]  /*ef90*/  HMMA.16816.F32.BF16 R88, R136.reuse, R110, R88 ;  /* 0x0000006e8858723c */ /* 0x040fe20000041858 */
[----:B------:R-:W2:Y:S02]  /*efa0*/  LDSM.16.MT88.4 R108, [R197+0x900] ;  /* 0x00090000c56c783b */ /* 0x000ea40000004200 */
[C---:B------:R-:W-:Y:S02]  /*efb0*/  FMUL.FTZ R94, R2.reuse, R94 ;  /* 0x0000005e025e7220 */ /* 0x040fe40000410000 */
[C---:B------:R-:W-:Y:S02]  /*efc0*/  FMUL.FTZ R95, R2.reuse, R95 ;  /* 0x0000005f025f7220 */ /* 0x040fe40000410000 */
[C---:B------:R-:W-:Y:S02]  /*efd0*/  FMUL.FTZ R96, R3.reuse, R96 ;  /* 0x0000006003607220 */ /* 0x040fe40000410000 */
[C---:B------:R-:W-:Y:S01]  /*efe0*/  FMUL.FTZ R97, R3.reuse, R97 ;  /* 0x0000006103617220 */ /* 0x040fe20000410000 */
[----:B------:R-:W4:Y:S02]  /*eff0*/  MUFU.EX2 R233, R233 ;  /* 0x000000e900e97308 */ /* 0x000f240000000800 */
        /* <DEDUP_REMOVED lines=142> */
.L_x_199:
[----:B------:R-:W1:Y:S01]  /*f8e0*/  SHFL.BFLY PT, R3, R214, 0x2, 0x1f ;  /* 0x0c401f00d6037f89 */ /* 0x000e6200000e0000 */
[----:B------:R-:W-:Y:S01]  /*f8f0*/  CS2R R4, SRZ ;  /* 0x0000000000047805 */ /* 0x000fe2000001ff00 */
[----:B------:R-:W-:-:S02]  /*f900*/  MOV R8, 0xff800000 ;  /* 0xff80000000087802 */ /* 0x000fc40000000f00 */
[----:B------:R-:W2:Y:S01]  /*f910*/  SHFL.BFLY PT, R2, R215, 0x2, 0x1f ;  /* 0x0c401f00d7027f89 */ /* 0x000ea200000e0000 */
        /* <DEDUP_REMOVED lines=8> */
[----:B------:R-:W-:Y:S02]  /*f9a0*/  MOV R7, 0xff800000 ;  /* 0xff80000000077802 */ /* 0x000fe40000000f00 */
[----:B------:R-:W-:-:S09]  /*f9b0*/  FSETP.NE.FTZ.AND P0, PT, R2, RZ, PT ;  /* 0x000000ff0200720b */ /* 0x000fd20003f15000 */
[----:B------:R-:W1:Y:S01]  /*f9c0*/  @P1 MUFU.RCP R5, R3 ;  /* 0x0000000300051308 */ /* 0x000e620000001000 */
[----:B------:R-:W-:-:S03]  /*f9d0*/  @P1 MOV R10, 0x3f317218 ;  /* 0x3f317218000a1802 */ /* 0x000fc60000000f00 */
[----:B------:R-:W-:Y:S02]  /*f9e0*/  @P0 MOV R9, 0x3f317218 ;  /* 0x3f31721800090802 */ /* 0x000fe40000000f00 */
[----:B------:R-:W-:Y:S02]  /*f9f0*/  @P1 FMUL.FTZ R10, R10, c[0x0][0x2d0] ;  /* 0x0000b4000a0a1a20 */ /* 0x000fe40000410000 */
[----:B------:R-:W-:Y:S01]  /*fa00*/  @P0 MUFU.RCP R4, R2 ;  /* 0x0000000200040308 */ /* 0x000fe20000001000 */
[----:B------:R-:W-:-:S07]  /*fa10*/  @P0 FMUL.FTZ R9, R9, c[0x0][0x2d0] ;  /* 0x0000b40009090a20 */ /* 0x000fce0000410000 */
[----:B------:R-:W2:Y:S01]  /*fa20*/  @P1 MUFU.LG2 R3, R3 ;  /* 0x0000000300031308 */ /* 0x000ea20000000c00 */
[C---:B-1----:R-:W-:Y:S02]  /*fa30*/  FMUL.FTZ R128, R5.reuse, R128 ;  /* 0x0000008005807220 */ /* 0x042fe40000410000 */
[C---:B------:R-:W-:Y:S02]  /*fa40*/  FMUL.FTZ R129, R5.reuse, R129 ;  /* 0x0000008105817220 */ /* 0x040fe40000410000 */
[C---:B------:R-:W-:Y:S02]  /*fa50*/  FMUL.FTZ R124, R5.reuse, R124 ;  /* 0x0000007c057c7220 */ /* 0x040fe40000410000 */
[C---:B------:R-:W-:Y:S01]  /*fa60*/  FMUL.FTZ R125, R5.reuse, R125 ;  /* 0x0000007d057d7220 */ /* 0x040fe20000410000 */
[----:B------:R-:W1:Y:S01]  /*fa70*/  @P0 MUFU.LG2 R2, R2 ;  /* 0x0000000200020308 */ /* 0x000e620000000c00 */
[C---:B------:R-:W-:Y:S02]  /*fa80*/  FMUL.FTZ R120, R5.reuse, R120 ;  /* 0x0000007805787220 */ /* 0x040fe40000410000 */
[----:B------:R-:W-:-:S02]  /*fa90*/  FMUL.FTZ R121, R5, R121 ;  /* 0x0000007905797220 */ /* 0x000fc40000410000 */
[C---:B------:R-:W-:Y:S02]  /*faa0*/  FMUL.FTZ R116, R5.reuse, R116 ;  /* 0x0000007405747220 */ /* 0x040fe40000410000 */
[----:B------:R-:W-:Y:S02]  /*fab0*/  FMUL.FTZ R117, R5, R117 ;  /* 0x0000007505757220 */ /* 0x000fe40000410000 */
[----:B--2---:R-:W-:Y:S02]  /*fac0*/  @P1 FMUL.FTZ R3, R3, 0.69314718246459960938 ;  /* 0x3f31721803031820 */ /* 0x004fe40000410000 */
[C---:B------:R-:W-:Y:S02]  /*fad0*/  FMUL.FTZ R112, R5.reuse, R112 ;  /* 0x0000007005707220 */ /* 0x040fe40000410000 */
[C---:B------:R-:W-:Y:S02]  /*fae0*/  FMUL.FTZ R113, R5.reuse, R113 ;  /* 0x0000007105717220 */ /* 0x040fe40000410000 */
[----:B------:R-:W-:-:S02]  /*faf0*/  FMUL.FTZ R108, R5, R108 ;  /* 0x0000006c056c7220 */ /* 0x000fc40000410000 */
[----:B-1----:R-:W-:Y:S02]  /*fb00*/  @P0 FMUL.FTZ R11, R2, 0.69314718246459960938 ;  /* 0x3f317218020b0820 */ /* 0x002fe40000410000 */
        /* <DEDUP_REMOVED lines=87> */
.L_x_167:
[----:B------:R-:W-:Y:S01]  /*10080*/  USHF.R.S32.HI UR6, URZ, 0x1f, UR11 ;  /* 0x0000001f3f067899 */ /* 0x000fe2000801140b */
[----:B------:R-:W-:Y:S05]  /*10090*/  @P2 BRA `(.L_x_210) ;  /* 0x0000157000002947 */ /* 0x000fea0003800000 */
[----:B------:R-:W3:Y:S01]  /*100a0*/  S2R R0, SR_TID.X ;  /* 0x0000000000007919 */ /* 0x000ee20000002100 */
[----:B------:R-:W-:Y:S01]  /*100b0*/  ULDC.64 UR4, c[0x0][0x490] ;  /* 0x0001240000047ab9 */ /* 0x000fe20000000a00 */
[----:B------:R-:W-:Y:S01]  /*100c0*/  IMAD.MOV.U32 R12, RZ, RZ, c[0x0][0x4e8] ;  /* 0x00013a00ff0c7624 */ /* 0x000fe200078e00ff */
[----:B------:R-:W-:Y:S01]  /*100d0*/  UIMAD UR7, UR6, UR4, URZ ;  /* 0x00000004060772a4 */ /* 0x000fe2000f8e023f */
[----:B------:R-:W4:Y:S01]  /*100e0*/  S2R R22, SR_CTAID.Z ;  /* 0x0000000000167919 */ /* 0x000f220000002700 */
[----:B------:R-:W-:Y:S01]  /*100f0*/  UIMAD.WIDE.U32 UR8, UR11, UR4, URZ ;  /* 0x000000040b0872a5 */ /* 0x000fe2000f8e003f */
[----:B------:R-:W-:Y:S01]  /*10100*/  F2FP.BF16.PACK_AB R128, R129, R128 ;  /* 0x000000808180723e */ /* 0x000fe200000010ff */
[----:B------:R-:W-:Y:S01]  /*10110*/  UIMAD UR7, UR11, UR5, UR7 ;  /* 0x000000050b0772a4 */ /* 0x000fe2000f8e0207 */
[C---:B------:R-:W-:Y:S01]  /*10120*/  ISETP.NE.AND P0, PT, R12.reuse, 0x1, PT ;  /* 0x000000010c00780c */ /* 0x040fe20003f05270 */
[----:B------:R-:W-:Y:S01]  /*10130*/  IMAD R12, R12, c[0x0][0x388], RZ ;  /* 0x0000e2000c0c7a24 */ /* 0x000fe200078e02ff */
[----:B------:R-:W-:Y:S01]  /*10140*/  ULDC.64 UR4, c[0x0][0x3e8] ;  /* 0x0000fa0000047ab9 */ /* 0x000fe20000000a00 */
[----:B------:R-:W-:Y:S01]  /*10150*/  IMAD.U32 R25, RZ, RZ, UR9 ;  /* 0x00000009ff197e24 */ /* 0x000fe2000f8e00ff */
[----:B------:R-:W-:Y:S01]  /*10160*/  UIMAD UR6, UR6, UR4, URZ ;  /* 0x00000004060672a4 */ /* 0x000fe2000f8e023f */
[----:B------:R-:W-:Y:S01]  /*10170*/  IMAD.U32 R24, RZ, RZ, UR8 ;  /* 0x00000008ff187e24 */ /* 0x000fe2000f8e00ff */
[----:B--2---:R-:W-:Y:S01]  /*10180*/  UIMAD.WIDE.U32 UR12, UR11, UR4, URZ ;  /* 0x000000040b0c72a5 */ /* 0x004fe2000f8e003f */
[----:B------:R-:W-:Y:S01]  /*10190*/  F2FP.BF16.PACK_AB R130, R131, R130 ;  /* 0x000000828382723e */ /* 0x000fe200000010ff */
[----:B------:R-:W-:Y:S01]  /*101a0*/  UIMAD UR5, UR11, UR5, UR6 ;  /* 0x000000050b0572a4 */ /* 0x000fe2000f8e0206 */
[----:B------:R-:W-:Y:S01]  /*101b0*/  F2FP.BF16.PACK_AB R124, R125, R124 ;  /* 0x0000007c7d7c723e */ /* 0x000fe200000010ff */
[----:B------:R-:W-:Y:S01]  /*101c0*/  UIADD3 UR7, UR9, UR7, URZ ;  /* 0x0000000709077290 */ /* 0x000fe2000fffe03f */
[----:B------:R-:W-:Y:S01]  /*101d0*/  F2FP.BF16.PACK_AB R126, R127, R126 ;  /* 0x0000007e7f7e723e */ /* 0x000fe200000010ff */
[----:B------:R-:W-:Y:S01]  /*101e0*/  UIADD3 UR5, UR13, UR5, URZ ;  /* 0x000000050d057290 */ /* 0x000fe2000fffe03f */
[----:B------:R-:W-:Y:S01]  /*101f0*/  IMAD.U32 R17, RZ, RZ, UR13 ;  /* 0x0000000dff117e24 */ /* 0x000fe2000f8e00ff */
[----:B------:R-:W-:Y:S01]  /*10200*/  F2FP.BF16.PACK_AB R120, R121, R120 ;  /* 0x000000787978723e */ /* 0x000fe200000010ff */
[----:B------:R-:W-:Y:S01]  /*10210*/  IMAD.U32 R16, RZ, RZ, UR12 ;  /* 0x0000000cff107e24 */ /* 0x000fe2000f8e00ff */
[----:B---3--:R-:W-:Y:S01]  /*10220*/  SHF.R.S32.HI R3, RZ, 0x1f, R0 ;  /* 0x0000001fff037819 */ /* 0x008fe20000011400 */
[----:B------:R-:W-:Y:S01]  /*10230*/  IMAD.U32 R25, RZ, RZ, UR7 ;  /* 0x00000007ff197e24 */ /* 0x000fe2000f8e00ff */
[----:B------:R-:W-:Y:S01]  /*10240*/  F2FP.BF16.PACK_AB R122, R123, R122 ;  /* 0x0000007a7b7a723e */ /* 0x000fe200000010ff */
[----:B------:R-:W-:Y:S01]  /*10250*/  IMAD.U32 R17, RZ, RZ, UR5 ;  /* 0x00000005ff117e24 */ /* 0x000fe2000f8e00ff */
[CC--:B------:R-:W-:Y:S01]  /*10260*/  LEA.HI R9, R3.reuse, R0.reuse, RZ, 0x2 ;  /* 0x0000000003097211 */ /* 0x0c0fe200078f10ff */
[----:B----4-:R-:W-:Y:S01]  /*10270*/  IMAD.WIDE.U32 R24, R22, c[0x0][0x498], R24 ;  /* 0x0001260016187a25 */ /* 0x010fe200078e0018 */
[----:B------:R-:W-:Y:S01]  /*10280*/  LEA.HI R19, R3, R0, RZ, 0x5 ;  /* 0x0000000003137211 */ /* 0x000fe200078f28ff */
[----:B------:R-:W-:Y:S01]  /*10290*/  BSSY B0, `(.L_x_211) ;  /* 0x00000ef000007945 */ /* 0x000fe20003800000 */
[----:B------:R-:W-:-:S02]  /*102a0*/  SHF.R.S32.HI R21, RZ, 0x2, R9 ;  /* 0x00000002ff157819 */ /* 0x000fc40000011409 */
[----:B------:R-:W-:Y:S02]  /*102b0*/  SHF.R.S32.HI R10, RZ, 0x1f, R9 ;  /* 0x0000001fff0a7819 */ /* 0x000fe40000011409 */
[----:B------:R-:W-:Y:S02]  /*102c0*/  LOP3.LUT R11, R19, 0xffffffe0, RZ, 0xc0, !PT ;  /* 0xffffffe0130b7812 */ /* 0x000fe400078ec0ff */
[CC--:B------:R-:W-:Y:S02]  /*102d0*/  LEA.HI R4, R3.reuse, R0.reuse, RZ, 0x3 ;  /* 0x0000000003047211 */ /* 0x0c0fe400078f18ff */
[----:B-1----:R-:W-:Y:S02]  /*102e0*/  LEA.HI R2, R3, R0, RZ, 0x6 ;  /* 0x0000000003027211 */ /* 0x002fe400078f30ff */
[----:B------:R-:W-:Y:S01]  /*102f0*/  LEA.HI R3, R10, R21, RZ, 0x3 ;  /* 0x000000150a037211 */ /* 0x000fe200078f18ff */
[----:B------:R-:W-:Y:S01]  /*10300*/  IMAD.IADD R10, R0, 0x1, -R11 ;  /* 0x00000001000a7824 */ /* 0x000fe200078e0a0b */
[----:B------:R-:W-:Y:S01]  /*10310*/  LOP3.LUT R9, R9, 0xfffffffc, RZ, 0xc0, !PT ;  /* 0xfffffffc09097812 */ /* 0x000fe200078ec0ff */
[----:B------:R-:W1:Y:S01]  /*10320*/  S2R R11, SR_CTAID.X ;  /* 0x00000000000b7919 */ /* 0x000e620000002500 */
[----:B------:R-:W-:-:S02]  /*10330*/  LOP3.LUT R15, R4, 0xfffffff8, RZ, 0xc0, !PT ;  /* 0xfffffff8040f7812 */ /* 0x000fc400078ec0ff */
[----:B------:R-:W-:Y:S01]  /*10340*/  SHF.R.S32.HI R13, RZ, 0x1f, R22 ;  /* 0x0000001fff0d7819 */ /* 0x000fe20000011416 */
[----:B------:R-:W-:Y:S01]  /*10350*/  IMAD.IADD R9, R0, 0x1, -R9 ;  /* 0x0000000100097824 */ /* 0x000fe200078e0a09 */
[----:B------:R-:W-:Y:S01]  /*10360*/  LOP3.LUT P4, RZ, R10, 0x3, RZ, 0xc0, !PT ;  /* 0x000000030aff7812 */ /* 0x000fe2000788c0ff */
[----:B------:R-:W-:Y:S01]  /*10370*/  IMAD.IADD R15, R0, 0x1, -R15 ;  /* 0x00000001000f7824 */ /* 0x000fe200078e0a0f */
[----:B------:R-:W-:Y:S02]  /*10380*/  LOP3.LUT R0, R3, 0xfffffff8, RZ, 0xc0, !PT ;  /* 0xfffffff803007812 */ /* 0x000fe400078ec0ff */
[----:B------:R-:W-:Y:S02]  /*10390*/  SHF.R.S32.HI R3, RZ, 0x1f, R10 ;  /* 0x0000001fff037819 */ /* 0x000fe4000001140a */
[----:B------:R-:W-:Y:S01]  /*103a0*/  SHF.R.S32.HI R4, RZ, 0x3, R4 ;  /* 0x00000003ff047819 */ /* 0x000fe20000011404 */
[----:B------:R-:W-:Y:S01]  /*103b0*/  IMAD.IADD R21, R21, 0x1, -R0 ;  /* 0x0000000115157824 */ /* 0x000fe200078e0a00 */
[----:B------:R-:W-:Y:S01]  /*103c0*/  LEA.HI R10, R3, R10, RZ, 0x2 ;  /* 0x0000000a030a7211 */ /* 0x000fe200078f10ff */
[C---:B------:R-:W-:Y:S01]  /*103d0*/  IMAD R3, R13.reuse, c[0x0][0x498], RZ ;  /* 0x000126000d037a24 */ /* 0x040fe200078e02ff */
[--C-:B------:R-:W-:Y:S01]  /*103e0*/  SHF.R.S32.HI R20, RZ, 0x5, R19.reuse ;  /* 0x00000005ff147819 */ /* 0x100fe20000011413 */
[----:B------:R-:W-:Y:S01]  /*103f0*/  IMAD R13, R13, c[0x0][0x3f0], RZ ;  /* 0x0000fc000d0d7a24 */ /* 0x000fe200078e02ff */
[----:B------:R-:W-:Y:S01]  /*10400*/  SHF.R.S32.HI R19, RZ, 0x1f, R19 ;  /* 0x0000001fff137819 */ /* 0x000fe20000011413 */
[C---:B------:R-:W-:Y:S01]  /*10410*/  IMAD R14, R22.reuse, c[0x0][0x49c], R3 ;  /* 0x00012700160e7a24 */ /* 0x040fe200078e0203 */
[----:B------:R-:W-:Y:S01]  /*10420*/  SHF.R.S32.HI R10, RZ, 0x2, R10 ;  /* 0x00000002ff0a7819 */ /* 0x000fe2000001140a */
[C---:B------:R-:W-:Y:S01]  /*10430*/  IMAD R13, R22.reuse, c[0x0][0x3f4], R13 ;  /* 0x0000fd00160d7a24 */ /* 0x040fe200078e020d */
[----:B------:R-:W-:Y:S01]  /*10440*/  LEA.HI R19, R19, R20, RZ, 0x3 ;  /* 0x0000001413137211 */ /* 0x000fe200078f18ff */
[----:B------:R-:W-:Y:S01]  /*10450*/  IMAD.WIDE.U32 R22, R22, c[0x0][0x3f0], R16 ;  /* 0x0000fc0016167a25 */ /* 0x000fe200078e0010 */
[----:B------:R-:W-:-:S02]  /*10460*/  LEA.HI R16, R9, R9, RZ, 0x1 ;  /* 0x0000000909107211 */ /* 0x000fc400078f08ff */
[----:B------:R-:W-:Y:S01]  /*10470*/  LOP3.LUT R19, R19, 0xffffff8, RZ, 0xc0, !PT ;  /* 0x0ffffff813137812 */ /* 0x000fe200078ec0ff */
[----:B------:R-:W-:Y:S01]  /*10480*/  IMAD.SHL.U32 R26, R4, 0x40, RZ ;  /* 0x00000040041a7824 */ /* 0x000fe200078e00ff */
[----:B------:R-:W-:Y:S01]  /*10490*/  LOP3.LUT R16, R16, 0x1ffffffe, RZ, 0xc0, !PT ;  /* 0x1ffffffe10107812 */ /* 0x000fe200078ec0ff */
[----:B------:R-:W-:Y:S01]  /*104a0*/  IMAD R18, R15, 0x20, R4 ;  /* 0x000000200f127824 */ /* 0x000fe200078e0204 */
[----:B------:R-:W-:Y:S01]  /*104b0*/  R2P PR, R21, 0x6 ;  /* 0x0000000615007804 */ /* 0x000fe20000000000 */
[----:B------:R-:W-:Y:S01]  /*104c0*/  IMAD.SHL.U32 R3, R15, 0x8, RZ ;  /* 0x000000080f037824 */ /* 0x000fe200078e00ff */
[----:B------:R-:W-:Y:S01]  /*104d0*/  LOP3.LUT R26, R26, 0x1c0, RZ, 0xc0, !PT ;  /* 0x000001c01a1a7812 */ /* 0x000fe200078ec0ff */
[----:B-1----:R-:W-:Y:S01]  /*104e0*/  IMAD R18, R11, 0x80, R18 ;  /* 0x000000800b127824 */ /* 0x002fe200078e0212 */
[----:B------:R-:W-:Y:S01]  /*104f0*/  F2FP.BF16.PACK_AB R116, R117, R116 ;  /* 0x000000747574723e */ /* 0x000fe200000010ff */
[----:B------:R-:W-:Y:S01]  /*10500*/  IMAD R15, R20, 0x200, R9 ;  /* 0x00000200140f7824 */ /* 0x000fe200078e0209 */
[----:B------:R-:W-:Y:S01]  /*10510*/  SHF.R.U32.HI R0, RZ, 0x3, R26 ;  /* 0x00000003ff007819 */ /* 0x000fe2000001161a */
[----:B------:R-:W-:Y:S01]  /*10520*/  IMAD.IADD R9, R9, 0x1, -R16 ;  /* 0x0000000109097824 */ /* 0x000fe200078e0a10 */
[----:B------:R-:W-:Y:S01]  /*10530*/  LOP3.LUT R17, R26, 0x38, R3, 0xf8, !PT ;  /* 0x000000381a117812 */ /* 0x000fe200078ef803 */
[----:B------:R-:W-:Y:S01]  /*10540*/  @P0 IMAD.HI.U32 R16, R18, c[0x0][0x4ec], RZ ;  /* 0x00013b0012100a27 */ /* 0x000fe200078e00ff */
[----:B------:R-:W-:-:S02]  /*10550*/  F2FP.BF16.PACK_AB R118, R119, R118 ;  /* 0x000000767776723e */ /* 0x000fc400000010ff */
[----:B------:R-:W-:Y:S01]  /*10560*/  LOP3.LUT R0, R17, R0, RZ, 0x3c, !PT ;  /* 0x0000000011007212 */ /* 0x000fe200078e3cff */
[----:B------:R-:W-:Y:S01]  /*10570*/  IMAD.IADD R23, R23, 0x1, R13 ;  /* 0x0000000117177824 */ /* 0x000fe200078e020d */
[----:B------:R-:W-:Y:S01]  /*10580*/  F2FP.BF16.PACK_AB R112, R113, R112 ;  /* 0x000000707170723e */ /* 0x000fe200000010ff */
[----:B------:R-:W-:Y:S01]  /*10590*/  IMAD.IADD R19, R20, 0x1, -R19 ;  /* 0x0000000114137824 */ /* 0x000fe200078e0a13 */
[----:B------:R-:W-:Y:S01]  /*105a0*/  LOP3.LUT R20, R21, 0x1, RZ, 0xc0, !PT ;  /* 0x0000000115147812 */ /* 0x000fe200078ec0ff */
[----:B------:R-:W-:Y:S01]  /*105b0*/  IMAD.SHL.U32 R13, R2, 0x8, RZ ;  /* 0x00000008020d7824 */ /* 0x000fe200078e00ff */
[----:B------:R-:W-:Y:S01]  /*105c0*/  F2FP.BF16.PACK_AB R114, R115, R114 ;  /* 0x000000727372723e */ /* 0x000fe200000010ff */
[----:B------:R-:W-:Y:S01]  /*105d0*/  IMAD.MOV.U32 R17, RZ, RZ, R18 ;  /* 0x000000ffff117224 */ /* 0x000fe200078e0012 */
[----:B------:R-:W-:Y:S01]  /*105e0*/  @P0 SHF.R.U32.HI R17, RZ, c[0x0][0x4f0], R16 ;  /* 0x00013c00ff110a19 */ /* 0x000fe20000011610 */
[----:B------:R-:W-:Y:S01]  /*105f0*/  IMAD.SHL.U32 R21, R21, 0x40, RZ ;  /* 0x0000004015157824 */ /* 0x000fe200078e00ff */
[----:B------:R-:W-:Y:S01]  /*10600*/  LOP3.LUT R13, R0, 0x7ffffe00, R13, 0xf8, !PT ;  /* 0x7ffffe00000d7812 */ /* 0x000fe200078ef80d */
[----:B------:R-:W-:Y:S01]  /*10610*/  IMAD R10, R19, 0x10, R10 ;  /* 0x00000010130a7824 */ /* 0x000fe200078e020a */
[--C-:B------:R-:W-:Y:S01]  /*10620*/  SHF.R.S32.HI R0, RZ, 0x1f, R17.reuse ;  /* 0x0000001fff007819 */ /* 0x100fe20000011411 */
[----:B------:R-:W-:Y:S01]  /*10630*/  IMAD.MOV R19, RZ, RZ, -R17 ;  /* 0x000000ffff137224 */ /* 0x000fe200078e0a11 */
[----:B------:R-:W-:Y:S01]  /*10640*/  LOP3.LUT R21, R21, 0x1c0, RZ, 0xc0, !PT ;  /* 0x000001c015157812 */ /* 0x000fe200078ec0ff */
[----:B------:R-:W-:Y:S01]  /*10650*/  IMAD R16, R9, 0x8, R10 ;  /* 0x0000000809107824 */ /* 0x000fe200078e020a */
[----:B------:R-:W-:Y:S01]  /*10660*/  ISETP.NE.U32.AND P3, PT, R20, 0x1, PT ;  /* 0x000000011400780c */ /* 0x000fe20003f65070 */
[----:B------:R-:W-:Y:S01]  /*10670*/  IMAD R0, R0, c[0x0][0x3e0], RZ ;  /* 0x0000f80000007a24 */ /* 0x000fe200078e02ff */
[----:B------:R-:W-:Y:S01]  /*10680*/  LEA.HI R2, R21, R21, RZ, 0x1d ;  /* 0x0000001515027211 */ /* 0x000fe200078fe8ff */
[----:B------:R-:W-:Y:S01]  /*10690*/  IMAD R16, R11, 0x80, R16 ;  /* 0x000000800b107824 */ /* 0x000fe200078e0210 */
[----:B------:R-:W-:Y:S01]  /*106a0*/  F2FP.BF16.PACK_AB R108, R109, R108 ;  /* 0x0000006c6d6c723e */ /* 0x000fe200000010ff */
[----:B------:R-:W-:Y:S01]  /*106b0*/  IMAD R9, R11, 0x80, R10 ;  /* 0x000000800b097824 */ /* 0x000fe200078e020a */
[----:B------:R-:W-:Y:S01]  /*106c0*/  F2FP.BF16.PACK_AB R110, R111, R110 ;  /* 0x0000006e6f6e723e */ /* 0x000fe200000010ff */
[----:B------:R-:W-:Y:S01]  /*106d0*/  IMAD.WIDE.U32 R22, R17, c[0x0][0x3e0], R22 ;  /* 0x0000f80011167a25 */ /* 0x000fe200078e0016 */
[----:B------:R-:W-:-:S02]  /*106e0*/  F2FP.BF16.PACK_AB R104, R105, R104 ;  /* 0x000000686968723e */ /* 0x000fc400000010ff */
[----:B------:R-:W-:Y:S01]  /*106f0*/  ISETP.GE.OR P5, PT, R9, R12, P4 ;  /* 0x0000000c0900720c */ /* 0x000fe200027a6670 */
[----:B------:R-:W-:Y:S01]  /*10700*/  IMAD R17, R17, c[0x0][0x3e4], R0 ;  /* 0x0000f90011117a24 */ /* 0x000fe200078e0200 */
[----:B------:R-:W-:Y:S01]  /*10710*/  IADD3 R9, R9, 0x8, RZ ;  /* 0x0000000809097810 */ /* 0x000fe20007ffe0ff */
[----:B------:R-:W-:Y:S01]  /*10720*/  @P0 IMAD.HI.U32 R0, R16, c[0x0][0x4ec], RZ ;  /* 0x00013b0010000a27 */ /* 0x000fe200078e00ff */
[----:B------:R-:W-:Y:S02]  /*10730*/  F2FP.BF16.PACK_AB R106, R107, R106 ;  /* 0x0000006a6b6a723e */ /* 0x000fe400000010ff */
[----:B------:R-:W-:Y:S01]  /*10740*/  ISETP.GE.OR P4, PT, R9, R12, P4 ;  /* 0x0000000c0900720c */ /* 0x000fe20002786670 */
[----:B------:R-:W-:Y:S01]  /*10750*/  IMAD.U32 R2, R15, 0x2, R2 ;  /* 0x000000020f027824 */ /* 0x000fe200078e0002 */
[----:B------:R-:W-:Y:S01]  /*10760*/  F2FP.BF16.PACK_AB R100, R101, R100 ;  /* 0x000000646564723e */ /* 0x000fe200000010ff */
[----:B------:R-:W-:Y:S01]  /*10770*/  IMAD.MOV.U32 R15, RZ, RZ, R16 ;  /* 0x000000ffff0f7224 */ /* 0x000fe200078e0010 */
[----:B------:R-:W-:Y:S01]  /*10780*/  @P0 SHF.R.U32.HI R15, RZ, c[0x0][0x4f0], R0 ;  /* 0x00013c00ff0f0a19 */ /* 0x000fe20000011600 */
[----:B------:R-:W-:Y:S01]  /*10790*/  IMAD.SHL.U32 R21, R2, 0x2, RZ ;  /* 0x0000000202157824 */ /* 0x000fe200078e00ff */
[----:B------:R-:W-:Y:S01]  /*107a0*/  BAR.SYNC.DEFER_BLOCKING 0x1, 0x100 ;  /* 0x0044000000007b1d */ /* 0x000fe20000010000 */
[----:B------:R-:W-:Y:S01]  /*107b0*/  IMAD.IADD R23, R23, 0x1, R17 ;  /* 0x0000000117177824 */ /* 0x000fe200078e0211 */
[----:B------:R-:W-:Y:S01]  /*107c0*/  SHF.R.S32.HI R9, RZ, 0x1f, R15 ;  /* 0x0000001fff097819 */ /* 0x000fe2000001140f */
[----:B------:R-:W-:Y:S01]  /*107d0*/  IMAD R19, R19, c[0x0][0x4e8], R18 ;  /* 0x00013a0013137a24 */ /* 0x000fe200078e0212 */
[----:B------:R-:W-:-:S02]  /*107e0*/  IADD3 R24, P0, R15, R24, RZ ;  /* 0x000000180f187210 */ /* 0x000fc40007f1e0ff */
[C---:B------:R-:W-:Y:S02]  /*107f0*/  IADD3 R0, R21.reuse, 0x80, RZ ;  /* 0x0000008015007810 */ /* 0x040fe40007ffe0ff */
[----:B------:R-:W-:Y:S02]  /*10800*/  IADD3 R17, R21, 0x70, RZ ;  /* 0x0000007015117810 */ /* 0x000fe40007ffe0ff */
[----:B------:R-:W-:Y:S01]  /*10810*/  IADD3.X R25, R9, R25, R14, P0, !PT ;  /* 0x0000001909197210 */ /* 0x000fe200007fe40e */
[----:B------:R-:W-:Y:S01]  /*10820*/  IMAD.MOV R9, RZ, RZ, -R15 ;  /* 0x000000ffff097224 */ /* 0x000fe200078e0a0f */
[----:B------:R-:W-:Y:S01]  /*10830*/  @P3 IADD3 R17, R0, 0x10, RZ ;  /* 0x0000001000113810 */ /* 0x000fe20007ffe0ff */
[----:B------:R-:W-:Y:S01]  /*10840*/  IMAD.MOV.U32 R0, RZ, RZ, 0x20 ;  /* 0x00000020ff007424 */ /* 0x000fe200078e00ff */
[----:B------:R-:W-:Y:S01]  /*10850*/  SHF.R.S32.HI R2, RZ, 0x1f, R19 ;  /* 0x0000001fff027819 */ /* 0x000fe20000011413 */
[----:B------:R-:W-:Y:S01]  /*10860*/  IMAD R27, R9, c[0x0][0x4e8], R16 ;  /* 0x00013a00091b7a24 */ /* 0x000fe200078e0210 */
[----:B------:R-:W-:Y:S01]  /*10870*/  F2FP.BF16.PACK_AB R102, R103, R102 ;  /* 0x000000666766723e */ /* 0x000fe200000010ff */
[----:B------:R-:W-:Y:S01]  /*10880*/  IMAD.MOV.U32 R9, RZ, RZ, 0x40 ;  /* 0x00000040ff097424 */ /* 0x000fe200078e00ff */
[----:B------:R-:W-:Y:S01]  /*10890*/  SEL R0, R0, 0xffffffe0, !P1 ;  /* 0xffffffe000007807 */ /* 0x000fe20004800000 */
[----:B------:R-:W-:Y:S01]  /*108a0*/  IMAD R2, R2, c[0x0][0x3d8], RZ ;  /* 0x0000f60002027a24 */ /* 0x000fe200078e02ff */
[----:B------:R-:W-:Y:S01]  /*108b0*/  F2FP.BF16.PACK_AB R36, R37, R36 ;  /* 0x000000242524723e */ /* 0x000fe200000010ff */
[----:B------:R-:W-:Y:S01]  /*108c0*/  IMAD.WIDE.U32 R24, R27, c[0x0][0x488], R24 ;  /* 0x000122001b187a25 */ /* 0x000fe200078e0018 */
[----:B------:R-:W-:Y:S01]  /*108d0*/  SEL R10, R9, 0xffffffc0, !P2 ;  /* 0xffffffc0090a7807 */ /* 0x000fe20005000000 */
[----:B------:R-:W-:Y:S02]  /*108e0*/  STS [R21+0x80], R128 ;  /* 0x0000808015007388 */ /* 0x000fe40000000800 */
[----:B------:R-:W-:Y:S01]  /*108f0*/  IMAD.IADD R15, R21, 0x1, R0 ;  /* 0x00000001150f7824 */ /* 0x000fe200078e0200 */
[----:B------:R-:W-:Y:S01]  /*10900*/  F2FP.BF16.PACK_AB R38, R39, R38 ;  /* 0x000000262726723e */ /* 0x000fe200000010ff */
[----:B------:R-:W-:Y:S01]  /*10910*/  IMAD.IADD R9, R0, 0x1, R17 ;  /* 0x0000000100097824 */ /* 0x000fe200078e0211 */
[----:B------:R-:W-:Y:S01]  /*10920*/  SHF.R.S32.HI R0, RZ, 0x1f, R27 ;  /* 0x0000001fff007819 */ /* 0x000fe2000001141b */
[C---:B------:R-:W-:Y:S01]  /*10930*/  IMAD R2, R19.reuse, c[0x0][0x3dc], R2 ;  /* 0x0000f70013027a24 */ /* 0x040fe200078e0202 */
[----:B------:R-:W-:Y:S01]  /*10940*/  STS [R21+0x480], R130 ;  /* 0x0004808215007388 */ /* 0x000fe20000000800 */
[----:B------:R-:W-:Y:S01]  /*10950*/  IMAD.WIDE.U32 R18, R19, c[0x0][0x3d8], R22 ;  /* 0x0000f60013127a25 */ /* 0x000fe200078e0016 */
[----:B------:R-:W-:-:S02]  /*10960*/  F2FP.BF16.PACK_AB R40, R41, R40 ;  /* 0x000000282928723e */ /* 0x000fc400000010ff */
[----:B------:R-:W-:Y:S01]  /*10970*/  STS [R17], R124 ;  /* 0x0000007c11007388 */ /* 0x000fe20000000800 */
[----:B------:R-:W-:Y:S01]  /*10980*/  IMAD R0, R0, c[0x0][0x488], RZ ;  /* 0x0001220000007a24 */ /* 0x000fe200078e02ff */
[----:B------:R-:W-:Y:S01]  /*10990*/  F2FP.BF16.PACK_AB R42, R43, R42 ;  /* 0x0000002a2b2a723e */ /* 0x000fe200000010ff */
[----:B------:R-:W-:Y:S01]  /*109a0*/  IMAD.IADD R23, R21, 0x1, R10 ;  /* 0x0000000115177824 */ /* 0x000fe200078e020a */
[----:B------:R-:W-:Y:S01]  /*109b0*/  STS [R17+0x400], R126 ;  /* 0x0004007e11007388 */ /* 0x000fe20000000800 */
[----:B------:R-:W-:Y:S01]  /*109c0*/  IMAD R0, R27, c[0x0][0x48c], R0 ;  /* 0x000123001b007a24 */ /* 0x000fe200078e0200 */
        /* <DEDUP_REMOVED lines=8> */
[----:B------:R-:W-:Y:S01]  /*10a50*/  IMAD.IADD R25, R25, 0x1, R0 ;  /* 0x0000000119197824 */ /* 0x000fe200078e0200 */
[----:B------:R-:W-:Y:S01]  /*10a60*/  F2FP.BF16.PACK_AB R50, R51, R50 ;  /* 0x000000323332723e */ /* 0x000fe200000010ff */
[----:B------:R-:W-:Y:S01]  /*10a70*/  STS [R9], R116 ;  /* 0x0000007409007388 */ /* 0x000fe20000000800 */
[----:B------:R-:W-:-:S02]  /*10a80*/  F2FP.BF16.PACK_AB R52, R53, R52 ;  /* 0x000000343534723e */ /* 0x000fc400000010ff */
[----:B------:R-:W-:Y:S01]  /*10a90*/  F2FP.BF16.PACK_AB R54, R55, R54 ;  /* 0x000000363736723e */ /* 0x000fe200000010ff */
[----:B------:R-:W-:Y:S01]  /*10aa0*/  STS [R9+0x400], R118 ;  /* 0x0004007609007388 */ /* 0x000fe20000000800 */
[----:B------:R-:W-:Y:S01]  /*10ab0*/  F2FP.BF16.PACK_AB R56, R57, R56 ;  /* 0x000000383938723e */ /* 0x000fe200000010ff */
[----:B------:R-:W-:Y:S01]  /*10ac0*/  IMAD R57, R11, 0x80, R4 ;  /* 0x000000800b397824 */ /* 0x000fe200078e0204 */
        /* <DEDUP_REMOVED lines=23> */
[----:B------:R-:W-:-:S02]  /*10c40*/  LEA R14, P0, R24, c[0x0][0x450], 0x2 ;  /* 0x00011400180e7a11 */ /* 0x000fc400078010ff */
        /* <DEDUP_REMOVED lines=9> */
[----:B------:R-:W-:Y:S01]  /*10ce0*/  LEA.HI.X R25, R24, c[0x0][0x454], R25, 0x2, P0 ;  /* 0x0001150018197a11 */ /* 0x000fe200000f1419 */
[----:B------:R-:W-:Y:S01]  /*10cf0*/  STS [R17+0x4400], R42 ;  /* 0x0044002a11007388 */ /* 0x000fe20000000800 */
[----:B------:R-:W-:-:S03]  /*10d00*/  LEA R0, P0, R18, c[0x0][0x380], 0x1 ;  /* 0x0000e00012007a11 */ /* 0x000fc600078008ff */
        /* <DEDUP_REMOVED lines=14> */
[----:B-1----:R-:W-:-:S03]  /*10df0*/  IMAD.SHL.U32 R58, R13, 0x2, RZ ;  /* 0x000000020d3a7824 */ /* 0x002fc600078e00ff */
        /* <DEDUP_REMOVED lines=14> */
[----:B------:R-:W-:Y:S04]  /*10ee0*/  SHFL.IDX PT, R82, R14, RZ, 0x1c1f ;  /* 0x001c1fff0e527589 */ /* 0x000fe800000e0000 */
[----:B------:R-:W2:Y:S04]  /*10ef0*/  SHFL.IDX PT, R83, R25, RZ, 0x1c1f ;  /* 0x001c1fff19537589 */ /* 0x000ea800000e0000 */
[----:B------:R-:W-:Y:S06]  /*10f00*/  BAR.SYNC.DEFER_BLOCKING 0x1, 0x100 ;  /* 0x0044000000007b1d */ /* 0x000fec0000010000 */
[----:B------:R-:W-:Y:S01]  /*10f10*/  SHFL.IDX PT, R96, R14, 0x1, 0x1c1f ;  /* 0x003c1f000e607f89 */ /* 0x000fe200000e0000 */
[----:B-1----:R-:W-:-:S03]  /*10f20*/  IMAD.IADD R5, R19, 0x1, R2 ;  /* 0x0000000113057824 */ /* 0x002fc600078e0202 */
[----:B------:R-:W1:Y:S02]  /*10f30*/  SHFL.IDX PT, R97, R25, 0x1, 0x1c1f ;  /* 0x003c1f0019617f89 */ /* 0x000e6400000e0000 */
[----:B------:R-:W-:Y:S02]  /*10f40*/  LEA.HI.X R2, R18, c[0x0][0x384], R5, 0x1, P0 ;  /* 0x0000e10012027a11 */ /* 0x000fe400000f0c05 */
[----:B------:R3:W4:Y:S01]  /*10f50*/  SHFL.IDX PT, R60, R0, RZ, 0x181f ;  /* 0x00181fff003c7589 */ /* 0x00072200000e0000 */
[----:B------:R-:W-:-:S03]  /*10f60*/  ISETP.GE.AND P0, PT, R57, R12, PT ;  /* 0x0000000c3900720c */ /* 0x000fc60003f06270 */
[----:B------:R3:W3:Y:S04]  /*10f70*/  SHFL.IDX PT, R61, R2, RZ, 0x181f ;  /* 0x00181fff023d7589 */ /* 0x0006e800000e0000 */
[----:B--2---:R2:W-:Y:S04]  /*10f80*/  @!P5 ST.E [R82.64], R7 ;  /* 0x000000075200d985 */ /* 0x0045e8000c101916 */
[----:B-1----:R2:W-:Y:S04]  /*10f90*/  @!P4 ST.E [R96.64], R8 ;  /* 0x000000086000c985 */ /* 0x0025e8000c101916 */
[----:B------:R2:W1:Y:S04]  /*10fa0*/  LDS.128 R52, [R58+0x1080] ;  /* 0x001080003a347984 */ /* 0x0004680000000c00 */
[----:B------:R2:W1:Y:S04]  /*10fb0*/  LDS.128 R48, [R58+0x2080] ;  /* 0x002080003a307984 */ /* 0x0004680000000c00 */
[----:B------:R2:W1:Y:S04]  /*10fc0*/  LDS.128 R44, [R58+0x3080] ;  /* 0x003080003a2c7984 */ /* 0x0004680000000c00 */
[----:B------:R2:W1:Y:S04]  /*10fd0*/  LDS.128 R40, [R58+0x5080] ;  /* 0x005080003a287984 */ /* 0x0004680000000c00 */
[----:B------:R2:W1:Y:S04]  /*10fe0*/  LDS.128 R36, [R58+0x6080] ;  /* 0x006080003a247984 */ /* 0x0004680000000c00 */
[----:B------:R2:W1:Y:S04]  /*10ff0*/  LDS.128 R32, [R58+0x7080] ;  /* 0x007080003a207984 */ /* 0x0004680000000c00 */
[----:B------:R2:W1:Y:S04]  /*11000*/  LDS.128 R28, [R58+0x9080] ;  /* 0x009080003a1c7984 */ /* 0x0004680000000c00 */
[----:B------:R2:W1:Y:S04]  /*11010*/  LDS.128 R24, [R58+0xa080] ;  /* 0x00a080003a187984 */ /* 0x0004680000000c00 */
[----:B------:R2:W1:Y:S01]  /*11020*/  LDS.128 R20, [R58+0xb080] ;  /* 0x00b080003a147984 */ /* 0x0004620000000c00 */
[----:B------:R-:W-:Y:S05]  /*11030*/  @P0 BRA `(.L_x_212) ;  /* 0x0000014000000947 */ /* 0x000fea0003800000 */
[----:B---34-:R-:W3:Y:S01]  /*11040*/  LDS.128 R16, [R58+0x80] ;  /* 0x000080003a107984 */ /* 0x018ee20000000c00 */
[----:B------:R-:W-:-:S02]  /*11050*/  IADD3 R56, R3, 0x40, RZ ;  /* 0x0000004003387810 */ /* 0x000fc40007ffe0ff */
[C---:B------:R-:W-:Y:S01]  /*11060*/  IADD3 R14, R3.reuse, 0x80, RZ ;  /* 0x00000080030e7810 */ /* 0x040fe20007ffe0ff */
[----:B--2---:R-:W2:Y:S01]  /*11070*/  LDS.128 R8, [R58+0x4080] ;  /* 0x004080003a087984 */ /* 0x004ea20000000c00 */
[----:B------:R-:W-:Y:S02]  /*11080*/  ISETP.GE.AND P1, PT, R56, c[0x0][0x3c8], PT ;  /* 0x0000f20038007a0c */ /* 0x000fe40003f26270 */
[----:B------:R-:W-:Y:S01]  /*11090*/  ISETP.GE.AND P0, PT, R14, c[0x0][0x3c8], PT ;  /* 0x0000f2000e007a0c */ /* 0x000fe20003f06270 */
[----:B------:R4:W5:Y:S01]  /*110a0*/  LDS.128 R4, [R58+0x8080] ;  /* 0x008080003a047984 */ /* 0x0009620000000c00 */
[----:B------:R-:W-:-:S09]  /*110b0*/  ISETP.GE.AND P2, PT, R3, c[0x0][0x3c8], PT ;  /* 0x0000f20003007a0c */ /* 0x000fd20003f46270 */
[----:B------:R-:W-:Y:S02]  /*110c0*/  @!P1 SHF.R.S32.HI R15, RZ, 0x1f, R56 ;  /* 0x0000001fff0f9819 */ /* 0x000fe40000011438 */
[----:B------:R-:W-:Y:S02]  /*110d0*/  @!P0 SHF.R.S32.HI R13, RZ, 0x1f, R14 ;  /* 0x0000001fff0d8819 */ /* 0x000fe4000001140e */
[----:B------:R-:W-:Y:S02]  /*110e0*/  @!P1 LEA.HI R15, R15, R56, RZ, 0x3 ;  /* 0x000000380f0f9211 */ /* 0x000fe400078f18ff */
[----:B------:R-:W-:Y:S02]  /*110f0*/  @!P0 LEA.HI R13, R13, R14, RZ, 0x3 ;  /* 0x0000000e0d0d8211 */ /* 0x000fe400078f18ff */
[----:B------:R-:W-:Y:S02]  /*11100*/  @!P1 LOP3.LUT R15, R15, 0xfffffff8, RZ, 0xc0, !PT ;  /* 0xfffffff80f0f9812 */ /* 0x000fe400078ec0ff */
[----:B------:R-:W-:Y:S01]  /*11110*/  @!P0 LOP3.LUT R13, R13, 0xfffffff8, RZ, 0xc0, !PT ;  /* 0xfffffff80d0d8812 */ /* 0x000fe200078ec0ff */
[----:B----4-:R-:W-:-:S04]  /*11120*/  @!P2 IMAD.WIDE R58, R3, 0x2, R60 ;  /* 0x00000002033aa825 */ /* 0x010fc800078e023c */
[----:B------:R-:W-:-:S04]  /*11130*/  @!P1 IMAD.WIDE R14, R15, 0x2, R60 ;  /* 0x000000020f0e9825 */ /* 0x000fc800078e023c */
[----:B------:R-:W-:Y:S01]  /*11140*/  @!P0 IMAD.WIDE R60, R13, 0x2, R60 ;  /* 0x000000020d3c8825 */ /* 0x000fe200078e023c */
[----:B---3--:R3:W-:Y:S04]  /*11150*/  @!P2 ST.E.128 [R58.64], R16 ;  /* 0x000000103a00a985 */ /* 0x0087e8000c101d16 */
[----:B--2---:R3:W-:Y:S04]  /*11160*/  @!P1 ST.E.128 [R14.64], R8 ;  /* 0x000000080e009985 */ /* 0x0047e8000c101d16 */
[----:B-----5:R3:W-:Y:S02]  /*11170*/  @!P0 ST.E.128 [R60.64], R4 ;  /* 0x000000043c008985 */ /* 0x0207e4000c101d16 */
.L_x_212:
[----:B---34-:R-:W-:Y:S05]  /*11180*/  BSYNC B0 ;  /* 0x0000000000007941 */ /* 0x018fea0003800000 */
.L_x_211:
[----:B------:R-:W-:Y:S01]  /*11190*/  IADD3 R5, R57, 0x20, RZ ;  /* 0x0000002039057810 */ /* 0x000fe20007ffe0ff */
[----:B------:R3:W4:Y:S01]  /*111a0*/  SHFL.IDX PT, R9, R2, 0x1, 0x181f ;  /* 0x00381f0002097f89 */ /* 0x00072200000e0000 */
[----:B------:R-:W-:Y:S02]  /*111b0*/  BSSY B0, `(.L_x_213) ;  /* 0x0000015000007945 */ /* 0x000fe40003800000 */
[----:B------:R-:W-:Y:S01]  /*111c0*/  ISETP.GE.AND P0, PT, R5, R12, PT ;  /* 0x0000000c0500720c */ /* 0x000fe20003f06270 */
[----:B--2---:R3:W2:-:S12]  /*111d0*/  SHFL.IDX PT, R8, R0, 0x1, 0x181f ;  /* 0x00381f0000087f89 */ /* 0x00469800000e0000 */
        /* <DEDUP_REMOVED lines=13> */
[----:B-1----:R1:W-:Y:S02]  /*112b0*/  @!P2 ST.E.128 [R10.64], R52 ;  /* 0x000000340a00a985 */ /* 0x0023e4000c101d16 */
[----:B------:R-:W-:-:S04]  /*112c0*/  @!P1 IMAD.WIDE R6, R6, 0x2, R8 ;  /* 0x0000000206069825 */ /* 0x000fc800078e0208 */
[----:B------:R-:W-:Y:S01]  /*112d0*/  @!P0 IMAD.WIDE R4, R4, 0x2, R8 ;  /* 0x0000000204048825 */ /* 0x000fe200078e0208 */
[----:B------:R1:W-:Y:S04]  /*112e0*/  @!P1 ST.E.128 [R6.64], R40 ;  /* 0x0000002806009985 */ /* 0x0003e8000c101d16 */
[----:B------:R1:W-:Y:S02]  /*112f0*/  @!P0 ST.E.128 [R4.64], R28 ;  /* 0x0000001c04008985 */ /* 0x0003e4000c101d16 */
.L_x_214:
[----:B------:R-:W-:Y:S05]  /*11300*/  BSYNC B0 ;  /* 0x0000000000007941 */ /* 0x000fea0003800000 */
.L_x_213:
[----:B-1----:R-:W-:Y:S01]  /*11310*/  IADD3 R5, R57, 0x40, RZ ;  /* 0x0000004039057810 */ /* 0x002fe20007ffe0ff */
[----:B----4-:R1:W4:Y:S01]  /*11320*/  SHFL.IDX PT, R9, R2, 0x2, 0x181f ;  /* 0x00581f0002097f89 */ /* 0x01032200000e0000 */
        /* <DEDUP_REMOVED lines=21> */
.L_x_216:
[----:B------:R-:W-:Y:S05]  /*11480*/  BSYNC B0 ;  /* 0x0000000000007941 */ /* 0x000fea0003800000 */
.L_x_215:
[----:B------:R-:W-:Y:S01]  /*11490*/  IADD3 R57, R57, 0x60, RZ ;  /* 0x0000006039397810 */ /* 0x000fe20007ffe0ff */
[----:B--2---:R2:W1:Y:S03]  /*114a0*/  SHFL.IDX PT, R7, R2, 0x3, 0x181f ;  /* 0x00781f0002077f89 */ /* 0x00446600000e0000 */
[----:B------:R-:W-:Y:S01]  /*114b0*/  ISETP.GE.AND P0, PT, R57, R12, PT ;  /* 0x0000000c3900720c */ /* 0x000fe20003f06270 */
[----:B------:R2:W3:-:S12]  /*114c0*/  SHFL.IDX PT, R6, R0, 0x3, 0x181f ;  /* 0x00781f0000067f89 */ /* 0x0004d800000e0000 */
[----:B------:R-:W-:Y:S05]  /*114d0*/  @P0 EXIT ;  /* 0x000000000000094d */ /* 0x000fea0003800000 */
[C---:B------:R-:W-:Y:S02]  /*114e0*/  IADD3 R5, R3.reuse, 0x40, RZ ;  /* 0x0000004003057810 */ /* 0x040fe40007ffe0ff */
[----:B------:R-:W-:Y:S02]  /*114f0*/  ISETP.GE.AND P1, PT, R3, c[0x0][0x3c8], PT ;  /* 0x0000f20003007a0c */ /* 0x000fe40003f26270 */
[----:B------:R-:W-:-:S13]  /*11500*/  ISETP.GE.AND P0, PT, R5, c[0x0][0x3c8], PT ;  /* 0x0000f20005007a0c */ /* 0x000fda0003f06270 */
[----:B-123--:R-:W-:-:S04]  /*11510*/  @!P0 SHF.R.S32.HI R0, RZ, 0x1f, R5 ;  /* 0x0000001fff008819 */ /* 0x00efc80000011405 */
[----:B------:R-:W-:Y:S01]  /*11520*/  @!P0 LEA.HI R0, R0, R5, RZ, 0x3 ;  /* 0x0000000500008211 */ /* 0x000fe200078f18ff */
[C-C-:B------:R-:W-:Y:S01]  /*11530*/  @!P1 IMAD.WIDE R4, R3.reuse, 0x2, R6.reuse ;  /* 0x0000000203049825 */ /* 0x140fe200078e0206 */
[----:B------:R-:W-:Y:S02]  /*11540*/  IADD3 R3, R3, 0x80, RZ ;  /* 0x0000008003037810 */ /* 0x000fe40007ffe0ff */
[----:B------:R-:W-:Y:S02]  /*11550*/  @!P0 LOP3.LUT R0, R0, 0xfffffff8, RZ, 0xc0, !PT ;  /* 0xfffffff800008812 */ /* 0x000fe400078ec0ff */
[----:B------:R1:W-:Y:S03]  /*11560*/  @!P1 ST.E.128 [R4.64], R44 ;  /* 0x0000002c04009985 */ /* 0x0003e6000c101d16 */
[----:B----4-:R-:W-:-:S05]  /*11570*/  @!P0 IMAD.WIDE R8, R0, 0x2, R6 ;  /* 0x0000000200088825 */ /* 0x010fca00078e0206 */
        /* <DEDUP_REMOVED lines=9> */
.L_x_210:
[----:B------:R-:W3:Y:S01]  /*11610*/  S2R R7, SR_TID.X ;  /* 0x0000000000077919 */ /* 0x000ee20000002100 */
[----:B------:R-:W-:Y:S03]  /*11620*/  BSSY B0, `(.L_x_217) ;  /* 0x0000029000007945 */ /* 0x000fe60003800000 */
[----:B------:R-:W4:Y:S01]  /*11630*/  S2R R8, SR_CTAID.Z ;  /* 0x0000000000087919 */ /* 0x000f220000002700 */
[----:B---3--:R-:W-:Y:S02]  /*11640*/  ISETP.GT.AND P0, PT, R7, 0x7f, PT ;  /* 0x0000007f0700780c */ /* 0x008fe40003f04270 */
[----:B----4-:R-:W-:-:S11]  /*11650*/  SHF.R.S32.HI R11, RZ, 0x1f, R8 ;  /* 0x0000001fff0b7819 */ /* 0x010fd60000011408 */
[----:B------:R-:W-:Y:S05]  /*11660*/  @P0 BRA `(.L_x_218) ;  /* 0x0000024000000947 */ /* 0x000fea0003800000 */
[----:B------:R-:W3:Y:S01]  /*11670*/  S2R R4, SR_CTAID.X ;  /* 0x0000000000047919 */ /* 0x000ee20000002500 */
[----:B-1----:R-:W-:-:S05]  /*11680*/  MOV R2, c[0x0][0x4e8] ;  /* 0x00013a0000027a02 */ /* 0x002fca0000000f00 */
[----:B------:R-:W-:Y:S01]  /*11690*/  IMAD R0, R2, c[0x0][0x388], RZ ;  /* 0x0000e20002007a24 */ /* 0x000fe200078e02ff */
[----:B---3--:R-:W-:-:S04]  /*116a0*/  LEA R9, R4, R7, 0x7 ;  /* 0x0000000704097211 */ /* 0x008fc800078e38ff */
[----:B------:R-:W-:-:S13]  /*116b0*/  ISETP.GE.AND P0, PT, R9, R0, PT ;  /* 0x000000000900720c */ /* 0x000fda0003f06270 */
[----:B------:R-:W-:Y:S05]  /*116c0*/  @P0 BRA `(.L_x_218) ;  /* 0x000001e000000947 */ /* 0x000fea0003800000 */
[----:B------:R-:W-:Y:S01]  /*116d0*/  ISETP.NE.AND P0, PT, R2, 0x1, PT ;  /* 0x000000010200780c */ /* 0x000fe20003f05270 */
[----:B------:R-:W-:Y:S01]  /*116e0*/  ULDC.64 UR4, c[0x0][0x490] ;  /* 0x0001240000047ab9 */ /* 0x000fe20000000a00 */
[----:B------:R-:W-:Y:S01]  /*116f0*/  IMAD.MOV.U32 R5, RZ, RZ, R9 ;  /* 0x000000ffff057224 */ /* 0x000fe200078e0009 */
[----:B------:R-:W-:Y:S02]  /*11700*/  UIMAD UR7, UR6, UR4, URZ ;  /* 0x00000004060772a4 */ /* 0x000fe4000f8e023f */
[----:B------:R-:W-:Y:S02]  /*11710*/  UIMAD.WIDE.U32 UR8, UR11, UR4, URZ ;  /* 0x000000040b0872a5 */ /* 0x000fe4000f8e003f */
[----:B------:R-:W-:-:S04]  /*11720*/  UIMAD UR4, UR11, UR5, UR7 ;  /* 0x000000050b0472a4 */ /* 0x000fc8000f8e0207 */
[----:B------:R-:W-:Y:S01]  /*11730*/  UIADD3 UR4, UR9, UR4, URZ ;  /* 0x0000000409047290 */ /* 0x000fe2000fffe03f */
[----:B------:R-:W-:Y:S01]  /*11740*/  MOV R2, UR8 ;  /* 0x0000000800027c02 */ /* 0x000fe20008000f00 */
[----:B------:R-:W-:-:S04]  /*11750*/  @P0 IMAD.HI.U32 R0, R9, c[0x0][0x4ec], RZ ;  /* 0x00013b0009000a27 */ /* 0x000fc800078e00ff */
[----:B------:R-:W-:Y:S01]  /*11760*/  MOV R13, UR4 ;  /* 0x00000004000d7c02 */ /* 0x000fe20008000f00 */
[----:B------:R-:W-:Y:S01]  /*11770*/  IMAD.MOV.U32 R12, RZ, RZ, R2 ;  /* 0x000000ffff0c7224 */ /* 0x000fe200078e0002 */
[----:B------:R-:W-:Y:S01]  /*11780*/  @P0 SHF.R.U32.HI R5, RZ, c[0x0][0x4f0], R0 ;  /* 0x00013c00ff050a19 */ /* 0x000fe20000011600 */
[----:B------:R-:W-:Y:S02]  /*11790*/  IMAD.U32 R3, RZ, RZ, UR9 ;  /* 0x00000009ff037e24 */ /* 0x000fe4000f8e00ff */
[----:B------:R-:W-:Y:S02]  /*117a0*/  IMAD R3, R11, c[0x0][0x498], RZ ;  /* 0x000126000b037a24 */ /* 0x000fe400078e02ff */
[----:B------:R-:W-:Y:S02]  /*117b0*/  IMAD.MOV R4, RZ, RZ, -R5 ;  /* 0x000000ffff047224 */ /* 0x000fe400078e0a05 */
[----:B------:R-:W-:-:S04]  /*117c0*/  IMAD.WIDE.U32 R12, R8, c[0x0][0x498], R12 ;  /* 0x00012600080c7a25 */ /* 0x000fc800078e000c */
[----:B------:R-:W-:Y:S01]  /*117d0*/  IMAD R4, R4, c[0x0][0x4e8], R9 ;  /* 0x00013a0004047a24 */ /* 0x000fe200078e0209 */
[----:B------:R-:W-:Y:S01]  /*117e0*/  IADD3 R12, P0, R5, R12, RZ ;  /* 0x0000000c050c7210 */ /* 0x000fe20007f1e0ff */
[----:B------:R-:W-:Y:S01]  /*117f0*/  IMAD R0, R8, c[0x0][0x49c], R3 ;  /* 0x0001270008007a24 */ /* 0x000fe200078e0203 */
[----:B------:R-:W-:Y:S02]  /*11800*/  SHF.R.S32.HI R3, RZ, 0x1f, R5 ;  /* 0x0000001fff037819 */ /* 0x000fe40000011405 */
[----:B------:R-:W-:Y:S02]  /*11810*/  SHF.R.S32.HI R2, RZ, 0x1f, R4 ;  /* 0x0000001fff027819 */ /* 0x000fe40000011404 */
[----:B------:R-:W-:-:S03]  /*11820*/  IADD3.X R13, R3, R13, R0, P0, !PT ;  /* 0x0000000d030d7210 */ /* 0x000fc600007fe400 */
[----:B------:R-:W-:Y:S02]  /*11830*/  IMAD R5, R2, c[0x0][0x488], RZ ;  /* 0x0001220002057a24 */ /* 0x000fe400078e02ff */
[----:B------:R-:W-:-:S04]  /*11840*/  IMAD.WIDE.U32 R12, R4, c[0x0][0x488], R12 ;  /* 0x00012200040c7a25 */ /* 0x000fc800078e000c */
[----:B------:R-:W-:Y:S01]  /*11850*/  IMAD R5, R4, c[0x0][0x48c], R5 ;  /* 0x0001230004057a24 */ /* 0x000fe200078e0205 */
[----:B------:R-:W-:-:S04]  /*11860*/  LEA R2, P0, R12, c[0x0][0x450], 0x2 ;  /* 0x000114000c027a11 */ /* 0x000fc800078010ff */
[----:B------:R-:W-:-:S04]  /*11870*/  IADD3 R5, R13, R5, RZ ;  /* 0x000000050d057210 */ /* 0x000fc80007ffe0ff */
[----:B------:R-:W-:Y:S02]  /*11880*/  LEA.HI.X R3, R12, c[0x0][0x454], R5, 0x2, P0 ;  /* 0x000115000c037a11 */ /* 0x000fe400000f1405 */
[----:B------:R-:W-:-:S05]  /*11890*/  MOV R5, 0xff800000 ;  /* 0xff80000000057802 */ /* 0x000fca0000000f00 */
[----:B------:R1:W-:Y:S02]  /*118a0*/  STG.E [R2.64], R5 ;  /* 0x0000000502007986 */ /* 0x0003e4000c101916 */
.L_x_218:
[----:B------:R-:W-:Y:S05]  /*118b0*/  BSYNC B0 ;  /* 0x0000000000007941 */ /* 0x000fea0003800000 */
.L_x_217:
[----:B-1----:R-:W1:Y:S01]  /*118c0*/  S2R R5, SR_CTAID.X ;  /* 0x0000000000057919 */ /* 0x002e620000002500 */
[----:B------:R-:W-:Y:S01]  /*118d0*/  SHF.R.S32.HI R4, RZ, 0x1f, R7 ;  /* 0x0000001fff047819 */ /* 0x000fe20000011407 */
[----:B------:R-:W-:Y:S01]  /*118e0*/  IMAD.MOV.U32 R3, RZ, RZ, c[0x0][0x4e8] ;  /* 0x00013a00ff037624 */ /* 0x000fe200078e00ff */
[----:B------:R-:W-:Y:S01]  /*118f0*/  ULDC.64 UR4, c[0x0][0x3e8] ;  /* 0x0000fa0000047ab9 */ /* 0x000fe20000000a00 */
[----:B------:R-:W-:Y:S01]  /*11900*/  IMAD R11, R11, c[0x0][0x3f0], RZ ;  /* 0x0000fc000b0b7a24 */ /* 0x000fe200078e02ff */
[----:B------:R-:W-:Y:S01]  /*11910*/  LEA.HI R4, R4, R7, RZ, 0x3 ;  /* 0x0000000704047211 */ /* 0x000fe200078f18ff */
[----:B------:R-:W-:Y:S01]  /*11920*/  UIMAD UR6, UR6, UR4, URZ ;  /* 0x00000004060672a4 */ /* 0x000fe2000f8e023f */
[C---:B------:R-:W-:Y:S01]  /*11930*/  ISETP.NE.AND P0, PT, R3.reuse, 0x1, PT ;  /* 0x000000010300780c */ /* 0x040fe20003f05270 */
[----:B------:R-:W-:Y:S01]  /*11940*/  UIMAD.WIDE.U32 UR8, UR11, UR4, URZ ;  /* 0x000000040b0872a5 */ /* 0x000fe2000f8e003f */
[----:B------:R-:W-:Y:S01]  /*11950*/  LOP3.LUT R0, R4, 0xfffffff8, RZ, 0xc0, !PT ;  /* 0xfffffff804007812 */ /* 0x000fe200078ec0ff */
[----:B------:R-:W-:Y:S01]  /*11960*/  UIMAD UR4, UR11, UR5, UR6 ;  /* 0x000000050b0472a4 */ /* 0x000fe2000f8e0206 */
[----:B------:R-:W-:Y:S01]  /*11970*/  SHF.R.S32.HI R4, RZ, 0x3, R4 ;  /* 0x00000003ff047819 */ /* 0x000fe20000011404 */
[----:B------:R-:W-:Y:S01]  /*11980*/  IMAD R3, R3, c[0x0][0x388], RZ ;  /* 0x0000e20003037a24 */ /* 0x000fe200078e02ff */
[----:B------:R-:W-:Y:S01]  /*11990*/  BSSY B0, `(.L_x_219) ;  /* 0x0000033000007945 */ /* 0x000fe20003800000 */
[----:B------:R-:W-:Y:S01]  /*119a0*/  IMAD.IADD R7, R7, 0x1, -R0 ;  /* 0x0000000107077824 */ /* 0x000fe200078e0a00 */
[----:B------:R-:W-:Y:S01]  /*119b0*/  UIADD3 UR4, UR9, UR4, URZ ;  /* 0x0000000409047290 */ /* 0x000fe2000fffe03f */
[----:B------:R-:W-:Y:S01]  /*119c0*/  IMAD.U32 R13, RZ, RZ, UR9 ;  /* 0x00000009ff0d7e24 */ /* 0x000fe2000f8e00ff */
[----:B------:R-:W-:Y:S01]  /*119d0*/  MOV R12, UR8 ;  /* 0x00000008000c7c02 */ /* 0x000fe20008000f00 */
[----:B------:R-:W-:Y:S01]  /*119e0*/  IMAD R0, R8, c[0x0][0x3f4], R11 ;  /* 0x0000fd0008007a24 */ /* 0x000fe200078e020b */
[----:B------:R-:W-:-:S02]  /*119f0*/  LEA R6, R7, R4, 0x5 ;  /* 0x0000000407067211 */ /* 0x000fc400078e28ff */
[----:B------:R-:W-:Y:S02]  /*11a00*/  MOV R13, UR4 ;  /* 0x00000004000d7c02 */ /* 0x000fe40008000f00 */
[----:B------:R-:W-:Y:S01]  /*11a10*/  SHF.L.U32 R7, R7, 0x3, RZ ;  /* 0x0000000307077819 */ /* 0x000fe200000006ff */
[C---:B-1----:R-:W-:Y:S01]  /*11a20*/  IMAD R6, R5.reuse, 0x80, R6 ;  /* 0x0000008005067824 */ /* 0x042fe200078e0206 */
[----:B------:R-:W-:Y:S01]  /*11a30*/  LEA R4, R5, R4, 0x7 ;  /* 0x0000000405047211 */ /* 0x000fe200078e38ff */
[----:B------:R-:W-:Y:S01]  /*11a40*/  IMAD.WIDE.U32 R12, R8, c[0x0][0x3f0], R12 ;  /* 0x0000fc00080c7a25 */ /* 0x000fe200078e000c */
[----:B------:R-:W-:-:S03]  /*11a50*/  IADD3 R5, R7, 0x80, RZ ;  /* 0x0000008007057810 */ /* 0x000fc60007ffe0ff */
[----:B------:R-:W-:-:S04]  /*11a60*/  @P0 IMAD.HI.U32 R2, R6, c[0x0][0x4ec], RZ ;  /* 0x00013b0006020a27 */ /* 0x000fc800078e00ff */
[----:B------:R-:W-:Y:S01]  /*11a70*/  IMAD.MOV.U32 R9, RZ, RZ, R6 ;  /* 0x000000ffff097224 */ /* 0x000fe200078e0006 */
[----:B------:R-:W-:Y:S01]  /*11a80*/  @P0 SHF.R.U32.HI R9, RZ, c[0x0][0x4f0], R2 ;  /* 0x00013c00ff090a19 */ /* 0x000fe20000011602 */
[----:B------:R-:W-:-:S03]  /*11a90*/  IMAD.IADD R13, R13, 0x1, R0 ;  /* 0x000000010d0d7824 */ /* 0x000fc600078e0200 */
[----:B------:R-:W-:Y:S01]  /*11aa0*/  SHF.R.S32.HI R2, RZ, 0x1f, R9 ;  /* 0x0000001fff027819 */ /* 0x000fe20000011409 */
[C---:B------:R-:W-:Y:S01]  /*11ab0*/  IMAD.WIDE.U32 R12, R9.reuse, c[0x0][0x3e0], R12 ;  /* 0x0000f800090c7a25 */ /* 0x040fe200078e000c */
[----:B------:R-:W-:-:S03]  /*11ac0*/  IADD3 R11, -R9, RZ, RZ ;  /* 0x000000ff090b7210 */ /* 0x000fc60007ffe1ff */
[----:B------:R-:W-:Y:S02]  /*11ad0*/  IMAD R2, R2, c[0x0][0x3e0], RZ ;  /* 0x0000f80002027a24 */ /* 0x000fe400078e02ff */
[----:B------:R-:W-:Y:S01]  /*11ae0*/  IMAD R11, R11, c[0x0][0x4e8], R6 ;  /* 0x00013a000b0b7a24 */ /* 0x000fe200078e0206 */
[----:B------:R-:W-:Y:S01]  /*11af0*/  IADD3 R6, R7, 0x40, RZ ;  /* 0x0000004007067810 */ /* 0x000fe20007ffe0ff */
[----:B------:R-:W-:-:S03]  /*11b00*/  IMAD R9, R9, c[0x0][0x3e4], R2 ;  /* 0x0000f90009097a24 */ /* 0x000fc600078e0202 */
[----:B------:R-:W-:Y:S02]  /*11b10*/  SHF.R.S32.HI R0, RZ, 0x1f, R11 ;  /* 0x0000001fff007819 */ /* 0x000fe4000001140b */
[----:B------:R-:W-:-:S03]  /*11b20*/  IADD3 R13, R13, R9, RZ ;  /* 0x000000090d0d7210 */ /* 0x000fc60007ffe0ff */
[----:B------:R-:W-:Y:S02]  /*11b30*/  IMAD R0, R0, c[0x0][0x3d8], RZ ;  /* 0x0000f60000007a24 */ /* 0x000fe400078e02ff */
[----:B------:R-:W-:-:S04]  /*11b40*/  IMAD.WIDE.U32 R8, R11, c[0x0][0x3d8], R12 ;  /* 0x0000f6000b087a25 */ /* 0x000fc800078e000c */
[----:B------:R-:W-:-:S04]  /*11b50*/  IMAD R0, R11, c[0x0][0x3dc], R0 ;  /* 0x0000f7000b007a24 */ /* 0x000fc800078e0200 */
[----:B------:R-:W-:Y:S01]  /*11b60*/  IMAD.IADD R11, R9, 0x1, R0 ;  /* 0x00000001090b7824 */ /* 0x000fe200078e0200 */
[----:B------:R-:W-:-:S04]  /*11b70*/  LEA R9, P0, R8, c[0x0][0x380], 0x1 ;  /* 0x0000e00008097a11 */ /* 0x000fc800078008ff */
[----:B------:R-:W-:Y:S01]  /*11b80*/  LEA.HI.X R8, R8, c[0x0][0x384], R11, 0x1, P0 ;  /* 0x0000e10008087a11 */ /* 0x000fe200000f0c0b */
[----:B------:R1:W3:Y:S01]  /*11b90*/  SHFL.IDX PT, R10, R9, RZ, 0x181f ;  /* 0x00181fff090a7589 */ /* 0x0002e200000e0000 */
[----:B------:R-:W-:-:S03]  /*11ba0*/  ISETP.GE.AND P0, PT, R4, R3, PT ;  /* 0x000000030400720c */ /* 0x000fc60003f06270 */
[----:B------:R1:W4:Y:S10]  /*11bb0*/  SHFL.IDX PT, R11, R8, RZ, 0x181f ;  /* 0x00181fff080b7589 */ /* 0x00033400000e0000 */
[----:B------:R-:W-:Y:S05]  /*11bc0*/  @P0 BRA `(.L_x_220) ;  /* 0x000000f000000947 */ /* 0x000fea0003800000 */
[----:B------:R-:W-:Y:S02]  /*11bd0*/  ISETP.GE.AND P1, PT, R6, c[0x0][0x3c8], PT ;  /* 0x0000f20006007a0c */ /* 0x000fe40003f26270 */
[----:B------:R-:W-:-:S02]  /*11be0*/  ISETP.GE.AND P0, PT, R5, c[0x0][0x3c8], PT ;  /* 0x0000f20005007a0c */ /* 0x000fc40003f06270 */
        /* <DEDUP_REMOVED lines=13> */
.L_x_220:
[----:B------:R-:W-:Y:S05]  /*11cc0*/  BSYNC B0 ;  /* 0x0000000000007941 */ /* 0x000fea0003800000 */
.L_x_219:
[----:B------:R-:W-:Y:S01]  /*11cd0*/  IADD3 R0, R4, 0x20, RZ ;  /* 0x0000002004007810 */ /* 0x000fe20007ffe0ff */
[----:B---34-:R3:W4:Y:S01]  /*11ce0*/  SHFL.IDX PT, R11, R8, 0x1, 0x181f ;  /* 0x00381f00080b7f89 */ /* 0x01872200000e0000 */
[----:B------:R-:W-:Y:S02]  /*11cf0*/  BSSY B0, `(.L_x_221) ;  /* 0x0000013000007945 */ /* 0x000fe40003800000 */
[----:B------:R-:W-:Y:S01]  /*11d00*/  ISETP.GE.AND P0, PT, R0, R3, PT ;  /* 0x000000030000720c */ /* 0x000fe20003f06270 */
[----:B------:R3:W1:-:S12]  /*11d10*/  SHFL.IDX PT, R10, R9, 0x1, 0x181f ;  /* 0x00381f00090a7f89 */ /* 0x00065800000e0000 */
        /* <DEDUP_REMOVED lines=16> */
.L_x_222:
[----:B------:R-:W-:Y:S05]  /*11e20*/  BSYNC B0 ;  /* 0x0000000000007941 */ /* 0x000fea0003800000 */
.L_x_221:
[----:B------:R-:W-:Y:S01]  /*11e30*/  IADD3 R0, R4, 0x40, RZ ;  /* 0x0000004004007810 */ /* 0x000fe20007ffe0ff */
[----:B-1--4-:R1:W4:Y:S01]  /*11e40*/  SHFL.IDX PT, R11, R8, 0x2, 0x181f ;  /* 0x00581f00080b7f89 */ /* 0x01232200000e0000 */
[----:B------:R-:W-:Y:S02]  /*11e50*/  BSSY B0, `(.L_x_223) ;  /* 0x0000013000007945 */ /* 0x000fe40003800000 */
[----:B------:R-:W-:Y:S01]  /*11e60*/  ISETP.GE.AND P0, PT, R0, R3, PT ;  /* 0x000000030000720c */ /* 0x000fe20003f06270 */
[----:B------:R1:W3:-:S12]  /*11e70*/  SHFL.IDX PT, R10, R9, 0x2, 0x181f ;  /* 0x00581f00090a7f89 */ /* 0x0002d800000e0000 */
        /* <DEDUP_REMOVED lines=16> */
.L_x_224:
[----:B------:R-:W-:Y:S05]  /*11f80*/  BSYNC B0 ;  /* 0x0000000000007941 */ /* 0x000fea0003800000 */
.L_x_223:
[----:B------:R-:W-:Y:S01]  /*11f90*/  IADD3 R4, R4, 0x60, RZ ;  /* 0x0000006004047810 */ /* 0x000fe20007ffe0ff */
[----:B---34-:R3:W4:Y:S03]  /*11fa0*/  SHFL.IDX PT, R11, R8, 0x3, 0x181f ;  /* 0x00781f00080b7f89 */ /* 0x01872600000e0000 */
[----:B------:R-:W-:Y:S01]  /*11fb0*/  ISETP.GE.AND P0, PT, R4, R3, PT ;  /* 0x000000030400720c */ /* 0x000fe20003f06270 */
[----:B------:R3:W1:-:S12]  /*11fc0*/  SHFL.IDX PT, R10, R9, 0x3, 0x181f ;  /* 0x00781f00090a7f89 */ /* 0x00065800000e0000 */
[----:B------:R-:W-:Y:S05]  /*11fd0*/  @P0 EXIT ;  /* 0x000000000000094d */ /* 0x000fea0003800000 */
[----:B------:R-:W-:Y:S02]  /*11fe0*/  ISETP.GE.AND P0, PT, R6, c[0x0][0x3c8], PT ;  /* 0x0000f20006007a0c */ /* 0x000fe40003f06270 */
[----:B------:R-:W-:-:S11]  /*11ff0*/  ISETP.GE.AND P1, PT, R7, c[0x0][0x3c8], PT ;  /* 0x0000f20007007a0c */ /* 0x000fd60003f26270 */
[----:B------:R-:W-:-:S04]  /*12000*/  @!P0 SHF.R.S32.HI R3, RZ, 0x1f, R6 ;  /* 0x0000001fff038819 */ /* 0x000fc80000011406 */
[----:B------:R-:W-:Y:S01]  /*12010*/  @!P0 LEA.HI R3, R3, R6, RZ, 0x3 ;  /* 0x0000000603038211 */ /* 0x000fe200078f18ff */
[----:B-1--4-:R-:W-:-:S03]  /*12020*/  @!P1 IMAD.WIDE R6, R7, 0x2, R10 ;  /* 0x0000000207069825 */ /* 0x012fc600078e020a */
        /* <DEDUP_REMOVED lines=8> */
[----:B-1----:R-:W-:-:S05]  /*120b0*/  LOP3.LUT R3, R0, 0xfffffff8, RZ, 0xc0, !PT ;  /* 0xfffffff800037812 */ /* 0x002fca00078ec0ff */
[----:B------:R-:W-:-:S05]  /*120c0*/  IMAD.WIDE R10, R3, 0x2, R10 ;  /* 0x00000002030a7825 */ /* 0x000fca00078e020a */
[----:B------:R-:W-:Y:S01]  /*120d0*/  ST.E.128 [R10.64], RZ ;  /* 0x000000ff0a007985 */ /* 0x000fe2000c101d16 */
[----:B------:R-:W-:Y:S05]  /*120e0*/  EXIT ;  /* 0x000000000000794d */ /* 0x000fea0003800000 */
.L_x_225:
        /* <DEDUP_REMOVED lines=9> */
.L_x_3397:


//--------------------- .text._ZN7cutlass13device_kernelIN5flash19enable_sm80_to_sm89INS1_16FlashAttnFwdSm80INS1_25CollectiveMainloopFwdSm80ILi8ELi1ELb0EN4cute5tupleIJNS5_1CILi128EEENS7_ILi64EEENS7_ILi192EEEEEELi192ENS_10bfloat16_tEfNS_4arch4Sm80ELb0ELb1ELb1ELb1ELb1ELb0ELb1ELb0EEENS1_21CollectiveEpilogueFwdINS6_IJS8_SA_S9_EEENS6_IJNS7_ILi1EEESI_SI_EEESC_SE_Li256ELb1ELb1ELb0ELb0EEENS1_19SingleTileSchedulerILb1ELb0ELb1ELi128EEEEEEEEEvNT_6ParamsE --------------------------
	.section	.text._ZN7cutlass13device_kernelIN5flash19enable_sm80_to_sm89INS1_16FlashAttnFwdSm80INS1_25CollectiveMainloopFwdSm80ILi8ELi1ELb0EN4cute5tupleIJNS5_1CILi128EEENS7_ILi64EEENS7_ILi192EEEEEELi192ENS_10bfloat16_tEfNS_4arch4Sm80ELb0ELb1ELb1ELb1ELb1ELb0ELb1ELb0EEENS1_21CollectiveEpilogueFwdINS6_IJS8_SA_S9_EEENS6_IJNS7_ILi1EEESI_SI_EEESC_SE_Li256ELb1ELb1ELb0ELb0EEENS1_19SingleTileSchedulerILb1ELb0ELb1ELi128EEEEEEEEEvNT_6ParamsE,"ax",@progbits
	.sectioninfo	@"SHI_REGISTERS=255"
	.align	128
.text._ZN7cutlass13device_kernelIN5flash19enable_sm80_to_sm89INS1_16FlashAttnFwdSm80INS1_25CollectiveMainloopFwdSm80ILi8ELi1ELb0EN4cute5tupleIJNS5_1CILi128EEENS7_ILi64EEENS7_ILi192EEEEEELi192ENS_10bfloat16_tEfNS_4arch4Sm80ELb0ELb1ELb1ELb1ELb1ELb0ELb1ELb0EEENS1_21CollectiveEpilogueFwdINS6_IJS8_SA_S9_EEENS6_IJNS7_ILi1EEESI_SI_EEESC_SE_Li256ELb1ELb1ELb0ELb0EEENS1_19SingleTileSchedulerILb1ELb0ELb1ELi128EEEEEEEEEvNT_6ParamsE:
        .type           _ZN7cutlass13device_kernelIN5flash19enable_sm80_to_sm89INS1_16FlashAttnFwdSm80INS1_25CollectiveMainloopFwdSm80ILi8ELi1ELb0EN4cute5tupleIJNS5_1CILi128EEENS7_ILi64EEENS7_ILi192EEEEEELi192ENS_10bfloat16_tEfNS_4arch4Sm80ELb0ELb1ELb1ELb1ELb1ELb0ELb1ELb0EEENS1_21CollectiveEpilogueFwdINS6_IJS8_SA_S9_EEENS6_IJNS7_ILi1EEESI_SI_EEESC_SE_Li256ELb1ELb1ELb0ELb0EEENS1_19SingleTileSchedulerILb1ELb0ELb1ELi128EEEEEEEEEvNT_6ParamsE,@function
        .size           _ZN7cutlass13device_kernelIN5flash19enable_sm80_to_sm89INS1_16FlashAttnFwdSm80INS1_25CollectiveMainloopFwdSm80ILi8ELi1ELb0EN4cute5tupleIJNS5_1CILi128EEENS7_ILi64EEENS7_ILi192EEEEEELi192ENS_10bfloat16_tEfNS_4arch4Sm80ELb0ELb1ELb1ELb1ELb1ELb0ELb1ELb0EEENS1_21CollectiveEpilogueFwdINS6_IJS8_SA_S9_EEENS6_IJNS7_ILi1EEESI_SI_EEESC_SE_Li256ELb1ELb1ELb0ELb0EEENS1_19SingleTileSchedulerILb1ELb0ELb1ELi128EEEEEEEEEvNT_6ParamsE,(.L_x_3398 - _ZN7cutlass13device_kernelIN5flash19enable_sm80_to_sm89INS1_16FlashAttnFwdSm80INS1_25CollectiveMainloopFwdSm80ILi8ELi1ELb0EN4cute5tupleIJNS5_1CILi128EEENS7_ILi64EEENS7_ILi192EEEEEELi192ENS_10bfloat16_tEfNS_4arch4Sm80ELb0ELb1ELb1ELb1ELb1ELb0ELb1ELb0EEENS1_21CollectiveEpilogueFwdINS6_IJS8_SA_S9_EEENS6_IJNS7_ILi1EEESI_SI_EEESC_SE_Li256ELb1ELb1ELb0ELb0EEENS1_19SingleTileSchedulerILb1ELb0ELb1ELi128EEEEEEEEEvNT_6ParamsE)
        .other          _ZN7cutlass13device_kernelIN5flash19enable_sm80_to_sm89INS1_16FlashAttnFwdSm80INS1_25CollectiveMainloopFwdSm80ILi8ELi1ELb0EN4cute5tupleIJNS5_1CILi128EEENS7_ILi64EEENS7_ILi192EEEEEELi192ENS_10bfloat16_tEfNS_4arch4Sm80ELb0ELb1ELb1ELb1ELb1ELb0ELb1ELb0EEENS1_21CollectiveEpilogueFwdINS6_IJS8_SA_S9_EEENS6_IJNS7_ILi1EEESI_SI_EEESC_SE_Li256ELb1ELb1ELb0ELb0EEENS1_19SingleTileSchedulerILb1ELb0ELb1ELi128EEEEEEEEEvNT_6ParamsE,@"STO_CUDA_ENTRY STV_DEFAULT"
_ZN7cutlass13device_kernelIN5flash19enable_sm80_to_sm89INS1_16FlashAttnFwdSm80INS1_25CollectiveMainloopFwdSm80ILi8ELi1ELb0EN4cute5tupleIJNS5_1CILi128EEENS7_ILi64EEENS7_ILi192EEEEEELi192ENS_10bfloat16_tEfNS_4arch4Sm80ELb0ELb1ELb1ELb1ELb1ELb0ELb1ELb0EEENS1_21CollectiveEpilogueFwdINS6_IJS8_SA_S9_EEENS6_IJNS7_ILi1EEESI_SI_EEESC_SE_Li256ELb1ELb1ELb0ELb0EEENS1_19SingleTileSchedulerILb1ELb0ELb1ELi128EEEEEEEEEvNT_6ParamsE:
        /* <DEDUP_REMOVED lines=11> */
[----:B------:R-:W-:Y:S05]  /*00b0*/  @!P0 BRA `(.L_x_226) ;  /* 0x000001c000008947 */ /* 0x000fea0003800000 */
[----:B---3--:R-:W-:-:S04]  /*00c0*/  ISETP.NE.U32.AND P0, PT, RZ, c[0x0][0x568], PT ;  /* 0x00015a00ff007a0c */ /* 0x008fc80003f05070 */
[----:B------:R-:W-:-:S13]  /*00d0*/  ISETP.NE.AND.EX P0, PT, RZ, c[0x0][0x56c], PT, P0 ;  /* 0x00015b00ff007a0c */ /* 0x000fda0003f05300 */
[----:B------:R-:W-:Y:S05]  /*00e0*/  @!P0 BRA `(.L_x_227) ;  /* 0x0000005000008947 */ /* 0x000fea0003800000 */
[----:B------:R-:W-:Y:S02]  /*00f0*/  MOV R2, UR4 ;  /* 0x0000000400027c02 */ /* 0x000fe40008000f00 */
[----:B------:R-:W-:-:S05]  /*0100*/  MOV R3, UR5 ;  /* 0x0000000500037c02 */ /* 0x000fca0008000f00 */
[----:B------:R-:W2:Y:S02]  /*0110*/  LDG.E R2, [R2.64] ;  /* 0x0000001402027981 */ /* 0x000ea4000c1e1900 */
[----:B--2---:R1:W2:Y:S02]  /*0120*/  R2UR UR5, R2 ;  /* 0x00000000020573c2 */ /* 0x0042a400000e0000 */
[----:B-12---:R-:W-:Y:S05]  /*0130*/  BRA `(.L_x_228) ;  /* 0x000000e000007947 */ /* 0x006fea0003800000 */
.L_x_227:
        /* <DEDUP_REMOVED lines=13> */
.L_x_229:
[----:B------:R-:W-:Y:S02]  /*0210*/  ULDC UR5, c[0x0][0x54c] ;  /* 0x0001530000057ab9 */ /* 0x000fe40000000800 */
.L_x_228:
[----:B------:R-:W-:Y:S02]  /*0220*/  ULDC UR4, c[0x0][0x548] ;  /* 0x0001520000047ab9 */ /* 0x000fe40000000800 */
[----:B------:R-:W-:-:S02]  /*0230*/  USHF.L.U32 UR26, UR27, 0x7, URZ ;  /* 0x000000071b1a7899 */ /* 0x000fc4000800063f */
[----:B------:R-:W-:-:S04]  /*0240*/  UIMAD UR4, UR5, UR4, URZ ;  /* 0x00000004050472a4 */ /* 0x000fc8000f8e023f */
[----:B------:R-:W-:-:S04]  /*0250*/  UISETP.GE.AND UP0, UPT, UR26, UR4, UPT ;  /* 0x000000041a00728c */ /* 0x000fc8000bf06270 */
[----:B------:R-:W-:Y:S01]  /*0260*/  USEL UR13, UR13, 0xffffffff, !UP0 ;  /* 0xffffffff0d0d7887 */ /* 0x000fe2000c000000 */
[----:B------:R-:W-:Y:S05]  /*0270*/  BRA `(.L_x_230) ;  /* 0x000001b000007947 */ /* 0x000fea0003800000 */
.L_x_226:
        /* <DEDUP_REMOVED lines=8> */
.L_x_231:
        /* <DEDUP_REMOVED lines=13> */
.L_x_233:
[----:B------:R-:W-:Y:S02]  /*03d0*/  ULDC UR5, c[0x0][0x54c] ;  /* 0x0001530000057ab9 */ /* 0x000fe40000000800 */
.L_x_232:
[----:B------:R-:W-:Y:S02]  /*03e0*/  ULDC UR4, c[0x0][0x548] ;  /* 0x0001520000047ab9 */ /* 0x000fe40000000800 */
[----:B------:R-:W-:-:S02]  /*03f0*/  USHF.L.U32 UR26, UR27, 0x7, URZ ;  /* 0x000000071b1a7899 */ /* 0x000fc4000800063f */
[----:B------:R-:W-:-:S04]  /*0400*/  UIMAD UR4, UR5, UR4, URZ ;  /* 0x00000004050472a4 */ /* 0x000fc8000f8e023f */
[----:B------:R-:W-:-:S04]  /*0410*/  UISETP.GE.AND UP0, UPT, UR26, UR4, UPT ;  /* 0x000000041a00728c */ /* 0x000fc8000bf06270 */
[----:B------:R-:W-:-:S06]  /*0420*/  USEL UR13, UR13, 0xffffffff, !UP0 ;  /* 0xffffffff0d0d7887 */ /* 0x000fcc000c000000 */
.L_x_230:
[----:B------:R-:W-:-:S13]  /*0430*/  ISETP.LE.AND P0, PT, RZ, UR13, PT ;  /* 0x0000000dff007c0c */ /* 0x000fda000bf03270 */
[----:B------:R-:W-:Y:S05]  /*0440*/  @!P0 EXIT ;  /* 0x000000000000894d */ /* 0x000fea0003800000 */
[----:B------:R-:W-:Y:S02]  /*0450*/  ULDC.64 UR8, c[0x0][0x370] ;  /* 0x0000dc0000087ab9 */ /* 0x000fe40000000a00 */
[----:B------:R-:W-:Y:S02]  /*0460*/  ULDC.64 UR4, c[0x0][0x360] ;  /* 0x0000d80000047ab9 */ /* 0x000fe40000000a00 */
[----:B------:R-:W-:Y:S02]  /*0470*/  UISETP.NE.U32.AND UP1, UPT, URZ, UR8, UPT ;  /* 0x000000083f00728c */ /* 0x000fe4000bf25070 */
[----:B------:R-:W-:Y:S02]  /*0480*/  UISETP.NE.U32.AND UP0, UPT, URZ, UR4, UPT ;  /* 0x000000043f00728c */ /* 0x000fe4000bf05070 */
[----:B------:R-:W-:Y:S02]  /*0490*/  ULDC.64 UR6, c[0x0][0x348] ;  /* 0x0000d20000067ab9 */ /* 0x000fe40000000a00 */
[----:B------:R-:W-:-:S02]  /*04a0*/  UISETP.NE.U32.AND UP3, UPT, URZ, UR6, UPT ;  /* 0x000000063f00728c */ /* 0x000fc4000bf65070 */
[----:B------:R-:W-:Y:S02]  /*04b0*/  UISETP.NE.AND.EX UP1, UPT, URZ, UR9, UPT, UP1 ;  /* 0x000000093f00728c */ /* 0x000fe4000bf25310 */
[----:B------:R-:W-:Y:S02]  /*04c0*/  UISETP.NE.AND.EX UP0, UPT, URZ, UR5, UPT, UP0 ;  /* 0x000000053f00728c */ /* 0x000fe4000bf05300 */
[----:B------:R-:W-:Y:S02]  /*04d0*/  UISETP.NE.AND.EX UP3, UPT, URZ, UR7, UPT, UP3 ;  /* 0x000000073f00728c */ /* 0x000fe4000bf65330 */
[----:B------:R-:W-:Y:S01]  /*04e0*/  ULDC.64 UR8, c[0x0][0x370] ;  /* 0x0000dc0000087ab9 */ /* 0x000fe20000000a00 */
[----:B------:R-:W-:Y:S01]  /*04f0*/  PLOP3.LUT P2, PT, PT, PT, UP1, 0x80, 0x0 ;  /* 0x000000000000781c */ /* 0x000fe20003f4f018 */
[----:B------:R-:W-:Y:S01]  /*0500*/  ULDC.64 UR6, c[0x0][0x348] ;  /* 0x0000d20000067ab9 */ /* 0x000fe20000000a00 */
[----:B------:R-:W-:Y:S01]  /*0510*/  PLOP3.LUT P0, PT, PT, PT, UP0, 0x80, 0x0 ;  /* 0x000000000000781c */ /* 0x000fe20003f0f008 */
[----:B------:R-:W-:Y:S01]  /*0520*/  ULDC.64 UR4, c[0x0][0x360] ;  /* 0x0000d80000047ab9 */ /* 0x000fe20000000a00 */
[----:B------:R-:W-:Y:S01]  /*0530*/  PLOP3.LUT P1, PT, PT, PT, UP3, 0x80, 0x0 ;  /* 0x000000000000781c */ /* 0x000fe20003f2f038 */
[----:B------:R-:W-:-:S02]  /*0540*/  @UP1 UIMAD.WIDE UR8, UR13, UR14, UR8 ;  /* 0x0000000e0d0812a5 */ /* 0x000fc4000f8e0208 */
[----:B------:R-:W-:Y:S02]  /*0550*/  @UP0 UIMAD.WIDE UR4, UR13, UR14, UR4 ;  /* 0x0000000e0d0402a5 */ /* 0x000fe4000f8e0204 */
[----:B------:R-:W-:Y:S02]  /*0560*/  UIMAD.WIDE UR6, UR13, UR14, UR6 ;  /* 0x0000000e0d0672a5 */ /* 0x000fe4000f8e0206 */
[----:B------:R-:W-:Y:S02]  /*0570*/  IMAD.U32 R8, RZ, RZ, UR8 ;  /* 0x00000008ff087e24 */ /* 0x000fe4000f8e00ff */
[----:B------:R-:W-:Y:S01]  /*0580*/  IMAD.U32 R9, RZ, RZ, UR9 ;  /* 0x00000009ff097e24 */ /* 0x000fe2000f8e00ff */
[----:B------:R-:W-:Y:S01]  /*0590*/  MOV R6, UR4 ;  /* 0x0000000400067c02 */ /* 0x000fe20008000f00 */
[----:B------:R-:W-:Y:S01]  /*05a0*/  IMAD.U32 R7, RZ, RZ, UR5 ;  /* 0x00000005ff077e24 */ /* 0x000fe2000f8e00ff */
[----:B------:R-:W-:Y:S01]  /*05b0*/  MOV R4, UR6 ;  /* 0x0000000600047c02 */ /* 0x000fe20008000f00 */
[----:B------:R-:W-:Y:S01]  /*05c0*/  IMAD.U32 R5, RZ, RZ, UR7 ;  /* 0x00000007ff057e24 */ /* 0x000fe2000f8e00ff */
[----:B------:R-:W2:Y:S04]  /*05d0*/  @P2 LDG.E R3, [R8.64] ;  /* 0x0000001408032981 */ /* 0x000ea8000c1e1900 */
[----:B------:R-:W3:Y:S04]  /*05e0*/  @P0 LDG.E R0, [R6.64] ;  /* 0x0000001406000981 */ /* 0x000ee8000c1e1900 */
[----:B------:R-:W4:Y:S01]  /*05f0*/  @P1 LDG.E R2, [R4.64] ;  /* 0x0000001404021981 */ /* 0x000f22000c1e1900 */
[----:B------:R-:W1:Y:S01]  /*0600*/  S2UR UR10, SR_CTAID.Y ;  /* 0x00000000000a79c3 */ /* 0x000e620000002600 */
[----:B------:R-:W-:-:S02]  /*0610*/  UMOV UR11, URZ ;  /* 0x0000003f000b7c82 */ /* 0x000fc40008000000 */
[----:B------:R-:W-:Y:S02]  /*0620*/  ULDC UR12, c[0x0][0x168] ;  /* 0x00005a00000c7ab9 */ /* 0x000fe40000000800 */
[----:B------:R-:W-:Y:S02]  /*0630*/  UMOV UR9, URZ ;  /* 0x0000003f00097c82 */ /* 0x000fe40008000000 */
[----:B------:R-:W-:Y:S02]  /*0640*/  ULDC UR4, c[0x0][0x2ac] ;  /* 0x0000ab0000047ab9 */ /* 0x000fe40000000800 */
[----:B------:R-:W-:Y:S02]  /*0650*/  ULDC UR8, c[0x0][0x1d0] ;  /* 0x0000740000087ab9 */ /* 0x000fe40000000800 */
[----:B------:R-:W-:Y:S02]  /*0660*/  UIMAD UR8, UR4, UR8, URZ ;  /* 0x00000008040872a4 */ /* 0x000fe4000f8e023f */
[----:B-1----:R-:W-:Y:S01]  /*0670*/  USHF.R.S32.HI UR18, URZ, 0x1f, UR10 ;  /* 0x0000001f3f127899 */ /* 0x002fe2000801140a */
[----:B--2---:R1:W2:Y:S08]  /*0680*/  @P2 R2UR UR11, R3 ;  /* 0x00000000030b23c2 */ /* 0x0042b000000e0000 */
[----:B---3--:R1:W3:Y:S08]  /*0690*/  @P0 R2UR UR12, R0 ;  /* 0x00000000000c03c2 */ /* 0x0082f000000e0000 */
[----:B----4-:R1:W4:Y:S02]  /*06a0*/  @P1 R2UR UR9, R2 ;  /* 0x00000000020913c2 */ /* 0x01032400000e0000 */
[----:B-1--4-:R-:W-:Y:S05]  /*06b0*/  @P0 BRA `(.L_x_234) ;  /* 0x0000006000000947 */ /* 0x012fea0003800000 */
[----:B------:R-:W-:Y:S05]  /*06c0*/  @!P1 BRA `(.L_x_234) ;  /* 0x0000005000009947 */ /* 0x000fea0003800000 */
[----:B------:R-:W4:Y:S04]  /*06d0*/  LDG.E R0, [R4.64] ;  /* 0x0000001404007981 */ /* 0x000f28000c1e1900 */
[----:B------:R-:W5:Y:S01]  /*06e0*/  LDG.E R2, [R4.64+0x4] ;  /* 0x0000041404027981 */ /* 0x000f62000c1e1900 */
[----:B---34-:R-:W1:Y:S08]  /*06f0*/  R2UR UR12, R0 ;  /* 0x00000000000c73c2 */ /* 0x018e7000000e0000 */
[----:B-----5:R-:W1:Y:S02]  /*0700*/  R2UR UR4, R2 ;  /* 0x00000000020473c2 */ /* 0x020e6400000e0000 */
[----:B-1----:R-:W-:-:S06]  /*0710*/  UIADD3 UR12, -UR12, UR4, URZ ;  /* 0x000000040c0c7290 */ /* 0x002fcc000fffe13f */
.L_x_234:
[----:B------:R-:W-:-:S04]  /*0720*/  ISETP.NE.U32.AND P0, PT, RZ, c[0x0][0x368], PT ;  /* 0x0000da00ff007a0c */ /* 0x000fc80003f05070 */
[----:B------:R-:W-:-:S13]  /*0730*/  ISETP.NE.AND.EX P0, PT, RZ, c[0x0][0x36c], PT, P0 ;  /* 0x0000db00ff007a0c */ /* 0x000fda0003f05300 */
[----:B------:R-:W-:Y:S05]  /*0740*/  @!P0 BRA `(.L_x_235) ;  /* 0x0000007000008947 */ /* 0x000fea0003800000 */
[----:B------:R-:W-:Y:S02]  /*0750*/  ULDC.64 UR4, c[0x0][0x368] ;  /* 0x0000da0000047ab9 */ /* 0x000fe40000000a00 */
[----:B------:R-:W-:-:S06]  /*0760*/  UIMAD.WIDE UR4, UR13, UR14, UR4 ;  /* 0x0000000e0d0472a5 */ /* 0x000fcc000f8e0204 */
[----:B------:R-:W-:Y:S02]  /*0770*/  MOV R2, UR4 ;  /* 0x0000000400027c02 */ /* 0x000fe40008000f00 */
[----:B------:R-:W-:-:S05]  /*0780*/  MOV R3, UR5 ;  /* 0x0000000500037c02 */ /* 0x000fca0008000f00 */
[----:B------:R-:W4:Y:S02]  /*0790*/  LDG.E R2, [R2.64] ;  /* 0x0000001402027981 */ /* 0x000f24000c1e1900 */
[----:B----4-:R1:W4:Y:S02]  /*07a0*/  R2UR UR8, R2 ;  /* 0x00000000020873c2 */ /* 0x01032400000e0000 */
[----:B-1--4-:R-:W-:Y:S05]  /*07b0*/  BRA `(.L_x_236) ;  /* 0x000000c000007947 */ /* 0x012fea0003800000 */
.L_x_235:
[----:B------:R-:W-:-:S04]  /*07c0*/  ISETP.NE.U32.AND P0, PT, RZ, c[0x0][0x350], PT ;  /* 0x0000d400ff007a0c */ /* 0x000fc80003f05070 */
[----:B------:R-:W-:-:S13]  /*07d0*/  ISETP.NE.AND.EX P0, PT, RZ, c[0x0][0x354], PT, P0 ;  /* 0x0000d500ff007a0c */ /* 0x000fda0003f05300 */
[----:B------:R-:W-:Y:S05]  /*07e0*/  @!P0 BRA `(.L_x_236) ;  /* 0x0000009000008947 */ /* 0x000fea0003800000 */
[----:B------:R-:W-:Y:S02]  /*07f0*/  ULDC.64 UR4, c[0x0][0x350] ;  /* 0x0000d40000047ab9 */ /* 0x000fe40000000a00 */
[----:B------:R-:W-:-:S06]  /*0800*/  UIMAD.WIDE UR4, UR13, UR14, UR4 ;  /* 0x0000000e0d0472a5 */ /* 0x000fcc000f8e0204 */
[----:B------:R-:W-:Y:S02]  /*0810*/  MOV R4, UR4 ;  /* 0x0000000400047c02 */ /* 0x000fe40008000f00 */
[----:B------:R-:W-:-:S05]  /*0820*/  MOV R5, UR5 ;  /* 0x0000000500057c02 */ /* 0x000fca0008000f00 */
[----:B------:R-:W4:Y:S04]  /*0830*/  LDG.E R2, [R4.64] ;  /* 0x0000001404027981 */ /* 0x000f28000c1e1900 */
[----:B------:R-:W5:Y:S01]  /*0840*/  LDG.E R0, [R4.64+0x4] ;  /* 0x0000041404007981 */ /* 0x000f62000c1e1900 */
[----:B----4-:R-:W1:Y:S08]  /*0850*/  R2UR UR4, R2 ;  /* 0x00000000020473c2 */ /* 0x010e7000000e0000 */
[----:B-----5:R-:W1:Y:S02]  /*0860*/  R2UR UR8, R0 ;  /* 0x00000000000873c2 */ /* 0x020e6400000e0000 */
[----:B-1----:R-:W-:-:S06]  /*0870*/  UIADD3 UR8, -UR4, UR8, URZ ;  /* 0x0000000804087290 */ /* 0x002fcc000fffe13f */
.L_x_236:
[----:B------:R-:W-:Y:S02]  /*0880*/  ULDC UR4, c[0x0][0x2c4] ;  /* 0x0000b10000047ab9 */ /* 0x000fe40000000800 */
[----:B------:R-:W-:-:S02]  /*0890*/  UISETP.NE.AND UP2, UPT, UR4, 0x1, UPT ;  /* 0x000000010400788c */ /* 0x000fc4000bf45270 */
[----:B------:R-:W-:Y:S02]  /*08a0*/  ULDC.64 UR6, c[0x0][0x2c8] ;  /* 0x0000b20000067ab9 */ /* 0x000fe40000000a00 */
[----:B------:R-:W-:Y:S02]  /*08b0*/  ULDC.64 UR4, c[0x0][0x328] ;  /* 0x0000ca0000047ab9 */ /* 0x000fe40000000a00 */
[----:B------:R-:W-:Y:S02]  /*08c0*/  UISETP.GE.AND UP1, UPT, UR5, 0x1, UPT ;  /* 0x000000010500788c */ /* 0x000fe4000bf26270 */
[----:B--2---:R-:W-:Y:S02]  /*08d0*/  UIADD3 UR8, -UR11, UR8, URZ ;  /* 0x000000080b087290 */ /* 0x004fe4000fffe13f */
[----:B------:R-:W-:Y:S02]  /*08e0*/  UIADD3 UR15, UR26, 0x7f, URZ ;  /* 0x0000007f1a0f7890 */ /* 0x000fe4000fffe03f */
[----:B------:R-:W-:Y:S01]  /*08f0*/  @UP2 UIADD3 UR16, UR26, 0x7f, URZ ;  /* 0x0000007f1a102890 */ /* 0x000fe2000fffe03f */
[----:B------:R-:W-:-:S03]  /*0900*/  PLOP3.LUT P0, PT, PT, PT, UP1, 0x40, 0x0 ;  /* 0x000000000000781c */ /* 0x000fc60003f0e818 */
[----:B------:R-:W-:Y:S02]  /*0910*/  UIMAD.WIDE.U32 UR16, UR16, UR6, URZ ;  /* 0x00000006101072a5 */ /* 0x000fe4000f8e003f */
[----:B---3--:R-:W-:Y:S02]  /*0920*/  UIADD3 UR6, UR8, 0x1, -UR12 ;  /* 0x0000000108067890 */ /* 0x008fe4000fffe80c */
[----:B------:R-:W-:-:S04]  /*0930*/  @UP2 USHF.R.U32.HI UR15, URZ, UR7, UR17 ;  /* 0x000000073f0f2299 */ /* 0x000fc80008011611 */
[----:B------:R-:W-:-:S04]  /*0940*/  UIADD3 UR6, UR6, UR15, URZ ;  /* 0x0000000f06067290 */ /* 0x000fc8000fffe03f */
[----:B------:R-:W-:Y:S01]  /*0950*/  UIADD3 UR4, UR6, UR4, URZ ;  /* 0x0000000406047290 */ /* 0x000fe2000fffe03f */
[----:B------:R-:W-:Y:S05]  /*0960*/  @P0 BRA `(.L_x_237) ;  /* 0x0000012000000947 */ /* 0x000fea0003800000 */
[----:B------:R-:W-:Y:S01]  /*0970*/  ISETP.LT.AND P0, PT, RZ, UR6, PT ;  /* 0x00000006ff007c0c */ /* 0x000fe2000bf01270 */
[----:B------:R-:W-:-:S12]  /*0980*/  UIADD3 UR15, UR6, -0x1, URZ ;  /* 0xffffffff060f7890 */ /* 0x000fd8000fffe03f */
[----:B------:R-:W-:Y:S05]  /*0990*/  @P0 BRA `(.L_x_238) ;  /* 0x0000007000000947 */ /* 0x000fea0003800000 */
[----:B------:R-:W-:Y:S02]  /*09a0*/  UISETP.NE.AND UP0, UPT, UR5, 0x1, UPT ;  /* 0x000000010500788c */ /* 0x000fe4000bf05270 */
[----:B------:R-:W-:-:S03]  /*09b0*/  UIADD3 UR15, -UR6, URZ, URZ ;  /* 0x0000003f060f7290 */ /* 0x000fc6000fffe13f */
[----:B------:R-:W-:Y:S02]  /*09c0*/  ULDC.64 UR6, c[0x0][0x330] ;  /* 0x0000cc0000067ab9 */ /* 0x000fe40000000a00 */
[----:B------:R-:W-:-:S04]  /*09d0*/  UIMAD.WIDE.U32 UR16, UR15, UR6, URZ ;  /* 0x000000060f1072a5 */ /* 0x000fc8000f8e003f */
[----:B------:R-:W-:-:S04]  /*09e0*/  @UP0 USHF.R.U32.HI UR15, URZ, UR7, UR17 ;  /* 0x000000073f0f0299 */ /* 0x000fc80008011611 */
[----:B------:R-:W-:Y:S01]  /*09f0*/  ULOP3.LUT UR15, URZ, UR15, URZ, 0x33, !UPT ;  /* 0x0000000f3f0f7292 */ /* 0x000fe2000f8e333f */
[----:B------:R-:W-:Y:S05]  /*0a00*/  BRA `(.L_x_239) ;  /* 0x0000004000007947 */ /* 0x000fea0003800000 */
.L_x_238:
[----:B------:R-:W-:Y:S02]  /*0a10*/  UISETP.NE.AND UP0, UPT, UR5, 0x1, UPT ;  /* 0x000000010500788c */ /* 0x000fe4000bf05270 */
[----:B------:R-:W-:Y:S02]  /*0a20*/  ULDC.64 UR6, c[0x0][0x330] ;  /* 0x0000cc0000067ab9 */ /* 0x000fe40000000a00 */
[----:B------:R-:W-:-:S07]  /*0a30*/  UIMAD.WIDE.U32 UR16, UR15, UR6, URZ ;  /* 0x000000060f1072a5 */ /* 0x000fce000f8e003f */
[----:B------:R-:W-:Y:S02]  /*0a40*/  @UP0 USHF.R.U32.HI UR15, URZ, UR7, UR17 ;  /* 0x000000073f0f0299 */ /* 0x000fe40008011611 */
.L_x_239:
[----:B------:R-:W-:Y:S02]  /*0a50*/  ULDC UR6, c[0x0][0x32c] ;  /* 0x0000cb0000067ab9 */ /* 0x000fe40000000800 */
[----:B------:R-:W-:-:S04]  /*0a60*/  UIMAD UR6, UR15, UR5, UR6 ;  /* 0x000000050f0672a4 */ /* 0x000fc8000f8e0206 */
[----:B------:R-:W-:-:S04]  /*0a70*/  UISETP.LT.AND UP0, UPT, UR4, UR6, UPT ;  /* 0x000000060400728c */ /* 0x000fc8000bf01270 */
[----:B------:R-:W-:Y:S02]  /*0a80*/  USEL UR4, UR4, UR6, UP0 ;  /* 0x0000000604047287 */ /* 0x000fe40008000000 */
.L_x_237:
[----:B------:R-:W-:Y:S01]  /*0a90*/  UIADD3 UR17, UR8, 0x3f, URZ ;  /* 0x0000003f08117890 */ /* 0x000fe2000fffe03f */
[----:B------:R-:W-:Y:S01]  /*0aa0*/  PLOP3.LUT P0, PT, PT, PT, UP1, 0x40, 0x0 ;  /* 0x000000000000781c */ /* 0x000fe20003f0e818 */
[----:B------:R-:W-:Y:S02]  /*0ab0*/  UIADD3 UR15, UR4, 0x3f, URZ ;  /* 0x0000003f040f7890 */ /* 0x000fe4000fffe03f */
[----:B------:R-:W-:Y:S02]  /*0ac0*/  ULDC.64 UR6, c[0x0][0x2c8] ;  /* 0x0000b20000067ab9 */ /* 0x000fe40000000a00 */
[----:B------:R-:W-:Y:S02]  /*0ad0*/  UIMAD.WIDE.U32 UR22, UR26, UR6, URZ ;  /* 0x000000061a1672a5 */ /* 0x000fe4000f8e003f */
[----:B------:R-:W-:Y:S02]  /*0ae0*/  USHF.R.S32.HI UR16, URZ, 0x1f, UR17 ;  /* 0x0000001f3f107899 */ /* 0x000fe40008011411 */
[----:B------:R-:W-:-:S02]  /*0af0*/  USHF.R.S32.HI UR6, URZ, 0x1f, UR15 ;  /* 0x0000001f3f067899 */ /* 0x000fc4000801140f */
[----:B------:R-:W-:Y:S02]  /*0b00*/  ULEA.HI UR16, UR16, UR17, URZ, 0x6 ;  /* 0x0000001110107291 */ /* 0x000fe4000f8f303f */
[----:B------:R-:W-:Y:S02]  /*0b10*/  ULEA.HI UR6, UR6, UR15, URZ, 0x6 ;  /* 0x0000000f06067291 */ /* 0x000fe4000f8f303f */
[----:B------:R-:W-:Y:S02]  /*0b20*/  UMOV UR4, UR26 ;  /* 0x0000001a00047c82 */ /* 0x000fe40008000000 */
[----:B------:R-:W-:Y:S02]  /*0b30*/  @UP2 USHF.R.U32.HI UR4, URZ, UR7, UR23 ;  /* 0x000000073f042299 */ /* 0x000fe40008011617 */
[----:B------:R-:W-:Y:S02]  /*0b40*/  USHF.R.S32.HI UR16, URZ, 0x6, UR16 ;  /* 0x000000063f107899 */ /* 0x000fe40008011410 */
[----:B------:R-:W-:-:S02]  /*0b50*/  USHF.R.S32.HI UR22, URZ, 0x6, UR6 ;  /* 0x000000063f167899 */ /* 0x000fc40008011406 */
[----:B------:R-:W-:Y:S02]  /*0b60*/  UIADD3 UR23, UR8, -UR12, URZ ;  /* 0x8000000c08177290 */ /* 0x000fe4000fffe03f */
[----:B------:R-:W-:Y:S02]  /*0b70*/  UISETP.LT.AND UP0, UPT, UR16, UR22, UPT ;  /* 0x000000161000728c */ /* 0x000fe4000bf01270 */
[----:B------:R-:W-:Y:S02]  /*0b80*/  UIADD3 UR7, UR23, UR4, URZ ;  /* 0x0000000417077290 */ /* 0x000fe4000fffe03f */
[----:B------:R-:W-:Y:S02]  /*0b90*/  ULDC UR6, c[0x0][0x324] ;  /* 0x0000c90000067ab9 */ /* 0x000fe40000000800 */
[----:B------:R-:W-:Y:S02]  /*0ba0*/  USEL UR22, UR16, UR22, UP0 ;  /* 0x0000001610167287 */ /* 0x000fe40008000000 */
[----:B------:R-:W-:Y:S01]  /*0bb0*/  UIADD3 UR6, UR7, -UR6, URZ ;  /* 0x8000000607067290 */ /* 0x000fe2000fffe03f */
[----:B------:R-:W-:Y:S05]  /*0bc0*/  @P0 BRA `(.L_x_240) ;  /* 0x0000014000000947 */ /* 0x000fea0003800000 */
[----:B------:R-:W-:-:S06]  /*0bd0*/  UISETP.GT.AND UP0, UPT, UR7, -0x1, UPT ;  /* 0xffffffff0700788c */ /* 0x000fcc000bf04270 */
[----:B------:R-:W-:-:S13]  /*0be0*/  PLOP3.LUT P0, PT, PT, PT, UP0, 0x80, 0x0 ;  /* 0x000000000000781c */ /* 0x000fda0003f0f008 */
[----:B------:R-:W-:Y:S05]  /*0bf0*/  @P0 BRA `(.L_x_241) ;  /* 0x0000008000000947 */ /* 0x000fea0003800000 */
        /* <DEDUP_REMOVED lines=8> */
.L_x_241:
[----:B------:R-:W-:-:S03]  /*0c80*/  UISETP.NE.AND UP0, UPT, UR5, 0x1, UPT ;  /* 0x000000010500788c */ /* 0x000fc6000bf05270 */
[----:B------:R-:W-:Y:S02]  /*0c90*/  ULDC.64 UR4, c[0x0][0x330] ;  /* 0x0000cc0000047ab9 */ /* 0x000fe40000000a00 */
[----:B------:R-:W-:-:S07]  /*0ca0*/  UIMAD.WIDE.U32 UR16, UR7, UR4, URZ ;  /* 0x00000004071072a5 */ /* 0x000fce000f8e003f */
[----:B------:R-:W-:Y:S02]  /*0cb0*/  @UP0 UMOV UR15, UR17 ;  /* 0x00000011000f0c82 */ /* 0x000fe40008000000 */
[----:B------:R-:W-:Y:S02]  /*0cc0*/  @UP0 USHF.R.U32.HI UR7, URZ, UR5, UR15 ;  /* 0x000000053f070299 */ /* 0x000fe4000801160f */
.L_x_242:
[----:B------:R-:W-:Y:S02]  /*0cd0*/  ULDC UR4, c[0x0][0x32c] ;  /* 0x0000cb0000047ab9 */ /* 0x000fe40000000800 */
[----:B------:R-:W-:-:S04]  /*0ce0*/  UIMAD UR4, UR7, UR4, URZ ;  /* 0x00000004070472a4 */ /* 0x000fc8000f8e023f */
[----:B------:R-:W-:-:S04]  /*0cf0*/  UISETP.LT.AND UP0, UPT, UR6, UR4, UPT ;  /* 0x000000040600728c */ /* 0x000fc8000bf01270 */
[----:B------:R-:W-:-:S04]  /*0d00*/  USEL UR6, UR6, UR4, !UP0 ;  /* 0x0000000406067287 */ /* 0x000fc8000c000000 */
.L_x_240:
[----:B------:R-:W-:Y:S01]  /*0d10*/  USHF.R.S32.HI UR4, URZ, 0x1f, UR6 ;  /* 0x0000001f3f047899 */ /* 0x000fe20008011406 */
[----:B------:R-:W-:Y:S01]  /*0d20*/  PLOP3.LUT P2, PT, PT, PT, PT, 0x80, 0x0 ;  /* 0x000000000000781c */ /* 0x000fe20003f4f070 */
[----:B------:R-:W-:Y:S01]  /*0d30*/  IMAD.MOV.U32 R3, RZ, RZ, RZ ;  /* 0x000000ffff037224 */ /* 0x000fe200078e00ff */
[----:B------:R-:W-:Y:S01]  /*0d40*/  CS2R R96, SRZ ;  /* 0x0000000000607805 */ /* 0x000fe2000001ff00 */
[----:B------:R-:W-:Y:S01]  /*0d50*/  ULEA.HI UR4, UR4, UR6, URZ, 0x6 ;  /* 0x0000000604047291 */ /* 0x000fe2000f8f303f */
[----:B------:R-:W-:Y:S01]  /*0d60*/  IMAD.MOV.U32 R98, RZ, RZ, RZ ;  /* 0x000000ffff627224 */ /* 0x000fe200078e00ff */
[----:B------:R-:W-:Y:S01]  /*0d70*/  CS2R R94, SRZ ;  /* 0x00000000005e7805 */ /* 0x000fe2000001ff00 */
[----:B------:R-:W-:Y:S01]  /*0d80*/  CS2R R92, SRZ ;  /* 0x00000000005c7805 */ /* 0x000fe2000001ff00 */
[----:B------:R-:W-:Y:S01]  /*0d90*/  USHF.R.S32.HI UR7, URZ, 0x6, UR4 ;  /* 0x000000063f077899 */ /* 0x000fe20008011404 */
[----:B------:R-:W-:Y:S01]  /*0da0*/  CS2R R90, SRZ ;  /* 0x00000000005a7805 */ /* 0x000fe2000001ff00 */
[----:B------:R-:W-:Y:S01]  /*0db0*/  CS2R R88, SRZ ;  /* 0x0000000000587805 */ /* 0x000fe2000001ff00 */
[----:B------:R-:W-:Y:S01]  /*0dc0*/  MOV R87, RZ ;  /* 0x000000ff00577202 */ /* 0x000fe20000000f00 */
[----:B------:R-:W-:Y:S01]  /*0dd0*/  UISETP.LT.AND UP0, UPT, URZ, UR7, UPT ;  /* 0x000000073f00728c */ /* 0x000fe2000bf01270 */
[----:B------:R-:W-:Y:S01]  /*0de0*/  IMAD.MOV.U32 R4, RZ, RZ, RZ ;  /* 0x000000ffff047224 */ /* 0x000fe200078e00ff */
[----:B------:R-:W-:Y:S01]  /*0df0*/  CS2R R84, SRZ ;  /* 0x0000000000547805 */ /* 0x000fe2000001ff00 */
        /* <DEDUP_REMOVED lines=44> */
[----:B------:R-:W-:Y:S05]  /*10c0*/  @!P0 BRA `(.L_x_243) ;  /* 0x0000f8e000008947 */ /* 0x000fea0003800000 */
[----:B------:R-:W-:Y:S02]  /*10d0*/  ULDC.64 UR4, c[0x0][0x340] ;  /* 0x0000d00000047ab9 */ /* 0x000fe40000000a00 */
[----:B------:R-:W-:-:S04]  /*10e0*/  UISETP.NE.U32.AND UP0, UPT, URZ, UR4, UPT ;  /* 0x000000043f00728c */ /* 0x000fc8000bf05070 */
[----:B------:R-:W-:-:S03]  /*10f0*/  UISETP.NE.AND.EX UP0, UPT, URZ, UR5, UPT, UP0 ;  /* 0x000000053f00728c */ /* 0x000fc6000bf05300 */
[----:B------:R-:W-:-:S03]  /*1100*/  ULDC.64 UR4, c[0x0][0x340] ;  /* 0x0000d00000047ab9 */ /* 0x000fc60000000a00 */
[----:B------:R-:W-:-:S05]  /*1110*/  PLOP3.LUT P2, PT, PT, PT, UP0, 0x80, 0x0 ;  /* 0x000000000000781c */ /* 0x000fca0003f4f008 */
[----:B------:R-:W-:-:S06]  /*1120*/  @UP0 UIMAD.WIDE UR4, UR13, UR14, UR4 ;  /* 0x0000000e0d0402a5 */ /* 0x000fcc000f8e0204 */
[----:B------:R-:W-:Y:S02]  /*1130*/  IMAD.U32 R3, RZ, RZ, UR5 ;  /* 0x00000005ff037e24 */ /* 0x000fe4000f8e00ff */
[----:B------:R-:W-:Y:S01]  /*1140*/  IMAD.U32 R2, RZ, RZ, UR4 ;  /* 0x00000004ff027e24 */ /* 0x000fe2000f8e00ff */
[----:B------:R-:W-:Y:S01]  /*1150*/  SHF.R.S32.HI R89, RZ, 0x1f, R86 ;  /* 0x0000001fff597819 */ /* 0x000fe20000011456 */
[----:B------:R-:W-:Y:S02]  /*1160*/  USHF.R.S32.HI UR6, URZ, 0x1f, UR9 ;  /* 0x0000001f3f067899 */ /* 0x000fe40008011409 */
[----:B------:R-:W-:Y:S01]  /*1170*/  ULDC.64 UR4, c[0x0][0x178] ;  /* 0x00005e0000047ab9 */ /* 0x000fe20000000a00 */
[----:B------:R1:W2:Y:S01]  /*1180*/  @P2 LDG.E R3, [R2.64] ;  /* 0x0000001402032981 */ /* 0x0002a2000c1e1900 */
[-C--:B------:R-:W-:Y:S01]  /*1190*/  LEA.HI R13, R89, R86.reuse, RZ, 0x3 ;  /* 0x00000056590d7211 */ /* 0x080fe200078f18ff */
[----:B------:R-:W-:Y:S01]  /*11a0*/  UIMAD UR6, UR6, UR4, URZ ;  /* 0x00000004060672a4 */ /* 0x000fe2000f8e023f */
[----:B------:R-:W-:Y:S01]  /*11b0*/  PLOP3.LUT P1, PT, PT, PT, UP2, 0x80, 0x0 ;  /* 0x000000000000781c */ /* 0x000fe20003f2f028 */
[----:B------:R-:W-:Y:S01]  /*11c0*/  UIMAD.WIDE.U32 UR14, UR9, UR4, URZ ;  /* 0x00000004090e72a5 */ /* 0x000fe2000f8e003f */
[----:B------:R-:W-:Y:S01]  /*11d0*/  LOP3.LUT R5, R13, 0xfffffff8, RZ, 0xc0, !PT ;  /* 0xfffffff80d057812 */ /* 0x000fe200078ec0ff */
[----:B------:R-:W-:Y:S01]  /*11e0*/  UIMAD UR6, UR9, UR5, UR6 ;  /* 0x00000005090672a4 */ /* 0x000fe2000f8e0206 */
[----:B------:R-:W-:Y:S01]  /*11f0*/  SHF.R.S32.HI R13, RZ, 0x3, R13 ;  /* 0x00000003ff0d7819 */ /* 0x000fe2000001140d */
[----:B------:R-:W-:Y:S01]  /*1200*/  USHF.R.S32.HI UR9, URZ, 0x1f, UR13 ;  /* 0x0000001f3f097899 */ /* 0x000fe2000801140d */
[----:B------:R-:W-:Y:S01]  /*1210*/  PLOP3.LUT P0, PT, PT, PT, UP2, 0x80, 0x0 ;  /* 0x000000000000781c */ /* 0x000fe20003f0f028 */
[----:B------:R-:W-:Y:S01]  /*1220*/  IMAD.IADD R12, R86, 0x1, -R5 ;  /* 0x00000001560c7824 */ /* 0x000fe200078e0a05 */
[----:B------:R-:W-:Y:S01]  /*1230*/  ULDC.64 UR4, c[0x0][0x1b8] ;  /* 0x00006e0000047ab9 */ /* 0x000fe20000000a00 */
[----:B------:R-:W-:Y:S01]  /*1240*/  IMAD.SHL.U32 R207, R13, 0x40, RZ ;  /* 0x000000400dcf7824 */ /* 0x000fe200078e00ff */
[----:B------:R-:W-:Y:S01]  /*1250*/  UIADD3 UR15, UR15, UR6, URZ ;  /* 0x000000060f0f7290 */ /* 0x000fe2000fffe03f */
[C---:B------:R-:W-:Y:S01]  /*1260*/  IMAD R210, R12.reuse, 0x20, R13 ;  /* 0x000000200cd27824 */ /* 0x040fe200078e020d */
[----:B------:R-:W-:Y:S01]  /*1270*/  UIMAD UR6, UR18, UR4, URZ ;  /* 0x00000004120672a4 */ /* 0x000fe2000f8e023f */
[----:B------:R-:W-:Y:S01]  /*1280*/  IMAD.SHL.U32 R218, R12, 0x8, RZ ;  /* 0x000000080cda7824 */ /* 0x000fe200078e00ff */
[----:B------:R-:W-:Y:S01]  /*1290*/  USEL UR9, UR9, URZ, !UP3 ;  /* 0x0000003f09097287 */ /* 0x000fe2000d800000 */
[----:B------:R-:W-:Y:S01]  /*12a0*/  LOP3.LUT R207, R207, 0x1c0, RZ, 0xc0, !PT ;  /* 0x000001c0cfcf7812 */ /* 0x000fe200078ec0ff */
[----:B------:R-:W-:Y:S01]  /*12b0*/  UIMAD UR6, UR10, UR5, UR6 ;  /* 0x000000050a0672a4 */ /* 0x000fe2000f8e0206 */
[----:B------:R-:W-:Y:S01]  /*12c0*/  IADD3 R0, R210, UR26, RZ ;  /* 0x0000001ad2007c10 */ /* 0x000fe2000fffe0ff */
[----:B------:R-:W-:Y:S01]  /*12d0*/  UIMAD.WIDE.U32 UR16, UR10, UR4, UR14 ;  /* 0x000000040a1072a5 */ /* 0x000fe2000f8e000e */
[----:B------:R-:W-:Y:S01]  /*12e0*/  IADD3 R4, R218, 0x40, RZ ;  /* 0x00000040da047810 */ /* 0x000fe20007ffe0ff */
[----:B------:R-:W-:Y:S01]  /*12f0*/  USEL UR14, UR13, URZ, !UP3 ;  /* 0x0000003f0d0e7287 */ /* 0x000fe2000d800000 */
[-C--:B------:R-:W-:Y:S01]  /*1300*/  LEA.HI R10, R89, R86.reuse, RZ, 0x6 ;  /* 0x00000056590a7211 */ /* 0x080fe200078f30ff */
[----:B------:R-:W-:Y:S01]  /*1310*/  ULDC.64 UR4, c[0x0][0x1c0] ;  /* 0x0000700000047ab9 */ /* 0x000fe20000000a00 */
[----:B-1----:R-:W-:Y:S01]  /*1320*/  @P1 IMAD.HI.U32 R2, R0, c[0x0][0x2c8], RZ ;  /* 0x0000b20000021a27 */ /* 0x002fe200078e00ff */
[----:B------:R-:W-:Y:S01]  /*1330*/  UIMAD UR9, UR9, UR4, URZ ;  /* 0x00000004090972a4 */ /* 0x000fe2000f8e023f */
[----:B------:R-:W-:Y:S01]  /*1340*/  ISETP.GE.AND P4, PT, R218, c[0x0][0x198], PT ;  /* 0x00006600da007a0c */ /* 0x000fe20003f86270 */
[----:B------:R-:W-:Y:S01]  /*1350*/  UIADD3 UR17, UR17, UR6, URZ ;  /* 0x0000000611117290 */ /* 0x000fe2000fffe03f */
[----:B------:R-:W-:Y:S01]  /*1360*/  IMAD.MOV.U32 R7, RZ, RZ, R0 ;  /* 0x000000ffff077224 */ /* 0x000fe200078e0000 */
[----:B------:R-:W-:Y:S01]  /*1370*/  UIMAD UR5, UR14, UR5, UR9 ;  /* 0x000000050e0572a4 */ /* 0x000fe2000f8e0209 */
[----:B------:R-:W-:Y:S01]  /*1380*/  @P0 SHF.R.U32.HI R7, RZ, c[0x0][0x2cc], R2 ;  /* 0x0000b300ff070a19 */ /* 0x000fe20000011602 */
[----:B------:R-:W-:Y:S01]  /*1390*/  UIMAD.WIDE.U32 UR14, UR14, UR4, UR16 ;  /* 0x000000040e0e72a5 */ /* 0x000fe2000f8e0010 */
[----:B------:R-:W-:Y:S01]  /*13a0*/  ISETP.GE.AND P3, PT, R4, c[0x0][0x198], PT ;  /* 0x0000660004007a0c */ /* 0x000fe20003f66270 */
[----:B------:R-:W-:Y:S01]  /*13b0*/  IMAD.SHL.U32 R10, R10, 0x8, RZ ;  /* 0x000000080a0a7824 */ /* 0x000fe200078e00ff */
[--C-:B------:R-:W-:Y:S01]  /*13c0*/  SHF.R.S32.HI R2, RZ, 0x1f, R7.reuse ;  /* 0x0000001fff027819 */ /* 0x100fe20000011407 */
[----:B------:R-:W-:Y:S01]  /*13d0*/  UIADD3 UR5, UR15, UR5, URZ ;  /* 0x000000050f057290 */ /* 0x000fe2000fffe03f */
[----:B------:R-:W-:Y:S01]  /*13e0*/  IMAD.MOV R5, RZ, RZ, -R7 ;  /* 0x000000ffff057224 */ /* 0x000fe200078e0a07 */
[----:B------:R-:W-:Y:S01]  /*13f0*/  ULDC UR4, c[0x0][0x2c4] ;  /* 0x0000b10000047ab9 */ /* 0x000fe20000000800 */
[----:B------:R-:W-:Y:S01]  /*1400*/  IMAD.U32 R9, RZ, RZ, UR15 ;  /* 0x0000000fff097e24 */ /* 0x000fe2000f8e00ff */
[----:B------:R-:W-:Y:S01]  /*1410*/  UIMAD UR4, UR12, UR4, URZ ;  /* 0x000000040c0472a4 */ /* 0x000fe2000f8e023f */
[----:B------:R-:W-:Y:S01]  /*1420*/  IMAD R0, R5, c[0x0][0x2c4], R0 ;  /* 0x0000b10005007a24 */ /* 0x000fe200078e0200 */
[----:B------:R-:W-:Y:S01]  /*1430*/  LEA.HI R5, R89, R86, RZ, 0x4 ;  /* 0x0000005659057211 */ /* 0x000fe200078f20ff */
[----:B------:R-:W-:Y:S01]  /*1440*/  IMAD R2, R2, c[0x0][0x1b0], RZ ;  /* 0x00006c0002027a24 */ /* 0x000fe200078e02ff */
[----:B------:R-:W-:Y:S01]  /*1450*/  BSSY B0, `(.L_x_244) ;  /* 0x0000033000007945 */ /* 0x000fe20003800000 */
[----:B------:R-:W-:Y:S01]  /*1460*/  IMAD.U32 R8, RZ, RZ, UR14 ;  /* 0x0000000eff087e24 */ /* 0x000fe2000f8e00ff */
[----:B------:R-:W-:Y:S01]  /*1470*/  SHF.R.S32.HI R11, RZ, 0x1f, R0 ;  /* 0x0000001fff0b7819 */ /* 0x000fe20000011400 */
[----:B------:R-:W-:-:S02]  /*1480*/  IMAD.U32 R9, RZ, RZ, UR5 ;  /* 0x00000005ff097e24 */ /* 0x000fc4000f8e00ff */
[C---:B------:R-:W-:Y:S02]  /*1490*/  IMAD R2, R7.reuse, c[0x0][0x1b4], R2 ;  /* 0x00006d0007027a24 */ /* 0x040fe400078e0202 */
[----:B------:R-:W-:Y:S01]  /*14a0*/  IMAD.WIDE.U32 R6, R7, c[0x0][0x1b0], R8 ;  /* 0x00006c0007067a25 */ /* 0x000fe200078e0008 */
[----:B------:R-:W-:-:S03]  /*14b0*/  LOP3.LUT R9, R5, 0xfffffff0, RZ, 0xc0, !PT ;  /* 0xfffffff005097812 */ /* 0x000fc600078ec0ff */
[----:B------:R-:W-:Y:S01]  /*14c0*/  IMAD.IADD R7, R7, 0x1, R2 ;  /* 0x0000000107077824 */ /* 0x000fe200078e0202 */
[----:B------:R-:W-:Y:S01]  /*14d0*/  SHF.R.U32.HI R2, RZ, 0x3, R207 ;  /* 0x00000003ff027819 */ /* 0x000fe200000116cf */
[----:B------:R-:W-:Y:S01]  /*14e0*/  IMAD R11, R11, c[0x0][0x1a8], RZ ;  /* 0x00006a000b0b7a24 */ /* 0x000fe200078e02ff */
[----:B------:R-:W-:Y:S01]  /*14f0*/  LOP3.LUT R207, R207, 0x38, R218, 0xf8, !PT ;  /* 0x00000038cfcf7812 */ /* 0x000fe200078ef8da */
[----:B------:R-:W-:-:S03]  /*1500*/  IMAD.WIDE.U32 R6, R0, c[0x0][0x1a8], R6 ;  /* 0x00006a0000067a25 */ /* 0x000fc600078e0006 */
[----:B------:R-:W-:Y:S01]  /*1510*/  LOP3.LUT R207, R207, R2, RZ, 0x3c, !PT ;  /* 0x00000002cfcf7212 */ /* 0x000fe200078e3cff */
[----:B------:R-:W-:Y:S01]  /*1520*/  IMAD R11, R0, c[0x0][0x1ac], R11 ;  /* 0x00006b00000b7a24 */ /* 0x000fe200078e020b */
[----:B------:R-:W-:Y:S01]  /*1530*/  LEA R15, P0, R6, c[0x0][0x160], 0x1 ;  /* 0x00005800060f7a11 */ /* 0x000fe200078008ff */
[----:B------:R-:W-:Y:S01]  /*1540*/  IMAD.IADD R0, R86, 0x1, -R9 ;  /* 0x0000000156007824 */ /* 0x000fe200078e0a09 */
[----:B------:R-:W-:Y:S01]  /*1550*/  LOP3.LUT R207, R207, 0xfffffe00, R10, 0xf8, !PT ;  /* 0xfffffe00cfcf7812 */ /* 0x000fe200078ef80a */
[----:B------:R-:W-:Y:S02]  /*1560*/  IMAD.IADD R8, R7, 0x1, R11 ;  /* 0x0000000107087824 */ /* 0x000fe400078e020b */
[----:B------:R-:W-:Y:S01]  /*1570*/  IMAD.MOV.U32 R2, RZ, RZ, 0x10 ;  /* 0x00000010ff027424 */ /* 0x000fe200078e00ff */
[----:B------:R-:W-:Y:S01]  /*1580*/  SHF.R.S32.HI R7, RZ, 0x1f, R0 ;  /* 0x0000001fff077819 */ /* 0x000fe20000011400 */
[----:B------:R1:W3:Y:S01]  /*1590*/  SHFL.IDX PT, R16, R15, RZ, 0x181f ;  /* 0x00181fff0f107589 */ /* 0x0002e200000e0000 */
[----:B------:R-:W-:-:S02]  /*15a0*/  LEA.HI.X R8, R6, c[0x0][0x164], R8, 0x1, P0 ;  /* 0x0000590006087a11 */ /* 0x000fc400000f0c08 */
[----:B------:R-:W-:Y:S02]  /*15b0*/  LEA.HI R7, R7, R0, RZ, 0x3 ;  /* 0x0000000007077211 */ /* 0x000fe400078f18ff */
[----:B------:R-:W-:Y:S01]  /*15c0*/  IADD3 R6, R13, UR26, RZ ;  /* 0x0000001a0d067c10 */ /* 0x000fe2000fffe0ff */
[----:B------:R1:W4:Y:S01]  /*15d0*/  SHFL.IDX PT, R17, R8, RZ, 0x181f ;  /* 0x00181fff08117589 */ /* 0x00032200000e0000 */
[----:B------:R-:W-:Y:S02]  /*15e0*/  LOP3.LUT R9, R7, 0xfffffff8, RZ, 0xc0, !PT ;  /* 0xfffffff807097812 */ /* 0x000fe400078ec0ff */
[----:B------:R-:W-:-:S03]  /*15f0*/  ISETP.GE.AND P5, PT, R6, UR4, PT ;  /* 0x0000000406007c0c */ /* 0x000fc6000bfa6270 */
[----:B------:R-:W-:Y:S01]  /*1600*/  IMAD.IADD R9, R0, 0x1, -R9 ;  /* 0x0000000100097824 */ /* 0x000fe200078e0a09 */
[----:B------:R-:W-:-:S04]  /*1610*/  IADD3 R0, R218, 0x80, RZ ;  /* 0x00000080da007810 */ /* 0x000fc80007ffe0ff */
[----:B------:R-:W-:Y:S01]  /*1620*/  ISETP.GE.AND P0, PT, R0, c[0x0][0x198], PT ;  /* 0x0000660000007a0c */ /* 0x000fe20003f06270 */
[----:B--2---:R2:W5:Y:S03]  /*1630*/  @P2 R2UR UR9, R3 ;  /* 0x00000000030923c2 */ /* 0x00456600000e0000 */
[----:B------:R-:W-:Y:S01]  /*1640*/  R2P PR, R9, 0x6 ;  /* 0x0000000609007804 */ /* 0x000fe20000000000 */
[----:B-----5:R-:W-:-:S04]  /*1650*/  @!UP0 UMOV UR9, UR13 ;  /* 0x0000000d00098c82 */ /* 0x020fc80008000000 */
[----:B------:R-:W-:Y:S01]  /*1660*/  SEL R2, R2, 0xfffffff0, !P1 ;  /* 0xfffffff002027807 */ /* 0x000fe20004800000 */
[----:B--2---:R-:W-:-:S05]  /*1670*/  IMAD.MOV.U32 R3, RZ, RZ, 0x20 ;  /* 0x00000020ff037424 */ /* 0x004fca00078e00ff */
[----:B------:R-:W-:Y:S01]  /*1680*/  SEL R3, R3, 0xffffffe0, !P2 ;  /* 0xffffffe003037807 */ /* 0x000fe20005000000 */
[----:B------:R-:W-:Y:S05]  /*1690*/  @P5 BRA `(.L_x_245) ;  /* 0x000000e000005947 */ /* 0x000fea0003800000 */
[----:B-1-34-:R-:W-:Y:S01]  /*16a0*/  SHF.R.S32.HI R11, RZ, 0x1f, R4 ;  /* 0x0000001fff0b7819 */ /* 0x01afe20000011404 */
[----:B------:R-:W-:Y:S01]  /*16b0*/  IMAD.SHL.U32 R14, R207, 0x2, RZ ;  /* 0x00000002cf0e7824 */ /* 0x000fe200078e00ff */
[----:B------:R-:W-:Y:S02]  /*16c0*/  SHF.R.S32.HI R19, RZ, 0x1f, R0 ;  /* 0x0000001fff137819 */ /* 0x000fe40000011400 */
[----:B------:R-:W-:Y:S02]  /*16d0*/  LEA.HI R11, R11, R4, RZ, 0x3 ;  /* 0x000000040b0b7211 */ /* 0x000fe400078f18ff */
[----:B------:R-:W-:Y:S01]  /*16e0*/  LEA.HI R10, R19, R0, RZ, 0x3 ;  /* 0x00000000130a7211 */ /* 0x000fe200078f18ff */
[----:B------:R-:W-:Y:S01]  /*16f0*/  IMAD.WIDE R18, R218, 0x2, R16 ;  /* 0x00000002da127825 */ /* 0x000fe200078e0210 */
        /* <DEDUP_REMOVED lines=8> */
.L_x_245:
[----:B-1-34-:R-:W-:Y:S05]  /*1780*/  BSYNC B0 ;  /* 0x0000000000007941 */ /* 0x01afea0003800000 */
.L_x_244:
[----:B------:R-:W-:Y:S01]  /*1790*/  IADD3 R10, R6, 0x20, RZ ;  /* 0x00000020060a7810 */ /* 0x000fe20007ffe0ff */
[----:B------:R1:W2:Y:S01]  /*17a0*/  SHFL.IDX PT, R17, R8, 0x1, 0x181f ;  /* 0x00381f0008117f89 */ /* 0x0002a200000e0000 */
[----:B------:R-:W-:Y:S02]  /*17b0*/  BSSY B0, `(.L_x_246) ;  /* 0x0000012000007945 */ /* 0x000fe40003800000 */
[----:B------:R-:W-:Y:S01]  /*17c0*/  ISETP.GE.AND P1, PT, R10, UR4, PT ;  /* 0x000000040a007c0c */ /* 0x000fe2000bf26270 */
[----:B------:R1:W3:-:S12]  /*17d0*/  SHFL.IDX PT, R16, R15, 0x1, 0x181f ;  /* 0x00381f000f107f89 */ /* 0x0002d800000e0000 */
[----:B------:R-:W-:Y:S05]  /*17e0*/  @P1 BRA `(.L_x_247) ;  /* 0x000000e000001947 */ /* 0x000fea0003800000 */
[----:B------:R-:W-:Y:S01]  /*17f0*/  SHF.R.S32.HI R11, RZ, 0x1f, R4 ;  /* 0x0000001fff0b7819 */ /* 0x000fe20000011404 */
[----:B------:R-:W-:Y:S01]  /*1800*/  IMAD.SHL.U32 R14, R207, 0x2, RZ ;  /* 0x00000002cf0e7824 */ /* 0x000fe200078e00ff */
[----:B------:R-:W-:Y:S02]  /*1810*/  SHF.R.S32.HI R19, RZ, 0x1f, R0 ;  /* 0x0000001fff137819 */ /* 0x000fe40000011400 */
[----:B------:R-:W-:Y:S02]  /*1820*/  LEA.HI R11, R11, R4, RZ, 0x3 ;  /* 0x000000040b0b7211 */ /* 0x000fe400078f18ff */
[----:B------:R-:W-:Y:S01]  /*1830*/  LEA.HI R10, R19, R0, RZ, 0x3 ;  /* 0x00000000130a7211 */ /* 0x000fe200078f18ff */
[----:B--23--:R-:W-:Y:S01]  /*1840*/  IMAD.WIDE R18, R218, 0x2, R16 ;  /* 0x00000002da127825 */ /* 0x00cfe200078e0210 */
        /* <DEDUP_REMOVED lines=8> */
.L_x_247:
[----:B------:R-:W-:Y:S05]  /*18d0*/  BSYNC B0 ;  /* 0x0000000000007941 */ /* 0x000fea0003800000 */
.L_x_246:
[----:B--2---:R-:W-:Y:S01]  /*18e0*/  IADD3 R10, R6, 0x40, RZ ;  /* 0x00000040060a7810 */ /* 0x004fe20007ffe0ff */
[----:B------:R2:W4:Y:S01]  /*18f0*/  SHFL.IDX PT, R17, R8, 0x2, 0x181f ;  /* 0x00581f0008117f89 */ /* 0x00052200000e0000 */
[----:B------:R-:W-:Y:S02]  /*1900*/  BSSY B0, `(.L_x_248) ;  /* 0x0000012000007945 */ /* 0x000fe40003800000 */
[----:B------:R-:W-:Y:S01]  /*1910*/  ISETP.GE.AND P1, PT, R10, UR4, PT ;  /* 0x000000040a007c0c */ /* 0x000fe2000bf26270 */
[----:B---3--:R2:W3:-:S12]  /*1920*/  SHFL.IDX PT, R16, R15, 0x2, 0x181f ;  /* 0x00581f000f107f89 */ /* 0x0084d800000e0000 */
[----:B------:R-:W-:Y:S05]  /*1930*/  @P1 BRA `(.L_x_249) ;  /* 0x000000e000001947 */ /* 0x000fea0003800000 */
[----:B------:R-:W-:Y:S01]  /*1940*/  SHF.R.S32.HI R11, RZ, 0x1f, R4 ;  /* 0x0000001fff0b7819 */ /* 0x000fe20000011404 */
[----:B------:R-:W-:Y:S01]  /*1950*/  IMAD.SHL.U32 R14, R207, 0x2, RZ ;  /* 0x00000002cf0e7824 */ /* 0x000fe200078e00ff */
[----:B------:R-:W-:Y:S02]  /*1960*/  SHF.R.S32.HI R19, RZ, 0x1f, R0 ;  /* 0x0000001fff137819 */ /* 0x000fe40000011400 */
[----:B------:R-:W-:Y:S02]  /*1970*/  LEA.HI R11, R11, R4, RZ, 0x3 ;  /* 0x000000040b0b7211 */ /* 0x000fe400078f18ff */
[----:B------:R-:W-:Y:S01]  /*1980*/  LEA.HI R10, R19, R0, RZ, 0x3 ;  /* 0x00000000130a7211 */ /* 0x000fe200078f18ff */
[----:B---34-:R-:W-:Y:S01]  /*1990*/  IMAD.WIDE R18, R218, 0x2, R16 ;  /* 0x00000002da127825 */ /* 0x018fe200078e0210 */
        /* <DEDUP_REMOVED lines=8> */
.L_x_249:
[----:B------:R-:W-:Y:S05]  /*1a20*/  BSYNC B0 ;  /* 0x0000000000007941 */ /* 0x000fea0003800000 */
.L_x_248:
[----:B---3--:R-:W-:Y:S01]  /*1a30*/  SHFL.IDX PT, R18, R15, 0x3, 0x181f ;  /* 0x00781f000f127f89 */ /* 0x008fe200000e0000 */
[----:B------:R-:W-:Y:S01]  /*1a40*/  IMAD.MOV.U32 R10, RZ, RZ, c[0x0][0x2b8] ;  /* 0x0000ae00ff0a7624 */ /* 0x000fe200078e00ff */
[----:B------:R-:W-:Y:S01]  /*1a50*/  UIADD3 UR28, UR22, -0x1, URZ ;  /* 0xffffffff161c7890 */ /* 0x000fe2000fffe03f */
[----:B------:R-:W-:Y:S01]  /*1a60*/  SHF.R.S32.HI R217, RZ, 0x1f, R4 ;  /* 0x0000001fffd97819 */ /* 0x000fe20000011404 */
[----:B------:R-:W3:Y:S01]  /*1a70*/  SHFL.IDX PT, R19, R8, 0x3, 0x181f ;  /* 0x00781f0008137f89 */ /* 0x000ee200000e0000 */
[----:B------:R-:W-:Y:S01]  /*1a80*/  SHF.R.S32.HI R11, RZ, 0x1f, R0 ;  /* 0x0000001fff0b7819 */ /* 0x000fe20000011400 */
[----:B------:R-:W-:Y:S01]  /*1a90*/  USHF.L.U32 UR19, UR28, 0x6, URZ ;  /* 0x000000061c137899 */ /* 0x000fe2000800063f */
[----:B------:R-:W-:Y:S01]  /*1aa0*/  ISETP.NE.AND P2, PT, R10, 0x1, PT ;  /* 0x000000010a00780c */ /* 0x000fe20003f45270 */
[----:B------:R-:W-:Y:S01]  /*1ab0*/  IMAD.SHL.U32 R207, R207, 0x2, RZ ;  /* 0x00000002cfcf7824 */ /* 0x000fe200078e00ff */
[----:B------:R-:W-:Y:S01]  /*1ac0*/  IADD3 R10, R6, 0x60, RZ ;  /* 0x00000060060a7810 */ /* 0x000fe20007ffe0ff */
[----:B------:R-:W-:Y:S01]  /*1ad0*/  USHF.R.S32.HI UR6, URZ, 0x1f, UR9 ;  /* 0x0000001f3f067899 */ /* 0x000fe20008011409 */
[----:B------:R-:W-:Y:S01]  /*1ae0*/  LEA.HI R217, R217, R4, RZ, 0x3 ;  /* 0x00000004d9d97211 */ /* 0x000fe200078f18ff */
[----:B------:R-:W-:Y:S01]  /*1af0*/  IMAD.MOV.U32 R208, RZ, RZ, RZ ;  /* 0x000000ffffd07224 */ /* 0x000fe200078e00ff */
[----:B------:R-:W-:Y:S01]  /*1b00*/  ISETP.GE.AND P5, PT, R10, UR4, PT ;  /* 0x000000040a007c0c */ /* 0x000fe2000bfa6270 */
[----:B------:R-:W-:Y:S01]  /*1b10*/  ULDC.64 UR4, c[0x0][0x2b0] ;  /* 0x0000ac0000047ab9 */ /* 0x000fe20000000a00 */
[----:B------:R-:W-:Y:S01]  /*1b20*/  LEA.HI R216, R11, R0, RZ, 0x3 ;  /* 0x000000000bd87211 */ /* 0x000fe200078f18ff */
[----:B------:R-:W-:Y:S01]  /*1b30*/  UIMAD UR6, UR6, UR4, URZ ;  /* 0x00000004060672a4 */ /* 0x000fe2000f8e023f */
[----:B------:R-:W-:Y:S01]  /*1b40*/  LOP3.LUT R217, R217, 0xfffffff8, RZ, 0xc0, !PT ;  /* 0xfffffff8d9d97812 */ /* 0x000fe200078ec0ff */
[----:B------:R-:W-:Y:S01]  /*1b50*/  UIMAD.WIDE.U32 UR14, UR9, UR4, URZ ;  /* 0x00000004090e72a5 */ /* 0x000fe2000f8e003f */
[----:B------:R-:W-:Y:S01]  /*1b60*/  LOP3.LUT R216, R216, 0xfffffff8, RZ, 0xc0, !PT ;  /* 0xfffffff8d8d87812 */ /* 0x000fe200078ec0ff */
[----:B------:R-:W-:Y:S01]  /*1b70*/  UIMAD UR6, UR9, UR5, UR6 ;  /* 0x00000005090672a4 */ /* 0x000fe2000f8e0206 */
[----:B------:R-:W-:-:S02]  /*1b80*/  IADD3 R6, R210, UR19, RZ ;  /* 0x00000013d2067c10 */ /* 0x000fc4000fffe0ff */
[----:B------:R-:W-:Y:S02]  /*1b90*/  ULDC.64 UR4, c[0x0][0x1e8] ;  /* 0x00007a0000047ab9 */ /* 0x000fe40000000a00 */
[C---:B------:R-:W-:Y:S01]  /*1ba0*/  ISETP.GE.AND P6, PT, R6.reuse, UR8, PT ;  /* 0x0000000806007c0c */ /* 0x040fe2000bfc6270 */
[----:B------:R-:W-:Y:S01]  /*1bb0*/  UIADD3 UR6, UR15, UR6, URZ ;  /* 0x000000060f067290 */ /* 0x000fe2000fffe03f */
[----:B------:R-:W-:Y:S01]  /*1bc0*/  IADD3 R209, R6, UR11, RZ ;  /* 0x0000000b06d17c10 */ /* 0x000fe2000fffe0ff */
[----:B-123--:R-:W-:Y:S01]  /*1bd0*/  @!P5 IMAD.WIDE R14, R218, 0x2, R18 ;  /* 0x00000002da0ed825 */ /* 0x00efe200078e0212 */
[----:B------:R-:W-:-:S03]  /*1be0*/  ISETP.GT.OR P6, PT, R210, 0x3f, P6 ;  /* 0x0000003fd200780c */ /* 0x000fc600037c4670 */
[--C-:B----4-:R-:W-:Y:S01]  /*1bf0*/  @!P5 IMAD.WIDE R16, R217, 0x2, R18.reuse ;  /* 0x00000002d910d825 */ /* 0x110fe200078e0212 */
        /* <DEDUP_REMOVED lines=12> */
[----:B------:R-:W-:Y:S01]  /*1cc0*/  @!P6 LEA.HI.X R11, R11, c[0x0][0x2a4], R8, 0x2, P1 ;  /* 0x0000a9000b0bea11 */ /* 0x000fe200008f1408 */
[----:B------:R-:W-:Y:S06]  /*1cd0*/  BAR.SYNC.DEFER_BLOCKING 0x0 ;  /* 0x0000000000007b1d */ /* 0x000fec0000010000 */
[----:B------:R4:W5:Y:S01]  /*1ce0*/  @!P6 LDG.E R208, [R10.64] ;  /* 0x000000140ad0e981 */ /* 0x000962000c1e1900 */
[----:B------:R-:W-:Y:S01]  /*1cf0*/  IMAD.MOV R6, RZ, RZ, -R6 ;  /* 0x000000ffff067224 */ /* 0x000fe200078e0a06 */
[----:B------:R-:W-:Y:S01]  /*1d00*/  UIMAD UR9, UR18, UR4, URZ ;  /* 0x00000004120972a4 */ /* 0x000fe2000f8e023f */
[----:B-1----:R-:W-:Y:S01]  /*1d10*/  IMAD.SHL.U32 R15, R12, 0x40, RZ ;  /* 0x000000400c0f7824 */ /* 0x002fe200078e00ff */
[----:B------:R-:W-:Y:S01]  /*1d20*/  UIMAD.WIDE.U32 UR16, UR10, UR4, URZ ;  /* 0x000000040a1072a5 */ /* 0x000fe2000f8e003f */
[----:B------:R-:W-:Y:S01]  /*1d30*/  IMAD R209, R6, c[0x0][0x2b8], R209 ;  /* 0x0000ae0006d17a24 */ /* 0x000fe200078e02d1 */
[----:B------:R-:W-:Y:S01]  /*1d40*/  UIMAD UR9, UR10, UR5, UR9 ;  /* 0x000000050a0972a4 */ /* 0x000fe2000f8e0209 */
[----:B------:R-:W-:Y:S01]  /*1d50*/  IMAD.SHL.U32 R8, R13, 0x8, RZ ;  /* 0x000000080d087824 */ /* 0x000fe200078e00ff */
[----:B------:R-:W-:Y:S01]  /*1d60*/  LOP3.LUT R15, R15, 0x1c0, RZ, 0xc0, !PT ;  /* 0x000001c00f0f7812 */ /* 0x000fe200078ec0ff */
[----:B------:R-:W-:Y:S01]  /*1d70*/  IMAD.WIDE.U32 R20, R209, c[0x0][0x1e0], RZ ;  /* 0x00007800d1147a25 */ /* 0x000fe200078e00ff */
[----:B------:R-:W-:Y:S01]  /*1d80*/  SHF.R.S32.HI R14, RZ, 0x1f, R209 ;  /* 0x0000001fff0e7819 */ /* 0x000fe200000114d1 */
[----:B------:R-:W-:Y:S01]  /*1d90*/  UIADD3 UR9, UR17, UR9, URZ ;  /* 0x0000000911097290 */ /* 0x000fe2000fffe03f */
[----:B------:R-:W-:Y:S01]  /*1da0*/  LOP3.LUT R8, R15, 0x8, R8, 0xf8, !PT ;  /* 0x000000080f087812 */ /* 0x000fe200078ef808 */
[C---:B---3--:R-:W-:Y:S01]  /*1db0*/  IMAD.WIDE.U32 R18, R209.reuse, c[0x0][0x208], RZ ;  /* 0x00008200d1127a25 */ /* 0x048fe200078e00ff */
[----:B------:R-:W-:Y:S01]  /*1dc0*/  SHF.R.U32.HI R15, RZ, 0x3, R15 ;  /* 0x00000003ff0f7819 */ /* 0x000fe2000001160f */
[----:B------:R-:W-:Y:S01]  /*1dd0*/  ULDC.64 UR4, c[0x0][0x210] ;  /* 0x0000840000047ab9 */ /* 0x000fe20000000a00 */
[----:B------:R-:W-:Y:S01]  /*1de0*/  LOP3.LUT P3, RZ, R12, 0x2, RZ, 0xc0, !PT ;  /* 0x000000020cff7812 */ /* 0x000fe2000786c0ff */
[C---:B------:R-:W-:Y:S01]  /*1df0*/  IMAD R6, R14.reuse, c[0x0][0x1e0], RZ ;  /* 0x000078000e067a24 */ /* 0x040fe200078e02ff */
[----:B------:R-:W-:Y:S01]  /*1e00*/  UIMAD UR18, UR18, UR4, URZ ;  /* 0x00000004121272a4 */ /* 0x000fe2000f8e023f */
[----:B------:R-:W-:Y:S01]  /*1e10*/  IMAD R14, R14, c[0x0][0x208], RZ ;  /* 0x000082000e0e7a24 */ /* 0x000fe200078e02ff */
[----:B------:R-:W-:Y:S01]  /*1e20*/  LOP3.LUT R8, R8, R15, RZ, 0x3c, !PT ;  /* 0x0000000f08087212 */ /* 0x000fe200078e3cff */
[----:B--2---:R-:W-:Y:S01]  /*1e30*/  IMAD R16, R209, c[0x0][0x1e4], R6 ;  /* 0x00007900d1107a24 */ /* 0x004fe200078e0206 */
[----:B------:R-:W-:Y:S01]  /*1e40*/  UIMAD.WIDE.U32 UR24, UR10, UR4, URZ ;  /* 0x000000040a1872a5 */ /* 0x000fe2000f8e003f */
[----:B------:R-:W-:Y:S01]  /*1e50*/  IMAD.SHL.U32 R9, R9, 0x40, RZ ;  /* 0x0000004009097824 */ /* 0x000fe200078e00ff */
[----:B------:R-:W-:Y:S01]  /*1e60*/  UIMAD UR18, UR10, UR5, UR18 ;  /* 0x000000050a1272a4 */ /* 0x000fe2000f8e0212 */
[----:B------:R-:W-:Y:S01]  /*1e70*/  IMAD.IADD R17, R21, 0x1, R16 ;  /* 0x0000000115117824 */ /* 0x000fe200078e0210 */
[----:B----4-:R-:W-:Y:S01]  /*1e80*/  SHF.R.S32.HI R10, RZ, 0x4, R5 ;  /* 0x00000004ff0a7819 */ /* 0x010fe20000011405 */
[----:B------:R-:W-:Y:S01]  /*1e90*/  IMAD.MOV.U32 R16, RZ, RZ, R20 ;  /* 0x000000ffff107224 */ /* 0x000fe200078e0014 */
[----:B------:R-:W-:Y:S01]  /*1ea0*/  UIADD3 UR18, UR25, UR18, URZ ;  /* 0x0000001219127290 */ /* 0x000fe2000fffe03f */
[----:B------:R-:W-:Y:S01]  /*1eb0*/  IMAD R11, R209, c[0x0][0x20c], R14 ;  /* 0x00008300d10b7a24 */ /* 0x000fe200078e020e */
[----:B------:R-:W-:Y:S01]  /*1ec0*/  LEA.HI R5, R5, R10, RZ, 0x1 ;  /* 0x0000000a05057211 */ /* 0x000fe200078f08ff */
[----:B------:R-:W-:Y:S01]  /*1ed0*/  IMAD.U32 R85, RZ, RZ, UR19 ;  /* 0x00000013ff557e24 */ /* 0x000fe2000f8e00ff */
[----:B------:R-:W-:Y:S01]  /*1ee0*/  ISETP.GE.AND P5, PT, R218, c[0x0][0x1d4], PT ;  /* 0x00007500da007a0c */ /* 0x000fe20003fa6270 */
[----:B------:R-:W-:Y:S01]  /*1ef0*/  IMAD.IADD R11, R19, 0x1, R11 ;  /* 0x00000001130b7824 */ /* 0x000fe200078e020b */
[----:B------:R-:W-:Y:S01]  /*1f00*/  LOP3.LUT R5, R5, 0xfffffffe, RZ, 0xc0, !PT ;  /* 0xfffffffe05057812 */ /* 0x000fe200078ec0ff */
[----:B------:R-:W-:Y:S01]  /*1f10*/  IMAD.SHL.U32 R87, R7, 0x40, RZ ;  /* 0x0000004007577824 */ /* 0x000fe200078e00ff */
[----:B------:R-:W-:Y:S01]  /*1f20*/  IADD3 R13, -R13, UR8, -R85 ;  /* 0x000000080d0d7c10 */ /* 0x000fe2000fffe955 */
[----:B------:R-:W-:Y:S01]  /*1f30*/  UISETP.GT.AND UP0, UPT, UR28, UR7, UPT ;  /* 0x000000071c00728c */ /* 0x000fe2000bf04270 */
[----:B------:R-:W-:Y:S01]  /*1f40*/  ISETP.GE.AND P4, PT, R4, c[0x0][0x1d4], PT ;  /* 0x0000750004007a0c */ /* 0x000fe20003f86270 */
[----:B------:R-:W-:Y:S01]  /*1f50*/  IMAD.IADD R5, R10, 0x1, -R5 ;  /* 0x000000010a057824 */ /* 0x000fe200078e0a05 */
[----:B------:R-:W-:Y:S01]  /*1f60*/  ISETP.GE.AND P1, PT, R13, 0x1, PT ;  /* 0x000000010d00780c */ /* 0x000fe20003f26270 */
[----:B------:R-:W-:Y:S01]  /*1f70*/  IMAD.MOV.U32 R10, RZ, RZ, R18 ;  /* 0x000000ffff0a7224 */ /* 0x000fe200078e0012 */
[----:B------:R-:W-:Y:S01]  /*1f80*/  LEA.HI R90, R89, R86, RZ, 0x5 ;  /* 0x00000056595a7211 */ /* 0x000fe200078f28ff */
[----:B------:R-:W-:Y:S01]  /*1f90*/  IMAD R205, R5, 0x200, R8 ;  /* 0x0000020005cd7824 */ /* 0x000fe200078e0208 */
[----:B------:R-:W-:Y:S01]  /*1fa0*/  LOP3.LUT R87, R87, 0xfffffe00, RZ, 0xc0, !PT ;  /* 0xfffffe0057577812 */ /* 0x000fe200078ec0ff */
[----:B------:R-:W-:Y:S01]  /*1fb0*/  IMAD.SHL.U32 R84, R5, 0x8, RZ ;  /* 0x0000000805547824 */ /* 0x000fe200078e00ff */
[----:B------:R-:W-:Y:S01]  /*1fc0*/  SHF.R.S32.HI R88, RZ, 0x5, R90 ;  /* 0x00000005ff587819 */ /* 0x000fe2000001145a */
[----:B------:R-:W-:Y:S01]  /*1fd0*/  IMAD.SHL.U32 R205, R205, 0x2, RZ ;  /* 0x00000002cdcd7824 */ /* 0x000fe200078e00ff */
[----:B------:R-:W-:-:S02]  /*1fe0*/  SHF.R.S32.HI R133, RZ, 0x1f, R218 ;  /* 0x0000001fff857819 */ /* 0x000fc400000114da */
[----:B------:R-:W-:Y:S01]  /*1ff0*/  IADD3 R213, R207, 0x100, RZ ;  /* 0x00000100cfd57810 */ /* 0x000fe20007ffe0ff */
[----:B------:R-:W-:Y:S01]  /*2000*/  IMAD R7, R88, 0x400, R87 ;  /* 0x0000040058077824 */ /* 0x000fe200078e0257 */
[----:B------:R-:W-:Y:S02]  /*2010*/  IADD3 R204, R205, 0x6120, RZ ;  /* 0x00006120cdcc7810 */ /* 0x000fe40007ffe0ff */
[----:B------:R-:W-:Y:S02]  /*2020*/  SHF.R.S32.HI R220, RZ, 0x1f, R217 ;  /* 0x0000001fffdc7819 */ /* 0x000fe400000114d9 */
[----:B------:R-:W-:Y:S02]  /*2030*/  SHF.R.S32.HI R219, RZ, 0x1f, R216 ;  /* 0x0000001fffdb7819 */ /* 0x000fe400000114d8 */
[----:B-----5:R-:W-:Y:S01]  /*2040*/  SHF.R.S32.HI R6, RZ, 0x1f, R208 ;  /* 0x0000001fff067819 */ /* 0x020fe200000114d0 */
[----:B------:R-:W-:-:S04]  /*2050*/  IMAD.WIDE.U32 R16, R208, c[0x0][0x1f0], R16 ;  /* 0x00007c00d0107a25 */ /* 0x000fc800078e0010 */
[----:B------:R-:W-:Y:S01]  /*2060*/  IMAD R21, R6, c[0x0][0x1f0], RZ ;  /* 0x00007c0006157a24 */ /* 0x000fe200078e02ff */
[----:B------:R-:W-:-:S03]  /*2070*/  IADD3 R16, P0, R16, UR16, RZ ;  /* 0x0000001010107c10 */ /* 0x000fc6000ff1e0ff */
[----:B------:R-:W-:-:S05]  /*2080*/  IMAD R14, R208, c[0x0][0x1f4], R21 ;  /* 0x00007d00d00e7a24 */ /* 0x000fca00078e0215 */
[----:B------:R-:W-:Y:S01]  /*2090*/  IADD3.X R17, R17, UR9, R14, P0, !PT ;  /* 0x0000000911117c10 */ /* 0x000fe200087fe40e */
[----:B------:R-:W-:Y:S01]  /*20a0*/  IMAD.WIDE.U32 R14, R208, c[0x0][0x218], R10 ;  /* 0x00008600d00e7a25 */ /* 0x000fe200078e000a */
[----:B------:R-:W-:-:S04]  /*20b0*/  LEA R18, P0, R16, c[0x0][0x1c8], 0x1 ;  /* 0x0000720010127a11 */ /* 0x000fc800078008ff */
[----:B------:R-:W-:Y:S01]  /*20c0*/  LEA.HI.X R16, R16, c[0x0][0x1cc], R17, 0x1, P0 ;  /* 0x0000730010107a11 */ /* 0x000fe200000f0c11 */
[----:B------:R-:W-:Y:S01]  /*20d0*/  SHFL.IDX PT, R10, R18, RZ, 0x181f ;  /* 0x00181fff120a7589 */ /* 0x000fe200000e0000 */
[----:B------:R-:W-:Y:S01]  /*20e0*/  LOP3.LUT R17, R9, 0x1c0, RZ, 0xc0, !PT ;  /* 0x000001c009117812 */ /* 0x000fe200078ec0ff */
[----:B------:R-:W-:Y:S01]  /*20f0*/  IMAD R9, R6, c[0x0][0x218], RZ ;  /* 0x0000860006097a24 */ /* 0x000fe200078e02ff */
[----:B------:R-:W-:Y:S01]  /*2100*/  IADD3 R6, P0, R14, UR24, RZ ;  /* 0x000000180e067c10 */ /* 0x000fe2000ff1e0ff */
[----:B------:R-:W1:Y:S01]  /*2110*/  SHFL.IDX PT, R11, R16, RZ, 0x181f ;  /* 0x00181fff100b7589 */ /* 0x000e6200000e0000 */
[----:B------:R-:W-:Y:S01]  /*2120*/  LOP3.LUT R84, R17, 0x8, R84, 0xf8, !PT ;  /* 0x0000000811547812 */ /* 0x000fe200078ef854 */
[----:B------:R-:W-:Y:S01]  /*2130*/  IMAD R5, R208, c[0x0][0x21c], R9 ;  /* 0x00008700d0057a24 */ /* 0x000fe200078e0209 */
[----:B------:R-:W-:Y:S01]  /*2140*/  SHF.R.U32.HI R17, RZ, 0x3, R17 ;  /* 0x00000003ff117819 */ /* 0x000fe20000011611 */
[----:B------:R2:W-:Y:S03]  /*2150*/  SHFL.IDX PT, R8, R18, 0x1, 0x181f ;  /* 0x00381f0012087f89 */ /* 0x0005e600000e0000 */
[----:B------:R-:W-:Y:S01]  /*2160*/  IADD3.X R5, R15, UR18, R5, P0, !PT ;  /* 0x000000120f057c10 */ /* 0x000fe200087fe405 */
[----:B------:R3:W4:Y:S01]  /*2170*/  SHFL.IDX PT, R9, R16, 0x1, 0x181f ;  /* 0x00381f0010097f89 */ /* 0x00072200000e0000 */
[----:B------:R-:W-:-:S02]  /*2180*/  IADD3 R15, R205, 0x6100, RZ ;  /* 0x00006100cd0f7810 */ /* 0x000fc40007ffe0ff */
[C---:B------:R-:W-:Y:S02]  /*2190*/  LEA R14, P0, R6.reuse, c[0x0][0x1f8], 0x1 ;  /* 0x00007e00060e7a11 */ /* 0x040fe400078008ff */
[----:B------:R-:W-:Y:S02]  /*21a0*/  @P3 IADD3 R204, R15, -0x20, RZ ;  /* 0xffffffe00fcc3810 */ /* 0x000fe40007ffe0ff */
[----:B------:R-:W-:Y:S01]  /*21b0*/  LEA.HI.X R15, R6, c[0x0][0x1fc], R5, 0x1, P0 ;  /* 0x00007f00060f7a11 */ /* 0x000fe200000f0c05 */
[----:B------:R-:W5:Y:S01]  /*21c0*/  SHFL.IDX PT, R30, R14, RZ, 0x181f ;  /* 0x00181fff0e1e7589 */ /* 0x000f6200000e0000 */
[----:B------:R-:W-:Y:S02]  /*21d0*/  ISETP.GT.AND P0, PT, R13, 0x20, PT ;  /* 0x000000200d00780c */ /* 0x000fe40003f04270 */
[----:B------:R-:W-:Y:S01]  /*21e0*/  ISETP.GE.AND P3, PT, R0, c[0x0][0x1d4], PT ;  /* 0x0000750000007a0c */ /* 0x000fe20003f66270 */
[----:B------:R-:W5:Y:S01]  /*21f0*/  SHFL.IDX PT, R20, R14, 0x1, 0x181f ;  /* 0x00381f000e147f89 */ /* 0x000f6200000e0000 */
[----:B------:R-:W-:-:S02]  /*2200*/  LOP3.LUT R84, R84, R17, RZ, 0x3c, !PT ;  /* 0x0000001154547212 */ /* 0x000fc400078e3cff */
[----:B------:R-:W-:Y:S01]  /*2210*/  SEL R221, RZ, 0x10, P3 ;  /* 0x00000010ffdd7807 */ /* 0x000fe20001800000 */
[--C-:B-1----:R-:W-:Y:S01]  /*2220*/  @P1 IMAD.WIDE R24, R216, 0x2, R10.reuse ;  /* 0x00000002d8181825 */ /* 0x102fe200078e020a */
[----:B------:R-:W1:Y:S01]  /*2230*/  SHFL.IDX PT, R6, R15, RZ, 0x181f ;  /* 0x00181fff0f067589 */ /* 0x000e6200000e0000 */
[----:B------:R-:W-:Y:S02]  /*2240*/  IADD3 R195, R204, 0x800, RZ ;  /* 0x00000800ccc37810 */ /* 0x000fe40007ffe0ff */
[--C-:B--2---:R-:W-:Y:S01]  /*2250*/  @P1 IMAD.WIDE R18, R218, 0x2, R10.reuse ;  /* 0x00000002da121825 */ /* 0x104fe200078e020a */
[----:B------:R2:W1:Y:S01]  /*2260*/  SHFL.IDX PT, R5, R15, 0x1, 0x181f ;  /* 0x00381f000f057f89 */ /* 0x00046200000e0000 */
[C---:B------:R-:W-:Y:S02]  /*2270*/  IADD3 R194, R204.reuse, 0x1000, RZ ;  /* 0x00001000ccc27810 */ /* 0x040fe40007ffe0ff */
[----:B---3--:R-:W-:Y:S01]  /*2280*/  @P1 IMAD.WIDE R16, R217, 0x2, R10 ;  /* 0x00000002d9101825 */ /* 0x008fe200078e020a */
[----:B------:R3:W-:Y:S01]  /*2290*/  @P1 LDGSTS.E.BYPASS.LTC128B.128 [R207+0x6100], [R18.64], !P5 ;  /* 0x0610000012cf1fae */ /* 0x0007e2000e901d54 */
[----:B------:R-:W-:-:S02]  /*22a0*/  IADD3 R193, R204, 0x1800, RZ ;  /* 0x00001800ccc17810 */ /* 0x000fc40007ffe0ff */
[--C-:B----4-:R-:W-:Y:S01]  /*22b0*/  @P0 IMAD.WIDE R22, R218, 0x2, R8.reuse ;  /* 0x00000002da160825 */ /* 0x110fe200078e0208 */
[----:B------:R3:W-:Y:S01]  /*22c0*/  @P1 LDGSTS.E.BYPASS.LTC128B.128 [R207+0x8100], [R16.64], !P4 ;  /* 0x0810000010cf1fae */ /* 0x0007e2000e101d54 */
[C---:B------:R-:W-:Y:S02]  /*22d0*/  IADD3 R191, R204.reuse, 0x2000, RZ ;  /* 0x00002000ccbf7810 */ /* 0x040fe40007ffe0ff */
[--C-:B------:R-:W-:Y:S01]  /*22e0*/  @P0 IMAD.WIDE R26, R217, 0x2, R8.reuse ;  /* 0x00000002d91a0825 */ /* 0x100fe200078e0208 */
[----:B------:R4:W-:Y:S01]  /*22f0*/  @P1 LDGSTS.E.BYPASS.LTC128B.128 [R207+0xa100], [R24.64], !P3 ;  /* 0x0a10000018cf1fae */ /* 0x0009e2000d901d54 */
[----:B------:R-:W-:Y:S02]  /*2300*/  IADD3 R190, R204, 0x2800, RZ ;  /* 0x00002800ccbe7810 */ /* 0x000fe40007ffe0ff */
[----:B------:R-:W-:Y:S01]  /*2310*/  @P0 IMAD.WIDE R8, R216, 0x2, R8 ;  /* 0x00000002d8080825 */ /* 0x000fe200078e0208 */
[----:B------:R3:W-:Y:S01]  /*2320*/  @P0 LDGSTS.E.BYPASS.LTC128B.128 [R207+0x7100], [R22.64], !P5 ;  /* 0x0710000016cf0fae */ /* 0x0007e2000e901d54 */
[----:B------:R-:W-:-:S02]  /*2330*/  IADD3 R189, R204, 0x3000, RZ ;  /* 0x00003000ccbd7810 */ /* 0x000fc40007ffe0ff */
[----:B------:R-:W-:Y:S01]  /*2340*/  IMAD.WIDE R10, R217, 0x2, RZ ;  /* 0x00000002d90a7825 */ /* 0x000fe200078e02ff */
[----:B------:R4:W-:Y:S01]  /*2350*/  @P0 LDGSTS.E.BYPASS.LTC128B.128 [R207+0x9100], [R26.64], !P4 ;  /* 0x091000001acf0fae */ /* 0x0009e2000e101d54 */
[----:B------:R-:W-:Y:S02]  /*2360*/  IADD3 R188, R204, 0x3800, RZ ;  /* 0x00003800ccbc7810 */ /* 0x000fe40007ffe0ff */
[----:B--2---:R-:W-:Y:S01]  /*2370*/  IMAD.WIDE R14, R218, 0x2, RZ ;  /* 0x00000002da0e7825 */ /* 0x004fe200078e02ff */
[----:B------:R2:W-:Y:S01]  /*2380*/  @P0 LDGSTS.E.BYPASS.LTC128B.128 [R207+0xb100], [R8.64], !P3 ;  /* 0x0b10000008cf0fae */ /* 0x0005e2000d901d54 */
[----:B------:R-:W-:Y:S02]  /*2390*/  IADD3 R187, R204, 0x4000, RZ ;  /* 0x00004000ccbb7810 */ /* 0x000fe40007ffe0ff */
[----:B------:R-:W-:Y:S01]  /*23a0*/  IMAD.IADD R206, R84, 0x1, R7 ;  /* 0x0000000154ce7824 */ /* 0x000fe200078e0207 */
[----:B------:R-:W0:Y:S01]  /*23b0*/  LDGDEPBAR ;  /* 0x00000000000079af */ /* 0x000e220000000000 */
[----:B-----5:R-:W-:-:S02]  /*23c0*/  IADD3 R36, P0, R30, R14, RZ ;  /* 0x0000000e1e247210 */ /* 0x020fc40007f1e0ff */
[----:B------:R-:W-:Y:S01]  /*23d0*/  IADD3 R28, P1, R14, R20, RZ ;  /* 0x000000140e1c7210 */ /* 0x000fe20007f3e0ff */
[----:B------:R-:W-:Y:S01]  /*23e0*/  IMAD.SHL.U32 R206, R206, 0x2, RZ ;  /* 0x00000002cece7824 */ /* 0x000fe200078e00ff */
[----:B------:R-:W-:Y:S01]  /*23f0*/  IADD3 R14, P6, R30, R10, RZ ;  /* 0x0000000a1e0e7210 */ /* 0x000fe20007fde0ff */
[----:B-1----:R-:W-:Y:S01]  /*2400*/  IMAD.X R37, R6, 0x1, R15, P0 ;  /* 0x0000000106257824 */ /* 0x002fe200000e060f */
[C---:B------:R-:W-:Y:S01]  /*2410*/  IADD3 R186, R204.reuse, 0x4800, RZ ;  /* 0x00004800ccba7810 */ /* 0x040fe20007ffe0ff */
[----:B------:R-:W-:Y:S01]  /*2420*/  IMAD.X R29, R15, 0x1, R5, P1 ;  /* 0x000000010f1d7824 */ /* 0x000fe200008e0605 */
[----:B------:R-:W-:Y:S01]  /*2430*/  IADD3 R185, R204, 0x5000, RZ ;  /* 0x00005000ccb97810 */ /* 0x000fe20007ffe0ff */
[--C-:B------:R-:W-:Y:S01]  /*2440*/  IMAD R202, R2, 0x2, R206.reuse ;  /* 0x0000000202ca7824 */ /* 0x100fe200078e02ce */
[----:B------:R-:W-:Y:S01]  /*2450*/  IADD3 R184, R204, 0x5800, RZ ;  /* 0x00005800ccb87810 */ /* 0x000fe20007ffe0ff */
[----:B------:R-:W-:Y:S01]  /*2460*/  IMAD.X R15, R6, 0x1, R11, P6 ;  /* 0x00000001060f7824 */ /* 0x000fe200030e060b */
[----:B------:R-:W-:Y:S01]  /*2470*/  ISETP.GE.AND P6, PT, R4, c[0x0][0x1d4], PT ;  /* 0x0000750004007a0c */ /* 0x000fe20003fc6270 */
[C---:B------:R-:W-:Y:S01]  /*2480*/  IMAD R201, R3.reuse, 0x2, R206 ;  /* 0x0000000203c97824 */ /* 0x040fe200078e02ce */
[----:B---3--:R-:W-:Y:S01]  /*2490*/  IADD3 R22, P0, R10, R20, RZ ;  /* 0x000000140a167210 */ /* 0x008fe20007f1e0ff */
[----:B------:R-:W-:-:S04]  /*24a0*/  IMAD R199, R3, 0x2, R202 ;  /* 0x0000000203c77824 */ /* 0x000fc800078e02ca */
[----:B------:R-:W-:Y:S02]  /*24b0*/  IMAD.X R23, R11, 0x1, R5, P0 ;  /* 0x000000010b177824 */ /* 0x000fe400000e0605 */
[----:B--2---:R-:W-:Y:S01]  /*24c0*/  IMAD.WIDE R8, R216, 0x2, RZ ;  /* 0x00000002d8087825 */ /* 0x004fe200078e02ff */
[----:B------:R-:W-:-:S04]  /*24d0*/  DEPBAR.LE SB0, 0x1 ;  /* 0x000080400000791a */ /* 0x000fc80000000000 */
[----:B------:R-:W-:-:S04]  /*24e0*/  DEPBAR.LE SB0, 0x0 ;  /* 0x000080000000791a */ /* 0x000fc80000000000 */
[----:B------:R-:W-:Y:S01]  /*24f0*/  BAR.SYNC.DEFER_BLOCKING 0x0 ;  /* 0x0000000000007b1d */ /* 0x000fe20000010000 */
[----:B------:R-:W-:Y:S02]  /*2500*/  IADD3 R30, P1, R30, R8, RZ ;  /* 0x000000081e1e7210 */ /* 0x000fe40007f3e0ff */
[----:B------:R-:W-:-:S03]  /*2510*/  IADD3 R20, P0, R8, R20, RZ ;  /* 0x0000001408147210 */ /* 0x000fc60007f1e0ff */
[----:B------:R-:W-:Y:S01]  /*2520*/  IMAD.X R31, R6, 0x1, R9, P1 ;  /* 0x00000001061f7824 */ /* 0x000fe200008e0609 */
[----:B------:R-:W-:Y:S01]  /*2530*/  ISETP.GE.AND P1, PT, R218, c[0x0][0x1d4], PT ;  /* 0x00007500da007a0c */ /* 0x000fe20003f26270 */
[----:B------:R-:W-:-:S03]  /*2540*/  IMAD.X R21, R9, 0x1, R5, P0 ;  /* 0x0000000109157824 */ /* 0x000fc600000e0605 */
[C---:B------:R-:W-:Y:S02]  /*2550*/  ISETP.LT.OR P0, PT, R13.reuse, 0x1, P1 ;  /* 0x000000010d00780c */ /* 0x040fe40000f01670 */
[----:B------:R-:W-:Y:S01]  /*2560*/  ISETP.GE.AND P1, PT, R0, c[0x0][0x1d4], PT ;  /* 0x0000750000007a0c */ /* 0x000fe20003f26270 */
[----:B------:R-:W-:Y:S01]  /*2570*/  IMAD.MOV.U32 R0, RZ, RZ, 0x40 ;  /* 0x00000040ff007424 */ /* 0x000fe200078e00ff */
[----:B------:R-:W-:Y:S04]  /*2580*/  LDSM.16.M88.4 R4, [R206+0xc100] ;  /* 0x00c10000ce04783b */ /* 0x000fe80000000200 */
[----:B------:R-:W-:Y:S04]  /*2590*/  LDSM.16.M88.4 R16, [R202+0xc100] ;  /* 0x00c10000ca10783b */ /* 0x000fe80000000200 */
[----:B------:R-:W-:Y:S04]  /*25a0*/  LDSM.16.M88.4 R60, [R205+0x6100] ;  /* 0x00610000cd3c783b */ /* 0x000fe80000000200 */
[----:B------:R-:W1:Y:S04]  /*25b0*/  LDSM.16.M88.4 R52, [R205+0x6900] ;  /* 0x00690000cd34783b */ /* 0x000e680000000200 */
[----:B------:R-:W2:Y:S04]  /*25c0*/  LDSM.16.M88.4 R44, [R205+0x7100] ;  /* 0x00710000cd2c783b */ /* 0x000ea80000000200 */
[----:B------:R-:W3:Y:S04]  /*25d0*/  LDSM.16.M88.4 R8, [R205+0x7900] ;  /* 0x00790000cd08783b */ /* 0x000ee80000000200 */
[----:B------:R-:W5:Y:S04]  /*25e0*/  LDSM.16.M88.4 R76, [R204] ;  /* 0x00000000cc4c783b */ /* 0x000f680000000200 */
[----:B------:R-:W3:Y:S04]  /*25f0*/  LDSM.16.M88.4 R64, [R204+0x800] ;  /* 0x00080000cc40783b */ /* 0x000ee80000000200 */
[----:B------:R-:W-:Y:S04]  /*2600*/  LDSM.16.M88.4 R32, [R204+0x1000] ;  /* 0x00100000cc20783b */ /* 0x000fe80000000200 */
[----:B----4-:R-:W-:Y:S04]  /*2610*/  LDSM.16.M88.4 R24, [R204+0x1800] ;  /* 0x00180000cc18783b */ /* 0x010fe80000000200 */
[----:B------:R-:W-:Y:S01]  /*2620*/  @!PT LDS RZ, [RZ] ;  /* 0x00000000fffff984 */ /* 0x000fe20000000800 */
[----:B------:R-:W-:Y:S01]  /*2630*/  @!PT LDS RZ, [RZ] ;  /* 0x00000000fffff984 */ /* 0x000fe20000000800 */
[----:B------:R-:W-:Y:S01]  /*2640*/  @!PT LDS RZ, [RZ] ;  /* 0x00000000fffff984 */ /* 0x000fe20000000800 */
[----:B------:R4:W-:Y:S01]  /*2650*/  LDGSTS.E.BYPASS.LTC128B.128 [R207+0x100], [R36.64], !P0 ;  /* 0x0010000024cf7fae */ /* 0x0009e2000c101d54 */
[----:B------:R-:W-:-:S02]  /*2660*/  ISETP.LT.OR P0, PT, R13, 0x1, P6 ;  /* 0x000000010d00780c */ /* 0x000fc40003701670 */
[C---:B------:R-:W-:Y:S01]  /*2670*/  ISETP.LT.OR P6, PT, R13.reuse, 0x21, P6 ;  /* 0x000000210d00780c */ /* 0x040fe200037c1670 */
[----:B-1----:R-:W-:Y:S10]  /*2680*/  HMMA.16816.F32.BF16 R56, R4, R52, RZ ;  /* 0x000000340438723c */ /* 0x002ff400000418ff */
[----:B------:R1:W-:Y:S01]  /*2690*/  LDGSTS.E.BYPASS.LTC128B.128 [R207+0x2100], [R14.64], !P0 ;  /* 0x021000000ecf7fae */ /* 0x0003e2000c101d54 */
[----:B------:R-:W-:-:S02]  /*26a0*/  ISETP.LT.OR P0, PT, R13, 0x1, P1 ;  /* 0x000000010d00780c */ /* 0x000fc40000f01670 */
[C---:B------:R-:W-:Y:S01]  /*26b0*/  ISETP.LT.OR P1, PT, R13.reuse, 0x21, P1 ;  /* 0x000000210d00780c */ /* 0x040fe20000f21670 */
[C---:B--2---:R-:W-:Y:S10]  /*26c0*/  HMMA.16816.F32.BF16 R48, R4.reuse, R44, RZ ;  /* 0x0000002c0430723c */ /* 0x044ff400000418ff */
[----:B------:R2:W-:Y:S01]  /*26d0*/  LDGSTS.E.BYPASS.LTC128B.128 [R207+0x4100], [R30.64], !P0 ;  /* 0x041000001ecf7fae */ /* 0x0005e2000c101d54 */
[----:B------:R-:W-:Y:S01]  /*26e0*/  ISETP.GE.AND P0, PT, R218, c[0x0][0x1d4], PT ;  /* 0x00007500da007a0c */ /* 0x000fe20003f06270 */
[----:B------:R-:W-:Y:S03]  /*26f0*/  HMMA.16816.F32.BF16 R52, R4, R54, RZ ;  /* 0x000000360434723c */ /* 0x000fe600000418ff */
[----:B------:R-:W-:-:S05]  /*2700*/  ISETP.LT.OR P0, PT, R13, 0x21, P0 ;  /* 0x000000210d00780c */ /* 0x000fca0000701670 */
[C---:B------:R-:W-:Y:S08]  /*2710*/  HMMA.16816.F32.BF16 R44, R4.reuse, R46, RZ ;  /* 0x0000002e042c723c */ /* 0x040ff000000418ff */
[----:B------:R2:W-:Y:S01]  /*2720*/  LDGSTS.E.BYPASS.LTC128B.128 [R207+0x1100], [R28.64], !P0 ;  /* 0x011000001ccf7fae */ /* 0x0005e2000c101d54 */
[----:B------:R-:W-:Y:S01]  /*2730*/  LOP3.LUT P0, RZ, R12, 0x4, RZ, 0xc0, !PT ;  /* 0x000000040cff7812 */ /* 0x000fe2000780c0ff */
[----:B---3--:R-:W-:Y:S02]  /*2740*/  HMMA.16816.F32.BF16 R40, R4, R8, RZ ;  /* 0x000000080428723c */ /* 0x008fe400000418ff */
[----:B------:R3:W-:Y:S01]  /*2750*/  LDGSTS.E.BYPASS.LTC128B.128 [R207+0x3100], [R22.64], !P6 ;  /* 0x0310000016cf7fae */ /* 0x0007e2000f101d54 */
[----:B------:R-:W-:-:S02]  /*2760*/  SEL R0, R0, 0xffffffc0, !P0 ;  /* 0xffffffc000007807 */ /* 0x000fc40004000000 */
[----:B------:R-:W-:Y:S01]  /*2770*/  PLOP3.LUT P0, PT, PT, PT, UP0, 0x40, 0x0 ;  /* 0x000000000000781c */ /* 0x000fe20003f0e808 */
[----:B------:R3:W-:Y:S01]  /*2780*/  LDGSTS.E.BYPASS.LTC128B.128 [R207+0x5100], [R20.64], !P1 ;  /* 0x0510000014cf7fae */ /* 0x0007e2000c901d54 */
[----:B------:R-:W-:Y:S01]  /*2790*/  ISETP.GT.AND P1, PT, R210, 0x3f, PT ;  /* 0x0000003fd200780c */ /* 0x000fe20003f24270 */
[----:B-1----:R-:W-:Y:S01]  /*27a0*/  HMMA.16816.F32.BF16 R12, R4, R60, RZ ;  /* 0x0000003c040c723c */ /* 0x002fe200000418ff */
[----:B------:R-:W-:Y:S01]  /*27b0*/  IMAD.IADD R200, R205, 0x1, R0 ;  /* 0x00000001cdc87824 */ /* 0x000fe200078e0200 */
[----:B----4-:R-:W-:Y:S01]  /*27c0*/  LDSM.16.M88.4 R36, [R201+0xc100] ;  /* 0x00c10000c924783b */ /* 0x010fe20000000200 */
[----:B------:R-:W-:-:S03]  /*27d0*/  IMAD.IADD R192, R0, 0x1, R204 ;  /* 0x0000000100c07824 */ /* 0x000fc600078e02cc */
[----:B------:R-:W1:Y:S02]  /*27e0*/  LDSM.16.M88.4 R72, [R200+0x6100] ;  /* 0x00610000c848783b */ /* 0x000e640000000200 */
[C---:B------:R-:W-:Y:S02]  /*27f0*/  HMMA.16816.F32.BF16 R60, R4.reuse, R62, RZ ;  /* 0x0000003e043c723c */ /* 0x040fe400000418ff */
[----:B------:R-:W-:Y:S04]  /*2800*/  LDSM.16.M88.4 R80, [R192] ;  /* 0x00000000c050783b */ /* 0x000fe80000000200 */
[----:B------:R-:W-:Y:S02]  /*2810*/  LDSM.16.M88.4 R68, [R200+0x6900] ;  /* 0x00690000c844783b */ /* 0x000fe40000000200 */
[----:B------:R-:W-:Y:S02]  /*2820*/  HMMA.16816.F32.BF16 R4, R4, R10, RZ ;  /* 0x0000000a0404723c */ /* 0x000fe400000418ff */
[----:B------:R-:W4:Y:S04]  /*2830*/  LDSM.16.M88.4 R8, [R199+0xc100] ;  /* 0x00c10000c708783b */ /* 0x000f280000000200 */
[----:B--2---:R-:W2:Y:S02]  /*2840*/  LDSM.16.M88.4 R28, [R200+0x7100] ;  /* 0x00710000c81c783b */ /* 0x004ea40000000200 */
[C---:B-----5:R-:W-:Y:S02]  /*2850*/  HMMA.16816.F32.BF16 R12, R16.reuse, R76, R12 ;  /* 0x0000004c100c723c */ /* 0x060fe4000004180c */
[----:B---3--:R-:W3:Y:S04]  /*2860*/  LDSM.16.M88.4 R20, [R200+0x7900] ;  /* 0x00790000c814783b */ /* 0x008ee80000000200 */
[----:B------:R-:W0:Y:S02]  /*2870*/  LDGDEPBAR ;  /* 0x00000000000079af */ /* 0x000e240000000000 */
[C---:B------:R-:W-:Y:S02]  /*2880*/  HMMA.16816.F32.BF16 R60, R16.reuse, R78, R60 ;  /* 0x0000004e103c723c */ /* 0x040fe4000004183c */
[----:B------:R-:W-:Y:S06]  /*2890*/  LDSM.16.M88.4 R76, [R205+0x8100] ;  /* 0x00810000cd4c783b */ /* 0x000fec0000000200 */
[----:B------:R-:W-:Y:S08]  /*28a0*/  HMMA.16816.F32.BF16 R56, R16, R64, R56 ;  /* 0x000000401038723c */ /* 0x000ff00000041838 */
[----:B-1----:R-:W-:Y:S08]  /*28b0*/  HMMA.16816.F32.BF16 R12, R36, R72, R12 ;  /* 0x00000048240c723c */ /* 0x002ff0000004180c */
[C---:B------:R-:W-:Y:S01]  /*28c0*/  HMMA.16816.F32.BF16 R52, R16.reuse, R66, R52 ;  /* 0x000000421034723c */ /* 0x040fe20000041834 */
[----:B------:R-:W-:Y:S07]  /*28d0*/  LDSM.16.M88.4 R64, [R192+0x800] ;  /* 0x00080000c040783b */ /* 0x000fee0000000200 */
[C---:B------:R-:W-:Y:S08]  /*28e0*/  HMMA.16816.F32.BF16 R48, R16.reuse, R32, R48 ;  /* 0x000000201030723c */ /* 0x040ff00000041830 */
[C---:B------:R-:W-:Y:S01]  /*28f0*/  HMMA.16816.F32.BF16 R44, R16.reuse, R34, R44 ;  /* 0x00000022102c723c */ /* 0x040fe2000004182c */
[----:B------:R-:W-:Y:S07]  /*2900*/  LDSM.16.M88.4 R32, [R192+0x1000] ;  /* 0x00100000c020783b */ /* 0x000fee0000000200 */
[C---:B------:R-:W-:Y:S08]  /*2910*/  HMMA.16816.F32.BF16 R40, R16.reuse, R24, R40 ;  /* 0x000000181028723c */ /* 0x040ff00000041828 */
[----:B------:R-:W-:Y:S01]  /*2920*/  HMMA.16816.F32.BF16 R4, R16, R26, R4 ;  /* 0x0000001a1004723c */ /* 0x000fe20000041804 */
[----:B------:R-:W1:Y:S04]  /*2930*/  LDSM.16.M88.4 R16, [R206+0x10100] ;  /* 0x01010000ce10783b */ /* 0x000e680000000200 */
[----:B------:R-:W5:Y:S03]  /*2940*/  LDSM.16.M88.4 R24, [R192+0x1800] ;  /* 0x00180000c018783b */ /* 0x000f660000000200 */
[----:B------:R-:W-:Y:S01]  /*2950*/  HMMA.16816.F32.BF16 R60, R36, R74, R60 ;  /* 0x0000004a243c723c */ /* 0x000fe2000004183c */
[----:B------:R-:W-:Y:S07]  /*2960*/  LDSM.16.M88.4 R72, [R205+0x8900] ;  /* 0x00890000cd48783b */ /* 0x000fee0000000200 */
[----:B----4-:R-:W-:Y:S08]  /*2970*/  HMMA.16816.F32.BF16 R12, R8, R80, R12 ;  /* 0x00000050080c723c */ /* 0x010ff0000004180c */
[C---:B------:R-:W-:Y:S08]  /*2980*/  HMMA.16816.F32.BF16 R56, R36.reuse, R68, R56 ;  /* 0x000000442438723c */ /* 0x040ff00000041838 */
[C---:B------:R-:W-:Y:S01]  /*2990*/  HMMA.16816.F32.BF16 R52, R36.reuse, R70, R52 ;  /* 0x000000462434723c */ /* 0x040fe20000041834 */
[----:B------:R-:W-:Y:S07]  /*29a0*/  LDSM.16.M88.4 R68, [R204+0x2000] ;  /* 0x00200000cc44783b */ /* 0x000fee0000000200 */
[C---:B--2---:R-:W-:Y:S08]  /*29b0*/  HMMA.16816.F32.BF16 R48, R36.reuse, R28, R48 ;  /* 0x0000001c2430723c */ /* 0x044ff00000041830 */
[C---:B------:R-:W-:Y:S01]  /*29c0*/  HMMA.16816.F32.BF16 R44, R36.reuse, R30, R44 ;  /* 0x0000001e242c723c */ /* 0x040fe2000004182c */
[----:B------:R-:W-:Y:S07]  /*29d0*/  LDSM.16.M88.4 R28, [R205+0x9100] ;  /* 0x00910000cd1c783b */ /* 0x000fee0000000200 */
[C---:B---3--:R-:W-:Y:S08]  /*29e0*/  HMMA.16816.F32.BF16 R40, R36.reuse, R20, R40 ;  /* 0x000000142428723c */ /* 0x048ff00000041828 */
[----:B------:R-:W-:Y:S01]  /*29f0*/  HMMA.16816.F32.BF16 R36, R36, R22, R4 ;  /* 0x000000162424723c */ /* 0x000fe20000041804 */
[----:B------:R-:W2:Y:S04]  /*2a00*/  LDSM.16.M88.4 R4, [R202+0x10100] ;  /* 0x01010000ca04783b */ /* 0x000ea80000000200 */
[----:B------:R-:W3:Y:S03]  /*2a10*/  LDSM.16.M88.4 R20, [R205+0x9900] ;  /* 0x00990000cd14783b */ /* 0x000ee60000000200 */
[----:B------:R-:W-:Y:S01]  /*2a20*/  HMMA.16816.F32.BF16 R60, R8, R82, R60 ;  /* 0x00000052083c723c */ /* 0x000fe2000004183c */
[----:B------:R-:W-:Y:S07]  /*2a30*/  LDSM.16.M88.4 R80, [R200+0x8100] ;  /* 0x00810000c850783b */ /* 0x000fee0000000200 */
[----:B-1----:R-:W-:Y:S08]  /*2a40*/  HMMA.16816.F32.BF16 R12, R16, R76, R12 ;  /* 0x0000004c100c723c */ /* 0x002ff0000004180c */
[C---:B------:R-:W-:Y:S08]  /*2a50*/  HMMA.16816.F32.BF16 R56, R8.reuse, R64, R56 ;  /* 0x000000400838723c */ /* 0x040ff00000041838 */
[C---:B------:R-:W-:Y:S01]  /*2a60*/  HMMA.16816.F32.BF16 R52, R8.reuse, R66, R52 ;  /* 0x000000420834723c */ /* 0x040fe20000041834 */
[----:B------:R-:W-:Y:S07]  /*2a70*/  LDSM.16.M88.4 R64, [R204+0x2800] ;  /* 0x00280000cc40783b */ /* 0x000fee0000000200 */
[C---:B------:R-:W-:Y:S08]  /*2a80*/  HMMA.16816.F32.BF16 R48, R8.reuse, R32, R48 ;  /* 0x000000200830723c */ /* 0x040ff00000041830 */
[C---:B------:R-:W-:Y:S01]  /*2a90*/  HMMA.16816.F32.BF16 R44, R8.reuse, R34, R44 ;  /* 0x00000022082c723c */ /* 0x040fe2000004182c */
[----:B------:R-:W-:Y:S07]  /*2aa0*/  LDSM.16.M88.4 R32, [R204+0x3000] ;  /* 0x00300000cc20783b */ /* 0x000fee0000000200 */
[C---:B-----5:R-:W-:Y:S08]  /*2ab0*/  HMMA.16816.F32.BF16 R40, R8.reuse, R24, R40 ;  /* 0x000000180828723c */ /* 0x060ff00000041828 */
[----:B------:R-:W-:Y:S01]  /*2ac0*/  HMMA.16816.F32.BF16 R36, R8, R26, R36 ;  /* 0x0000001a0824723c */ /* 0x000fe20000041824 */
[----:B------:R-:W1:Y:S04]  /*2ad0*/  LDSM.16.M88.4 R8, [R201+0x10100] ;  /* 0x01010000c908783b */ /* 0x000e680000000200 */
[----:B------:R-:W4:Y:S03]  /*2ae0*/  LDSM.16.M88.4 R24, [R204+0x3800] ;  /* 0x00380000cc18783b */ /* 0x000f260000000200 */
[----:B------:R-:W-:Y:S01]  /*2af0*/  HMMA.16816.F32.BF16 R60, R16, R78, R60 ;  /* 0x0000004e103c723c */ /* 0x000fe2000004183c */
[----:B------:R-:W-:Y:S07]  /*2b00*/  LDSM.16.M88.4 R76, [R200+0x8900] ;  /* 0x00890000c84c783b */ /* 0x000fee0000000200 */
[----:B--2---:R-:W-:Y:S08]  /*2b10*/  HMMA.16816.F32.BF16 R12, R4, R68, R12 ;  /* 0x00000044040c723c */ /* 0x004ff0000004180c */
[C---:B------:R-:W-:Y:S08]  /*2b20*/  HMMA.16816.F32.BF16 R56, R16.reuse, R72, R56 ;  /* 0x000000481038723c */ /* 0x040ff00000041838 */
[C---:B------:R-:W-:Y:S01]  /*2b30*/  HMMA.16816.F32.BF16 R52, R16.reuse, R74, R52 ;  /* 0x0000004a1034723c */ /* 0x040fe20000041834 */
[----:B------:R-:W-:Y:S07]  /*2b40*/  LDSM.16.M88.4 R72, [R192+0x2000] ;  /* 0x00200000c048783b */ /* 0x000fee0000000200 */
[C---:B------:R-:W-:Y:S08]  /*2b50*/  HMMA.16816.F32.BF16 R48, R16.reuse, R28, R48 ;  /* 0x0000001c1030723c */ /* 0x040ff00000041830 */
[C---:B------:R-:W-:Y:S01]  /*2b60*/  HMMA.16816.F32.BF16 R44, R16.reuse, R30, R44 ;  /* 0x0000001e102c723c */ /* 0x040fe2000004182c */
[----:B------:R-:W2:Y:S07]  /*2b70*/  LDSM.16.M88.4 R28, [R199+0x10100] ;  /* 0x01010000c71c783b */ /* 0x000eae0000000200 */
[C---:B---3--:R-:W-:Y:S08]  /*2b80*/  HMMA.16816.F32.BF16 R40, R16.reuse, R20, R40 ;  /* 0x000000141028723c */ /* 0x048ff00000041828 */
[----:B------:R-:W-:Y:S01]  /*2b90*/  HMMA.16816.F32.BF16 R36, R16, R22, R36 ;  /* 0x000000161024723c */ /* 0x000fe20000041824 */
[----:B------:R-:W3:Y:S04]  /*2ba0*/  LDSM.16.M88.4 R20, [R200+0x9100] ;  /* 0x00910000c814783b */ /* 0x000ee80000000200 */
[----:B------:R-:W5:Y:S03]  /*2bb0*/  LDSM.16.M88.4 R16, [R200+0x9900] ;  /* 0x00990000c810783b */ /* 0x000f660000000200 */
        /* <DEDUP_REMOVED lines=9> */
[C---:B----4-:R-:W-:Y:S08]  /*2c50*/  HMMA.16816.F32.BF16 R40, R4.reuse, R24, R40 ;  /* 0x000000180428723c */ /* 0x050ff00000041828 */
[----:B------:R-:W-:Y:S01]  /*2c60*/  HMMA.16816.F32.BF16 R36, R4, R26, R36 ;  /* 0x0000001a0424723c */ /* 0x000fe20000041824 */
[----:B------:R-:W-:Y:S04]  /*2c70*/  LDSM.16.M88.4 R4, [R206+0x14100] ;  /* 0x01410000ce04783b */ /* 0x000fe80000000200 */
[----:B------:R-:W1:Y:S03]  /*2c80*/  LDSM.16.M88.4 R24, [R205+0xa100] ;  /* 0x00a10000cd18783b */ /* 0x000e660000000200 */
[----:B------:R-:W-:Y:S01]  /*2c90*/  HMMA.16816.F32.BF16 R60, R8, R82, R60 ;  /* 0x00000052083c723c */ /* 0x000fe2000004183c */
[----:B------:R-:W-:Y:S07]  /*2ca0*/  LDSM.16.M88.4 R80, [R204+0x4000] ;  /* 0x00400000cc50783b */ /* 0x000fee0000000200 */
[----:B--2---:R-:W-:Y:S08]  /*2cb0*/  HMMA.16816.F32.BF16 R12, R28, R72, R12 ;  /* 0x000000481c0c723c */ /* 0x004ff0000004180c */
[C---:B------:R-:W-:Y:S08]  /*2cc0*/  HMMA.16816.F32.BF16 R56, R8.reuse, R76, R56 ;  /* 0x0000004c0838723c */ /* 0x040ff00000041838 */
[C---:B------:R-:W-:Y:S01]  /*2cd0*/  HMMA.16816.F32.BF16 R52, R8.reuse, R78, R52 ;  /* 0x0000004e0834723c */ /* 0x040fe20000041834 */
[----:B------:R-:W2:Y:S07]  /*2ce0*/  LDSM.16.M88.4 R76, [R202+0x14100] ;  /* 0x01410000ca4c783b */ /* 0x000eae0000000200 */
[C---:B---3--:R-:W-:Y:S08]  /*2cf0*/  HMMA.16816.F32.BF16 R48, R8.reuse, R20, R48 ;  /* 0x000000140830723c */ /* 0x048ff00000041830 */
[C---:B------:R-:W-:Y:S01]  /*2d00*/  HMMA.16816.F32.BF16 R44, R8.reuse, R22, R44 ;  /* 0x00000016082c723c */ /* 0x040fe2000004182c */
[----:B------:R-:W3:Y:S07]  /*2d10*/  LDSM.16.M88.4 R20, [R205+0xa900] ;  /* 0x00a90000cd14783b */ /* 0x000eee0000000200 */
[C---:B-----5:R-:W-:Y:S08]  /*2d20*/  HMMA.16816.F32.BF16 R40, R8.reuse, R16, R40 ;  /* 0x000000100828723c */ /* 0x060ff00000041828 */
[----:B------:R-:W-:Y:S01]  /*2d30*/  HMMA.16816.F32.BF16 R36, R8, R18, R36 ;  /* 0x000000120824723c */ /* 0x000fe20000041824 */
[----:B------:R-:W4:Y:S04]  /*2d40*/  LDSM.16.M88.4 R16, [R205+0xb100] ;  /* 0x00b10000cd10783b */ /* 0x000f280000000200 */
        /* <DEDUP_REMOVED lines=12> */
[----:B------:R-:W-:Y:S04]  /*2e10*/  LDSM.16.M88.4 R32, [R201+0x14100] ;  /* 0x01410000c920783b */ /* 0x000fe80000000200 */
[----:B------:R-:W1:Y:S03]  /*2e20*/  LDSM.16.M88.4 R28, [R200+0xa100] ;  /* 0x00a10000c81c783b */ /* 0x000e660000000200 */
[----:B------:R-:W-:Y:S01]  /*2e30*/  HMMA.16816.F32.BF16 R60, R4, R26, R60 ;  /* 0x0000001a043c723c */ /* 0x000fe2000004183c */
[----:B------:R-:W-:Y:S07]  /*2e40*/  LDSM.16.M88.4 R24, [R200+0xa900] ;  /* 0x00a90000c818783b */ /* 0x000fee0000000200 */
[----:B--2---:R-:W-:Y:S08]  /*2e50*/  HMMA.16816.F32.BF16 R12, R76, R80, R12 ;  /* 0x000000504c0c723c */ /* 0x004ff0000004180c */
[C---:B---3--:R-:W-:Y:S08]  /*2e60*/  HMMA.16816.F32.BF16 R56, R4.reuse, R20, R56 ;  /* 0x000000140438723c */ /* 0x048ff00000041838 */
[C---:B------:R-:W-:Y:S01]  /*2e70*/  HMMA.16816.F32.BF16 R52, R4.reuse, R22, R52 ;  /* 0x000000160434723c */ /* 0x040fe20000041834 */
[----:B------:R-:W-:Y:S07]  /*2e80*/  LDSM.16.M88.4 R20, [R200+0xb100] ;  /* 0x00b10000c814783b */ /* 0x000fee0000000200 */
[C---:B----4-:R-:W-:Y:S08]  /*2e90*/  HMMA.16816.F32.BF16 R48, R4.reuse, R16, R48 ;  /* 0x000000100430723c */ /* 0x050ff00000041830 */
[C---:B------:R-:W-:Y:S01]  /*2ea0*/  HMMA.16816.F32.BF16 R44, R4.reuse, R18, R44 ;  /* 0x00000012042c723c */ /* 0x040fe2000004182c */
[----:B------:R-:W-:Y:S07]  /*2eb0*/  LDSM.16.M88.4 R16, [R200+0xb900] ;  /* 0x00b90000c810783b */ /* 0x000fee0000000200 */
[C---:B-----5:R-:W-:Y:S08]  /*2ec0*/  HMMA.16816.F32.BF16 R40, R4.reuse, R8, R40 ;  /* 0x000000080428723c */ /* 0x060ff00000041828 */
[----:B------:R-:W-:Y:S01]  /*2ed0*/  HMMA.16816.F32.BF16 R36, R4, R10, R36 ;  /* 0x0000000a0424723c */ /* 0x000fe20000041824 */
[----:B------:R-:W-:Y:S04]  /*2ee0*/  LDSM.16.M88.4 R8, [R199+0x14100] ;  /* 0x01410000c708783b */ /* 0x000fe80000000200 */
[----:B------:R-:W2:Y:S03]  /*2ef0*/  LDSM.16.M88.4 R4, [R192+0x4000] ;  /* 0x00400000c004783b */ /* 0x000ea60000000200 */
[----:B------:R-:W-:Y:S08]  /*2f00*/  HMMA.16816.F32.BF16 R60, R76, R82, R60 ;  /* 0x000000524c3c723c */ /* 0x000ff0000004183c */
[----:B-1----:R-:W-:Y:S08]  /*2f10*/  HMMA.16816.F32.BF16 R12, R32, R28, R12 ;  /* 0x0000001c200c723c */ /* 0x002ff0000004180c */
[C---:B------:R-:W-:Y:S08]  /*2f20*/  HMMA.16816.F32.BF16 R56, R76.reuse, R72, R56 ;  /* 0x000000484c38723c */ /* 0x040ff00000041838 */
[C---:B------:R-:W-:Y:S01]  /*2f30*/  HMMA.16816.F32.BF16 R52, R76.reuse, R74, R52 ;  /* 0x0000004a4c34723c */ /* 0x040fe20000041834 */
[----:B------:R-:W1:Y:S07]  /*2f40*/  LDSM.16.M88.4 R72, [R192+0x4800] ;  /* 0x00480000c048783b */ /* 0x000e6e0000000200 */
[C---:B------:R-:W-:Y:S08]  /*2f50*/  HMMA.16816.F32.BF16 R48, R76.reuse, R68, R48 ;  /* 0x000000444c30723c */ /* 0x040ff00000041830 */
[C---:B------:R-:W-:Y:S01]  /*2f60*/  HMMA.16816.F32.BF16 R44, R76.reuse, R70, R44 ;  /* 0x000000464c2c723c */ /* 0x040fe2000004182c */
[----:B------:R-:W3:Y:S07]  /*2f70*/  LDSM.16.M88.4 R68, [R192+0x5000] ;  /* 0x00500000c044783b */ /* 0x000eee0000000200 */
[C---:B------:R-:W-:Y:S08]  /*2f80*/  HMMA.16816.F32.BF16 R40, R76.reuse, R64, R40 ;  /* 0x000000404c28723c */ /* 0x040ff00000041828 */
[----:B------:R-:W-:Y:S01]  /*2f90*/  HMMA.16816.F32.BF16 R36, R76, R66, R36 ;  /* 0x000000424c24723c */ /* 0x000fe20000041824 */
[----:B------:R-:W4:Y:S01]  /*2fa0*/  LDSM.16.M88.4 R64, [R192+0x5800] ;  /* 0x00580000c040783b */ /* 0x000f220000000200 */
[----:B------:R-:W-:-:S06]  /*2fb0*/  DEPBAR.LE SB0, 0x0 ;  /* 0x000080000000791a */ /* 0x000fcc0000000000 */
[----:B------:R-:W-:Y:S08]  /*2fc0*/  HMMA.16816.F32.BF16 R60, R32, R30, R60 ;  /* 0x0000001e203c723c */ /* 0x000ff0000004183c */
[----:B--2---:R-:W-:Y:S08]  /*2fd0*/  HMMA.16816.F32.BF16 R12, R8, R4, R12 ;  /* 0x00000004080c723c */ /* 0x004ff0000004180c */
[C---:B------:R-:W-:Y:S08]  /*2fe0*/  HMMA.16816.F32.BF16 R56, R32.reuse, R24, R56 ;  /* 0x000000182038723c */ /* 0x040ff00000041838 */
[C---:B------:R-:W-:Y:S08]  /*2ff0*/  HMMA.16816.F32.BF16 R52, R32.reuse, R26, R52 ;  /* 0x0000001a2034723c */ /* 0x040ff00000041834 */
[----:B------:R-:W-:Y:S01]  /*3000*/  HMMA.16816.F32.BF16 R48, R32, R20, R48 ;  /* 0x000000142030723c */ /* 0x000fe20000041830 */
[----:B------:R-:W-:-:S02]  /*3010*/  FMUL.FTZ R0, R14, c[0x0][0x320] ;  /* 0x0000c8000e007a20 */ /* 0x000fc40000410000 */
[----:B------:R-:W-:-:S04]  /*3020*/  FMUL.FTZ R13, R13, c[0x0][0x320] ;  /* 0x0000c8000d0d7a20 */ /* 0x000fc80000410000 */
[----:B------:R-:W2:Y:S01]  /*3030*/  MUFU.TANH R0, R0 ;  /* 0x0000000000007308 */ /* 0x000ea20000002400 */
[C---:B------:R-:W-:Y:S08]  /*3040*/  HMMA.16816.F32.BF16 R44, R32.reuse, R22, R44 ;  /* 0x00000016202c723c */ /* 0x040ff0000004182c */
[C---:B------:R-:W-:Y:S08]  /*3050*/  HMMA.16816.F32.BF16 R40, R32.reuse, R16, R40 ;  /* 0x000000102028723c */ /* 0x040ff00000041828 */
[----:B------:R-:W-:Y:S01]  /*3060*/  HMMA.16816.F32.BF16 R36, R32, R18, R36 ;  /* 0x000000122024723c */ /* 0x000fe20000041824 */
[----:B------:R2:W2:Y:S07]  /*3070*/  MUFU.TANH R19, R13 ;  /* 0x0000000d00137308 */ /* 0x0004ae0000002400 */
[C---:B------:R-:W-:Y:S07]  /*3080*/  HMMA.16816.F32.BF16 R60, R8.reuse, R6, R60 ;  /* 0x00000006083c723c */ /* 0x040fee000004183c */
[----:B------:R-:W-:Y:S01]  /*3090*/  FMUL.FTZ R6, R12, c[0x0][0x320] ;  /* 0x0000c8000c067a20 */ /* 0x000fe20000410000 */
[C---:B-1----:R-:W-:Y:S05]  /*30a0*/  HMMA.16816.F32.BF16 R56, R8.reuse, R72, R56 ;  /* 0x000000480838723c */ /* 0x042fea0000041838 */
[----:B------:R-:W1:Y:S03]  /*30b0*/  MUFU.TANH R6, R6 ;  /* 0x0000000600067308 */ /* 0x000e660000002400 */
[C---:B------:R-:W-:Y:S08]  /*30c0*/  HMMA.16816.F32.BF16 R52, R8.reuse, R74, R52 ;  /* 0x0000004a0834723c */ /* 0x040ff00000041834 */
[C---:B---3--:R-:W-:Y:S08]  /*30d0*/  HMMA.16816.F32.BF16 R48, R8.reuse, R68, R48 ;  /* 0x000000440830723c */ /* 0x048ff00000041830 */
[C---:B------:R-:W-:Y:S08]  /*30e0*/  HMMA.16816.F32.BF16 R44, R8.reuse, R70, R44 ;  /* 0x00000046082c723c */ /* 0x040ff0000004182c */
[C---:B----4-:R-:W-:Y:S08]  /*30f0*/  HMMA.16816.F32.BF16 R40, R8.reuse, R64, R40 ;  /* 0x000000400828723c */ /* 0x050ff00000041828 */
[----:B------:R-:W-:Y:S01]  /*3100*/  HMMA.16816.F32.BF16 R36, R8, R66, R36 ;  /* 0x000000420824723c */ /* 0x000fe20000041824 */
        /* <DEDUP_REMOVED lines=14> */
[----:B------:R-:W-:Y:S01]  /*31f0*/  IADD3 R13, -R221, 0x10, RZ ;  /* 0x00000010dd0d7810 */ /* 0x000fe20007ffe1ff */
[----:B------:R-:W-:Y:S02]  /*3200*/  IMAD.SHL.U32 R7, R217, 0x2, RZ ;  /* 0x00000002d9077824 */ /* 0x000fe400078e00ff */
[----:B------:R-:W-:Y:S01]  /*3210*/  IMAD R209, R4, c[0x0][0x2b8], R209 ;  /* 0x0000ae0004d17a24 */ /* 0x000fe200078e02d1 */
[----:B------:R-:W-:-:S03]  /*3220*/  LOP3.LUT R13, R13, 0xf, RZ, 0xc0, !PT ;  /* 0x0000000f0d0d7812 */ /* 0x000fc600078ec0ff */
[----:B------:R-:W-:Y:S01]  /*3230*/  IMAD.WIDE.U32 R10, R209, c[0x0][0x1e0], RZ ;  /* 0x00007800d10a7a25 */ /* 0x000fe200078e00ff */
[----:B------:R-:W-:-:S05]  /*3240*/  SHF.R.S32.HI R4, RZ, 0x1f, R209 ;  /* 0x0000001fff047819 */ /* 0x000fca00000114d1 */
[----:B------:R-:W-:-:S04]  /*3250*/  IMAD R4, R4, c[0x0][0x1e0], RZ ;  /* 0x0000780004047a24 */ /* 0x000fc800078e02ff */
[----:B------:R-:W-:-:S04]  /*3260*/  IMAD R5, R209, c[0x0][0x1e4], R4 ;  /* 0x00007900d1057a24 */ /* 0x000fc800078e0204 */
[----:B------:R-:W-:Y:S01]  /*3270*/  IMAD.IADD R11, R11, 0x1, R5 ;  /* 0x000000010b0b7824 */ /* 0x000fe200078e0205 */
[----:B--2---:R-:W-:-:S03]  /*3280*/  SHF.R.S32.HI R5, RZ, 0x1f, R208 ;  /* 0x0000001fff057819 */ /* 0x004fc600000114d0 */
[----:B------:R-:W-:Y:S01]  /*3290*/  IMAD.WIDE.U32 R8, R208, c[0x0][0x1f0], R10 ;  /* 0x00007c00d0087a25 */ /* 0x000fe200078e000a */
[----:B------:R-:W-:-:S03]  /*32a0*/  SHF.L.U64.HI R11, R218, 0x1, R133 ;  /* 0x00000001da0b7819 */ /* 0x000fc60000010285 */
[----:B------:R-:W-:Y:S01]  /*32b0*/  IMAD R5, R5, c[0x0][0x1f0], RZ ;  /* 0x00007c0005057a24 */ /* 0x000fe200078e02ff */
[----:B------:R-:W-:Y:S01]  /*32c0*/  IADD3 R18, P0, R8, UR16, RZ ;  /* 0x0000001008127c10 */ /* 0x000fe2000ff1e0ff */
[----:B------:R-:W-:Y:S01]  /*32d0*/  IMAD.SHL.U32 R10, R218, 0x2, RZ ;  /* 0x00000002da0a7824 */ /* 0x000fe200078e00ff */
[----:B------:R-:W-:Y:S01]  /*32e0*/  SHF.L.U64.HI R8, R217, 0x1, R220 ;  /* 0x00000001d9087819 */ /* 0x000fe200000102dc */
[----:B------:R-:W-:Y:S01]  /*32f0*/  IMAD R4, R208, c[0x0][0x1f4], R5 ;  /* 0x00007d00d0047a24 */ /* 0x000fe200078e0205 */
[----:B------:R-:W-:-:S04]  /*3300*/  SEL R5, RZ, 0x10, P4 ;  /* 0x00000010ff057807 */ /* 0x000fc80002000000 */
[----:B------:R-:W-:Y:S02]  /*3310*/  IADD3.X R9, R9, UR9, R4, P0, !PT ;  /* 0x0000000909097c10 */ /* 0x000fe400087fe404 */
[C---:B------:R-:W-:Y:S02]  /*3320*/  LEA R4, P0, R18.reuse, c[0x0][0x1c8], 0x1 ;  /* 0x0000720012047a11 */ /* 0x040fe400078008ff */
[----:B------:R-:W-:Y:S02]  /*3330*/  IADD3 R20, -R5, 0x10, RZ ;  /* 0x0000001005147810 */ /* 0x000fe40007ffe1ff */
[----:B------:R-:W-:Y:S01]  /*3340*/  LEA.HI.X R18, R18, c[0x0][0x1cc], R9, 0x1, P0 ;  /* 0x0000730012127a11 */ /* 0x000fe200000f0c09 */
[----:B------:R-:W1:Y:S01]  /*3350*/  SHFL.IDX PT, R12, R4, 0x1, 0x181f ;  /* 0x00381f00040c7f89 */ /* 0x000e6200000e0000 */
[----:B------:R-:W-:Y:S02]  /*3360*/  SEL R9, RZ, 0x10, P5 ;  /* 0x00000010ff097807 */ /* 0x000fe40002800000 */
[----:B------:R-:W-:Y:S01]  /*3370*/  LOP3.LUT R20, R20, 0xf, RZ, 0xc0, !PT ;  /* 0x0000000f14147812 */ /* 0x000fe200078ec0ff */
[----:B------:R-:W2:Y:S01]  /*3380*/  SHFL.IDX PT, R14, R18, 0x1, 0x181f ;  /* 0x00381f00120e7f89 */ /* 0x000ea200000e0000 */
[----:B------:R-:W-:-:S03]  /*3390*/  IADD3 R23, -R9, 0x10, RZ ;  /* 0x0000001009177810 */ /* 0x000fc60007ffe1ff */
[----:B------:R3:W4:Y:S01]  /*33a0*/  SHFL.IDX PT, R17, R4, RZ, 0x181f ;  /* 0x00181fff04117589 */ /* 0x00072200000e0000 */
[----:B------:R-:W-:-:S03]  /*33b0*/  LOP3.LUT R23, R23, 0xf, RZ, 0xc0, !PT ;  /* 0x0000000f17177812 */ /* 0x000fc600078ec0ff */
[----:B------:R-:W5:Y:S01]  /*33c0*/  SHFL.IDX PT, R16, R18, RZ, 0x181f ;  /* 0x00181fff12107589 */ /* 0x000f6200000e0000 */
[----:B-1----:R-:W-:-:S04]  /*33d0*/  IADD3 R22, P6, P0, R23, R12, R10 ;  /* 0x0000000c17167210 */ /* 0x002fc800078de00a */
[----:B--2---:R-:W-:Y:S02]  /*33e0*/  IADD3.X R23, RZ, R14, R11, P6, P0 ;  /* 0x0000000eff177210 */ /* 0x004fe400037e040b */
[----:B------:R-:W-:Y:S01]  /*33f0*/  IADD3 R20, P6, P0, R20, R12, R7 ;  /* 0x0000000c14147210 */ /* 0x000fe200078de007 */
[----:B---3--:R-:W-:-:S03]  /*3400*/  IMAD.SHL.U32 R4, R216, 0x2, RZ ;  /* 0x00000002d8047824 */ /* 0x008fc600078e00ff */
[----:B------:R-:W-:Y:S02]  /*3410*/  IADD3.X R21, RZ, R14, R8, P6, P0 ;  /* 0x0000000eff157210 */ /* 0x000fe400037e0408 */
[----:B------:R-:W-:Y:S02]  /*3420*/  IADD3 R24, P6, P0, R13, R12, R4 ;  /* 0x0000000c0d187210 */ /* 0x000fe400078de004 */
[----:B------:R-:W-:-:S04]  /*3430*/  SHF.L.U64.HI R13, R216, 0x1, R219 ;  /* 0x00000001d80d7819 */ /* 0x000fc800000102db */
[----:B------:R-:W-:Y:S02]  /*3440*/  IADD3.X R25, RZ, R14, R13, P6, P0 ;  /* 0x0000000eff197210 */ /* 0x000fe400037e040d */
[C---:B----4-:R-:W-:Y:S02]  /*3450*/  IADD3 R10, P6, R17.reuse, R10, RZ ;  /* 0x0000000a110a7210 */ /* 0x050fe40007fde0ff */
[----:B------:R-:W-:-:S03]  /*3460*/  IADD3 R26, P0, R17, R7, RZ ;  /* 0x00000007111a7210 */ /* 0x000fc60007f1e0ff */
[C---:B-----5:R-:W-:Y:S01]  /*3470*/  IMAD.X R11, R16.reuse, 0x1, R11, P6 ;  /* 0x00000001100b7824 */ /* 0x060fe200030e060b */
        /* <DEDUP_REMOVED lines=12> */
.L_x_250:
[----:B-12---:R-:W-:Y:S01]  /*3540*/  LOP3.LUT R23, R90, 0xffffffe0, RZ, 0xc0, !PT ;  /* 0xffffffe05a177812 */ /* 0x006fe200078ec0ff */
[----:B------:R-:W-:Y:S01]  /*3550*/  UIADD3 UR19, UR8, 0x1, -UR19 ;  /* 0x0000000108137890 */ /* 0x000fe2000fffe813 */
[----:B------:R-:W-:Y:S01]  /*3560*/  LEA.HI R89, R89, R86, RZ, 0x2 ;  /* 0x0000005659597211 */ /* 0x000fe200078f10ff */
[----:B------:R-:W-:Y:S01]  /*3570*/  FMUL.FTZ R17, R60, c[0x0][0x320] ;  /* 0x0000c8003c117a20 */ /* 0x000fe20000410000 */
[----:B------:R-:W-:Y:S01]  /*3580*/  SHF.R.S32.HI R21, RZ, 0x1f, R88 ;  /* 0x0000001fff157819 */ /* 0x000fe20000011458 */
[----:B------:R-:W-:Y:S01]  /*3590*/  IMAD.IADD R8, R86, 0x1, -R23 ;  /* 0x0000000156087824 */ /* 0x000fe200078e0a17 */
[----:B------:R-:W-:Y:S01]  /*35a0*/  LOP3.LUT R89, R89, 0xfffffffc, RZ, 0xc0, !PT ;  /* 0xfffffffc59597812 */ /* 0x000fe200078ec0ff */
[----:B------:R-:W-:Y:S01]  /*35b0*/  FMUL.FTZ R13, R61, c[0x0][0x320] ;  /* 0x0000c8003d0d7a20 */ /* 0x000fe20000410000 */
        /* <DEDUP_REMOVED lines=8> */
[----:B------:R-:W-:Y:S01]  /*3640*/  LEA.HI R4, R89, R89, RZ, 0x1 ;  /* 0x0000005959047211 */ /* 0x000fe200078f08ff */
[----:B------:R-:W-:Y:S01]  /*3650*/  FMUL.FTZ R5, R53, c[0x0][0x320] ;  /* 0x0000c80035057a20 */ /* 0x000fe20000410000 */
[----:B------:R-:W-:Y:S01]  /*3660*/  IADD3 R21, -R21, R88, RZ ;  /* 0x0000005815157210 */ /* 0x000fe20007ffe1ff */
[----:B------:R-:W-:Y:S01]  /*3670*/  FMUL.FTZ R44, R44, c[0x0][0x320] ;  /* 0x0000c8002c2c7a20 */ /* 0x000fe20000410000 */
[----:B------:R-:W-:Y:S01]  /*3680*/  LEA.HI.SX32 R12, R10, UR26, 0x1e ;  /* 0x0000001a0a0c7c11 */ /* 0x000fe2000f8ff2ff */
[----:B------:R-:W-:Y:S01]  /*3690*/  FMUL.FTZ R45, R45, c[0x0][0x320] ;  /* 0x0000c8002d2d7a20 */ /* 0x000fe20000410000 */
[----:B------:R-:W-:Y:S01]  /*36a0*/  LOP3.LUT R4, R4, 0x1ffffffe, RZ, 0xc0, !PT ;  /* 0x1ffffffe04047812 */ /* 0x000fe200078ec0ff */
[----:B------:R-:W-:Y:S01]  /*36b0*/  FMUL.FTZ R40, R40, c[0x0][0x320] ;  /* 0x0000c80028287a20 */ /* 0x000fe20000410000 */
[----:B------:R-:W-:Y:S01]  /*36c0*/  PLOP3.LUT P6, PT, PT, PT, UP2, 0x80, 0x0 ;  /* 0x000000000000781c */ /* 0x000fe20003fcf028 */
[----:B------:R-:W-:Y:S01]  /*36d0*/  IMAD R12, R21, 0x10, R12 ;  /* 0x00000010150c7824 */ /* 0x000fe200078e020c */
[----:B------:R-:W-:Y:S01]  /*36e0*/  PLOP3.LUT P0, PT, PT, PT, UP2, 0x80, 0x0 ;  /* 0x000000000000781c */ /* 0x000fe20003f0f028 */
[----:B------:R-:W-:Y:S01]  /*36f0*/  IMAD.IADD R211, R89, 0x1, -R4 ;  /* 0x0000000159d37824 */ /* 0x000fe200078e0a04 */
[----:B------:R-:W-:Y:S01]  /*3700*/  LOP3.LUT R23, R10, 0x7ffffffc, RZ, 0xc0, !PT ;  /* 0x7ffffffc0a177812 */ /* 0x000fe200078ec0ff */
[----:B------:R-:W-:Y:S01]  /*3710*/  FMUL.FTZ R41, R41, c[0x0][0x320] ;  /* 0x0000c80029297a20 */ /* 0x000fe20000410000 */
[----:B------:R-:W1:Y:S01]  /*3720*/  MUFU.TANH R17, R17 ;  /* 0x0000001100117308 */ /* 0x000e620000002400 */
[----:B------:R-:W-:Y:S01]  /*3730*/  FMUL.FTZ R36, R36, c[0x0][0x320] ;  /* 0x0000c80024247a20 */ /* 0x000fe20000410000 */
[----:B------:R-:W-:Y:S01]  /*3740*/  LEA R211, R211, R12, 0x3 ;  /* 0x0000000cd3d37211 */ /* 0x000fe200078e18ff */
[----:B------:R-:W-:Y:S01]  /*3750*/  IMAD.IADD R212, R8, 0x1, -R23 ;  /* 0x0000000108d47824 */ /* 0x000fe200078e0a17 */
[----:B------:R-:W-:Y:S01]  /*3760*/  MOV R23, UR19 ;  /* 0x0000001300177c02 */ /* 0x000fe20008000f00 */
[----:B------:R-:W-:Y:S01]  /*3770*/  FMUL.FTZ R37, R37, c[0x0][0x320] ;  /* 0x0000c80025257a20 */ /* 0x000fe20000410000 */
[----:B------:R-:W-:Y:S01]  /*3780*/  ULDC UR19, c[0x0][0x324] ;  /* 0x0000c90000137ab9 */ /* 0x000fe20000000800 */
[----:B------:R-:W-:Y:S01]  /*3790*/  @P6 IMAD.HI.U32 R12, R211, c[0x0][0x2c8], RZ ;  /* 0x0000b200d30c6a27 */ /* 0x000fe200078e00ff */
[----:B------:R-:W2:Y:S01]  /*37a0*/  MUFU.TANH R13, R13 ;  /* 0x0000000d000d7308 */ /* 0x000ea20000002400 */
[----:B------:R-:W-:Y:S01]  /*37b0*/  ULOP3.LUT UR19, URZ, UR19, URZ, 0x33, !UPT ;  /* 0x000000133f137292 */ /* 0x000fe2000f8e333f */
[----:B------:R-:W0:Y:S01]  /*37c0*/  LDGDEPBAR ;  /* 0x00000000000079af */ /* 0x000e220000000000 */
[----:B------:R-:W-:Y:S01]  /*37d0*/  IMAD.MOV.U32 R4, RZ, RZ, R211 ;  /* 0x000000ffff047224 */ /* 0x000fe200078e00d3 */
[----:B------:R-:W-:Y:S01]  /*37e0*/  @P0 SHF.R.U32.HI R4, RZ, c[0x0][0x2cc], R12 ;  /* 0x0000b300ff040a19 */ /* 0x000fe2000001160c */
[----:B------:R-:W-:Y:S01]  /*37f0*/  IMAD.SHL.U32 R212, R212, 0x2, RZ ;  /* 0x00000002d4d47824 */ /* 0x000fe200078e00ff */
[----:B------:R-:W-:Y:S01]  /*3800*/  PLOP3.LUT P0, PT, PT, PT, UP1, 0x40, 0x0 ;  /* 0x000000000000781c */ /* 0x000fe20003f0e818 */
[----:B------:R-:W-:Y:S01]  /*3810*/  FMUL.FTZ R49, R49, c[0x0][0x320] ;  /* 0x0000c80031317a20 */ /* 0x000fe20000410000 */
[----:B------:R-:W3:Y:S01]  /*3820*/  MUFU.TANH R11, R11 ;  /* 0x0000000b000b7308 */ /* 0x000ee20000002400 */
[----:B------:R-:W4:Y:S01]  /*3830*/  SHFL.IDX PT, R21, R4, RZ, 0x1c1f ;  /* 0x001c1fff04157589 */ /* 0x000f2200000e0000 */
[----:B------:R-:W-:Y:S01]  /*3840*/  FMUL.FTZ R48, R48, c[0x0][0x320] ;  /* 0x0000c80030307a20 */ /* 0x000fe20000410000 */
[----:B------:R-:W-:Y:S01]  /*3850*/  IADD3 R10, R23, -UR12, -R212 ;  /* 0x8000000c170a7c10 */ /* 0x000fe2000fffe8d4 */
[----:B------:R-:W-:Y:S01]  /*3860*/  IMAD.IADD R203, R87, 0x1, R84 ;  /* 0x0000000157cb7824 */ /* 0x000fe200078e0254 */
[----:B------:R-:W-:-:S02]  /*3870*/  IADD3 R8, -R212, UR8, -R85 ;  /* 0x00000008d4087c10 */ /* 0x000fc4000fffe955 */
[C---:B------:R-:W-:Y:S01]  /*3880*/  IADD3 R12, R10.reuse, c[0x0][0x328], RZ ;  /* 0x0000ca000a0c7a10 */ /* 0x040fe20007ffe0ff */
[----:B------:R-:W1:Y:S01]  /*3890*/  MUFU.TANH R9, R9 ;  /* 0x0000000900097308 */ /* 0x000e620000002400 */
[----:B------:R-:W-:-:S07]  /*38a0*/  IADD3 R10, R10, UR19, RZ ;  /* 0x000000130a0a7c10 */ /* 0x000fce000fffe0ff */
[----:B------:R-:W1:Y:S08]  /*38b0*/  MUFU.TANH R7, R7 ;  /* 0x0000000700077308 */ /* 0x000e700000002400 */
[----:B------:R-:W1:Y:S01]  /*38c0*/  MUFU.TANH R5, R5 ;  /* 0x0000000500057308 */ /* 0x000e620000002400 */
[-C--:B----4-:R-:W-:Y:S02]  /*38d0*/  IADD3 R23, R12, R21.reuse, RZ ;  /* 0x000000150c177210 */ /* 0x090fe40007ffe0ff */
[----:B------:R-:W-:-:S02]  /*38e0*/  IADD3 R14, R10, R21, RZ ;  /* 0x000000150a0e7210 */ /* 0x000fc40007ffe0ff */
[----:B------:R-:W-:-:S03]  /*38f0*/  IMNMX R16, R23, R8, PT ;  /* 0x0000000817107217 */ /* 0x000fc60003800200 */
        /* <DEDUP_REMOVED lines=9> */
[----:B--23--:R-:W-:Y:S01]  /*3990*/  IMAD.U32 R18, RZ, RZ, UR12 ;  /* 0x0000000cff127e24 */ /* 0x00cfe2000f8e00ff */
[----:B------:R-:W-:Y:S04]  /*39a0*/  BSSY B0, `(.L_x_252) ;  /* 0x000000f000007945 */ /* 0x000fe80003800000 */
[----:B------:R-:W-:-:S04]  /*39b0*/  IADD3 R20, -R18, UR8, R21 ;  /* 0x0000000812147c10 */ /* 0x000fc8000fffe115 */
[----:B------:R-:W-:-:S13]  /*39c0*/  ISETP.GT.AND P0, PT, R20, -0x1, PT ;  /* 0xffffffff1400780c */ /* 0x000fda0003f04270 */
[----:B------:R-:W-:Y:S05]  /*39d0*/  @P0 BRA `(.L_x_253) ;  /* 0x0000007000000947 */ /* 0x000fea0003800000 */
[----:B------:R-:W-:Y:S01]  /*39e0*/  IMAD.MOV.U32 R18, RZ, RZ, 0x1 ;  /* 0x00000001ff127424 */ /* 0x000fe200078e00ff */
[----:B------:R-:W-:-:S04]  /*39f0*/  LOP3.LUT R20, RZ, R20, RZ, 0x33, !PT ;  /* 0x00000014ff147212 */ /* 0x000fc800078e33ff */
[----:B------:R-:W-:-:S13]  /*3a00*/  ISETP.NE.AND P0, PT, R18, c[0x0][0x32c], PT ;  /* 0x0000cb0012007a0c */ /* 0x000fda0003f05270 */
[----:B------:R-:W-:-:S05]  /*3a10*/  @P0 IMAD.HI.U32 R18, R20, c[0x0][0x330], RZ ;  /* 0x0000cc0014120a27 */ /* 0x000fca00078e00ff */
[----:B------:R-:W-:-:S04]  /*3a20*/  @P0 SHF.R.U32.HI R20, RZ, c[0x0][0x334], R18 ;  /* 0x0000cd00ff140a19 */ /* 0x000fc80000011612 */
[----:B------:R-:W-:Y:S01]  /*3a30*/  LOP3.LUT R20, RZ, R20, RZ, 0x33, !PT ;  /* 0x00000014ff147212 */ /* 0x000fe200078e33ff */
[----:B------:R-:W-:Y:S05]  /*3a40*/  BRA `(.L_x_254) ;  /* 0x0000004000007947 */ /* 0x000fea0003800000 */
.L_x_253:
[----:B------:R-:W-:-:S04]  /*3a50*/  MOV R18, 0x1 ;  /* 0x0000000100127802 */ /* 0x000fc80000000f00 */
[----:B------:R-:W-:-:S13]  /*3a60*/  ISETP.NE.AND P0, PT, R18, c[0x0][0x32c], PT ;  /* 0x0000cb0012007a0c */ /* 0x000fda0003f05270 */
[----:B------:R-:W-:-:S05]  /*3a70*/  @P0 IMAD.HI.U32 R18, R20, c[0x0][0x330], RZ ;  /* 0x0000cc0014120a27 */ /* 0x000fca00078e00ff */
[----:B------:R-:W-:Y:S02]  /*3a80*/  @P0 SHF.R.U32.HI R20, RZ, c[0x0][0x334], R18 ;  /* 0x0000cd00ff140a19 */ /* 0x000fe40000011612 */
.L_x_254:
[----:B------:R-:W-:Y:S05]  /*3a90*/  BSYNC B0 ;  /* 0x0000000000007941 */ /* 0x000fea0003800000 */
.L_x_252:
[----:B------:R-:W-:-:S04]  /*3aa0*/  IMAD R23, R20, c[0x0][0x32c], -R85 ;  /* 0x0000cb0014177a24 */ /* 0x000fc800078e0a55 */
[----:B------:R-:W-:-:S05]  /*3ab0*/  IMAD.IADD R23, R23, 0x1, -R212 ;  /* 0x0000000117177824 */ /* 0x000fca00078e0ad4 */
[----:B------:R-:W-:Y:S02]  /*3ac0*/  IADD3 R21, R23, c[0x0][0x32c], RZ ;  /* 0x0000cb0017157a10 */ /* 0x000fe40007ffe0ff */
[----:B------:R-:W-:Y:S02]  /*3ad0*/  IMNMX R14, R14, R23, !PT ;  /* 0x000000170e0e7217 */ /* 0x000fe40007800200 */
[----:B------:R-:W-:Y:S02]  /*3ae0*/  IMNMX R16, R16, R21, PT ;  /* 0x0000001510107217 */ /* 0x000fe40003800200 */
.L_x_251:
[----:B--23--:R-:W-:Y:S01]  /*3af0*/  ISETP.LT.AND P6, PT, RZ, UR22, PT ;  /* 0x00000016ff007c0c */ /* 0x00cfe2000bfc1270 */
[----:B------:R-:W2:Y:S01]  /*3b00*/  SHFL.IDX PT, R27, R4, 0x1, 0x1c1f ;  /* 0x003c1f00041b7f89 */ /* 0x000ea200000e0000 */
[----:B------:R-:W-:Y:S02]  /*3b10*/  FMUL.FTZ R22, R15, c[0x0][0x320] ;  /* 0x0000c8000f167a20 */ /* 0x000fe40000410000 */
        /* <DEDUP_REMOVED lines=20> */
[----:B------:R-:W-:Y:S01]  /*3c60*/  FMUL.FTZ R38, R38, c[0x0][0x320] ;  /* 0x0000c80026267a20 */ /* 0x000fe20000410000 */
[----:B------:R-:W-:Y:S01]  /*3c70*/  ISETP.LT.OR P0, PT, R16, 0x9, P0 ;  /* 0x000000091000780c */ /* 0x000fe20000701670 */
[----:B------:R-:W-:Y:S01]  /*3c80*/  FMUL.FTZ R39, R39, c[0x0][0x320] ;  /* 0x0000c80027277a20 */ /* 0x000fe20000410000 */
[----:B------:R4:W1:Y:S01]  /*3c90*/  MUFU.TANH R172, R51 ;  /* 0x0000003300ac7308 */ /* 0x0008620000002400 */
[----:B------:R-:W-:Y:S01]  /*3ca0*/  FMUL.FTZ R42, R42, c[0x0][0x320] ;  /* 0x0000c8002a2a7a20 */ /* 0x000fe20000410000 */
[----:B-1----:R-:W-:Y:S01]  /*3cb0*/  FSEL R17, R17, -INF , !P0 ;  /* 0xff80000011117808 */ /* 0x002fe20004000000 */
[----:B--2---:R-:W-:Y:S01]  /*3cc0*/  IMAD.IADD R25, R12, 0x1, R27 ;  /* 0x000000010c197824 */ /* 0x004fe200078e021b */
[----:B------:R-:W-:-:S04]  /*3cd0*/  ISETP.GT.AND P0, PT, R14, 0x9, P6 ;  /* 0x000000090e00780c */ /* 0x000fc80003704270 */
[----:B------:R-:W-:Y:S01]  /*3ce0*/  ISETP.LT.OR P0, PT, R16, 0xa, P0 ;  /* 0x0000000a1000780c */ /* 0x000fe20000701670 */
[----:B------:R-:W1:Y:S01]  /*3cf0*/  MUFU.TANH R20, R20 ;  /* 0x0000001400147308 */ /* 0x000e620000002400 */
[----:B------:R-:W-:Y:S01]  /*3d00*/  IMNMX R24, R25, R8, PT ;  /* 0x0000000819187217 */ /* 0x000fe20003800200 */
[----:B------:R-:W-:Y:S01]  /*3d10*/  IMAD.IADD R25, R10, 0x1, R27 ;  /* 0x000000010a197824 */ /* 0x000fe200078e021b */
[----:B------:R-:W-:Y:S02]  /*3d20*/  FSEL R13, R13, -INF , !P0 ;  /* 0xff8000000d0d7808 */ /* 0x000fe40004000000 */
[----:B------:R-:W-:-:S03]  /*3d30*/  ISETP.GT.AND P0, PT, R14, 0x10, P6 ;  /* 0x000000100e00780c */ /* 0x000fc60003704270 */
[----:B------:R-:W2:Y:S01]  /*3d40*/  MUFU.TANH R18, R18 ;  /* 0x0000001200127308 */ /* 0x000ea20000002400 */
[----:B------:R-:W-:-:S04]  /*3d50*/  ISETP.LT.OR P0, PT, R16, 0x11, P0 ;  /* 0x000000111000780c */ /* 0x000fc80000701670 */
[----:B------:R-:W-:Y:S02]  /*3d60*/  FSEL R11, R11, -INF , !P0 ;  /* 0xff8000000b0b7808 */ /* 0x000fe40004000000 */
[----:B------:R-:W-:Y:S01]  /*3d70*/  ISETP.GT.AND P0, PT, R14, 0x11, P6 ;  /* 0x000000110e00780c */ /* 0x000fe20003704270 */
[----:B------:R4:W1:Y:S03]  /*3d80*/  MUFU.TANH R164, R46 ;  /* 0x0000002e00a47308 */ /* 0x0008660000002400 */
[----:B------:R-:W-:-:S04]  /*3d90*/  ISETP.LT.OR P0, PT, R16, 0x12, P0 ;  /* 0x000000121000780c */ /* 0x000fc80000701670 */
[----:B------:R-:W-:Y:S01]  /*3da0*/  FSEL R9, R9, -INF , !P0 ;  /* 0xff80000009097808 */ /* 0x000fe20004000000 */
[----:B------:R4:W1:Y:S01]  /*3db0*/  MUFU.TANH R170, R47 ;  /* 0x0000002f00aa7308 */ /* 0x0008620000002400 */
[----:B------:R-:W-:-:S04]  /*3dc0*/  ISETP.GT.AND P0, PT, R14, 0x18, P6 ;  /* 0x000000180e00780c */ /* 0x000fc80003704270 */
[----:B------:R-:W-:-:S03]  /*3dd0*/  ISETP.LT.OR P0, PT, R16, 0x19, P0 ;  /* 0x000000191000780c */ /* 0x000fc60000701670 */
[----:B------:R-:W1:Y:S01]  /*3de0*/  MUFU.TANH R21, R21 ;  /* 0x0000001500157308 */ /* 0x000e620000002400 */
[----:B------:R-:W-:Y:S02]  /*3df0*/  FSEL R7, R7, -INF , !P0 ;  /* 0xff80000007077808 */ /* 0x000fe40004000000 */
[----:B------:R-:W-:-:S04]  /*3e00*/  ISETP.GT.AND P0, PT, R14, 0x19, P6 ;  /* 0x000000190e00780c */ /* 0x000fc80003704270 */
[----:B------:R-:W-:Y:S01]  /*3e10*/  ISETP.LT.OR P0, PT, R16, 0x1a, P0 ;  /* 0x0000001a1000780c */ /* 0x000fe20000701670 */
[----:B------:R4:W1:Y:S03]  /*3e20*/  MUFU.TANH R144, R63 ;  /* 0x0000003f00907308 */ /* 0x0008660000002400 */
[----:B------:R-:W-:Y:S02]  /*3e30*/  FSEL R5, R5, -INF , !P0 ;  /* 0xff80000005057808 */ /* 0x000fe40004000000 */
[----:B------:R-:W-:-:S03]  /*3e40*/  ISETP.GT.AND P0, PT, R14, 0x20, P6 ;  /* 0x000000200e00780c */ /* 0x000fc60003704270 */
[----:B------:R4:W1:Y:S01]  /*3e50*/  MUFU.TANH R142, R43 ;  /* 0x0000002b008e7308 */ /* 0x0008620000002400 */
        /* <DEDUP_REMOVED lines=28> */
[----:B------:R-:W-:-:S13]  /*4020*/  PLOP3.LUT P0, PT, PT, PT, UP1, 0x40, 0x0 ;  /* 0x000000000000781c */ /* 0x000fda0003f0e818 */
[----:B------:R-:W-:Y:S05]  /*4030*/  @P0 BRA `(.L_x_255) ;  /* 0x0000016000000947 */ /* 0x000fea0003800000 */
[----:B-1234-:R-:W-:Y:S01]  /*4040*/  IMAD.U32 R4, RZ, RZ, UR12 ;  /* 0x0000000cff047e24 */ /* 0x01efe2000f8e00ff */
        /* <DEDUP_REMOVED lines=11> */
.L_x_257:
[----:B------:R-:W-:-:S04]  /*4100*/  MOV R4, 0x1 ;  /* 0x0000000100047802 */ /* 0x000fc80000000f00 */
[----:B------:R-:W-:-:S13]  /*4110*/  ISETP.NE.AND P0, PT, R4, c[0x0][0x32c], PT ;  /* 0x0000cb0004007a0c */ /* 0x000fda0003f05270 */
[----:B------:R-:W-:-:S05]  /*4120*/  @P0 IMAD.HI.U32 R4, R8, c[0x0][0x330], RZ ;  /* 0x0000cc0008040a27 */ /* 0x000fca00078e00ff */
[----:B------:R-:W-:Y:S02]  /*4130*/  @P0 SHF.R.U32.HI R8, RZ, c[0x0][0x334], R4 ;  /* 0x0000cd00ff080a19 */ /* 0x000fe40000011604 */
.L_x_258:
[----:B------:R-:W-:Y:S05]  /*4140*/  BSYNC B0 ;  /* 0x0000000000007941 */ /* 0x000fea0003800000 */
.L_x_256:
[----:B------:R-:W-:-:S04]  /*4150*/  IMAD R85, R8, c[0x0][0x32c], -R85 ;  /* 0x0000cb0008557a24 */ /* 0x000fc800078e0a55 */
[----:B------:R-:W-:-:S05]  /*4160*/  IMAD.IADD R4, R85, 0x1, -R212 ;  /* 0x0000000155047824 */ /* 0x000fca00078e0ad4 */
[----:B------:R-:W-:Y:S02]  /*4170*/  IADD3 R27, R4, c[0x0][0x32c], RZ ;  /* 0x0000cb00041b7a10 */ /* 0x000fe40007ffe0ff */
[----:B------:R-:W-:Y:S02]  /*4180*/  IMNMX R25, R25, R4, !PT ;  /* 0x0000000419197217 */ /* 0x000fe40007800200 */
[----:B------:R-:W-:Y:S02]  /*4190*/  IMNMX R24, R24, R27, PT ;  /* 0x0000001b18187217 */ /* 0x000fe40003800200 */
.L_x_255:
[----:B-1234-:R-:W-:Y:S01]  /*41a0*/  ISETP.GT.AND P0, PT, R25, 0x1, P6 ;  /* 0x000000011900780c */ /* 0x01efe20003704270 */
[----:B------:R-:W-:Y:S01]  /*41b0*/  IMAD.SHL.U32 R203, R203, 0x2, RZ ;  /* 0x00000002cbcb7824 */ /* 0x000fe200078e00ff */
[----:B------:R-:W-:Y:S02]  /*41c0*/  @UP2 USHF.L.U32 UR27, UR27, 0x7, URZ ;  /* 0x000000071b1b2899 */ /* 0x000fe4000800063f */
[----:B------:R-:W-:Y:S01]  /*41d0*/  ISETP.LT.OR P0, PT, R24, 0x2, P0 ;  /* 0x000000021800780c */ /* 0x000fe20000701670 */
[--C-:B------:R-:W-:Y:S01]  /*41e0*/  IMAD R197, R3, 0x2, R203.reuse ;  /* 0x0000000203c57824 */ /* 0x100fe200078e02cb */
[----:B------:R-:W-:Y:S01]  /*41f0*/  LDSM.16.MT88.4 R40, [R203+0x2100] ;  /* 0x00210000cb28783b */ /* 0x000fe20000004200 */
[----:B------:R-:W-:Y:S01]  /*4200*/  IMAD R198, R2, 0x2, R203 ;  /* 0x0000000202c67824 */ /* 0x000fe200078e02cb */
[----:B------:R-:W-:Y:S01]  /*4210*/  FSEL R16, R22, -INF , !P0 ;  /* 0xff80000016107808 */ /* 0x000fe20004000000 */
[----:B------:R-:W-:Y:S01]  /*4220*/  ULDC.64 UR4, c[0x0][0x2c8] ;  /* 0x0000b20000047ab9 */ /* 0x000fe20000000a00 */
[----:B------:R-:W-:Y:S01]  /*4230*/  ISETP.GT.AND P0, PT, R25, 0x8, P6 ;  /* 0x000000081900780c */ /* 0x000fe20003704270 */
[----:B------:R-:W-:Y:S01]  /*4240*/  LDSM.16.MT88.4 R56, [R197+0x2100] ;  /* 0x00210000c538783b */ /* 0x000fe20000004200 */
[----:B------:R-:W-:Y:S01]  /*4250*/  IMAD R196, R3, 0x2, R198 ;  /* 0x0000000203c47824 */ /* 0x000fe200078e02c6 */
[----:B------:R-:W-:Y:S01]  /*4260*/  UIMAD.WIDE.U32 UR28, UR27, UR4, URZ ;  /* 0x000000041b1c72a5 */ /* 0x000fe2000f8e003f */
[----:B------:R-:W-:Y:S01]  /*4270*/  ISETP.LT.OR P0, PT, R24, 0x9, P0 ;  /* 0x000000091800780c */ /* 0x000fe20000701670 */
[----:B------:R-:W-:Y:S01]  /*4280*/  LDSM.16.MT88.4 R124, [R203+0x100] ;  /* 0x00010000cb7c783b */ /* 0x000fe20000004200 */
[----:B------:R-:W-:-:S02]  /*4290*/  UIADD3 UR22, UR22, -0x2, URZ ;  /* 0xfffffffe16167890 */ /* 0x000fc4000fffe03f */
[----:B------:R-:W-:Y:S01]  /*42a0*/  FSEL R4, R20, -INF , !P0 ;  /* 0xff80000014047808 */ /* 0x000fe20004000000 */
[----:B------:R-:W-:Y:S01]  /*42b0*/  LDSM.16.MT88.4 R116, [R198+0x100] ;  /* 0x00010000c674783b */ /* 0x000fe20000004200 */
[C---:B------:R-:W-:Y:S01]  /*42c0*/  ISETP.GT.AND P0, PT, R25.reuse, 0x9, P6 ;  /* 0x000000091900780c */ /* 0x040fe20003704270 */
[----:B------:R-:W-:Y:S02]  /*42d0*/  @UP2 UMOV UR27, UR29 ;  /* 0x0000001d001b2c82 */ /* 0x000fe40008000000 */
[----:B------:R-:W-:Y:S01]  /*42e0*/  LDSM.16.MT88.4 R108, [R197+0x100] ;  /* 0x00010000c56c783b */ /* 0x000fe20000004200 */
[----:B------:R-:W-:Y:S01]  /*42f0*/  ISETP.LT.OR P0, PT, R24, 0xa, P0 ;  /* 0x0000000a1800780c */ /* 0x000fe20000701670 */
[----:B------:R-:W-:Y:S02]  /*4300*/  @UP2 USHF.R.U32.HI UR26, URZ, UR5, UR27 ;  /* 0x000000053f1a2299 */ /* 0x000fe4000801161b */
[----:B------:R-:W-:Y:S01]  /*4310*/  LDSM.16.MT88.4 R100, [R196+0x100] ;  /* 0x00010000c464783b */ /* 0x000fe20000004200 */
[----:B------:R-:W-:Y:S01]  /*4320*/  FSEL R144, R144, -INF , !P0 ;  /* 0xff80000090907808 */ /* 0x000fe20004000000 */
[----:B------:R-:W-:Y:S01]  /*4330*/  UIADD3 UR4, UR23, UR26, URZ ;  /* 0x0000001a17047290 */ /* 0x000fe2000fffe03f */
[----:B------:R-:W-:Y:S01]  /*4340*/  ISETP.GT.AND P0, PT, R25, 0x10, P6 ;  /* 0x000000101900780c */ /* 0x000fe20003704270 */
[----:B------:R-:W-:Y:S01]  /*4350*/  LDSM.16.MT88.4 R48, [R198+0x2100] ;  /* 0x00210000c630783b */ /* 0x000fe20000004200 */
[----:B------:R-:W-:-:S02]  /*4360*/  ULDC UR23, c[0x0][0x328] ;  /* 0x0000ca0000177ab9 */ /* 0x000fc40000000800 */
[----:B------:R-:W-:Y:S01]  /*4370*/  ISETP.LT.OR P0, PT, R24, 0x11, P0 ;  /* 0x000000111800780c */ /* 0x000fe20000701670 */
[----:B------:R-:W-:Y:S01]  /*4380*/  LDSM.16.MT88.4 R64, [R196+0x2100] ;  /* 0x00210000c440783b */ /* 0x000fe20000004200 */
[----:B------:R-:W-:Y:S02]  /*4390*/  UIADD3 UR23, UR4, UR23, URZ ;  /* 0x0000001704177290 */ /* 0x000fe4000fffe03f */
[----:B------:R-:W-:Y:S01]  /*43a0*/  FSEL R14, R18, -INF , !P0 ;  /* 0xff800000120e7808 */ /* 0x000fe20004000000 */
[----:B------:R-:W-:Y:S01]  /*43b0*/  LDSM.16.MT88.4 R72, [R203+0x4100] ;  /* 0x00410000cb48783b */ /* 0x000fe20000004200 */
[----:B------:R-:W-:Y:S02]  /*43c0*/  ISETP.GT.AND P0, PT, R25, 0x11, P6 ;  /* 0x000000111900780c */ /* 0x000fe40003704270 */
[----:B------:R-:W-:Y:S01]  /*43d0*/  FMNMX.FTZ R18, R6, R19, !PT ;  /* 0x0000001306127209 */ /* 0x000fe20007810000 */
[----:B------:R-:W-:Y:S01]  /*43e0*/  LDSM.16.MT88.4 R80, [R198+0x4100] ;  /* 0x00410000c650783b */ /* 0x000fe20000004200 */
[----:B------:R-:W-:-:S02]  /*43f0*/  ISETP.LT.OR P0, PT, R24, 0x12, P0 ;  /* 0x000000121800780c */ /* 0x000fc40000701670 */
[----:B------:R-:W-:Y:S01]  /*4400*/  FMNMX.FTZ R18, R17, R18, !PT ;  /* 0x0000001211127209 */ /* 0x000fe20007810000 */
[----:B------:R-:W-:Y:S01]  /*4410*/  LDSM.16.MT88.4 R88, [R197+0x4100] ;  /* 0x00410000c558783b */ /* 0x000fe20000004200 */
[----:B------:R-:W-:Y:S02]  /*4420*/  FSEL R12, R21, -INF , !P0 ;  /* 0xff800000150c7808 */ /* 0x000fe40004000000 */
[----:B------:R-:W-:Y:S01]  /*4430*/  ISETP.GT.AND P0, PT, R25, 0x18, P6 ;  /* 0x000000181900780c */ /* 0x000fe20003704270 */
[----:B------:R-:W-:Y:S01]  /*4440*/  LDSM.16.MT88.4 R136, [R198+0x900] ;  /* 0x00090000c688783b */ /* 0x000fe20000004200 */
[----:B------:R-:W-:Y:S02]  /*4450*/  FMNMX.FTZ R18, R13, R18, !PT ;  /* 0x000000120d127209 */ /* 0x000fe40007810000 */
[----:B------:R-:W-:Y:S01]  /*4460*/  ISETP.LT.OR P0, PT, R24, 0x19, P0 ;  /* 0x000000191800780c */ /* 0x000fe20000701670 */
[----:B------:R-:W-:Y:S01]  /*4470*/  LDSM.16.MT88.4 R32, [R197+0x900] ;  /* 0x00090000c520783b */ /* 0x000fe20000004200 */
[----:B------:R-:W-:-:S02]  /*4480*/  FMNMX.FTZ R18, R11, R18, !PT ;  /* 0x000000120b127209 */ /* 0x000fc40007810000 */
[----:B------:R-:W-:Y:S01]  /*4490*/  FSEL R10, R15, -INF , !P0 ;  /* 0xff8000000f0a7808 */ /* 0x000fe20004000000 */
[----:B------:R-:W-:Y:S01]  /*44a0*/  LDSM.16.MT88.4 R28, [R196+0x900] ;  /* 0x00090000c41c783b */ /* 0x000fe20000004200 */
[----:B------:R-:W-:Y:S02]  /*44b0*/  ISETP.GT.AND P0, PT, R25, 0x19, P6 ;  /* 0x000000191900780c */ /* 0x000fe40003704270 */
[----:B------:R-:W-:Y:S02]  /*44c0*/  FMNMX.FTZ R18, R9, R18, !PT ;  /* 0x0000001209127209 */ /* 0x000fe40007810000 */
        /* <DEDUP_REMOVED lines=11> */
[----:B------:R-:W-:Y:S02]  /*4580*/  FMNMX.FTZ R0, R7, R18, !PT ;  /* 0x0000001207007209 */ /* 0x000fe40007810000 */
[----:B------:R-:W-:Y:S02]  /*4590*/  FMNMX.FTZ R23, R15, R16, !PT ;  /* 0x000000100f177209 */ /* 0x000fe40007810000 */
[----:B------:R-:W-:Y:S02]  /*45a0*/  FMNMX.FTZ R0, R5, R0, !PT ;  /* 0x0000000005007209 */ /* 0x000fe40007810000 */
[----:B------:R-:W-:Y:S02]  /*45b0*/  ISETP.GT.AND P0, PT, R25, 0x28, P6 ;  /* 0x000000281900780c */ /* 0x000fe40003704270 */
[----:B------:R-:W-:-:S02]  /*45c0*/  FMNMX.FTZ R0, R165, R0, !PT ;  /* 0x00000000a5007209 */ /* 0x000fc40007810000 */
[----:B------:R-:W-:Y:S02]  /*45d0*/  FMNMX.FTZ R23, R4, R23, !PT ;  /* 0x0000001704177209 */ /* 0x000fe40007810000 */
[----:B------:R-:W-:Y:S02]  /*45e0*/  FMNMX.FTZ R0, R159, R0, !PT ;  /* 0x000000009f007209 */ /* 0x000fe40007810000 */
[----:B------:R-:W-:Y:S02]  /*45f0*/  ISETP.LT.OR P0, PT, R24, 0x29, P0 ;  /* 0x000000291800780c */ /* 0x000fe40000701670 */
[----:B------:R-:W-:Y:S02]  /*4600*/  FMNMX.FTZ R23, R144, R23, !PT ;  /* 0x0000001790177209 */ /* 0x000fe40007810000 */
[----:B------:R-:W-:Y:S02]  /*4610*/  FMNMX.FTZ R0, R157, R0, !PT ;  /* 0x000000009d007209 */ /* 0x000fe40007810000 */
[----:B------:R-:W-:-:S02]  /*4620*/  FSEL R164, R164, -INF , !P0 ;  /* 0xff800000a4a47808 */ /* 0x000fc40004000000 */
[----:B------:R-:W-:Y:S02]  /*4630*/  FMNMX.FTZ R23, R14, R23, !PT ;  /* 0x000000170e177209 */ /* 0x000fe40007810000 */
[----:B------:R-:W-:Y:S02]  /*4640*/  ISETP.GT.AND P0, PT, R25, 0x29, P6 ;  /* 0x000000291900780c */ /* 0x000fe40003704270 */
[----:B------:R-:W-:Y:S02]  /*4650*/  FMNMX.FTZ R0, R163, R0, !PT ;  /* 0x00000000a3007209 */ /* 0x000fe40007810000 */
[----:B------:R-:W-:Y:S02]  /*4660*/  FMNMX.FTZ R23, R12, R23, !PT ;  /* 0x000000170c177209 */ /* 0x000fe40007810000 */
[----:B------:R-:W-:Y:S02]  /*4670*/  ISETP.LT.OR P0, PT, R24, 0x2a, P0 ;  /* 0x0000002a1800780c */ /* 0x000fe40000701670 */
[----:B------:R-:W-:-:S02]  /*4680*/  FMNMX.FTZ R0, R169, R0, !PT ;  /* 0x00000000a9007209 */ /* 0x000fc40007810000 */
[----:B------:R-:W-:Y:S02]  /*4690*/  FMNMX.FTZ R23, R10, R23, !PT ;  /* 0x000000170a177209 */ /* 0x000fe40007810000 */
[----:B------:R-:W-:Y:S02]  /*46a0*/  FSEL R170, R170, -INF , !P0 ;  /* 0xff800000aaaa7808 */ /* 0x000fe40004000000 */
[----:B------:R-:W-:Y:S02]  /*46b0*/  ISETP.GT.AND P0, PT, R25, 0x30, P6 ;  /* 0x000000301900780c */ /* 0x000fe40003704270 */
[----:B------:R-:W-:Y:S02]  /*46c0*/  FMNMX.FTZ R0, R167, R0, !PT ;  /* 0x00000000a7007209 */ /* 0x000fe40007810000 */
[----:B------:R-:W-:Y:S02]  /*46d0*/  FMNMX.FTZ R23, R8, R23, !PT ;  /* 0x0000001708177209 */ /* 0x000fe40007810000 */
[----:B------:R-:W-:-:S02]  /*46e0*/  ISETP.LT.OR P0, PT, R24, 0x31, P0 ;  /* 0x000000311800780c */ /* 0x000fc40000701670 */
[----:B------:R-:W-:Y:S02]  /*46f0*/  FMNMX.FTZ R0, R143, R0, !PT ;  /* 0x000000008f007209 */ /* 0x000fe40007810000 */
[----:B------:R-:W-:Y:S02]  /*4700*/  FMNMX.FTZ R23, R162, R23, !PT ;  /* 0x00000017a2177209 */ /* 0x000fe40007810000 */
[----:B------:R-:W-:Y:S02]  /*4710*/  FSEL R166, R166, -INF , !P0 ;  /* 0xff800000a6a67808 */ /* 0x000fe40004000000 */
[----:B------:R-:W-:Y:S02]  /*4720*/  ISETP.GT.AND P0, PT, R25, 0x31, P6 ;  /* 0x000000311900780c */ /* 0x000fe40003704270 */
[----:B------:R-:W-:Y:S02]  /*4730*/  FMNMX.FTZ R0, R141, R0, !PT ;  /* 0x000000008d007209 */ /* 0x000fe40007810000 */
[----:B------:R-:W-:-:S02]  /*4740*/  FMNMX.FTZ R23, R172, R23, !PT ;  /* 0x00000017ac177209 */ /* 0x000fc40007810000 */
[----:B------:R-:W-:Y:S01]  /*4750*/  ISETP.LT.OR P0, PT, R24, 0x32, P0 ;  /* 0x000000321800780c */ /* 0x000fe20000701670 */
[----:B------:R-:W1:Y:S01]  /*4760*/  SHFL.BFLY PT, R21, R0, 0x2, 0x1f ;  /* 0x0c401f0000157f89 */ /* 0x000e6200000e0000 */
[----:B------:R-:W-:Y:S02]  /*4770*/  FMNMX.FTZ R23, R164, R23, !PT ;  /* 0x00000017a4177209 */ /* 0x000fe40007810000 */
[----:B------:R-:W-:Y:S02]  /*4780*/  FSEL R142, R142, -INF , !P0 ;  /* 0xff8000008e8e7808 */ /* 0x000fe40004000000 */
[C---:B------:R-:W-:Y:S02]  /*4790*/  ISETP.GT.AND P0, PT, R25.reuse, 0x38, P6 ;  /* 0x000000381900780c */ /* 0x040fe40003704270 */
[----:B------:R-:W-:Y:S02]  /*47a0*/  FMNMX.FTZ R23, R170, R23, !PT ;  /* 0x00000017aa177209 */ /* 0x000fe40007810000 */
[----:B------:R-:W-:-:S02]  /*47b0*/  ISETP.GT.AND P6, PT, R25, 0x39, P6 ;  /* 0x000000391900780c */ /* 0x000fc400037c4270 */
[----:B------:R-:W-:Y:S02]  /*47c0*/  ISETP.LT.OR P0, PT, R24, 0x39, P0 ;  /* 0x000000391800780c */ /* 0x000fe40000701670 */
[----:B------:R-:W-:Y:S02]  /*47d0*/  FMNMX.FTZ R23, R166, R23, !PT ;  /* 0x00000017a6177209 */ /* 0x000fe40007810000 */
[----:B------:R-:W-:Y:S02]  /*47e0*/  ISETP.LT.OR P6, PT, R24, 0x3a, P6 ;  /* 0x0000003a1800780c */ /* 0x000fe400037c1670 */
[----:B------:R-:W-:Y:S01]  /*47f0*/  FSEL R140, R140, -INF , !P0 ;  /* 0xff8000008c8c7808 */ /* 0x000fe20004000000 */
[----:B------:R-:W-:Y:S01]  /*4800*/  LDSM.16.MT88.4 R24, [R198+0x2900] ;  /* 0x00290000c618783b */ /* 0x000fe20000004200 */
[----:B------:R-:W-:Y:S02]  /*4810*/  FMNMX.FTZ R23, R142, R23, !PT ;  /* 0x000000178e177209 */ /* 0x000fe40007810000 */
[----:B------:R-:W-:-:S02]  /*4820*/  FSEL R160, R160, -INF , !P6 ;  /* 0xff800000a0a07808 */ /* 0x000fc40007000000 */
        /* <DEDUP_REMOVED lines=30> */
[--C-:B------:R-:W-:Y:S01]  /*4a10*/  FFMA.FTZ R169, R169, c[0x0][0x2d0], -R168.reuse ;  /* 0x0000b400a9a97a23 */ /* 0x100fe200000108a8 */
[----:B------:R-:W-:Y:S01]  /*4a20*/  FSEL R161, R161, RZ, P0 ;  /* 0x000000ffa1a17208 */ /* 0x000fe20000000000 */
[----:B------:R-:W-:Y:S01]  /*4a30*/  FFMA.FTZ R214, R141, c[0x0][0x2d0], -R168 ;  /* 0x0000b4008dd67a23 */ /* 0x000fe200000108a8 */
        /* <DEDUP_REMOVED lines=24> */
[----:B------:R-:W-:Y:S02]  /*4bc0*/  FFMA.FTZ R167, R143, c[0x0][0x2d0], -R168 ;  /* 0x0000b4008fa77a23 */ /* 0x000fe400000108a8 */
[--C-:B------:R-:W-:Y:S01]  /*4bd0*/  FFMA.FTZ R166, R166, c[0x0][0x2d0], -R161.reuse ;  /* 0x0000b400a6a67a23 */ /* 0x100fe200000108a1 */
[----:B------:R-:W5:Y:S01]  /*4be0*/  MUFU.EX2 R144, R144 ;  /* 0x0000009000907308 */ /* 0x000f620000000800 */
[----:B----4-:R-:W-:Y:S01]  /*4bf0*/  F2FP.BF16.PACK_AB R97, R150, R149 ;  /* 0x000000959661723e */ /* 0x010fe200000010ff */
[--C-:B------:R-:W-:Y:S02]  /*4c00*/  FFMA.FTZ R171, R142, c[0x0][0x2d0], -R161.reuse ;  /* 0x0000b4008eab7a23 */ /* 0x100fe400000108a1 */
[--C-:B------:R-:W-:Y:S02]  /*4c10*/  FFMA.FTZ R168, R140, c[0x0][0x2d0], -R161.reuse ;  /* 0x0000b4008ca87a23 */ /* 0x100fe400000108a1 */
[----:B------:R-:W-:Y:S01]  /*4c20*/  FFMA.FTZ R215, R160, c[0x0][0x2d0], -R161 ;  /* 0x0000b400a0d77a23 */ /* 0x000fe200000108a1 */
[----:B------:R-:W-:Y:S01]  /*4c30*/  LDSM.16.MT88.4 R140, [R198+0x1900] ;  /* 0x00190000c68c783b */ /* 0x000fe20000004200 */
[----:B------:R-:W-:Y:S01]  /*4c40*/  MUFU.EX2 R152, R152 ;  /* 0x0000009800987308 */ /* 0x000fe20000000800 */
[----:B------:R-:W-:-:S02]  /*4c50*/  FADD.FTZ R154, R155, R154 ;  /* 0x0000009a9b9a7221 */ /* 0x000fc40000010000 */
[----:B------:R-:W-:Y:S02]  /*4c60*/  FADD.FTZ R150, R149, R150 ;  /* 0x0000009695967221 */ /* 0x000fe40000010000 */
[----:B------:R-:W-:Y:S01]  /*4c70*/  FADD.FTZ R153, R153, R154 ;  /* 0x0000009a99997221 */ /* 0x000fe20000010000 */
[----:B-----5:R-:W-:Y:S02]  /*4c80*/  F2FP.BF16.PACK_AB R99, R144, R151 ;  /* 0x000000979063723e */ /* 0x020fe400000010ff */
[----:B------:R-:W4:Y:S01]  /*4c90*/  MUFU.EX2 R147, R147 ;  /* 0x0000009300937308 */ /* 0x000f220000000800 */
        /* <DEDUP_REMOVED lines=186> */
[----:B------:R-:W-:-:S12]  /*5840*/  UIADD3 UR26, UR4, -0x1, URZ ;  /* 0xffffffff041a7890 */ /* 0x000fd8000fffe03f */
[----:B------:R-:W-:Y:S05]  /*5850*/  @P0 BRA `(.L_x_260) ;  /* 0x000000a000000947 */ /* 0x000fea0003800000 */
[----:B------:R-:W-:Y:S02]  /*5860*/  UMOV UR26, 0x1 ;  /* 0x00000001001a7882 */ /* 0x000fe40000000000 */
        /* <DEDUP_REMOVED lines=9> */
.L_x_260:
[----:B------:R-:W-:Y:S02]  /*5900*/  UMOV UR5, 0x1 ;  /* 0x0000000100057882 */ /* 0x000fe40000000000 */
[----:B------:R-:W-:Y:S02]  /*5910*/  ULDC UR4, c[0x0][0x32c] ;  /* 0x0000cb0000047ab9 */ /* 0x000fe40000000800 */
[----:B------:R-:W-:-:S03]  /*5920*/  UISETP.NE.AND UP0, UPT, UR5, UR4, UPT ;  /* 0x000000040500728c */ /* 0x000fc6000bf05270 */
[----:B------:R-:W-:Y:S02]  /*5930*/  ULDC.64 UR4, c[0x0][0x330] ;  /* 0x0000cc0000047ab9 */ /* 0x000fe40000000a00 */
[----:B------:R-:W-:-:S07]  /*5940*/  UIMAD.WIDE.U32 UR28, UR26, UR4, URZ ;  /* 0x000000041a1c72a5 */ /* 0x000fce000f8e003f */
[----:B------:R-:W-:Y:S02]  /*5950*/  @UP0 UMOV UR27, UR29 ;  /* 0x0000001d001b0c82 */ /* 0x000fe40008000000 */
[----:B------:R-:W-:Y:S02]  /*5960*/  @UP0 USHF.R.U32.HI UR26, URZ, UR5, UR27 ;  /* 0x000000053f1a0299 */ /* 0x000fe4000801161b */
.L_x_261:
[----:B------:R-:W-:Y:S02]  /*5970*/  ULDC UR4, c[0x0][0x32c] ;  /* 0x0000cb0000047ab9 */ /* 0x000fe40000000800 */
[----:B------:R-:W-:-:S04]  /*5980*/  UIMAD UR4, UR26, UR4, UR4 ;  /* 0x000000041a0472a4 */ /* 0x000fc8000f8e0204 */
[----:B------:R-:W-:-:S04]  /*5990*/  UISETP.LT.AND UP0, UPT, UR23, UR4, UPT ;  /* 0x000000041700728c */ /* 0x000fc8000bf01270 */
[----:B------:R-:W-:-:S04]  /*59a0*/  USEL UR23, UR23, UR4, UP0 ;  /* 0x0000000417177287 */ /* 0x000fc80008000000 */
.L_x_259:
        /* <DEDUP_REMOVED lines=17> */
.L_x_273:
        /* <DEDUP_REMOVED lines=23> */
[C---:B------:R-:W-:Y:S02]  /*5c30*/  IMAD R4, R208.reuse, c[0x0][0x21c], R4 ;  /* 0x00008700d0047a24 */ /* 0x040fe400078e0204 */
        /* <DEDUP_REMOVED lines=32> */
.L_x_263:
        /* <DEDUP_REMOVED lines=232> */
[----:B------:R-:W-:Y:S04]  /*6cc0*/  @!P1 LEA.HI.X R7, R8, c[0x0][0x2a4], R5, 0x2, P0 ;  /* 0x0000a90008079a11 */ /* 0x000fe800000f1405 */
[----:B------:R-:W-:Y:S01]  /*6cd0*/  SHF.R.S32.HI R5, RZ, 0x1f, R209 ;  /* 0x0000001fff057819 */ /* 0x000fe200000114d1 */
[----:B------:R2:W3:Y:S04]  /*6ce0*/  @!P1 LDG.E R208, [R6.64] ;  /* 0x0000001406d09981 */ /* 0x0004e8000c1e1900 */
[----:B------:R-:W-:Y:S04]  /*6cf0*/  IMAD R5, R5, c[0x0][0x1e0], RZ ;  /* 0x0000780005057a24 */ /* 0x000fe800078e02ff */
[C---:B------:R-:W-:Y:S02]  /*6d00*/  IMAD R5, R209.reuse, c[0x0][0x1e4], R5 ;  /* 0x00007900d1057a24 */ /* 0x040fe400078e0205 */
[----:B--2---:R-:W-:Y:S04]  /*6d10*/  IMAD.WIDE.U32 R6, R209, c[0x0][0x1e0], RZ ;  /* 0x00007800d1067a25 */ /* 0x004fe800078e00ff */
[----:B------:R-:W-:Y:S01]  /*6d20*/  IMAD.IADD R7, R7, 0x1, R5 ;  /* 0x0000000107077824 */ /* 0x000fe200078e0205 */
[----:B---3--:R-:W-:Y:S03]  /*6d30*/  SHF.R.S32.HI R4, RZ, 0x1f, R208 ;  /* 0x0000001fff047819 */ /* 0x008fe600000114d0 */
[----:B------:R-:W-:Y:S04]  /*6d40*/  IMAD.WIDE.U32 R6, R208, c[0x0][0x1f0], R6 ;  /* 0x00007c00d0067a25 */ /* 0x000fe800078e0006 */
        /* <DEDUP_REMOVED lines=30> */
.L_x_264:
[----:B--234-:R-:W-:Y:S01]  /*6f30*/  PLOP3.LUT P6, PT, PT, PT, UP2, 0x80, 0x0 ;  /* 0x000000000000781c */ /* 0x01cfe20003fcf028 */
[----:B------:R-:W0:Y:S01]  /*6f40*/  LDGDEPBAR ;  /* 0x00000000000079af */ /* 0x000e220000000000 */
[----:B------:R-:W-:Y:S01]  /*6f50*/  PLOP3.LUT P0, PT, PT, PT, UP2, 0x80, 0x0 ;  /* 0x000000000000781c */ /* 0x000fe20003f0f028 */
[----:B------:R-:W-:Y:S01]  /*6f60*/  IMAD.MOV.U32 R11, RZ, RZ, R211 ;  /* 0x000000ffff0b7224 */ /* 0x000fe200078e00d3 */
[----:B------:R-:W-:Y:S06]  /*6f70*/  USHF.L.U32 UR5, UR22, 0x6, URZ ;  /* 0x0000000616057899 */ /* 0x000fec000800063f */
[----:B------:R-:W-:Y:S03]  /*6f80*/  IMAD.U32 R5, RZ, RZ, UR5 ;  /* 0x00000005ff057e24 */ /* 0x000fe6000f8e00ff */
[----:B------:R-:W-:Y:S02]  /*6f90*/  @P6 IMAD.HI.U32 R4, R211, c[0x0][0x2c8], RZ ;  /* 0x0000b200d3046a27 */ /* 0x000fe400078e00ff */
[----:B------:R-:W-:Y:S03]  /*6fa0*/  IADD3 R5, -R212, 0x1, -R5 ;  /* 0x00000001d4057810 */ /* 0x000fe60007ffe905 */
[----:B------:R-:W-:Y:S01]  /*6fb0*/  @P0 SHF.R.U32.HI R11, RZ, c[0x0][0x2cc], R4 ;  /* 0x0000b300ff0b0a19 */ /* 0x000fe20000011604 */
[----:B------:R-:W-:Y:S01]  /*6fc0*/  IMAD.U32 R4, RZ, RZ, UR12 ;  /* 0x0000000cff047e24 */ /* 0x000fe2000f8e00ff */
[----:B------:R-:W-:Y:S03]  /*6fd0*/  PLOP3.LUT P0, PT, PT, PT, UP1, 0x40, 0x0 ;  /* 0x000000000000781c */ /* 0x000fe60003f0e818 */
[----:B------:R-:W2:Y:S01]  /*6fe0*/  SHFL.IDX PT, R6, R11, RZ, 0x1c1f ;  /* 0x001c1fff0b067589 */ /* 0x000ea200000e0000 */
[----:B------:R-:W-:Y:S04]  /*6ff0*/  IADD3 R4, -R4, UR8, R5 ;  /* 0x0000000804047c10 */ /* 0x000fe8000fffe105 */
[C---:B------:R-:W-:Y:S02]  /*7000*/  IADD3 R5, R4.reuse, c[0x0][0x328], RZ ;  /* 0x0000ca0004057a10 */ /* 0x040fe40007ffe0ff */
[----:B------:R-:W-:Y:S03]  /*7010*/  IADD3 R4, R4, UR19, RZ ;  /* 0x0000001304047c10 */ /* 0x000fe6000fffe0ff */
[--C-:B--2---:R-:W-:Y:S02]  /*7020*/  IMAD.IADD R9, R5, 0x1, R6.reuse ;  /* 0x0000000105097824 */ /* 0x104fe400078e0206 */
[----:B------:R-:W-:Y:S01]  /*7030*/  IMAD.IADD R7, R4, 0x1, R6 ;  /* 0x0000000104077824 */ /* 0x000fe200078e0206 */
[----:B------:R-:W-:-:S05]  /*7040*/  @P0 BRA `(.L_x_265) ;  /* 0x000001a000000947 */ /* 0x000fca0003800000 */
[----:B------:R-:W-:Y:S01]  /*7050*/  IMAD.U32 R13, RZ, RZ, UR12 ;  /* 0x0000000cff0d7e24 */ /* 0x000fe2000f8e00ff */
[----:B------:R-:W-:Y:S04]  /*7060*/  BSSY B0, `(.L_x_266) ;  /* 0x0000012000007945 */ /* 0x000fe80003800000 */
[----:B------:R-:W-:Y:S04]  /*7070*/  IADD3 R13, -R13, UR8, R6 ;  /* 0x000000080d0d7c10 */ /* 0x000fe8000fffe106 */
[----:B------:R-:W-:Y:S11]  /*7080*/  ISETP.GT.AND P0, PT, R13, -0x1, PT ;  /* 0xffffffff0d00780c */ /* 0x000ff60003f04270 */
[----:B------:R-:W-:Y:S02]  /*7090*/  @!UPT UIADD3 URZ, URZ, URZ, URZ ;  /* 0x0000003f3f3ff290 */ /* 0x000fe4000fffe03f */
[----:B------:R-:W-:-:S05]  /*70a0*/  @P0 BRA `(.L_x_267) ;  /* 0x0000008000000947 */ /* 0x000fca0003800000 */
[----:B------:R-:W-:Y:S01]  /*70b0*/  LOP3.LUT R13, RZ, R13, RZ, 0x33, !PT ;  /* 0x0000000dff0d7212 */ /* 0x000fe200078e33ff */
[----:B------:R-:W-:Y:S05]  /*70c0*/  IMAD.MOV.U32 R6, RZ, RZ, 0x1 ;  /* 0x00000001ff067424 */ /* 0x000fea00078e00ff */
[----:B------:R-:W-:Y:S11]  /*70d0*/  ISETP.NE.AND P0, PT, R6, c[0x0][0x32c], PT ;  /* 0x0000cb0006007a0c */ /* 0x000ff60003f05270 */
[----:B------:R-:W-:Y:S02]  /*70e0*/  @!UPT UIADD3 URZ, URZ, URZ, URZ ;  /* 0x0000003f3f3ff290 */ /* 0x000fe4000fffe03f */
[----:B------:R-:W-:Y:S05]  /*70f0*/  @P0 IMAD.HI.U32 R6, R13, c[0x0][0x330], RZ ;  /* 0x0000cc000d060a27 */ /* 0x000fea00078e00ff */
[----:B------:R-:W-:Y:S04]  /*7100*/  @P0 SHF.R.U32.HI R13, RZ, c[0x0][0x334], R6 ;  /* 0x0000cd00ff0d0a19 */ /* 0x000fe80000011606 */
[----:B------:R-:W-:Y:S01]  /*7110*/  LOP3.LUT R13, RZ, R13, RZ, 0x33, !PT ;  /* 0x0000000dff0d7212 */ /* 0x000fe200078e33ff */
[----:B------:R-:W-:-:S05]  /*7120*/  BRA `(.L_x_268) ;  /* 0x0000005000007947 */ /* 0x000fca0003800000 */
.L_x_267:
[----:B------:R-:W-:Y:S04]  /*7130*/  MOV R6, 0x1 ;  /* 0x0000000100067802 */ /* 0x000fe80000000f00 */
[----:B------:R-:W-:Y:S11]  /*7140*/  ISETP.NE.AND P0, PT, R6, c[0x0][0x32c], PT ;  /* 0x0000cb0006007a0c */ /* 0x000ff60003f05270 */
[----:B------:R-:W-:Y:S02]  /*7150*/  @!UPT UIADD3 URZ, URZ, URZ, URZ ;  /* 0x0000003f3f3ff290 */ /* 0x000fe4000fffe03f */
[----:B------:R-:W-:Y:S05]  /*7160*/  @P0 IMAD.HI.U32 R6, R13, c[0x0][0x330], RZ ;  /* 0x0000cc000d060a27 */ /* 0x000fea00078e00ff */
[----:B------:R-:W-:Y:S02]  /*7170*/  @P0 SHF.R.U32.HI R13, RZ, c[0x0][0x334], R6 ;  /* 0x0000cd00ff0d0a19 */ /* 0x000fe40000011606 */
.L_x_268:
[----:B------:R-:W-:Y:S05]  /*7180*/  BSYNC B0 ;  /* 0x0000000000007941 */ /* 0x000fea0003800000 */
.L_x_266:
[----:B------:R-:W-:Y:S04]  /*7190*/  IMAD.MOV.U32 R6, RZ, RZ, c[0x0][0x32c] ;  /* 0x0000cb00ff067624 */ /* 0x000fe800078e00ff */
[----:B------:R-:W-:Y:S04]  /*71a0*/  IMAD R13, R13, R6, -UR5 ;  /* 0x800000050d0d7e24 */ /* 0x000fe8000f8e0206 */
[----:B------:R-:W-:Y:S05]  /*71b0*/  IMAD.IADD R8, R13, 0x1, -R212 ;  /* 0x000000010d087824 */ /* 0x000fea00078e0ad4 */
[----:B------:R-:W-:Y:S02]  /*71c0*/  IADD3 R6, R8, c[0x0][0x32c], RZ ;  /* 0x0000cb0008067a10 */ /* 0x000fe40007ffe0ff */
[----:B------:R-:W-:Y:S02]  /*71d0*/  IMNMX R7, R7, R8, !PT ;  /* 0x0000000807077217 */ /* 0x000fe40007800200 */
[----:B------:R-:W-:Y:S02]  /*71e0*/  IMNMX R9, R9, R6, PT ;  /* 0x0000000609097217 */ /* 0x000fe40003800200 */
.L_x_265:
        /* <DEDUP_REMOVED lines=84> */
.L_x_271:
[----:B------:R-:W-:Y:S04]  /*7730*/  MOV R7, 0x1 ;  /* 0x0000000100077802 */ /* 0x000fe80000000f00 */
[----:B------:R-:W-:Y:S11]  /*7740*/  ISETP.NE.AND P0, PT, R7, c[0x0][0x32c], PT ;  /* 0x0000cb0007007a0c */ /* 0x000ff60003f05270 */
[----:B------:R-:W-:Y:S02]  /*7750*/  @!UPT UIADD3 URZ, URZ, URZ, URZ ;  /* 0x0000003f3f3ff290 */ /* 0x000fe4000fffe03f */
[----:B------:R-:W-:Y:S05]  /*7760*/  @P0 IMAD.HI.U32 R7, R12, c[0x0][0x330], RZ ;  /* 0x0000cc000c070a27 */ /* 0x000fea00078e00ff */
[----:B------:R-:W-:Y:S02]  /*7770*/  @P0 SHF.R.U32.HI R12, RZ, c[0x0][0x334], R7 ;  /* 0x0000cd00ff0c0a19 */ /* 0x000fe40000011607 */
.L_x_272:
[----:B------:R-:W-:Y:S05]  /*7780*/  BSYNC B0 ;  /* 0x0000000000007941 */ /* 0x000fea0003800000 */
.L_x_270:
[----:B------:R-:W-:Y:S04]  /*7790*/  IMAD.MOV.U32 R7, RZ, RZ, c[0x0][0x32c] ;  /* 0x0000cb00ff077624 */ /* 0x000fe800078e00ff */
[----:B------:R-:W-:Y:S04]  /*77a0*/  IMAD R7, R12, R7, -UR5 ;  /* 0x800000050c077e24 */ /* 0x000fe8000f8e0207 */
[----:B------:R-:W-:Y:S05]  /*77b0*/  IMAD.IADD R7, R7, 0x1, -R212 ;  /* 0x0000000107077824 */ /* 0x000fea00078e0ad4 */
[----:B------:R-:W-:Y:S02]  /*77c0*/  IADD3 R12, R7, c[0x0][0x32c], RZ ;  /* 0x0000cb00070c7a10 */ /* 0x000fe40007ffe0ff */
[----:B------:R-:W-:Y:S02]  /*77d0*/  IMNMX R4, R4, R7, !PT ;  /* 0x0000000704047217 */ /* 0x000fe40007800200 */
[----:B------:R-:W-:Y:S02]  /*77e0*/  IMNMX R5, R5, R12, PT ;  /* 0x0000000c05057217 */ /* 0x000fe40003800200 */
.L_x_269:
[----:B------:R-:W-:Y:S01]  /*77f0*/  PLOP3.LUT P6, PT, PT, PT, UP0, 0x80, 0x0 ;  /* 0x000000000000781c */ /* 0x000fe20003fcf008 */
[----:B------:R-:W-:Y:S01]  /*7800*/  LDSM.16.MT88.4 R20, [R198+0x100] ;  /* 0x00010000c614783b */ /* 0x000fe20000004200 */
[----:B------:R-:W-:Y:S02]  /*7810*/  PLOP3.LUT P0, PT, PT, PT, UP0, 0x80, 0x0 ;  /* 0x000000000000781c */ /* 0x000fe40003f0f008 */
[----:B------:R-:W-:Y:S02]  /*7820*/  ISETP.GT.AND P6, PT, R4, RZ, P6 ;  /* 0x000000ff0400720c */ /* 0x000fe400037c4270 */
[----:B------:R-:W-:Y:S02]  /*7830*/  FMNMX.FTZ R7, R10, R3, !PT ;  /* 0x000000030a077209 */ /* 0x000fe40007810000 */
[C---:B------:R-:W-:Y:S01]  /*7840*/  ISETP.LT.OR P6, PT, R5.reuse, 0x1, P6 ;  /* 0x000000010500780c */ /* 0x040fe200037c1670 */
[----:B------:R-:W-:Y:S01]  /*7850*/  LDSM.16.MT88.4 R28, [R197+0x100] ;  /* 0x00010000c51c783b */ /* 0x000fe20000004200 */
[----:B------:R-:W-:Y:S02]  /*7860*/  ISETP.GT.AND P0, PT, R4, 0x1, P0 ;  /* 0x000000010400780c */ /* 0x000fe40000704270 */
        /* <DEDUP_REMOVED lines=20> */
[C---:B------:R-:W-:Y:S02]  /*79b0*/  ISETP.LT.OR P6, PT, R5.reuse, 0x11, P6 ;  /* 0x000000110500780c */ /* 0x040fe400037c1670 */
        /* <DEDUP_REMOVED lines=11> */
[----:B------:R-:W-:Y:S02]  /*7a70*/  ISETP.LT.OR P6, PT, R5, 0x19, P6 ;  /* 0x000000190500780c */ /* 0x000fe400037c1670 */
[----:B------:R-:W-:Y:S02]  /*7a80*/  ISETP.GT.AND P0, PT, R4, 0x19, P0 ;  /* 0x000000190400780c */ /* 0x000fe40000704270 */
[----:B------:R-:W-:Y:S02]  /*7a90*/  FMNMX.FTZ R7, R156, R7, !PT ;  /* 0x000000079c077209 */ /* 0x000fe40007810000 */
[----:B------:R-:W-:Y:S02]  /*7aa0*/  FSEL R143, R235, -INF , !P6 ;  /* 0xff800000eb8f7808 */ /* 0x000fe40007000000 */
[----:B------:R-:W-:Y:S02]  /*7ab0*/  ISETP.LT.OR P0, PT, R5, 0x1a, P0 ;  /* 0x0000001a0500780c */ /* 0x000fe40000701670 */
[----:B------:R-:W-:Y:S02]  /*7ac0*/  FMNMX.FTZ R0, R225, R0, !PT ;  /* 0x00000000e1007209 */ /* 0x000fe40007810000 */
[----:B------:R-:W-:Y:S02]  /*7ad0*/  PLOP3.LUT P6, PT, PT, PT, UP0, 0x80, 0x0 ;  /* 0x000000000000781c */ /* 0x000fe40003fcf008 */
[----:B------:R-:W-:Y:S02]  /*7ae0*/  FMNMX.FTZ R7, R154, R7, !PT ;  /* 0x000000079a077209 */ /* 0x000fe40007810000 */
[----:B------:R-:W-:Y:S02]  /*7af0*/  FSEL R141, R234, -INF , !P0 ;  /* 0xff800000ea8d7808 */ /* 0x000fe40004000000 */
[----:B------:R-:W-:Y:S02]  /*7b00*/  FMNMX.FTZ R0, R11, R0, !PT ;  /* 0x000000000b007209 */ /* 0x000fe40007810000 */
[----:B------:R-:W-:Y:S02]  /*7b10*/  ISETP.GT.AND P6, PT, R4, 0x20, P6 ;  /* 0x000000200400780c */ /* 0x000fe400037c4270 */
[----:B------:R-:W-:Y:S02]  /*7b20*/  PLOP3.LUT P0, PT, PT, PT, UP0, 0x80, 0x0 ;  /* 0x000000000000781c */ /* 0x000fe40003f0f008 */
[----:B------:R-:W-:Y:S02]  /*7b30*/  FMNMX.FTZ R7, R152, R7, !PT ;  /* 0x0000000798077209 */ /* 0x000fe40007810000 */
[----:B------:R-:W-:Y:S02]  /*7b40*/  ISETP.LT.OR P6, PT, R5, 0x21, P6 ;  /* 0x000000210500780c */ /* 0x000fe400037c1670 */
[----:B------:R-:W-:Y:S02]  /*7b50*/  FMNMX.FTZ R0, R9, R0, !PT ;  /* 0x0000000009007209 */ /* 0x000fe40007810000 */
[----:B------:R-:W-:Y:S02]  /*7b60*/  ISETP.GT.AND P0, PT, R4, 0x21, P0 ;  /* 0x000000210400780c */ /* 0x000fe40000704270 */
        /* <DEDUP_REMOVED lines=12> */
[----:B------:R-:W-:Y:S01]  /*7c30*/  ISETP.LT.OR P6, PT, R5, 0x29, P6 ;  /* 0x000000290500780c */ /* 0x000fe200037c1670 */
[----:B------:R-:W1:Y:S01]  /*7c40*/  SHFL.BFLY PT, R7, R0, 0x2, 0x1f ;  /* 0x0c401f0000077f89 */ /* 0x000e6200000e0000 */
[----:B------:R-:W-:Y:S02]  /*7c50*/  ISETP.GT.AND P0, PT, R4, 0x29, P0 ;  /* 0x000000290400780c */ /* 0x000fe40000704270 */
[----:B------:R-:W-:Y:S02]  /*7c60*/  FSEL R155, R244, -INF , !P6 ;  /* 0xff800000f49b7808 */ /* 0x000fe40007000000 */
[----:B------:R-:W-:Y:S02]  /*7c70*/  FMNMX.FTZ R12, R141, R12, !PT ;  /* 0x0000000c8d0c7209 */ /* 0x000fe40007810000 */
[----:B------:R-:W-:Y:S02]  /*7c80*/  ISETP.LT.OR P0, PT, R5, 0x2a, P0 ;  /* 0x0000002a0500780c */ /* 0x000fe40000701670 */
[----:B------:R-:W-:Y:S02]  /*7c90*/  PLOP3.LUT P6, PT, PT, PT, UP0, 0x80, 0x0 ;  /* 0x000000000000781c */ /* 0x000fe40003fcf008 */
[----:B------:R-:W-:Y:S02]  /*7ca0*/  FSEL R153, R243, -INF , !P0 ;  /* 0xff800000f3997808 */ /* 0x000fe40004000000 */
[----:B------:R-:W-:Y:S02]  /*7cb0*/  FMNMX.FTZ R12, R159, R12, !PT ;  /* 0x0000000c9f0c7209 */ /* 0x000fe40007810000 */
[C---:B------:R-:W-:Y:S02]  /*7cc0*/  ISETP.GT.AND P6, PT, R4.reuse, 0x30, P6 ;  /* 0x000000300400780c */ /* 0x040fe400037c4270 */
[----:B------:R-:W-:Y:S02]  /*7cd0*/  PLOP3.LUT P0, PT, PT, PT, UP0, 0x80, 0x0 ;  /* 0x000000000000781c */ /* 0x000fe40003f0f008 */
[----:B------:R-:W-:Y:S02]  /*7ce0*/  FMNMX.FTZ R12, R157, R12, !PT ;  /* 0x0000000c9d0c7209 */ /* 0x000fe40007810000 */
[----:B------:R-:W-:Y:S02]  /*7cf0*/  ISETP.LT.OR P6, PT, R5, 0x31, P6 ;  /* 0x000000310500780c */ /* 0x000fe400037c1670 */
        /* <DEDUP_REMOVED lines=12> */
[----:B------:R-:W-:Y:S02]  /*7dc0*/  ISETP.LT.OR P6, PT, R5, 0x39, P6 ;  /* 0x000000390500780c */ /* 0x000fe400037c1670 */
[----:B------:R-:W-:Y:S02]  /*7dd0*/  ISETP.GT.AND P0, PT, R4, 0x39, P0 ;  /* 0x000000390400780c */ /* 0x000fe40000704270 */
        /* <DEDUP_REMOVED lines=381> */
.L_x_262:
[----:B------:R-:W1:Y:S01]  /*95b0*/  S2UR UR23, SR_CTAID.X ;  /* 0x00000000001779c3 */ /* 0x000e620000002500 */
[----:B------:R-:W-:Y:S01]  /*95c0*/  ULDC.64 UR4, c[0x0][0x2c8] ;  /* 0x0000b20000047ab9 */ /* 0x000fe20000000a00 */
[----:B------:R-:W-:Y:S01]  /*95d0*/  PLOP3.LUT P0, PT, PT, PT, UP1, 0x40, 0x0 ;  /* 0x000000000000781c */ /* 0x000fe20003f0e818 */
[----:B-1----:R-:W-:-:S04]  /*95e0*/  ULEA UR23, UR23, 0x7f, 0x7 ;  /* 0x0000007f17177891 */ /* 0x002fc8000f8e383f */
[----:B------:R-:W-:Y:S02]  /*95f0*/  UIMAD.WIDE.U32 UR28, UR23, UR4, URZ ;  /* 0x00000004171c72a5 */ /* 0x000fe4000f8e003f */
[----:B------:R-:W-:Y:S02]  /*9600*/  UIADD3 UR4, UR8, 0x1, -UR12 ;  /* 0x0000000108047890 */ /* 0x000fe4000fffe80c */
[----:B------:R-:W-:-:S03]  /*9610*/  UMOV UR26, UR23 ;  /* 0x00000017001a7c82 */ /* 0x000fc60008000000 */
[----:B------:R-:W-:Y:S02]  /*9620*/  @UP2 UMOV UR23, UR29 ;  /* 0x0000001d00172c82 */ /* 0x000fe40008000000 */
[----:B------:R-:W-:-:S03]  /*9630*/  @UP2 USHF.R.U32.HI UR26, URZ, UR5, UR23 ;  /* 0x000000053f1a2299 */ /* 0x000fc60008011617 */
[----:B------:R-:W-:Y:S02]  /*9640*/  ULDC UR23, c[0x0][0x324] ;  /* 0x0000c90000177ab9 */ /* 0x000fe40000000800 */
[----:B------:R-:W-:-:S04]  /*9650*/  UIADD3 UR26, UR4, UR26, URZ ;  /* 0x0000001a041a7290 */ /* 0x000fc8000fffe03f */
[----:B------:R-:W-:Y:S01]  /*9660*/  UIADD3 UR23, UR26, -UR23, URZ ;  /* 0x800000171a177290 */ /* 0x000fe2000fffe03f */
[----:B------:R-:W-:Y:S05]  /*9670*/  @P0 BRA `(.L_x_274) ;  /* 0x0000018000000947 */ /* 0x000fea0003800000 */
[----:B------:R-:W-:-:S06]  /*9680*/  UISETP.GT.AND UP0, UPT, UR26, -0x1, UPT ;  /* 0xffffffff1a00788c */ /* 0x000fcc000bf04270 */
[----:B------:R-:W-:-:S13]  /*9690*/  PLOP3.LUT P0, PT, PT, PT, UP0, 0x80, 0x0 ;  /* 0x000000000000781c */ /* 0x000fda0003f0f008 */
[----:B------:R-:W-:Y:S05]  /*96a0*/  @P0 BRA `(.L_x_275) ;  /* 0x000000a000000947 */ /* 0x000fea0003800000 */
[----:B------:R-:W-:Y:S02]  /*96b0*/  UMOV UR5, 0x1 ;  /* 0x0000000100057882 */ /* 0x000fe40000000000 */
[----:B------:R-:W-:Y:S02]  /*96c0*/  ULDC UR4, c[0x0][0x32c] ;  /* 0x0000cb0000047ab9 */ /* 0x000fe40000000800 */
[----:B------:R-:W-:Y:S02]  /*96d0*/  UISETP.NE.AND UP0, UPT, UR5, UR4, UPT ;  /* 0x000000040500728c */ /* 0x000fe4000bf05270 */
[----:B------:R-:W-:Y:S02]  /*96e0*/  ULOP3.LUT UR26, URZ, UR26, URZ, 0x33, !UPT ;  /* 0x0000001a3f1a7292 */ /* 0x000fe4000f8e333f */
[----:B------:R-:W-:Y:S02]  /*96f0*/  ULDC.64 UR4, c[0x0][0x330] ;  /* 0x0000cc0000047ab9 */ /* 0x000fe40000000a00 */
[----:B------:R-:W-:-:S07]  /*9700*/  UIMAD.WIDE.U32 UR28, UR26, UR4, URZ ;  /* 0x000000041a1c72a5 */ /* 0x000fce000f8e003f */
[----:B------:R-:W-:Y:S02]  /*9710*/  @UP0 UMOV UR27, UR29 ;  /* 0x0000001d001b0c82 */ /* 0x000fe40008000000 */
[----:B------:R-:W-:-:S04]  /*9720*/  @UP0 USHF.R.U32.HI UR26, URZ, UR5, UR27 ;  /* 0x000000053f1a0299 */ /* 0x000fc8000801161b */
[----:B------:R-:W-:Y:S01]  /*9730*/  ULOP3.LUT UR26, URZ, UR26, URZ, 0x33, !UPT ;  /* 0x0000001a3f1a7292 */ /* 0x000fe2000f8e333f */
[----:B------:R-:W-:Y:S05]  /*9740*/  BRA `(.L_x_276) ;  /* 0x0000007000007947 */ /* 0x000fea0003800000 */
.L_x_275:
[----:B------:R-:W-:Y:S02]  /*9750*/  UMOV UR5, 0x1 ;  /* 0x0000000100057882 */ /* 0x000fe40000000000 */
[----:B------:R-:W-:Y:S02]  /*9760*/  ULDC UR4, c[0x0][0x32c] ;  /* 0x0000cb0000047ab9 */ /* 0x000fe40000000800 */
[----:B------:R-:W-:-:S03]  /*9770*/  UISETP.NE.AND UP0, UPT, UR5, UR4, UPT ;  /* 0x000000040500728c */ /* 0x000fc6000bf05270 */
[----:B------:R-:W-:Y:S02]  /*9780*/  ULDC.64 UR4, c[0x0][0x330] ;  /* 0x0000cc0000047ab9 */ /* 0x000fe40000000a00 */
[----:B------:R-:W-:-:S07]  /*9790*/  UIMAD.WIDE.U32 UR28, UR26, UR4, URZ ;  /* 0x000000041a1c72a5 */ /* 0x000fce000f8e003f */
[----:B------:R-:W-:Y:S02]  /*97a0*/  @UP0 UMOV UR27, UR29 ;  /* 0x0000001d001b0c82 */ /* 0x000fe40008000000 */
[----:B------:R-:W-:Y:S02]  /*97b0*/  @UP0 USHF.R.U32.HI UR26, URZ, UR5, UR27 ;  /* 0x000000053f1a0299 */ /* 0x000fe4000801161b */
.L_x_276:
[----:B------:R-:W-:Y:S02]  /*97c0*/  ULDC UR4, c[0x0][0x32c] ;  /* 0x0000cb0000047ab9 */ /* 0x000fe40000000800 */
[----:B------:R-:W-:-:S04]  /*97d0*/  UIMAD UR4, UR26, UR4, URZ ;  /* 0x000000041a0472a4 */ /* 0x000fc8000f8e023f */
[----:B------:R-:W-:-:S04]  /*97e0*/  UISETP.LT.AND UP0, UPT, UR23, UR4, UPT ;  /* 0x000000041700728c */ /* 0x000fc8000bf01270 */
[----:B------:R-:W-:-:S04]  /*97f0*/  USEL UR23, UR23, UR4, !UP0 ;  /* 0x0000000417177287 */ /* 0x000fc8000c000000 */
.L_x_274:
        /* <DEDUP_REMOVED lines=19> */
.L_x_280:
        /* <DEDUP_REMOVED lines=56> */
.L_x_278:
        /* <DEDUP_REMOVED lines=223> */
[--C-:B------:R-:W-:Y:S01]  /*aaa0*/  IMAD.MOV.U32 R0, RZ, RZ, R209.reuse ;  /* 0x000000ffff007224 */ /* 0x100fe200078e00d1 */
[----:B------:R-:W-:Y:S04]  /*aab0*/  @P2 SHF.R.U32.HI R0, RZ, c[0x0][0x2c0], R2 ;  /* 0x0000b000ff002a19 */ /* 0x000fe80000011602 */
[C---:B------:R-:W-:Y:S04]  /*aac0*/  @!P1 IADD3 R7, P0, R0.reuse, UR14, RZ ;  /* 0x0000000e00079c10 */ /* 0x040fe8000ff1e0ff */
[----:B------:R-:W-:Y:S01]  /*aad0*/  @!P1 LEA.HI.X.SX32 R2, R0, UR6, 0x1, P0 ;  /* 0x0000000600029c11 */ /* 0x000fe200080f0eff */
[----:B------:R-:W-:Y:S01]  /*aae0*/  IMAD.MOV R0, RZ, RZ, -R0 ;  /* 0x000000ffff007224 */ /* 0x000fe200078e0a00 */
[C---:B------:R-:W-:Y:S03]  /*aaf0*/  @!P1 LEA R4, P0, R7.reuse, c[0x0][0x2a0], 0x2 ;  /* 0x0000a80007049a11 */ /* 0x040fe600078010ff */
        /* <DEDUP_REMOVED lines=42> */
.L_x_279:
        /* <DEDUP_REMOVED lines=407> */
.L_x_277:
        /* <DEDUP_REMOVED lines=12> */
.L_x_291:
        /* <DEDUP_REMOVED lines=9> */
[C---:B------:R-:W-:Y:S03]  /*c860*/  IMAD R6, R208.reuse, c[0x0][0x21c], R6 ;  /* 0x00008700d0067a24 */ /* 0x040fe600078e0206 */
        /* <DEDUP_REMOVED lines=305> */
.L_x_282:
[----:B--234-:R-:W-:Y:S01]  /*db80*/  PLOP3.LUT P6, PT, PT, PT, UP2, 0x80, 0x0 ;  /* 0x000000000000781c */ /* 0x01cfe20003fcf028 */
[----:B------:R-:W0:Y:S01]  /*db90*/  LDGDEPBAR ;  /* 0x00000000000079af */ /* 0x000e220000000000 */
[----:B------:R-:W-:Y:S01]  /*dba0*/  PLOP3.LUT P0, PT, PT, PT, UP2, 0x80, 0x0 ;  /* 0x000000000000781c */ /* 0x000fe20003f0f028 */
[----:B-1----:R-:W-:Y:S01]  /*dbb0*/  IMAD.MOV.U32 R14, RZ, RZ, R211 ;  /* 0x000000ffff0e7224 */ /* 0x002fe200078e00d3 */
[----:B------:R-:W-:Y:S01]  /*dbc0*/  USHF.L.U32 UR4, UR22, 0x6, URZ ;  /* 0x0000000616047899 */ /* 0x000fe2000800063f */
[----:B------:R-:W-:Y:S05]  /*dbd0*/  IMAD.U32 R7, RZ, RZ, UR12 ;  /* 0x0000000cff077e24 */ /* 0x000fea000f8e00ff */
[----:B------:R-:W-:Y:S03]  /*dbe0*/  IMAD.U32 R9, RZ, RZ, UR4 ;  /* 0x00000004ff097e24 */ /* 0x000fe6000f8e00ff */
[----:B------:R-:W-:Y:S02]  /*dbf0*/  @P6 IMAD.HI.U32 R6, R211, c[0x0][0x2c8], RZ ;  /* 0x0000b200d3066a27 */ /* 0x000fe400078e00ff */
[----:B------:R-:W-:Y:S03]  /*dc00*/  IADD3 R8, -R212, 0x1, -R9 ;  /* 0x00000001d4087810 */ /* 0x000fe60007ffe909 */
[----:B------:R-:W-:Y:S02]  /*dc10*/  @P0 SHF.R.U32.HI R14, RZ, c[0x0][0x2cc], R6 ;  /* 0x0000b300ff0e0a19 */ /* 0x000fe40000011606 */
[----:B------:R-:W-:Y:S02]  /*dc20*/  PLOP3.LUT P0, PT, PT, PT, UP1, 0x40, 0x0 ;  /* 0x000000000000781c */ /* 0x000fe40003f0e818 */
[----:B------:R-:W-:Y:S01]  /*dc30*/  IADD3 R7, -R7, UR8, R8 ;  /* 0x0000000807077c10 */ /* 0x000fe2000fffe108 */
[----:B------:R-:W1:Y:S03]  /*dc40*/  SHFL.IDX PT, R6, R14, RZ, 0x1c1f ;  /* 0x001c1fff0e067589 */ /* 0x000e6600000e0000 */
[C---:B------:R-:W-:Y:S02]  /*dc50*/  IADD3 R9, R7.reuse, c[0x0][0x328], RZ ;  /* 0x0000ca0007097a10 */ /* 0x040fe40007ffe0ff */
[----:B------:R-:W-:Y:S03]  /*dc60*/  IADD3 R7, R7, UR19, RZ ;  /* 0x0000001307077c10 */ /* 0x000fe6000fffe0ff */
[--C-:B-1----:R-:W-:Y:S02]  /*dc70*/  IMAD.IADD R13, R9, 0x1, R6.reuse ;  /* 0x00000001090d7824 */ /* 0x102fe400078e0206 */
        /* <DEDUP_REMOVED lines=16> */
.L_x_285:
[----:B------:R-:W-:Y:S04]  /*dd80*/  MOV R6, 0x1 ;  /* 0x0000000100067802 */ /* 0x000fe80000000f00 */
[----:B------:R-:W-:Y:S11]  /*dd90*/  ISETP.NE.AND P0, PT, R6, c[0x0][0x32c], PT ;  /* 0x0000cb0006007a0c */ /* 0x000ff60003f05270 */
[----:B------:R-:W-:Y:S02]  /*dda0*/  @!UPT UIADD3 URZ, URZ, URZ, URZ ;  /* 0x0000003f3f3ff290 */ /* 0x000fe4000fffe03f */
[----:B------:R-:W-:Y:S05]  /*ddb0*/  @P0 IMAD.HI.U32 R6, R15, c[0x0][0x330], RZ ;  /* 0x0000cc000f060a27 */ /* 0x000fea00078e00ff */
[----:B------:R-:W-:Y:S02]  /*ddc0*/  @P0 SHF.R.U32.HI R15, RZ, c[0x0][0x334], R6 ;  /* 0x0000cd00ff0f0a19 */ /* 0x000fe40000011606 */
.L_x_286:
[----:B------:R-:W-:Y:S05]  /*ddd0*/  BSYNC B0 ;  /* 0x0000000000007941 */ /* 0x000fea0003800000 */
.L_x_284:
[----:B------:R-:W-:Y:S04]  /*dde0*/  IMAD.MOV.U32 R6, RZ, RZ, c[0x0][0x32c] ;  /* 0x0000cb00ff067624 */ /* 0x000fe800078e00ff */
[----:B------:R-:W-:Y:S04]  /*ddf0*/  IMAD R15, R15, R6, -UR4 ;  /* 0x800000040f0f7e24 */ /* 0x000fe8000f8e0206 */
[----:B------:R-:W-:Y:S05]  /*de00*/  IMAD.IADD R8, R15, 0x1, -R212 ;  /* 0x000000010f087824 */ /* 0x000fea00078e0ad4 */
[----:B------:R-:W-:Y:S02]  /*de10*/  IADD3 R6, R8, c[0x0][0x32c], RZ ;  /* 0x0000cb0008067a10 */ /* 0x000fe40007ffe0ff */
[----:B------:R-:W-:Y:S02]  /*de20*/  IMNMX R11, R11, R8, !PT ;  /* 0x000000080b0b7217 */ /* 0x000fe40007800200 */
[----:B------:R-:W-:Y:S02]  /*de30*/  IMNMX R13, R13, R6, PT ;  /* 0x000000060d0d7217 */ /* 0x000fe40003800200 */
.L_x_283:
[----:B------:R-:W-:Y:S06]  /*de40*/  UISETP.GT.AND UP0, UPT, UR22, -0x1, UPT ;  /* 0xffffffff1600788c */ /* 0x000fec000bf04270 */
        /* <DEDUP_REMOVED lines=9> */
[----:B------:R-:W-:Y:S02]  /*dee0*/  ISETP.GT.AND P0, PT, R11, 0x8, P0 ;  /* 0x000000080b00780c */ /* 0x000fe40000704270 */
[----:B------:R-:W-:Y:S02]  /*def0*/  PLOP3.LUT P6, PT, PT, PT, UP0, 0x80, 0x0 ;  /* 0x000000000000781c */ /* 0x000fe40003fcf008 */
[----:B------:R-:W-:Y:S02]  /*df00*/  ISETP.LT.OR P0, PT, R13, 0x9, P0 ;  /* 0x000000090d00780c */ /* 0x000fe40000701670 */
        /* <DEDUP_REMOVED lines=8> */
[----:B------:R-:W-:Y:S02]  /*df90*/  FSEL R164, R12, -INF , !P0 ;  /* 0xff8000000ca47808 */ /* 0x000fe40004000000 */
[----:B------:R-:W-:Y:S01]  /*dfa0*/  PLOP3.LUT P0, PT, PT, PT, UP0, 0x80, 0x0 ;  /* 0x000000000000781c */ /* 0x000fe20003f0f008 */
[----:B------:R-:W1:Y:S01]  /*dfb0*/  SHFL.IDX PT, R12, R14, 0x1, 0x1c1f ;  /* 0x003c1f000e0c7f89 */ /* 0x000e6200000e0000 */
        /* <DEDUP_REMOVED lines=11> */
[----:B------:R-:W-:Y:S01]  /*e070*/  ISETP.LT.OR P6, PT, R13, 0x1a, P6 ;  /* 0x0000001a0d00780c */ /* 0x000fe200037c1670 */
[--C-:B-1----:R-:W-:Y:S01]  /*e080*/  IMAD.IADD R7, R7, 0x1, R12.reuse ;  /* 0x0000000107077824 */ /* 0x102fe200078e020c */
[----:B------:R-:W-:Y:S02]  /*e090*/  FSEL R160, R160, -INF , !P0 ;  /* 0xff800000a0a07808 */ /* 0x000fe40004000000 */
[----:B------:R-:W-:Y:S02]  /*e0a0*/  PLOP3.LUT P0, PT, PT, PT, UP0, 0x80, 0x0 ;  /* 0x000000000000781c */ /* 0x000fe40003f0f008 */
[----:B------:R-:W-:Y:S01]  /*e0b0*/  FSEL R140, R4, -INF , !P6 ;  /* 0xff800000048c7808 */ /* 0x000fe20007000000 */
[----:B------:R-:W-:Y:S01]  /*e0c0*/  IMAD.IADD R4, R9, 0x1, R12 ;  /* 0x0000000109047824 */ /* 0x000fe200078e020c */
        /* <DEDUP_REMOVED lines=43> */
.L_x_289:
[----:B------:R-:W-:Y:S04]  /*e380*/  MOV R9, 0x1 ;  /* 0x0000000100097802 */ /* 0x000fe80000000f00 */
[----:B------:R-:W-:Y:S11]  /*e390*/  ISETP.NE.AND P0, PT, R9, c[0x0][0x32c], PT ;  /* 0x0000cb0009007a0c */ /* 0x000ff60003f05270 */
[----:B------:R-:W-:Y:S02]  /*e3a0*/  @!UPT UIADD3 URZ, URZ, URZ, URZ ;  /* 0x0000003f3f3ff290 */ /* 0x000fe4000fffe03f */
[----:B------:R-:W-:Y:S05]  /*e3b0*/  @P0 IMAD.HI.U32 R9, R12, c[0x0][0x330], RZ ;  /* 0x0000cc000c090a27 */ /* 0x000fea00078e00ff */
[----:B------:R-:W-:Y:S02]  /*e3c0*/  @P0 SHF.R.U32.HI R12, RZ, c[0x0][0x334], R9 ;  /* 0x0000cd00ff0c0a19 */ /* 0x000fe40000011609 */
.L_x_290:
[----:B------:R-:W-:Y:S05]  /*e3d0*/  BSYNC B0 ;  /* 0x0000000000007941 */ /* 0x000fea0003800000 */
.L_x_288:
[----:B------:R-:W-:Y:S04]  /*e3e0*/  IMAD.MOV.U32 R9, RZ, RZ, c[0x0][0x32c] ;  /* 0x0000cb00ff097624 */ /* 0x000fe800078e00ff */
[----:B------:R-:W-:Y:S04]  /*e3f0*/  IMAD R9, R12, R9, -UR4 ;  /* 0x800000040c097e24 */ /* 0x000fe8000f8e0209 */
[----:B------:R-:W-:Y:S05]  /*e400*/  IMAD.IADD R12, R9, 0x1, -R212 ;  /* 0x00000001090c7824 */ /* 0x000fea00078e0ad4 */
[----:B------:R-:W-:Y:S02]  /*e410*/  IADD3 R9, R12, c[0x0][0x32c], RZ ;  /* 0x0000cb000c097a10 */ /* 0x000fe40007ffe0ff */
[----:B------:R-:W-:Y:S02]  /*e420*/  IMNMX R7, R7, R12, !PT ;  /* 0x0000000c07077217 */ /* 0x000fe40007800200 */
[----:B------:R-:W-:Y:S02]  /*e430*/  IMNMX R4, R4, R9, PT ;  /* 0x0000000904047217 */ /* 0x000fe40003800200 */
.L_x_287:
[----:B------:R-:W-:Y:S01]  /*e440*/  PLOP3.LUT P6, PT, PT, PT, UP0, 0x80, 0x0 ;  /* 0x000000000000781c */ /* 0x000fe20003fcf008 */
[----:B------:R-:W-:Y:S01]  /*e450*/  LDSM.16.MT88.4 R20, [R198+0x100] ;  /* 0x00010000c614783b */ /* 0x000fe20000004200 */
[----:B------:R-:W-:Y:S02]  /*e460*/  PLOP3.LUT P0, PT, PT, PT, UP0, 0x80, 0x0 ;  /* 0x000000000000781c */ /* 0x000fe40003f0f008 */
[C---:B------:R-:W-:Y:S02]  /*e470*/  ISETP.GT.AND P6, PT, R7.reuse, RZ, P6 ;  /* 0x000000ff0700720c */ /* 0x040fe400037c4270 */
[----:B------:R-:W-:Y:S02]  /*e480*/  FMNMX.FTZ R17, R10, R3, !PT ;  /* 0x000000030a117209 */ /* 0x000fe40007810000 */
[----:B------:R-:W-:Y:S01]  /*e490*/  ISETP.LT.OR P6, PT, R4, 0x1, P6 ;  /* 0x000000010400780c */ /* 0x000fe200037c1670 */
[----:B------:R-:W-:Y:S01]  /*e4a0*/  LDSM.16.MT88.4 R28, [R197+0x100] ;  /* 0x00010000c51c783b */ /* 0x000fe20000004200 */
[C---:B------:R-:W-:Y:S02]  /*e4b0*/  ISETP.GT.AND P0, PT, R7.reuse, 0x1, P0 ;  /* 0x000000010700780c */ /* 0x040fe40000704270 */
[----:B------:R-:W-:Y:S02]  /*e4c0*/  FMNMX.FTZ R17, R138, R17, !PT ;  /* 0x000000118a117209 */ /* 0x000fe40007810000 */
[----:B------:R-:W-:Y:S02]  /*e4d0*/  FSEL R15, R0, -INF , !P6 ;  /* 0xff800000000f7808 */ /* 0x000fe40007000000 */
[----:B------:R-:W-:Y:S02]  /*e4e0*/  ISETP.LT.OR P0, PT, R4, 0x2, P0 ;  /* 0x000000020400780c */ /* 0x000fe40000701670 */
[----:B------:R-:W-:Y:S02]  /*e4f0*/  PLOP3.LUT P6, PT, PT, PT, UP0, 0x80, 0x0 ;  /* 0x000000000000781c */ /* 0x000fe40003fcf008 */
[----:B------:R-:W-:Y:S02]  /*e500*/  FMNMX.FTZ R17, R8, R17, !PT ;  /* 0x0000001108117209 */ /* 0x000fe40007810000 */
[----:B------:R-:W-:Y:S02]  /*e510*/  FSEL R13, R136, -INF , !P0 ;  /* 0xff800000880d7808 */ /* 0x000fe40004000000 */
        /* <DEDUP_REMOVED lines=14> */
[----:B------:R-:W-:Y:S02]  /*e600*/  ISETP.LT.OR P6, PT, R4, 0x11, P6 ;  /* 0x000000110400780c */ /* 0x000fe400037c1670 */
        /* <DEDUP_REMOVED lines=39> */
[C---:B------:R-:W-:Y:S01]  /*e880*/  ISETP.LT.OR P6, PT, R4.reuse, 0x29, P6 ;  /* 0x000000290400780c */ /* 0x040fe200037c1670 */
[----:B------:R-:W1:Y:S01]  /*e890*/  SHFL.BFLY PT, R17, R0, 0x2, 0x1f ;  /* 0x0c401f0000117f89 */ /* 0x000e6200000e0000 */
[----:B------:R-:W-:Y:S02]  /*e8a0*/  ISETP.GT.AND P0, PT, R7, 0x29, P0 ;  /* 0x000000290700780c */ /* 0x000fe40000704270 */
[----:B------:R-:W-:Y:S02]  /*e8b0*/  FSEL R155, R155, -INF , !P6 ;  /* 0xff8000009b9b7808 */ /* 0x000fe40007000000 */
[----:B------:R-:W-:Y:S02]  /*e8c0*/  FMNMX.FTZ R12, R141, R12, !PT ;  /* 0x0000000c8d0c7209 */ /* 0x000fe40007810000 */
[C---:B------:R-:W-:Y:S02]  /*e8d0*/  ISETP.LT.OR P0, PT, R4.reuse, 0x2a, P0 ;  /* 0x0000002a0400780c */ /* 0x040fe40000701670 */
[----:B------:R-:W-:Y:S02]  /*e8e0*/  PLOP3.LUT P6, PT, PT, PT, UP0, 0x80, 0x0 ;  /* 0x000000000000781c */ /* 0x000fe40003fcf008 */
[----:B------:R-:W-:Y:S02]  /*e8f0*/  FSEL R153, R153, -INF , !P0 ;  /* 0xff80000099997808 */ /* 0x000fe40004000000 */
[----:B------:R-:W-:Y:S02]  /*e900*/  FMNMX.FTZ R12, R159, R12, !PT ;  /* 0x0000000c9f0c7209 */ /* 0x000fe40007810000 */
[----:B------:R-:W-:Y:S02]  /*e910*/  ISETP.GT.AND P6, PT, R7, 0x30, P6 ;  /* 0x000000300700780c */ /* 0x000fe400037c4270 */
[----:B------:R-:W-:Y:S02]  /*e920*/  PLOP3.LUT P0, PT, PT, PT, UP0, 0x80, 0x0 ;  /* 0x000000000000781c */ /* 0x000fe40003f0f008 */
[----:B------:R-:W-:Y:S02]  /*e930*/  FMNMX.FTZ R12, R157, R12, !PT ;  /* 0x0000000c9d0c7209 */ /* 0x000fe40007810000 */
[C---:B------:R-:W-:Y:S02]  /*e940*/  ISETP.LT.OR P6, PT, R4.reuse, 0x31, P6 ;  /* 0x000000310400780c */ /* 0x040fe400037c1670 */
        /* <DEDUP_REMOVED lines=8> */
[----:B------:R-:W-:Y:S01]  /*e9d0*/  PLOP3.LUT P0, PT, PT, PT, UP0, 0x80, 0x0 ;  /* 0x000000000000781c */ /* 0x000fe20003f0f008 */
[----:B------:R-:W-:Y:S01]  /*e9e0*/  UISETP.GT.AND UP0, UPT, UR22, UR7, UPT ;  /* 0x000000071600728c */ /* 0x000fe2000bf04270 */
[----:B------:R-:W-:Y:S01]  /*e9f0*/  FMNMX.FTZ R12, R149, R12, !PT ;  /* 0x0000000c950c7209 */ /* 0x000fe20007810000 */
[----:B------:R-:W-:Y:S01]  /*ea00*/  UIADD3 UR22, UR22, -0x1, URZ ;  /* 0xffffffff16167890 */ /* 0x000fe2000fffe03f */
[----:B------:R-:W-:Y:S02]  /*ea10*/  ISETP.LT.OR P6, PT, R4, 0x39, P6 ;  /* 0x000000390400780c */ /* 0x000fe400037c1670 */
[----:B------:R-:W-:Y:S02]  /*ea20*/  ISETP.GT.AND P0, PT, R7, 0x39, P0 ;  /* 0x000000390700780c */ /* 0x000fe40000704270 */
[----:B------:R-:W-:Y:S02]  /*ea30*/  FSEL R145, R145, -INF , !P6 ;  /* 0xff80000091917808 */ /* 0x000fe40007000000 */
[----:B-1----:R-:W-:Y:S02]  /*ea40*/  FMNMX.FTZ R17, R0, R17, !PT ;  /* 0x0000001100117209 */ /* 0x002fe40007810000 */
[----:B------:R-:W-:Y:S02]  /*ea50*/  FMNMX.FTZ R0, R147, R12, !PT ;  /* 0x0000000c93007209 */ /* 0x000fe40007810000 */
[----:B------:R-:W-:Y:S01]  /*ea60*/  ISETP.LT.OR P0, PT, R4, 0x3a, P0 ;  /* 0x0000003a0400780c */ /* 0x000fe20000701670 */
[----:B------:R-:W1:Y:S01]  /*ea70*/  SHFL.BFLY PT, R12, R17, 0x1, 0x1f ;  /* 0x0c201f00110c7f89 */ /* 0x000e6200000e0000 */
        /* <DEDUP_REMOVED lines=8> */
[----:B--2---:R-:W-:Y:S02]  /*eb00*/  FMNMX.FTZ R5, R4, R7, !PT ;  /* 0x0000000704057209 */ /* 0x004fe40007810000 */
[----:B------:R-:W-:Y:S01]  /*eb10*/  FSEL R4, R0, RZ, P0 ;  /* 0x000000ff00047208 */ /* 0x000fe20000000000 */
[--C-:B------:R-:W-:Y:S02]  /*eb20*/  FFMA.FTZ R168, R10, c[0x0][0x2d0], -R151.reuse ;  /* 0x0000b4000aa87a23 */ /* 0x100fe40000010897 */
[----:B------:R-:W1:Y:S01]  /*eb30*/  SHFL.BFLY PT, R132, R5, 0x1, 0x1f ;  /* 0x0c201f0005847f89 */ /* 0x000e6200000e0000 */
[----:B------:R-:W-:Y:S02]  /*eb40*/  FFMA.FTZ R135, R138, c[0x0][0x2d0], -R151 ;  /* 0x0000b4008a877a23 */ /* 0x000fe40000010897 */
[----:B------:R-:W-:Y:S01]  /*eb50*/  FADD.FTZ R4, -R4, R3 ;  /* 0x0000000304047221 */ /* 0x000fe20000010100 */
[----:B------:R-:W-:Y:S01]  /*eb60*/  MUFU.EX2 R168, R168 ;  /* 0x000000a800a87308 */ /* 0x000fe20000000800 */
[--C-:B------:R-:W-:Y:S02]  /*eb70*/  FFMA.FTZ R134, R8, c[0x0][0x2d0], -R151.reuse ;  /* 0x0000b40008867a23 */ /* 0x100fe40000010897 */
        /* <DEDUP_REMOVED lines=10> */
[----:B-1----:R-:W-:Y:S01]  /*ec20*/  FMNMX.FTZ R132, R132, R5, !PT ;  /* 0x0000000584847209 */ /* 0x002fe20007810000 */
[----:B------:R-:W-:Y:S01]  /*ec30*/  MUFU.EX2 R134, R134 ;  /* 0x0000008600867308 */ /* 0x000fe20000000800 */
[--C-:B------:R-:W-:Y:S02]  /*ec40*/  FFMA.FTZ R221, R156, c[0x0][0x2d0], -R151.reuse ;  /* 0x0000b4009cdd7a23 */ /* 0x100fe40000010897 */
[C---:B------:R-:W-:Y:S01]  /*ec50*/  FSETP.NEU.FTZ.AND P0, PT, R132.reuse, -INF , PT ;  /* 0xff8000008400780b */ /* 0x040fe20003f1d000 */
[----:B------:R-:W-:Y:S02]  /*ec60*/  FMUL.FTZ R144, R132, c[0x0][0x2d0] ;  /* 0x0000b40084907a20 */ /* 0x000fe40000410000 */
[--C-:B------:R-:W-:Y:S01]  /*ec70*/  FFMA.FTZ R224, R154, c[0x0][0x2d0], -R151.reuse ;  /* 0x0000b4009ae07a23 */ /* 0x100fe20000010897 */
[----:B------:R-:W-:Y:S01]  /*ec80*/  FSEL R5, R132, RZ, P0 ;  /* 0x000000ff84057208 */ /* 0x000fe20000000000 */
[--C-:B------:R-:W-:Y:S01]  /*ec90*/  FFMA.FTZ R227, R152, c[0x0][0x2d0], -R151.reuse ;  /* 0x0000b40098e37a23 */ /* 0x100fe20000010897 */
[----:B------:R-:W-:Y:S01]  /*eca0*/  FSEL R144, R144, RZ, P0 ;  /* 0x000000ff90907208 */ /* 0x000fe20000000000 */
[----:B------:R-:W1:Y:S01]  /*ecb0*/  MUFU.EX2 R169, R169 ;  /* 0x000000a900a97308 */ /* 0x000e620000000800 */
[--C-:B------:R-:W-:Y:S01]  /*ecc0*/  FFMA.FTZ R230, R150, c[0x0][0x2d0], -R151.reuse ;  /* 0x0000b40096e67a23 */ /* 0x100fe20000010897 */
[----:B------:R-:W-:Y:S01]  /*ecd0*/  PLOP3.LUT P0, PT, PT, PT, UP0, 0x80, 0x0 ;  /* 0x000000000000781c */ /* 0x000fe20003f0f008 */
[----:B------:R-:W-:Y:S01]  /*ece0*/  FADD.FTZ R5, -R5, R2 ;  /* 0x0000000205057221 */ /* 0x000fe20000010100 */
[----:B--2---:R-:W-:Y:S01]  /*ecf0*/  F2FP.BF16.PACK_AB R136, R135, R168 ;  /* 0x000000a88788723e */ /* 0x004fe200000010ff */
        /* <DEDUP_REMOVED lines=39> */
[--C-:B------:R-:W-:Y:S02]  /*ef70*/  FFMA.FTZ R233, R145, c[0x0][0x2d0], -R144.reuse ;  /* 0x0000b40091e97a23 */ /* 0x100fe40000010890 */
[----:B------:R-:W-:Y:S02]  /*ef80*/  FFMA.FTZ R151, R146, c[0x0][0x2d0], -R151 ;  /* 0x0000b40092977a23 */ /* 0x000fe40000010897 */
[----:B------:R-:W-:Y:S02]  /*ef90*/  FFMA.FTZ R144, R133, c[0x0][0x2d0], -R144 ;  /* 0x0000b40085907a23 */ /* 0x000fe40000010890 */
        /* <DEDUP_REMOVED lines=126> */
[C---:B------:R-:W-:Y:S02]  /*f780*/  FMUL.FTZ R84, R3.reuse, R84 ;  /* 0x0000005403547220 */ /* 0x040fe40000410000 */
[----:B------:R-:W-:Y:S01]  /*f790*/  FMUL.FTZ R85, R3, R85 ;  /* 0x0000005503557220 */ /* 0x000fe20000410000 */
[----:B------:R-:W-:Y:S01]  /*f7a0*/  F2FP.BF16.PACK_AB R100, R175, R174 ;  /* 0x000000aeaf64723e */ /* 0x000fe200000010ff */
[C---:B------:R-:W-:Y:S01]  /*f7b0*/  HMMA.16816.F32.BF16 R80, R136.reuse, R102, R80 ;  /* 0x000000668850723c */ /* 0x040fe20000041850 */
[----:B------:R-:W-:Y:S03]  /*f7c0*/  MUFU.EX2 R229, R229 ;  /* 0x000000e500e57308 */ /* 0x000fe60000000800 */
[C---:B------:R-:W-:Y:S01]  /*f7d0*/  FMUL.FTZ R86, R2.reuse, R86 ;  /* 0x0000005602567220 */ /* 0x040fe20000410000 */
[----:B----4-:R-:W-:Y:S01]  /*f7e0*/  F2FP.BF16.PACK_AB R101, R179, R178 ;  /* 0x000000b2b365723e */ /* 0x010fe200000010ff */
[----:B------:R-:W-:Y:S01]  /*f7f0*/  FMUL.FTZ R87, R2, R87 ;  /* 0x0000005702577220 */ /* 0x000fe20000410000 */
[----:B------:R-:W-:Y:S01]  /*f800*/  F2FP.BF16.PACK_AB R102, R177, R176 ;  /* 0x000000b0b166723e */ /* 0x000fe200000010ff */
[C---:B------:R-:W-:Y:S01]  /*f810*/  FMUL.FTZ R88, R3.reuse, R88 ;  /* 0x0000005803587220 */ /* 0x040fe20000410000 */
[----:B-----5:R-:W-:Y:S02]  /*f820*/  F2FP.BF16.PACK_AB R103, R182, R181 ;  /* 0x000000b5b667723e */ /* 0x020fe400000010ff */
[----:B------:R-:W-:Y:S01]  /*f830*/  MUFU.EX2 R231, R231 ;  /* 0x000000e700e77308 */ /* 0x000fe20000000800 */
[C---:B------:R-:W-:Y:S01]  /*f840*/  FMUL.FTZ R89, R3.reuse, R89 ;  /* 0x0000005903597220 */ /* 0x040fe20000410000 */
[C---:B--2---:R-:W-:Y:S03]  /*f850*/  HMMA.16816.F32.BF16 R84, R136.reuse, R108, R84 ;  /* 0x0000006c8854723c */ /* 0x044fe60000041854 */
[C---:B------:R-:W-:Y:S02]  /*f860*/  FMUL.FTZ R90, R2.reuse, R90 ;  /* 0x0000005a025a7220 */ /* 0x040fe40000410000 */
        /* <DEDUP_REMOVED lines=153> */
.L_x_281:
[----:B------:R-:W1:Y:S01]  /*10200*/  SHFL.BFLY PT, R3, R214, 0x2, 0x1f ;  /* 0x0c401f00d6037f89 */ /* 0x000e6200000e0000 */
[----:B------:R-:W-:-:S02]  /*10210*/  MOV R4, RZ ;  /* 0x000000ff00047202 */ /* 0x000fc40000000f00 */
[----:B------:R-:W-:Y:S01]  /*10220*/  PLOP3.LUT P2, PT, PT, PT, PT, 0x8, 0x0 ;  /* 0x000000000000781c */ /* 0x000fe20003f4e170 */
[----:B------:R-:W2:Y:S01]  /*10230*/  SHFL.BFLY PT, R2, R215, 0x2, 0x1f ;  /* 0x0c401f00d7027f89 */ /* 0x000ea200000e0000 */
[----:B-1----:R-:W-:Y:S01]  /*10240*/  FADD.FTZ R6, R3, R214 ;  /* 0x000000d603067221 */ /* 0x002fe20000010000 */
[----:B------:R-:W-:Y:S01]  /*10250*/  MOV R3, RZ ;  /* 0x000000ff00037202 */ /* 0x000fe20000000f00 */
[----:B--2---:R-:W-:-:S03]  /*10260*/  FADD.FTZ R7, R2, R215 ;  /* 0x000000d702077221 */ /* 0x004fc60000010000 */
[----:B------:R-:W1:Y:S04]  /*10270*/  SHFL.BFLY PT, R5, R6, 0x1, 0x1f ;  /* 0x0c201f0006057f89 */ /* 0x000e6800000e0000 */
[----:B------:R-:W2:Y:S01]  /*10280*/  SHFL.BFLY PT, R2, R7, 0x1, 0x1f ;  /* 0x0c201f0007027f89 */ /* 0x000ea200000e0000 */
[----:B-1----:R-:W-:Y:S01]  /*10290*/  FADD.FTZ R5, R6, R5 ;  /* 0x0000000506057221 */ /* 0x002fe20000010000 */
[----:B------:R-:W-:Y:S01]  /*102a0*/  MOV R6, 0xff800000 ;  /* 0xff80000000067802 */ /* 0x000fe20000000f00 */
        /* <DEDUP_REMOVED lines=19> */
[C---:B------:R-:W-:Y:S02]  /*103e0*/  FMUL.FTZ R117, R4.reuse, R117 ;  /* 0x0000007504757220 */ /* 0x040fe40000410000 */
        /* <DEDUP_REMOVED lines=92> */
.L_x_243:
[----:B------:R-:W-:Y:S01]  /*109b0*/  USHF.R.S32.HI UR8, URZ, 0x1f, UR10 ;  /* 0x0000001f3f087899 */ /* 0x000fe2000801140a */
[----:B------:R-:W-:Y:S05]  /*109c0*/  @P2 BRA `(.L_x_292) ;  /* 0x000017e000002947 */ /* 0x000fea0003800000 */
[----:B------:R-:W1:Y:S01]  /*109d0*/  S2R R0, SR_TID.X ;  /* 0x0000000000007919 */ /* 0x000e620000002100 */
        /* <DEDUP_REMOVED lines=18> */
[----:B-1----:R-:W-:Y:S02]  /*10b00*/  SHF.R.S32.HI R5, RZ, 0x1f, R0 ;  /* 0x0000001fff057819 */ /* 0x002fe40000011400 */
[----:B------:R-:W-:Y:S02]  /*10b10*/  F2FP.BF16.PACK_AB R104, R105, R104 ;  /* 0x000000686968723e */ /* 0x000fe400000010ff */
[----:B------:R-:W-:Y:S02]  /*10b20*/  LEA.HI R2, R5, R0, RZ, 0x2 ;  /* 0x0000000005027211 */ /* 0x000fe400078f10ff */
        /* <DEDUP_REMOVED lines=40> */
[----:B------:R-:W-:Y:S02]  /*10db0*/  F2FP.BF16.PACK_AB R54, R55, R54 ;  /* 0x000000363736723e */ /* 0x000fe400000010ff */
        /* <DEDUP_REMOVED lines=9> */
[----:B------:R-:W-:Y:S01]  /*10e50*/  F2FP.BF16.PACK_AB R62, R63, R62 ;  /* 0x0000003e3f3e723e */ /* 0x000fe200000010ff */
[----:B------:R-:W-:Y:S01]  /*10e60*/  IMAD.U32 R12, RZ, RZ, UR4 ;  /* 0x00000004ff0c7e24 */ /* 0x000fe2000f8e00ff */
        /* <DEDUP_REMOVED lines=70> */
[----:B------:R-:W3:Y:S02]  /*112d0*/  @P1 LDG.E R10, [R12.64] ;  /* 0x000000140c0a1981 */ /* 0x000ee4000c1e1900 */
        /* <DEDUP_REMOVED lines=9> */
[----:B---3--:R-:W2:Y:S02]  /*11370*/  @P1 R2UR UR5, R10 ;  /* 0x000000000a0513c2 */ /* 0x008ea400000e0000 */
        /* <DEDUP_REMOVED lines=8> */
.L_x_293:
[----:B-1----:R-:W-:Y:S01]  /*11400*/  SHF.R.S32.HI R13, RZ, 0x1f, R2 ;  /* 0x0000001fff0d7819 */ /* 0x002fe20000011402 */
        /* <DEDUP_REMOVED lines=25> */
[----:B------:R-:W-:Y:S01]  /*115a0*/  UIMAD.WIDE.U32 UR14, UR10, UR6, UR14 ;  /* 0x000000060a0e72a5 */ /* 0x000fe2000f8e000e */
[-C--:B------:R-:W-:Y:S01]  /*115b0*/  LEA.HI R4, R5, R0.reuse, RZ, 0x3 ;  /* 0x0000000005047211 */ /* 0x080fe200078f18ff */
[----:B------:R-:W-:Y:S01]  /*115c0*/  UIMAD UR9, UR10, UR7, UR9 ;  /* 0x000000070a0972a4 */ /* 0x000fe2000f8e0209 */
[----:B------:R-:W-:Y:S01]  /*115d0*/  IMAD R8, R11, 0x8, R2 ;  /* 0x000000080b087824 */ /* 0x000fe200078e0202 */
[----:B------:R-:W-:Y:S01]  /*115e0*/  UIMAD.WIDE.U32 UR16, UR18, UR4, URZ ;  /* 0x00000004121072a5 */ /* 0x000fe2000f8e003f */
[----:B------:R-:W-:Y:S01]  /*115f0*/  LEA.HI R5, R5, R0, RZ, 0x6 ;  /* 0x0000000005057211 */ /* 0x000fe200078f30ff */
[----:B------:R-:W-:-:S02]  /*11600*/  ULDC.64 UR6, c[0x0][0x498] ;  /* 0x0001260000067ab9 */ /* 0x000fc40000000a00 */
[----:B-1----:R-:W-:Y:S01]  /*11610*/  LEA R8, R57, R8, 0x7 ;  /* 0x0000000839087211 */ /* 0x002fe200078e38ff */
[----:B------:R-:W-:Y:S02]  /*11620*/  UIMAD UR12, UR18, UR5, UR12 ;  /* 0x00000005120c72a4 */ /* 0x000fe4000f8e020c */
[----:B------:R-:W-:Y:S02]  /*11630*/  USEL UR13, UR13, URZ, !UP1 ;  /* 0x0000003f0d0d7287 */ /* 0x000fe4000c800000 */
[----:B------:R-:W-:Y:S01]  /*11640*/  @P1 IMAD.HI.U32 R3, R8, c[0x0][0x4ec], RZ ;  /* 0x00013b0008031a27 */ /* 0x000fe200078e00ff */
[----:B------:R-:W-:Y:S02]  /*11650*/  UIMAD UR18, UR11, UR6, URZ ;  /* 0x000000060b1272a4 */ /* 0x000fe4000f8e023f */
[----:B------:R-:W-:Y:S01]  /*11660*/  UIADD3 UR15, UR15, UR9, URZ ;  /* 0x000000090f0f7290 */ /* 0x000fe2000fffe03f */
[----:B------:R-:W-:Y:S01]  /*11670*/  IMAD.MOV.U32 R14, RZ, RZ, R8 ;  /* 0x000000ffff0e7224 */ /* 0x000fe200078e0008 */
[----:B------:R-:W-:Y:S01]  /*11680*/  @P1 SHF.R.U32.HI R14, RZ, c[0x0][0x4f0], R3 ;  /* 0x00013c00ff0e1a19 */ /* 0x000fe20000011603 */
[----:B------:R-:W-:Y:S01]  /*11690*/  UIMAD UR7, UR13, UR7, UR18 ;  /* 0x000000070d0772a4 */ /* 0x000fe2000f8e0212 */
[----:B------:R-:W-:Y:S01]  /*116a0*/  LOP3.LUT R3, R4, 0xfffffff8, RZ, 0xc0, !PT ;  /* 0xfffffff804037812 */ /* 0x000fe200078ec0ff */
[----:B------:R-:W-:Y:S01]  /*116b0*/  UIMAD.WIDE.U32 UR14, UR13, UR6, UR14 ;  /* 0x000000060d0e72a5 */ /* 0x000fe2000f8e000e */
[--C-:B------:R-:W-:Y:S01]  /*116c0*/  SHF.R.S32.HI R13, RZ, 0x1f, R14.reuse ;  /* 0x0000001fff0d7819 */ /* 0x100fe2000001140e */
[----:B------:R-:W-:Y:S01]  /*116d0*/  IMAD.MOV R11, RZ, RZ, -R14 ;  /* 0x000000ffff0b7224 */ /* 0x000fe200078e0a0e */
[----:B------:R-:W-:Y:S01]  /*116e0*/  SHF.R.S32.HI R4, RZ, 0x3, R4 ;  /* 0x00000003ff047819 */ /* 0x000fe20000011404 */
[----:B------:R-:W-:Y:S01]  /*116f0*/  IMAD.IADD R3, R0, 0x1, -R3 ;  /* 0x0000000100037824 */ /* 0x000fe200078e0a03 */
[----:B------:R-:W-:Y:S01]  /*11700*/  ULDC.64 UR4, c[0x0][0x3e8] ;  /* 0x0000fa0000047ab9 */ /* 0x000fe20000000a00 */
[----:B------:R-:W-:Y:S01]  /*11710*/  IMAD R8, R11, c[0x0][0x4e8], R8 ;  /* 0x00013a000b087a24 */ /* 0x000fe200078e0208 */
[----:B------:R-:W-:Y:S01]  /*11720*/  IADD3 R14, P0, R14, UR14, RZ ;  /* 0x0000000e0e0e7c10 */ /* 0x000fe2000ff1e0ff */
[----:B------:R-:W-:Y:S01]  /*11730*/  IMAD.U32 R0, RZ, RZ, UR7 ;  /* 0x00000007ff007e24 */ /* 0x000fe2000f8e00ff */
[----:B------:R-:W-:Y:S01]  /*11740*/  UIMAD UR8, UR8, UR4, URZ ;  /* 0x00000004080872a4 */ /* 0x000fe2000f8e023f */
[----:B------:R-:W-:Y:S01]  /*11750*/  IMAD.SHL.U32 R17, R4, 0x40, RZ ;  /* 0x0000004004117824 */ /* 0x000fe200078e00ff */
[----:B------:R-:W-:Y:S01]  /*11760*/  SHF.R.S32.HI R11, RZ, 0x1f, R8 ;  /* 0x0000001fff0b7819 */ /* 0x000fe20000011408 */
[----:B------:R-:W-:Y:S01]  /*11770*/  UIADD3 UR17, UR17, UR12, URZ ;  /* 0x0000000c11117290 */ /* 0x000fe2000fffe03f */
[----:B------:R-:W-:Y:S01]  /*11780*/  IADD3.X R15, R13, UR15, R0, P0, !PT ;  /* 0x0000000f0d0f7c10 */ /* 0x000fe200087fe400 */
[----:B------:R-:W-:Y:S01]  /*11790*/  UIMAD UR5, UR10, UR5, UR8 ;  /* 0x000000050a0572a4 */ /* 0x000fe2000f8e0208 */
[----:B------:R-:W-:Y:S01]  /*117a0*/  LEA R0, R3, R4, 0x5 ;  /* 0x0000000403007211 */ /* 0x000fe200078e28ff */
[----:B------:R-:W-:Y:S01]  /*117b0*/  IMAD R11, R11, c[0x0][0x488], RZ ;  /* 0x000122000b0b7a24 */ /* 0x000fe200078e02ff */
[----:B------:R-:W-:Y:S01]  /*117c0*/  UIMAD.WIDE.U32 UR16, UR10, UR4, UR16 ;  /* 0x000000040a1072a5 */ /* 0x000fe2000f8e0010 */
[----:B------:R-:W-:Y:S01]  /*117d0*/  IMAD.WIDE.U32 R14, R8, c[0x0][0x488], R14 ;  /* 0x00012200080e7a25 */ /* 0x000fe200078e000e */
[----:B------:R-:W-:Y:S01]  /*117e0*/  ULDC.64 UR6, c[0x0][0x3f0] ;  /* 0x0000fc0000067ab9 */ /* 0x000fe20000000a00 */
[----:B------:R-:W-:Y:S01]  /*117f0*/  LOP3.LUT R17, R17, 0x1c0, RZ, 0xc0, !PT ;  /* 0x000001c011117812 */ /* 0x000fe200078ec0ff */
[----:B------:R-:W-:Y:S01]  /*11800*/  UIMAD UR11, UR11, UR6, URZ ;  /* 0x000000060b0b72a4 */ /* 0x000fe2000f8e023f */
[----:B------:R-:W-:Y:S01]  /*11810*/  IMAD R13, R57, 0x80, R0 ;  /* 0x00000080390d7824 */ /* 0x000fe200078e0200 */
[----:B------:R-:W-:Y:S01]  /*11820*/  LEA R12, P0, R14, c[0x0][0x450], 0x2 ;  /* 0x000114000e0c7a11 */ /* 0x000fe200078010ff */
[----:B------:R-:W-:Y:S01]  /*11830*/  IMAD R11, R8, c[0x0][0x48c], R11 ;  /* 0x00012300080b7a24 */ /* 0x000fe200078e020b */
[----:B------:R-:W-:Y:S01]  /*11840*/  UIADD3 UR17, UR17, UR5, URZ ;  /* 0x0000000511117290 */ /* 0x000fe2000fffe03f */
[----:B------:R-:W-:Y:S01]  /*11850*/  @P1 IMAD.HI.U32 R16, R13, c[0x0][0x4ec], RZ ;  /* 0x00013b000d101a27 */ /* 0x000fe200078e00ff */
[----:B------:R-:W-:Y:S01]  /*11860*/  UIMAD UR7, UR13, UR7, UR11 ;  /* 0x000000070d0772a4 */ /* 0x000fe2000f8e020b */
[----:B------:R-:W-:Y:S01]  /*11870*/  SHFL.IDX PT, R48, R12, RZ, 0x1c1f ;  /* 0x001c1fff0c307589 */ /* 0x000fe200000e0000 */
[----:B------:R-:W-:Y:S01]  /*11880*/  UIMAD.WIDE.U32 UR16, UR13, UR6, UR16 ;  /* 0x000000060d1072a5 */ /* 0x000fe2000f8e0010 */
[----:B------:R-:W-:-:S02]  /*11890*/  IMAD.IADD R11, R15, 0x1, R11 ;  /* 0x000000010f0b7824 */ /* 0x000fc400078e020b */
[----:B------:R-:W-:Y:S01]  /*118a0*/  IMAD.MOV.U32 R8, RZ, RZ, R13 ;  /* 0x000000ffff087224 */ /* 0x000fe200078e000d */
[----:B------:R-:W-:Y:S01]  /*118b0*/  @P1 SHF.R.U32.HI R8, RZ, c[0x0][0x4f0], R16 ;  /* 0x00013c00ff081a19 */ /* 0x000fe20000011610 */
[----:B------:R-:W-:Y:S01]  /*118c0*/  IMAD.SHL.U32 R0, R3, 0x8, RZ ;  /* 0x0000000803007824 */ /* 0x000fe200078e00ff */
[----:B------:R-:W-:Y:S01]  /*118d0*/  LEA.HI.X R11, R14, c[0x0][0x454], R11, 0x2, P0 ;  /* 0x000115000e0b7a11 */ /* 0x000fe200000f140b */
[----:B------:R-:W-:Y:S01]  /*118e0*/  SHFL.IDX PT, R34, R12, 0x1, 0x1c1f ;  /* 0x003c1f000c227f89 */ /* 0x000fe200000e0000 */
[----:B------:R-:W-:Y:S01]  /*118f0*/  SHF.R.U32.HI R3, RZ, 0x3, R17 ;  /* 0x00000003ff037819 */ /* 0x000fe20000011611 */
[----:B------:R-:W-:Y:S01]  /*11900*/  IMAD.MOV R32, RZ, RZ, -R8 ;  /* 0x000000ffff207224 */ /* 0x000fe200078e0a08 */
[----:B------:R-:W-:Y:S01]  /*11910*/  LOP3.LUT R10, R17, 0x38, R0, 0xf8, !PT ;  /* 0x00000038110a7812 */ /* 0x000fe200078ef800 */
[----:B------:R-:W1:Y:S01]  /*11920*/  SHFL.IDX PT, R49, R11, RZ, 0x1c1f ;  /* 0x001c1fff0b317589 */ /* 0x000e6200000e0000 */
[----:B------:R-:W-:Y:S01]  /*11930*/  UIADD3 UR7, UR17, UR7, URZ ;  /* 0x0000000711077290 */ /* 0x000fe2000fffe03f */
[----:B------:R-:W-:Y:S01]  /*11940*/  IMAD R32, R32, c[0x0][0x4e8], R13 ;  /* 0x00013a0020207a24 */ /* 0x000fe200078e020d */
[----:B------:R-:W-:Y:S01]  /*11950*/  LOP3.LUT R3, R10, R3, RZ, 0x3c, !PT ;  /* 0x000000030a037212 */ /* 0x000fe200078e3cff */
[----:B------:R-:W2:Y:S01]  /*11960*/  SHFL.IDX PT, R35, R11, 0x1, 0x1c1f ;  /* 0x003c1f000b237f89 */ /* 0x000ea200000e0000 */
[----:B------:R-:W-:Y:S01]  /*11970*/  IMAD R13, R57, 0x80, R2 ;  /* 0x00000080390d7824 */ /* 0x000fe200078e0202 */
[----:B------:R-:W-:Y:S01]  /*11980*/  SHF.R.S32.HI R10, RZ, 0x1f, R8 ;  /* 0x0000001fff0a7819 */ /* 0x000fe20000011408 */
[----:B-----5:R-:W-:Y:S01]  /*11990*/  IMAD R2, R9, c[0x0][0x4e8], RZ ;  /* 0x00013a0009027a24 */ /* 0x020fe200078e02ff */
[----:B------:R-:W-:Y:S01]  /*119a0*/  MOV R14, UR16 ;  /* 0x00000010000e7c02 */ /* 0x000fe20008000f00 */
[----:B------:R-:W-:Y:S01]  /*119b0*/  IMAD.U32 R15, RZ, RZ, UR17 ;  /* 0x00000011ff0f7e24 */ /* 0x000fe2000f8e00ff */
[C---:B------:R-:W-:Y:S01]  /*119c0*/  IADD3 R9, R13.reuse, 0x8, RZ ;  /* 0x000000080d097810 */ /* 0x040fe20007ffe0ff */
[----:B------:R-:W-:Y:S01]  /*119d0*/  IMAD.U32 R15, RZ, RZ, UR7 ;  /* 0x00000007ff0f7e24 */ /* 0x000fe2000f8e00ff */
[-C--:B------:R-:W-:Y:S01]  /*119e0*/  ISETP.GE.OR P0, PT, R13, R2.reuse, P2 ;  /* 0x000000020d00720c */ /* 0x080fe20001706670 */
[----:B------:R-:W-:Y:S01]  /*119f0*/  IMAD R17, R10, c[0x0][0x3e0], RZ ;  /* 0x0000f8000a117a24 */ /* 0x000fe200078e02ff */
[----:B------:R-:W-:Y:S01]  /*11a00*/  ISETP.GE.OR P2, PT, R9, R2, P2 ;  /* 0x000000020900720c */ /* 0x000fe20001746670 */
[----:B------:R-:W-:-:S02]  /*11a10*/  IMAD.SHL.U32 R10, R5, 0x8, RZ ;  /* 0x00000008050a7824 */ /* 0x000fc400078e00ff */
        /* <DEDUP_REMOVED lines=9> */
[C---:B------:R-:W-:Y:S01]  /*11ab0*/  IMAD R3, R32.reuse, c[0x0][0x3dc], R5 ;  /* 0x0000f70020037a24 */ /* 0x040fe200078e0205 */
[----:B--2---:R1:W-:Y:S01]  /*11ac0*/  @!P2 ST.E [R34.64], R7 ;  /* 0x000000072200a985 */ /* 0x0043e2000c101914 */
[----:B------:R-:W-:-:S03]  /*11ad0*/  IMAD.WIDE.U32 R32, R32, c[0x0][0x3d8], R14 ;  /* 0x0000f60020207a25 */ /* 0x000fc600078e000e */
[----:B------:R1:W2:Y:S01]  /*11ae0*/  LDS.128 R44, [R58+0x1080] ;  /* 0x001080003a2c7984 */ /* 0x0002a20000000c00 */
[----:B------:R-:W-:Y:S01]  /*11af0*/  IMAD.IADD R3, R33, 0x1, R3 ;  /* 0x0000000121037824 */ /* 0x000fe200078e0203 */
[C---:B------:R-:W-:Y:S02]  /*11b00*/  LEA R56, P0, R32.reuse, c[0x0][0x380], 0x1 ;  /* 0x0000e00020387a11 */ /* 0x040fe400078008ff */
[----:B------:R1:W3:Y:S02]  /*11b10*/  LDS.128 R40, [R58+0x2080] ;  /* 0x002080003a287984 */ /* 0x0002e40000000c00 */
[----:B------:R-:W-:Y:S02]  /*11b20*/  LEA.HI.X R55, R32, c[0x0][0x384], R3, 0x1, P0 ;  /* 0x0000e10020377a11 */ /* 0x000fe400000f0c03 */
[----:B------:R1:W4:Y:S01]  /*11b30*/  LDS.128 R36, [R58+0x3080] ;  /* 0x003080003a247984 */ /* 0x0003220000000c00 */
[----:B------:R-:W-:-:S03]  /*11b40*/  ISETP.GE.AND P0, PT, R57, R2, PT ;  /* 0x000000023900720c */ /* 0x000fc60003f06270 */
        /* <DEDUP_REMOVED lines=29> */
.L_x_295:
[----:B--2---:R-:W-:Y:S05]  /*11d20*/  BSYNC B0 ;  /* 0x0000000000007941 */ /* 0x004fea0003800000 */
.L_x_294:
        /* <DEDUP_REMOVED lines=23> */
.L_x_297:
[----:B------:R-:W-:Y:S05]  /*11ea0*/  BSYNC B0 ;  /* 0x0000000000007941 */ /* 0x000fea0003800000 */
.L_x_296:
[----:B------:R-:W-:Y:S01]  /*11eb0*/  IADD3 R3, R57, 0x40, RZ ;  /* 0x0000004039037810 */ /* 0x000fe20007ffe0ff */
[----:B--2---:R2:W1:Y:S01]  /*11ec0*/  SHFL.IDX PT, R17, R55, 0x2, 0x181f ;  /* 0x00581f0037117f89 */ /* 0x00446200000e0000 */
        /* <DEDUP_REMOVED lines=21> */
.L_x_299:
[----:B------:R-:W-:Y:S05]  /*12020*/  BSYNC B0 ;  /* 0x0000000000007941 */ /* 0x000fea0003800000 */
.L_x_298:
        /* <DEDUP_REMOVED lines=24> */
.L_x_292:
        /* <DEDUP_REMOVED lines=17> */
[----:B------:R-:W-:Y:S01]  /*122c0*/  MOV R4, UR4 ;  /* 0x0000000400047c02 */ /* 0x000fe20008000f00 */
        /* <DEDUP_REMOVED lines=13> */
.L_x_300:
[----:B-1----:R-:W1:Y:S01]  /*123a0*/  S2R R7, SR_TID.X ;  /* 0x0000000000077919 */ /* 0x002e620000002100 */
[----:B------:R-:W-:Y:S01]  /*123b0*/  USHF.R.S32.HI UR6, URZ, 0x1f, UR13 ;  /* 0x0000001f3f067899 */ /* 0x000fe2000801140d */
[----:B------:R-:W-:Y:S01]  /*123c0*/  BSSY B0, `(.L_x_301) ;  /* 0x0000029000007945 */ /* 0x000fe20003800000 */
[----:B------:R-:W-:-:S02]  /*123d0*/  USEL UR13, UR13, URZ, !UP1 ;  /* 0x0000003f0d0d7287 */ /* 0x000fc4000c800000 */
[----:B------:R-:W-:Y:S01]  /*123e0*/  USEL UR6, UR6, URZ, !UP1 ;  /* 0x0000003f06067287 */ /* 0x000fe2000c800000 */
[----:B-1----:R-:W-:-:S13]  /*123f0*/  ISETP.GT.AND P0, PT, R7, 0x7f, PT ;  /* 0x0000007f0700780c */ /* 0x002fda0003f04270 */
        /* <DEDUP_REMOVED lines=22> */
[----:B------:R-:W-:-:S03]  /*12560*/  IADD3 R4, -R8, RZ, RZ ;  /* 0x000000ff08047210 */ /* 0x000fc60007ffe1ff */
[----:B------:R-:W-:Y:S02]  /*12570*/  IMAD.U32 R0, RZ, RZ, UR5 ;  /* 0x00000005ff007e24 */ /* 0x000fe4000f8e00ff */
[----:B------:R-:W-:Y:S01]  /*12580*/  IMAD R4, R4, c[0x0][0x4e8], R5 ;  /* 0x00013a0004047a24 */ /* 0x000fe200078e0205 */
[----:B------:R-:W-:Y:S02]  /*12590*/  SHF.R.S32.HI R5, RZ, 0x1f, R8 ;  /* 0x0000001fff057819 */ /* 0x000fe40000011408 */
[----:B------:R-:W-:Y:S02]  /*125a0*/  IADD3 R8, P0, R8, UR16, RZ ;  /* 0x0000001008087c10 */ /* 0x000fe4000ff1e0ff */
[----:B------:R-:W-:Y:S02]  /*125b0*/  SHF.R.S32.HI R2, RZ, 0x1f, R4 ;  /* 0x0000001fff027819 */ /* 0x000fe40000011404 */
[----:B------:R-:W-:-:S03]  /*125c0*/  IADD3.X R9, R5, UR17, R0, P0, !PT ;  /* 0x0000001105097c10 */ /* 0x000fc600087fe400 */
[----:B------:R-:W-:Y:S02]  /*125d0*/  IMAD R5, R2, c[0x0][0x488], RZ ;  /* 0x0001220002057a24 */ /* 0x000fe400078e02ff */
[----:B------:R-:W-:-:S04]  /*125e0*/  IMAD.WIDE.U32 R8, R4, c[0x0][0x488], R8 ;  /* 0x0001220004087a25 */ /* 0x000fc800078e0008 */
[----:B------:R-:W-:Y:S01]  /*125f0*/  IMAD R0, R4, c[0x0][0x48c], R5 ;  /* 0x0001230004007a24 */ /* 0x000fe200078e0205 */
[----:B------:R-:W-:-:S04]  /*12600*/  LEA R4, P0, R8, c[0x0][0x450], 0x2 ;  /* 0x0001140008047a11 */ /* 0x000fc800078010ff */
[----:B------:R-:W-:Y:S01]  /*12610*/  IADD3 R5, R9, R0, RZ ;  /* 0x0000000009057210 */ /* 0x000fe20007ffe0ff */
[----:B------:R-:W-:-:S03]  /*12620*/  IMAD.MOV.U32 R9, RZ, RZ, -0x800000 ;  /* 0xff800000ff097424 */ /* 0x000fc600078e00ff */
[----:B------:R-:W-:-:S05]  /*12630*/  LEA.HI.X R5, R8, c[0x0][0x454], R5, 0x2, P0 ;  /* 0x0001150008057a11 */ /* 0x000fca00000f1405 */
[----:B------:R1:W-:Y:S02]  /*12640*/  STG.E [R4.64], R9 ;  /* 0x0000000904007986 */ /* 0x0003e4000c101914 */
.L_x_302:
[----:B------:R-:W-:Y:S05]  /*12650*/  BSYNC B0 ;  /* 0x0000000000007941 */ /* 0x000fea0003800000 */
.L_x_301:
        /* <DEDUP_REMOVED lines=17> */
[C---:B------:R-:W-:Y:S02]  /*12770*/  LEA R0, R7.reuse, R4, 0x5 ;  /* 0x0000000407007211 */ /* 0x040fe400078e28ff */
[----:B------:R-:W-:Y:S01]  /*12780*/  UIMAD UR7, UR10, UR5, UR7 ;  /* 0x000000050a0772a4 */ /* 0x000fe2000f8e0207 */
[----:B------:R-:W-:Y:S01]  /*12790*/  SHF.L.U32 R7, R7, 0x3, RZ ;  /* 0x0000000307077819 */ /* 0x000fe200000006ff */
[----:B------:R-:W-:Y:S01]  /*127a0*/  UIMAD.WIDE.U32 UR10, UR10, UR4, UR16 ;  /* 0x000000040a0a72a5 */ /* 0x000fe2000f8e0010 */
[----:B-1----:R-:W-:-:S02]  /*127b0*/  IMAD R0, R5, 0x80, R0 ;  /* 0x0000008005007824 */ /* 0x002fc400078e0200 */
[----:B------:R-:W-:Y:S01]  /*127c0*/  ULDC.64 UR4, c[0x0][0x3f0] ;  /* 0x0000fc0000047ab9 */ /* 0x000fe20000000a00 */
[----:B------:R-:W-:Y:S01]  /*127d0*/  IMAD R4, R5, 0x80, R4 ;  /* 0x0000008005047824 */ /* 0x000fe200078e0204 */
[----:B------:R-:W-:Y:S01]  /*127e0*/  UIMAD UR6, UR6, UR4, URZ ;  /* 0x00000004060672a4 */ /* 0x000fe2000f8e023f */
[----:B------:R-:W-:Y:S01]  /*127f0*/  @P0 IMAD.HI.U32 R2, R0, c[0x0][0x4ec], RZ ;  /* 0x00013b0000020a27 */ /* 0x000fe200078e00ff */
[----:B------:R-:W-:Y:S01]  /*12800*/  UIADD3 UR11, UR7, UR11, URZ ;  /* 0x0000000b070b7290 */ /* 0x000fe2000fffe03f */
[----:B------:R-:W-:Y:S01]  /*12810*/  MOV R8, R0 ;  /* 0x0000000000087202 */ /* 0x000fe20000000f00 */
[----:B------:R-:W-:Y:S01]  /*12820*/  UIMAD UR5, UR13, UR5, UR6 ;  /* 0x000000050d0572a4 */ /* 0x000fe2000f8e0206 */
[----:B------:R-:W-:Y:S01]  /*12830*/  IADD3 R5, R7, 0x80, RZ ;  /* 0x0000008007057810 */ /* 0x000fe20007ffe0ff */
[----:B------:R-:W-:Y:S01]  /*12840*/  UIMAD.WIDE.U32 UR10, UR13, UR4, UR10 ;  /* 0x000000040d0a72a5 */ /* 0x000fe2000f8e000a */
[----:B------:R-:W-:-:S03]  /*12850*/  @P0 SHF.R.U32.HI R8, RZ, c[0x0][0x4f0], R2 ;  /* 0x00013c00ff080a19 */ /* 0x000fc60000011602 */
[----:B------:R-:W-:Y:S01]  /*12860*/  UIADD3 UR5, UR11, UR5, URZ ;  /* 0x000000050b057290 */ /* 0x000fe2000fffe03f */
[--C-:B------:R-:W-:Y:S01]  /*12870*/  SHF.R.S32.HI R9, RZ, 0x1f, R8.reuse ;  /* 0x0000001fff097819 */ /* 0x100fe20000011408 */
[----:B------:R-:W-:Y:S01]  /*12880*/  IMAD.MOV R11, RZ, RZ, -R8 ;  /* 0x000000ffff0b7224 */ /* 0x000fe200078e0a08 */
[----:B------:R-:W-:-:S03]  /*12890*/  MOV R10, UR10 ;  /* 0x0000000a000a7c02 */ /* 0x000fc60008000f00 */
[----:B------:R-:W-:Y:S02]  /*128a0*/  IMAD R6, R11, c[0x0][0x4e8], R0 ;  /* 0x00013a000b067a24 */ /* 0x000fe400078e0200 */
[----:B------:R-:W-:Y:S01]  /*128b0*/  IMAD.U32 R11, RZ, RZ, UR11 ;  /* 0x0000000bff0b7e24 */ /* 0x000fe2000f8e00ff */
[----:B------:R-:W-:Y:S01]  /*128c0*/  MOV R11, UR5 ;  /* 0x00000005000b7c02 */ /* 0x000fe20008000f00 */
[----:B------:R-:W-:Y:S01]  /*128d0*/  IMAD R9, R9, c[0x0][0x3e0], RZ ;  /* 0x0000f80009097a24 */ /* 0x000fe200078e02ff */
[----:B------:R-:W-:-:S03]  /*128e0*/  SHF.R.S32.HI R2, RZ, 0x1f, R6 ;  /* 0x0000001fff027819 */ /* 0x000fc60000011406 */
[C---:B------:R-:W-:Y:S02]  /*128f0*/  IMAD R0, R8.reuse, c[0x0][0x3e4], R9 ;  /* 0x0000f90008007a24 */ /* 0x040fe400078e0209 */
        /* <DEDUP_REMOVED lines=8> */
[----:B------:R-:W-:Y:S02]  /*12980*/  LEA.HI.X R8, R10, c[0x0][0x384], R11, 0x1, P0 ;  /* 0x0000e1000a087a11 */ /* 0x000fe400000f0c0b */
[----:B------:R-:W-:Y:S01]  /*12990*/  ISETP.GE.AND P0, PT, R4, R3, PT ;  /* 0x000000030400720c */ /* 0x000fe20003f06270 */
[----:B------:R1:W2:Y:S04]  /*129a0*/  SHFL.IDX PT, R10, R9, RZ, 0x181f ;  /* 0x00181fff090a7589 */ /* 0x0002a800000e0000 */
        /* <DEDUP_REMOVED lines=17> */
.L_x_304:
[----:B------:R-:W-:Y:S05]  /*12ac0*/  BSYNC B0 ;  /* 0x0000000000007941 */ /* 0x000fea0003800000 */
.L_x_303:
        /* <DEDUP_REMOVED lines=21> */
.L_x_306:
[----:B------:R-:W-:Y:S05]  /*12c20*/  BSYNC B0 ;  /* 0x0000000000007941 */ /* 0x000fea0003800000 */
.L_x_305:
        /* <DEDUP_REMOVED lines=21> */
.L_x_308:
[----:B------:R-:W-:Y:S05]  /*12d80*/  BSYNC B0 ;  /* 0x0000000000007941 */ /* 0x000fea0003800000 */
.L_x_307:
        /* <DEDUP_REMOVED lines=22> */
.L_x_309:
        /* <DEDUP_REMOVED lines=9> */
.L_x_3398:


//--------------------- .text._ZN7cutlass13device_kernelIN5flash19enable_sm80_to_sm89INS1_16FlashAttnFwdSm80INS1_25CollectiveMainloopFwdSm80ILi8ELi1ELb0EN4cute5tupleIJNS5_1CILi128EEENS7_ILi64EEENS7_ILi192EEEEEELi192ENS_10bfloat16_tEfNS_4arch4Sm80ELb0ELb1ELb1ELb1ELb1ELb1ELb1ELb0EEENS1_21CollectiveEpilogueFwdINS6_IJS8_SA_S9_EEENS6_IJNS7_ILi1EEESI_SI_EEESC_SE_Li256ELb1ELb1ELb0ELb0EEENS1_19SingleTileSchedulerILb1ELb0ELb1ELi128EEEEEEEEEvNT_6ParamsE --------------------------
	.section	.text._ZN7cutlass13device_kernelIN5flash19enable_sm80_to_sm89INS1_16FlashAttnFwdSm80INS1_25CollectiveMainloopFwdSm80ILi8ELi1ELb0EN4cute5tupleIJNS5_1CILi128EEENS7_ILi64EEENS7_ILi192EEEEEELi192ENS_10bfloat16_tEfNS_4arch4Sm80ELb0ELb1ELb1ELb1ELb1ELb1ELb1ELb0EEENS1_21CollectiveEpilogueFwdINS6_IJS8_SA_S9_EEENS6_IJNS7_ILi1EEESI_SI_EEESC_SE_Li256ELb1ELb1ELb0ELb0EEENS1_19SingleTileSchedulerILb1ELb0ELb1ELi128EEEEEEEEEvNT_6ParamsE,"ax",@progbits
	.sectioninfo	@"SHI_REGISTERS=255"
	.align	128
.text._ZN7cutlass13device_kernelIN5flash19enable_sm80_to_sm89INS1_16FlashAttnFwdSm80INS1_25CollectiveMainloopFwdSm80ILi8ELi1ELb0EN4cute5tupleIJNS5_1CILi128EEENS7_ILi64EEENS7_ILi192EEEEEELi192ENS_10bfloat16_tEfNS_4arch4Sm80ELb0ELb1ELb1ELb1ELb1ELb1ELb1ELb0EEENS1_21CollectiveEpilogueFwdINS6_IJS8_SA_S9_EEENS6_IJNS7_ILi1EEESI_SI_EEESC_SE_Li256ELb1ELb1ELb0ELb0EEENS1_19SingleTileSchedulerILb1ELb0ELb1ELi128EEEEEEEEEvNT_6ParamsE:
        .type           _ZN7cutlass13device_kernelIN5flash19enable_sm80_to_sm89INS1_16FlashAttnFwdSm80INS1_25CollectiveMainloopFwdSm80ILi8ELi1ELb0EN4cute5tupleIJNS5_1CILi128EEENS7_ILi64EEENS7_ILi192EEEEEELi192ENS_10bfloat16_tEfNS_4arch4Sm80ELb0ELb1ELb1ELb1ELb1ELb1ELb1ELb0EEENS1_21CollectiveEpilogueFwdINS6_IJS8_SA_S9_EEENS6_IJNS7_ILi1EEESI_SI_EEESC_SE_Li256ELb1ELb1ELb0ELb0EEENS1_19SingleTileSchedulerILb1ELb0ELb1ELi128EEEEEEEEEvNT_6ParamsE,@function
        .size           _ZN7cutlass13device_kernelIN5flash19enable_sm80_to_sm89INS1_16FlashAttnFwdSm80INS1_25CollectiveMainloopFwdSm80ILi8ELi1ELb0EN4cute5tupleIJNS5_1CILi128EEENS7_ILi64EEENS7_ILi192EEEEEELi192ENS_10bfloat16_tEfNS_4arch4Sm80ELb0ELb1ELb1ELb1ELb1ELb1ELb1ELb0EEENS1_21CollectiveEpilogueFwdINS6_IJS8_SA_S9_EEENS6_IJNS7_ILi1EEESI_SI_EEESC_SE_Li256ELb1ELb1ELb0ELb0EEENS1_19SingleTileSchedulerILb1ELb0ELb1ELi128EEEEEEEEEvNT_6ParamsE,(.L_x_3399 - _ZN7cutlass13device_kernelIN5flash19enable_sm80_to_sm89INS1_16FlashAttnFwdSm80INS1_25CollectiveMainloopFwdSm80ILi8ELi1ELb0EN4cute5tupleIJNS5_1CILi128EEENS7_ILi64EEENS7_ILi192EEEEEELi192ENS_10bfloat16_tEfNS_4arch4Sm80ELb0ELb1ELb1ELb1ELb1ELb1ELb1ELb0EEENS1_21CollectiveEpilogueFwdINS6_IJS8_SA_S9_EEENS6_IJNS7_ILi1EEESI_SI_EEESC_SE_Li256ELb1ELb1ELb0ELb0EEENS1_19SingleTileSchedulerILb1ELb0ELb1ELi128EEEEEEEEEvNT_6ParamsE)
        .other          _ZN7cutlass13device_kernelIN5flash19enable_sm80_to_sm89INS1_16FlashAttnFwdSm80INS1_25CollectiveMainloopFwdSm80ILi8ELi1ELb0EN4cute5tupleIJNS5_1CILi128EEENS7_ILi64EEENS7_ILi192EEEEEELi192ENS_10bfloat16_tEfNS_4arch4Sm80ELb0ELb1ELb1ELb1ELb1ELb1ELb1ELb0EEENS1_21CollectiveEpilogueFwdINS6_IJS8_SA_S9_EEENS6_IJNS7_ILi1EEESI_SI_EEESC_SE_Li256ELb1ELb1ELb0ELb0EEENS1_19SingleTileSchedulerILb1ELb0ELb1ELi128EEEEEEEEEvNT_6ParamsE,@"STO_CUDA_ENTRY STV_DEFAULT"
_ZN7cutlass13device_kernelIN5flash19enable_sm80_to_sm89INS1_16FlashAttnFwdSm80INS1_25CollectiveMainloopFwdSm80ILi8ELi1ELb0EN4cute5tupleIJNS5_1CILi128EEENS7_ILi64EEENS7_ILi192EEEEEELi192ENS_10bfloat16_tEfNS_4arch4Sm80ELb0ELb1ELb1ELb1ELb1ELb1ELb1ELb0EEENS1_21CollectiveEpilogueFwdINS6_IJS8_SA_S9_EEENS6_IJNS7_ILi1EEESI_SI_EEESC_SE_Li256ELb1ELb1ELb0ELb0EEENS1_19SingleTileSchedulerILb1ELb0ELb1ELi128EEEEEEEEEvNT_6ParamsE:
[----:B------:R-:W-:Y:S02]  /*0000*/  MOV R1, c[0x0][0x28] ;  /* 0x00000a0000017a02 */ /* 0x000fe40000000f00 */
[----:B------:R-:W1:Y:S01]  /*0010*/  S2R R168, SR_TID.X ;  /* 0x0000000000a87919 */ /* 0x000e620000002100 */
[----:B------:R-:W-:Y:S01]  /*0020*/  IMAD.MOV.U32 R14, RZ, RZ, 0x4 ;  /* 0x00000004ff0e7424 */ /* 0x000fe200078e00ff */
[----:B------:R-:W-:Y:S01]  /*0030*/  ULDC.64 UR6, c[0x0][0x118] ;  /* 0x0000460000067ab9 */ /* 0x000fe20000000a00 */
[----:B------:R-:W-:Y:S01]  /*0040*/  IADD3 R1, R1, -0x70, RZ ;  /* 0xffffff9001017810 */ /* 0x000fe20007ffe0ff */
        /* <DEDUP_REMOVED lines=12> */
.L_x_311:
        /* <DEDUP_REMOVED lines=8> */
.L_x_313:
[----:B------:R-:W-:-:S05]  /*0190*/  MOV R0, c[0x0][0x54c] ;  /* 0x0001530000007a02 */ /* 0x000fca0000000f00 */
.L_x_312:
[----:B-----5:R-:W-:Y:S01]  /*01a0*/  IMAD R0, R0, c[0x0][0x548], RZ ;  /* 0x0001520000007a24 */ /* 0x020fe200078e02ff */
[----:B------:R-:W-:-:S04]  /*01b0*/  SHF.L.U32 R153, R169, 0x7, RZ ;  /* 0x00000007a9997819 */ /* 0x000fc800000006ff */
[----:B------:R-:W-:-:S04]  /*01c0*/  ISETP.GE.AND P0, PT, R153, R0, PT ;  /* 0x000000009900720c */ /* 0x000fc80003f06270 */
[----:B------:R-:W-:Y:S01]  /*01d0*/  SEL R246, R5, 0xffffffff, !P0 ;  /* 0xffffffff05f67807 */ /* 0x000fe20004000000 */
[----:B------:R-:W-:Y:S05]  /*01e0*/  BRA `(.L_x_314) ;  /* 0x0000012000007947 */ /* 0x000fea0003800000 */
.L_x_310:
[----:B---3--:R-:W-:-:S04]  /*01f0*/  ISETP.NE.U32.AND P0, PT, RZ, c[0x0][0x568], PT ;  /* 0x00015a00ff007a0c */ /* 0x008fc80003f05070 */
[----:B------:R-:W-:-:S13]  /*0200*/  ISETP.NE.AND.EX P0, PT, RZ, c[0x0][0x56c], PT, P0 ;  /* 0x00015b00ff007a0c */ /* 0x000fda0003f05300 */
[----:B------:R-:W-:Y:S05]  /*0210*/  @!P0 BRA `(.L_x_315) ;  /* 0x0000002000008947 */ /* 0x000fea0003800000 */
[----:B------:R1:W5:Y:S01]  /*0220*/  LDG.E R0, [R2.64] ;  /* 0x0000000602007981 */ /* 0x000362000c1e1900 */
[----:B------:R-:W-:Y:S05]  /*0230*/  BRA `(.L_x_316) ;  /* 0x0000009000007947 */ /* 0x000fea0003800000 */
.L_x_315:
        /* <DEDUP_REMOVED lines=8> */
.L_x_317:
[----:B------:R-:W-:-:S05]  /*02c0*/  MOV R0, c[0x0][0x54c] ;  /* 0x0001530000007a02 */ /* 0x000fca0000000f00 */
.L_x_316:
[----:B-----5:R-:W-:Y:S01]  /*02d0*/  IMAD R0, R0, c[0x0][0x548], RZ ;  /* 0x0001520000007a24 */ /* 0x020fe200078e02ff */
[----:B------:R-:W-:-:S04]  /*02e0*/  SHF.L.U32 R153, R169, 0x7, RZ ;  /* 0x00000007a9997819 */ /* 0x000fc800000006ff */
[----:B------:R-:W-:-:S04]  /*02f0*/  ISETP.GE.AND P0, PT, R153, R0, PT ;  /* 0x000000009900720c */ /* 0x000fc80003f06270 */
[----:B------:R-:W-:-:S04]  /*0300*/  SEL R246, R5, 0xffffffff, !P0 ;  /* 0xffffffff05f67807 */ /* 0x000fc80004000000 */
.L_x_314:
[----:B------:R-:W-:-:S13]  /*0310*/  ISETP.GE.AND P0, PT, R246, RZ, PT ;  /* 0x000000fff600720c */ /* 0x000fda0003f06270 */
[----:B------:R-:W-:Y:S05]  /*0320*/  @!P0 EXIT ;  /* 0x000000000000894d */ /* 0x000fea0003800000 */
[----:B------:R-:W-:Y:S01]  /*0330*/  ISETP.NE.U32.AND P0, PT, RZ, c[0x0][0x370], PT ;  /* 0x0000dc00ff007a0c */ /* 0x000fe20003f05070 */
[----:B------:R-:W-:Y:S01]  /*0340*/  CS2R R10, SRZ ;  /* 0x00000000000a7805 */ /* 0x000fe2000001ff00 */
[----:B------:R-:W-:Y:S01]  /*0350*/  ISETP.NE.U32.AND P1, PT, RZ, c[0x0][0x348], PT ;  /* 0x0000d200ff007a0c */ /* 0x000fe20003f25070 */
[----:B------:R-:W-:Y:S01]  /*0360*/  IMAD.WIDE R4, R246, R14, c[0x0][0x350] ;  /* 0x0000d400f6047625 */ /* 0x000fe200078e020e */
[----:B------:R-:W-:Y:S02]  /*0370*/  ISETP.NE.AND.EX P0, PT, RZ, c[0x0][0x374], PT, P0 ;  /* 0x0000dd00ff007a0c */ /* 0x000fe40003f05300 */
[----:B------:R-:W-:Y:S02]  /*0380*/  ISETP.NE.U32.AND P3, PT, RZ, c[0x0][0x358], PT ;  /* 0x0000d600ff007a0c */ /* 0x000fe40003f65070 */
[----:B------:R-:W-:Y:S02]  /*0390*/  ISETP.NE.AND.EX P1, PT, RZ, c[0x0][0x34c], PT, P1 ;  /* 0x0000d300ff007a0c */ /* 0x000fe40003f25310 */
[----:B------:R-:W-:Y:S01]  /*03a0*/  ISETP.NE.AND.EX P3, PT, RZ, c[0x0][0x35c], PT, P3 ;  /* 0x0000d700ff007a0c */ /* 0x000fe20003f65330 */
[----:B------:R-:W-:Y:S01]  /*03b0*/  IMAD.MOV.U32 R0, RZ, RZ, RZ ;  /* 0x000000ffff007224 */ /* 0x000fe200078e00ff */
[----:B------:R-:W-:Y:S01]  /*03c0*/  ISETP.NE.U32.AND P2, PT, RZ, c[0x0][0x350], PT ;  /* 0x0000d400ff007a0c */ /* 0x000fe20003f45070 */
[----:B------:R-:W-:-:S02]  /*03d0*/  IMAD.MOV.U32 R12, RZ, RZ, RZ ;  /* 0x000000ffff0c7224 */ /* 0x000fc400078e00ff */
[----:B------:R-:W-:Y:S01]  /*03e0*/  IMAD.WIDE R6, R246, R14, c[0x0][0x348] ;  /* 0x0000d200f6067625 */ /* 0x000fe200078e020e */
[----:B------:R-:W-:-:S03]  /*03f0*/  ISETP.NE.AND.EX P2, PT, RZ, c[0x0][0x354], PT, P2 ;  /* 0x0000d500ff007a0c */ /* 0x000fc60003f45320 */
[CC--:B-1----:R-:W-:Y:S02]  /*0400*/  @P0 IMAD.WIDE R2, R246.reuse, R14.reuse, c[0x0][0x370] ;  /* 0x0000dc00f6020625 */ /* 0x0c2fe400078e020e */
[----:B------:R-:W2:Y:S04]  /*0410*/  @P1 LDG.E R0, [R6.64] ;  /* 0x0000000606001981 */ /* 0x000ea8000c1e1900 */
[----:B------:R1:W3:Y:S04]  /*0420*/  @P0 LDG.E R10, [R2.64] ;  /* 0x00000006020a0981 */ /* 0x0002e8000c1e1900 */
[----:B------:R-:W4:Y:S01]  /*0430*/  @P2 LDG.E R11, [R4.64] ;  /* 0x00000006040b2981 */ /* 0x000f22000c1e1900 */
[----:B-1----:R-:W-:-:S05]  /*0440*/  IMAD.WIDE R2, R246, R14, c[0x0][0x358] ;  /* 0x0000d600f6027625 */ /* 0x002fca00078e020e */
[----:B------:R-:W4:Y:S01]  /*0450*/  @P3 LDG.E R12, [R2.64] ;  /* 0x00000006020c3981 */ /* 0x000f22000c1e1900 */
[----:B------:R-:W-:-:S04]  /*0460*/  ISETP.NE.U32.AND P0, PT, RZ, c[0x0][0x360], PT ;  /* 0x0000d800ff007a0c */ /* 0x000fc80003f05070 */
[----:B------:R-:W-:Y:S01]  /*0470*/  ISETP.NE.AND.EX P0, PT, RZ, c[0x0][0x364], PT, P0 ;  /* 0x0000d900ff007a0c */ /* 0x000fe20003f05300 */
[----:B------:R-:W1:Y:S01]  /*0480*/  S2R R36, SR_CTAID.Y ;  /* 0x0000000000247919 */ /* 0x000e620000002600 */
[----:B------:R-:W-:Y:S01]  /*0490*/  IMAD.MOV.U32 R13, RZ, RZ, c[0x0][0x168] ;  /* 0x00005a00ff0d7624 */ /* 0x000fe200078e00ff */
[----:B------:R-:W-:Y:S02]  /*04a0*/  ULDC UR5, c[0x0][0x2ac] ;  /* 0x0000ab0000057ab9 */ /* 0x000fe40000000800 */
[----:B------:R-:W-:Y:S02]  /*04b0*/  ULDC UR4, c[0x0][0x1d0] ;  /* 0x0000740000047ab9 */ /* 0x000fe40000000800 */
[----:B------:R-:W-:-:S06]  /*04c0*/  UIMAD UR4, UR5, UR4, URZ ;  /* 0x00000004050472a4 */ /* 0x000fcc000f8e023f */
[----:B------:R-:W-:-:S05]  /*04d0*/  @P0 IMAD.WIDE R8, R246, R14, c[0x0][0x360] ;  /* 0x0000d800f6080625 */ /* 0x000fca00078e020e */
[----:B------:R4:W5:Y:S01]  /*04e0*/  @P0 LDG.E R13, [R8.64] ;  /* 0x00000006080d0981 */ /* 0x000962000c1e1900 */
[----:B------:R-:W-:Y:S01]  /*04f0*/  IMAD.MOV.U32 R222, RZ, RZ, c[0x0][0x228] ;  /* 0x00008a00ffde7624 */ /* 0x000fe200078e00ff */
[----:B-1----:R-:W-:Y:S02]  /*0500*/  SHF.R.S32.HI R37, RZ, 0x1f, R36 ;  /* 0x0000001fff257819 */ /* 0x002fe40000011424 */
[----:B--2---:R-:W-:Y:S04]  /*0510*/  STL [R1+0x4c], R0 ;  /* 0x00004c0001007387 */ /* 0x004fe80000100800 */
[----:B---3--:R-:W-:Y:S01]  /*0520*/  STL [R1+0x48], R10 ;  /* 0x0000480a01007387 */ /* 0x008fe20000100800 */
[----:B----4-:R-:W-:-:S05]  /*0530*/  IMAD.IADD R8, R11, 0x1, R10 ;  /* 0x000000010b087824 */ /* 0x010fca00078e020a */
[----:B------:R1:W-:Y:S04]  /*0540*/  STL [R1+0x50], R8 ;  /* 0x0000500801007387 */ /* 0x0003e80000100800 */
[----:B------:R2:W-:Y:S01]  /*0550*/  STL [R1+0x54], R12 ;  /* 0x0000540c01007387 */ /* 0x0005e20000100800 */
[----:B-1----:R-:W-:Y:S01]  /*0560*/  IMAD.U32 R8, RZ, RZ, UR4 ;  /* 0x00000004ff087e24 */ /* 0x002fe2000f8e00ff */
[----:B------:R-:W-:Y:S05]  /*0570*/  @P0 BRA `(.L_x_318) ;  /* 0x0000004000000947 */ /* 0x000fea0003800000 */
[----:B------:R-:W-:Y:S05]  /*0580*/  @!P1 BRA `(.L_x_318) ;  /* 0x0000003000009947 */ /* 0x000fea0003800000 */
[----:B------:R1:W3:Y:S04]  /*0590*/  LDG.E R0, [R6.64] ;  /* 0x0000000606007981 */ /* 0x0002e8000c1e1900 */
[----:B-1----:R-:W3:Y:S02]  /*05a0*/  LDG.E R6, [R6.64+0x4] ;  /* 0x0000040606067981 */ /* 0x002ee4000c1e1900 */
[----:B---3-5:R-:W-:-:S05]  /*05b0*/  IADD3 R13, -R0, R6, RZ ;  /* 0x00000006000d7210 */ /* 0x028fca0007ffe1ff */
.L_x_318:
[----:B-----5:R1:W-:Y:S01]  /*05c0*/  STL [R1+0x58], R13 ;  /* 0x0000580d01007387 */ /* 0x0203e20000100800 */
[----:B------:R-:W-:-:S04]  /*05d0*/  ISETP.NE.U32.AND P0, PT, RZ, c[0x0][0x368], PT ;  /* 0x0000da00ff007a0c */ /* 0x000fc80003f05070 */
[----:B------:R-:W-:-:S13]  /*05e0*/  ISETP.NE.AND.EX P0, PT, RZ, c[0x0][0x36c], PT, P0 ;  /* 0x0000db00ff007a0c */ /* 0x000fda0003f05300 */
[----:B------:R-:W-:Y:S05]  /*05f0*/  @!P0 BRA `(.L_x_319) ;  /* 0x0000003000008947 */ /* 0x000fea0003800000 */
[----:B------:R-:W-:-:S05]  /*0600*/  IMAD.WIDE R4, R246, R14, c[0x0][0x368] ;  /* 0x0000da00f6047625 */ /* 0x000fca00078e020e */
[----:B------:R3:W5:Y:S01]  /*0610*/  LDG.E R8, [R4.64] ;  /* 0x0000000604087981 */ /* 0x000762000c1e1900 */
[----:B------:R-:W-:Y:S05]  /*0620*/  BRA `(.L_x_320) ;  /* 0x0000004000007947 */ /* 0x000fea0003800000 */
.L_x_319:
[----:B------:R-:W-:Y:S05]  /*0630*/  @!P2 BRA `(.L_x_320) ;  /* 0x000000300000a947 */ /* 0x000fea0003800000 */
[----:B------:R3:W4:Y:S04]  /*0640*/  LDG.E R0, [R4.64] ;  /* 0x0000000604007981 */ /* 0x000728000c1e1900 */
[----:B---3--:R-:W4:Y:S02]  /*0650*/  LDG.E R4, [R4.64+0x4] ;  /* 0x0000040604047981 */ /* 0x008f24000c1e1900 */
[----:B----4-:R-:W-:Y:S02]  /*0660*/  IADD3 R8, -R0, R4, RZ ;  /* 0x0000000400087210 */ /* 0x010fe40007ffe1ff */
.L_x_320:
[----:B------:R-:W-:Y:S01]  /*0670*/  ISETP.NE.U32.AND P0, PT, RZ, c[0x0][0x378], PT ;  /* 0x0000de00ff007a0c */ /* 0x000fe20003f05070 */
[----:B---3--:R3:W4:Y:S03]  /*0680*/  @P3 LDG.E R4, [R2.64] ;  /* 0x0000000602043981 */ /* 0x008726000c1e1900 */
[----:B------:R-:W-:Y:S01]  /*0690*/  ISETP.NE.AND.EX P0, PT, RZ, c[0x0][0x37c], PT, P0 ;  /* 0x0000df00ff007a0c */ /* 0x000fe20003f05300 */
[----:B------:R3:W4:Y:S01]  /*06a0*/  @P3 LDG.E R0, [R2.64+0x4] ;  /* 0x0000040602003981 */ /* 0x000722000c1e1900 */
[----:B-----5:R-:W-:-:S11]  /*06b0*/  IMAD.MOV.U32 R20, RZ, RZ, R8 ;  /* 0x000000ffff147224 */ /* 0x020fd600078e0008 */
[----:B---3--:R-:W-:-:S05]  /*06c0*/  @P0 IMAD.WIDE R2, R246, R14, c[0x0][0x378] ;  /* 0x0000de00f6020625 */ /* 0x008fca00078e020e */
[----:B--2---:R3:W2:Y:S01]  /*06d0*/  @P0 LDG.E R20, [R2.64] ;  /* 0x0000000602140981 */ /* 0x0046a2000c1e1900 */
[----:B------:R-:W-:Y:S02]  /*06e0*/  IMAD.IADD R10, R8, 0x1, -R10 ;  /* 0x00000001080a7824 */ /* 0x000fe400078e0a0a */
[----:B------:R-:W-:-:S03]  /*06f0*/  IMAD.MOV.U32 R6, RZ, RZ, c[0x0][0x32c] ;  /* 0x0000cb00ff067624 */ /* 0x000fc600078e00ff */
[----:B------:R1:W-:Y:S01]  /*0700*/  STL [R1+0x5c], R10 ;  /* 0x00005c0a01007387 */ /* 0x0003e20000100800 */
[----:B---3--:R-:W-:-:S05]  /*0710*/  IMAD.MOV.U32 R2, RZ, RZ, c[0x0][0x2c4] ;  /* 0x0000b100ff027624 */ /* 0x008fca00078e00ff */
[----:B------:R-:W-:Y:S02]  /*0720*/  ISETP.NE.AND P1, PT, R2, 0x1, PT ;  /* 0x000000010200780c */ /* 0x000fe40003f25270 */
[----:B------:R-:W-:Y:S01]  /*0730*/  ISETP.GE.AND P2, PT, R6, 0x1, PT ;  /* 0x000000010600780c */ /* 0x000fe20003f46270 */
[----:B----4-:R-:W-:Y:S01]  /*0740*/  @P3 IMAD.IADD R222, R0, 0x1, -R4 ;  /* 0x0000000100de3824 */ /* 0x010fe200078e0a04 */
[----:B------:R-:W-:-:S03]  /*0750*/  IADD3 R0, R153, 0x7f, RZ ;  /* 0x0000007f99007810 */ /* 0x000fc60007ffe0ff */
[----:B------:R-:W-:-:S06]  /*0760*/  IMAD.IADD R223, R10, 0x1, R222 ;  /* 0x000000010adf7824 */ /* 0x000fcc00078e02de */
[----:B------:R-:W-:Y:S01]  /*0770*/  @P1 IMAD.HI.U32 R3, R0, c[0x0][0x2c8], RZ ;  /* 0x0000b20000031a27 */ /* 0x000fe200078e00ff */
[----:B------:R1:W-:Y:S01]  /*0780*/  STL.64 [R1+0x60], R222 ;  /* 0x000060de01007387 */ /* 0x0003e20000100a00 */
[----:B------:R-:W-:-:S03]  /*0790*/  IADD3 R2, R223, 0x3f, RZ ;  /* 0x0000003fdf027810 */ /* 0x000fc60007ffe0ff */
[----:B------:R-:W-:Y:S02]  /*07a0*/  @P1 SHF.R.U32.HI R0, RZ, c[0x0][0x2cc], R3 ;  /* 0x0000b300ff001a19 */ /* 0x000fe40000011603 */
[----:B------:R-:W-:Y:S02]  /*07b0*/  SHF.R.S32.HI R3, RZ, 0x1f, R2 ;  /* 0x0000001fff037819 */ /* 0x000fe40000011402 */
[----:B------:R-:W-:Y:S01]  /*07c0*/  IADD3 R0, R0, 0x1, R223 ;  /* 0x0000000100007810 */ /* 0x000fe20007ffe0df */
[----:B--2---:R1:W-:Y:S01]  /*07d0*/  STL [R1+0x68], R20 ;  /* 0x0000681401007387 */ /* 0x0043e20000100800 */
[----:B------:R-:W-:-:S03]  /*07e0*/  LEA.HI R3, R3, R2, RZ, 0x6 ;  /* 0x0000000203037211 */ /* 0x000fc600078f30ff */
[----:B------:R-:W-:Y:S01]  /*07f0*/  IMAD.IADD R2, R0, 0x1, -R13 ;  /* 0x0000000100027824 */ /* 0x000fe200078e0a0d */
[----:B------:R-:W-:-:S04]  /*0800*/  SHF.R.S32.HI R5, RZ, 0x6, R3 ;  /* 0x00000006ff057819 */ /* 0x000fc80000011403 */
[----:B------:R-:W-:Y:S01]  /*0810*/  IADD3 R4, R2, c[0x0][0x328], RZ ;  /* 0x0000ca0002047a10 */ /* 0x000fe20007ffe0ff */
[----:B------:R-:W-:Y:S05]  /*0820*/  @!P2 BRA `(.L_x_321) ;  /* 0x000000e00000a947 */ /* 0x000fea0003800000 */
[C---:B------:R-:W-:Y:S02]  /*0830*/  ISETP.GT.AND P0, PT, R2.reuse, RZ, PT ;  /* 0x000000ff0200720c */ /* 0x040fe40003f04270 */
[----:B------:R-:W-:-:S11]  /*0840*/  IADD3 R0, R2, -0x1, RZ ;  /* 0xffffffff02007810 */ /* 0x000fd60007ffe0ff */
[----:B------:R-:W-:Y:S05]  /*0850*/  @P0 BRA `(.L_x_322) ;  /* 0x0000006000000947 */ /* 0x000fea0003800000 */
[----:B------:R-:W-:Y:S01]  /*0860*/  ISETP.NE.AND P0, PT, R6, 0x1, PT ;  /* 0x000000010600780c */ /* 0x000fe20003f05270 */
[----:B------:R-:W-:-:S12]  /*0870*/  IMAD.MOV R0, RZ, RZ, -R2 ;  /* 0x000000ffff007224 */ /* 0x000fd800078e0a02 */
[----:B------:R-:W-:-:S05]  /*0880*/  @P0 IMAD.HI.U32 R2, R0, c[0x0][0x330], RZ ;  /* 0x0000cc0000020a27 */ /* 0x000fca00078e00ff */
[----:B------:R-:W-:-:S04]  /*0890*/  @P0 SHF.R.U32.HI R0, RZ, c[0x0][0x334], R2 ;  /* 0x0000cd00ff000a19 */ /* 0x000fc80000011602 */
[----:B------:R-:W-:Y:S01]  /*08a0*/  LOP3.LUT R0, RZ, R0, RZ, 0x33, !PT ;  /* 0x00000000ff007212 */ /* 0x000fe200078e33ff */
[----:B------:R-:W-:Y:S05]  /*08b0*/  BRA `(.L_x_323) ;  /* 0x0000003000007947 */ /* 0x000fea0003800000 */
.L_x_322:
[----:B------:R-:W-:-:S13]  /*08c0*/  ISETP.NE.AND P0, PT, R6, 0x1, PT ;  /* 0x000000010600780c */ /* 0x000fda0003f05270 */
[----:B------:R-:W-:-:S05]  /*08d0*/  @P0 IMAD.HI.U32 R2, R0, c[0x0][0x330], RZ ;  /* 0x0000cc0000020a27 */ /* 0x000fca00078e00ff */
[----:B------:R-:W-:-:S05]  /*08e0*/  @P0 SHF.R.U32.HI R0, RZ, c[0x0][0x334], R2 ;  /* 0x0000cd00ff000a19 */ /* 0x000fca0000011602 */
.L_x_323:
[----:B------:R-:W-:-:S05]  /*08f0*/  IMAD R0, R0, R6, c[0x0][0x32c] ;  /* 0x0000cb0000007624 */ /* 0x000fca00078e0206 */
[----:B------:R-:W-:Y:S02]  /*0900*/  IMNMX R4, R4, R0, PT ;  /* 0x0000000004047217 */ /* 0x000fe40003800200 */
.L_x_321:
[----:B------:R-:W-:-:S04]  /*0910*/  @P1 IMAD.HI.U32 R2, R153, c[0x0][0x2c8], RZ ;  /* 0x0000b20099021a27 */ /* 0x000fc800078e00ff */
[----:B------:R-:W-:Y:S01]  /*0920*/  IMAD.MOV.U32 R0, RZ, RZ, R153 ;  /* 0x000000ffff007224 */ /* 0x000fe200078e0099 */
[----:B------:R-:W-:-:S04]  /*0930*/  @P1 SHF.R.U32.HI R0, RZ, c[0x0][0x2cc], R2 ;  /* 0x0000b300ff001a19 */ /* 0x000fc80000011602 */
[----:B------:R-:W-:-:S04]  /*0940*/  IADD3 R0, R0, R223, -R13 ;  /* 0x000000df00007210 */ /* 0x000fc80007ffe80d */
[----:B------:R-:W-:Y:S01]  /*0950*/  IADD3 R3, R0, -c[0x0][0x324], RZ ;  /* 0x8000c90000037a10 */ /* 0x000fe20007ffe0ff */
[----:B------:R-:W-:Y:S05]  /*0960*/  @!P2 BRA `(.L_x_324) ;  /* 0x000000d00000a947 */ /* 0x000fea0003800000 */
[----:B------:R-:W-:-:S13]  /*0970*/  ISETP.GT.AND P0, PT, R0, -0x1, PT ;  /* 0xffffffff0000780c */ /* 0x000fda0003f04270 */
[----:B------:R-:W-:Y:S05]  /*0980*/  @P0 BRA `(.L_x_325) ;  /* 0x0000006000000947 */ /* 0x000fea0003800000 */
[----:B------:R-:W-:Y:S02]  /*0990*/  ISETP.NE.AND P0, PT, R6, 0x1, PT ;  /* 0x000000010600780c */ /* 0x000fe40003f05270 */
[----:B------:R-:W-:-:S11]  /*09a0*/  LOP3.LUT R0, RZ, R0, RZ, 0x33, !PT ;  /* 0x00000000ff007212 */ /* 0x000fd600078e33ff */
[----:B------:R-:W-:-:S05]  /*09b0*/  @P0 IMAD.HI.U32 R2, R0, c[0x0][0x330], RZ ;  /* 0x0000cc0000020a27 */ /* 0x000fca00078e00ff */
[----:B------:R-:W-:-:S04]  /*09c0*/  @P0 SHF.R.U32.HI R0, RZ, c[0x0][0x334], R2 ;  /* 0x0000cd00ff000a19 */ /* 0x000fc80000011602 */
[----:B------:R-:W-:Y:S01]  /*09d0*/  LOP3.LUT R0, RZ, R0, RZ, 0x33, !PT ;  /* 0x00000000ff007212 */ /* 0x000fe200078e33ff */
[----:B------:R-:W-:Y:S05]  /*09e0*/  BRA `(.L_x_326) ;  /* 0x0000003000007947 */ /* 0x000fea0003800000 */
.L_x_325:
[----:B------:R-:W-:-:S13]  /*09f0*/  ISETP.NE.AND P0, PT, R6, 0x1, PT ;  /* 0x000000010600780c */ /* 0x000fda0003f05270 */
[----:B------:R-:W-:-:S05]  /*0a00*/  @P0 IMAD.HI.U32 R2, R0, c[0x0][0x330], RZ ;  /* 0x0000cc0000020a27 */ /* 0x000fca00078e00ff */
[----:B------:R-:W-:-:S05]  /*0a10*/  @P0 SHF.R.U32.HI R0, RZ, c[0x0][0x334], R2 ;  /* 0x0000cd00ff000a19 */ /* 0x000fca0000011602 */
.L_x_326:
[----:B------:R-:W-:-:S05]  /*0a20*/  IMAD R0, R0, c[0x0][0x32c], RZ ;  /* 0x0000cb0000007a24 */ /* 0x000fca00078e02ff */
[----:B------:R-:W-:Y:S02]  /*0a30*/  IMNMX R3, R3, R0, !PT ;  /* 0x0000000003037217 */ /* 0x000fe40007800200 */
.L_x_324:
[----:B------:R-:W-:Y:S02]  /*0a40*/  IADD3 R2, R4, 0x3f, RZ ;  /* 0x0000003f04027810 */ /* 0x000fe40007ffe0ff */
[----:B------:R-:W-:Y:S02]  /*0a50*/  SHF.R.S32.HI R0, RZ, 0x1f, R3 ;  /* 0x0000001fff007819 */ /* 0x000fe40000011403 */
[----:B------:R-:W-:Y:S02]  /*0a60*/  SHF.R.S32.HI R4, RZ, 0x1f, R2 ;  /* 0x0000001fff047819 */ /* 0x000fe40000011402 */
[----:B------:R-:W-:Y:S02]  /*0a70*/  LEA.HI R0, R0, R3, RZ, 0x6 ;  /* 0x0000000300007211 */ /* 0x000fe400078f30ff */
[----:B------:R-:W-:Y:S02]  /*0a80*/  LEA.HI R3, R4, R2, RZ, 0x6 ;  /* 0x0000000204037211 */ /* 0x000fe400078f30ff */
[----:B------:R-:W-:-:S02]  /*0a90*/  SHF.R.S32.HI R0, RZ, 0x6, R0 ;  /* 0x00000006ff007819 */ /* 0x000fc40000011400 */
[----:B------:R-:W-:Y:S02]  /*0aa0*/  SHF.R.S32.HI R3, RZ, 0x6, R3 ;  /* 0x00000006ff037819 */ /* 0x000fe40000011403 */
[----:B------:R-:W-:Y:S02]  /*0ab0*/  IMNMX R2, RZ, R0, !PT ;  /* 0x00000000ff027217 */ /* 0x000fe40007800200 */
[----:B------:R-:W-:-:S03]  /*0ac0*/  IMNMX R0, R5, R3, PT ;  /* 0x0000000305007217 */ /* 0x000fc60003800200 */
[--C-:B------:R-:W-:Y:S02]  /*0ad0*/  IMAD R2, R2, 0x40, -R10.reuse ;  /* 0x0000004002027824 */ /* 0x100fe400078e0a0a */
[----:B------:R-:W-:-:S03]  /*0ae0*/  IMAD R0, R0, 0x40, -R10 ;  /* 0x0000004000007824 */ /* 0x000fc600078e0a0a */
[----:B------:R-:W-:Y:S02]  /*0af0*/  IMNMX R2, RZ, R2, !PT ;  /* 0x00000002ff027217 */ /* 0x000fe40007800200 */
[----:B------:R-:W-:Y:S02]  /*0b00*/  IMNMX R0, R0, R222, PT ;  /* 0x000000de00007217 */ /* 0x000fe40003800200 */
[----:B------:R-:W-:Y:S02]  /*0b10*/  SHF.R.U32.HI R144, RZ, 0x6, R2 ;  /* 0x00000006ff907819 */ /* 0x000fe40000011602 */
[----:B------:R-:W-:-:S03]  /*0b20*/  ISETP.GT.AND P0, PT, R0, R2, PT ;  /* 0x000000020000720c */ /* 0x000fc60003f04270 */
[----:B------:R-:W-:-:S10]  /*0b30*/  IMAD.MOV.U32 R4, RZ, RZ, R144 ;  /* 0x000000ffff047224 */ /* 0x000fd400078e0090 */
[----:B------:R-:W-:-:S04]  /*0b40*/  @P0 IADD3 R0, R0, 0x3f, RZ ;  /* 0x0000003f00000810 */ /* 0x000fc80007ffe0ff */
[----:B------:R-:W-:-:S04]  /*0b50*/  @P0 SHF.R.S32.HI R2, RZ, 0x1f, R0 ;  /* 0x0000001fff020819 */ /* 0x000fc80000011400 */
[----:B------:R-:W-:-:S04]  /*0b60*/  @P0 LEA.HI R0, R2, R0, RZ, 0x6 ;  /* 0x0000000002000211 */ /* 0x000fc800078f30ff */
[----:B------:R-:W-:-:S04]  /*0b70*/  @P0 SHF.R.S32.HI R4, RZ, 0x6, R0 ;  /* 0x00000006ff040819 */ /* 0x000fc80000011400 */
[----:B------:R-:W-:-:S13]  /*0b80*/  ISETP.GT.AND P0, PT, R4, R144, PT ;  /* 0x000000900400720c */ /* 0x000fda0003f04270 */
[----:B------:R-:W-:Y:S05]  /*0b90*/  @!P0 BRA `(.L_x_327) ;  /* 0x0000559000008947 */ /* 0x000fea0003800000 */
[----:B------:R-:W-:-:S04]  /*0ba0*/  ISETP.NE.U32.AND P0, PT, RZ, c[0x0][0x340], PT ;  /* 0x0000d000ff007a0c */ /* 0x000fc80003f05070 */
[----:B------:R-:W-:-:S13]  /*0bb0*/  ISETP.NE.AND.EX P2, PT, RZ, c[0x0][0x344], PT, P0 ;  /* 0x0000d100ff007a0c */ /* 0x000fda0003f45300 */
[----:B------:R-:W-:-:S05]  /*0bc0*/  @P2 IMAD.WIDE R2, R246, R14, c[0x0][0x340] ;  /* 0x0000d000f6022625 */ /* 0x000fca00078e020e */
[----:B------:R2:W3:Y:S01]  /*0bd0*/  @P2 LDG.E R22, [R2.64] ;  /* 0x0000000602162981 */ /* 0x0004e2000c1e1900 */
[----:B------:R-:W-:Y:S01]  /*0be0*/  SHF.R.S32.HI R35, RZ, 0x1f, R168 ;  /* 0x0000001fff237819 */ /* 0x000fe200000114a8 */
[----:B------:R-:W-:Y:S01]  /*0bf0*/  IMAD.MOV.U32 R27, RZ, RZ, c[0x0][0x238] ;  /* 0x00008e00ff1b7624 */ /* 0x000fe200078e00ff */
[----:B------:R-:W-:Y:S01]  /*0c00*/  IADD3 R79, R4, -0x1, RZ ;  /* 0xffffffff044f7810 */ /* 0x000fe20007ffe0ff */
[----:B------:R-:W-:Y:S01]  /*0c10*/  IMAD.MOV.U32 R156, RZ, RZ, 0x6 ;  /* 0x00000006ff9c7424 */ /* 0x000fe200078e00ff */
[----:B------:R-:W-:Y:S01]  /*0c20*/  LEA.HI R0, R35, R168, RZ, 0x3 ;  /* 0x000000a823007211 */ /* 0x000fe200078f18ff */
[----:B------:R-:W-:Y:S01]  /*0c30*/  IMAD.SHL.U32 R162, R27, 0x40, RZ ;  /* 0x000000401ba27824 */ /* 0x000fe200078e00ff */
[----:B------:R-:W-:Y:S01]  /*0c40*/  SHF.R.S32.HI R5, RZ, 0x1f, R79 ;  /* 0x0000001fff057819 */ /* 0x000fe2000001144f */
[----:B------:R-:W-:Y:S01]  /*0c50*/  IMAD.IADD R151, R11, 0x1, R8 ;  /* 0x000000010b977824 */ /* 0x000fe200078e0208 */
[----:B------:R-:W-:Y:S01]  /*0c60*/  SHF.R.S32.HI R21, RZ, 0x3, R0 ;  /* 0x00000003ff157819 */ /* 0x000fe20000011400 */
[----:B------:R-:W-:Y:S01]  /*0c70*/  IMAD R9, R37, c[0x0][0x260], RZ ;  /* 0x0000980025097a24 */ /* 0x000fe200078e02ff */
[----:B------:R-:W-:Y:S01]  /*0c80*/  SHF.L.U64.HI R158, R27, R156, c[0x0][0x23c] ;  /* 0x00008f001b9e7619 */ /* 0x000fe2000001029c */
[----:B------:R-:W-:Y:S01]  /*0c90*/  IMAD.MOV.U32 R157, RZ, RZ, 0x5 ;  /* 0x00000005ff9d7424 */ /* 0x000fe200078e00ff */
[----:B------:R-:W-:Y:S01]  /*0ca0*/  SHF.R.S32.HI R19, RZ, 0x1f, R246 ;  /* 0x0000001fff137819 */ /* 0x000fe200000114f6 */
[----:B------:R-:W-:Y:S01]  /*0cb0*/  IMAD R4, R79, -0x40, -R21 ;  /* 0xffffffc04f047824 */ /* 0x000fe200078e0a15 */
[-C--:B------:R-:W-:Y:S01]  /*0cc0*/  LEA.HI R7, R35, R168.reuse, RZ, 0x6 ;  /* 0x000000a823077211 */ /* 0x080fe200078f30ff */
[----:B------:R-:W-:Y:S01]  /*0cd0*/  IMAD R9, R36, c[0x0][0x264], R9 ;  /* 0x0000990024097a24 */ /* 0x000fe200078e0209 */
[----:B------:R-:W-:Y:S01]  /*0ce0*/  SEL R28, R19, RZ, !P3 ;  /* 0x000000ff131c7207 */ /* 0x000fe20005800000 */
[----:B------:R-:W-:Y:S01]  /*0cf0*/  IMAD.SHL.U32 R161, R27, 0x20, RZ ;  /* 0x000000201ba17824 */ /* 0x000fe200078e00ff */
[----:B------:R-:W-:Y:S01]  /*0d00*/  LEA.HI R30, R35, R168, RZ, 0x2 ;  /* 0x000000a8231e7211 */ /* 0x000fe200078f10ff */
[----:B------:R-:W-:Y:S01]  /*0d10*/  IMAD.SHL.U32 R7, R7, 0x8, RZ ;  /* 0x0000000807077824 */ /* 0x000fe200078e00ff */
[----:B------:R-:W-:Y:S01]  /*0d20*/  SEL R106, R246, RZ, !P3 ;  /* 0x000000fff66a7207 */ /* 0x000fe20005800000 */
[----:B------:R-:W-:Y:S01]  /*0d30*/  IMAD.WIDE.U32 R164, R36, c[0x0][0x210], RZ ;  /* 0x0000840024a47a25 */ /* 0x000fe200078e00ff */
[----:B------:R-:W-:Y:S01]  /*0d40*/  SHF.R.S32.HI R92, RZ, 0x2, R30 ;  /* 0x00000002ff5c7819 */ /* 0x000fe2000001141e */
[----:B------:R-:W-:Y:S01]  /*0d50*/  ULDC.U8 UR4, c[0x0][0x298] ;  /* 0x0000a60000047ab9 */ /* 0x000fe20000000000 */
[----:B--2---:R-:W-:Y:S01]  /*0d60*/  LOP3.LUT R2, R0, 0x1ffffff8, RZ, 0xc0, !PT ;  /* 0x1ffffff800027812 */ /* 0x004fe200078ec0ff */
[C---:B------:R-:W-:Y:S01]  /*0d70*/  IMAD.SHL.U32 R3, R21.reuse, 0x40, RZ ;  /* 0x0000004015037824 */ /* 0x040fe200078e00ff */
[----:B------:R-:W-:Y:S01]  /*0d80*/  IADD3 R108, P3, R21, R12, RZ ;  /* 0x0000000c156c7210 */ /* 0x000fe20007f7e0ff */
[----:B------:R-:W-:Y:S01]  /*0d90*/  IMAD R0, R158, R79, RZ ;  /* 0x0000004f9e007224 */ /* 0x000fe200078e02ff */
[----:B------:R-:W-:Y:S01]  /*0da0*/  SHF.L.U64.HI R157, R27, R157, c[0x0][0x23c] ;  /* 0x00008f001b9d7619 */ /* 0x000fe2000001029d */
[----:B------:R-:W-:Y:S01]  /*0db0*/  IMAD.IADD R2, R168, 0x1, -R2 ;  /* 0x00000001a8027824 */ /* 0x000fe200078e0a02 */
[----:B------:R-:W-:Y:S01]  /*0dc0*/  LOP3.LUT R3, R3, 0x1c0, RZ, 0xc0, !PT ;  /* 0x000001c003037812 */ /* 0x000fe200078ec0ff */
[----:B------:R-:W-:-:S02]  /*0dd0*/  IMAD R26, R5, R162, R0 ;  /* 0x000000a2051a7224 */ /* 0x000fc400078e0200 */
[----:B------:R-:W-:Y:S02]  /*0de0*/  IMAD.SHL.U32 R2, R2, 0x8, RZ ;  /* 0x0000000802027824 */ /* 0x000fe400078e00ff */
[----:B------:R-:W-:Y:S01]  /*0df0*/  IMAD.IADD R0, R4, 0x1, R222 ;  /* 0x0000000104007824 */ /* 0x000fe200078e02de */
[----:B------:R-:W-:Y:S01]  /*0e00*/  SHF.R.U32.HI R4, RZ, 0x3, R3 ;  /* 0x00000003ff047819 */ /* 0x000fe20000011603 */
[----:B------:R-:W-:Y:S01]  /*0e10*/  IMAD.WIDE.U32 R166, R36, c[0x0][0x1e8], RZ ;  /* 0x00007a0024a67a25 */ /* 0x000fe200078e00ff */
[--C-:B------:R-:W-:Y:S02]  /*0e20*/  LOP3.LUT R5, R3, 0x38, R2.reuse, 0xf8, !PT ;  /* 0x0000003803057812 */ /* 0x100fe400078ef802 */
[----:B------:R-:W-:Y:S01]  /*0e30*/  IADD3 R3, R2, 0x40, RZ ;  /* 0x0000004002037810 */ /* 0x000fe20007ffe0ff */
[----:B------:R-:W-:Y:S01]  /*0e40*/  IMAD.MOV.U32 R159, RZ, RZ, c[0x0][0x280] ;  /* 0x0000a000ff9f7624 */ /* 0x000fe200078e00ff */
[C---:B------:R-:W-:Y:S01]  /*0e50*/  ISETP.GE.AND P1, PT, R0.reuse, 0x1, PT ;  /* 0x000000010000780c */ /* 0x040fe20003f26270 */
[----:B------:R-:W-:Y:S01]  /*0e60*/  IMAD.MOV.U32 R160, RZ, RZ, c[0x0][0x290] ;  /* 0x0000a400ffa07624 */ /* 0x000fe200078e00ff */
[----:B------:R-:W-:Y:S01]  /*0e70*/  ISETP.GE.AND P6, PT, R3, c[0x0][0x1d4], PT ;  /* 0x0000750003007a0c */ /* 0x000fe20003fc6270 */
[----:B------:R-:W-:Y:S01]  /*0e80*/  IMAD.MOV.U32 R170, RZ, RZ, c[0x0][0x2b8] ;  /* 0x0000ae00ffaa7624 */ /* 0x000fe200078e00ff */
[----:B------:R-:W-:Y:S01]  /*0e90*/  ISETP.GT.AND P0, PT, R0, 0x20, PT ;  /* 0x000000200000780c */ /* 0x000fe20003f04270 */
[----:B------:R-:W-:Y:S01]  /*0ea0*/  IMAD R0, R37, c[0x0][0x240], RZ ;  /* 0x0000900025007a24 */ /* 0x000fe200078e02ff */
[----:B------:R-:W-:Y:S01]  /*0eb0*/  SHF.R.S32.HI R3, RZ, 0x1f, R2 ;  /* 0x0000001fff037819 */ /* 0x000fe20000011402 */
[----:B------:R-:W-:Y:S01]  /*0ec0*/  IMAD.MOV.U32 R163, RZ, RZ, c[0x0][0x27c] ;  /* 0x00009f00ffa37624 */ /* 0x000fe200078e00ff */
[----:B------:R-:W-:Y:S01]  /*0ed0*/  LOP3.LUT R8, R5, R4, RZ, 0x3c, !PT ;  /* 0x0000000405087212 */ /* 0x000fe200078e3cff */
[----:B------:R-:W-:Y:S01]  /*0ee0*/  IMAD R0, R36, c[0x0][0x244], R0 ;  /* 0x0000910024007a24 */ /* 0x000fe200078e0200 */
[----:B------:R-:W-:Y:S01]  /*0ef0*/  IADD3 R6, R2, 0x80, RZ ;  /* 0x0000008002067810 */ /* 0x000fe20007ffe0ff */
[----:B------:R-:W-:Y:S01]  /*0f00*/  IMAD.WIDE.U32 R4, R36, c[0x0][0x240], R2 ;  /* 0x0000900024047a25 */ /* 0x000fe200078e0002 */
[----:B------:R-:W-:-:S02]  /*0f10*/  LOP3.LUT R80, R8, 0xfffffe00, R7, 0xf8, !PT ;  /* 0xfffffe0008507812 */ /* 0x000fc400078ef807 */
[----:B------:R-:W-:Y:S01]  /*0f20*/  ISETP.GE.AND P5, PT, R6, c[0x0][0x1d4], PT ;  /* 0x0000750006007a0c */ /* 0x000fe20003fa6270 */
[----:B------:R-:W-:Y:S01]  /*0f30*/  IMAD.IADD R5, R5, 0x1, R0 ;  /* 0x0000000105057824 */ /* 0x000fe200078e0200 */
[----:B------:R-:W-:Y:S01]  /*0f40*/  ISETP.GE.AND P4, PT, R2, c[0x0][0x1d4], PT ;  /* 0x0000750002007a0c */ /* 0x000fe20003f86270 */
[----:B------:R-:W-:Y:S01]  /*0f50*/  IMAD R0, R28, c[0x0][0x248], RZ ;  /* 0x000092001c007a24 */ /* 0x000fe200078e02ff */
[-C--:B------:R-:W-:Y:S01]  /*0f60*/  SHF.L.U64.HI R155, R159, R156.reuse, c[0x0][0x284] ;  /* 0x0000a1009f9b7619 */ /* 0x080fe2000001029c */
[----:B------:R-:W-:Y:S01]  /*0f70*/  IMAD.WIDE.U32 R6, R36, c[0x0][0x260], R2 ;  /* 0x0000980024067a25 */ /* 0x000fe200078e0002 */
[----:B------:R-:W-:Y:S02]  /*0f80*/  SHF.L.U64.HI R156, R160, R156, c[0x0][0x294] ;  /* 0x0000a500a09c7619 */ /* 0x000fe4000001029c */
[----:B------:R-:W-:Y:S01]  /*0f90*/  P2R R112, PR, RZ, 0x10 ;  /* 0x00000010ff707803 */ /* 0x000fe20000000000 */
[C---:B------:R-:W-:Y:S01]  /*0fa0*/  IMAD R8, R106.reuse, c[0x0][0x24c], R0 ;  /* 0x000093006a087a24 */ /* 0x040fe200078e0200 */
[----:B------:R-:W-:Y:S01]  /*0fb0*/  SHF.R.S32.HI R0, RZ, 0x1f, R12 ;  /* 0x0000001fff007819 */ /* 0x000fe2000001140c */
[----:B------:R-:W-:Y:S01]  /*0fc0*/  IMAD.WIDE.U32 R2, R106, c[0x0][0x248], R4 ;  /* 0x000092006a027a25 */ /* 0x000fe200078e0004 */
[----:B------:R-:W-:-:S02]  /*0fd0*/  LOP3.LUT R4, R30, 0xfffffffc, RZ, 0xc0, !PT ;  /* 0xfffffffc1e047812 */ /* 0x000fc400078ec0ff */
[----:B------:R-:W-:Y:S01]  /*0fe0*/  SHF.R.S32.HI R5, RZ, 0x1f, R92 ;  /* 0x0000001fff057819 */ /* 0x000fe2000001145c */
[----:B------:R-:W-:Y:S01]  /*0ff0*/  IMAD.IADD R3, R3, 0x1, R8 ;  /* 0x0000000103037824 */ /* 0x000fe200078e0208 */
[----:B------:R-:W-:Y:S01]  /*1000*/  LEA.HI.X.SX32 R109, R21, R0, 0x1, P3 ;  /* 0x00000000156d7211 */ /* 0x000fe200018f0eff */
[----:B------:R-:W-:Y:S02]  /*1010*/  IMAD.IADD R23, R168, 0x1, -R4 ;  /* 0x00000001a8177824 */ /* 0x000fe400078e0a04 */
[----:B------:R-:W-:Y:S02]  /*1020*/  IMAD R0, R5, c[0x0][0x290], RZ ;  /* 0x0000a40005007a24 */ /* 0x000fe400078e02ff */
[C---:B------:R-:W-:Y:S02]  /*1030*/  IMAD.SHL.U32 R32, R23.reuse, 0x4, RZ ;  /* 0x0000000417207824 */ /* 0x040fe400078e00ff */
[----:B------:R-:W-:Y:S02]  /*1040*/  IMAD R18, R92, c[0x0][0x294], R0 ;  /* 0x0000a5005c127a24 */ /* 0x000fe400078e0200 */
[----:B------:R-:W-:Y:S01]  /*1050*/  IMAD.SHL.U32 R24, R23, 0x8, RZ ;  /* 0x0000000817187824 */ /* 0x000fe200078e00ff */
[----:B------:R-:W-:Y:S01]  /*1060*/  SHF.R.S32.HI R33, RZ, 0x1f, R32 ;  /* 0x0000001fff217819 */ /* 0x000fe20000011420 */
[----:B------:R-:W-:Y:S01]  /*1070*/  IMAD R0, R109, c[0x0][0x238], RZ ;  /* 0x00008e006d007a24 */ /* 0x000fe200078e02ff */
[----:B------:R-:W-:Y:S01]  /*1080*/  IADD3 R34, R32, 0x20, RZ ;  /* 0x0000002020227810 */ /* 0x000fe20007ffe0ff */
[----:B------:R-:W-:Y:S01]  /*1090*/  IMAD.WIDE.U32 R116, R108, c[0x0][0x238], R2 ;  /* 0x00008e006c747a25 */ /* 0x000fe200078e0002 */
[----:B------:R-:W-:-:S02]  /*10a0*/  SHF.R.S32.HI R25, RZ, 0x1f, R24 ;  /* 0x0000001fff197819 */ /* 0x000fc40000011418 */
[----:B------:R-:W-:Y:S01]  /*10b0*/  ISETP.GE.AND P3, PT, R24, c[0x0][0x27c], PT ;  /* 0x00009f0018007a0c */ /* 0x000fe20003f66270 */
[----:B------:R-:W-:Y:S01]  /*10c0*/  IMAD R0, R108, c[0x0][0x23c], R0 ;  /* 0x00008f006c007a24 */ /* 0x000fe200078e0200 */
[----:B------:R-:W-:Y:S01]  /*10d0*/  IADD3 R31, R32, 0x40, RZ ;  /* 0x00000040201f7810 */ /* 0x000fe20007ffe0ff */
[----:B------:R-:W-:Y:S01]  /*10e0*/  IMAD R4, R5, c[0x0][0x280], RZ ;  /* 0x0000a00005047a24 */ /* 0x000fe200078e02ff */
[----:B------:R-:W-:Y:S01]  /*10f0*/  P2R R150, PR, RZ, 0x8 ;  /* 0x00000008ff967803 */ /* 0x000fe20000000000 */
[----:B------:R-:W-:Y:S01]  /*1100*/  IMAD.IADD R115, R117, 0x1, R0 ;  /* 0x0000000175737824 */ /* 0x000fe200078e0200 */
[----:B------:R-:W-:Y:S01]  /*1110*/  SEL R0, RZ, c[0x0][0x27c], !P3 ;  /* 0x00009f00ff007a07 */ /* 0x000fe20005800000 */
[----:B------:R-:W-:Y:S01]  /*1120*/  IMAD.MOV.U32 R114, RZ, RZ, R116 ;  /* 0x000000ffff727224 */ /* 0x000fe200078e0074 */
[C---:B------:R-:W-:Y:S01]  /*1130*/  IADD3 R94, R24.reuse, 0x80, RZ ;  /* 0x00000080185e7810 */ /* 0x040fe20007ffe0ff */
[----:B------:R-:W-:Y:S01]  /*1140*/  IMAD.IADD R17, R7, 0x1, R9 ;  /* 0x0000000107117824 */ /* 0x000fe200078e0209 */
[C---:B------:R-:W-:Y:S01]  /*1150*/  IADD3 R95, R24.reuse, 0x60, RZ ;  /* 0x00000060185f7810 */ /* 0x040fe20007ffe0ff */
[----:B------:R-:W-:Y:S01]  /*1160*/  IMAD.MOV.U32 R16, RZ, RZ, R6 ;  /* 0x000000ffff107224 */ /* 0x000fe200078e0006 */
[----:B------:R-:W-:Y:S01]  /*1170*/  IADD3 R93, R24, 0xa0, RZ ;  /* 0x000000a0185d7810 */ /* 0x000fe20007ffe0ff */
[----:B------:R-:W-:-:S02]  /*1180*/  IMAD R12, R92, c[0x0][0x284], R4 ;  /* 0x0000a1005c0c7a24 */ /* 0x000fc400078e0204 */
[----:B-1----:R-:W-:-:S04]  /*1190*/  IMAD.WIDE.U32 R10, R92, c[0x0][0x280], R32 ;  /* 0x0000a0005c0a7a25 */ /* 0x002fc800078e0020 */
[----:B------:R-:W-:-:S04]  /*11a0*/  IMAD.WIDE.U32 R6, R92, c[0x0][0x280], R24 ;  /* 0x0000a0005c067a25 */ /* 0x000fc800078e0018 */
[----:B------:R-:W-:-:S04]  /*11b0*/  IMAD.WIDE.U32 R8, R92, c[0x0][0x290], R32 ;  /* 0x0000a4005c087a25 */ /* 0x000fc800078e0020 */
[----:B------:R-:W-:-:S04]  /*11c0*/  IMAD.WIDE.U32 R4, R92, c[0x0][0x290], R24 ;  /* 0x0000a4005c047a25 */ /* 0x000fc800078e0018 */
[----:B------:R-:W-:-:S04]  /*11d0*/  IMAD.WIDE.U32 R2, R79, R162, R114 ;  /* 0x000000a24f027225 */ /* 0x000fc800078e0072 */
[----:B------:R-:W-:Y:S02]  /*11e0*/  IMAD.IADD R15, R11, 0x1, R12 ;  /* 0x000000010b0f7824 */ /* 0x000fe400078e020c */
[----:B------:R-:W-:Y:S02]  /*11f0*/  IMAD.MOV.U32 R14, RZ, RZ, R10 ;  /* 0x000000ffff0e7224 */ /* 0x000fe400078e000a */
[----:B------:R-:W-:Y:S02]  /*1200*/  IMAD.IADD R11, R12, 0x1, R7 ;  /* 0x000000010c0b7824 */ /* 0x000fe400078e0207 */
[----:B------:R-:W-:Y:S02]  /*1210*/  IMAD.MOV.U32 R10, RZ, RZ, R6 ;  /* 0x000000ffff0a7224 */ /* 0x000fe400078e0006 */
[----:B------:R-:W-:Y:S02]  /*1220*/  IMAD.MOV.U32 R12, RZ, RZ, R8 ;  /* 0x000000ffff0c7224 */ /* 0x000fe400078e0008 */
[----:B------:R-:W-:-:S02]  /*1230*/  IMAD.MOV.U32 R8, RZ, RZ, R4 ;  /* 0x000000ffff087224 */ /* 0x000fc400078e0004 */
[----:B------:R-:W-:Y:S02]  /*1240*/  IMAD.IADD R3, R3, 0x1, R26 ;  /* 0x0000000103037824 */ /* 0x000fe400078e021a */
[----:B------:R-:W-:Y:S02]  /*1250*/  IMAD.IADD R13, R9, 0x1, R18 ;  /* 0x00000001090d7824 */ /* 0x000fe400078e0212 */
[----:B------:R-:W-:Y:S02]  /*1260*/  IMAD.IADD R9, R18, 0x1, R5 ;  /* 0x0000000112097824 */ /* 0x000fe400078e0205 */
[----:B------:R-:W-:Y:S02]  /*1270*/  IMAD.SHL.U32 R80, R80, 0x2, RZ ;  /* 0x0000000250507824 */ /* 0x000fe400078e00ff */
[----:B------:R-:W-:Y:S02]  /*1280*/  IMAD.IADD R27, R32, 0x1, R34 ;  /* 0x00000001201b7824 */ /* 0x000fe400078e0222 */
[----:B------:R-:W-:-:S02]  /*1290*/  IMAD.IADD R0, R24, 0x1, R0 ;  /* 0x0000000118007824 */ /* 0x000fc400078e0200 */
[----:B------:R-:W-:Y:S02]  /*12a0*/  IMAD.IADD R26, R32, 0x1, R31 ;  /* 0x00000001201a7824 */ /* 0x000fe400078e021f */
[----:B------:R-:W-:-:S03]  /*12b0*/  IMAD.WIDE.U32 R122, R20, c[0x0][0x280], R10 ;  /* 0x0000a000147a7a25 */ /* 0x000fc600078e000a */
[----:B------:R-:W-:Y:S01]  /*12c0*/  ISETP.GE.AND P3, PT, R26, c[0x0][0x27c], PT ;  /* 0x00009f001a007a0c */ /* 0x000fe20003f66270 */
[----:B------:R-:W-:-:S03]  /*12d0*/  IMAD.WIDE.U32 R120, R20, c[0x0][0x290], R8 ;  /* 0x0000a40014787a25 */ /* 0x000fc600078e0008 */
[----:B------:R-:W-:Y:S01]  /*12e0*/  P2R R148, PR, RZ, 0x8 ;  /* 0x00000008ff947803 */ /* 0x000fe20000000000 */
[----:B------:R-:W-:-:S04]  /*12f0*/  IMAD.WIDE.U32 R126, R20, c[0x0][0x280], R14 ;  /* 0x0000a000147e7a25 */ /* 0x000fc800078e000e */
[----:B------:R-:W-:-:S04]  /*1300*/  IMAD.WIDE.U32 R124, R20, c[0x0][0x290], R12 ;  /* 0x0000a400147c7a25 */ /* 0x000fc800078e000c */
[----:B------:R-:W-:Y:S02]  /*1310*/  IMAD.MOV.U32 R154, RZ, RZ, c[0x0][0x27c] ;  /* 0x00009f00ff9a7624 */ /* 0x000fe400078e00ff */
[----:B------:R-:W-:Y:S02]  /*1320*/  IMAD.SHL.U32 R159, R159, 0x40, RZ ;  /* 0x000000409f9f7824 */ /* 0x000fe400078e00ff */
[----:B------:R-:W-:Y:S02]  /*1330*/  IMAD.SHL.U32 R160, R160, 0x40, RZ ;  /* 0x00000040a0a07824 */ /* 0x000fe400078e00ff */
[----:B------:R-:W-:Y:S02]  /*1340*/  IMAD.SHL.U32 R154, R154, 0x2, RZ ;  /* 0x000000029a9a7824 */ /* 0x000fe400078e00ff */
[----:B------:R-:W-:Y:S02]  /*1350*/  IMAD.IADD R145, R222, 0x1, -R21 ;  /* 0x00000001de917824 */ /* 0x000fe400078e0a15 */
[----:B------:R-:W-:Y:S01]  /*1360*/  IMAD R111, R23, 0x40, R92 ;  /* 0x00000040176f7824 */ /* 0x000fe200078e025c */
[--C-:B---3--:R-:W-:Y:S01]  /*1370*/  @P2 SHF.R.S32.HI R7, RZ, 0x1f, R22.reuse ;  /* 0x0000001fff072819 */ /* 0x108fe20000011416 */
[----:B------:R-:W-:-:S02]  /*1380*/  @P2 IMAD.MOV.U32 R6, RZ, RZ, R22 ;  /* 0x000000ffff062224 */ /* 0x000fc400078e0016 */
[----:B------:R-:W-:Y:S02]  /*1390*/  @!P2 IMAD.MOV.U32 R6, RZ, RZ, R246 ;  /* 0x000000ffff06a224 */ /* 0x000fe400078e00f6 */
[----:B------:R-:W-:Y:S01]  /*13a0*/  @!P2 IMAD.MOV.U32 R7, RZ, RZ, R19 ;  /* 0x000000ffff07a224 */ /* 0x000fe200078e0013 */
[----:B------:R-:W-:Y:S01]  /*13b0*/  @P1 LEA R4, P2, R2, c[0x0][0x220], 0x1 ;  /* 0x0000880002041a11 */ /* 0x000fe200078408ff */
[----:B------:R-:W-:Y:S01]  /*13c0*/  IMAD.WIDE.U32 R118, R6, c[0x0][0x2b0], RZ ;  /* 0x0000ac0006767a25 */ /* 0x000fe200078e00ff */
[----:B------:R-:W-:Y:S02]  /*13d0*/  SHF.R.S32.HI R19, RZ, 0x1f, R30 ;  /* 0x0000001fff137819 */ /* 0x000fe4000001141e */
[----:B------:R-:W-:Y:S02]  /*13e0*/  @P1 LEA.HI.X R5, R2, c[0x0][0x224], R3, 0x1, P2 ;  /* 0x0000890002051a11 */ /* 0x000fe400010f0c03 */
[----:B------:R-:W-:-:S03]  /*13f0*/  @P0 IADD3 R18, P2, R161, R2, RZ ;  /* 0x00000002a1120210 */ /* 0x000fc60007f5e0ff */
[----:B------:R-:W-:Y:S01]  /*1400*/  @!PT LDS RZ, [RZ] ;  /* 0x00000000fffff984 */ /* 0x000fe20000000800 */
[----:B------:R-:W-:Y:S01]  /*1410*/  @!PT LDS RZ, [RZ] ;  /* 0x00000000fffff984 */ /* 0x000fe20000000800 */
[----:B------:R-:W-:Y:S01]  /*1420*/  @!PT LDS RZ, [RZ] ;  /* 0x00000000fffff984 */ /* 0x000fe20000000800 */
[----:B------:R1:W-:Y:S02]  /*1430*/  @P1 LDGSTS.E.BYPASS.LTC128B.128 [R80+0x6100], [R4.64], !P4 ;  /* 0x0610000004501fae */ /* 0x0003e4000e101d46 */
[----:B------:R-:W-:Y:S01]  /*1440*/  @P0 IMAD.X R3, R157, 0x1, R3, P2 ;  /* 0x000000019d030824 */ /* 0x000fe200010e0603 */
[----:B------:R-:W-:Y:S01]  /*1450*/  ISETP.GE.AND P2, PT, R27, c[0x0][0x27c], PT ;  /* 0x00009f001b007a0c */ /* 0x000fe20003f46270 */
[----:B------:R1:W-:Y:S03]  /*1460*/  @P1 LDGSTS.E.BYPASS.LTC128B.128 [R80+0x8100], [R4.64+0x80], !P6 ;  /* 0x0810008004501fae */ /* 0x0003e6000f101d46 */
[----:B------:R-:W-:Y:S01]  /*1470*/  P2R R149, PR, RZ, 0x4 ;  /* 0x00000004ff957803 */ /* 0x000fe20000000000 */
[----:B------:R1:W-:Y:S01]  /*1480*/  @P1 LDGSTS.E.BYPASS.LTC128B.128 [R80+0xa100], [R4.64+0x100], !P5 ;  /* 0x0a10010004501fae */ /* 0x0003e2000e901d46 */
[----:B------:R-:W-:-:S04]  /*1490*/  @P0 LEA R2, P1, R18, c[0x0][0x220], 0x1 ;  /* 0x0000880012020a11 */ /* 0x000fc800078208ff */
[----:B------:R-:W-:Y:S02]  /*14a0*/  @P0 LEA.HI.X R3, R18, c[0x0][0x224], R3, 0x1, P1 ;  /* 0x0000890012030a11 */ /* 0x000fe400008f0c03 */
[----:B------:R-:W-:Y:S02]  /*14b0*/  SEL R18, RZ, c[0x0][0x27c], !P2 ;  /* 0x00009f00ff127a07 */ /* 0x000fe40005000000 */
[----:B------:R-:W-:Y:S01]  /*14c0*/  ISETP.NE.AND P1, PT, R170, 0x1, PT ;  /* 0x00000001aa00780c */ /* 0x000fe20003f25270 */
[----:B------:R2:W-:Y:S04]  /*14d0*/  @P0 LDGSTS.E.BYPASS.LTC128B.128 [R80+0x7100], [R2.64], !P4 ;  /* 0x0710000002500fae */ /* 0x0005e8000e101d46 */
[----:B------:R2:W-:Y:S04]  /*14e0*/  @P0 LDGSTS.E.BYPASS.LTC128B.128 [R80+0x9100], [R2.64+0x80], !P6 ;  /* 0x0910008002500fae */ /* 0x0005e8000f101d46 */
[----:B------:R2:W-:Y:S04]  /*14f0*/  @P0 LDGSTS.E.BYPASS.LTC128B.128 [R80+0xb100], [R2.64+0x100], !P5 ;  /* 0x0b10010002500fae */ /* 0x0005e8000e901d46 */
[----:B------:R-:W0:Y:S01]  /*1500*/  LDGDEPBAR ;  /* 0x00000000000079af */ /* 0x000e220000000000 */
[----:B-1----:R-:W-:-:S02]  /*1510*/  SHF.R.S32.HI R4, RZ, 0x1f, R0 ;  /* 0x0000001fff047819 */ /* 0x002fc40000011400 */
[----:B------:R-:W-:Y:S02]  /*1520*/  SEL R5, RZ, c[0x0][0x27c], !P3 ;  /* 0x00009f00ff057a07 */ /* 0x000fe40005800000 */
[CC--:B------:R-:W-:Y:S02]  /*1530*/  LEA.HI R22, R4.reuse, R0.reuse, RZ, 0x3 ;  /* 0x0000000004167211 */ /* 0x0c0fe400078f18ff */
[----:B------:R-:W-:Y:S01]  /*1540*/  LEA.HI R29, R4, R0, RZ, 0x6 ;  /* 0x00000000041d7211 */ /* 0x000fe200078f30ff */
[----:B------:R-:W-:Y:S01]  /*1550*/  IMAD.IADD R4, R27, 0x1, R18 ;  /* 0x000000011b047824 */ /* 0x000fe200078e0212 */
[----:B------:R-:W-:Y:S01]  /*1560*/  SHF.R.S32.HI R143, RZ, 0x3, R22 ;  /* 0x00000003ff8f7819 */ /* 0x000fe20000011416 */
[----:B------:R-:W-:-:S03]  /*1570*/  IMAD R0, R28, c[0x0][0x268], RZ ;  /* 0x00009a001c007a24 */ /* 0x000fc600078e02ff */
[----:B------:R-:W-:Y:S01]  /*1580*/  SHF.R.S32.HI R18, RZ, 0x1f, R4 ;  /* 0x0000001fff127819 */ /* 0x000fe20000011404 */
[C---:B------:R-:W-:Y:S02]  /*1590*/  IMAD R110, R106.reuse, c[0x0][0x26c], R0 ;  /* 0x00009b006a6e7a24 */ /* 0x040fe400078e0200 */
[----:B------:R-:W-:Y:S01]  /*15a0*/  IMAD.WIDE.U32 R106, R106, c[0x0][0x268], R16 ;  /* 0x00009a006a6a7a25 */ /* 0x000fe200078e0010 */
[----:B------:R-:W-:Y:S02]  /*15b0*/  LEA.HI R16, R19, R92, RZ, 0x3 ;  /* 0x0000005c13107211 */ /* 0x000fe400078f18ff */
[-C--:B------:R-:W-:Y:S01]  /*15c0*/  LEA.HI R17, R18, R4.reuse, RZ, 0x3 ;  /* 0x0000000412117211 */ /* 0x080fe200078f18ff */
[----:B------:R-:W-:Y:S01]  /*15d0*/  IMAD.IADD R0, R26, 0x1, R5 ;  /* 0x000000011a007824 */ /* 0x000fe200078e0205 */
[----:B------:R-:W-:Y:S01]  /*15e0*/  LEA.HI R18, R18, R4, RZ, 0x6 ;  /* 0x0000000412127211 */ /* 0x000fe200078f30ff */
[----:B------:R-:W-:Y:S01]  /*15f0*/  IMAD.IADD R110, R107, 0x1, R110 ;  /* 0x000000016b6e7824 */ /* 0x000fe200078e026e */
[----:B------:R-:W-:-:S02]  /*1600*/  LOP3.LUT R4, R16, 0xfffffff8, RZ, 0xc0, !PT ;  /* 0xfffffff810047812 */ /* 0x000fc400078ec0ff */
[----:B------:R-:W-:Y:S02]  /*1610*/  SHF.R.S32.HI R5, RZ, 0x1f, R0 ;  /* 0x0000001fff057819 */ /* 0x000fe40000011400 */
[----:B--2---:R-:W-:Y:S01]  /*1620*/  LEA.HI R2, R35, R168, RZ, 0x5 ;  /* 0x000000a823027211 */ /* 0x004fe200078f28ff */
[----:B------:R-:W-:Y:S01]  /*1630*/  IMAD.IADD R4, R92, 0x1, -R4 ;  /* 0x000000015c047824 */ /* 0x000fe200078e0a04 */
[CC--:B------:R-:W-:Y:S02]  /*1640*/  LEA.HI R16, R5.reuse, R0.reuse, RZ, 0x3 ;  /* 0x0000000005107211 */ /* 0x0c0fe400078f18ff */
[----:B------:R-:W-:Y:S01]  /*1650*/  LEA.HI R5, R5, R0, RZ, 0x6 ;  /* 0x0000000005057211 */ /* 0x000fe200078f30ff */
[----:B------:R-:W-:Y:S01]  /*1660*/  IMAD.SHL.U32 R2, R2, 0x10, RZ ;  /* 0x0000001002027824 */ /* 0x000fe200078e00ff */
[----:B------:R-:W-:Y:S01]  /*1670*/  SHF.R.S32.HI R0, RZ, 0x1f, R20 ;  /* 0x0000001fff007819 */ /* 0x000fe20000011414 */
[----:B------:R-:W-:Y:S01]  /*1680*/  BAR.SYNC.DEFER_BLOCKING 0x0 ;  /* 0x0000000000007b1d */ /* 0x000fe20000010000 */
[C---:B------:R-:W-:Y:S01]  /*1690*/  LOP3.LUT P0, RZ, R4.reuse, 0x4, RZ, 0xc0, !PT ;  /* 0x0000000404ff7812 */ /* 0x040fe2000780c0ff */
[----:B------:R-:W-:Y:S01]  /*16a0*/  IMAD.SHL.U32 R4, R4, 0x40, RZ ;  /* 0x0000004004047824 */ /* 0x000fe200078e00ff */
[----:B------:R-:W-:Y:S01]  /*16b0*/  LOP3.LUT R100, R2, 0xfffffe00, RZ, 0xc0, !PT ;  /* 0xfffffe0002647812 */ /* 0x000fe200078ec0ff */
[----:B------:R-:W-:Y:S01]  /*16c0*/  IMAD R3, R0, c[0x0][0x280], RZ ;  /* 0x0000a00000037a24 */ /* 0x000fe200078e02ff */
[----:B------:R-:W-:Y:S01]  /*16d0*/  IADD3 R35, R32, 0x50, RZ ;  /* 0x0000005020237810 */ /* 0x000fe20007ffe0ff */
[----:B------:R-:W-:Y:S01]  /*16e0*/  IMAD R0, R0, c[0x0][0x290], RZ ;  /* 0x0000a40000007a24 */ /* 0x000fe200078e02ff */
[----:B------:R-:W-:Y:S01]  /*16f0*/  LOP3.LUT R98, R4, 0x1c0, RZ, 0xc0, !PT ;  /* 0x000001c004627812 */ /* 0x000fe200078ec0ff */
[C---:B------:R-:W-:Y:S01]  /*1700*/  IMAD R28, R20.reuse, c[0x0][0x284], R3 ;  /* 0x0000a100141c7a24 */ /* 0x040fe200078e0203 */
[--C-:B------:R-:W-:Y:S01]  /*1710*/  SHF.R.S32.HI R136, RZ, 0x3, R17.reuse ;  /* 0x00000003ff887819 */ /* 0x100fe20000011411 */
[----:B------:R-:W-:Y:S01]  /*1720*/  IMAD R19, R20, c[0x0][0x294], R0 ;  /* 0x0000a50014137a24 */ /* 0x000fe200078e0200 */
[----:B------:R-:W-:Y:S01]  /*1730*/  SHF.R.U32.HI R99, RZ, 0x3, R98 ;  /* 0x00000003ff637819 */ /* 0x000fe20000011662 */
[----:B------:R-:W-:Y:S01]  /*1740*/  IMAD.SHL.U32 R0, R29, 0x40, RZ ;  /* 0x000000401d007824 */ /* 0x000fe200078e00ff */
[C---:B------:R-:W-:Y:S01]  /*1750*/  LOP3.LUT R2, R98.reuse, 0x38, R22, 0xf8, !PT ;  /* 0x0000003862027812 */ /* 0x040fe200078ef816 */
[----:B------:R-:W-:Y:S01]  /*1760*/  IMAD.IADD R141, R127, 0x1, R28 ;  /* 0x000000017f8d7824 */ /* 0x000fe200078e021c */
[----:B------:R-:W-:Y:S01]  /*1770*/  LOP3.LUT R3, R98, 0x38, R17, 0xf8, !PT ;  /* 0x0000003862037812 */ /* 0x000fe200078ef811 */
[----:B------:R-:W-:Y:S01]  /*1780*/  IMAD.IADD R139, R28, 0x1, R123 ;  /* 0x000000011c8b7824 */ /* 0x000fe200078e027b */
[-C--:B------:R-:W-:Y:S01]  /*1790*/  LOP3.LUT R10, R2, R99.reuse, RZ, 0x3c, !PT ;  /* 0x00000063020a7212 */ /* 0x080fe200078e3cff */
[----:B------:R-:W-:Y:S01]  /*17a0*/  IMAD.SHL.U32 R2, R18, 0x40, RZ ;  /* 0x0000004012027824 */ /* 0x000fe200078e00ff */
[----:B------:R-:W-:Y:S01]  /*17b0*/  LOP3.LUT R11, R0, 0x7ffff000, RZ, 0xc0, !PT ;  /* 0x7ffff000000b7812 */ /* 0x000fe200078ec0ff */
[----:B------:R-:W-:Y:S01]  /*17c0*/  IMAD.SHL.U32 R0, R5, 0x40, RZ ;  /* 0x0000004005007824 */ /* 0x000fe200078e00ff */
[----:B------:R-:W-:Y:S01]  /*17d0*/  LOP3.LUT R4, R98, 0x38, R16, 0xf8, !PT ;  /* 0x0000003862047812 */ /* 0x000fe200078ef810 */
[----:B------:R-:W-:Y:S01]  /*17e0*/  IMAD.IADD R140, R125, 0x1, R19 ;  /* 0x000000017d8c7824 */ /* 0x000fe200078e0213 */
[----:B------:R-:W-:Y:S01]  /*17f0*/  LOP3.LUT R5, R2, 0x7ffff000, RZ, 0xc0, !PT ;  /* 0x7ffff00002057812 */ /* 0x000fe200078ec0ff */
[----:B------:R-:W-:Y:S01]  /*1800*/  IMAD.IADD R138, R19, 0x1, R121 ;  /* 0x00000001138a7824 */ /* 0x000fe200078e0279 */
[----:B------:R-:W-:-:S02]  /*1810*/  LOP3.LUT R3, R3, R99, RZ, 0x3c, !PT ;  /* 0x0000006303037212 */ /* 0x000fc400078e3cff */
[----:B------:R-:W-:Y:S02]  /*1820*/  LOP3.LUT R2, R0, 0x7ffff000, RZ, 0xc0, !PT ;  /* 0x7ffff00000027812 */ /* 0x000fe400078ec0ff */
[----:B------:R-:W-:Y:S02]  /*1830*/  LOP3.LUT R0, R4, R99, RZ, 0x3c, !PT ;  /* 0x0000006304007212 */ /* 0x000fe400078e3cff */
[--C-:B------:R-:W-:Y:S02]  /*1840*/  IADD3 R8, R3, R5, R100.reuse ;  /* 0x0000000503087210 */ /* 0x100fe40007ffe064 */
[--C-:B------:R-:W-:Y:S01]  /*1850*/  IADD3 R5, R0, R2, R100.reuse ;  /* 0x0000000200057210 */ /* 0x100fe20007ffe064 */
[C---:B------:R-:W-:Y:S01]  /*1860*/  IMAD R0, R37.reuse, c[0x0][0x210], RZ ;  /* 0x0000840025007a24 */ /* 0x040fe200078e02ff */
[----:B------:R-:W-:Y:S01]  /*1870*/  SHF.R.S32.HI R3, RZ, 0x1f, R93 ;  /* 0x0000001fff037819 */ /* 0x000fe2000001145d */
[----:B------:R-:W-:Y:S01]  /*1880*/  IMAD R2, R37, c[0x0][0x1e8], RZ ;  /* 0x00007a0025027a24 */ /* 0x000fe200078e02ff */
[----:B------:R-:W-:Y:S01]  /*1890*/  IADD3 R10, R10, R11, R100 ;  /* 0x0000000b0a0a7210 */ /* 0x000fe20007ffe064 */
[C---:B------:R-:W-:Y:S01]  /*18a0*/  IMAD R0, R36.reuse, c[0x0][0x214], R0 ;  /* 0x0000850024007a24 */ /* 0x040fe200078e0200 */
[----:B------:R-:W-:Y:S01]  /*18b0*/  LEA.HI R88, R3, R93, RZ, 0x3 ;  /* 0x0000005d03587211 */ /* 0x000fe200078f18ff */
[----:B------:R-:W-:Y:S01]  /*18c0*/  IMAD R2, R36, c[0x0][0x1ec], R2 ;  /* 0x00007b0024027a24 */ /* 0x000fe200078e0202 */
[----:B------:R-:W-:Y:S01]  /*18d0*/  SHF.R.S32.HI R3, RZ, 0x1f, R27 ;  /* 0x0000001fff037819 */ /* 0x000fe2000001141b */
[----:B------:R-:W-:Y:S01]  /*18e0*/  IMAD.IADD R146, R165, 0x1, R0 ;  /* 0x00000001a5927824 */ /* 0x000fe200078e0200 */
[----:B------:R-:W-:Y:S01]  /*18f0*/  SHF.R.S32.HI R0, RZ, 0x1f, R94 ;  /* 0x0000001fff007819 */ /* 0x000fe2000001145e */
[----:B------:R-:W-:Y:S01]  /*1900*/  IMAD.IADD R147, R167, 0x1, R2 ;  /* 0x00000001a7937824 */ /* 0x000fe200078e0202 */
[----:B------:R-:W-:Y:S01]  /*1910*/  SHF.R.S32.HI R2, RZ, 0x1f, R95 ;  /* 0x0000001fff027819 */ /* 0x000fe2000001145f */
[----:B------:R-:W-:Y:S01]  /*1920*/  IMAD.SHL.U32 R133, R10, 0x2, RZ ;  /* 0x000000020a857824 */ /* 0x000fe200078e00ff */
[----:B------:R-:W-:Y:S01]  /*1930*/  LEA.HI R89, R0, R94, RZ, 0x3 ;  /* 0x0000005e00597211 */ /* 0x000fe200078f18ff */
[----:B------:R-:W-:Y:S01]  /*1940*/  IMAD R0, R7, c[0x0][0x2b0], RZ ;  /* 0x0000ac0007007a24 */ /* 0x000fe200078e02ff */
[----:B------:R-:W-:Y:S01]  /*1950*/  LEA.HI R90, R2, R95, RZ, 0x3 ;  /* 0x0000005f025a7211 */ /* 0x000fe200078f18ff */
[----:B------:R-:W-:Y:S01]  /*1960*/  IMAD.SHL.U32 R128, R8, 0x2, RZ ;  /* 0x0000000208807824 */ /* 0x000fe200078e00ff */
[----:B------:R-:W-:Y:S01]  /*1970*/  SHF.R.S32.HI R2, RZ, 0x1f, R26 ;  /* 0x0000001fff027819 */ /* 0x000fe2000001141a */
[----:B------:R-:W-:Y:S01]  /*1980*/  IMAD R4, R6, c[0x0][0x2b4], R0 ;  /* 0x0000ad0006047a24 */ /* 0x000fe200078e0200 */
[----:B------:R-:W-:Y:S01]  /*1990*/  LOP3.LUT R0, R98, 0x18, R24, 0xf8, !PT ;  /* 0x0000001862007812 */ /* 0x000fe200078ef818 */
[----:B------:R-:W-:Y:S01]  /*19a0*/  IMAD.SHL.U32 R113, R5, 0x2, RZ ;  /* 0x0000000205717824 */ /* 0x000fe200078e00ff */
[----:B------:R-:W-:Y:S01]  /*19b0*/  LEA.HI R2, R2, R26, RZ, 0x3 ;  /* 0x0000001a02027211 */ /* 0x000fe200078f18ff */
[----:B------:R-:W-:Y:S01]  /*19c0*/  IMAD.IADD R142, R119, 0x1, R4 ;  /* 0x00000001778e7824 */ /* 0x000fe200078e0204 */
[----:B------:R-:W-:-:S02]  /*19d0*/  LOP3.LUT R81, R0, R99, RZ, 0x3c, !PT ;  /* 0x0000006300517212 */ /* 0x000fc400078e3cff */
[----:B------:R-:W-:Y:S02]  /*19e0*/  LOP3.LUT R0, R22, 0xfffffff8, RZ, 0xc0, !PT ;  /* 0xfffffff816007812 */ /* 0x000fe400078ec0ff */
[----:B------:R-:W-:Y:S01]  /*19f0*/  LOP3.LUT R86, R2, 0xfffffff8, RZ, 0xc0, !PT ;  /* 0xfffffff802567812 */ /* 0x000fe200078ec0ff */
[----:B------:R-:W-:Y:S01]  /*1a00*/  IMAD.IADD R81, R100, 0x1, R81 ;  /* 0x0000000164517824 */ /* 0x000fe200078e0251 */
[----:B------:R-:W-:Y:S01]  /*1a10*/  SHF.R.S32.HI R2, RZ, 0x1f, R0 ;  /* 0x0000001fff027819 */ /* 0x000fe20000011400 */
[C---:B------:R-:W-:Y:S01]  /*1a20*/  IMAD.SHL.U32 R135, R0.reuse, 0x2, RZ ;  /* 0x0000000200877824 */ /* 0x040fe200078e00ff */
[----:B------:R-:W-:Y:S02]  /*1a30*/  LEA.HI R3, R3, R27, RZ, 0x3 ;  /* 0x0000001b03037211 */ /* 0x000fe400078f18ff */
[----:B------:R-:W-:Y:S02]  /*1a40*/  SHF.L.U64.HI R137, R0, 0x1, R2 ;  /* 0x0000000100897819 */ /* 0x000fe40000010202 */
[----:B------:R-:W-:-:S02]  /*1a50*/  LOP3.LUT R2, R17, 0xfffffff8, RZ, 0xc0, !PT ;  /* 0xfffffff811027812 */ /* 0x000fc400078ec0ff */
[----:B------:R-:W-:Y:S02]  /*1a60*/  LOP3.LUT R0, R16, 0xfffffff8, RZ, 0xc0, !PT ;  /* 0xfffffff810007812 */ /* 0x000fe400078ec0ff */
[----:B------:R-:W-:Y:S01]  /*1a70*/  LEA R81, R81, 0x100, 0x1 ;  /* 0x0000010051517811 */ /* 0x000fe200078e08ff */
[----:B------:R-:W-:Y:S01]  /*1a80*/  IMAD.SHL.U32 R131, R2, 0x2, RZ ;  /* 0x0000000202837824 */ /* 0x000fe200078e00ff */
[----:B------:R-:W-:Y:S01]  /*1a90*/  LOP3.LUT R87, R3, 0xfffffff8, RZ, 0xc0, !PT ;  /* 0xfffffff803577812 */ /* 0x000fe200078ec0ff */
[----:B------:R-:W-:Y:S01]  /*1aa0*/  IMAD.SHL.U32 R129, R0, 0x2, RZ ;  /* 0x0000000200817824 */ /* 0x000fe200078e00ff */
[----:B------:R-:W-:Y:S02]  /*1ab0*/  LOP3.LUT R90, R90, 0xfffffff8, RZ, 0xc0, !PT ;  /* 0xfffffff85a5a7812 */ /* 0x000fe400078ec0ff */
[----:B------:R-:W-:Y:S02]  /*1ac0*/  LOP3.LUT R89, R89, 0xfffffff8, RZ, 0xc0, !PT ;  /* 0xfffffff859597812 */ /* 0x000fe400078ec0ff */
[----:B------:R-:W-:-:S02]  /*1ad0*/  LOP3.LUT R88, R88, 0xfffffff8, RZ, 0xc0, !PT ;  /* 0xfffffff858587812 */ /* 0x000fc400078ec0ff */
[----:B------:R-:W-:Y:S02]  /*1ae0*/  SHF.R.S32.HI R4, RZ, 0x1f, R2 ;  /* 0x0000001fff047819 */ /* 0x000fe40000011402 */
[----:B------:R-:W-:Y:S02]  /*1af0*/  SHF.R.S32.HI R3, RZ, 0x1f, R0 ;  /* 0x0000001fff037819 */ /* 0x000fe40000011400 */
[C---:B------:R-:W-:Y:S02]  /*1b00*/  IADD3 R82, R81.reuse, 0x40, RZ ;  /* 0x0000004051527810 */ /* 0x040fe40007ffe0ff */
[----:B------:R-:W-:Y:S02]  /*1b10*/  @P0 IADD3 R82, R81, -0x40, RZ ;  /* 0xffffffc051520810 */ /* 0x000fe40007ffe0ff */
[C---:B------:R-:W-:Y:S02]  /*1b20*/  IADD3 R37, R32.reuse, 0x10, RZ ;  /* 0x0000001020257810 */ /* 0x040fe40007ffe0ff */
[----:B------:R-:W-:-:S02]  /*1b30*/  IADD3 R36, R32, 0x30, RZ ;  /* 0x0000003020247810 */ /* 0x000fc40007ffe0ff */
[----:B------:R-:W-:Y:S02]  /*1b40*/  SHF.R.S32.HI R105, RZ, 0x1f, R90 ;  /* 0x0000001fff697819 */ /* 0x000fe4000001145a */
[----:B------:R-:W-:Y:S02]  /*1b50*/  SHF.R.S32.HI R104, RZ, 0x1f, R89 ;  /* 0x0000001fff687819 */ /* 0x000fe40000011459 */
[----:B------:R-:W-:Y:S02]  /*1b60*/  SHF.R.S32.HI R103, RZ, 0x1f, R88 ;  /* 0x0000001fff677819 */ /* 0x000fe40000011458 */
[----:B------:R-:W-:Y:S02]  /*1b70*/  SHF.R.S32.HI R102, RZ, 0x1f, R87 ;  /* 0x0000001fff667819 */ /* 0x000fe40000011457 */
[----:B------:R-:W-:Y:S02]  /*1b80*/  SHF.R.S32.HI R101, RZ, 0x1f, R86 ;  /* 0x0000001fff657819 */ /* 0x000fe40000011456 */
[----:B------:R-:W-:-:S02]  /*1b90*/  SHF.R.S32.HI R134, RZ, 0x3, R16 ;  /* 0x00000003ff867819 */ /* 0x000fc40000011410 */
[----:B------:R-:W-:Y:S02]  /*1ba0*/  SHF.L.U64.HI R132, R2, 0x1, R4 ;  /* 0x0000000102847819 */ /* 0x000fe40000010204 */
[----:B------:R-:W-:Y:S02]  /*1bb0*/  SHF.L.U64.HI R130, R0, 0x1, R3 ;  /* 0x0000000100827819 */ /* 0x000fe40000010203 */
[----:B------:R-:W-:Y:S02]  /*1bc0*/  ISETP.GE.AND P0, PT, R163, 0x1, PT ;  /* 0x00000001a300780c */ /* 0x000fe40003f06270 */
.L_x_352:
[----:B------:R-:W-:Y:S01]  /*1bd0*/  IMAD.SHL.U32 R91, R79, 0x40, RZ ;  /* 0x000000404f5b7824 */ /* 0x000fe200078e00ff */
[----:B------:R-:W-:Y:S04]  /*1be0*/  DEPBAR.LE SB0, 0x0 ;  /* 0x000080000000791a */ /* 0x000fe80000000000 */
[----:B------:R-:W-:Y:S01]  /*1bf0*/  IMAD.IADD R0, R111, 0x1, R91 ;  /* 0x000000016f007824 */ /* 0x000fe200078e025b */
[----:B------:R-:W-:Y:S01]  /*1c00*/  ISETP.NE.AND P1, PT, R170, 0x1, PT ;  /* 0x00000001aa00780c */ /* 0x000fe20003f25270 */
[----:B------:R-:W-:Y:S01]  /*1c10*/  IMAD.MOV.U32 R83, RZ, RZ, RZ ;  /* 0x000000ffff537224 */ /* 0x000fe200078e00ff */
[----:B------:R-:W-:Y:S01]  /*1c20*/  ISETP.GE.AND P2, PT, R163, 0x1, PT ;  /* 0x00000001a300780c */ /* 0x000fe20003f46270 */
[----:B-1----:R-:W-:Y:S01]  /*1c30*/  IMAD.IADD R2, R151, 0x1, R0 ;  /* 0x0000000197027824 */ /* 0x002fe200078e0200 */
        /* <DEDUP_REMOVED lines=9> */
[C---:B------:R-:W-:Y:S03]  /*1cd0*/  @!P0 LEA R4, P1, R3.reuse, c[0x0][0x2a0], 0x2 ;  /* 0x0000a80003048a11 */ /* 0x040fe600078210ff */
[----:B------:R-:W-:Y:S01]  /*1ce0*/  IMAD R84, R0, c[0x0][0x2b8], R2 ;  /* 0x0000ae0000547a24 */ /* 0x000fe200078e0202 */
[----:B------:R-:W-:Y:S03]  /*1cf0*/  @!P0 LEA.HI.X R5, R3, c[0x0][0x2a4], R5, 0x2, P1 ;  /* 0x0000a90003058a11 */ /* 0x000fe600008f1405 */
[----:B------:R-:W-:Y:S01]  /*1d00*/  IMAD.WIDE.U32 R2, R84, c[0x0][0x1e0], RZ ;  /* 0x0000780054027a25 */ /* 0x000fe200078e00ff */
[----:B------:R-:W-:Y:S01]  /*1d10*/  SHF.R.S32.HI R96, RZ, 0x1f, R84 ;  /* 0x0000001fff607819 */ /* 0x000fe20000011454 */
[----:B------:R-:W2:Y:S04]  /*1d20*/  @!P0 LDG.E R83, [R4.64] ;  /* 0x0000000604538981 */ /* 0x000ea8000c1e1900 */
        /* <DEDUP_REMOVED lines=12> */
[----:B----4-:R-:W-:-:S05]  /*1df0*/  @!P2 BRA `(.L_x_329) ;  /* 0x000039700000a947 */ /* 0x010fca0003800000 */
[-C--:B------:R-:W-:Y:S01]  /*1e00*/  IMAD R3, R155, R79.reuse, RZ ;  /* 0x0000004f9b037224 */ /* 0x080fe200078e02ff */
[----:B------:R-:W-:Y:S01]  /*1e10*/  ISETP.NE.AND P0, PT, RZ, UR4, PT ;  /* 0x00000004ff007c0c */ /* 0x000fe2000bf05270 */
[-C--:B------:R-:W-:Y:S01]  /*1e20*/  IMAD R2, R156, R79.reuse, RZ ;  /* 0x0000004f9c027224 */ /* 0x080fe200078e02ff */
[----:B------:R-:W-:Y:S01]  /*1e30*/  SHF.R.S32.HI R0, RZ, 0x1f, R79 ;  /* 0x0000001fff007819 */ /* 0x000fe2000001144f */
[----:B------:R-:W-:Y:S01]  /*1e40*/  IMAD.WIDE.U32 R8, R159, R79, RZ ;  /* 0x0000004f9f087225 */ /* 0x000fe200078e00ff */
[----:B------:R-:W-:Y:S03]  /*1e50*/  IADD3 R4, -R91, R222, RZ ;  /* 0x000000de5b047210 */ /* 0x000fe60007ffe1ff */
[----:B------:R-:W-:Y:S01]  /*1e60*/  IMAD R3, R0, R159, R3 ;  /* 0x0000009f00037224 */ /* 0x000fe200078e0203 */
        /* <DEDUP_REMOVED lines=37> */
[----:B------:R-:W-:Y:S02]  /*20c0*/  LEA.HI.X R9, R0, c[0x0][0x274], R3, 0x1, P0 ;  /* 0x00009d0000097a11 */ /* 0x000fe400000f0c03 */
[C---:B------:R-:W-:Y:S04]  /*20d0*/  LEA R4, P0, R2.reuse, c[0x0][0x288], 0x1 ;  /* 0x0000a20002047a11 */ /* 0x040fe800078008ff */
[----:B------:R-:W-:Y:S02]  /*20e0*/  LEA.HI.X R5, R2, c[0x0][0x28c], R5, 0x1, P0 ;  /* 0x0000a30002057a11 */ /* 0x000fe400000f0c05 */
[----:B------:R-:W-:Y:S01]  /*20f0*/  ISETP.GE.AND P0, PT, R32, c[0x0][0x27c], PT ;  /* 0x00009f0020007a0c */ /* 0x000fe20003f06270 */
[----:B------:R-:W-:Y:S11]  /*2100*/  CS2R R2, SRZ ;  /* 0x0000000000027805 */ /* 0x000ff6000001ff00 */
[----:B------:R-:W-:Y:S01]  /*2110*/  @!UPT UIADD3 URZ, URZ, URZ, URZ ;  /* 0x0000003f3f3ff290 */ /* 0x000fe2000fffe03f */
        /* <DEDUP_REMOVED lines=22> */
.L_x_332:
[----:B------:R-:W-:Y:S05]  /*2280*/  BSYNC B0 ;  /* 0x0000000000007941 */ /* 0x000fea0003800000 */
.L_x_331:
[----:B------:R2:W3:Y:S04]  /*2290*/  SHFL.IDX PT, R65, R14, RZ, 0x1c1f ;  /* 0x001c1fff0e417589 */ /* 0x0004e800000e0000 */
[----:B------:R2:W4:Y:S01]  /*22a0*/  SHFL.IDX PT, R64, R15, RZ, 0x1c1f ;  /* 0x001c1fff0f407589 */ /* 0x00052200000e0000 */
[----:B------:R-:W-:-:S05]  /*22b0*/  @P1 BRA `(.L_x_333) ;  /* 0x0000371000001947 */ /* 0x000fca0003800000 */
[----:B-----5:R-:W-:Y:S01]  /*22c0*/  MOV R0, R19 ;  /* 0x0000001300007202 */ /* 0x020fe20000000f00 */
[----:B-1----:R-:W-:Y:S01]  /*22d0*/  IMAD.MOV.U32 R8, RZ, RZ, R20 ;  /* 0x000000ffff087224 */ /* 0x002fe200078e0014 */
[----:B------:R-:W-:Y:S01]  /*22e0*/  ISETP.GE.AND P0, PT, R24, c[0x0][0x1d4], PT ;  /* 0x0000750018007a0c */ /* 0x000fe20003f06270 */
[----:B------:R-:W-:Y:S01]  /*22f0*/  IMAD.MOV.U32 R5, RZ, RZ, R21 ;  /* 0x000000ffff057224 */ /* 0x000fe200078e0015 */
[----:B------:R-:W-:Y:S01]  /*2300*/  BSSY B0, `(.L_x_334) ;  /* 0x0000057000007945 */ /* 0x000fe20003800000 */
[----:B------:R-:W-:Y:S03]  /*2310*/  IMAD.MOV.U32 R4, RZ, RZ, R18 ;  /* 0x000000ffff047224 */ /* 0x000fe600078e0012 */
[----:B------:R-:W-:Y:S01]  /*2320*/  PRMT R29, R5, 0x5410, R8 ;  /* 0x00005410051d7816 */ /* 0x000fe20000000008 */
[----:B------:R-:W-:Y:S01]  /*2330*/  IMAD.MOV.U32 R8, RZ, RZ, R16 ;  /* 0x000000ffff087224 */ /* 0x000fe200078e0010 */
[----:B------:R-:W-:Y:S01]  /*2340*/  PRMT R28, R0, 0x5410, R4 ;  /* 0x00005410001c7816 */ /* 0x000fe20000000004 */
[----:B------:R-:W-:Y:S01]  /*2350*/  IMAD.MOV.U32 R5, RZ, RZ, R17 ;  /* 0x000000ffff057224 */ /* 0x000fe200078e0011 */
[----:B------:R-:W-:Y:S01]  /*2360*/  MOV R4, R12 ;  /* 0x0000000c00047202 */ /* 0x000fe20000000f00 */
[----:B------:R-:W-:Y:S03]  /*2370*/  IMAD.MOV.U32 R0, RZ, RZ, R13 ;  /* 0x000000ffff007224 */ /* 0x000fe600078e000d */
[----:B------:R-:W-:Y:S01]  /*2380*/  PRMT R23, R5, 0x5410, R8 ;  /* 0x0000541005177816 */ /* 0x000fe20000000008 */
[----:B------:R-:W-:Y:S01]  /*2390*/  IMAD.MOV.U32 R8, RZ, RZ, R52 ;  /* 0x000000ffff087224 */ /* 0x000fe200078e0034 */
[----:B------:R-:W-:Y:S01]  /*23a0*/  PRMT R22, R0, 0x5410, R4 ;  /* 0x0000541000167816 */ /* 0x000fe20000000004 */
[----:B------:R-:W-:Y:S01]  /*23b0*/  IMAD.MOV.U32 R4, RZ, RZ, R6 ;  /* 0x000000ffff047224 */ /* 0x000fe200078e0006 */
[----:B------:R-:W-:Y:S01]  /*23c0*/  MOV R0, R7 ;  /* 0x0000000700007202 */ /* 0x000fe20000000f00 */
[----:B------:R-:W-:Y:S03]  /*23d0*/  IMAD.MOV.U32 R5, RZ, RZ, R53 ;  /* 0x000000ffff057224 */ /* 0x000fe600078e0035 */
[----:B--2---:R-:W-:Y:S01]  /*23e0*/  PRMT R15, R0, 0x5410, R4 ;  /* 0x00005410000f7816 */ /* 0x004fe20000000004 */
[----:B------:R-:W-:Y:S01]  /*23f0*/  IMAD.MOV.U32 R4, RZ, RZ, R48 ;  /* 0x000000ffff047224 */ /* 0x000fe200078e0030 */
[----:B------:R-:W-:Y:S01]  /*2400*/  PRMT R57, R8, 0x5410, R5 ;  /* 0x0000541008397816 */ /* 0x000fe20000000005 */
[----:B------:R-:W-:Y:S01]  /*2410*/  IMAD.MOV.U32 R5, RZ, RZ, R51 ;  /* 0x000000ffff057224 */ /* 0x000fe200078e0033 */
[----:B------:R-:W-:Y:S02]  /*2420*/  MOV R8, R50 ;  /* 0x0000003200087202 */ /* 0x000fe40000000f00 */
[----:B------:R-:W-:Y:S02]  /*2430*/  MOV R0, R49 ;  /* 0x0000003100007202 */ /* 0x000fe40000000f00 */
[----:B------:R-:W-:Y:S01]  /*2440*/  PRMT R56, R8, 0x5410, R5 ;  /* 0x0000541008387816 */ /* 0x000fe20000000005 */
[----:B------:R-:W-:Y:S01]  /*2450*/  IMAD.MOV.U32 R8, RZ, RZ, R46 ;  /* 0x000000ffff087224 */ /* 0x000fe200078e002e */
[----:B------:R-:W-:Y:S01]  /*2460*/  PRMT R55, R4, 0x5410, R0 ;  /* 0x0000541004377816 */ /* 0x000fe20000000000 */
[----:B------:R-:W-:Y:S01]  /*2470*/  IMAD.MOV.U32 R5, RZ, RZ, R47 ;  /* 0x000000ffff057224 */ /* 0x000fe200078e002f */
[----:B------:R-:W-:Y:S01]  /*2480*/  MOV R4, R44 ;  /* 0x0000002c00047202 */ /* 0x000fe20000000f00 */
[----:B------:R-:W-:Y:S03]  /*2490*/  IMAD.MOV.U32 R0, RZ, RZ, R45 ;  /* 0x000000ffff007224 */ /* 0x000fe600078e002d */
[----:B------:R-:W-:Y:S02]  /*24a0*/  PRMT R54, R8, 0x5410, R5 ;  /* 0x0000541008367816 */ /* 0x000fe40000000005 */
[----:B------:R-:W-:Y:S01]  /*24b0*/  PRMT R43, R4, 0x5410, R0 ;  /* 0x00005410042b7816 */ /* 0x000fe20000000000 */
[----:B------:R-:W-:-:S05]  /*24c0*/  @P0 BRA `(.L_x_335) ;  /* 0x000003a000000947 */ /* 0x000fca0003800000 */
[C---:B----4-:R-:W-:Y:S01]  /*24d0*/  LEA R58, P0, R24.reuse, R64, 0x1 ;  /* 0x00000040183a7211 */ /* 0x050fe200078008ff */
[----:B------:R-:W1:Y:S01]  /*24e0*/  LDS.128 R8, [R81+0x6000] ;  /* 0x0060000051087984 */ /* 0x000e620000000c00 */
[----:B------:R-:W-:Y:S01]  /*24f0*/  MOV R4, R2 ;  /* 0x0000000200047202 */ /* 0x000fe20000000f00 */
[----:B------:R-:W-:Y:S01]  /*2500*/  IMAD.MOV.U32 R30, RZ, RZ, R38 ;  /* 0x000000ffff1e7224 */ /* 0x000fe200078e0026 */
[----:B---3--:R-:W-:Y:S01]  /*2510*/  LEA.HI.X R59, R24, R65, R25, 0x1, P0 ;  /* 0x00000041183b7211 */ /* 0x008fe200000f0c19 */
[--C-:B------:R-:W-:Y:S01]  /*2520*/  IMAD.MOV.U32 R40, RZ, RZ, R39.reuse ;  /* 0x000000ffff287224 */ /* 0x100fe200078e0027 */
[----:B------:R-:W-:Y:S11]  /*2530*/  ISETP.GE.AND P0, PT, R32, c[0x0][0x27c], PT ;  /* 0x00009f0020007a0c */ /* 0x000ff60003f06270 */
[----:B------:R-:W-:Y:S02]  /*2540*/  @!UPT UIADD3 URZ, URZ, URZ, URZ ;  /* 0x0000003f3f3ff290 */ /* 0x000fe4000fffe03f */
[----:B------:R-:W-:Y:S02]  /*2550*/  @!P0 SHF.R.U64 R38, R38, 0x10, R39 ;  /* 0x0000001026268819 */ /* 0x000fe40000001227 */
[--C-:B------:R-:W-:Y:S01]  /*2560*/  @!P0 SHF.R.U64 R5, R2, 0x10, R3.reuse ;  /* 0x0000001002058819 */ /* 0x100fe20000001203 */
[----:B------:R-:W-:Y:S01]  /*2570*/  IMAD.MOV.U32 R2, RZ, RZ, R3 ;  /* 0x000000ffff027224 */ /* 0x000fe200078e0003 */
[----:B------:R-:W-:Y:S02]  /*2580*/  @!P0 SHF.R.U32.HI R14, RZ, 0x10, R39 ;  /* 0x00000010ff0e8819 */ /* 0x000fe40000011627 */
[----:B------:R-:W-:Y:S02]  /*2590*/  @!P0 SHF.R.U32.HI R0, RZ, 0x10, R3 ;  /* 0x00000010ff008819 */ /* 0x000fe40000011603 */
[----:B------:R-:W-:Y:S02]  /*25a0*/  @!P0 PRMT R38, R30, 0x5410, R38 ;  /* 0x000054101e268816 */ /* 0x000fe40000000026 */
[----:B------:R-:W-:Y:S02]  /*25b0*/  @!P0 PRMT R4, R4, 0x5410, R5 ;  /* 0x0000541004048816 */ /* 0x000fe40000000005 */
[----:B------:R-:W-:Y:S01]  /*25c0*/  @!P0 PRMT R41, R40, 0x5410, R14 ;  /* 0x0000541028298816 */ /* 0x000fe2000000000e */
[----:B------:R-:W-:Y:S01]  /*25d0*/  @!P0 IMAD.U32 R5, R38, 0x10000, RZ ;  /* 0x0001000026058824 */ /* 0x000fe200078e00ff */
[----:B------:R-:W-:Y:S02]  /*25e0*/  @!P0 PRMT R14, R2, 0x5410, R0 ;  /* 0x00005410020e8816 */ /* 0x000fe40000000000 */
[----:B------:R-:W-:Y:S02]  /*25f0*/  @!P0 SHF.L.U32 R3, R4, 0x10, RZ ;  /* 0x0000001004038819 */ /* 0x000fe400000006ff */
[----:B------:R-:W-:Y:S02]  /*2600*/  @!P0 LOP3.LUT R38, R38, 0xffff0000, RZ, 0xc0, !PT ;  /* 0xffff000026268812 */ /* 0x000fe400078ec0ff */
[----:B------:R-:W-:Y:S01]  /*2610*/  @!P0 LOP3.LUT R4, R4, 0xffff0000, RZ, 0xc0, !PT ;  /* 0xffff000004048812 */ /* 0x000fe200078ec0ff */
[C---:B-1----:R-:W-:Y:S01]  /*2620*/  @!P0 IMAD.U32 R30, R8.reuse, 0x10000, RZ ;  /* 0x00010000081e8824 */ /* 0x042fe200078e00ff */
[----:B------:R-:W-:Y:S01]  /*2630*/  @!P0 LOP3.LUT R0, R8, 0xffff0000, RZ, 0xc0, !PT ;  /* 0xffff000008008812 */ /* 0x000fe200078ec0ff */
[C---:B------:R-:W-:Y:S01]  /*2640*/  @!P0 IMAD.U32 R39, R9.reuse, 0x10000, RZ ;  /* 0x0001000009278824 */ /* 0x040fe200078e00ff */
[----:B------:R-:W-:Y:S03]  /*2650*/  @!P0 LOP3.LUT R2, R9, 0xffff0000, RZ, 0xc0, !PT ;  /* 0xffff000009028812 */ /* 0x000fe600078ec0ff */
[C---:B------:R-:W-:Y:S02]  /*2660*/  @!P0 FMUL.FTZ R40, R0.reuse, R5 ;  /* 0x0000000500288220 */ /* 0x040fe40000410000 */
[-C--:B------:R-:W-:Y:S02]  /*2670*/  @!P0 FMUL.FTZ R0, R0, R3.reuse ;  /* 0x0000000300008220 */ /* 0x080fe40000410000 */
[----:B------:R-:W-:Y:S02]  /*2680*/  @!P0 FMUL.FTZ R42, R2, R38 ;  /* 0x00000026022a8220 */ /* 0x000fe40000410000 */
[----:B------:R-:W-:Y:S01]  /*2690*/  @!P0 FFMA.FTZ R63, R30, R3, -R40 ;  /* 0x000000031e3f8223 */ /* 0x000fe20000010828 */
[----:B------:R-:W-:Y:S01]  /*26a0*/  @!P0 LOP3.LUT R3, R10, 0xffff0000, RZ, 0xc0, !PT ;  /* 0xffff00000a038812 */ /* 0x000fe200078ec0ff */
[----:B------:R-:W-:Y:S01]  /*26b0*/  @!P0 FFMA.FTZ R0, R5, R30, R0 ;  /* 0x0000001e05008223 */ /* 0x000fe20000010000 */
[C---:B------:R-:W-:Y:S01]  /*26c0*/  @!P0 SHF.L.U32 R30, R41.reuse, 0x10, RZ ;  /* 0x00000010291e8819 */ /* 0x040fe200000006ff */
[----:B------:R-:W-:Y:S01]  /*26d0*/  @!P0 IMAD.U32 R5, R14, 0x10000, RZ ;  /* 0x000100000e058824 */ /* 0x000fe200078e00ff */
[----:B------:R-:W-:Y:S01]  /*26e0*/  @!P0 LOP3.LUT R41, R41, 0xffff0000, RZ, 0xc0, !PT ;  /* 0xffff000029298812 */ /* 0x000fe200078ec0ff */
[-C--:B------:R-:W-:Y:S01]  /*26f0*/  @!P0 FMUL.FTZ R2, R2, R4.reuse ;  /* 0x0000000402028220 */ /* 0x080fe20000410000 */
[----:B------:R-:W-:Y:S01]  /*2700*/  @!P0 F2FP.BF16.PACK_AB R0, R0, R63 ;  /* 0x0000003f0000823e */ /* 0x000fe200000010ff */
[----:B------:R-:W-:Y:S01]  /*2710*/  @!P0 FFMA.FTZ R62, R39, R4, -R42 ;  /* 0x00000004273e8223 */ /* 0x000fe2000001082a */
[----:B------:R-:W-:Y:S01]  /*2720*/  @!P0 LOP3.LUT R4, R11, 0xffff0000, RZ, 0xc0, !PT ;  /* 0xffff00000b048812 */ /* 0x000fe200078ec0ff */
[----:B------:R-:W-:Y:S01]  /*2730*/  @!P0 IMAD.U32 R40, R10, 0x10000, RZ ;  /* 0x000100000a288824 */ /* 0x000fe200078e00ff */
[----:B------:R-:W-:Y:S01]  /*2740*/  @!P0 LOP3.LUT R14, R14, 0xffff0000, RZ, 0xc0, !PT ;  /* 0xffff00000e0e8812 */ /* 0x000fe200078ec0ff */
[----:B------:R-:W-:Y:S01]  /*2750*/  @!P0 FMUL.FTZ R60, R3, R30 ;  /* 0x0000001e033c8220 */ /* 0x000fe20000410000 */
[----:B------:R-:W-:Y:S01]  /*2760*/  @!P0 SHF.L.U32 R42, R11, 0x10, RZ ;  /* 0x000000100b2a8819 */ /* 0x000fe200000006ff */
        /* <DEDUP_REMOVED lines=16> */
.L_x_335:
[----:B------:R-:W-:Y:S05]  /*2870*/  BSYNC B0 ;  /* 0x0000000000007941 */ /* 0x000fea0003800000 */
.L_x_334:
[----:B------:R-:W-:Y:S01]  /*2880*/  ISETP.GE.AND P0, PT, R27, c[0x0][0x1d4], PT ;  /* 0x000075001b007a0c */ /* 0x000fe20003f06270 */
[----:B------:R-:W-:Y:S01]  /*2890*/  @!UPT UIADD3 URZ, URZ, URZ, URZ ;  /* 0x0000003f3f3ff290 */ /* 0x000fe2000fffe03f */
[----:B------:R-:W-:Y:S11]  /*28a0*/  BSSY B0, `(.L_x_336) ;  /* 0x0000038000007945 */ /* 0x000ff60003800000 */
[----:B------:R-:W-:-:S05]  /*28b0*/  @P0 BRA `(.L_x_337) ;  /* 0x0000036000000947 */ /* 0x000fca0003800000 */
[C---:B----4-:R-:W-:Y:S01]  /*28c0*/  LEA R40, P0, R87.reuse, R64, 0x1 ;  /* 0x0000004057287211 */ /* 0x050fe200078008ff */
[----:B-1----:R-:W1:Y:S03]  /*28d0*/  LDS.128 R8, [R82+0x6000] ;  /* 0x0060000052087984 */ /* 0x002e660000000c00 */
[----:B---3--:R-:W-:Y:S02]  /*28e0*/  LEA.HI.X R41, R87, R65, R102, 0x1, P0 ;  /* 0x0000004157297211 */ /* 0x008fe400000f0c66 */
[----:B------:R-:W-:Y:S11]  /*28f0*/  ISETP.GE.AND P0, PT, R37, c[0x0][0x27c], PT ;  /* 0x00009f0025007a0c */ /* 0x000ff60003f06270 */
[----:B------:R-:W-:Y:S02]  /*2900*/  @!UPT UIADD3 URZ, URZ, URZ, URZ ;  /* 0x0000003f3f3ff290 */ /* 0x000fe4000fffe03f */
[----:B------:R-:W-:Y:S02]  /*2910*/  @!P0 SHF.R.U64 R4, R44, 0x10, R45 ;  /* 0x000000102c048819 */ /* 0x000fe4000000122d */
[--C-:B------:R-:W-:Y:S02]  /*2920*/  @!P0 SHF.R.U64 R0, R6, 0x10, R7.reuse ;  /* 0x0000001006008819 */ /* 0x100fe40000001207 */
[----:B------:R-:W-:Y:S02]  /*2930*/  @!P0 PRMT R4, R43, 0x5410, R4 ;  /* 0x000054102b048816 */ /* 0x000fe40000000004 */
[C---:B------:R-:W-:Y:S02]  /*2940*/  @!P0 PRMT R0, R15.reuse, 0x5432, R0 ;  /* 0x000054320f008816 */ /* 0x040fe40000000000 */
[----:B------:R-:W-:Y:S01]  /*2950*/  @!P0 SHF.R.U32.HI R6, RZ, 0x10, R7 ;  /* 0x00000010ff068819 */ /* 0x000fe20000011607 */
[----:B------:R-:W-:Y:S01]  /*2960*/  @!P0 IMAD.U32 R7, R4, 0x10000, RZ ;  /* 0x0001000004078824 */ /* 0x000fe200078e00ff */
[----:B------:R-:W-:Y:S01]  /*2970*/  @!P0 SHF.R.U32.HI R38, RZ, 0x10, R45 ;  /* 0x00000010ff268819 */ /* 0x000fe2000001162d */
[----:B------:R-:W-:Y:S01]  /*2980*/  @!P0 IMAD.U32 R5, R0, 0x10000, RZ ;  /* 0x0001000000058824 */ /* 0x000fe200078e00ff */
[----:B------:R-:W-:Y:S02]  /*2990*/  @!P0 PRMT R6, R15, 0x5410, R6 ;  /* 0x000054100f068816 */ /* 0x000fe40000000006 */
[----:B------:R-:W-:Y:S02]  /*29a0*/  @!P0 LOP3.LUT R15, R4, 0xffff0000, RZ, 0xc0, !PT ;  /* 0xffff0000040f8812 */ /* 0x000fe400078ec0ff */
[----:B------:R-:W-:Y:S02]  /*29b0*/  @!P0 LOP3.LUT R4, R0, 0xffff0000, RZ, 0xc0, !PT ;  /* 0xffff000000048812 */ /* 0x000fe400078ec0ff */
[----:B------:R-:W-:Y:S01]  /*29c0*/  @!P0 PRMT R38, R43, 0x5432, R38 ;  /* 0x000054322b268816 */ /* 0x000fe20000000026 */
[C---:B-1----:R-:W-:Y:S01]  /*29d0*/  @!P0 IMAD.U32 R14, R8.reuse, 0x10000, RZ ;  /* 0x00010000080e8824 */ /* 0x042fe200078e00ff */
[----:B------:R-:W-:Y:S02]  /*29e0*/  @!P0 LOP3.LUT R2, R8, 0xffff0000, RZ, 0xc0, !PT ;  /* 0xffff000008028812 */ /* 0x000fe400078ec0ff */
[C---:B------:R-:W-:Y:S02]  /*29f0*/  @!P0 LOP3.LUT R3, R9.reuse, 0xffff0000, RZ, 0xc0, !PT ;  /* 0xffff000009038812 */ /* 0x040fe400078ec0ff */
[----:B------:R-:W-:Y:S01]  /*2a00*/  @!P0 SHF.L.U32 R30, R9, 0x10, RZ ;  /* 0x00000010091e8819 */ /* 0x000fe200000006ff */
[C---:B------:R-:W-:Y:S02]  /*2a10*/  @!P0 FMUL.FTZ R39, R2.reuse, R7 ;  /* 0x0000000702278220 */ /* 0x040fe40000410000 */
[----:B------:R-:W-:Y:S02]  /*2a20*/  @!P0 FMUL.FTZ R0, R2, R5 ;  /* 0x0000000502008220 */ /* 0x000fe40000410000 */
[C---:B------:R-:W-:Y:S02]  /*2a30*/  @!P0 FMUL.FTZ R42, R3.reuse, R15 ;  /* 0x0000000f032a8220 */ /* 0x040fe40000410000 */
[----:B------:R-:W-:Y:S01]  /*2a40*/  @!P0 FFMA.FTZ R45, R14, R5, -R39 ;  /* 0x000000050e2d8223 */ /* 0x000fe20000010827 */
[----:B------:R-:W-:Y:S01]  /*2a50*/  @!P0 SHF.L.U32 R5, R6, 0x10, RZ ;  /* 0x0000001006058819 */ /* 0x000fe200000006ff */
[----:B------:R-:W-:Y:S01]  /*2a60*/  @!P0 FMUL.FTZ R2, R3, R4 ;  /* 0x0000000403028220 */ /* 0x000fe20000410000 */
[----:B------:R-:W-:Y:S01]  /*2a70*/  @!P0 LOP3.LUT R3, R10, 0xffff0000, RZ, 0xc0, !PT ;  /* 0xffff00000a038812 */ /* 0x000fe200078ec0ff */
[----:B------:R-:W-:Y:S01]  /*2a80*/  @!P0 FFMA.FTZ R0, R7, R14, R0 ;  /* 0x0000000e07008223 */ /* 0x000fe20000010000 */
[----:B------:R-:W-:Y:S01]  /*2a90*/  @!P0 LOP3.LUT R6, R6, 0xffff0000, RZ, 0xc0, !PT ;  /* 0xffff000006068812 */ /* 0x000fe200078ec0ff */
[C---:B------:R-:W-:Y:S01]  /*2aa0*/  @!P0 IMAD.U32 R7, R38.reuse, 0x10000, RZ ;  /* 0x0001000026078824 */ /* 0x040fe200078e00ff */
[----:B------:R-:W-:Y:S01]  /*2ab0*/  @!P0 LOP3.LUT R38, R38, 0xffff0000, RZ, 0xc0, !PT ;  /* 0xffff000026268812 */ /* 0x000fe200078ec0ff */
[----:B------:R-:W-:Y:S01]  /*2ac0*/  @!P0 FFMA.FTZ R44, R30, R4, -R42 ;  /* 0x000000041e2c8223 */ /* 0x000fe2000001082a */
[----:B------:R-:W-:Y:S01]  /*2ad0*/  @!P0 LOP3.LUT R4, R11, 0xffff0000, RZ, 0xc0, !PT ;  /* 0xffff00000b048812 */ /* 0x000fe200078ec0ff */
[----:B------:R-:W-:Y:S01]  /*2ae0*/  @!P0 IMAD.U32 R14, R10, 0x10000, RZ ;  /* 0x000100000a0e8824 */ /* 0x000fe200078e00ff */
[----:B------:R-:W-:Y:S01]  /*2af0*/  @!P0 F2FP.BF16.PACK_AB R0, R0, R45 ;  /* 0x0000002d0000823e */ /* 0x000fe200000010ff */
[C---:B------:R-:W-:Y:S02]  /*2b00*/  @!P0 FMUL.FTZ R42, R3.reuse, R7 ;  /* 0x00000007032a8220 */ /* 0x040fe40000410000 */
[-C--:B------:R-:W-:Y:S02]  /*2b10*/  @!P0 FMUL.FTZ R3, R3, R5.reuse ;  /* 0x0000000503038220 */ /* 0x080fe40000410000 */
[----:B------:R-:W-:Y:S02]  /*2b20*/  @!P0 IMAD.U32 R39, R11, 0x10000, RZ ;  /* 0x000100000b278824 */ /* 0x000fe400078e00ff */
        /* <DEDUP_REMOVED lines=15> */
.L_x_337:
[----:B------:R-:W-:Y:S05]  /*2c20*/  BSYNC B0 ;  /* 0x0000000000007941 */ /* 0x000fea0003800000 */
.L_x_336:
        /* <DEDUP_REMOVED lines=11> */
[----:B------:R-:W-:Y:S02]  /*2ce0*/  @!P0 SHF.R.U32.HI R2, RZ, 0x10, R13 ;  /* 0x00000010ff028819 */ /* 0x000fe4000001160d */
[----:B------:R-:W-:Y:S02]  /*2cf0*/  @!P0 PRMT R13, R54, 0x5410, R3 ;  /* 0x00005410360d8816 */ /* 0x000fe40000000003 */
[C---:B------:R-:W-:Y:S02]  /*2d00*/  @!P0 PRMT R0, R22.reuse, 0x5432, R0 ;  /* 0x0000543216008816 */ /* 0x040fe40000000000 */
[----:B------:R-:W-:Y:S01]  /*2d10*/  @!P0 PRMT R5, R22, 0x5410, R2 ;  /* 0x0000541016058816 */ /* 0x000fe20000000002 */
[C---:B------:R-:W-:Y:S01]  /*2d20*/  @!P0 IMAD.U32 R7, R13.reuse, 0x10000, RZ ;  /* 0x000100000d078824 */ /* 0x040fe200078e00ff */
[----:B------:R-:W-:Y:S01]  /*2d30*/  @!P0 SHF.R.U32.HI R15, RZ, 0x10, R47 ;  /* 0x00000010ff0f8819 */ /* 0x000fe2000001162f */
[C---:B------:R-:W-:Y:S01]  /*2d40*/  @!P0 IMAD.U32 R6, R0.reuse, 0x10000, RZ ;  /* 0x0001000000068824 */ /* 0x040fe200078e00ff */
        /* <DEDUP_REMOVED lines=8> */
[-C--:B------:R-:W-:Y:S02]  /*2dd0*/  @!P0 FMUL.FTZ R0, R2, R6.reuse ;  /* 0x0000000602008220 */ /* 0x080fe40000410000 */
[----:B------:R-:W-:Y:S02]  /*2de0*/  @!P0 FMUL.FTZ R30, R3, R13 ;  /* 0x0000000d031e8220 */ /* 0x000fe40000410000 */
        /* <DEDUP_REMOVED lines=13> */
[----:B------:R-:W-:Y:S02]  /*2ec0*/  @!P0 FMUL.FTZ R3, R3, R6 ;  /* 0x0000000603038220 */ /* 0x000fe40000410000 */
        /* <DEDUP_REMOVED lines=16> */
.L_x_339:
[----:B------:R-:W-:Y:S05]  /*2fd0*/  BSYNC B0 ;  /* 0x0000000000007941 */ /* 0x000fea0003800000 */
.L_x_338:
[----:B------:R-:W-:Y:S01]  /*2fe0*/  ISETP.GE.AND P0, PT, R95, c[0x0][0x1d4], PT ;  /* 0x000075005f007a0c */ /* 0x000fe20003f06270 */
[----:B------:R-:W-:Y:S01]  /*2ff0*/  @!UPT UIADD3 URZ, URZ, URZ, URZ ;  /* 0x0000003f3f3ff290 */ /* 0x000fe2000fffe03f */
[----:B------:R-:W-:Y:S11]  /*3000*/  BSSY B0, `(.L_x_340) ;  /* 0x0000038000007945 */ /* 0x000ff60003800000 */
[----:B------:R-:W-:-:S05]  /*3010*/  @P0 BRA `(.L_x_341) ;  /* 0x0000036000000947 */ /* 0x000fca0003800000 */
[C---:B-1--4-:R-:W-:Y:S01]  /*3020*/  LEA R38, P0, R90.reuse, R64, 0x1 ;  /* 0x000000405a267211 */ /* 0x052fe200078008ff */
[----:B------:R-:W1:Y:S03]  /*3030*/  LDS.128 R8, [R82+0x8000] ;  /* 0x0080000052087984 */ /* 0x000e660000000c00 */
        /* <DEDUP_REMOVED lines=52> */
.L_x_341:
[----:B------:R-:W-:Y:S05]  /*3380*/  BSYNC B0 ;  /* 0x0000000000007941 */ /* 0x000fea0003800000 */
.L_x_340:
        /* <DEDUP_REMOVED lines=58> */
.L_x_343:
[----:B------:R-:W-:Y:S05]  /*3730*/  BSYNC B0 ;  /* 0x0000000000007941 */ /* 0x000fea0003800000 */
.L_x_342:
[----:B------:R-:W-:Y:S11]  /*3740*/  ISETP.GE.AND P0, PT, R93, c[0x0][0x1d4], PT ;  /* 0x000075005d007a0c */ /* 0x000ff60003f06270 */
[----:B------:R-:W-:Y:S02]  /*3750*/  @!UPT UIADD3 URZ, URZ, URZ, URZ ;  /* 0x0000003f3f3ff290 */ /* 0x000fe4000fffe03f */
        /* <DEDUP_REMOVED lines=56> */
.L_x_330:
        /* <DEDUP_REMOVED lines=47> */
.L_x_345:
[----:B------:R-:W-:Y:S05]  /*3dd0*/  BSYNC B0 ;  /* 0x0000000000007941 */ /* 0x000fea0003800000 */
.L_x_344:
[----:B------:R2:W3:Y:S04]  /*3de0*/  SHFL.IDX PT, R69, R14, RZ, 0x1c1f ;  /* 0x001c1fff0e457589 */ /* 0x0004e800000e0000 */
[----:B------:R2:W4:Y:S01]  /*3df0*/  SHFL.IDX PT, R68, R15, RZ, 0x1c1f ;  /* 0x001c1fff0f447589 */ /* 0x00052200000e0000 */
[----:B------:R-:W-:-:S05]  /*3e00*/  @P1 BRA `(.L_x_333) ;  /* 0x00001bc000001947 */ /* 0x000fca0003800000 */
[----:B------:R-:W-:Y:S01]  /*3e10*/  ISETP.GE.AND P0, PT, R24, c[0x0][0x1d4], PT ;  /* 0x0000750018007a0c */ /* 0x000fe20003f06270 */
[----:B-1---5:R-:W-:Y:S01]  /*3e20*/  IMAD.MOV.U32 R8, RZ, RZ, R22 ;  /* 0x000000ffff087224 */ /* 0x022fe200078e0016 */
[----:B------:R-:W-:Y:S01]  /*3e30*/  IADD3 R152, -R154, c[0x0][0x1d4], RZ ;  /* 0x000075009a987a10 */ /* 0x000fe20007ffe1ff */
[----:B------:R-:W-:Y:S01]  /*3e40*/  IMAD.MOV.U32 R3, RZ, RZ, R23 ;  /* 0x000000ffff037224 */ /* 0x000fe200078e0017 */
[----:B------:R-:W-:Y:S01]  /*3e50*/  BSSY B0, `(.L_x_346) ;  /* 0x0000097000007945 */ /* 0x000fe20003800000 */
[----:B------:R-:W-:Y:S02]  /*3e60*/  IMAD.MOV.U32 R2, RZ, RZ, R20 ;  /* 0x000000ffff027224 */ /* 0x000fe400078e0014 */
[----:B------:R-:W-:Y:S01]  /*3e70*/  IMAD.MOV.U32 R0, RZ, RZ, R21 ;  /* 0x000000ffff007224 */ /* 0x000fe200078e0015 */
[----:B------:R-:W-:Y:S01]  /*3e80*/  PRMT R30, R3, 0x5410, R8 ;  /* 0x00005410031e7816 */ /* 0x000fe20000000008 */
[----:B------:R-:W-:Y:S01]  /*3e90*/  IMAD.MOV.U32 R3, RZ, RZ, R19 ;  /* 0x000000ffff037224 */ /* 0x000fe200078e0013 */
[----:B------:R-:W-:Y:S02]  /*3ea0*/  MOV R8, R18 ;  /* 0x0000001200087202 */ /* 0x000fe40000000f00 */
        /* <DEDUP_REMOVED lines=18> */
[----:B------:R-:W-:Y:S01]  /*3fd0*/  ISETP.NE.AND P2, PT, R150, RZ, PT ;  /* 0x000000ff9600720c */ /* 0x000fe20003f45270 */
[----:B------:R-:W1:Y:S01]  /*3fe0*/  LDS.128 R52, [R133+0x6100] ;  /* 0x0061000085347984 */ /* 0x000e620000000c00 */
[----:B------:R-:W-:Y:S01]  /*3ff0*/  ISETP.GE.AND P0, PT, R24, c[0x0][0x27c], PT ;  /* 0x00009f0018007a0c */ /* 0x000fe20003f06270 */
[----:B------:R-:W-:Y:S01]  /*4000*/  IMAD.MOV.U32 R45, RZ, RZ, R40 ;  /* 0x000000ffff2d7224 */ /* 0x000fe200078e0028 */
[----:B------:R-:W-:Y:S01]  /*4010*/  SEL R0, R154, R152, !P2 ;  /* 0x000000989a007207 */ /* 0x000fe20005000000 */
[----:B------:R-:W-:Y:S01]  /*4020*/  IMAD.MOV.U32 R9, RZ, RZ, R4 ;  /* 0x000000ffff097224 */ /* 0x000fe200078e0004 */
[----:B------:R-:W-:Y:S01]  /*4030*/  MOV R47, R41 ;  /* 0x00000029002f7202 */ /* 0x000fe20000000f00 */
[----:B------:R-:W-:Y:S01]  /*4040*/  IMAD.MOV.U32 R8, RZ, RZ, R5 ;  /* 0x000000ffff087224 */ /* 0x000fe200078e0005 */
[----:B------:R-:W-:Y:S01]  /*4050*/  SHF.R.S32.HI R2, RZ, 0x1f, R0 ;  /* 0x0000001fff027819 */ /* 0x000fe20000011400 */
[----:B------:R-:W-:Y:S02]  /*4060*/  IMAD.MOV.U32 R3, RZ, RZ, R6 ;  /* 0x000000ffff037224 */ /* 0x000fe400078e0006 */
[----:B------:R-:W-:Y:S01]  /*4070*/  IMAD.MOV.U32 R39, RZ, RZ, R42 ;  /* 0x000000ffff277224 */ /* 0x000fe200078e002a */
[----:B------:R-:W-:Y:S03]  /*4080*/  LEA.HI R0, R2, R0, RZ, 0x4 ;  /* 0x0000000002007211 */ /* 0x000fe600078f20ff */
[--C-:B------:R-:W-:Y:S02]  /*4090*/  @!P0 SHF.R.U64 R46, R40, 0x10, R41.reuse ;  /* 0x00000010282e8819 */ /* 0x100fe40000001229 */
[----:B------:R-:W-:Y:S02]  /*40a0*/  LEA.HI.SX32 R0, R0, R143, 0x1c ;  /* 0x0000008f00007211 */ /* 0x000fe400078fe2ff */
[----:B------:R-:W-:Y:S02]  /*40b0*/  @!P0 SHF.R.U32.HI R44, RZ, 0x10, R41 ;  /* 0x00000010ff2c8819 */ /* 0x000fe40000011629 */
[----:B------:R-:W-:Y:S01]  /*40c0*/  SHF.R.S32.HI R2, RZ, 0x1f, R0 ;  /* 0x0000001fff027819 */ /* 0x000fe20000011400 */
[----:B------:R-:W-:Y:S01]  /*40d0*/  IMAD.SHL.U32 R71, R0, 0x8, RZ ;  /* 0x0000000800477824 */ /* 0x000fe200078e00ff */
[----:B------:R-:W-:Y:S02]  /*40e0*/  @!P0 SHF.R.U64 R10, R4, 0x10, R5 ;  /* 0x00000010040a8819 */ /* 0x000fe40000001205 */
[----:B------:R-:W-:Y:S02]  /*40f0*/  LEA.HI R0, R2, R0, RZ, 0x3 ;  /* 0x0000000002007211 */ /* 0x000fe400078f18ff */
[----:B------:R-:W-:Y:S02]  /*4100*/  @!P0 SHF.R.U32.HI R38, RZ, 0x10, R43 ;  /* 0x00000010ff268819 */ /* 0x000fe4000001162b */
[----:B------:R-:W-:Y:S01]  /*4110*/  @!P0 PRMT R45, R45, 0x5410, R46 ;  /* 0x000054102d2d8816 */ /* 0x000fe2000000002e */
[----:B------:R-:W-:Y:S01]  /*4120*/  IMAD.SHL.U32 R0, R0, 0x200, RZ ;  /* 0x0000020000007824 */ /* 0x000fe200078e00ff */
[----:B------:R-:W-:Y:S02]  /*4130*/  LOP3.LUT R2, R98, 0x38, R71, 0xf8, !PT ;  /* 0x0000003862027812 */ /* 0x000fe400078ef847 */
[----:B------:R-:W-:Y:S02]  /*4140*/  @!P0 SHF.R.U32.HI R4, RZ, 0x10, R5 ;  /* 0x00000010ff048819 */ /* 0x000fe40000011605 */
[----:B------:R-:W-:Y:S02]  /*4150*/  LOP3.LUT R2, R2, R99, RZ, 0x3c, !PT ;  /* 0x0000006302027212 */ /* 0x000fe400078e3cff */
[----:B------:R-:W-:Y:S02]  /*4160*/  LOP3.LUT R0, R0, 0x7ffff000, RZ, 0xc0, !PT ;  /* 0x7ffff00000007812 */ /* 0x000fe400078ec0ff */
[--C-:B------:R-:W-:Y:S01]  /*4170*/  @!P0 SHF.R.U64 R5, R6, 0x10, R7.reuse ;  /* 0x0000001006058819 */ /* 0x100fe20000001207 */
[----:B-1----:R-:W-:Y:S01]  /*4180*/  @!P0 IMAD.U32 R49, R55, 0x10000, RZ ;  /* 0x0001000037318824 */ /* 0x002fe200078e00ff */
[----:B------:R-:W-:Y:S01]  /*4190*/  IADD3 R0, R2, R0, R100 ;  /* 0x0000000002007210 */ /* 0x000fe20007ffe064 */
[----:B------:R-:W-:Y:S01]  /*41a0*/  IMAD.MOV.U32 R2, RZ, RZ, R7 ;  /* 0x000000ffff027224 */ /* 0x000fe200078e0007 */
[----:B------:R-:W-:Y:S02]  /*41b0*/  @!P0 SHF.R.U64 R40, R42, 0x10, R43 ;  /* 0x000000102a288819 */ /* 0x000fe4000000122b */
[----:B------:R-:W-:Y:S01]  /*41c0*/  @!P0 PRMT R6, R9, 0x5410, R10 ;  /* 0x0000541009068816 */ /* 0x000fe2000000000a */
[----:B------:R-:W-:Y:S01]  /*41d0*/  IMAD.SHL.U32 R0, R0, 0x2, RZ ;  /* 0x0000000200007824 */ /* 0x000fe200078e00ff */
[----:B------:R-:W-:Y:S01]  /*41e0*/  @!P0 PRMT R46, R39, 0x5410, R40 ;  /* 0x00005410272e8816 */ /* 0x000fe20000000028 */
[C---:B------:R-:W-:Y:S01]  /*41f0*/  @!P0 IMAD.U32 R9, R52.reuse, 0x10000, RZ ;  /* 0x0001000034098824 */ /* 0x040fe200078e00ff */
[----:B------:R-:W-:Y:S02]  /*4200*/  @!P0 LOP3.LUT R39, R52, 0xffff0000, RZ, 0xc0, !PT ;  /* 0xffff000034278812 */ /* 0x000fe400078ec0ff */
[----:B--2---:R1:W2:Y:S01]  /*4210*/  LDS.128 R12, [R0+0x6100] ;  /* 0x00610000000c7984 */ /* 0x0042a20000000c00 */
[----:B------:R-:W-:Y:S02]  /*4220*/  @!P0 PRMT R44, R47, 0x5410, R44 ;  /* 0x000054102f2c8816 */ /* 0x000fe4000000002c */
[----:B------:R-:W-:Y:S02]  /*4230*/  @!P0 LOP3.LUT R47, R54, 0xffff0000, RZ, 0xc0, !PT ;  /* 0xffff0000362f8812 */ /* 0x000fe400078ec0ff */
[----:B------:R-:W-:Y:S02]  /*4240*/  @!P0 LOP3.LUT R42, R44, 0xffff0000, RZ, 0xc0, !PT ;  /* 0xffff00002c2a8812 */ /* 0x000fe400078ec0ff */
[----:B------:R-:W-:Y:S02]  /*4250*/  @!P0 LOP3.LUT R51, R55, 0xffff0000, RZ, 0xc0, !PT ;  /* 0xffff000037338812 */ /* 0x000fe400078ec0ff */
[----:B------:R-:W-:Y:S02]  /*4260*/  MOV R41, R43 ;  /* 0x0000002b00297202 */ /* 0x000fe40000000f00 */
[----:B------:R-:W-:Y:S02]  /*4270*/  @!P0 LOP3.LUT R43, R53, 0xffff0000, RZ, 0xc0, !PT ;  /* 0xffff0000352b8812 */ /* 0x000fe400078ec0ff */
[----:B------:R-:W-:Y:S01]  /*4280*/  @!P0 PRMT R50, R41, 0x5410, R38 ;  /* 0x0000541029328816 */ /* 0x000fe20000000026 */
[----:B------:R-:W-:Y:S01]  /*4290*/  @!P0 IMAD.U32 R41, R53, 0x10000, RZ ;  /* 0x0001000035298824 */ /* 0x000fe200078e00ff */
[----:B------:R-:W-:Y:S02]  /*42a0*/  @!P0 LOP3.LUT R38, R45, 0xffff0000, RZ, 0xc0, !PT ;  /* 0xffff00002d268812 */ /* 0x000fe400078ec0ff */
[----:B-1----:R-:W-:Y:S02]  /*42b0*/  @!P0 SHF.R.U32.HI R0, RZ, 0x10, R7 ;  /* 0x00000010ff008819 */ /* 0x002fe40000011607 */
[----:B------:R-:W-:Y:S02]  /*42c0*/  @!P0 PRMT R7, R8, 0x5410, R4 ;  /* 0x0000541008078816 */ /* 0x000fe40000000004 */
[----:B------:R-:W-:Y:S02]  /*42d0*/  @!P0 PRMT R10, R2, 0x5410, R0 ;  /* 0x00005410020a8816 */ /* 0x000fe40000000000 */
[----:B------:R-:W-:Y:S01]  /*42e0*/  @!P0 PRMT R8, R3, 0x5410, R5 ;  /* 0x0000541003088816 */ /* 0x000fe20000000005 */
[----:B------:R-:W-:Y:S01]  /*42f0*/  @!P0 IMAD.U32 R3, R6, 0x10000, RZ ;  /* 0x0001000006038824 */ /* 0x000fe200078e00ff */
[----:B------:R-:W-:Y:S01]  /*4300*/  @!P0 SHF.L.U32 R5, R45, 0x10, RZ ;  /* 0x000000102d058819 */ /* 0x000fe200000006ff */
[----:B------:R-:W-:Y:S01]  /*4310*/  @!P0 IMAD.U32 R45, R54, 0x10000, RZ ;  /* 0x00010000362d8824 */ /* 0x000fe200078e00ff */
[----:B------:R-:W-:Y:S01]  /*4320*/  @!P0 LOP3.LUT R4, R6, 0xffff0000, RZ, 0xc0, !PT ;  /* 0xffff000006048812 */ /* 0x000fe200078ec0ff */
[C---:B--2---:R-:W-:Y:S01]  /*4330*/  @!P0 IMAD.U32 R0, R12.reuse, 0x10000, RZ ;  /* 0x000100000c008824 */ /* 0x044fe200078e00ff */
[----:B------:R-:W-:Y:S03]  /*4340*/  @!P0 LOP3.LUT R2, R12, 0xffff0000, RZ, 0xc0, !PT ;  /* 0xffff00000c028812 */ /* 0x000fe600078ec0ff */
[----:B------:R-:W-:Y:S02]  /*4350*/  @!P0 FMUL.FTZ R6, R0, R5 ;  /* 0x0000000500068220 */ /* 0x000fe40000410000 */
[C---:B------:R-:W-:Y:S02]  /*4360*/  @!P0 FMUL.FTZ R40, R2.reuse, R38 ;  /* 0x0000002602288220 */ /* 0x040fe40000410000 */
[-C--:B------:R-:W-:Y:S02]  /*4370*/  @!P0 FMUL.FTZ R2, R2, R4.reuse ;  /* 0x0000000402028220 */ /* 0x080fe40000410000 */
[----:B------:R-:W-:Y:S01]  /*4380*/  @!P0 FFMA.FTZ R77, R39, R4, -R40 ;  /* 0x00000004274d8223 */ /* 0x000fe20000010828 */
[----:B------:R-:W-:Y:S01]  /*4390*/  @!P0 LOP3.LUT R4, R13, 0xffff0000, RZ, 0xc0, !PT ;  /* 0xffff00000d048812 */ /* 0x000fe200078ec0ff */
[-C--:B------:R-:W-:Y:S01]  /*43a0*/  @!P0 FMUL.FTZ R0, R0, R3.reuse ;  /* 0x0000000300008220 */ /* 0x080fe20000410000 */
[----:B------:R-:W-:Y:S01]  /*43b0*/  @!P0 SHF.L.U32 R40, R44, 0x10, RZ ;  /* 0x000000102c288819 */ /* 0x000fe200000006ff */
[----:B------:R-:W-:Y:S01]  /*43c0*/  @!P0 FFMA.FTZ R78, R9, R3, -R6 ;  /* 0x00000003094e8223 */ /* 0x000fe20000010806 */
[----:B------:R-:W-:Y:S01]  /*43d0*/  @!P0 LOP3.LUT R6, R7, 0xffff0000, RZ, 0xc0, !PT ;  /* 0xffff000007068812 */ /* 0x000fe200078ec0ff */
[----:B------:R-:W-:Y:S01]  /*43e0*/  @!P0 IMAD.U32 R3, R13, 0x10000, RZ ;  /* 0x000100000d038824 */ /* 0x000fe200078e00ff */
[C---:B------:R-:W-:Y:S01]  /*43f0*/  @!P0 SHF.L.U32 R44, R46.reuse, 0x10, RZ ;  /* 0x000000102e2c8819 */ /* 0x040fe200000006ff */
[----:B------:R-:W-:Y:S01]  /*4400*/  @!P0 FFMA.FTZ R0, R5, R9, R0 ;  /* 0x0000000905008223 */ /* 0x000fe20000010000 */
[----:B------:R-:W-:Y:S01]  /*4410*/  @!P0 LOP3.LUT R46, R46, 0xffff0000, RZ, 0xc0, !PT ;  /* 0xffff00002e2e8812 */ /* 0x000fe200078ec0ff */
[C---:B------:R-:W-:Y:S02]  /*4420*/  @!P0 FMUL.FTZ R9, R4.reuse, R42 ;  /* 0x0000002a04098220 */ /* 0x040fe40000410000 */
[----:B------:R-:W-:Y:S02]  /*4430*/  @!P0 IMAD.U32 R5, R7, 0x10000, RZ ;  /* 0x0001000007058824 */ /* 0x000fe400078e00ff */
[----:B------:R-:W-:Y:S02]  /*4440*/  @!P0 FMUL.FTZ R7, R3, R40 ;  /* 0x0000002803078220 */ /* 0x000fe40000410000 */
[-C--:B------:R-:W-:Y:S02]  /*4450*/  @!P0 FMUL.FTZ R4, R4, R6.reuse ;  /* 0x0000000604048220 */ /* 0x080fe40000410000 */
[----:B------:R-:W-:Y:S01]  /*4460*/  @!P0 FFMA.FTZ R75, R43, R6, -R9 ;  /* 0x000000062b4b8223 */ /* 0x000fe20000010809 */
[C---:B------:R-:W-:Y:S01]  /*4470*/  @!P0 LOP3.LUT R6, R14.reuse, 0xffff0000, RZ, 0xc0, !PT ;  /* 0xffff00000e068812 */ /* 0x040fe200078ec0ff */
[-C--:B------:R-:W-:Y:S02]  /*4480*/  @!P0 FMUL.FTZ R3, R3, R5.reuse ;  /* 0x0000000503038220 */ /* 0x080fe40000410000 */
[----:B------:R-:W-:Y:S02]  /*4490*/  @!P0 FFMA.FTZ R76, R41, R5, -R7 ;  /* 0x00000005294c8223 */ /* 0x000fe40000010807 */
[----:B------:R-:W-:Y:S02]  /*44a0*/  @!P0 IMAD.U32 R5, R14, 0x10000, RZ ;  /* 0x000100000e058824 */ /* 0x000fe400078e00ff */
[C---:B------:R-:W-:Y:S01]  /*44b0*/  @!P0 IMAD.U32 R7, R8.reuse, 0x10000, RZ ;  /* 0x0001000008078824 */ /* 0x040fe200078e00ff */
[----:B------:R-:W-:Y:S01]  /*44c0*/  @!P0 LOP3.LUT R8, R8, 0xffff0000, RZ, 0xc0, !PT ;  /* 0xffff000008088812 */ /* 0x000fe200078ec0ff */
[----:B------:R-:W-:Y:S02]  /*44d0*/  @!P0 FMUL.FTZ R48, R6, R46 ;  /* 0x0000002e06308220 */ /* 0x000fe40000410000 */
[----:B------:R-:W-:Y:S02]  /*44e0*/  @!P0 FMUL.FTZ R9, R5, R44 ;  /* 0x0000002c05098220 */ /* 0x000fe40000410000 */
[----:B------:R-:W-:Y:S01]  /*44f0*/  @!P0 FFMA.FTZ R2, R38, R39, R2 ;  /* 0x0000002726028223 */ /* 0x000fe20000010002 */
[----:B------:R-:W-:Y:S01]  /*4500*/  @!P0 F2FP.BF16.PACK_AB R38, R77, R78 ;  /* 0x0000004e4d26823e */ /* 0x000fe200000010ff */
[----:B------:R-:W-:Y:S01]  /*4510*/  @!P0 FFMA.FTZ R73, R47, R8, -R48 ;  /* 0x000000082f498223 */ /* 0x000fe20000010830 */
[C---:B------:R-:W-:Y:S01]  /*4520*/  @!P0 SHF.L.U32 R48, R50.reuse, 0x10, RZ ;  /* 0x0000001032308819 */ /* 0x040fe200000006ff */
[-C--:B------:R-:W-:Y:S01]  /*4530*/  @!P0 FMUL.FTZ R5, R5, R7.reuse ;  /* 0x0000000705058220 */ /* 0x080fe20000410000 */
[----:B------:R-:W-:Y:S01]  /*4540*/  @!P0 LOP3.LUT R50, R50, 0xffff0000, RZ, 0xc0, !PT ;  /* 0xffff000032328812 */ /* 0x000fe200078ec0ff */
[----:B------:R-:W-:Y:S01]  /*4550*/  @!P0 FFMA.FTZ R74, R45, R7, -R9 ;  /* 0x000000072d4a8223 */ /* 0x000fe20000010809 */
[----:B------:R-:W-:Y:S01]  /*4560*/  @!P0 F2FP.BF16.PACK_AB R39, R75, R76 ;  /* 0x0000004c4b27823e */ /* 0x000fe200000010ff */
[----:B------:R-:W-:Y:S01]  /*4570*/  @!P0 FMUL.FTZ R6, R6, R8 ;  /* 0x0000000806068220 */ /* 0x000fe20000410000 */
[C---:B------:R-:W-:Y:S01]  /*4580*/  @!P0 LOP3.LUT R8, R15.reuse, 0xffff0000, RZ, 0xc0, !PT ;  /* 0xffff00000f088812 */ /* 0x040fe200078ec0ff */
[----:B------:R-:W-:Y:S01]  /*4590*/  @!P0 IMAD.U32 R7, R15, 0x10000, RZ ;  /* 0x000100000f078824 */ /* 0x000fe200078e00ff */
[----:B------:R-:W-:Y:S01]  /*45a0*/  @!P0 MOV R53, R39 ;  /* 0x0000002700358202 */ /* 0x000fe20000000f00 */
[C---:B------:R-:W-:Y:S01]  /*45b0*/  @!P0 IMAD.U32 R9, R10.reuse, 0x10000, RZ ;  /* 0x000100000a098824 */ /* 0x040fe200078e00ff */
[----:B------:R-:W-:Y:S01]  /*45c0*/  @!P0 LOP3.LUT R10, R10, 0xffff0000, RZ, 0xc0, !PT ;  /* 0xffff00000a0a8812 */ /* 0x000fe200078ec0ff */
[----:B------:R-:W-:Y:S01]  /*45d0*/  @!P0 FFMA.FTZ R3, R40, R41, R3 ;  /* 0x0000002928038223 */ /* 0x000fe20000010003 */
[----:B------:R-:W-:Y:S01]  /*45e0*/  @!P0 F2FP.BF16.PACK_AB R0, R2, R0 ;  /* 0x000000000200823e */ /* 0x000fe200000010ff */
[----:B------:R-:W-:Y:S02]  /*45f0*/  @!P0 FFMA.FTZ R4, R42, R43, R4 ;  /* 0x0000002b2a048223 */ /* 0x000fe40000010004 */
[C---:B------:R-:W-:Y:S01]  /*4600*/  @!P0 FMUL.FTZ R70, R7.reuse, R48 ;  /* 0x0000003007468220 */ /* 0x040fe20000410000 */
[----:B------:R-:W-:Y:S01]  /*4610*/  @!P0 MOV R12, R0 ;  /* 0x00000000000c8202 */ /* 0x000fe20000000f00 */
[----:B------:R-:W-:Y:S01]  /*4620*/  @!P0 FMUL.FTZ R7, R7, R9 ;  /* 0x0000000907078220 */ /* 0x000fe20000410000 */
[----:B------:R-:W-:Y:S01]  /*4630*/  @!P0 F2FP.BF16.PACK_AB R3, R4, R3 ;  /* 0x000000030403823e */ /* 0x000fe200000010ff */
[----:B------:R-:W-:Y:S02]  /*4640*/  @!P0 FFMA.FTZ R5, R44, R45, R5 ;  /* 0x0000002d2c058223 */ /* 0x000fe40000010005 */
[C---:B------:R-:W-:Y:S02]  /*4650*/  @!P0 FMUL.FTZ R72, R8.reuse, R50 ;  /* 0x0000003208488220 */ /* 0x040fe40000410000 */
[-C--:B------:R-:W-:Y:S02]  /*4660*/  @!P0 FMUL.FTZ R8, R8, R10.reuse ;  /* 0x0000000a08088220 */ /* 0x080fe40000410000 */
[----:B------:R-:W-:Y:S02]  /*4670*/  @!P0 FFMA.FTZ R6, R46, R47, R6 ;  /* 0x0000002f2e068223 */ /* 0x000fe40000010006 */
[----:B------:R-:W-:Y:S02]  /*4680*/  @!P0 FFMA.FTZ R7, R48, R49, R7 ;  /* 0x0000003130078223 */ /* 0x000fe40000010007 */
[----:B------:R-:W-:Y:S01]  /*4690*/  @!P0 FFMA.FTZ R70, R49, R9, -R70 ;  /* 0x0000000931468223 */ /* 0x000fe20000010846 */
[----:B------:R-:W-:Y:S01]  /*46a0*/  @!P0 F2FP.BF16.PACK_AB R5, R6, R5 ;  /* 0x000000050605823e */ /* 0x000fe200000010ff */
[----:B------:R-:W-:Y:S01]  /*46b0*/  @!P0 FFMA.FTZ R72, R51, R10, -R72 ;  /* 0x0000000a33488223 */ /* 0x000fe20000010848 */
[----:B------:R-:W-:Y:S01]  /*46c0*/  @!P0 F2FP.BF16.PACK_AB R10, R73, R74 ;  /* 0x0000004a490a823e */ /* 0x000fe200000010ff */
        /* <DEDUP_REMOVED lines=15> */
.L_x_347:
[----:B------:R-:W-:Y:S05]  /*47c0*/  BSYNC B0 ;  /* 0x0000000000007941 */ /* 0x000fea0003800000 */
.L_x_346:
        /* <DEDUP_REMOVED lines=8> */
[----:B-1----:R-:W-:Y:S04]  /*4850*/  SHF.R.S32.HI R2, RZ, 0x1f, R0 ;  /* 0x0000001fff027819 */ /* 0x002fe80000011400 */
        /* <DEDUP_REMOVED lines=8> */
[----:B------:R-:W-:Y:S02]  /*48e0*/  @!P0 PRMT R6, R11, 0x5432, R3 ;  /* 0x000054320b068816 */ /* 0x000fe40000000003 */
[----:B------:R-:W-:Y:S01]  /*48f0*/  @!P0 PRMT R16, R64, 0x5432, R7 ;  /* 0x0000543240108816 */ /* 0x000fe20000000007 */
[----:B------:R-:W-:Y:S01]  /*4900*/  IMAD.SHL.U32 R0, R0, 0x200, RZ ;  /* 0x0000020000007824 */ /* 0x000fe200078e00ff */
[----:B------:R-:W-:Y:S02]  /*4910*/  LOP3.LUT R2, R98, 0x38, R53, 0xf8, !PT ;  /* 0x0000003862027812 */ /* 0x000fe400078ef835 */
[--C-:B------:R-:W-:Y:S02]  /*4920*/  @!P0 SHF.R.U32.HI R8, RZ, 0x10, R59.reuse ;  /* 0x00000010ff088819 */ /* 0x100fe4000001163b */
[----:B------:R-:W-:Y:S02]  /*4930*/  LOP3.LUT R2, R2, R99, RZ, 0x3c, !PT ;  /* 0x0000006302027212 */ /* 0x000fe400078e3cff */
[----:B------:R-:W-:Y:S02]  /*4940*/  LOP3.LUT R0, R0, 0x7ffff000, RZ, 0xc0, !PT ;  /* 0x7ffff00000007812 */ /* 0x000fe400078ec0ff */
[----:B------:R-:W-:Y:S01]  /*4950*/  @!P0 SHF.R.U64 R9, R58, 0x10, R59 ;  /* 0x000000103a098819 */ /* 0x000fe2000000123b */
[----:B-----5:R-:W-:Y:S01]  /*4960*/  @!P0 IMAD.U32 R43, R51, 0x10000, RZ ;  /* 0x00010000332b8824 */ /* 0x020fe200078e00ff */
[----:B------:R-:W-:Y:S02]  /*4970*/  IADD3 R0, R2, R0, R100 ;  /* 0x0000000002007210 */ /* 0x000fe40007ffe064 */
[----:B------:R-:W-:Y:S02]  /*4980*/  @!P0 SHF.R.U32.HI R2, RZ, 0x10, R17 ;  /* 0x00000010ff028819 */ /* 0x000fe40000011611 */
[----:B------:R-:W-:Y:S01]  /*4990*/  @!P0 PRMT R17, R64, 0x5410, R4 ;  /* 0x0000541040118816 */ /* 0x000fe20000000004 */
[----:B------:R-:W-:Y:S01]  /*49a0*/  IMAD.SHL.U32 R0, R0, 0x2, RZ ;  /* 0x0000000200007824 */ /* 0x000fe200078e00ff */
[----:B------:R-:W-:Y:S02]  /*49b0*/  @!P0 SHF.R.U32.HI R5, RZ, 0x10, R19 ;  /* 0x00000010ff058819 */ /* 0x000fe40000011613 */
[----:B------:R-:W-:Y:S01]  /*49c0*/  @!P0 PRMT R4, R11, 0x5410, R2 ;  /* 0x000054100b048816 */ /* 0x000fe20000000002 */
[----:B------:R-:W-:Y:S01]  /*49d0*/  @!P0 IMAD.U32 R7, R17, 0x10000, RZ ;  /* 0x0001000011078824 */ /* 0x000fe200078e00ff */
[----:B--2---:R1:W2:Y:S01]  /*49e0*/  LDS.128 R12, [R0+0x6100] ;  /* 0x00610000000c7984 */ /* 0x0042a20000000c00 */
[----:B------:R-:W-:Y:S01]  /*49f0*/  @!P0 IMAD.U32 R2, R6, 0x10000, RZ ;  /* 0x0001000006028824 */ /* 0x000fe200078e00ff */
[C---:B------:R-:W-:Y:S02]  /*4a00*/  @!P0 PRMT R11, R65.reuse, 0x5410, R8 ;  /* 0x00005410410b8816 */ /* 0x040fe40000000008 */
[----:B------:R-:W-:Y:S01]  /*4a10*/  @!P0 PRMT R8, R28, 0x5410, R5 ;  /* 0x000054101c088816 */ /* 0x000fe20000000005 */
[----:B------:R-:W-:Y:S01]  /*4a20*/  @!P0 IMAD.U32 R5, R4, 0x10000, RZ ;  /* 0x0001000004058824 */ /* 0x000fe200078e00ff */
[----:B------:R-:W-:Y:S01]  /*4a30*/  @!P0 PRMT R41, R65, 0x5432, R9 ;  /* 0x0000543241298816 */ /* 0x000fe20000000009 */
[----:B------:R-:W-:Y:S01]  /*4a40*/  @!P0 IMAD.U32 R9, R48, 0x10000, RZ ;  /* 0x0001000030098824 */ /* 0x000fe200078e00ff */
[----:B------:R-:W-:Y:S01]  /*4a50*/  @!P0 LOP3.LUT R6, R6, 0xffff0000, RZ, 0xc0, !PT ;  /* 0xffff000006068812 */ /* 0x000fe200078ec0ff */
[C---:B------:R-:W-:Y:S01]  /*4a60*/  @!P0 IMAD.U32 R42, R11.reuse, 0x10000, RZ ;  /* 0x000100000b2a8824 */ /* 0x040fe200078e00ff */
[----:B------:R-:W-:Y:S02]  /*4a70*/  @!P0 LOP3.LUT R44, R11, 0xffff0000, RZ, 0xc0, !PT ;  /* 0xffff00000b2c8812 */ /* 0x000fe400078ec0ff */
[----:B------:R-:W-:Y:S02]  /*4a80*/  @!P0 LOP3.LUT R45, R51, 0xffff0000, RZ, 0xc0, !PT ;  /* 0xffff0000332d8812 */ /* 0x000fe400078ec0ff */
[----:B------:R-:W-:Y:S02]  /*4a90*/  @!P0 SHF.L.U32 R40, R50, 0x10, RZ ;  /* 0x0000001032288819 */ /* 0x000fe400000006ff */
[----:B-1----:R-:W-:Y:S01]  /*4aa0*/  @!P0 SHF.R.U64 R0, R18, 0x10, R19 ;  /* 0x0000001012008819 */ /* 0x002fe20000001213 */
[----:B------:R-:W-:Y:S01]  /*4ab0*/  @!P0 IMAD.U32 R18, R16, 0x10000, RZ ;  /* 0x0001000010128824 */ /* 0x000fe200078e00ff */
[----:B------:R-:W-:Y:S02]  /*4ac0*/  @!P0 SHF.L.U32 R19, R49, 0x10, RZ ;  /* 0x0000001031138819 */ /* 0x000fe400000006ff */
[----:B------:R-:W-:Y:S01]  /*4ad0*/  @!P0 PRMT R10, R28, 0x5432, R0 ;  /* 0x000054321c0a8816 */ /* 0x000fe20000000000 */
[----:B--2---:R-:W-:Y:S01]  /*4ae0*/  @!P0 IMAD.U32 R3, R13, 0x10000, RZ ;  /* 0x000100000d038824 */ /* 0x004fe200078e00ff */
[----:B------:R-:W-:Y:S03]  /*4af0*/  @!P0 SHF.L.U32 R0, R12, 0x10, RZ ;  /* 0x000000100c008819 */ /* 0x000fe600000006ff */
[----:B------:R-:W-:Y:S02]  /*4b00*/  @!P0 FMUL.FTZ R38, R3, R18 ;  /* 0x0000001203268220 */ /* 0x000fe40000410000 */
[C---:B------:R-:W-:Y:S02]  /*4b10*/  @!P0 FMUL.FTZ R28, R0.reuse, R7 ;  /* 0x00000007001c8220 */ /* 0x040fe40000410000 */
[-C--:B------:R-:W-:Y:S02]  /*4b20*/  @!P0 FMUL.FTZ R0, R0, R2.reuse ;  /* 0x0000000200008220 */ /* 0x080fe40000410000 */
[----:B------:R-:W-:Y:S01]  /*4b30*/  @!P0 FFMA.FTZ R58, R9, R2, -R28 ;  /* 0x00000002093a8223 */ /* 0x000fe2000001081c */
[----:B------:R-:W-:Y:S01]  /*4b40*/  @!P0 LOP3.LUT R28, R16, 0xffff0000, RZ, 0xc0, !PT ;  /* 0xffff0000101c8812 */ /* 0x000fe200078ec0ff */
[----:B------:R-:W-:Y:S01]  /*4b50*/  @!P0 FFMA.FTZ R0, R7, R9, R0 ;  /* 0x0000000907008223 */ /* 0x000fe20000010000 */
[----:B------:R-:W-:Y:S01]  /*4b60*/  @!P0 LOP3.LUT R2, R13, 0xffff0000, RZ, 0xc0, !PT ;  /* 0xffff00000d028812 */ /* 0x000fe200078ec0ff */
[-C--:B------:R-:W-:Y:S01]  /*4b70*/  @!P0 FMUL.FTZ R3, R3, R5.reuse ;  /* 0x0000000503038220 */ /* 0x080fe20000410000 */
[----:B------:R-:W-:Y:S01]  /*4b80*/  @!P0 LOP3.LUT R16, R17, 0xffff0000, RZ, 0xc0, !PT ;  /* 0xffff000011108812 */ /* 0x000fe200078ec0ff */
[----:B------:R-:W-:Y:S01]  /*4b90*/  @!P0 FFMA.FTZ R57, R19, R5, -R38 ;  /* 0x0000000513398223 */ /* 0x000fe20000010826 */
[----:B------:R-:W-:Y:S01]  /*4ba0*/  @!P0 LOP3.LUT R5, R12, 0xffff0000, RZ, 0xc0, !PT ;  /* 0xffff00000c058812 */ /* 0x000fe200078ec0ff */
[----:B------:R-:W-:Y:S01]  /*4bb0*/  @!P0 FMUL.FTZ R9, R2, R28 ;  /* 0x0000001c02098220 */ /* 0x000fe20000410000 */
[----:B------:R-:W-:Y:S02]  /*4bc0*/  @!P0 LOP3.LUT R7, R4, 0xffff0000, RZ, 0xc0, !PT ;  /* 0xffff000004078812 */ /* 0x000fe400078ec0ff */
[----:B------:R-:W-:Y:S01]  /*4bd0*/  @!P0 LOP3.LUT R38, R49, 0xffff0000, RZ, 0xc0, !PT ;  /* 0xffff000031268812 */ /* 0x000fe200078ec0ff */
[C---:B------:R-:W-:Y:S01]  /*4be0*/  @!P0 FMUL.FTZ R39, R5.reuse, R16 ;  /* 0x0000001005278220 */ /* 0x040fe20000410000 */
[----:B------:R-:W-:Y:S01]  /*4bf0*/  @!P0 LOP3.LUT R17, R48, 0xffff0000, RZ, 0xc0, !PT ;  /* 0xffff000030118812 */ /* 0x000fe200078ec0ff */
[-C--:B------:R-:W-:Y:S02]  /*4c00*/  @!P0 FMUL.FTZ R4, R2, R7.reuse ;  /* 0x0000000702048220 */ /* 0x080fe40000410000 */
[-C--:B------:R-:W-:Y:S01]  /*4c10*/  @!P0 FMUL.FTZ R2, R5, R6.reuse ;  /* 0x0000000605028220 */ /* 0x080fe20000410000 */
[C---:B------:R-:W-:Y:S01]  /*4c20*/  @!P0 LOP3.LUT R5, R15.reuse, 0xffff0000, RZ, 0xc0, !PT ;  /* 0xffff00000f058812 */ /* 0x040fe200078ec0ff */
[----:B------:R-:W-:Y:S02]  /*4c30*/  @!P0 FFMA.FTZ R56, R38, R7, -R9 ;  /* 0x0000000726388223 */ /* 0x000fe40000010809 */
[----:B------:R-:W-:Y:S02]  /*4c40*/  @!P0 IMAD.U32 R7, R15, 0x10000, RZ ;  /* 0x000100000f078824 */ /* 0x000fe400078e00ff */
[----:B------:R-:W-:Y:S01]  /*4c50*/  @!P0 FFMA.FTZ R55, R17, R6, -R39 ;  /* 0x0000000611378223 */ /* 0x000fe20000010827 */
[C---:B------:R-:W-:Y:S01]  /*4c60*/  @!P0 LOP3.LUT R6, R8.reuse, 0xffff0000, RZ, 0xc0, !PT ;  /* 0xffff000008068812 */ /* 0x040fe200078ec0ff */
[----:B------:R-:W-:Y:S02]  /*4c70*/  @!P0 IMAD.U32 R9, R8, 0x10000, RZ ;  /* 0x0001000008098824 */ /* 0x000fe400078e00ff */
[----:B------:R-:W-:Y:S02]  /*4c80*/  @!P0 FMUL.FTZ R8, R7, R42 ;  /* 0x0000002a07088220 */ /* 0x000fe40000410000 */
[----:B------:R-:W-:Y:S02]  /*4c90*/  @!P0 FMUL.FTZ R11, R5, R44 ;  /* 0x0000002c050b8220 */ /* 0x000fe40000410000 */
[-C--:B------:R-:W-:Y:S02]  /*4ca0*/  @!P0 FFMA.FTZ R54, R43, R9.reuse, -R8 ;  /* 0x000000092b368223 */ /* 0x080fe40000010808 */
[-C--:B------:R-:W-:Y:S02]  /*4cb0*/  @!P0 FMUL.FTZ R8, R5, R6.reuse ;  /* 0x0000000605088220 */ /* 0x080fe40000410000 */
[----:B------:R-:W-:Y:S01]  /*4cc0*/  @!P0 FFMA.FTZ R52, R45, R6, -R11 ;  /* 0x000000062d348223 */ /* 0x000fe2000001080b */
[C---:B------:R-:W-:Y:S01]  /*4cd0*/  @!P0 LOP3.LUT R6, R14.reuse, 0xffff0000, RZ, 0xc0, !PT ;  /* 0xffff00000e068812 */ /* 0x040fe200078ec0ff */
[C---:B------:R-:W-:Y:S01]  /*4ce0*/  @!P0 IMAD.U32 R39, R41.reuse, 0x10000, RZ ;  /* 0x0001000029278824 */ /* 0x040fe200078e00ff */
[----:B------:R-:W-:Y:S01]  /*4cf0*/  @!P0 LOP3.LUT R41, R41, 0xffff0000, RZ, 0xc0, !PT ;  /* 0xffff000029298812 */ /* 0x000fe200078ec0ff */
[----:B------:R-:W-:Y:S02]  /*4d00*/  @!P0 IMAD.U32 R5, R14, 0x10000, RZ ;  /* 0x000100000e058824 */ /* 0x000fe400078e00ff */
[C---:B------:R-:W-:Y:S02]  /*4d10*/  @!P0 IMAD.U32 R11, R10.reuse, 0x10000, RZ ;  /* 0x000100000a0b8824 */ /* 0x040fe400078e00ff */
[----:B------:R-:W-:Y:S01]  /*4d20*/  @!P0 FMUL.FTZ R7, R7, R9 ;  /* 0x0000000907078220 */ /* 0x000fe20000410000 */
[----:B------:R-:W-:Y:S01]  /*4d30*/  @!P0 LOP3.LUT R9, R10, 0xffff0000, RZ, 0xc0, !PT ;  /* 0xffff00000a098812 */ /* 0x000fe200078ec0ff */
[----:B------:R-:W-:Y:S01]  /*4d40*/  @!P0 FFMA.FTZ R2, R16, R17, R2 ;  /* 0x0000001110028223 */ /* 0x000fe20000010002 */
[----:B------:R-:W-:Y:S01]  /*4d50*/  @!P0 LOP3.LUT R10, R50, 0xffff0000, RZ, 0xc0, !PT ;  /* 0xffff0000320a8812 */ /* 0x000fe200078ec0ff */
[----:B------:R-:W-:Y:S01]  /*4d60*/  @!P0 FMUL.FTZ R46, R5, R39 ;  /* 0x00000027052e8220 */ /* 0x000fe20000410000 */
[----:B------:R-:W-:Y:S01]  /*4d70*/  @!P0 F2FP.BF16.PACK_AB R16, R55, R58 ;  /* 0x0000003a3710823e */ /* 0x000fe200000010ff */
[----:B------:R-:W-:Y:S01]  /*4d80*/  @!P0 FMUL.FTZ R5, R5, R11 ;  /* 0x0000000b05058220 */ /* 0x000fe20000410000 */
[----:B------:R-:W-:Y:S01]  /*4d90*/  @!P0 F2FP.BF16.PACK_AB R0, R2, R0 ;  /* 0x000000000200823e */ /* 0x000fe200000010ff */
[----:B------:R-:W-:Y:S01]  /*4da0*/  @!P0 FFMA.FTZ R3, R18, R19, R3 ;  /* 0x0000001312038223 */ /* 0x000fe20000010003 */
[----:B------:R-:W-:Y:S01]  /*4db0*/  @!P0 F2FP.BF16.PACK_AB R17, R56, R57 ;  /* 0x000000393811823e */ /* 0x000fe200000010ff */
[C---:B------:R-:W-:Y:S02]  /*4dc0*/  @!P0 FMUL.FTZ R47, R6.reuse, R41 ;  /* 0x00000029062f8220 */ /* 0x040fe40000410000 */
[----:B------:R-:W-:Y:S01]  /*4dd0*/  @!P0 FMUL.FTZ R6, R6, R9 ;  /* 0x0000000906068220 */ /* 0x000fe20000410000 */
[----:B------:R-:W-:Y:S01]  /*4de0*/  @!P0 MOV R49, R17 ;  /* 0x0000001100318202 */ /* 0x000fe20000000f00 */
[----:B------:R-:W-:Y:S02]  /*4df0*/  @!P0 FFMA.FTZ R4, R28, R38, R4 ;  /* 0x000000261c048223 */ /* 0x000fe40000010004 */
[----:B------:R-:W-:Y:S02]  /*4e00*/  @!P0 FFMA.FTZ R5, R39, R40, R5 ;  /* 0x0000002827058223 */ /* 0x000fe40000010005 */
[----:B------:R-:W-:Y:S01]  /*4e10*/  @!P0 FFMA.FTZ R6, R41, R10, R6 ;  /* 0x0000000a29068223 */ /* 0x000fe20000010006 */
[----:B------:R-:W-:Y:S01]  /*4e20*/  @!P0 F2FP.BF16.PACK_AB R3, R4, R3 ;  /* 0x000000030403823e */ /* 0x000fe200000010ff */
        /* <DEDUP_REMOVED lines=10> */
[----:B------:R-:W-:Y:S01]  /*4ed0*/  @!P0 IMAD.MOV.U32 R12, RZ, RZ, R0 ;  /* 0x000000ffff0c8224 */ /* 0x000fe200078e0000 */
[----:B------:R-:W-:Y:S01]  /*4ee0*/  @!P0 MOV R14, R5 ;  /* 0x00000005000e8202 */ /* 0x000fe20000000f00 */
[----:B------:R-:W-:Y:S02]  /*4ef0*/  @!P0 IMAD.MOV.U32 R50, RZ, RZ, R9 ;  /* 0x000000ffff328224 */ /* 0x000fe400078e0009 */
[----:B------:R-:W-:Y:S02]  /*4f00*/  @!P0 IMAD.MOV.U32 R13, RZ, RZ, R3 ;  /* 0x000000ffff0d8224 */ /* 0x000fe400078e0003 */
[----:B------:R-:W-:Y:S01]  /*4f10*/  @!P0 IMAD.MOV.U32 R15, RZ, RZ, R7 ;  /* 0x000000ffff0f8224 */ /* 0x000fe200078e0007 */
[----:B----4-:R-:W-:Y:S05]  /*4f20*/  IADD3 R2, P0, R68, R131, RZ ;  /* 0x0000008344027210 */ /* 0x010fea0007f1e0ff */
[----:B---3--:R-:W-:Y:S01]  /*4f30*/  IMAD.X R3, R69, 0x1, R132, P0 ;  /* 0x0000000145037824 */ /* 0x008fe200000e0684 */
[C---:B------:R-:W-:Y:S04]  /*4f40*/  ISETP.GE.AND P0, PT, R53.reuse, c[0x0][0x1d4], PT ;  /* 0x0000750035007a0c */ /* 0x040fe80003f06270 */
[----:B------:R1:W-:Y:S09]  /*4f50*/  ST.E.128 [R2.64], R48 ;  /* 0x0000003002007985 */ /* 0x0003f2000c101d06 */
[----:B------:R-:W-:Y:S05]  /*4f60*/  @!P0 IMAD.WIDE R4, R53, 0x2, R68 ;  /* 0x0000000235048825 */ /* 0x000fea00078e0244 */
[----:B------:R1:W-:Y:S02]  /*4f70*/  @!P0 ST.E.128 [R4.64], R12 ;  /* 0x0000000c04008985 */ /* 0x0003e4000c101d06 */
.L_x_349:
[----:B------:R-:W-:Y:S05]  /*4f80*/  BSYNC B0 ;  /* 0x0000000000007941 */ /* 0x000fea0003800000 */
.L_x_348:
[----:B------:R-:W-:Y:S11]  /*4f90*/  ISETP.GE.AND P0, PT, R26, c[0x0][0x1d4], PT ;  /* 0x000075001a007a0c */ /* 0x000ff60003f06270 */
[----:B------:R-:W-:Y:S02]  /*4fa0*/  @!UPT UIADD3 URZ, URZ, URZ, URZ ;  /* 0x0000003f3f3ff290 */ /* 0x000fe4000fffe03f */
[----:B------:R-:W-:-:S05]  /*4fb0*/  @P0 BRA `(.L_x_333) ;  /* 0x00000a1000000947 */ /* 0x000fca0003800000 */
[----:B------:R-:W-:Y:S01]  /*4fc0*/  ISETP.NE.AND P1, PT, R148, RZ, PT ;  /* 0x000000ff9400720c */ /* 0x000fe20003f25270 */
[----:B------:R-:W5:Y:S01]  /*4fd0*/  LDS.128 R40, [R113+0x6100] ;  /* 0x0061000071287984 */ /* 0x000f620000000c00 */
[----:B-1--4-:R-:W-:Y:S02]  /*4fe0*/  IADD3 R52, P0, R68, R129, RZ ;  /* 0x0000008144347210 */ /* 0x012fe40007f1e0ff */
[----:B------:R-:W-:Y:S03]  /*4ff0*/  SEL R0, R154, R152, !P1 ;  /* 0x000000989a007207 */ /* 0x000fe60004800000 */
[----:B---3--:R-:W-:Y:S01]  /*5000*/  IMAD.X R53, R69, 0x1, R130, P0 ;  /* 0x0000000145357824 */ /* 0x008fe200000e0682 */
[----:B------:R-:W-:Y:S02]  /*5010*/  SHF.R.S32.HI R2, RZ, 0x1f, R0 ;  /* 0x0000001fff027819 */ /* 0x000fe40000011400 */
[----:B------:R-:W-:Y:S02]  /*5020*/  ISETP.GE.AND P0, PT, R26, c[0x0][0x27c], PT ;  /* 0x00009f001a007a0c */ /* 0x000fe40003f06270 */
[----:B------:R-:W-:Y:S04]  /*5030*/  LEA.HI R0, R2, R0, RZ, 0x4 ;  /* 0x0000000002007211 */ /* 0x000fe800078f20ff */
[----:B------:R-:W-:Y:S04]  /*5040*/  LEA.HI.SX32 R0, R0, R134, 0x1c ;  /* 0x0000008600007211 */ /* 0x000fe800078fe2ff */
[----:B------:R-:W-:Y:S01]  /*5050*/  SHF.R.S32.HI R2, RZ, 0x1f, R0 ;  /* 0x0000001fff027819 */ /* 0x000fe20000011400 */
[----:B------:R-:W-:Y:S02]  /*5060*/  IMAD.SHL.U32 R46, R0, 0x8, RZ ;  /* 0x00000008002e7824 */ /* 0x000fe400078e00ff */
[----:B------:R-:W-:Y:S02]  /*5070*/  @!P0 SHF.R.U64 R3, R22, 0x10, R23 ;  /* 0x0000001016038819 */ /* 0x000fe40000001217 */
[----:B------:R-:W-:Y:S02]  /*5080*/  LEA.HI R0, R2, R0, RZ, 0x3 ;  /* 0x0000000002007211 */ /* 0x000fe400078f18ff */
[----:B------:R-:W-:Y:S02]  /*5090*/  @!P0 SHF.R.U64 R9, R62, 0x10, R63 ;  /* 0x000000103e098819 */ /* 0x000fe4000000123f */
[----:B------:R-:W-:Y:S01]  /*50a0*/  @!P0 SHF.R.U32.HI R5, RZ, 0x10, R23 ;  /* 0x00000010ff058819 */ /* 0x000fe20000011617 */
        /* <DEDUP_REMOVED lines=9> */
[----:B------:R-:W-:Y:S01]  /*5140*/  @!P0 LOP3.LUT R39, R43, 0xffff0000, RZ, 0xc0, !PT ;  /* 0xffff00002b278812 */ /* 0x000fe200078ec0ff */
[----:B------:R-:W-:Y:S01]  /*5150*/  @!P0 IMAD.U32 R22, R28, 0x10000, RZ ;  /* 0x000100001c168824 */ /* 0x000fe200078e00ff */
[----:B------:R-:W-:Y:S01]  /*5160*/  @!P0 SHF.R.U32.HI R2, RZ, 0x10, R21 ;  /* 0x00000010ff028819 */ /* 0x000fe20000011615 */
[----:B------:R-:W-:Y:S01]  /*5170*/  IMAD.SHL.U32 R0, R0, 0x2, RZ ;  /* 0x0000000200007824 */ /* 0x000fe200078e00ff */
[----:B------:R-:W-:Y:S01]  /*5180*/  @!P0 SHF.R.U32.HI R8, RZ, 0x10, R63 ;  /* 0x00000010ff088819 */ /* 0x000fe2000001163f */
[----:B------:R-:W-:Y:S01]  /*5190*/  @!P0 IMAD.U32 R23, R42, 0x10000, RZ ;  /* 0x000100002a178824 */ /* 0x000fe200078e00ff */
[----:B------:R-:W-:Y:S02]  /*51a0*/  @!P0 SHF.R.U64 R4, R60, 0x10, R61 ;  /* 0x000000103c048819 */ /* 0x000fe4000000123d */
[----:B--2---:R1:W2:Y:S01]  /*51b0*/  LDS.128 R12, [R0+0x6100] ;  /* 0x00610000000c7984 */ /* 0x0042a20000000c00 */
[----:B------:R-:W-:Y:S02]  /*51c0*/  @!P0 PRMT R38, R67, 0x5410, R8 ;  /* 0x0000541043268816 */ /* 0x000fe40000000008 */
[----:B------:R-:W-:Y:S01]  /*51d0*/  @!P0 PRMT R8, R30, 0x5410, R5 ;  /* 0x000054101e088816 */ /* 0x000fe20000000005 */
[----:B------:R-:W-:Y:S01]  /*51e0*/  @!P0 IMAD.U32 R30, R43, 0x10000, RZ ;  /* 0x000100002b1e8824 */ /* 0x000fe200078e00ff */
[----:B------:R-:W-:Y:S02]  /*51f0*/  @!P0 PRMT R16, R66, 0x5410, R4 ;  /* 0x0000541042108816 */ /* 0x000fe40000000004 */
[----:B------:R-:W-:Y:S02]  /*5200*/  @!P0 SHF.R.U32.HI R7, RZ, 0x10, R61 ;  /* 0x00000010ff078819 */ /* 0x000fe4000001163d */
[----:B------:R-:W-:Y:S02]  /*5210*/  @!P0 PRMT R4, R29, 0x5410, R2 ;  /* 0x000054101d048816 */ /* 0x000fe40000000002 */
[----:B------:R-:W-:Y:S03]  /*5220*/  @!P0 LOP3.LUT R28, R28, 0xffff0000, RZ, 0xc0, !PT ;  /* 0xffff00001c1c8812 */ /* 0x000fe600078ec0ff */
[----:B------:R-:W-:Y:S01]  /*5230*/  @!P0 IMAD.U32 R5, R4, 0x10000, RZ ;  /* 0x0001000004058824 */ /* 0x000fe200078e00ff */
[----:B-1----:R-:W-:Y:S02]  /*5240*/  @!P0 SHF.R.U64 R0, R20, 0x10, R21 ;  /* 0x0000001014008819 */ /* 0x002fe40000001215 */
[----:B------:R-:W-:Y:S02]  /*5250*/  @!P0 LOP3.LUT R21, R41, 0xffff0000, RZ, 0xc0, !PT ;  /* 0xffff000029158812 */ /* 0x000fe400078ec0ff */
[----:B------:R-:W-:Y:S02]  /*5260*/  @!P0 PRMT R6, R29, 0x5432, R0 ;  /* 0x000054321d068816 */ /* 0x000fe40000000000 */
[----:B------:R-:W-:Y:S01]  /*5270*/  @!P0 PRMT R20, R66, 0x5432, R7 ;  /* 0x0000543242148816 */ /* 0x000fe20000000007 */
[C---:B------:R-:W-:Y:S01]  /*5280*/  @!P0 IMAD.U32 R7, R16.reuse, 0x10000, RZ ;  /* 0x0001000010078824 */ /* 0x040fe200078e00ff */
[----:B------:R-:W-:Y:S02]  /*5290*/  @!P0 LOP3.LUT R16, R16, 0xffff0000, RZ, 0xc0, !PT ;  /* 0xffff000010108812 */ /* 0x000fe400078ec0ff */
[----:B------:R-:W-:Y:S01]  /*52a0*/  @!P0 SHF.L.U32 R2, R6, 0x10, RZ ;  /* 0x0000001006028819 */ /* 0x000fe200000006ff */
[----:B------:R-:W-:Y:S01]  /*52b0*/  @!P0 IMAD.U32 R18, R20, 0x10000, RZ ;  /* 0x0001000014128824 */ /* 0x000fe200078e00ff */
[----:B------:R-:W-:Y:S02]  /*52c0*/  @!P0 LOP3.LUT R6, R6, 0xffff0000, RZ, 0xc0, !PT ;  /* 0xffff000006068812 */ /* 0x000fe400078ec0ff */
[----:B------:R-:W-:Y:S02]  /*52d0*/  @!P0 LOP3.LUT R20, R20, 0xffff0000, RZ, 0xc0, !PT ;  /* 0xffff000014148812 */ /* 0x000fe400078ec0ff */
[----:B------:R-:W-:Y:S01]  /*52e0*/  @!P0 SHF.L.U32 R29, R38, 0x10, RZ ;  /* 0x00000010261d8819 */ /* 0x000fe200000006ff */
[----:B--2---:R-:W-:Y:S01]  /*52f0*/  @!P0 IMAD.U32 R0, R12, 0x10000, RZ ;  /* 0x000100000c008824 */ /* 0x004fe200078e00ff */
        /* <DEDUP_REMOVED lines=8> */
[----:B------:R-:W-:Y:S01]  /*5380*/  @!P0 LOP3.LUT R7, R4, 0xffff0000, RZ, 0xc0, !PT ;  /* 0xffff000004078812 */ /* 0x000fe200078ec0ff */
[-C--:B------:R-:W-:Y:S02]  /*5390*/  @!P0 FMUL.FTZ R3, R3, R5.reuse ;  /* 0x0000000503038220 */ /* 0x080fe40000410000 */
[----:B------:R-:W-:Y:S01]  /*53a0*/  @!P0 FFMA.FTZ R51, R19, R5, -R17 ;  /* 0x0000000513338223 */ /* 0x000fe20000010811 */
[----:B------:R-:W-:Y:S01]  /*53b0*/  @!P0 LOP3.LUT R17, R40, 0xffff0000, RZ, 0xc0, !PT ;  /* 0xffff000028118812 */ /* 0x000fe200078ec0ff */
[----:B------:R-:W-:Y:S01]  /*53c0*/  @!P0 FMUL.FTZ R9, R2, R20 ;  /* 0x0000001402098220 */ /* 0x000fe20000410000 */
[----:B------:R-:W-:Y:S01]  /*53d0*/  @!P0 LOP3.LUT R5, R12, 0xffff0000, RZ, 0xc0, !PT ;  /* 0xffff00000c058812 */ /* 0x000fe200078ec0ff */
[-C--:B------:R-:W-:Y:S02]  /*53e0*/  @!P0 FMUL.FTZ R4, R2, R7.reuse ;  /* 0x0000000702048220 */ /* 0x080fe40000410000 */
[----:B------:R-:W-:Y:S02]  /*53f0*/  @!P0 FFMA.FTZ R50, R21, R7, -R9 ;  /* 0x0000000715328223 */ /* 0x000fe40000010809 */
[C---:B------:R-:W-:Y:S02]  /*5400*/  @!P0 FMUL.FTZ R11, R5.reuse, R16 ;  /* 0x00000010050b8220 */ /* 0x040fe40000410000 */
[-C--:B------:R-:W-:Y:S01]  /*5410*/  @!P0 FMUL.FTZ R2, R5, R6.reuse ;  /* 0x0000000605028220 */ /* 0x080fe20000410000 */
[C---:B------:R-:W-:Y:S01]  /*5420*/  @!P0 LOP3.LUT R5, R15.reuse, 0xffff0000, RZ, 0xc0, !PT ;  /* 0xffff00000f058812 */ /* 0x040fe200078ec0ff */
[----:B------:R-:W-:Y:S02]  /*5430*/  @!P0 IMAD.U32 R7, R15, 0x10000, RZ ;  /* 0x000100000f078824 */ /* 0x000fe400078e00ff */
[----:B------:R-:W-:Y:S01]  /*5440*/  @!P0 FFMA.FTZ R49, R17, R6, -R11 ;  /* 0x0000000611318223 */ /* 0x000fe2000001080b */
[C---:B------:R-:W-:Y:S01]  /*5450*/  @!P0 LOP3.LUT R6, R8.reuse, 0xffff0000, RZ, 0xc0, !PT ;  /* 0xffff000008068812 */ /* 0x040fe200078ec0ff */
[----:B------:R-:W-:Y:S02]  /*5460*/  @!P0 IMAD.U32 R9, R8, 0x10000, RZ ;  /* 0x0001000008098824 */ /* 0x000fe400078e00ff */
[----:B------:R-:W-:Y:S02]  /*5470*/  @!P0 FMUL.FTZ R8, R7, R29 ;  /* 0x0000001d07088220 */ /* 0x000fe40000410000 */
[C---:B------:R-:W-:Y:S02]  /*5480*/  @!P0 FMUL.FTZ R11, R5.reuse, R38 ;  /* 0x00000026050b8220 */ /* 0x040fe40000410000 */
[-C--:B------:R-:W-:Y:S02]  /*5490*/  @!P0 FFMA.FTZ R48, R30, R9.reuse, -R8 ;  /* 0x000000091e308223 */ /* 0x080fe40000010808 */
[-C--:B------:R-:W-:Y:S02]  /*54a0*/  @!P0 FMUL.FTZ R8, R5, R6.reuse ;  /* 0x0000000605088220 */ /* 0x080fe40000410000 */
[----:B------:R-:W-:Y:S01]  /*54b0*/  @!P0 FFMA.FTZ R47, R39, R6, -R11 ;  /* 0x00000006272f8223 */ /* 0x000fe2000001080b */
[C---:B------:R-:W-:Y:S01]  /*54c0*/  @!P0 LOP3.LUT R6, R14.reuse, 0xffff0000, RZ, 0xc0, !PT ;  /* 0xffff00000e068812 */ /* 0x040fe200078ec0ff */
[----:B------:R-:W-:Y:S01]  /*54d0*/  @!P0 IMAD.U32 R5, R14, 0x10000, RZ ;  /* 0x000100000e058824 */ /* 0x000fe200078e00ff */
[C---:B------:R-:W-:Y:S01]  /*54e0*/  @!P0 SHF.L.U32 R11, R10.reuse, 0x10, RZ ;  /* 0x000000100a0b8819 */ /* 0x040fe200000006ff */
[----:B------:R-:W-:Y:S01]  /*54f0*/  @!P0 FMUL.FTZ R7, R7, R9 ;  /* 0x0000000907078220 */ /* 0x000fe20000410000 */
[----:B------:R-:W-:Y:S01]  /*5500*/  @!P0 LOP3.LUT R9, R10, 0xffff0000, RZ, 0xc0, !PT ;  /* 0xffff00000a098812 */ /* 0x000fe200078ec0ff */
[C---:B------:R-:W-:Y:S01]  /*5510*/  @!P0 FMUL.FTZ R44, R5.reuse, R22 ;  /* 0x00000016052c8220 */ /* 0x040fe20000410000 */
[----:B------:R-:W-:Y:S01]  /*5520*/  @!P0 LOP3.LUT R10, R42, 0xffff0000, RZ, 0xc0, !PT ;  /* 0xffff00002a0a8812 */ /* 0x000fe200078ec0ff */
[----:B------:R-:W-:Y:S02]  /*5530*/  @!P0 FMUL.FTZ R45, R6, R28 ;  /* 0x0000001c062d8220 */ /* 0x000fe40000410000 */
[----:B------:R-:W-:Y:S01]  /*5540*/  @!P0 FFMA.FTZ R2, R16, R17, R2 ;  /* 0x0000001110028223 */ /* 0x000fe20000010002 */
[----:B------:R-:W-:Y:S01]  /*5550*/  @!P0 F2FP.BF16.PACK_AB R17, R50, R51 ;  /* 0x000000333211823e */ /* 0x000fe200000010ff */
[-C--:B------:R-:W-:Y:S01]  /*5560*/  @!P0 FMUL.FTZ R5, R5, R11.reuse ;  /* 0x0000000b05058220 */ /* 0x080fe20000410000 */
[----:B------:R-:W-:Y:S01]  /*5570*/  @!P0 F2FP.BF16.PACK_AB R16, R49, R54 ;  /* 0x000000363110823e */ /* 0x000fe200000010ff */
[----:B------:R-:W-:Y:S01]  /*5580*/  @!P0 FFMA.FTZ R44, R23, R11, -R44 ;  /* 0x0000000b172c8223 */ /* 0x000fe2000001082c */
[----:B------:R-:W-:Y:S01]  /*5590*/  @!P0 F2FP.BF16.PACK_AB R11, R47, R48 ;  /* 0x000000302f0b823e */ /* 0x000fe200000010ff */
[----:B------:R-:W-:Y:S01]  /*55a0*/  @!P0 FFMA.FTZ R45, R10, R9, -R45 ;  /* 0x000000090a2d8223 */ /* 0x000fe2000001082d */
[----:B------:R-:W-:Y:S01]  /*55b0*/  @!P0 F2FP.BF16.PACK_AB R0, R2, R0 ;  /* 0x000000000200823e */ /* 0x000fe200000010ff */
[----:B------:R-:W-:Y:S02]  /*55c0*/  @!P0 FFMA.FTZ R3, R18, R19, R3 ;  /* 0x0000001312038223 */ /* 0x000fe40000010003 */
[----:B------:R-:W-:Y:S01]  /*55d0*/  @!P0 FMUL.FTZ R6, R6, R9 ;  /* 0x0000000906068220 */ /* 0x000fe20000410000 */
[----:B------:R-:W-:Y:S01]  /*55e0*/  @!P0 F2FP.BF16.PACK_AB R9, R45, R44 ;  /* 0x0000002c2d09823e */ /* 0x000fe200000010ff */
[----:B------:R-:W-:Y:S01]  /*55f0*/  @!P0 FFMA.FTZ R4, R20, R21, R4 ;  /* 0x0000001514048223 */ /* 0x000fe20000010004 */
[----:B------:R-:W-:Y:S01]  /*5600*/  @!P0 MOV R12, R0 ;  /* 0x00000000000c8202 */ /* 0x000fe20000000f00 */
        /* <DEDUP_REMOVED lines=22> */
.L_x_329:
[----:B------:R1:W2:Y:S01]  /*5770*/  SHFL.IDX PT, R2, R14, RZ, 0x1c1f ;  /* 0x001c1fff0e027589 */ /* 0x0002a200000e0000 */
[----:B------:R-:W-:Y:S03]  /*5780*/  IMAD.IADD R3, R222, 0x1, -R91 ;  /* 0x00000001de037824 */ /* 0x000fe600078e0a5b */
[----:B------:R1:W3:Y:S02]  /*5790*/  SHFL.IDX PT, R0, R15, RZ, 0x1c1f ;  /* 0x001c1fff0f007589 */ /* 0x0002e400000e0000 */
        /* <DEDUP_REMOVED lines=8> */
[----:B-1----:R-:W1:Y:S01]  /*5820*/  @!P2 LDS.128 R12, [R81+0x6000] ;  /* 0x00600000510ca984 */ /* 0x002e620000000c00 */
[C---:B---3--:R-:W-:Y:S04]  /*5830*/  @!P2 LEA R4, P0, R24.reuse, R0, 0x1 ;  /* 0x000000001804a211 */ /* 0x048fe800078008ff */
[----:B--2---:R-:W-:Y:S02]  /*5840*/  @!P2 LEA.HI.X R5, R24, R2, R25, 0x1, P0 ;  /* 0x000000021805a211 */ /* 0x004fe400000f0c19 */
[C---:B------:R-:W-:Y:S04]  /*5850*/  @!P1 LEA R8, P0, R87.reuse, R0, 0x1 ;  /* 0x0000000057089211 */ /* 0x040fe800078008ff */
[----:B------:R-:W-:Y:S02]  /*5860*/  @!P1 LEA.HI.X R9, R87, R2, R102, 0x1, P0 ;  /* 0x0000000257099211 */ /* 0x000fe400000f0c66 */
[C---:B------:R-:W-:Y:S04]  /*5870*/  @!P4 LEA R10, P0, R86.reuse, R0, 0x1 ;  /* 0x00000000560ac211 */ /* 0x040fe800078008ff */
[----:B------:R-:W-:Y:S02]  /*5880*/  @!P4 LEA.HI.X R11, R86, R2, R101, 0x1, P0 ;  /* 0x00000002560bc211 */ /* 0x000fe400000f0c65 */
[C---:B------:R-:W-:Y:S04]  /*5890*/  @!P3 LEA R6, P0, R90.reuse, R0, 0x1 ;  /* 0x000000005a06b211 */ /* 0x040fe800078008ff */
[----:B------:R-:W-:Y:S01]  /*58a0*/  @!P3 LEA.HI.X R7, R90, R2, R105, 0x1, P0 ;  /* 0x000000025a07b211 */ /* 0x000fe200000f0c69 */
[----:B-1----:R-:W-:Y:S04]  /*58b0*/  @!P2 ST.E.128 [R4.64], R12 ;  /* 0x0000000c0400a985 */ /* 0x002fe8000c101d06 */
[----:B------:R-:W1:Y:S04]  /*58c0*/  @!P1 LDS.128 R12, [R82+0x6000] ;  /* 0x00600000520c9984 */ /* 0x000e680000000c00 */
[----:B-1----:R1:W-:Y:S01]  /*58d0*/  @!P1 ST.E.128 [R8.64], R12 ;  /* 0x0000000c08009985 */ /* 0x0023e2000c101d06 */
[----:B------:R-:W-:Y:S03]  /*58e0*/  ISETP.GE.AND P1, PT, R94, c[0x0][0x1d4], PT ;  /* 0x000075005e007a0c */ /* 0x000fe60003f26270 */
[----:B------:R-:W2:Y:S10]  /*58f0*/  @!P4 LDS.128 R16, [R81+0x8000] ;  /* 0x008000005110c984 */ /* 0x000eb40000000c00 */
[C---:B------:R-:W-:Y:S04]  /*5900*/  @!P1 LEA R4, P0, R89.reuse, R0, 0x1 ;  /* 0x0000000059049211 */ /* 0x040fe800078008ff */
[----:B------:R-:W-:Y:S02]  /*5910*/  @!P1 LEA.HI.X R5, R89, R2, R104, 0x1, P0 ;  /* 0x0000000259059211 */ /* 0x000fe400000f0c68 */
[----:B------:R-:W-:Y:S11]  /*5920*/  ISETP.GE.AND P0, PT, R93, c[0x0][0x1d4], PT ;  /* 0x000075005d007a0c */ /* 0x000ff60003f06270 */
[----:B------:R-:W-:Y:S02]  /*5930*/  @!UPT UIADD3 URZ, URZ, URZ, URZ ;  /* 0x0000003f3f3ff290 */ /* 0x000fe4000fffe03f */
[C---:B-1----:R-:W-:Y:S04]  /*5940*/  @!P0 LEA R8, P2, R88.reuse, R0, 0x1 ;  /* 0x0000000058088211 */ /* 0x042fe800078408ff */
[----:B------:R-:W-:Y:S01]  /*5950*/  @!P0 LEA.HI.X R9, R88, R2, R103, 0x1, P2 ;  /* 0x0000000258098211 */ /* 0x000fe200010f0c67 */
[----:B--2---:R-:W-:Y:S04]  /*5960*/  @!P4 ST.E.128 [R10.64], R16 ;  /* 0x000000100a00c985 */ /* 0x004fe8000c101d06 */
[----:B------:R-:W1:Y:S04]  /*5970*/  @!P3 LDS.128 R12, [R82+0x8000] ;  /* 0x00800000520cb984 */ /* 0x000e680000000c00 */
[----:B-1----:R-:W-:Y:S04]  /*5980*/  @!P3 ST.E.128 [R6.64], R12 ;  /* 0x0000000c0600b985 */ /* 0x002fe8000c101d06 */
[----:B------:R-:W1:Y:S04]  /*5990*/  @!P1 LDS.128 R12, [R81+0xa000] ;  /* 0x00a00000510c9984 */ /* 0x000e680000000c00 */
[----:B-1----:R-:W-:Y:S04]  /*59a0*/  @!P1 ST.E.128 [R4.64], R12 ;  /* 0x0000000c04009985 */ /* 0x002fe8000c101d06 */
[----:B------:R-:W1:Y:S04]  /*59b0*/  @!P0 LDS.128 R4, [R82+0xa000] ;  /* 0x00a0000052048984 */ /* 0x000e680000000c00 */
[----:B-1----:R1:W-:Y:S02]  /*59c0*/  @!P0 ST.E.128 [R8.64], R4 ;  /* 0x0000000408008985 */ /* 0x0023e4000c101d06 */
.L_x_333:
[----:B------:R-:W-:Y:S05]  /*59d0*/  BSYNC B1 ;  /* 0x0000000000017941 */ /* 0x000fea0003800000 */
.L_x_328:
[----:B---3--:R-:W-:Y:S01]  /*59e0*/  IMAD.IADD R0, R145, 0x1, -R91 ;  /* 0x0000000191007824 */ /* 0x008fe200078e0a5b */
[C---:B-12--5:R-:W-:Y:S01]  /*59f0*/  LEA R2, P0, R79.reuse, R108, 0x6 ;  /* 0x0000006c4f027211 */ /* 0x066fe200078030ff */
[----:B------:R-:W-:Y:S01]  /*5a00*/  IMAD R6, R96, c[0x0][0x208], RZ ;  /* 0x0000820060067a24 */ /* 0x000fe200078e02ff */
[----:B------:R-:W-:Y:S01]  /*5a10*/  ISETP.NE.AND P3, PT, R112, RZ, PT ;  /* 0x000000ff7000720c */ /* 0x000fe20003f65270 */
[----:B------:R-:W-:Y:S01]  /*5a20*/  IMAD.WIDE.U32 R4, R84, c[0x0][0x208], RZ ;  /* 0x0000820054047a25 */ /* 0x000fe200078e00ff */
[----:B------:R-:W-:Y:S01]  /*5a30*/  LEA.HI.X.SX32 R3, R79, R109, 0x6, P0 ;  /* 0x0000006d4f037211 */ /* 0x000fe200000f36ff */
[----:B------:R-:W-:Y:S01]  /*5a40*/  BSSY B0, `(.L_x_350) ;  /* 0x000004e000007945 */ /* 0x000fe20003800000 */
[----:B------:R-:W-:Y:S01]  /*5a50*/  ISETP.GE.AND P0, PT, R0, 0x21, PT ;  /* 0x000000210000780c */ /* 0x000fe20003f06270 */
[----:B------:R-:W-:Y:S05]  /*5a60*/  IMAD R6, R84, c[0x0][0x20c], R6 ;  /* 0x0000830054067a24 */ /* 0x000fea00078e0206 */
[----:B------:R-:W-:Y:S01]  /*5a70*/  IADD3 R5, R5, R6, RZ ;  /* 0x0000000605057210 */ /* 0x000fe20007ffe0ff */
[----:B------:R-:W-:Y:S04]  /*5a80*/  IMAD R6, R97, c[0x0][0x218], RZ ;  /* 0x0000860061067a24 */ /* 0x000fe800078e02ff */
[C---:B------:R-:W-:Y:S02]  /*5a90*/  IMAD.WIDE.U32 R4, R83.reuse, c[0x0][0x218], R4 ;  /* 0x0000860053047a25 */ /* 0x040fe400078e0004 */
[----:B------:R-:W-:Y:S02]  /*5aa0*/  @P0 IADD3 R11, P1, R2, 0x20, RZ ;  /* 0x00000020020b0810 */ /* 0x000fe40007f3e0ff */
[----:B------:R-:W-:Y:S03]  /*5ab0*/  IMAD R6, R83, c[0x0][0x21c], R6 ;  /* 0x0000870053067a24 */ /* 0x000fe600078e0206 */
[----:B------:R-:W-:Y:S01]  /*5ac0*/  @P0 IMAD.X R12, RZ, RZ, R3, P1 ;  /* 0x000000ffff0c0224 */ /* 0x000fe200008e0603 */
[----:B------:R-:W-:Y:S04]  /*5ad0*/  IADD3 R8, P1, R164, R4, RZ ;  /* 0x00000004a4087210 */ /* 0x000fe80007f3e0ff */
[----:B------:R-:W-:Y:S02]  /*5ae0*/  IADD3.X R10, R146, R5, R6, P1, !PT ;  /* 0x00000005920a7210 */ /* 0x000fe40000ffe406 */
[----:B------:R-:W-:Y:S11]  /*5af0*/  ISETP.GE.AND P1, PT, R0, 0x1, PT ;  /* 0x000000010000780c */ /* 0x000ff60003f26270 */
[----:B------:R-:W-:Y:S02]  /*5b00*/  @!UPT UIADD3 URZ, URZ, URZ, URZ ;  /* 0x0000003f3f3ff290 */ /* 0x000fe4000fffe03f */
[----:B------:R-:W-:Y:S01]  /*5b10*/  @P1 MOV R5, R110 ;  /* 0x0000006e00051202 */ /* 0x000fe20000000f00 */
[----:B------:R-:W-:Y:S02]  /*5b20*/  @P1 IMAD R0, R3, c[0x0][0x258], RZ ;  /* 0x0000960003001a24 */ /* 0x000fe400078e02ff */
[----:B------:R-:W-:Y:S04]  /*5b30*/  @P1 IMAD.MOV.U32 R4, RZ, RZ, R106 ;  /* 0x000000ffff041224 */ /* 0x000fe800078e006a */
[C---:B------:R-:W-:Y:S04]  /*5b40*/  @P1 IMAD.WIDE.U32 R4, R2.reuse, c[0x0][0x258], R4 ;  /* 0x0000960002041a25 */ /* 0x040fe800078e0004 */
[----:B------:R-:W-:Y:S01]  /*5b50*/  @P1 IMAD R2, R2, c[0x0][0x25c], R0 ;  /* 0x0000970002021a24 */ /* 0x000fe200078e0200 */
[----:B------:R-:W-:Y:S01]  /*5b60*/  @P1 LEA R6, P2, R4, c[0x0][0x250], 0x1 ;  /* 0x0000940004061a11 */ /* 0x000fe200078408ff */
[----:B------:R-:W-:Y:S02]  /*5b70*/  @P0 IMAD R0, R12, c[0x0][0x258], RZ ;  /* 0x000096000c000a24 */ /* 0x000fe400078e02ff */
[----:B------:R-:W-:Y:S02]  /*5b80*/  @P1 IMAD.IADD R2, R5, 0x1, R2 ;  /* 0x0000000105021824 */ /* 0x000fe400078e0202 */
[----:B------:R-:W-:Y:S02]  /*5b90*/  @P0 IMAD.MOV.U32 R5, RZ, RZ, R110 ;  /* 0x000000ffff050224 */ /* 0x000fe400078e006e */
[C---:B------:R-:W-:Y:S01]  /*5ba0*/  @P0 IMAD R0, R11.reuse, c[0x0][0x25c], R0 ;  /* 0x000097000b000a24 */ /* 0x040fe200078e0200 */
[----:B------:R-:W-:Y:S02]  /*5bb0*/  @P1 LEA.HI.X R7, R4, c[0x0][0x254], R2, 0x1, P2 ;  /* 0x0000950004071a11 */ /* 0x000fe400010f0c02 */
[----:B------:R-:W-:Y:S02]  /*5bc0*/  @P0 MOV R4, R106 ;  /* 0x0000006a00040202 */ /* 0x000fe40000000f00 */
[C---:B------:R-:W-:Y:S01]  /*5bd0*/  LEA R9, P2, R8.reuse, c[0x0][0x1f8], 0x1 ;  /* 0x00007e0008097a11 */ /* 0x040fe200078408ff */
[----:B------:R-:W-:Y:S01]  /*5be0*/  @!PT LDS RZ, [RZ] ;  /* 0x00000000fffff984 */ /* 0x000fe20000000800 */
[----:B------:R-:W-:Y:S01]  /*5bf0*/  @!PT LDS RZ, [RZ] ;  /* 0x00000000fffff984 */ /* 0x000fe20000000800 */
[----:B------:R-:W-:Y:S01]  /*5c00*/  @!PT LDS RZ, [RZ] ;  /* 0x00000000fffff984 */ /* 0x000fe20000000800 */
[----:B------:R1:W-:Y:S02]  /*5c10*/  @P1 LDGSTS.E.BYPASS.LTC128B.128 [R80+0x100], [R6.64], !P3 ;  /* 0x0010000006501fae */ /* 0x0003e4000d901d46 */
[----:B------:R-:W-:Y:S01]  /*5c20*/  @P0 IMAD.WIDE.U32 R4, R11, c[0x0][0x258], R4 ;  /* 0x000096000b040a25 */ /* 0x000fe200078e0004 */
[----:B------:R-:W-:Y:S01]  /*5c30*/  LEA.HI.X R8, R8, c[0x0][0x1fc], R10, 0x1, P2 ;  /* 0x00007f0008087a11 */ /* 0x000fe200010f0c0a */
[----:B------:R1:W-:Y:S03]  /*5c40*/  @P1 LDGSTS.E.BYPASS.LTC128B.128 [R80+0x2100], [R6.64+0x80], !P6 ;  /* 0x0210008006501fae */ /* 0x0003e6000f101d46 */
[C---:B------:R-:W-:Y:S01]  /*5c50*/  @P0 LEA R2, P2, R4.reuse, c[0x0][0x250], 0x1 ;  /* 0x0000940004020a11 */ /* 0x040fe200078408ff */
[----:B------:R1:W-:Y:S01]  /*5c60*/  @P1 LDGSTS.E.BYPASS.LTC128B.128 [R80+0x4100], [R6.64+0x100], !P5 ;  /* 0x0410010006501fae */ /* 0x0003e2000e901d46 */
[----:B------:R-:W-:Y:S04]  /*5c70*/  @P0 IADD3 R0, R5, R0, RZ ;  /* 0x0000000005000210 */ /* 0x000fe80007ffe0ff */
[----:B------:R-:W-:Y:S02]  /*5c80*/  @P0 LEA.HI.X R3, R4, c[0x0][0x254], R0, 0x1, P2 ;  /* 0x0000950004030a11 */ /* 0x000fe400010f0c00 */
[----:B------:R1:W2:Y:S04]  /*5c90*/  SHFL.IDX PT, R0, R9, RZ, 0x1c1f ;  /* 0x001c1fff09007589 */ /* 0x0002a800000e0000 */
[----:B------:R3:W-:Y:S04]  /*5ca0*/  @P0 LDGSTS.E.BYPASS.LTC128B.128 [R80+0x1100], [R2.64], !P3 ;  /* 0x0110000002500fae */ /* 0x0007e8000d901d46 */
[----:B------:R3:W-:Y:S04]  /*5cb0*/  @P0 LDGSTS.E.BYPASS.LTC128B.128 [R80+0x3100], [R2.64+0x80], !P6 ;  /* 0x0310008002500fae */ /* 0x0007e8000f101d46 */
[----:B------:R3:W-:Y:S01]  /*5cc0*/  @P0 LDGSTS.E.BYPASS.LTC128B.128 [R80+0x5100], [R2.64+0x100], !P5 ;  /* 0x0510010002500fae */ /* 0x0007e2000e901d46 */
[----:B------:R-:W-:Y:S03]  /*5cd0*/  ISETP.GT.AND P0, PT, R85, R92, PT ;  /* 0x0000005c5500720c */ /* 0x000fe60003f04270 */
[----:B------:R-:W0:Y:S04]  /*5ce0*/  LDGDEPBAR ;  /* 0x00000000000079af */ /* 0x000e280000000000 */
[----:B---3--:R1:W3:Y:S01]  /*5cf0*/  SHFL.IDX PT, R2, R8, RZ, 0x1c1f ;  /* 0x001c1fff08027589 */ /* 0x0082e200000e0000 */
[----:B------:R-:W-:Y:S04]  /*5d00*/  DEPBAR.LE SB0, 0x0 ;  /* 0x000080000000791a */ /* 0x000fe80000000000 */
[----:B------:R-:W-:Y:S06]  /*5d10*/  BAR.SYNC.DEFER_BLOCKING 0x0 ;  /* 0x0000000000007b1d */ /* 0x000fec0000010000 */
[----:B------:R-:W-:-:S05]  /*5d20*/  @!P0 BRA `(.L_x_351) ;  /* 0x000001f000008947 */ /* 0x000fca0003800000 */
[----:B--2---:R-:W-:Y:S02]  /*5d30*/  ISETP.GE.AND P2, PT, R24, c[0x0][0x1d4], PT ;  /* 0x0000750018007a0c */ /* 0x004fe40003f46270 */
[----:B------:R-:W-:Y:S02]  /*5d40*/  ISETP.GE.AND P1, PT, R27, c[0x0][0x1d4], PT ;  /* 0x000075001b007a0c */ /* 0x000fe40003f26270 */
[----:B------:R-:W-:Y:S02]  /*5d50*/  ISETP.GE.AND P4, PT, R26, c[0x0][0x1d4], PT ;  /* 0x000075001a007a0c */ /* 0x000fe40003f86270 */
[----:B------:R-:W-:Y:S07]  /*5d60*/  ISETP.GE.AND P3, PT, R95, c[0x0][0x1d4], PT ;  /* 0x000075005f007a0c */ /* 0x000fee0003f66270 */
[----:B------:R-:W2:Y:S01]  /*5d70*/  @!P2 LDS.128 R12, [R81] ;  /* 0x00000000510ca984 */ /* 0x000ea20000000c00 */
[C---:B------:R-:W-:Y:S04]  /*5d80*/  @!P2 LEA R4, P0, R24.reuse, R0, 0x1 ;  /* 0x000000001804a211 */ /* 0x040fe800078008ff */
[----:B---3--:R-:W-:Y:S02]  /*5d90*/  @!P2 LEA.HI.X R5, R24, R2, R25, 0x1, P0 ;  /* 0x000000021805a211 */ /* 0x008fe400000f0c19 */
[C---:B-1----:R-:W-:Y:S04]  /*5da0*/  @!P1 LEA R8, P0, R87.reuse, R0, 0x1 ;  /* 0x0000000057089211 */ /* 0x042fe800078008ff */
[----:B------:R-:W-:Y:S02]  /*5db0*/  @!P1 LEA.HI.X R9, R87, R2, R102, 0x1, P0 ;  /* 0x0000000257099211 */ /* 0x000fe400000f0c66 */
[C---:B------:R-:W-:Y:S04]  /*5dc0*/  @!P4 LEA R10, P0, R86.reuse, R0, 0x1 ;  /* 0x00000000560ac211 */ /* 0x040fe800078008ff */
[----:B------:R-:W-:Y:S02]  /*5dd0*/  @!P4 LEA.HI.X R11, R86, R2, R101, 0x1, P0 ;  /* 0x00000002560bc211 */ /* 0x000fe400000f0c65 */
[C---:B------:R-:W-:Y:S04]  /*5de0*/  @!P3 LEA R6, P0, R90.reuse, R0, 0x1 ;  /* 0x000000005a06b211 */ /* 0x040fe800078008ff */
[----:B------:R-:W-:Y:S01]  /*5df0*/  @!P3 LEA.HI.X R7, R90, R2, R105, 0x1, P0 ;  /* 0x000000025a07b211 */ /* 0x000fe200000f0c69 */
[----:B--2---:R-:W-:Y:S04]  /*5e00*/  @!P2 ST.E.128 [R4.64], R12 ;  /* 0x0000000c0400a985 */ /* 0x004fe8000c101d06 */
[----:B------:R-:W1:Y:S04]  /*5e10*/  @!P1 LDS.128 R12, [R82] ;  /* 0x00000000520c9984 */ /* 0x000e680000000c00 */
        /* <DEDUP_REMOVED lines=16> */
.L_x_351:
[----:B--2---:R-:W-:Y:S05]  /*5f20*/  BSYNC B0 ;  /* 0x0000000000007941 */ /* 0x004fea0003800000 */
.L_x_350:
[C---:B------:R-:W-:Y:S02]  /*5f30*/  ISETP.GT.AND P0, PT, R79.reuse, R144, PT ;  /* 0x000000904f00720c */ /* 0x040fe40003f04270 */
[----:B------:R-:W-:Y:S02]  /*5f40*/  IADD3 R79, R79, -0x1, RZ ;  /* 0xffffffff4f4f7810 */ /* 0x000fe40007ffe0ff */
[----:B------:R-:W-:Y:S09]  /*5f50*/  ISETP.NE.AND P2, PT, R112, RZ, PT ;  /* 0x000000ff7000720c */ /* 0x000ff20003f45270 */
[----:B---3--:R-:W-:Y:S01]  /*5f60*/  @P0 SHF.R.S32.HI R2, RZ, 0x1f, R79 ;  /* 0x0000001fff020819 */ /* 0x008fe2000001144f */
[----:B------:R-:W-:Y:S02]  /*5f70*/  @P0 IMAD R0, R158, R79, RZ ;  /* 0x0000004f9e000224 */ /* 0x000fe400078e02ff */
[----:B-1----:R-:W-:Y:S02]  /*5f80*/  @P0 IMAD.MOV.U32 R4, RZ, RZ, R116 ;  /* 0x000000ffff040224 */ /* 0x002fe400078e0074 */
[----:B------:R-:W-:Y:S02]  /*5f90*/  @P0 IMAD.MOV.U32 R5, RZ, RZ, R115 ;  /* 0x000000ffff050224 */ /* 0x000fe400078e0073 */
[-C--:B------:R-:W-:Y:S02]  /*5fa0*/  @P0 IMAD R0, R2, R162.reuse, R0 ;  /* 0x000000a202000224 */ /* 0x080fe400078e0200 */
[----:B------:R-:W-:Y:S04]  /*5fb0*/  @P0 IMAD.WIDE.U32 R4, R79, R162, R4 ;  /* 0x000000a24f040225 */ /* 0x000fe800078e0004 */
[----:B------:R-:W-:Y:S01]  /*5fc0*/  @P0 IMAD.IADD R0, R5, 0x1, R0 ;  /* 0x0000000105000824 */ /* 0x000fe200078e0200 */
[C---:B------:R-:W-:Y:S04]  /*5fd0*/  @P0 LEA R2, P1, R4.reuse, c[0x0][0x220], 0x1 ;  /* 0x0000880004020a11 */ /* 0x040fe800078208ff */
        /* <DEDUP_REMOVED lines=14> */
[----:B------:R-:W2:Y:S04]  /*60c0*/  LDL R223, [R1+0x64] ;  /* 0x0000640001df7983 */ /* 0x000ea80000100800 */
[----:B------:R3:W5:Y:S04]  /*60d0*/  LDL R13, [R1+0x58] ;  /* 0x00005800010d7983 */ /* 0x0007680000100800 */
[----:B------:R-:W-:Y:S01]  /*60e0*/  BAR.SYNC.DEFER_BLOCKING 0x0 ;  /* 0x0000000000007b1d */ /* 0x000fe20000010000 */
[----:B--2---:R-:W-:-:S04]  /*60f0*/  IADD3 R0, R223, 0x3f, RZ ;  /* 0x0000003fdf007810 */ /* 0x004fc80007ffe0ff */
[----:B-1----:R-:W-:-:S04]  /*6100*/  SHF.R.S32.HI R2, RZ, 0x1f, R0 ;  /* 0x0000001fff027819 */ /* 0x002fc80000011400 */
[----:B------:R-:W-:-:S04]  /*6110*/  LEA.HI R0, R2, R0, RZ, 0x6 ;  /* 0x0000000002007211 */ /* 0x000fc800078f30ff */
[----:B------:R-:W-:Y:S02]  /*6120*/  SHF.R.S32.HI R5, RZ, 0x6, R0 ;  /* 0x00000006ff057819 */ /* 0x000fe40000011400 */
.L_x_327:
[----:B---3--:R-:W-:Y:S01]  /*6130*/  IMAD.MOV.U32 R0, RZ, RZ, c[0x0][0x2c4] ;  /* 0x0000b100ff007624 */ /* 0x008fe200078e00ff */
[----:B------:R2:W-:Y:S01]  /*6140*/  STL.64 [R1], R168 ;  /* 0x000000a801007387 */ /* 0x0005e20000100a00 */
[----:B------:R-:W-:-:S03]  /*6150*/  IMAD.MOV.U32 R6, RZ, RZ, c[0x0][0x32c] ;  /* 0x0000cb00ff067624 */ /* 0x000fc600078e00ff */
[----:B------:R-:W-:Y:S02]  /*6160*/  ISETP.NE.AND P2, PT, R0, 0x1, PT ;  /* 0x000000010000780c */ /* 0x000fe40003f45270 */
[----:B------:R-:W-:Y:S02]  /*6170*/  IADD3 R0, R153, 0x7f, RZ ;  /* 0x0000007f99007810 */ /* 0x000fe40007ffe0ff */
[----:B------:R-:W-:-:S09]  /*6180*/  ISETP.GE.AND P1, PT, R6, 0x1, PT ;  /* 0x000000010600780c */ /* 0x000fd20003f26270 */
[----:B------:R-:W-:-:S05]  /*6190*/  @P2 IMAD.HI.U32 R2, R0, c[0x0][0x2c8], RZ ;  /* 0x0000b20000022a27 */ /* 0x000fca00078e00ff */
[----:B------:R-:W-:-:S04]  /*61a0*/  @P2 SHF.R.U32.HI R0, RZ, c[0x0][0x2cc], R2 ;  /* 0x0000b300ff002a19 */ /* 0x000fc80000011602 */
[----:B------:R-:W-:-:S05]  /*61b0*/  IADD3 R0, R0, 0x1, R223 ;  /* 0x0000000100007810 */ /* 0x000fca0007ffe0df */
[----:B-----5:R-:W-:-:S05]  /*61c0*/  IMAD.IADD R2, R0, 0x1, -R13 ;  /* 0x0000000100027824 */ /* 0x020fca00078e0a0d */
[----:B------:R-:W-:Y:S01]  /*61d0*/  IADD3 R3, R2, c[0x0][0x328], RZ ;  /* 0x0000ca0002037a10 */ /* 0x000fe20007ffe0ff */
[----:B------:R-:W-:Y:S05]  /*61e0*/  @!P1 BRA `(.L_x_353) ;  /* 0x0000010000009947 */ /* 0x000fea0003800000 */
[C---:B--2---:R-:W-:Y:S01]  /*61f0*/  ISETP.GT.AND P0, PT, R2.reuse, RZ, PT ;  /* 0x000000ff0200720c */ /* 0x044fe20003f04270 */
[----:B------:R-:W-:Y:S01]  /*6200*/  BSSY B0, `(.L_x_354) ;  /* 0x000000c000007945 */ /* 0x000fe20003800000 */
        /* <DEDUP_REMOVED lines=8> */
.L_x_355:
[----:B------:R-:W-:-:S13]  /*6290*/  ISETP.NE.AND P0, PT, R6, 0x1, PT ;  /* 0x000000010600780c */ /* 0x000fda0003f05270 */
[----:B------:R-:W-:-:S05]  /*62a0*/  @P0 IMAD.HI.U32 R2, R0, c[0x0][0x330], RZ ;  /* 0x0000cc0000020a27 */ /* 0x000fca00078e00ff */
[----:B------:R-:W-:Y:S02]  /*62b0*/  @P0 SHF.R.U32.HI R0, RZ, c[0x0][0x334], R2 ;  /* 0x0000cd00ff000a19 */ /* 0x000fe40000011602 */
.L_x_356:
[----:B------:R-:W-:Y:S05]  /*62c0*/  BSYNC B0 ;  /* 0x0000000000007941 */ /* 0x000fea0003800000 */
.L_x_354:
[----:B------:R-:W-:-:S05]  /*62d0*/  IMAD R0, R0, R6, c[0x0][0x32c] ;  /* 0x0000cb0000007624 */ /* 0x000fca00078e0206 */
[----:B------:R-:W-:-:S04]  /*62e0*/  IMNMX R3, R3, R0, PT ;  /* 0x0000000003037217 */ /* 0x000fc80003800200 */
.L_x_353:
[----:B--2---:R-:W-:Y:S01]  /*62f0*/  IADD3 R2, R3, 0x3f, RZ ;  /* 0x0000003f03027810 */ /* 0x004fe20007ffe0ff */
[----:B------:R-:W-:-:S03]  /*6300*/  @P2 IMAD.HI.U32 R3, R153, c[0x0][0x2c8], RZ ;  /* 0x0000b20099032a27 */ /* 0x000fc600078e00ff */
[----:B------:R-:W-:Y:S01]  /*6310*/  SHF.R.S32.HI R4, RZ, 0x1f, R2 ;  /* 0x0000001fff047819 */ /* 0x000fe20000011402 */
[----:B------:R-:W-:Y:S01]  /*6320*/  IMAD.MOV.U32 R0, RZ, RZ, R153 ;  /* 0x000000ffff007224 */ /* 0x000fe200078e0099 */
[----:B------:R-:W-:Y:S02]  /*6330*/  @P2 SHF.R.U32.HI R0, RZ, c[0x0][0x2cc], R3 ;  /* 0x0000b300ff002a19 */ /* 0x000fe40000011603 */
[----:B------:R-:W-:Y:S02]  /*6340*/  LEA.HI R2, R4, R2, RZ, 0x6 ;  /* 0x0000000204027211 */ /* 0x000fe400078f30ff */
[----:B------:R-:W-:Y:S02]  /*6350*/  IADD3 R0, R0, R223, -R13 ;  /* 0x000000df00007210 */ /* 0x000fe40007ffe80d */
[----:B------:R-:W-:Y:S02]  /*6360*/  SHF.R.S32.HI R2, RZ, 0x6, R2 ;  /* 0x00000006ff027819 */ /* 0x000fe40000011402 */
[----:B------:R-:W-:-:S02]  /*6370*/  IADD3 R3, R0, -c[0x0][0x324], RZ ;  /* 0x8000c90000037a10 */ /* 0x000fc40007ffe0ff */
[----:B------:R-:W-:Y:S01]  /*6380*/  IMNMX R201, R2, R5, PT ;  /* 0x0000000502c97217 */ /* 0x000fe20003800200 */
[----:B------:R-:W-:Y:S05]  /*6390*/  @!P1 BRA `(.L_x_357) ;  /* 0x000000f000009947 */ /* 0x000fea0003800000 */
[----:B------:R-:W-:Y:S01]  /*63a0*/  ISETP.GT.AND P0, PT, R0, -0x1, PT ;  /* 0xffffffff0000780c */ /* 0x000fe20003f04270 */
[----:B------:R-:W-:-:S12]  /*63b0*/  BSSY B0, `(.L_x_358) ;  /* 0x000000b000007945 */ /* 0x000fd80003800000 */
[----:B------:R-:W-:Y:S05]  /*63c0*/  @P0 BRA `(.L_x_359) ;  /* 0x0000006000000947 */ /* 0x000fea0003800000 */
[----:B------:R-:W-:Y:S02]  /*63d0*/  ISETP.NE.AND P0, PT, R6, 0x1, PT ;  /* 0x000000010600780c */ /* 0x000fe40003f05270 */
[----:B------:R-:W-:-:S11]  /*63e0*/  LOP3.LUT R0, RZ, R0, RZ, 0x33, !PT ;  /* 0x00000000ff007212 */ /* 0x000fd600078e33ff */
[----:B------:R-:W-:-:S05]  /*63f0*/  @P0 IMAD.HI.U32 R2, R0, c[0x0][0x330], RZ ;  /* 0x0000cc0000020a27 */ /* 0x000fca00078e00ff */
[----:B------:R-:W-:-:S04]  /*6400*/  @P0 SHF.R.U32.HI R0, RZ, c[0x0][0x334], R2 ;  /* 0x0000cd00ff000a19 */ /* 0x000fc80000011602 */
[----:B------:R-:W-:Y:S01]  /*6410*/  LOP3.LUT R0, RZ, R0, RZ, 0x33, !PT ;  /* 0x00000000ff007212 */ /* 0x000fe200078e33ff */
[----:B------:R-:W-:Y:S05]  /*6420*/  BRA `(.L_x_360) ;  /* 0x0000003000007947 */ /* 0x000fea0003800000 */
.L_x_359:
[----:B------:R-:W-:-:S13]  /*6430*/  ISETP.NE.AND P0, PT, R6, 0x1, PT ;  /* 0x000000010600780c */ /* 0x000fda0003f05270 */
[----:B------:R-:W-:-:S05]  /*6440*/  @P0 IMAD.HI.U32 R2, R0, c[0x0][0x330], RZ ;  /* 0x0000cc0000020a27 */ /* 0x000fca00078e00ff */
[----:B------:R-:W-:Y:S02]  /*6450*/  @P0 SHF.R.U32.HI R0, RZ, c[0x0][0x334], R2 ;  /* 0x0000cd00ff000a19 */ /* 0x000fe40000011602 */
.L_x_360:
[----:B------:R-:W-:Y:S05]  /*6460*/  BSYNC B0 ;  /* 0x0000000000007941 */ /* 0x000fea0003800000 */
.L_x_358:
[----:B------:R-:W-:-:S05]  /*6470*/  IMAD R0, R0, c[0x0][0x32c], RZ ;  /* 0x0000cb0000007a24 */ /* 0x000fca00078e02ff */
[----:B------:R-:W-:-:S04]  /*6480*/  IMNMX R3, R3, R0, !PT ;  /* 0x0000000003037217 */ /* 0x000fc80007800200 */
.L_x_357:
[----:B------:R-:W-:Y:S01]  /*6490*/  SHF.R.S32.HI R0, RZ, 0x1f, R3 ;  /* 0x0000001fff007819 */ /* 0x000fe20000011403 */
[----:B------:R-:W-:Y:S01]  /*64a0*/  CS2R R98, SRZ ;  /* 0x0000000000627805 */ /* 0x000fe2000001ff00 */
[----:B------:R-:W-:Y:S01]  /*64b0*/  PLOP3.LUT P1, PT, PT, PT, PT, 0x80, 0x0 ;  /* 0x000000000000781c */ /* 0x000fe20003f2f070 */
[----:B------:R-:W-:Y:S01]  /*64c0*/  CS2R R14, SRZ ;  /* 0x00000000000e7805 */ /* 0x000fe2000001ff00 */
[----:B------:R-:W-:Y:S01]  /*64d0*/  LEA.HI R0, R0, R3, RZ, 0x6 ;  /* 0x0000000300007211 */ /* 0x000fe200078f30ff */
[----:B------:R-:W-:Y:S01]  /*64e0*/  IMAD.MOV.U32 R96, RZ, RZ, RZ ;  /* 0x000000ffff607224 */ /* 0x000fe200078e00ff */
[----:B------:R-:W-:Y:S01]  /*64f0*/  CS2R R8, SRZ ;  /* 0x0000000000087805 */ /* 0x000fe2000001ff00 */
[----:B------:R-:W-:Y:S01]  /*6500*/  IMAD.MOV.U32 R94, RZ, RZ, RZ ;  /* 0x000000ffff5e7224 */ /* 0x000fe200078e00ff */
[----:B------:R-:W-:Y:S01]  /*6510*/  SHF.R.S32.HI R0, RZ, 0x6, R0 ;  /* 0x00000006ff007819 */ /* 0x000fe20000011400 */
[----:B-1----:R-:W-:Y:S01]  /*6520*/  CS2R R10, SRZ ;  /* 0x00000000000a7805 */ /* 0x002fe2000001ff00 */
[----:B------:R-:W-:Y:S01]  /*6530*/  MOV R92, RZ ;  /* 0x000000ff005c7202 */ /* 0x000fe20000000f00 */
[----:B------:R-:W-:Y:S01]  /*6540*/  IMAD.MOV.U32 R90, RZ, RZ, RZ ;  /* 0x000000ffff5a7224 */ /* 0x000fe200078e00ff */
[----:B------:R-:W-:Y:S01]  /*6550*/  IMNMX R225, RZ, R0, !PT ;  /* 0x00000000ffe17217 */ /* 0x000fe20007800200 */
[----:B------:R-:W-:Y:S01]  /*6560*/  IMAD.MOV.U32 R88, RZ, RZ, RZ ;  /* 0x000000ffff587224 */ /* 0x000fe200078e00ff */
[----:B------:R-:W-:Y:S01]  /*6570*/  MOV R12, RZ ;  /* 0x000000ff000c7202 */ /* 0x000fe20000000f00 */
[----:B------:R-:W-:Y:S01]  /*6580*/  IMAD.MOV.U32 R86, RZ, RZ, RZ ;  /* 0x000000ffff567224 */ /* 0x000fe200078e00ff */
[----:B------:R-:W-:Y:S01]  /*6590*/  ISETP.GT.AND P0, PT, R201, R225, PT ;  /* 0x000000e1c900720c */ /* 0x000fe20003f04270 */
[----:B------:R-:W-:Y:S01]  /*65a0*/  CS2R R16, SRZ ;  /* 0x0000000000107805 */ /* 0x000fe2000001ff00 */
[----:B------:R-:W-:Y:S01]  /*65b0*/  IMAD.MOV.U32 R84, RZ, RZ, RZ ;  /* 0x000000ffff547224 */ /* 0x000fe200078e00ff */
[----:B------:R-:W-:Y:S01]  /*65c0*/  MOV R82, RZ ;  /* 0x000000ff00527202 */ /* 0x000fe20000000f00 */
[----:B------:R-:W-:Y:S01]  /*65d0*/  CS2R R18, SRZ ;  /* 0x0000000000127805 */ /* 0x000fe2000001ff00 */
[----:B------:R-:W-:Y:S01]  /*65e0*/  IMAD.MOV.U32 R80, RZ, RZ, RZ ;  /* 0x000000ffff507224 */ /* 0x000fe200078e00ff */
[----:B------:R-:W-:Y:S01]  /*65f0*/  CS2R R20, SRZ ;  /* 0x0000000000147805 */ /* 0x000fe2000001ff00 */
[----:B------:R-:W-:Y:S01]  /*6600*/  IMAD.MOV.U32 R78, RZ, RZ, RZ ;  /* 0x000000ffff4e7224 */ /* 0x000fe200078e00ff */
[----:B------:R-:W-:Y:S01]  /*6610*/  MOV R76, RZ ;  /* 0x000000ff004c7202 */ /* 0x000fe20000000f00 */
[----:B------:R-:W-:Y:S01]  /*6620*/  CS2R R74, SRZ ;  /* 0x00000000004a7805 */ /* 0x000fe2000001ff00 */
[----:B------:R-:W-:Y:S01]  /*6630*/  IMAD.MOV.U32 R72, RZ, RZ, RZ ;  /* 0x000000ffff487224 */ /* 0x000fe200078e00ff */
[----:B------:R-:W-:Y:S01]  /*6640*/  CS2R R70, SRZ ;  /* 0x0000000000467805 */ /* 0x000fe2000001ff00 */
[----:B------:R-:W-:Y:S01]  /*6650*/  MOV R23, RZ ;  /* 0x000000ff00177202 */ /* 0x000fe20000000f00 */
[----:B----4-:R-:W-:Y:S01]  /*6660*/  IMAD.MOV.U32 R68, RZ, RZ, RZ ;  /* 0x000000ffff447224 */ /* 0x010fe200078e00ff */
[----:B------:R-:W-:Y:S01]  /*6670*/  CS2R R66, SRZ ;  /* 0x0000000000427805 */ /* 0x000fe2000001ff00 */
[----:B------:R-:W-:Y:S01]  /*6680*/  CS2R R24, SRZ ;  /* 0x0000000000187805 */ /* 0x000fe2000001ff00 */
[----:B------:R-:W-:Y:S01]  /*6690*/  MOV R64, RZ ;  /* 0x000000ff00407202 */ /* 0x000fe20000000f00 */
[----:B------:R-:W-:Y:S01]  /*66a0*/  CS2R R62, SRZ ;  /* 0x00000000003e7805 */ /* 0x000fe2000001ff00 */
[----:B------:R-:W-:Y:S01]  /*66b0*/  IMAD.MOV.U32 R60, RZ, RZ, RZ ;  /* 0x000000ffff3c7224 */ /* 0x000fe200078e00ff */
        /* <DEDUP_REMOVED lines=12> */
[----:B------:R-:W-:Y:S01]  /*6780*/  CS2R R40, SRZ ;  /* 0x0000000000287805 */ /* 0x000fe2000001ff00 */
[----:B------:R-:W-:Y:S01]  /*6790*/  CS2R R38, SRZ ;  /* 0x0000000000267805 */ /* 0x000fe2000001ff00 */
[----:B------:R-:W-:Y:S01]  /*67a0*/  MOV R36, RZ ;  /* 0x000000ff00247202 */ /* 0x000fe20000000f00 */
[----:B------:R-:W-:Y:S01]  /*67b0*/  CS2R R134, SRZ ;  /* 0x0000000000867805 */ /* 0x000fe2000001ff00 */
[----:B------:R-:W-:Y:S01]  /*67c0*/  CS2R R32, SRZ ;  /* 0x0000000000207805 */ /* 0x000fe2000001ff00 */
[----:B------:R-:W-:Y:S01]  /*67d0*/  IMAD.MOV.U32 R132, RZ, RZ, RZ ;  /* 0x000000ffff847224 */ /* 0x000fe200078e00ff */
[----:B------:R-:W-:Y:S01]  /*67e0*/  CS2R R130, SRZ ;  /* 0x0000000000827805 */ /* 0x000fe2000001ff00 */
[----:B------:R-:W-:Y:S01]  /*67f0*/  MOV R128, RZ ;  /* 0x000000ff00807202 */ /* 0x000fe20000000f00 */
[----:B------:R-:W-:Y:S01]  /*6800*/  CS2R R126, SRZ ;  /* 0x00000000007e7805 */ /* 0x000fe2000001ff00 */
[----:B------:R-:W-:Y:S01]  /*6810*/  CS2R R34, SRZ ;  /* 0x0000000000227805 */ /* 0x000fe2000001ff00 */
[----:B------:R-:W-:Y:S01]  /*6820*/  IMAD.MOV.U32 R124, RZ, RZ, RZ ;  /* 0x000000ffff7c7224 */ /* 0x000fe200078e00ff */
[----:B------:R-:W-:Y:S01]  /*6830*/  CS2R R122, SRZ ;  /* 0x00000000007a7805 */ /* 0x000fe2000001ff00 */
[----:B------:R-:W-:Y:S01]  /*6840*/  MOV R5, RZ ;  /* 0x000000ff00057202 */ /* 0x000fe20000000f00 */
        /* <DEDUP_REMOVED lines=9> */
[----:B------:R-:W-:Y:S01]  /*68e0*/  IMAD.MOV.U32 R104, RZ, RZ, RZ ;  /* 0x000000ffff687224 */ /* 0x000fe200078e00ff */
[----:B------:R-:W-:Y:S01]  /*68f0*/  MOV R101, RZ ;  /* 0x000000ff00657202 */ /* 0x000fe20000000f00 */
[----:B------:R-:W-:Y:S05]  /*6900*/  @!P0 BRA `(.L_x_361) ;  /* 0x0000fd7000008947 */ /* 0x000fea0003800000 */
[----:B------:R-:W2:Y:S01]  /*6910*/  LDL R0, [R1+0x4c] ;  /* 0x00004c0001007983 */ /* 0x000ea20000100800 */
[----:B------:R-:W-:Y:S01]  /*6920*/  ISETP.NE.U32.AND P6, PT, RZ, c[0x0][0x340], PT ;  /* 0x0000d000ff007a0c */ /* 0x000fe20003fc5070 */
[----:B------:R-:W-:-:S03]  /*6930*/  ULDC.64 UR4, c[0x0][0x18] ;  /* 0x0000060000047ab9 */ /* 0x000fc60000000a00 */
[----:B------:R-:W-:-:S13]  /*6940*/  ISETP.NE.AND.EX P6, PT, RZ, c[0x0][0x344], PT, P6 ;  /* 0x0000d100ff007a0c */ /* 0x000fda0003fc5360 */
[----:B------:R-:W-:-:S04]  /*6950*/  @P6 IMAD.MOV.U32 R2, RZ, RZ, 0x4 ;  /* 0x00000004ff026424 */ /* 0x000fc800078e00ff */
[----:B------:R-:W-:-:S05]  /*6960*/  @P6 IMAD.WIDE R2, R246, R2, c[0x0][0x340] ;  /* 0x0000d000f6026625 */ /* 0x000fca00078e0202 */
[----:B------:R2:W5:Y:S01]  /*6970*/  @P6 LDG.E R25, [R2.64] ;  /* 0x0000000602196981 */ /* 0x000562000c1e1900 */
[----:B------:R-:W-:Y:S01]  /*6980*/  SHF.R.S32.HI R29, RZ, 0x1f, R168 ;  /* 0x0000001fff1d7819 */ /* 0x000fe200000114a8 */
[----:B------:R-:W-:Y:S01]  /*6990*/  UIADD3 UR4, UP0, UR4, 0xc100, URZ ;  /* 0x0000c10004047890 */ /* 0x000fe2000ff1e03f */
[----:B------:R-:W-:Y:S01]  /*69a0*/  ISETP.NE.U32.AND P0, PT, RZ, c[0x0][0x348], PT ;  /* 0x0000d200ff007a0c */ /* 0x000fe20003f05070 */
[----:B------:R-:W1:Y:S01]  /*69b0*/  S2R R22, SR_CTAID.Y ;  /* 0x0000000000167919 */ /* 0x000e620000002600 */
[CC--:B------:R-:W-:Y:S01]  /*69c0*/  LEA.HI R6, R29.reuse, R168.reuse, RZ, 0x3 ;  /* 0x000000a81d067211 */ /* 0x0c0fe200078f18ff */
[----:B------:R-:W-:Y:S01]  /*69d0*/  UIADD3.X UR5, URZ, UR5, URZ, UP0, !UPT ;  /* 0x000000053f057290 */ /* 0x000fe200087fe43f */
[----:B------:R-:W-:Y:S01]  /*69e0*/  ISETP.NE.AND.EX P0, PT, RZ, c[0x0][0x34c], PT, P0 ;  /* 0x0000d300ff007a0c */ /* 0x000fe20003f05300 */
[----:B------:R-:W3:Y:S01]  /*69f0*/  S2R R37, SR_CTAID.Y ;  /* 0x0000000000257919 */ /* 0x000ee20000002600 */
[----:B------:R-:W-:Y:S02]  /*6a00*/  SHF.R.S32.HI R27, RZ, 0x3, R6 ;  /* 0x00000003ff1b7819 */ /* 0x000fe40000011406 */
[----:B------:R-:W-:Y:S01]  /*6a10*/  LEA.HI R26, R29, R168, RZ, 0x4 ;  /* 0x000000a81d1a7211 */ /* 0x000fe200078f20ff */
[----:B------:R-:W-:Y:S01]  /*6a20*/  STL [R1+0x10], R13 ;  /* 0x0000100d01007387 */ /* 0x000fe20000100800 */
[----:B------:R-:W-:-:S02]  /*6a30*/  IADD3 R117, R201, -0x1, RZ ;  /* 0xffffffffc9757810 */ /* 0x000fc40007ffe0ff */
[----:B-1----:R-:W-:-:S05]  /*6a40*/  SHF.R.S32.HI R22, RZ, 0x1f, R22 ;  /* 0x0000001fff167819 */ /* 0x002fca0000011416 */
[----:B------:R-:W-:-:S04]  /*6a50*/  IMAD R5, R22, c[0x0][0x1b8], RZ ;  /* 0x00006e0016057a24 */ /* 0x000fc800078e02ff */
[----:B---3--:R-:W-:Y:S01]  /*6a60*/  IMAD R5, R37, c[0x0][0x1bc], R5 ;  /* 0x00006f0025057a24 */ /* 0x008fe200078e0205 */
[----:B--2---:R-:W-:-:S05]  /*6a70*/  SHF.R.S32.HI R2, RZ, 0x1f, R0 ;  /* 0x0000001fff027819 */ /* 0x004fca0000011400 */
[----:B------:R-:W-:Y:S02]  /*6a80*/  IMAD R4, R2, c[0x0][0x178], RZ ;  /* 0x00005e0002047a24 */ /* 0x000fe400078e02ff */
[----:B------:R-:W-:-:S04]  /*6a90*/  IMAD.WIDE.U32 R2, R0, c[0x0][0x178], RZ ;  /* 0x00005e0000027a25 */ /* 0x000fc800078e00ff */
[----:B------:R-:W-:Y:S01]  /*6aa0*/  IMAD R0, R0, c[0x0][0x17c], R4 ;  /* 0x00005f0000007a24 */ /* 0x000fe200078e0204 */
[----:B------:R-:W-:-:S03]  /*6ab0*/  SHF.R.S32.HI R4, RZ, 0x1f, R246 ;  /* 0x0000001fff047819 */ /* 0x000fc600000114f6 */
[----:B------:R-:W-:Y:S01]  /*6ac0*/  IMAD.IADD R3, R3, 0x1, R0 ;  /* 0x0000000103037824 */ /* 0x000fe200078e0200 */
[----:B------:R-:W-:-:S03]  /*6ad0*/  LOP3.LUT R0, R6, 0xfffffff8, RZ, 0xc0, !PT ;  /* 0xfffffff806007812 */ /* 0x000fc600078ec0ff */
[----:B------:R-:W-:-:S04]  /*6ae0*/  IMAD.WIDE.U32 R2, R37, c[0x0][0x1b8], R2 ;  /* 0x00006e0025027a25 */ /* 0x000fc800078e0002 */
[----:B------:R-:W-:Y:S01]  /*6af0*/  IMAD.IADD R22, R168, 0x1, -R0 ;  /* 0x00000001a8167824 */ /* 0x000fe200078e0a00 */
[----:B------:R-:W-:Y:S01]  /*6b00*/  SEL R0, R4, RZ, !P0 ;  /* 0x000000ff04007207 */ /* 0x000fe20004000000 */
[----:B------:R-:W-:Y:S01]  /*6b10*/  IMAD.IADD R3, R3, 0x1, R5 ;  /* 0x0000000103037824 */ /* 0x000fe200078e0205 */
[----:B------:R-:W-:Y:S01]  /*6b20*/  SEL R4, R246, RZ, !P0 ;  /* 0x000000fff6047207 */ /* 0x000fe20004000000 */
[----:B------:R-:W-:Y:S02]  /*6b30*/  IMAD R8, R22, 0x20, R27 ;  /* 0x0000002016087824 */ /* 0x000fe400078e021b */
[----:B------:R-:W-:Y:S02]  /*6b40*/  IMAD R0, R0, c[0x0][0x1c0], RZ ;  /* 0x0000700000007a24 */ /* 0x000fe400078e02ff */
[----:B------:R-:W-:Y:S02]  /*6b50*/  IMAD.IADD R8, R153, 0x1, R8 ;  /* 0x0000000199087824 */ /* 0x000fe400078e0208 */
[----:B------:R-:W-:-:S02]  /*6b60*/  IMAD R5, R4, c[0x0][0x1c4], R0 ;  /* 0x0000710004057a24 */ /* 0x000fc400078e0200 */
[----:B------:R-:W-:-:S04]  /*6b70*/  @P2 IMAD.HI.U32 R6, R8, c[0x0][0x2c8], RZ ;  /* 0x0000b20008062a27 */ /* 0x000fc800078e00ff */
[----:B------:R-:W-:Y:S01]  /*6b80*/  IMAD.MOV.U32 R0, RZ, RZ, R8 ;  /* 0x000000ffff007224 */ /* 0x000fe200078e0008 */
[----:B------:R-:W-:Y:S01]  /*6b90*/  @P2 SHF.R.U32.HI R0, RZ, c[0x0][0x2cc], R6 ;  /* 0x0000b300ff002a19 */ /* 0x000fe20000011606 */
[----:B------:R-:W-:-:S03]  /*6ba0*/  IMAD.WIDE.U32 R2, R4, c[0x0][0x1c0], R2 ;  /* 0x0000700004027a25 */ /* 0x000fc600078e0002 */
[--C-:B------:R-:W-:Y:S01]  /*6bb0*/  SHF.R.S32.HI R6, RZ, 0x1f, R0.reuse ;  /* 0x0000001fff067819 */ /* 0x100fe20000011400 */
[----:B------:R-:W-:Y:S01]  /*6bc0*/  IMAD.IADD R3, R3, 0x1, R5 ;  /* 0x0000000103037824 */ /* 0x000fe200078e0205 */
[----:B------:R-:W-:Y:S01]  /*6bd0*/  MOV R5, UR5 ;  /* 0x0000000500057c02 */ /* 0x000fe20008000f00 */
[----:B------:R-:W-:Y:S02]  /*6be0*/  IMAD.MOV R7, RZ, RZ, -R0 ;  /* 0x000000ffff077224 */ /* 0x000fe400078e0a00 */
[----:B------:R-:W-:Y:S02]  /*6bf0*/  IMAD R6, R6, c[0x0][0x1b0], RZ ;  /* 0x00006c0006067a24 */ /* 0x000fe400078e02ff */
[----:B------:R-:W-:Y:S02]  /*6c00*/  IMAD.U32 R4, RZ, RZ, UR4 ;  /* 0x00000004ff047e24 */ /* 0x000fe4000f8e00ff */
[C---:B------:R-:W-:Y:S02]  /*6c10*/  IMAD R9, R0.reuse, c[0x0][0x1b4], R6 ;  /* 0x00006d0000097a24 */ /* 0x040fe400078e0206 */
[----:B------:R-:W-:Y:S01]  /*6c20*/  IMAD.WIDE.U32 R2, R0, c[0x0][0x1b0], R2 ;  /* 0x00006c0000027a25 */ /* 0x000fe200078e0002 */
[----:B------:R-:W-:Y:S01]  /*6c30*/  LOP3.LUT R0, R26, 0xfffffff0, RZ, 0xc0, !PT ;  /* 0xfffffff01a007812 */ /* 0x000fe200078ec0ff */
[----:B------:R1:W-:Y:S02]  /*6c40*/  STL.64 [R1+0x8], R4 ;  /* 0x0000080401007387 */ /* 0x0003e40000100a00 */
[----:B------:R-:W-:-:S02]  /*6c50*/  IMAD R6, R7, c[0x0][0x2c4], R8 ;  /* 0x0000b10007067a24 */ /* 0x000fc400078e0208 */
[----:B------:R-:W-:Y:S02]  /*6c60*/  IMAD.SHL.U32 R12, R22, 0x8, RZ ;  /* 0x00000008160c7824 */ /* 0x000fe400078e00ff */
[----:B------:R-:W-:Y:S02]  /*6c70*/  IMAD.IADD R3, R3, 0x1, R9 ;  /* 0x0000000103037824 */ /* 0x000fe400078e0209 */
[----:B------:R-:W-:Y:S01]  /*6c80*/  @!P6 IMAD.MOV.U32 R25, RZ, RZ, R246 ;  /* 0x000000ffff19e224 */ /* 0x000fe200078e00f6 */
[----:B------:R-:W-:Y:S01]  /*6c90*/  IADD3 R20, R12, 0x40, RZ ;  /* 0x000000400c147810 */ /* 0x000fe20007ffe0ff */
[----:B------:R-:W-:Y:S01]  /*6ca0*/  IMAD.WIDE.U32 R2, R6, c[0x0][0x1a8], R2 ;  /* 0x00006a0006027a25 */ /* 0x000fe200078e0002 */
[C---:B------:R-:W-:Y:S02]  /*6cb0*/  IADD3 R21, R12.reuse, 0x80, RZ ;  /* 0x000000800c157810 */ /* 0x040fe40007ffe0ff */
[----:B------:R-:W-:Y:S02]  /*6cc0*/  ISETP.GE.AND P3, PT, R12, c[0x0][0x198], PT ;  /* 0x000066000c007a0c */ /* 0x000fe40003f66270 */
[----:B------:R-:W-:-:S02]  /*6cd0*/  LEA R15, P0, R2, c[0x0][0x160], 0x1 ;  /* 0x00005800020f7a11 */ /* 0x000fc400078008ff */
[----:B------:R-:W-:Y:S02]  /*6ce0*/  ISETP.GE.AND P5, PT, R20, c[0x0][0x198], PT ;  /* 0x0000660014007a0c */ /* 0x000fe40003fa6270 */
[----:B------:R-:W-:Y:S01]  /*6cf0*/  ISETP.GE.AND P4, PT, R21, c[0x0][0x198], PT ;  /* 0x0000660015007a0c */ /* 0x000fe20003f86270 */
[----:B-1----:R-:W-:Y:S01]  /*6d00*/  IMAD.IADD R4, R168, 0x1, -R0 ;  /* 0x00000001a8047824 */ /* 0x002fe200078e0a00 */
[----:B------:R-:W-:Y:S01]  /*6d10*/  SHF.R.S32.HI R5, RZ, 0x1f, R6 ;  /* 0x0000001fff057819 */ /* 0x000fe20000011406 */
[----:B------:R-:W-:-:S03]  /*6d20*/  IMAD.SHL.U32 R0, R27, 0x40, RZ ;  /* 0x000000401b007824 */ /* 0x000fc600078e00ff */
[----:B------:R-:W-:Y:S01]  /*6d30*/  SHF.R.S32.HI R7, RZ, 0x1f, R4 ;  /* 0x0000001fff077819 */ /* 0x000fe20000011404 */
[----:B------:R-:W-:Y:S01]  /*6d40*/  IMAD R5, R5, c[0x0][0x1a8], RZ ;  /* 0x00006a0005057a24 */ /* 0x000fe200078e02ff */
[----:B------:R-:W-:Y:S02]  /*6d50*/  LOP3.LUT R0, R0, 0x1c0, RZ, 0xc0, !PT ;  /* 0x000001c000007812 */ /* 0x000fe400078ec0ff */
[----:B------:R-:W-:Y:S01]  /*6d60*/  LEA.HI R28, R7, R4, RZ, 0x3 ;  /* 0x00000004071c7211 */ /* 0x000fe200078f18ff */
[----:B------:R-:W-:Y:S01]  /*6d70*/  IMAD R9, R6, c[0x0][0x1ac], R5 ;  /* 0x00006b0006097a24 */ /* 0x000fe200078e0205 */
[----:B------:R-:W-:Y:S02]  /*6d80*/  LEA.HI R5, R29, R168, RZ, 0x6 ;  /* 0x000000a81d057211 */ /* 0x000fe400078f30ff */
[----:B------:R-:W-:Y:S02]  /*6d90*/  SHF.R.U32.HI R8, RZ, 0x3, R0 ;  /* 0x00000003ff087819 */ /* 0x000fe40000011600 */
[----:B------:R-:W-:Y:S01]  /*6da0*/  LOP3.LUT R7, R0, 0x38, R12, 0xf8, !PT ;  /* 0x0000003800077812 */ /* 0x000fe200078ef80c */
[----:B------:R-:W-:Y:S01]  /*6db0*/  IMAD.SHL.U32 R5, R5, 0x8, RZ ;  /* 0x0000000805057824 */ /* 0x000fe200078e00ff */
[----:B------:R-:W-:-:S02]  /*6dc0*/  LOP3.LUT R0, R28, 0xfffffff8, RZ, 0xc0, !PT ;  /* 0xfffffff81c007812 */ /* 0x000fc400078ec0ff */
[----:B------:R-:W-:Y:S01]  /*6dd0*/  LOP3.LUT R6, R7, R8, RZ, 0x3c, !PT ;  /* 0x0000000807067212 */ /* 0x000fe200078e3cff */
[----:B------:R-:W-:Y:S01]  /*6de0*/  IMAD.MOV.U32 R8, RZ, RZ, 0x10 ;  /* 0x00000010ff087424 */ /* 0x000fe200078e00ff */
[----:B------:R-:W-:Y:S01]  /*6df0*/  IADD3 R23, R4, -R0, RZ ;  /* 0x8000000004177210 */ /* 0x000fe20007ffe0ff */
[----:B------:R-:W-:Y:S01]  /*6e00*/  IMAD.IADD R0, R3, 0x1, R9 ;  /* 0x0000000103007824 */ /* 0x000fe200078e0209 */
[----:B------:R-:W-:Y:S01]  /*6e10*/  LOP3.LUT R18, R6, 0xfffffe00, R5, 0xf8, !PT ;  /* 0xfffffe0006127812 */ /* 0x000fe200078ef805 */
[----:B------:R-:W-:Y:S01]  /*6e20*/  IMAD.MOV.U32 R6, RZ, RZ, 0x20 ;  /* 0x00000020ff067424 */ /* 0x000fe200078e00ff */
[----:B------:R-:W-:Y:S02]  /*6e30*/  R2P PR, R23, 0x6 ;  /* 0x0000000617007804 */ /* 0x000fe40000000000 */
[----:B------:R-:W-:-:S03]  /*6e40*/  LEA.HI.X R14, R2, c[0x0][0x164], R0, 0x1, P0 ;  /* 0x00005900020e7a11 */ /* 0x000fc600000f0c00 */
[----:B------:R-:W-:Y:S02]  /*6e50*/  SEL R8, R8, 0xfffffff0, !P1 ;  /* 0xfffffff008087807 */ /* 0x000fe40004800000 */
[----:B------:R-:W-:Y:S01]  /*6e60*/  SEL R6, R6, 0xffffffe0, !P2 ;  /* 0xffffffe006067807 */ /* 0x000fe20005000000 */
[----:B------:R-:W-:Y:S05]  /*6e70*/  BRA.DIV ~URZ, `(.L_x_362) ;  /* 0x00011b727f007947 */ /* 0x000fea000b800000 */
[----:B------:R1:W2:Y:S02]  /*6e80*/  SHFL.IDX PT, R0, R14, RZ, 0x181f ;  /* 0x00181fff0e007589 */ /* 0x0002a400000e0000 */
.L_x_478:
[----:B------:R-:W-:Y:S05]  /*6e90*/  BRA.DIV ~URZ, `(.L_x_363) ;  /* 0x00011bd27f007947 */ /* 0x000fea000b800000 */
[----:B------:R3:W4:Y:S02]  /*6ea0*/  SHFL.IDX PT, R2, R15, RZ, 0x181f ;  /* 0x00181fff0f027589 */ /* 0x00072400000e0000 */
.L_x_479:
[----:B------:R-:W-:Y:S01]  /*6eb0*/  IMAD R13, R13, c[0x0][0x2c4], RZ ;  /* 0x0000b1000d0d7a24 */ /* 0x000fe200078e02ff */
[----:B------:R-:W-:Y:S01]  /*6ec0*/  IADD3 R9, R153, R27, RZ ;  /* 0x0000001b99097210 */ /* 0x000fe20007ffe0ff */
[----:B------:R-:W-:Y:S01]  /*6ed0*/  BSSY B0, `(.L_x_364) ;  /* 0x0000014000007945 */ /* 0x000fe20003800000 */
[----:B--2---:R-:W-:Y:S02]  /*6ee0*/  MOV R3, R0 ;  /* 0x0000000000037202 */ /* 0x004fe40000000f00 */
[----:B------:R-:W-:-:S13]  /*6ef0*/  ISETP.GE.AND P0, PT, R9, R13, PT ;  /* 0x0000000d0900720c */ /* 0x000fda0003f06270 */
[----:B------:R-:W-:Y:S05]  /*6f00*/  @P0 BRA `(.L_x_365) ;  /* 0x0000010000000947 */ /* 0x000fea0003800000 */
[----:B------:R-:W-:Y:S01]  /*6f10*/  SHF.R.S32.HI R4, RZ, 0x1f, R20 ;  /* 0x0000001fff047819 */ /* 0x000fe20000011414 */
[----:B----4-:R-:W-:Y:S01]  /*6f20*/  IMAD.WIDE R10, R12, 0x2, R2 ;  /* 0x000000020c0a7825 */ /* 0x010fe200078e0202 */
[----:B------:R-:W-:Y:S02]  /*6f30*/  SHF.R.S32.HI R0, RZ, 0x1f, R21 ;  /* 0x0000001fff007819 */ /* 0x000fe40000011415 */
[----:B------:R-:W-:Y:S02]  /*6f40*/  LEA.HI R4, R4, R20, RZ, 0x3 ;  /* 0x0000001404047211 */ /* 0x000fe400078f18ff */
[----:B------:R-:W-:Y:S02]  /*6f50*/  LEA.HI R0, R0, R21, RZ, 0x3 ;  /* 0x0000001500007211 */ /* 0x000fe400078f18ff */
[----:B------:R-:W-:Y:S02]  /*6f60*/  LOP3.LUT R4, R4, 0xfffffff8, RZ, 0xc0, !PT ;  /* 0xfffffff804047812 */ /* 0x000fe400078ec0ff */
[----:B------:R-:W-:Y:S01]  /*6f70*/  LOP3.LUT R7, R0, 0xfffffff8, RZ, 0xc0, !PT ;  /* 0xfffffff800077812 */ /* 0x000fe200078ec0ff */
[----:B------:R-:W-:-:S02]  /*6f80*/  IMAD.SHL.U32 R0, R18, 0x2, RZ ;  /* 0x0000000212007824 */ /* 0x000fc400078e00ff */
[----:B------:R-:W-:-:S03]  /*6f90*/  IMAD.WIDE R4, R4, 0x2, R2 ;  /* 0x0000000204047825 */ /* 0x000fc600078e0202 */
[----:B------:R-:W-:Y:S01]  /*6fa0*/  @!PT LDS RZ, [RZ] ;  /* 0x00000000fffff984 */ /* 0x000fe20000000800 */
[----:B------:R-:W-:Y:S01]  /*6fb0*/  @!PT LDS RZ, [RZ] ;  /* 0x00000000fffff984 */ /* 0x000fe20000000800 */
[----:B------:R-:W-:Y:S01]  /*6fc0*/  @!PT LDS RZ, [RZ] ;  /* 0x00000000fffff984 */ /* 0x000fe20000000800 */
[----:B------:R2:W-:Y:S01]  /*6fd0*/  LDGSTS.E.BYPASS.LTC128B.128 [R0+0xc100], [R10.64], !P3 ;  /* 0x0c1000000a007fae */ /* 0x0005e2000d901d46 */
[----:B------:R-:W-:-:S03]  /*6fe0*/  IMAD.WIDE R2, R7, 0x2, R2 ;  /* 0x0000000207027825 */ /* 0x000fc600078e0202 */
[----:B------:R2:W-:Y:S04]  /*6ff0*/  LDGSTS.E.BYPASS.LTC128B.128 [R0+0x10100], [R4.64], !P5 ;  /* 0x1010000004007fae */ /* 0x0005e8000e901d46 */
[----:B------:R2:W-:Y:S02]  /*7000*/  LDGSTS.E.BYPASS.LTC128B.128 [R0+0x14100], [R2.64], !P4 ;  /* 0x1410000002007fae */ /* 0x0005e4000e101d46 */
.L_x_365:
[----:B------:R-:W-:Y:S05]  /*7010*/  BSYNC B0 ;  /* 0x0000000000007941 */ /* 0x000fea0003800000 */
.L_x_364:
[----:B------:R-:W-:Y:S05]  /*7020*/  BRA.DIV ~URZ, `(.L_x_366) ;  /* 0x00011ac27f007947 */ /* 0x000fea000b800000 */
[----:B--2---:R2:W1:Y:S04]  /*7030*/  SHFL.IDX PT, R4, R14, 0x1, 0x181f ;  /* 0x00381f000e047f89 */ /* 0x00446800000e0000 */
[----:B----4-:R2:W4:Y:S02]  /*7040*/  SHFL.IDX PT, R2, R15, 0x1, 0x181f ;  /* 0x00381f000f027f89 */ /* 0x01052400000e0000 */
.L_x_480:
[----:B------:R-:W-:Y:S01]  /*7050*/  IADD3 R0, R9, 0x20, RZ ;  /* 0x0000002009007810 */ /* 0x000fe20007ffe0ff */
[----:B------:R-:W-:Y:S01]  /*7060*/  BSSY B0, `(.L_x_367) ;  /* 0x0000014000007945 */ /* 0x000fe20003800000 */
[----:B-1----:R-:W-:-:S02]  /*7070*/  IMAD.MOV.U32 R3, RZ, RZ, R4 ;  /* 0x000000ffff037224 */ /* 0x002fc400078e0004 */
        /* <DEDUP_REMOVED lines=18> */
.L_x_368:
[----:B------:R-:W-:Y:S05]  /*71a0*/  BSYNC B0 ;  /* 0x0000000000007941 */ /* 0x000fea0003800000 */
.L_x_367:
[----:B------:R-:W-:Y:S05]  /*71b0*/  BRA.DIV ~URZ, `(.L_x_369) ;  /* 0x00011a227f007947 */ /* 0x000fea000b800000 */
[----:B-1----:R1:W2:Y:S02]  /*71c0*/  SHFL.IDX PT, R4, R14, 0x2, 0x181f ;  /* 0x00581f000e047f89 */ /* 0x0022a400000e0000 */
.L_x_481:
[----:B------:R-:W-:Y:S05]  /*71d0*/  BRA.DIV ~URZ, `(.L_x_370) ;  /* 0x00011a827f007947 */ /* 0x000fea000b800000 */
[----:B----4-:R4:W1:Y:S02]  /*71e0*/  SHFL.IDX PT, R2, R15, 0x2, 0x181f ;  /* 0x00581f000f027f89 */ /* 0x01086400000e0000 */
.L_x_482:
[----:B------:R-:W-:Y:S01]  /*71f0*/  IADD3 R0, R9, 0x40, RZ ;  /* 0x0000004009007810 */ /* 0x000fe20007ffe0ff */
[----:B------:R-:W-:Y:S01]  /*7200*/  BSSY B0, `(.L_x_371) ;  /* 0x0000014000007945 */ /* 0x000fe20003800000 */
[----:B--2---:R-:W-:Y:S02]  /*7210*/  IMAD.MOV.U32 R3, RZ, RZ, R4 ;  /* 0x000000ffff037224 */ /* 0x004fe400078e0004 */
[----:B------:R-:W-:-:S13]  /*7220*/  ISETP.GE.AND P0, PT, R0, R13, PT ;  /* 0x0000000d0000720c */ /* 0x000fda0003f06270 */
[----:B------:R-:W-:Y:S05]  /*7230*/  @P0 BRA `(.L_x_372) ;  /* 0x0000010000000947 */ /* 0x000fea0003800000 */
[----:B------:R-:W-:Y:S01]  /*7240*/  SHF.R.S32.HI R4, RZ, 0x1f, R20 ;  /* 0x0000001fff047819 */ /* 0x000fe20000011414 */
[----:B-1----:R-:W-:Y:S01]  /*7250*/  IMAD.WIDE R10, R12, 0x2, R2 ;  /* 0x000000020c0a7825 */ /* 0x002fe200078e0202 */
        /* <DEDUP_REMOVED lines=14> */
.L_x_372:
[----:B------:R-:W-:Y:S05]  /*7340*/  BSYNC B0 ;  /* 0x0000000000007941 */ /* 0x000fea0003800000 */
.L_x_371:
[----:B------:R-:W-:Y:S05]  /*7350*/  BRA.DIV ~URZ, `(.L_x_373) ;  /* 0x000119827f007947 */ /* 0x000fea000b800000 */
[----:B-1----:R-:W1:Y:S04]  /*7360*/  SHFL.IDX PT, R14, R14, 0x3, 0x181f ;  /* 0x00781f000e0e7f89 */ /* 0x002e6800000e0000 */
[----:B------:R2:W3:Y:S02]  /*7370*/  SHFL.IDX PT, R0, R15, 0x3, 0x181f ;  /* 0x00781f000f007f89 */ /* 0x0004e400000e0000 */
.L_x_483:
[----:B--2---:R-:W2:Y:S04]  /*7380*/  LDL R19, [R1] ;  /* 0x0000000001137983 */ /* 0x004ea80000100800 */
[----:B------:R4:W5:Y:S04]  /*7390*/  LDL R24, [R1+0x64] ;  /* 0x0000640001187983 */ /* 0x0009680000100800 */
[----:B------:R4:W5:Y:S01]  /*73a0*/  LDL R227, [R1+0x48] ;  /* 0x0000480001e37983 */ /* 0x0009620000100800 */
[----:B------:R-:W-:Y:S01]  /*73b0*/  IADD3 R2, R9, 0x60, RZ ;  /* 0x0000006009027810 */ /* 0x000fe20007ffe0ff */
[----:B-1-34-:R-:W-:Y:S01]  /*73c0*/  IMAD.MOV.U32 R15, RZ, RZ, R14 ;  /* 0x000000ffff0f7224 */ /* 0x01afe200078e000e */
[----:B------:R-:W-:Y:S01]  /*73d0*/  SHF.R.S32.HI R5, RZ, 0x4, R26 ;  /* 0x00000004ff057819 */ /* 0x000fe2000001141a */
[----:B------:R-:W-:Y:S01]  /*73e0*/  IMAD.MOV.U32 R14, RZ, RZ, R0 ;  /* 0x000000ffff0e7224 */ /* 0x000fe200078e0000 */
[----:B------:R-:W-:Y:S01]  /*73f0*/  ISETP.GE.AND P0, PT, R2, R13, PT ;  /* 0x0000000d0200720c */ /* 0x000fe20003f06270 */
[----:B------:R-:W1:Y:S01]  /*7400*/  S2R R30, SR_CTAID.Y ;  /* 0x00000000001e7919 */ /* 0x000e620000002600 */
[----:B------:R-:W-:Y:S01]  /*7410*/  IADD3 R16, P1, R1, c[0x0][0x20], RZ ;  /* 0x0000080001107a10 */ /* 0x000fe20007f3e0ff */
[----:B------:R-:W-:Y:S01]  /*7420*/  ULDC.64 UR4, c[0x0][0x40] ;  /* 0x0000100000047ab9 */ /* 0x000fe20000000a00 */
[----:B-----5:R-:W-:Y:S01]  /*7430*/  IMAD.WIDE.U32 R236, R25, c[0x0][0x2b0], RZ ;  /* 0x0000ac0019ec7a25 */ /* 0x020fe200078e00ff */
[----:B------:R-:W-:Y:S01]  /*7440*/  UIADD3 UR4, UP0, UR4, 0x160, URZ ;  /* 0x0000016004047890 */ /* 0x000fe2000ff1e03f */
[----:B------:R-:W-:-:S02]  /*7450*/  IADD3 R10, P2, R16, 0x48, RZ ;  /* 0x00000048100a7810 */ /* 0x000fc40007f5e0ff */
[----:B------:R-:W-:Y:S01]  /*7460*/  IMAD.X R17, RZ, RZ, c[0x0][0x24], P1 ;  /* 0x00000900ff117624 */ /* 0x000fe200008e06ff */
[----:B------:R-:W-:Y:S01]  /*7470*/  IADD3 R4, P1, R16, 0x4, RZ ;  /* 0x0000000410047810 */ /* 0x000fe20007f3e0ff */
[----:B------:R-:W-:Y:S02]  /*7480*/  UIADD3.X UR5, URZ, UR5, URZ, UP0, !UPT ;  /* 0x000000053f057290 */ /* 0x000fe400087fe43f */
[----:B------:R-:W-:Y:S01]  /*7490*/  IMAD.X R11, RZ, RZ, R17, P2 ;  /* 0x000000ffff0b7224 */ /* 0x000fe200010e0611 */
[----:B------:R-:W-:Y:S01]  /*74a0*/  @!P0 SHF.R.S32.HI R0, RZ, 0x1f, R20 ;  /* 0x0000001fff008819 */ /* 0x000fe20000011414 */
[----:B------:R-:W-:Y:S01]  /*74b0*/  @!P0 IMAD.SHL.U32 R18, R18, 0x2, RZ ;  /* 0x0000000212128824 */ /* 0x000fe200078e00ff */
[----:B------:R-:W-:Y:S01]  /*74c0*/  STL.64 [R1+0x20], R16 ;  /* 0x0000201001007387 */ /* 0x000fe20000100a00 */
[----:B------:R-:W-:Y:S01]  /*74d0*/  @!P0 IMAD.WIDE R2, R12, 0x2, R14 ;  /* 0x000000020c028825 */ /* 0x000fe200078e020e */
[----:B------:R-:W-:Y:S02]  /*74e0*/  @!P0 LEA.HI R7, R0, R20, RZ, 0x3 ;  /* 0x0000001400078211 */ /* 0x000fe400078f18ff */
[----:B------:R3:W-:Y:S01]  /*74f0*/  STL.64 [R1+0x30], R10 ;  /* 0x0000300a01007387 */ /* 0x0007e20000100a00 */
[----:B------:R-:W-:-:S03]  /*7500*/  IMAD.SHL.U32 R0, R23, 0x40, RZ ;  /* 0x0000004017007824 */ /* 0x000fc600078e00ff */
[----:B------:R-:W-:Y:S01]  /*7510*/  @!PT LDS RZ, [RZ] ;  /* 0x00000000fffff984 */ /* 0x000fe20000000800 */
[----:B------:R-:W-:Y:S01]  /*7520*/  @!PT LDS RZ, [RZ] ;  /* 0x00000000fffff984 */ /* 0x000fe20000000800 */
[----:B------:R-:W-:Y:S01]  /*7530*/  @!PT LDS RZ, [RZ] ;  /* 0x00000000fffff984 */ /* 0x000fe20000000800 */
[----:B------:R4:W-:Y:S01]  /*7540*/  @!P0 LDGSTS.E.BYPASS.LTC128B.128 [R18+0xf100], [R2.64], !P3 ;  /* 0x0f10000002128fae */ /* 0x0009e2000d901d46 */
[----:B------:R-:W-:Y:S02]  /*7550*/  IADD3 R12, P3, R16, 0x10, RZ ;  /* 0x00000010100c7810 */ /* 0x000fe40007f7e0ff */
[----:B------:R-:W-:Y:S02]  /*7560*/  LOP3.LUT R0, R0, 0x1c0, RZ, 0xc0, !PT ;  /* 0x000001c000007812 */ /* 0x000fe400078ec0ff */
[----:B-1----:R-:W-:Y:S01]  /*7570*/  SHF.R.S32.HI R31, RZ, 0x1f, R30 ;  /* 0x0000001fff1f7819 */ /* 0x002fe2000001141e */
[----:B------:R-:W-:Y:S01]  /*7580*/  IMAD.X R13, RZ, RZ, R17, P3 ;  /* 0x000000ffff0d7224 */ /* 0x000fe200018e0611 */
[----:B------:R-:W1:Y:S04]  /*7590*/  S2R R30, SR_CTAID.Y ;  /* 0x00000000001e7919 */ /* 0x000e680000002600 */
[----:B------:R-:W-:Y:S01]  /*75a0*/  STL.64 [R1+0x28], R12 ;  /* 0x0000280c01007387 */ /* 0x000fe20000100a00 */
[----:B----4-:R-:W-:-:S02]  /*75b0*/  LEA.HI R2, R26, R5, RZ, 0x1 ;  /* 0x000000051a027211 */ /* 0x010fc400078f08ff */
[----:B------:R-:W-:Y:S02]  /*75c0*/  @!P0 SHF.R.S32.HI R3, RZ, 0x1f, R21 ;  /* 0x0000001fff038819 */ /* 0x000fe40000011415 */
[----:B------:R-:W-:Y:S01]  /*75d0*/  LOP3.LUT R2, R2, 0xfffffffe, RZ, 0xc0, !PT ;  /* 0xfffffffe02027812 */ /* 0x000fe200078ec0ff */
[----:B-1----:R-:W-:Y:S01]  /*75e0*/  IMAD.WIDE.U32 R250, R30, c[0x0][0x1e8], RZ ;  /* 0x00007a001efa7a25 */ /* 0x002fe200078e00ff */
[----:B------:R-:W-:-:S03]  /*75f0*/  @!P0 LEA.HI R9, R3, R21, RZ, 0x3 ;  /* 0x0000001503098211 */ /* 0x000fc600078f18ff */
[----:B------:R-:W-:Y:S01]  /*7600*/  IMAD.IADD R26, R5, 0x1, -R2 ;  /* 0x00000001051a7824 */ /* 0x000fe200078e0a02 */
[----:B---3--:R-:W-:Y:S01]  /*7610*/  @!P0 LOP3.LUT R10, R9, 0xfffffff8, RZ, 0xc0, !PT ;  /* 0xfffffff8090a8812 */ /* 0x008fe200078ec0ff */
[----:B------:R-:W-:Y:S01]  /*7620*/  IMAD.X R5, RZ, RZ, R17, P1 ;  /* 0x000000ffff057224 */ /* 0x000fe200008e0611 */
[----:B------:R-:W-:-:S04]  /*7630*/  IADD3 R2, P1, R16, 0x8, RZ ;  /* 0x0000000810027810 */ /* 0x000fc80007f3e0ff */
[----:B------:R1:W-:Y:S01]  /*7640*/  STL.64 [R1+0x38], R4 ;  /* 0x0000380401007387 */ /* 0x0003e20000100a00 */
[----:B------:R-:W-:-:S05]  /*7650*/  IMAD.X R3, RZ, RZ, R17, P1 ;  /* 0x000000ffff037224 */ /* 0x000fca00008e0611 */
[----:B------:R3:W-:Y:S01]  /*7660*/  STL.64 [R1+0x40], R2 ;  /* 0x0000400201007387 */ /* 0x0007e20000100a00 */
[----:B-1----:R-:W-:Y:S01]  /*7670*/  @!P0 LOP3.LUT R4, R7, 0xfffffff8, RZ, 0xc0, !PT ;  /* 0xfffffff807048812 */ /* 0x002fe200078ec0ff */
[----:B------:R-:W-:-:S04]  /*7680*/  IMAD.SHL.U32 R7, R26, 0x8, RZ ;  /* 0x000000081a077824 */ /* 0x000fc800078e00ff */
[----:B------:R-:W-:Y:S01]  /*7690*/  @!P0 IMAD.WIDE R4, R4, 0x2, R14 ;  /* 0x0000000204048825 */ /* 0x000fe200078e020e */
[----:B------:R-:W-:Y:S02]  /*76a0*/  LOP3.LUT R9, R0, 0x8, R7, 0xf8, !PT ;  /* 0x0000000800097812 */ /* 0x000fe400078ef807 */
[----:B------:R-:W-:Y:S01]  /*76b0*/  SHF.R.U32.HI R7, RZ, 0x3, R0 ;  /* 0x00000003ff077819 */ /* 0x000fe20000011600 */
[----:B---3--:R-:W-:Y:S01]  /*76c0*/  IMAD.U32 R2, RZ, RZ, UR4 ;  /* 0x00000004ff027e24 */ /* 0x008fe2000f8e00ff */
[----:B------:R-:W-:Y:S01]  /*76d0*/  SHF.R.S32.HI R0, RZ, 0x1f, R25 ;  /* 0x0000001fff007819 */ /* 0x000fe20000011419 */
[----:B------:R1:W-:Y:S01]  /*76e0*/  @!P0 LDGSTS.E.BYPASS.LTC128B.128 [R18+0x13100], [R4.64], !P5 ;  /* 0x1310000004128fae */ /* 0x0003e2000e901d46 */
[----:B------:R-:W-:Y:S01]  /*76f0*/  LOP3.LUT R23, R9, R7, RZ, 0x3c, !PT ;  /* 0x0000000709177212 */ /* 0x000fe200078e3cff */
[----:B------:R-:W-:Y:S02]  /*7700*/  IMAD.U32 R3, RZ, RZ, UR5 ;  /* 0x00000005ff037e24 */ /* 0x000fe4000f8e00ff */
[----:B------:R-:W-:-:S02]  /*7710*/  IMAD R0, R0, c[0x0][0x2b0], RZ ;  /* 0x0000ac0000007a24 */ /* 0x000fc400078e02ff */
[----:B------:R-:W-:Y:S01]  /*7720*/  IMAD.SHL.U32 R9, R22, 0x40, RZ ;  /* 0x0000004016097824 */ /* 0x000fe200078e00ff */
[----:B------:R3:W-:Y:S01]  /*7730*/  STL.64 [R1+0x18], R2 ;  /* 0x0000180201007387 */ /* 0x0007e20000100a00 */
[----:B------:R-:W-:-:S03]  /*7740*/  IMAD R7, R25, c[0x0][0x2b4], R0 ;  /* 0x0000ad0019077a24 */ /* 0x000fc600078e0200 */
[----:B------:R-:W-:Y:S01]  /*7750*/  LOP3.LUT R20, R9, 0x1c0, RZ, 0xc0, !PT ;  /* 0x000001c009147812 */ /* 0x000fe200078ec0ff */
[----:B------:R-:W-:Y:S02]  /*7760*/  IMAD.IADD R238, R237, 0x1, R7 ;  /* 0x00000001edee7824 */ /* 0x000fe400078e0207 */
[----:B-1----:R-:W-:Y:S02]  /*7770*/  IMAD R5, R31, c[0x0][0x210], RZ ;  /* 0x000084001f057a24 */ /* 0x002fe400078e02ff */
[----:B---3--:R-:W-:-:S04]  /*7780*/  @!P0 IMAD.WIDE R2, R10, 0x2, R14 ;  /* 0x000000020a028825 */ /* 0x008fc800078e020e */
[----:B------:R-:W-:Y:S01]  /*7790*/  IMAD.MOV.U32 R10, RZ, RZ, 0x20 ;  /* 0x00000020ff0a7424 */ /* 0x000fe200078e00ff */
[----:B------:R1:W-:Y:S01]  /*77a0*/  @!P0 LDGSTS.E.BYPASS.LTC128B.128 [R18+0x17100], [R2.64], !P4 ;  /* 0x1710000002128fae */ /* 0x0003e2000e101d46 */
[----:B------:R-:W-:Y:S01]  /*77b0*/  LOP3.LUT P0, RZ, R22, 0x4, RZ, 0xc0, !PT ;  /* 0x0000000416ff7812 */ /* 0x000fe2000780c0ff */
[----:B------:R-:W-:Y:S02]  /*77c0*/  IMAD.WIDE.U32 R14, R30, c[0x0][0x210], RZ ;  /* 0x000084001e0e7a25 */ /* 0x000fe400078e00ff */
[----:B------:R-:W0:Y:S01]  /*77d0*/  LDGDEPBAR ;  /* 0x00000000000079af */ /* 0x000e220000000000 */
[----:B------:R-:W-:Y:S01]  /*77e0*/  WARPSYNC 0xffffffff ;  /* 0xffffffff00007948 */ /* 0x000fe20003800000 */
[----:B-1----:R-:W-:Y:S02]  /*77f0*/  IMAD.SHL.U32 R2, R28, 0x40, RZ ;  /* 0x000000401c027824 */ /* 0x002fe400078e00ff */
[----:B------:R-:W-:-:S03]  /*7800*/  IMAD R3, R31, c[0x0][0x1e8], RZ ;  /* 0x00007a001f037a24 */ /* 0x000fc600078e02ff */
[----:B------:R-:W-:Y:S01]  /*7810*/  LOP3.LUT R21, R2, 0xfffffe00, RZ, 0xc0, !PT ;  /* 0xfffffe0002157812 */ /* 0x000fe200078ec0ff */
[C---:B------:R-:W-:Y:S02]  /*7820*/  IMAD R3, R30.reuse, c[0x0][0x1ec], R3 ;  /* 0x00007b001e037a24 */ /* 0x040fe400078e0203 */
[----:B------:R-:W-:Y:S01]  /*7830*/  IMAD R2, R30, c[0x0][0x214], R5 ;  /* 0x000085001e027a24 */ /* 0x000fe200078e0205 */
[----:B------:R-:W-:Y:S01]  /*7840*/  SEL R5, R10, 0xffffffe0, !P0 ;  /* 0xffffffe00a057807 */ /* 0x000fe20004000000 */
[----:B------:R-:W-:Y:S02]  /*7850*/  IMAD.IADD R239, R251, 0x1, R3 ;  /* 0x00000001fbef7824 */ /* 0x000fe400078e0203 */
[----:B------:R-:W-:Y:S01]  /*7860*/  IMAD.IADD R240, R15, 0x1, R2 ;  /* 0x000000010ff07824 */ /* 0x000fe200078e0202 */
[----:B--2---:R-:W-:-:S04]  /*7870*/  SHF.R.S32.HI R12, RZ, 0x1f, R19 ;  /* 0x0000001fff0c7819 */ /* 0x004fc80000011413 */
[----:B------:R-:W-:-:S04]  /*7880*/  LEA.HI R4, R12, R19, RZ, 0x3 ;  /* 0x000000130c047211 */ /* 0x000fc800078f18ff */
[----:B------:R-:W-:-:S05]  /*7890*/  LOP3.LUT R0, R4, 0xfffffff8, RZ, 0xc0, !PT ;  /* 0xfffffff804007812 */ /* 0x000fca00078ec0ff */
[----:B------:R-:W-:-:S04]  /*78a0*/  IMAD.IADD R0, R19, 0x1, -R0 ;  /* 0x0000000113007824 */ /* 0x000fc800078e0a00 */
[----:B------:R-:W-:-:S05]  /*78b0*/  IMAD.SHL.U32 R214, R0, 0x8, RZ ;  /* 0x0000000800d67824 */ /* 0x000fca00078e00ff */
[C---:B------:R-:W-:Y:S02]  /*78c0*/  IADD3 R114, R214.reuse, 0x80, RZ ;  /* 0x00000080d6727810 */ /* 0x040fe40007ffe0ff */
[----:B------:R-:W-:Y:S02]  /*78d0*/  IADD3 R217, R214, 0x40, RZ ;  /* 0x00000040d6d97810 */ /* 0x000fe40007ffe0ff */
[----:B------:R-:W-:Y:S02]  /*78e0*/  ISETP.GE.AND P5, PT, R114, c[0x0][0x1d4], PT ;  /* 0x0000750072007a0c */ /* 0x000fe40003fa6270 */
[----:B------:R-:W-:Y:S02]  /*78f0*/  ISETP.GE.AND P6, PT, R214, c[0x0][0x1d4], PT ;  /* 0x00007500d6007a0c */ /* 0x000fe40003fc6270 */
[----:B------:R-:W-:Y:S02]  /*7900*/  ISETP.GE.AND P3, PT, R217, c[0x0][0x1d4], PT ;  /* 0x00007500d9007a0c */ /* 0x000fe40003f66270 */
[----:B------:R-:W-:-:S02]  /*7910*/  SEL R249, RZ, 0x10, P5 ;  /* 0x00000010fff97807 */ /* 0x000fc40002800000 */
[----:B------:R-:W-:Y:S01]  /*7920*/  SHF.R.S32.HI R7, RZ, 0x3, R4 ;  /* 0x00000003ff077819 */ /* 0x000fe20000011404 */
[----:B------:R-:W-:Y:S01]  /*7930*/  IMAD.MOV.U32 R2, RZ, RZ, c[0x0][0x2b8] ;  /* 0x0000ae00ff027624 */ /* 0x000fe200078e00ff */
[----:B------:R-:W-:Y:S01]  /*7940*/  BAR.SYNC.DEFER_BLOCKING 0x0 ;  /* 0x0000000000007b1d */ /* 0x000fe20000010000 */
[----:B------:R-:W-:-:S02]  /*7950*/  IMAD.SHL.U32 R113, R117, 0x40, RZ ;  /* 0x0000004075717824 */ /* 0x000fc400078e00ff */
[----:B------:R-:W-:Y:S01]  /*7960*/  IMAD R219, R0, 0x20, R7 ;  /* 0x0000002000db7824 */ /* 0x000fe200078e0207 */
[----:B------:R-:W-:Y:S01]  /*7970*/  ISETP.NE.AND P1, PT, R2, 0x1, PT ;  /* 0x000000010200780c */ /* 0x000fe20003f25270 */
[----:B------:R-:W-:Y:S02]  /*7980*/  IMAD.MOV.U32 R202, RZ, RZ, RZ ;  /* 0x000000ffffca7224 */ /* 0x000fe400078e00ff */
[----:B------:R-:W-:-:S05]  /*7990*/  IMAD.IADD R2, R219, 0x1, R113 ;  /* 0x00000001db027824 */ /* 0x000fca00078e0271 */
[----:B------:R-:W-:Y:S01]  /*79a0*/  ISETP.GE.AND P0, PT, R2, R24, PT ;  /* 0x000000180200720c */ /* 0x000fe20003f06270 */
[----:B------:R-:W-:-:S03]  /*79b0*/  IMAD.IADD R2, R227, 0x1, R2 ;  /* 0x00000001e3027824 */ /* 0x000fc600078e0202 */
[----:B------:R-:W-:Y:S01]  /*79c0*/  ISETP.GT.OR P0, PT, R219, 0x3f, P0 ;  /* 0x0000003fdb00780c */ /* 0x000fe20000704670 */
[----:B------:R-:W-:-:S04]  /*79d0*/  @P1 IMAD.HI.U32 R3, R2, c[0x0][0x2bc], RZ ;  /* 0x0000af0002031a27 */ /* 0x000fc800078e00ff */
[----:B------:R-:W-:Y:S01]  /*79e0*/  IMAD.MOV.U32 R0, RZ, RZ, R2 ;  /* 0x000000ffff007224 */ /* 0x000fe200078e0002 */
[----:B------:R-:W-:-:S07]  /*79f0*/  @P1 SHF.R.U32.HI R0, RZ, c[0x0][0x2c0], R3 ;  /* 0x0000b000ff001a19 */ /* 0x000fce0000011603 */
[----:B------:R-:W-:-:S04]  /*7a00*/  @!P0 IADD3 R3, P1, R0, R236, RZ ;  /* 0x000000ec00038210 */ /* 0x000fc80007f3e0ff */
[----:B------:R-:W-:Y:S02]  /*7a10*/  @!P0 LEA.HI.X.SX32 R4, R0, R238, 0x1, P1 ;  /* 0x000000ee00048211 */ /* 0x000fe400008f0eff */
[----:B------:R-:W-:-:S04]  /*7a20*/  @!P0 LEA R10, P1, R3, c[0x0][0x2a0], 0x2 ;  /* 0x0000a800030a8a11 */ /* 0x000fc800078210ff */
[----:B------:R-:W-:-:S05]  /*7a30*/  @!P0 LEA.HI.X R11, R3, c[0x0][0x2a4], R4, 0x2, P1 ;  /* 0x0000a900030b8a11 */ /* 0x000fca00008f1404 */
[----:B------:R-:W2:Y:S01]  /*7a40*/  @!P0 LDG.E R202, [R10.64] ;  /* 0x000000060aca8981 */ /* 0x000ea2000c1e1900 */
[----:B------:R-:W-:Y:S01]  /*7a50*/  IMAD.MOV R0, RZ, RZ, -R0 ;  /* 0x000000ffff007224 */ /* 0x000fe200078e0a00 */
[----:B------:R-:W-:Y:S01]  /*7a60*/  IADD3 R95, -R7, R24, -R113 ;  /* 0x00000018075f7210 */ /* 0x000fe20007ffe971 */
[----:B------:R-:W-:Y:S01]  /*7a70*/  BSSY B2, `(.L_x_374) ;  /* 0x0000045000027945 */ /* 0x000fe20003800000 */
[----:B------:R-:W-:Y:S01]  /*7a80*/  SHF.R.S32.HI R9, RZ, 0x1f, R114 ;  /* 0x0000001fff097819 */ /* 0x000fe20000011472 */
[----:B------:R-:W-:Y:S01]  /*7a90*/  IMAD R205, R0, c[0x0][0x2b8], R2 ;  /* 0x0000ae0000cd7a24 */ /* 0x000fe200078e0202 */
[----:B------:R-:W-:Y:S02]  /*7aa0*/  ISETP.GE.AND P1, PT, R95, 0x1, PT ;  /* 0x000000015f00780c */ /* 0x000fe40003f26270 */
[----:B------:R-:W-:Y:S01]  /*7ab0*/  ISETP.GT.AND P4, PT, R219, 0x3f, PT ;  /* 0x0000003fdb00780c */ /* 0x000fe20003f84270 */
[----:B------:R-:W-:Y:S01]  /*7ac0*/  IMAD.WIDE.U32 R2, R205, c[0x0][0x1e0], RZ ;  /* 0x00007800cd027a25 */ /* 0x000fe200078e00ff */
[----:B------:R-:W-:-:S02]  /*7ad0*/  SHF.R.S32.HI R115, RZ, 0x1f, R205 ;  /* 0x0000001fff737819 */ /* 0x000fc400000114cd */
[----:B------:R-:W-:-:S03]  /*7ae0*/  MOV R112, 0x7ec0 ;  /* 0x00007ec000707802 */ /* 0x000fc60000000f00 */
[----:B------:R-:W-:-:S04]  /*7af0*/  IMAD R0, R115, c[0x0][0x1e0], RZ ;  /* 0x0000780073007a24 */ /* 0x000fc800078e02ff */
[----:B------:R-:W-:-:S04]  /*7b00*/  IMAD R0, R205, c[0x0][0x1e4], R0 ;  /* 0x00007900cd007a24 */ /* 0x000fc800078e0200 */
[----:B------:R-:W-:Y:S01]  /*7b10*/  IMAD.IADD R3, R3, 0x1, R0 ;  /* 0x0000000103037824 */ /* 0x000fe200078e0200 */
[----:B--2---:R-:W-:-:S03]  /*7b20*/  SHF.R.S32.HI R116, RZ, 0x1f, R202 ;  /* 0x0000001fff747819 */ /* 0x004fc600000114ca */
[----:B------:R-:W-:-:S04]  /*7b30*/  IMAD.WIDE.U32 R2, R202, c[0x0][0x1f0], R2 ;  /* 0x00007c00ca027a25 */ /* 0x000fc800078e0002 */
[----:B------:R-:W-:Y:S01]  /*7b40*/  IMAD R4, R116, c[0x0][0x1f0], RZ ;  /* 0x00007c0074047a24 */ /* 0x000fe200078e02ff */
[----:B------:R-:W-:-:S03]  /*7b50*/  IADD3 R0, P0, R250, R2, RZ ;  /* 0x00000002fa007210 */ /* 0x000fc60007f1e0ff */
[----:B------:R-:W-:-:S05]  /*7b60*/  IMAD R4, R202, c[0x0][0x1f4], R4 ;  /* 0x00007d00ca047a24 */ /* 0x000fca00078e0204 */
[----:B------:R-:W-:Y:S01]  /*7b70*/  IADD3.X R2, R239, R3, R4, P0, !PT ;  /* 0x00000003ef027210 */ /* 0x000fe200007fe404 */
[----:B------:R-:W-:Y:S01]  /*7b80*/  IMAD.SHL.U32 R4, R7, 0x40, RZ ;  /* 0x0000004007047824 */ /* 0x000fe200078e00ff */
[----:B------:R-:W-:-:S04]  /*7b90*/  LEA R10, P0, R0, c[0x0][0x1c8], 0x1 ;  /* 0x00007200000a7a11 */ /* 0x000fc800078008ff */
[----:B------:R-:W-:Y:S02]  /*7ba0*/  LEA.HI.X R0, R0, c[0x0][0x1cc], R2, 0x1, P0 ;  /* 0x0000730000007a11 */ /* 0x000fe400000f0c02 */
[----:B------:R-:W-:Y:S01]  /*7bb0*/  SHFL.IDX PT, R2, R10, RZ, 0x181f ;  /* 0x00181fff0a027589 */ /* 0x000fe200000e0000 */
[----:B------:R-:W-:Y:S02]  /*7bc0*/  LOP3.LUT R4, R4, 0x1c0, RZ, 0xc0, !PT ;  /* 0x000001c004047812 */ /* 0x000fe400078ec0ff */
[----:B------:R-:W-:Y:S01]  /*7bd0*/  ISETP.GT.AND P0, PT, R95, 0x20, PT ;  /* 0x000000205f00780c */ /* 0x000fe20003f04270 */
[----:B------:R-:W1:Y:S01]  /*7be0*/  SHFL.IDX PT, R3, R0, RZ, 0x181f ;  /* 0x00181fff00037589 */ /* 0x000e6200000e0000 */
[----:B------:R-:W-:-:S03]  /*7bf0*/  LOP3.LUT R7, R4, 0x38, R214, 0xf8, !PT ;  /* 0x0000003804077812 */ /* 0x000fc600078ef8d6 */
[----:B------:R-:W-:Y:S04]  /*7c00*/  SHFL.IDX PT, R10, R10, 0x1, 0x181f ;  /* 0x00381f000a0a7f89 */ /* 0x000fe800000e0000 */
[----:B------:R2:W3:Y:S02]  /*7c10*/  SHFL.IDX PT, R11, R0, 0x1, 0x181f ;  /* 0x00381f00000b7f89 */ /* 0x0004e400000e0000 */
[----:B--2---:R-:W-:Y:S02]  /*7c20*/  SHF.R.U32.HI R0, RZ, 0x3, R4 ;  /* 0x00000003ff007819 */ /* 0x004fe40000011604 */
[----:B------:R-:W-:Y:S01]  /*7c30*/  LEA.HI R4, R12, R19, RZ, 0x6 ;  /* 0x000000130c047211 */ /* 0x000fe200078f30ff */
[----:B-1----:R-:W-:Y:S01]  /*7c40*/  @P1 IMAD.WIDE R12, R214, 0x2, R2 ;  /* 0x00000002d60c1825 */ /* 0x002fe200078e0202 */
[----:B------:R-:W-:-:S02]  /*7c50*/  LOP3.LUT R0, R7, R0, RZ, 0x3c, !PT ;  /* 0x0000000007007212 */ /* 0x000fc400078e3cff */
[----:B------:R-:W-:Y:S01]  /*7c60*/  SHF.R.S32.HI R7, RZ, 0x1f, R217 ;  /* 0x0000001fff077819 */ /* 0x000fe200000114d9 */
[----:B------:R-:W-:-:S03]  /*7c70*/  IMAD.SHL.U32 R4, R4, 0x8, RZ ;  /* 0x0000000804047824 */ /* 0x000fc600078e00ff */
[----:B------:R-:W-:Y:S02]  /*7c80*/  LEA.HI R7, R7, R217, RZ, 0x3 ;  /* 0x000000d907077211 */ /* 0x000fe400078f18ff */
[----:B------:R-:W-:Y:S02]  /*7c90*/  LOP3.LUT R203, R0, 0xfffffe00, R4, 0xf8, !PT ;  /* 0xfffffe0000cb7812 */ /* 0x000fe400078ef804 */
[----:B------:R-:W-:Y:S02]  /*7ca0*/  LEA.HI R0, R9, R114, RZ, 0x3 ;  /* 0x0000007209007211 */ /* 0x000fe400078f18ff */
[----:B------:R-:W-:Y:S01]  /*7cb0*/  LOP3.LUT R245, R7, 0xfffffff8, RZ, 0xc0, !PT ;  /* 0xfffffff807f57812 */ /* 0x000fe200078ec0ff */
[C---:B------:R-:W-:Y:S01]  /*7cc0*/  @P1 IMAD.SHL.U32 R4, R203.reuse, 0x2, RZ ;  /* 0x00000002cb041824 */ /* 0x040fe200078e00ff */
[----:B------:R-:W-:Y:S01]  /*7cd0*/  LOP3.LUT R244, R0, 0xfffffff8, RZ, 0xc0, !PT ;  /* 0xfffffff800f47812 */ /* 0x000fe200078ec0ff */
[----:B------:R-:W-:Y:S01]  /*7ce0*/  @P0 IMAD.SHL.U32 R0, R203, 0x2, RZ ;  /* 0x00000002cb000824 */ /* 0x000fe200078e00ff */
[----:B------:R-:W-:Y:S01]  /*7cf0*/  LEA.HI R7, R29, R168, RZ, 0x5 ;  /* 0x000000a81d077211 */ /* 0x000fe200078f28ff */
[----:B------:R-:W-:Y:S01]  /*7d00*/  @P1 IMAD.WIDE R18, R245, 0x2, R2 ;  /* 0x00000002f5121825 */ /* 0x000fe200078e0202 */
[----:B------:R1:W-:Y:S01]  /*7d10*/  @P1 LDGSTS.E.BYPASS.LTC128B.128 [R4+0x6100], [R12.64], !P6 ;  /* 0x061000000c041fae */ /* 0x0003e2000f101d46 */
[----:B------:R-:W-:-:S02]  /*7d20*/  LOP3.LUT R9, R23, R21, RZ, 0xfc, !PT ;  /* 0x0000001517097212 */ /* 0x000fc400078efcff */
[----:B------:R-:W-:Y:S01]  /*7d30*/  @P1 IMAD.WIDE R14, R244, 0x2, R2 ;  /* 0x00000002f40e1825 */ /* 0x000fe200078e0202 */
[----:B------:R2:W-:Y:S01]  /*7d40*/  @P1 LDGSTS.E.BYPASS.LTC128B.128 [R4+0x8100], [R18.64], !P3 ;  /* 0x0810000012041fae */ /* 0x0005e2000d901d46 */
[----:B------:R-:W-:Y:S02]  /*7d50*/  SHF.R.S32.HI R248, RZ, 0x1f, R245 ;  /* 0x0000001ffff87819 */ /* 0x000fe400000114f5 */
[----:B---3--:R-:W-:Y:S01]  /*7d60*/  @P0 IMAD.WIDE R2, R245, 0x2, R10 ;  /* 0x00000002f5020825 */ /* 0x008fe200078e020a */
[----:B------:R2:W-:Y:S01]  /*7d70*/  @P1 LDGSTS.E.BYPASS.LTC128B.128 [R4+0xa100], [R14.64], !P5 ;  /* 0x0a1000000e041fae */ /* 0x0005e2000e901d46 */
[----:B------:R-:W-:Y:S02]  /*7d80*/  SHF.R.S32.HI R247, RZ, 0x1f, R244 ;  /* 0x0000001ffff77819 */ /* 0x000fe400000114f4 */
[----:B-1----:R-:W-:-:S04]  /*7d90*/  @P0 IMAD.WIDE R12, R214, 0x2, R10 ;  /* 0x00000002d60c0825 */ /* 0x002fc800078e020a */
[----:B------:R-:W-:Y:S01]  /*7da0*/  @P0 IMAD.WIDE R10, R244, 0x2, R10 ;  /* 0x00000002f40a0825 */ /* 0x000fe200078e020a */
[----:B------:R1:W-:Y:S03]  /*7db0*/  @P0 LDGSTS.E.BYPASS.LTC128B.128 [R0+0x7100], [R12.64], !P6 ;  /* 0x071000000c000fae */ /* 0x0003e6000f101d46 */
[----:B--2---:R-:W-:Y:S01]  /*7dc0*/  IMAD.MOV.U32 R4, RZ, RZ, 0x10 ;  /* 0x00000010ff047424 */ /* 0x004fe200078e00ff */
[----:B------:R2:W-:Y:S04]  /*7dd0*/  @P0 LDGSTS.E.BYPASS.LTC128B.128 [R0+0x9100], [R2.64], !P3 ;  /* 0x0910000002000fae */ /* 0x0005e8000d901d46 */
[----:B------:R1:W-:Y:S01]  /*7de0*/  @P0 LDGSTS.E.BYPASS.LTC128B.128 [R0+0xb100], [R10.64], !P5 ;  /* 0x0b1000000a000fae */ /* 0x0003e2000e901d46 */
[----:B------:R-:W-:-:S03]  /*7df0*/  LOP3.LUT P0, RZ, R22, 0x2, RZ, 0xc0, !PT ;  /* 0x0000000216ff7812 */ /* 0x000fc6000780c0ff */
[----:B------:R-:W0:Y:S01]  /*7e00*/  LDGDEPBAR ;  /* 0x00000000000079af */ /* 0x000e220000000000 */
[----:B------:R-:W-:Y:S01]  /*7e10*/  SEL R4, R4, 0xfffffff0, !P0 ;  /* 0xfffffff004047807 */ /* 0x000fe20004000000 */
[----:B--2---:R-:W-:Y:S01]  /*7e20*/  IMAD.SHL.U32 R2, R27, 0x8, RZ ;  /* 0x000000081b027824 */ /* 0x004fe200078e00ff */
[----:B------:R-:W-:Y:S01]  /*7e30*/  SHF.R.U32.HI R3, RZ, 0x3, R20 ;  /* 0x00000003ff037819 */ /* 0x000fe20000011614 */
[----:B-1----:R-:W-:-:S03]  /*7e40*/  IMAD.SHL.U32 R0, R7, 0x20, RZ ;  /* 0x0000002007007824 */ /* 0x002fc600078e00ff */
[----:B------:R-:W-:-:S04]  /*7e50*/  LOP3.LUT R2, R20, 0x8, R2, 0xf8, !PT ;  /* 0x0000000814027812 */ /* 0x000fc800078ef802 */
[----:B------:R-:W-:Y:S02]  /*7e60*/  LOP3.LUT R2, R2, R3, RZ, 0x3c, !PT ;  /* 0x0000000302027212 */ /* 0x000fe400078e3cff */
[----:B------:R-:W-:-:S03]  /*7e70*/  LOP3.LUT R0, R0, 0xfffffc00, RZ, 0xc0, !PT ;  /* 0xfffffc0000007812 */ /* 0x000fc600078ec0ff */
[----:B------:R-:W-:Y:S01]  /*7e80*/  IMAD R7, R26, 0x200, R2 ;  /* 0x000002001a077824 */ /* 0x000fe200078e0202 */
[----:B------:R-:W-:Y:S02]  /*7e90*/  IADD3 R0, R23, R21, R0 ;  /* 0x0000001517007210 */ /* 0x000fe40007ffe000 */
[----:B------:R-:W-:Y:S02]  /*7ea0*/  IADD3 R2, R16, 0x18, RZ ;  /* 0x0000001810027810 */ /* 0x000fe40007ffe0ff */
[----:B------:R-:W-:Y:S05]  /*7eb0*/  CALL.REL.NOINC `($_ZN7cutlass13device_kernelIN5flash19enable_sm80_to_sm89INS1_16FlashAttnFwdSm80INS1_25CollectiveMainloopFwdSm80ILi8ELi1ELb0EN4cute5tupleIJNS5_1CILi128EEENS7_ILi64EEENS7_ILi192EEEEEELi192ENS_10bfloat16_tEfNS_4arch4Sm80ELb0ELb1ELb1ELb1ELb1ELb1ELb1ELb0EEENS1_21CollectiveEpilogueFwdINS6_IJS8_SA_S9_EEENS6_IJNS7_ILi1EEESI_SI_EEESC_SE_Li256ELb1ELb1ELb0ELb0EEENS1_19SingleTileSchedulerILb1ELb0ELb1ELi128EEEEEEEEEvNT_6ParamsE$_ZZN5flash25CollectiveMainloopFwdSm80ILi8ELi1ELb0EN4cute5tupleIJNS1_1CILi128EEENS3_ILi64EEENS3_ILi192EEEEEELi192EN7cutlass10bfloat16_tEfNS8_4arch4Sm80ELb0ELb1ELb1ELb1ELb1ELb1ELb1ELb0EE3mmaINS_16FlashAttnFwdSm80ISC_NS_21CollectiveEpilogueFwdINS2_IJS4_S6_S5_EEENS2_IJNS3_ILi1EEESH_SH_EEES9_SB_Li256ELb1ELb1ELb0ELb0EEENS_19SingleTileSchedulerILb1ELb0ELb1ELi128EEEE13SharedStorageENS1_6TensorINS1_11ArrayEngineIfLm96EEENS1_6LayoutINS2_IJNS2_IJNS3_ILi2EEESS_EEESH_NS3_ILi24EEEEEENS2_IJNS2_IJSH_SS_EEENS3_ILi0EEENS3_ILi4EEEEEEEEEENS_7SoftmaxILi2ELi0EEEEEbRKNSC_6ParamsERT0_RT1_iRKNS_16SeqlenInfoQKNewKILb1ELb1EEENS2_IJiiiiEEERT_ENKUlvE_clEv) ;  /* 0x00012d9000007944 */ /* 0x000fea0003c00000 */
[----:B------:R-:W-:Y:S05]  /*7ec0*/  BSYNC B2 ;  /* 0x0000000000027941 */ /* 0x000fea0003800000 */
.L_x_374:
[----:B------:R2:W5:Y:S01]  /*7ed0*/  LDL R112, [R1] ;  /* 0x0000000001707983 */ /* 0x0005620000100800 */
[----:B------:R-:W-:-:S04]  /*7ee0*/  DEPBAR.LE SB0, 0x0 ;  /* 0x000080000000791a */ /* 0x000fc80000000000 */
[----:B------:R2:W5:Y:S01]  /*7ef0*/  LDL R224, [R1+0x10] ;  /* 0x0000100001e07983 */ /* 0x0005620000100800 */
[----:B------:R-:W-:Y:S01]  /*7f00*/  WARPSYNC 0xffffffff ;  /* 0xffffffff00007948 */ /* 0x000fe20003800000 */
[----:B------:R-:W-:Y:S01]  /*7f10*/  SHF.L.U32 R184, R7, 0x1, RZ ;  /* 0x0000000107b87819 */ /* 0x000fe200000006ff */
[----:B------:R-:W-:Y:S01]  /*7f20*/  IMAD.WIDE.U32 R2, R205, c[0x0][0x208], RZ ;  /* 0x00008200cd027a25 */ /* 0x000fe200078e00ff */
[----:B------:R-:W-:Y:S01]  /*7f30*/  BAR.SYNC.DEFER_BLOCKING 0x0 ;  /* 0x0000000000007b1d */ /* 0x000fe20000010000 */
[----:B------:R-:W-:Y:S02]  /*7f40*/  SHF.L.U32 R192, R0, 0x1, RZ ;  /* 0x0000000100c07819 */ /* 0x000fe400000006ff */
[----:B------:R-:W-:-:S03]  /*7f50*/  LEA R0, R4, R184, 0x1 ;  /* 0x000000b804007211 */ /* 0x000fc600078e08ff */
[----:B------:R-:W3:Y:S01]  /*7f60*/  S2R R10, SR_CTAID.Y ;  /* 0x00000000000a7919 */ /* 0x000ee20000002600 */
[----:B------:R-:W-:-:S03]  /*7f70*/  IMAD R193, R8, 0x2, R192 ;  /* 0x0000000208c17824 */ /* 0x000fc600078e02c0 */
[----:B------:R-:W4:Y:S04]  /*7f80*/  LDSM.16.M88.4 R56, [R0+0x6100] ;  /* 0x006100000038783b */ /* 0x000f280000000200 */
[----:B------:R-:W1:Y:S01]  /*7f90*/  LDSM.16.M88.4 R68, [R0+0x6900] ;  /* 0x006900000044783b */ /* 0x000e620000000200 */
[----:B---3--:R-:W-:-:S03]  /*7fa0*/  IMAD.WIDE.U32 R10, R10, c[0x0][0x210], RZ ;  /* 0x000084000a0a7a25 */ /* 0x008fc600078e00ff */
[----:B------:R-:W3:Y:S04]  /*7fb0*/  LDSM.16.M88.4 R80, [R0+0x7100] ;  /* 0x007100000050783b */ /* 0x000ee80000000200 */
[----:B------:R2:W1:Y:S04]  /*7fc0*/  LDSM.16.M88.4 R88, [R0+0x7900] ;  /* 0x007900000058783b */ /* 0x0004680000000200 */
[----:B-1----:R1:W1:Y:S04]  /*7fd0*/  LDSM.16.M88.4 R16, [R192+0xc100] ;  /* 0x00c10000c010783b */ /* 0x0022680000000200 */
[----:B------:R1:W1:Y:S04]  /*7fe0*/  LDSM.16.M88.4 R36, [R184+0x6100] ;  /* 0x00610000b824783b */ /* 0x0002680000000200 */
[----:B------:R1:W1:Y:S04]  /*7ff0*/  LDSM.16.M88.4 R28, [R184+0x6900] ;  /* 0x00690000b81c783b */ /* 0x0002680000000200 */
[----:B------:R1:W1:Y:S04]  /*8000*/  LDSM.16.M88.4 R44, [R184+0x7100] ;  /* 0x00710000b82c783b */ /* 0x0002680000000200 */
[----:B------:R1:W1:Y:S01]  /*8010*/  LDSM.16.M88.4 R60, [R184+0x7900] ;  /* 0x00790000b83c783b */ /* 0x0002620000000200 */
[----:B--2---:R-:W-:-:S03]  /*8020*/  IMAD R0, R115, c[0x0][0x208], RZ ;  /* 0x0000820073007a24 */ /* 0x004fc600078e02ff */
[----:B------:R2:W1:Y:S01]  /*8030*/  LDSM.16.M88.4 R24, [R193+0xc100] ;  /* 0x00c10000c118783b */ /* 0x0004620000000200 */
[----:B------:R-:W-:-:S05]  /*8040*/  IMAD R0, R205, c[0x0][0x20c], R0 ;  /* 0x00008300cd007a24 */ /* 0x000fca00078e0200 */
[----:B------:R-:W-:Y:S01]  /*8050*/  IADD3 R3, R3, R0, RZ ;  /* 0x0000000003037210 */ /* 0x000fe20007ffe0ff */
[----:B------:R-:W-:-:S04]  /*8060*/  IMAD R0, R116, c[0x0][0x218], RZ ;  /* 0x0000860074007a24 */ /* 0x000fc800078e02ff */
[----:B------:R-:W-:-:S04]  /*8070*/  IMAD.WIDE.U32 R2, R202, c[0x0][0x218], R2 ;  /* 0x00008600ca027a25 */ /* 0x000fc800078e0002 */
[----:B------:R-:W-:Y:S01]  /*8080*/  IMAD R7, R202, c[0x0][0x21c], R0 ;  /* 0x00008700ca077a24 */ /* 0x000fe200078e0200 */
[----:B------:R-:W-:Y:S02]  /*8090*/  IADD3 R2, P1, R10, R2, RZ ;  /* 0x000000020a027210 */ /* 0x000fe40007f3e0ff */
[----:B------:R-:W-:Y:S02]  /*80a0*/  IADD3 R0, R184, 0x6100, RZ ;  /* 0x00006100b8007810 */ /* 0x000fe40007ffe0ff */
[----:B------:R-:W-:Y:S02]  /*80b0*/  LEA R12, P0, R2, c[0x0][0x1f8], 0x1 ;  /* 0x00007e00020c7a11 */ /* 0x000fe400078008ff */
[----:B------:R-:W-:Y:S01]  /*80c0*/  IADD3.X R3, R240, R3, R7, P1, !PT ;  /* 0x00000003f0037210 */ /* 0x000fe20000ffe407 */
[----:B------:R-:W-:-:S03]  /*80d0*/  IMAD R191, R4, 0x2, R0 ;  /* 0x0000000204bf7824 */ /* 0x000fc600078e0200 */
[----:B------:R-:W-:Y:S01]  /*80e0*/  LEA.HI.X R7, R2, c[0x0][0x1fc], R3, 0x1, P0 ;  /* 0x00007f0002077a11 */ /* 0x000fe200000f0c03 */
[----:B------:R-:W-:Y:S05]  /*80f0*/  BRA.DIV ~URZ, `(.L_x_375) ;  /* 0x00010cd27f007947 */ /* 0x000fea000b800000 */
[----:B--234-:R2:W3:Y:S02]  /*8100*/  SHFL.IDX PT, R4, R7, RZ, 0x181f ;  /* 0x00181fff07047589 */ /* 0x01c4e400000e0000 */
.L_x_484:
[----:B------:R-:W4:Y:S01]  /*8110*/  SHFL.IDX PT, R0, R12, RZ, 0x181f ;  /* 0x00181fff0c007589 */ /* 0x000f2200000e0000 */
[C---:B------:R-:W-:Y:S01]  /*8120*/  ISETP.GE.AND P3, PT, R214.reuse, c[0x0][0x1d4], PT ;  /* 0x00007500d6007a0c */ /* 0x040fe20003f66270 */
[----:B------:R-:W-:Y:S01]  /*8130*/  IMAD.WIDE R14, R214, 0x2, RZ ;  /* 0x00000002d60e7825 */ /* 0x000fe200078e02ff */
[----:B------:R-:W-:Y:S01]  /*8140*/  ISETP.GE.AND P2, PT, R217, c[0x0][0x1d4], PT ;  /* 0x00007500d9007a0c */ /* 0x000fe20003f46270 */
[----:B------:R-:W2:Y:S01]  /*8150*/  SHFL.IDX PT, R20, R12, 0x1, 0x181f ;  /* 0x00381f000c147f89 */ /* 0x000ea200000e0000 */
[----:B------:R-:W-:Y:S01]  /*8160*/  ISETP.LT.OR P1, PT, R95, 0x1, P3 ;  /* 0x000000015f00780c */ /* 0x000fe20001f21670 */
[----:B------:R-:W-:Y:S01]  /*8170*/  IMAD.SHL.U32 R203, R203, 0x2, RZ ;  /* 0x00000002cbcb7824 */ /* 0x000fe200078e00ff */
[C---:B-1----:R-:W-:Y:S01]  /*8180*/  HMMA.16816.F32.BF16 R32, R16.reuse, R28, RZ ;  /* 0x0000001c1020723c */ /* 0x042fe200000418ff */
[----:B------:R-:W-:Y:S01]  /*8190*/  IMAD.WIDE R10, R245, 0x2, RZ ;  /* 0x00000002f50a7825 */ /* 0x000fe200078e02ff */
[----:B--2---:R-:W1:Y:S01]  /*81a0*/  SHFL.IDX PT, R7, R7, 0x1, 0x181f ;  /* 0x00381f0007077f89 */ /* 0x004e6200000e0000 */
[----:B------:R-:W-:Y:S01]  /*81b0*/  BSSY B0, `(.L_x_376) ;  /* 0x0000107000007945 */ /* 0x000fe20003800000 */
[----:B------:R-:W-:Y:S01]  /*81c0*/  SHF.R.S32.HI R252, RZ, 0x1f, R214 ;  /* 0x0000001ffffc7819 */ /* 0x000fe200000114d6 */
[----:B------:R-:W-:Y:S01]  /*81d0*/  IMAD R190, R5, 0x2, R184 ;  /* 0x0000000205be7824 */ /* 0x000fe200078e02b8 */
[----:B------:R-:W-:Y:S01]  /*81e0*/  IADD3 R204, R203, 0x100, RZ ;  /* 0x00000100cbcc7810 */ /* 0x000fe20007ffe0ff */
[----:B------:R-:W-:Y:S01]  /*81f0*/  IMAD R195, R6, 0x2, R192 ;  /* 0x0000000206c37824 */ /* 0x000fe200078e02c0 */
[----:B------:R-:W-:Y:S01]  /*8200*/  HMMA.16816.F32.BF16 R28, R16, R30, RZ ;  /* 0x0000001e101c723c */ /* 0x000fe200000418ff */
[----:B------:R-:W-:-:S02]  /*8210*/  IMAD R189, R5, 0x2, R191 ;  /* 0x0000000205bd7824 */ /* 0x000fc400078e02bf */
[----:B------:R-:W-:-:S05]  /*8220*/  IMAD R194, R6, 0x2, R193 ;  /* 0x0000000206c27824 */ /* 0x000fca00078e02c1 */
[----:B------:R-:W-:Y:S01]  /*8230*/  HMMA.16816.F32.BF16 R40, R16, R44, RZ ;  /* 0x0000002c1028723c */ /* 0x000fe200000418ff */
[----:B----4-:R-:W-:-:S05]  /*8240*/  IADD3 R2, P0, R0, R14, RZ ;  /* 0x0000000e00027210 */ /* 0x010fca0007f1e0ff */
[----:B---3--:R-:W-:Y:S02]  /*8250*/  IMAD.X R3, R15, 0x1, R4, P0 ;  /* 0x000000010f037824 */ /* 0x008fe400000e0604 */
[----:B------:R-:W-:Y:S03]  /*8260*/  HMMA.16816.F32.BF16 R48, R16, R60, RZ ;  /* 0x0000003c1030723c */ /* 0x000fe600000418ff */
[----:B------:R2:W-:Y:S01]  /*8270*/  LDGSTS.E.BYPASS.LTC128B.128 [R203+0x100], [R2.64], !P1 ;  /* 0x0010000002cb7fae */ /* 0x0005e2000c901d46 */
[----:B------:R-:W-:-:S04]  /*8280*/  ISETP.GE.AND P1, PT, R114, c[0x0][0x1d4], PT ;  /* 0x0000750072007a0c */ /* 0x000fc80003f26270 */
[C---:B------:R-:W-:Y:S08]  /*8290*/  HMMA.16816.F32.BF16 R44, R16.reuse, R46, RZ ;  /* 0x0000002e102c723c */ /* 0x040ff000000418ff */
[----:B------:R-:W-:Y:S08]  /*82a0*/  HMMA.16816.F32.BF16 R60, R16, R62, RZ ;  /* 0x0000003e103c723c */ /* 0x000ff000000418ff */
[----:B------:R-:W-:Y:S01]  /*82b0*/  HMMA.16816.F32.BF16 R52, R24, R68, R32 ;  /* 0x000000441834723c */ /* 0x000fe20000041820 */
[----:B--2---:R-:W-:-:S07]  /*82c0*/  IADD3 R2, P0, R0, R10, RZ ;  /* 0x0000000a00027210 */ /* 0x004fce0007f1e0ff */
[----:B------:R-:W-:Y:S01]  /*82d0*/  HMMA.16816.F32.BF16 R32, R24, R80, R40 ;  /* 0x000000501820723c */ /* 0x000fe20000041828 */
[----:B------:R-:W-:Y:S01]  /*82e0*/  IMAD.X R3, R11, 0x1, R4, P0 ;  /* 0x000000010b037824 */ /* 0x000fe200000e0604 */
[C---:B------:R-:W-:Y:S02]  /*82f0*/  ISETP.LT.OR P0, PT, R95.reuse, 0x1, P2 ;  /* 0x000000015f00780c */ /* 0x040fe40001701670 */
[----:B------:R-:W-:-:S04]  /*8300*/  ISETP.LT.OR P2, PT, R95, 0x21, P2 ;  /* 0x000000215f00780c */ /* 0x000fc80001741670 */
[C---:B------:R-:W-:Y:S08]  /*8310*/  HMMA.16816.F32.BF16 R44, R24.reuse, R82, R44 ;  /* 0x00000052182c723c */ /* 0x040ff0000004182c */
[----:B------:R-:W-:Y:S01]  /*8320*/  HMMA.16816.F32.BF16 R48, R24, R88, R48 ;  /* 0x000000581830723c */ /* 0x000fe20000041830 */
[----:B------:R2:W-:Y:S01]  /*8330*/  LDGSTS.E.BYPASS.LTC128B.128 [R203+0x2100], [R2.64], !P0 ;  /* 0x0210000002cb7fae */ /* 0x0005e2000c101d46 */
[----:B------:R-:W-:-:S05]  /*8340*/  IADD3 R14, P0, R14, R20, RZ ;  /* 0x000000140e0e7210 */ /* 0x000fca0007f1e0ff */
[----:B-1----:R-:W-:Y:S02]  /*8350*/  IMAD.X R15, R15, 0x1, R7, P0 ;  /* 0x000000010f0f7824 */ /* 0x002fe400000e0607 */
[----:B--2---:R-:W-:-:S05]  /*8360*/  IMAD.WIDE R2, R244, 0x2, RZ ;  /* 0x00000002f4027825 */ /* 0x004fca00078e02ff */
[----:B------:R-:W-:-:S05]  /*8370*/  IADD3 R12, P0, R0, R2, RZ ;  /* 0x00000002000c7210 */ /* 0x000fca0007f1e0ff */
[----:B------:R-:W-:Y:S01]  /*8380*/  IMAD.X R13, R3, 0x1, R4, P0 ;  /* 0x00000001030d7824 */ /* 0x000fe200000e0604 */
[C---:B------:R-:W-:Y:S02]  /*8390*/  ISETP.LT.OR P0, PT, R95.reuse, 0x1, P1 ;  /* 0x000000015f00780c */ /* 0x040fe40000f01670 */
[----:B------:R-:W-:-:S11]  /*83a0*/  ISETP.LT.OR P1, PT, R95, 0x21, P1 ;  /* 0x000000215f00780c */ /* 0x000fd60000f21670 */
[----:B------:R1:W-:Y:S01]  /*83b0*/  LDGSTS.E.BYPASS.LTC128B.128 [R203+0x4100], [R12.64], !P0 ;  /* 0x041000000ccb7fae */ /* 0x0003e2000c101d46 */
[----:B------:R-:W-:Y:S11]  /*83c0*/  ISETP.LT.OR P0, PT, R95, 0x21, P3 ;  /* 0x000000215f00780c */ /* 0x000ff60001f01670 */
[----:B------:R-:W-:Y:S02]  /*83d0*/  @!UPT UIADD3 URZ, URZ, URZ, URZ ;  /* 0x0000003f3f3ff290 */ /* 0x000fe4000fffe03f */
[----:B------:R1:W-:Y:S01]  /*83e0*/  LDGSTS.E.BYPASS.LTC128B.128 [R203+0x1100], [R14.64], !P0 ;  /* 0x011000000ecb7fae */ /* 0x0003e2000c101d46 */
[----:B------:R-:W-:-:S05]  /*83f0*/  IADD3 R10, P0, R10, R20, RZ ;  /* 0x000000140a0a7210 */ /* 0x000fca0007f1e0ff */
[--C-:B------:R-:W-:Y:S01]  /*8400*/  IMAD.X R11, R11, 0x1, R7.reuse, P0 ;  /* 0x000000010b0b7824 */ /* 0x100fe200000e0607 */
[----:B------:R-:W-:Y:S02]  /*8410*/  IADD3 R2, P0, R2, R20, RZ ;  /* 0x0000001402027210 */ /* 0x000fe40007f1e0ff */
[----:B------:R-:W-:Y:S02]  /*8420*/  HMMA.16816.F32.BF16 R20, R16, R36, RZ ;  /* 0x000000241014723c */ /* 0x000fe400000418ff */
[----:B------:R2:W-:Y:S01]  /*8430*/  LDGSTS.E.BYPASS.LTC128B.128 [R203+0x3100], [R10.64], !P2 ;  /* 0x031000000acb7fae */ /* 0x0005e2000d101d46 */
[----:B------:R-:W-:Y:S01]  /*8440*/  IMAD.X R3, R3, 0x1, R7, P0 ;  /* 0x0000000103037824 */ /* 0x000fe200000e0607 */
[----:B------:R-:W-:-:S04]  /*8450*/  ISETP.GT.AND P0, PT, R117, R225, PT ;  /* 0x000000e17500720c */ /* 0x000fc80003f04270 */
[----:B------:R2:W-:Y:S01]  /*8460*/  LDGSTS.E.BYPASS.LTC128B.128 [R203+0x5100], [R2.64], !P1 ;  /* 0x0510000002cb7fae */ /* 0x0005e2000c901d46 */
[----:B------:R-:W-:Y:S03]  /*8470*/  HMMA.16816.F32.BF16 R36, R16, R38, RZ ;  /* 0x000000261024723c */ /* 0x000fe600000418ff */
[----:B------:R-:W-:Y:S04]  /*8480*/  LDSM.16.M88.4 R76, [R190+0x6100] ;  /* 0x00610000be4c783b */ /* 0x000fe80000000200 */
[----:B------:R-:W-:Y:S04]  /*8490*/  LDSM.16.M88.4 R64, [R190+0x6900] ;  /* 0x00690000be40783b */ /* 0x000fe80000000200 */
[----:B-1----:R-:W1:Y:S04]  /*84a0*/  LDSM.16.M88.4 R12, [R195+0xc100] ;  /* 0x00c10000c30c783b */ /* 0x002e680000000200 */
[C---:B------:R-:W-:Y:S01]  /*84b0*/  HMMA.16816.F32.BF16 R16, R24.reuse, R56, R20 ;  /* 0x000000381810723c */ /* 0x040fe20000041814 */
[----:B------:R-:W3:Y:S04]  /*84c0*/  LDSM.16.M88.4 R72, [R190+0x7100] ;  /* 0x00710000be48783b */ /* 0x000ee80000000200 */
[----:B------:R-:W-:Y:S04]  /*84d0*/  LDSM.16.M88.4 R20, [R194+0xc100] ;  /* 0x00c10000c214783b */ /* 0x000fe80000000200 */
[----:B------:R-:W4:Y:S01]  /*84e0*/  LDSM.16.M88.4 R92, [R189] ;  /* 0x00000000bd5c783b */ /* 0x000f220000000200 */
[C---:B------:R-:W-:Y:S03]  /*84f0*/  HMMA.16816.F32.BF16 R56, R24.reuse, R58, R36 ;  /* 0x0000003a1838723c */ /* 0x040fe60000041824 */
[----:B------:R-:W2:Y:S04]  /*8500*/  LDSM.16.M88.4 R84, [R190+0x7900] ;  /* 0x00790000be54783b */ /* 0x000ea80000000200 */
[----:B------:R-:W-:Y:S01]  /*8510*/  LDSM.16.M88.4 R80, [R189+0x1000] ;  /* 0x00100000bd50783b */ /* 0x000fe20000000200 */
[----:B------:R-:W-:Y:S03]  /*8520*/  HMMA.16816.F32.BF16 R36, R24, R70, R28 ;  /* 0x000000461824723c */ /* 0x000fe6000004181c */
[----:B------:R-:W2:Y:S04]  /*8530*/  LDSM.16.M88.4 R68, [R189+0x800] ;  /* 0x00080000bd44783b */ /* 0x000ea80000000200 */
[----:B------:R-:W-:Y:S04]  /*8540*/  LDSM.16.M88.4 R96, [R184+0x8100] ;  /* 0x00810000b860783b */ /* 0x000fe80000000200 */
[----:B------:R-:W-:Y:S04]  /*8550*/  LDSM.16.M88.4 R40, [R184+0x8900] ;  /* 0x00890000b828783b */ /* 0x000fe80000000200 */
[----:B------:R-:W-:Y:S01]  /*8560*/  LDSM.16.M88.4 R108, [R191+0x4000] ;  /* 0x00400000bf6c783b */ /* 0x000fe20000000200 */
[----:B-1----:R-:W-:Y:S03]  /*8570*/  HMMA.16816.F32.BF16 R28, R12, R76, R16 ;  /* 0x0000004c0c1c723c */ /* 0x002fe60000041810 */
[----:B------:R-:W-:Y:S04]  /*8580*/  LDSM.16.M88.4 R104, [R190+0xa100] ;  /* 0x00a10000be68783b */ /* 0x000fe80000000200 */
[----:B------:R-:W-:Y:S01]  /*8590*/  LDSM.16.M88.4 R100, [R191+0x5800] ;  /* 0x00580000bf64783b */ /* 0x000fe20000000200 */
[----:B------:R-:W-:Y:S03]  /*85a0*/  HMMA.16816.F32.BF16 R16, R24, R90, R60 ;  /* 0x0000005a1810723c */ /* 0x000fe6000004183c */
[----:B------:R-:W1:Y:S04]  /*85b0*/  LDSM.16.M88.4 R24, [R192+0x10100] ;  /* 0x01010000c018783b */ /* 0x000e680000000200 */
[----:B------:R-:W1:Y:S01]  /*85c0*/  LDSM.16.M88.4 R88, [R189+0x1800] ;  /* 0x00180000bd58783b */ /* 0x000e620000000200 */
[C---:B------:R-:W-:Y:S03]  /*85d0*/  HMMA.16816.F32.BF16 R56, R12.reuse, R78, R56 ;  /* 0x0000004e0c38723c */ /* 0x040fe60000041838 */
[----:B------:R-:W-:Y:S04]  /*85e0*/  LDSM.16.M88.4 R76, [R184+0x9900] ;  /* 0x00990000b84c783b */ /* 0x000fe80000000200 */
[----:B------:R-:W0:Y:S01]  /*85f0*/  LDGDEPBAR ;  /* 0x00000000000079af */ /* 0x000e220000000000 */
[C---:B------:R-:W-:Y:S08]  /*8600*/  HMMA.16816.F32.BF16 R52, R12.reuse, R64, R52 ;  /* 0x000000400c34723c */ /* 0x040ff00000041834 */
[C---:B------:R-:W-:Y:S01]  /*8610*/  HMMA.16816.F32.BF16 R36, R12.reuse, R66, R36 ;  /* 0x000000420c24723c */ /* 0x040fe20000041824 */
[----:B------:R-:W-:Y:S07]  /*8620*/  LDSM.16.M88.4 R64, [R191+0x2800] ;  /* 0x00280000bf40783b */ /* 0x000fee0000000200 */
[C---:B---3--:R-:W-:Y:S08]  /*8630*/  HMMA.16816.F32.BF16 R32, R12.reuse, R72, R32 ;  /* 0x000000480c20723c */ /* 0x048ff00000041820 */
[----:B------:R-:W-:Y:S01]  /*8640*/  HMMA.16816.F32.BF16 R44, R12, R74, R44 ;  /* 0x0000004a0c2c723c */ /* 0x000fe2000004182c */
[----:B------:R-:W3:Y:S07]  /*8650*/  LDSM.16.M88.4 R72, [R184+0x9100] ;  /* 0x00910000b848783b */ /* 0x000eee0000000200 */
[----:B----4-:R-:W-:Y:S08]  /*8660*/  HMMA.16816.F32.BF16 R28, R20, R92, R28 ;  /* 0x0000005c141c723c */ /* 0x010ff0000004181c */
[C---:B--2---:R-:W-:Y:S08]  /*8670*/  HMMA.16816.F32.BF16 R48, R12.reuse, R84, R48 ;  /* 0x000000540c30723c */ /* 0x044ff00000041830 */
[----:B------:R-:W-:Y:S01]  /*8680*/  HMMA.16816.F32.BF16 R12, R12, R86, R16 ;  /* 0x000000560c0c723c */ /* 0x000fe20000041810 */
[----:B------:R-:W-:Y:S04]  /*8690*/  LDSM.16.M88.4 R16, [R193+0x10100] ;  /* 0x01010000c110783b */ /* 0x000fe80000000200 */
[----:B------:R-:W2:Y:S03]  /*86a0*/  LDSM.16.M88.4 R84, [R191+0x2000] ;  /* 0x00200000bf54783b */ /* 0x000ea60000000200 */
[C---:B------:R-:W-:Y:S01]  /*86b0*/  HMMA.16816.F32.BF16 R60, R20.reuse, R94, R56 ;  /* 0x0000005e143c723c */ /* 0x040fe20000041838 */
[----:B------:R-:W-:Y:S07]  /*86c0*/  LDSM.16.M88.4 R92, [R184+0xa100] ;  /* 0x00a10000b85c783b */ /* 0x000fee0000000200 */
[C---:B------:R-:W-:Y:S08]  /*86d0*/  HMMA.16816.F32.BF16 R56, R20.reuse, R68, R52 ;  /* 0x000000441438723c */ /* 0x040ff00000041834 */
[C---:B------:R-:W-:Y:S01]  /*86e0*/  HMMA.16816.F32.BF16 R52, R20.reuse, R70, R36 ;  /* 0x000000461434723c */ /* 0x040fe20000041824 */
[----:B------:R-:W4:Y:S07]  /*86f0*/  LDSM.16.M88.4 R68, [R191+0x3000] ;  /* 0x00300000bf44783b */ /* 0x000f2e0000000200 */
[C---:B------:R-:W-:Y:S08]  /*8700*/  HMMA.16816.F32.BF16 R36, R20.reuse, R80, R32 ;  /* 0x000000501424723c */ /* 0x040ff00000041820 */
[----:B------:R-:W-:Y:S01]  /*8710*/  HMMA.16816.F32.BF16 R44, R20, R82, R44 ;  /* 0x00000052142c723c */ /* 0x000fe2000004182c */
[----:B------:R-:W-:Y:S07]  /*8720*/  LDSM.16.M88.4 R80, [R191+0x3800] ;  /* 0x00380000bf50783b */ /* 0x000fee0000000200 */
[----:B-1----:R-:W-:Y:S01]  /*8730*/  HMMA.16816.F32.BF16 R32, R24, R96, R28 ;  /* 0x000000601820723c */ /* 0x002fe2000004181c */
[----:B------:R-:W-:Y:S07]  /*8740*/  LDSM.16.M88.4 R28, [R194+0x10100] ;  /* 0x01010000c21c783b */ /* 0x000fee0000000200 */
[C---:B------:R-:W-:Y:S08]  /*8750*/  HMMA.16816.F32.BF16 R48, R20.reuse, R88, R48 ;  /* 0x000000581430723c */ /* 0x040ff00000041830 */
[----:B------:R-:W-:Y:S01]  /*8760*/  HMMA.16816.F32.BF16 R20, R20, R90, R12 ;  /* 0x0000005a1414723c */ /* 0x000fe2000004180c */
[----:B------:R-:W-:Y:S04]  /*8770*/  LDSM.16.M88.4 R12, [R195+0x10100] ;  /* 0x01010000c30c783b */ /* 0x000fe80000000200 */
[----:B------:R-:W1:Y:S03]  /*8780*/  LDSM.16.M88.4 R88, [R190+0x8100] ;  /* 0x00810000be58783b */ /* 0x000e660000000200 */
[C---:B------:R-:W-:Y:S01]  /*8790*/  HMMA.16816.F32.BF16 R60, R24.reuse, R98, R60 ;  /* 0x00000062183c723c */ /* 0x040fe2000004183c */
[----:B------:R-:W-:Y:S07]  /*87a0*/  LDSM.16.M88.4 R96, [R189+0x2000] ;  /* 0x00200000bd60783b */ /* 0x000fee0000000200 */
[C---:B---3--:R-:W-:Y:S08]  /*87b0*/  HMMA.16816.F32.BF16 R36, R24.reuse, R72, R36 ;  /* 0x000000481824723c */ /* 0x048ff00000041824 */
[----:B------:R-:W-:Y:S01]  /*87c0*/  HMMA.16816.F32.BF16 R44, R24, R74, R44 ;  /* 0x0000004a182c723c */ /* 0x000fe2000004182c */
[----:B------:R-:W-:Y:S07]  /*87d0*/  LDSM.16.M88.4 R72, [R190+0x9900] ;  /* 0x00990000be48783b */ /* 0x000fee0000000200 */
[----:B--2---:R-:W-:Y:S08]  /*87e0*/  HMMA.16816.F32.BF16 R32, R16, R84, R32 ;  /* 0x000000541020723c */ /* 0x004ff00000041820 */
[C---:B------:R-:W-:Y:S08]  /*87f0*/  HMMA.16816.F32.BF16 R48, R24.reuse, R76, R48 ;  /* 0x0000004c1830723c */ /* 0x040ff00000041830 */
[C---:B------:R-:W-:Y:S08]  /*8800*/  HMMA.16816.F32.BF16 R56, R24.reuse, R40, R56 ;  /* 0x000000281838723c */ /* 0x040ff00000041838 */
[C---:B------:R-:W-:Y:S01]  /*8810*/  HMMA.16816.F32.BF16 R52, R24.reuse, R42, R52 ;  /* 0x0000002a1834723c */ /* 0x040fe20000041834 */
[----:B------:R-:W2:Y:S07]  /*8820*/  LDSM.16.M88.4 R40, [R190+0x9100] ;  /* 0x00910000be28783b */ /* 0x000eae0000000200 */
[----:B------:R-:W-:Y:S01]  /*8830*/  HMMA.16816.F32.BF16 R24, R24, R78, R20 ;  /* 0x0000004e1818723c */ /* 0x000fe20000041814 */
[----:B------:R-:W3:Y:S04]  /*8840*/  LDSM.16.M88.4 R20, [R190+0x8900] ;  /* 0x00890000be14783b */ /* 0x000ee80000000200 */
[----:B------:R-:W2:Y:S03]  /*8850*/  LDSM.16.M88.4 R76, [R189+0x3000] ;  /* 0x00300000bd4c783b */ /* 0x000ea60000000200 */
[C---:B------:R-:W-:Y:S01]  /*8860*/  HMMA.16816.F32.BF16 R60, R16.reuse, R86, R60 ;  /* 0x00000056103c723c */ /* 0x040fe2000004183c */
[----:B------:R-:W-:Y:S07]  /*8870*/  LDSM.16.M88.4 R84, [R189+0x3800] ;  /* 0x00380000bd54783b */ /* 0x000fee0000000200 */
[C---:B----4-:R-:W-:Y:S08]  /*8880*/  HMMA.16816.F32.BF16 R36, R16.reuse, R68, R36 ;  /* 0x000000441024723c */ /* 0x050ff00000041824 */
[----:B------:R-:W-:Y:S01]  /*8890*/  HMMA.16816.F32.BF16 R44, R16, R70, R44 ;  /* 0x00000046102c723c */ /* 0x000fe2000004182c */
[----:B------:R-:W-:Y:S07]  /*88a0*/  LDSM.16.M88.4 R68, [R189+0x2800] ;  /* 0x00280000bd44783b */ /* 0x000fee0000000200 */
[----:B-1----:R-:W-:Y:S08]  /*88b0*/  HMMA.16816.F32.BF16 R32, R12, R88, R32 ;  /* 0x000000580c20723c */ /* 0x002ff00000041820 */
[C---:B------:R-:W-:Y:S08]  /*88c0*/  HMMA.16816.F32.BF16 R48, R16.reuse, R80, R48 ;  /* 0x000000501030723c */ /* 0x040ff00000041830 */
[C---:B------:R-:W-:Y:S08]  /*88d0*/  HMMA.16816.F32.BF16 R56, R16.reuse, R64, R56 ;  /* 0x000000401038723c */ /* 0x040ff00000041838 */
[C---:B------:R-:W-:Y:S01]  /*88e0*/  HMMA.16816.F32.BF16 R52, R16.reuse, R66, R52 ;  /* 0x000000421034723c */ /* 0x040fe20000041834 */
[----:B------:R-:W-:Y:S07]  /*88f0*/  LDSM.16.M88.4 R64, [R184+0xa900] ;  /* 0x00a90000b840783b */ /* 0x000fee0000000200 */
[----:B------:R-:W-:Y:S01]  /*8900*/  HMMA.16816.F32.BF16 R16, R16, R82, R24 ;  /* 0x000000521010723c */ /* 0x000fe20000041818 */
[----:B------:R-:W1:Y:S04]  /*8910*/  LDSM.16.M88.4 R24, [R192+0x14100] ;  /* 0x01410000c018783b */ /* 0x000e680000000200 */
[----:B------:R-:W-:Y:S03]  /*8920*/  LDSM.16.M88.4 R80, [R184+0xb900] ;  /* 0x00b90000b850783b */ /* 0x000fe60000000200 */
[C---:B------:R-:W-:Y:S01]  /*8930*/  HMMA.16816.F32.BF16 R60, R12.reuse, R90, R60 ;  /* 0x0000005a0c3c723c */ /* 0x040fe2000004183c */
[----:B------:R-:W-:Y:S07]  /*8940*/  LDSM.16.M88.4 R88, [R190+0xb100] ;  /* 0x00b10000be58783b */ /* 0x000fee0000000200 */
[C---:B--2---:R-:W-:Y:S08]  /*8950*/  HMMA.16816.F32.BF16 R36, R12.reuse, R40, R36 ;  /* 0x000000280c24723c */ /* 0x044ff00000041824 */
[----:B------:R-:W-:Y:S08]  /*8960*/  HMMA.16816.F32.BF16 R44, R12, R42, R44 ;  /* 0x0000002a0c2c723c */ /* 0x000ff0000004182c */
[----:B------:R-:W-:Y:S08]  /*8970*/  HMMA.16816.F32.BF16 R40, R28, R96, R32 ;  /* 0x000000601c28723c */ /* 0x000ff00000041820 */
[C---:B------:R-:W-:Y:S08]  /*8980*/  HMMA.16816.F32.BF16 R48, R12.reuse, R72, R48 ;  /* 0x000000480c30723c */ /* 0x040ff00000041830 */
[C---:B---3--:R-:W-:Y:S08]  /*8990*/  HMMA.16816.F32.BF16 R56, R12.reuse, R20, R56 ;  /* 0x000000140c38723c */ /* 0x048ff00000041838 */
[C---:B------:R-:W-:Y:S01]  /*89a0*/  HMMA.16816.F32.BF16 R52, R12.reuse, R22, R52 ;  /* 0x000000160c34723c */ /* 0x040fe20000041834 */
[----:B------:R-:W2:Y:S07]  /*89b0*/  LDSM.16.M88.4 R20, [R193+0x14100] ;  /* 0x01410000c114783b */ /* 0x000eae0000000200 */
[----:B------:R-:W-:Y:S01]  /*89c0*/  HMMA.16816.F32.BF16 R12, R12, R74, R16 ;  /* 0x0000004a0c0c723c */ /* 0x000fe20000041810 */
[----:B------:R-:W3:Y:S04]  /*89d0*/  LDSM.16.M88.4 R72, [R184+0xb100] ;  /* 0x00b10000b848783b */ /* 0x000ee80000000200 */
[----:B------:R-:W4:Y:S03]  /*89e0*/  LDSM.16.M88.4 R16, [R195+0x14100] ;  /* 0x01410000c310783b */ /* 0x000f260000000200 */
[C---:B------:R-:W-:Y:S01]  /*89f0*/  HMMA.16816.F32.BF16 R60, R28.reuse, R98, R60 ;  /* 0x000000621c3c723c */ /* 0x040fe2000004183c */
[----:B------:R-:W-:Y:S07]  /*8a00*/  LDSM.16.M88.4 R96, [R189+0x4000] ;  /* 0x00400000bd60783b */ /* 0x000fee0000000200 */
[----:B------:R-:W-:Y:S08]  /*8a10*/  HMMA.16816.F32.BF16 R32, R28, R78, R44 ;  /* 0x0000004e1c20723c */ /* 0x000ff0000004182c */
[----:B-1----:R-:W-:Y:S08]  /*8a20*/  HMMA.16816.F32.BF16 R44, R24, R92, R40 ;  /* 0x0000005c182c723c */ /* 0x002ff00000041828 */
[C---:B------:R-:W-:Y:S01]  /*8a30*/  HMMA.16816.F32.BF16 R36, R28.reuse, R76, R36 ;  /* 0x0000004c1c24723c */ /* 0x040fe20000041824 */
[----:B------:R-:W1:Y:S07]  /*8a40*/  LDSM.16.M88.4 R76, [R191+0x4800] ;  /* 0x00480000bf4c783b */ /* 0x000e6e0000000200 */
[C---:B------:R-:W-:Y:S08]  /*8a50*/  HMMA.16816.F32.BF16 R48, R28.reuse, R84, R48 ;  /* 0x000000541c30723c */ /* 0x040ff00000041830 */
[C---:B------:R-:W-:Y:S08]  /*8a60*/  HMMA.16816.F32.BF16 R56, R28.reuse, R68, R56 ;  /* 0x000000441c38723c */ /* 0x040ff00000041838 */
[C---:B------:R-:W-:Y:S01]  /*8a70*/  HMMA.16816.F32.BF16 R52, R28.reuse, R70, R52 ;  /* 0x000000461c34723c */ /* 0x040fe20000041834 */
[----:B------:R-:W1:Y:S07]  /*8a80*/  LDSM.16.M88.4 R68, [R191+0x5000] ;  /* 0x00500000bf44783b */ /* 0x000e6e0000000200 */
[----:B------:R-:W-:Y:S01]  /*8a90*/  HMMA.16816.F32.BF16 R12, R28, R86, R12 ;  /* 0x000000561c0c723c */ /* 0x000fe2000004180c */
[----:B------:R-:W-:Y:S07]  /*8aa0*/  LDSM.16.M88.4 R84, [R190+0xa900] ;  /* 0x00a90000be54783b */ /* 0x000fee0000000200 */
[----:B------:R-:W-:Y:S01]  /*8ab0*/  HMMA.16816.F32.BF16 R60, R24, R94, R60 ;  /* 0x0000005e183c723c */ /* 0x000fe2000004183c */
[----:B------:R-:W-:Y:S07]  /*8ac0*/  LDSM.16.M88.4 R92, [R190+0xb900] ;  /* 0x00b90000be5c783b */ /* 0x000fee0000000200 */
[----:B--2---:R-:W-:Y:S08]  /*8ad0*/  HMMA.16816.F32.BF16 R28, R20, R108, R44 ;  /* 0x0000006c141c723c */ /* 0x004ff0000004182c */
[C---:B---3--:R-:W-:Y:S08]  /*8ae0*/  HMMA.16816.F32.BF16 R40, R24.reuse, R72, R36 ;  /* 0x000000481828723c */ /* 0x048ff00000041824 */
[C---:B------:R-:W-:Y:S08]  /*8af0*/  HMMA.16816.F32.BF16 R36, R24.reuse, R74, R32 ;  /* 0x0000004a1824723c */ /* 0x040ff00000041820 */
[C---:B------:R-:W-:Y:S01]  /*8b00*/  HMMA.16816.F32.BF16 R32, R24.reuse, R80, R48 ;  /* 0x000000501820723c */ /* 0x040fe20000041830 */
[----:B------:R-:W-:Y:S07]  /*8b10*/  LDSM.16.M88.4 R48, [R189+0x5000] ;  /* 0x00500000bd30783b */ /* 0x000fee0000000200 */
[C---:B------:R-:W-:Y:S08]  /*8b20*/  HMMA.16816.F32.BF16 R56, R24.reuse, R64, R56 ;  /* 0x000000401838723c */ /* 0x040ff00000041838 */
[C---:B------:R-:W-:Y:S08]  /*8b30*/  HMMA.16816.F32.BF16 R52, R24.reuse, R66, R52 ;  /* 0x000000421834723c */ /* 0x040ff00000041834 */
[----:B------:R-:W-:Y:S01]  /*8b40*/  HMMA.16816.F32.BF16 R24, R24, R82, R12 ;  /* 0x000000521818723c */ /* 0x000fe2000004180c */
[----:B------:R-:W2:Y:S07]  /*8b50*/  LDSM.16.M88.4 R12, [R194+0x14100] ;  /* 0x01410000c20c783b */ /* 0x000eae0000000200 */
[----:B------:R-:W-:Y:S08]  /*8b60*/  HMMA.16816.F32.BF16 R44, R20, R110, R60 ;  /* 0x0000006e142c723c */ /* 0x000ff0000004183c */
[----:B----4-:R-:W-:Y:S08]  /*8b70*/  HMMA.16816.F32.BF16 R60, R16, R104, R28 ;  /* 0x00000068103c723c */ /* 0x010ff0000004181c */
[C---:B------:R-:W-:Y:S08]  /*8b80*/  HMMA.16816.F32.BF16 R64, R20.reuse, R100, R32 ;  /* 0x000000641440723c */ /* 0x040ff00000041820 */
[C---:B-1----:R-:W-:Y:S01]  /*8b90*/  HMMA.16816.F32.BF16 R80, R20.reuse, R76, R56 ;  /* 0x0000004c1450723c */ /* 0x042fe20000041838 */
[----:B------:R-:W1:Y:S07]  /*8ba0*/  LDSM.16.M88.4 R56, [R189+0x5800] ;  /* 0x00580000bd38783b */ /* 0x000e6e0000000200 */
[----:B------:R-:W-:Y:S01]  /*8bb0*/  HMMA.16816.F32.BF16 R76, R20, R78, R52 ;  /* 0x0000004e144c723c */ /* 0x000fe20000041834 */
[----:B------:R-:W3:Y:S01]  /*8bc0*/  LDSM.16.M88.4 R52, [R189+0x4800] ;  /* 0x00480000bd34783b */ /* 0x000ee20000000200 */
[----:B------:R-:W-:-:S06]  /*8bd0*/  DEPBAR.LE SB0, 0x0 ;  /* 0x000080000000791a */ /* 0x000fcc0000000000 */
[C---:B------:R-:W-:Y:S08]  /*8be0*/  HMMA.16816.F32.BF16 R72, R20.reuse, R68, R40 ;  /* 0x000000441448723c */ /* 0x040ff00000041828 */
[C---:B------:R-:W-:Y:S08]  /*8bf0*/  HMMA.16816.F32.BF16 R68, R20.reuse, R70, R36 ;  /* 0x000000461444723c */ /* 0x040ff00000041824 */
[----:B------:R-:W-:Y:S08]  /*8c00*/  HMMA.16816.F32.BF16 R20, R20, R102, R24 ;  /* 0x000000661414723c */ /* 0x000ff00000041818 */
[----:B--2---:R-:W-:Y:S08]  /*8c10*/  HMMA.16816.F32.BF16 R60, R12, R96, R60 ;  /* 0x000000600c3c723c */ /* 0x004ff0000004183c */
[C---:B------:R-:W-:Y:S08]  /*8c20*/  HMMA.16816.F32.BF16 R44, R16.reuse, R106, R44 ;  /* 0x0000006a102c723c */ /* 0x040ff0000004182c */
[C---:B------:R-:W-:Y:S08]  /*8c30*/  HMMA.16816.F32.BF16 R24, R16.reuse, R92, R64 ;  /* 0x0000005c1018723c */ /* 0x040ff00000041840 */
[----:B------:R-:W-:Y:S01]  /*8c40*/  HMMA.16816.F32.BF16 R40, R16, R84, R80 ;  /* 0x000000541028723c */ /* 0x000fe20000041850 */
[----:B------:R-:W-:-:S07]  /*8c50*/  FMUL.FTZ R0, R60, c[0x0][0x320] ;  /* 0x0000c8003c007a20 */ /* 0x000fce0000410000 */
[C---:B------:R-:W-:Y:S08]  /*8c60*/  HMMA.16816.F32.BF16 R36, R16.reuse, R86, R76 ;  /* 0x000000561024723c */ /* 0x040ff0000004184c */
[C---:B------:R-:W-:Y:S08]  /*8c70*/  HMMA.16816.F32.BF16 R32, R16.reuse, R88, R72 ;  /* 0x000000581020723c */ /* 0x040ff00000041848 */
[C---:B------:R-:W-:Y:S08]  /*8c80*/  HMMA.16816.F32.BF16 R28, R16.reuse, R90, R68 ;  /* 0x0000005a101c723c */ /* 0x040ff00000041844 */
[----:B------:R-:W-:Y:S08]  /*8c90*/  HMMA.16816.F32.BF16 R16, R16, R94, R20 ;  /* 0x0000005e1010723c */ /* 0x000ff00000041814 */
[C---:B------:R-:W-:Y:S08]  /*8ca0*/  HMMA.16816.F32.BF16 R96, R12.reuse, R98, R44 ;  /* 0x000000620c60723c */ /* 0x040ff0000004182c */
[C---:B-1----:R-:W-:Y:S01]  /*8cb0*/  HMMA.16816.F32.BF16 R44, R12.reuse, R56, R24 ;  /* 0x000000380c2c723c */ /* 0x042fe20000041818 */
[----:B------:R1:W2:Y:S07]  /*8cc0*/  MUFU.TANH R27, R0 ;  /* 0x00000000001b7308 */ /* 0x0002ae0000002400 */
[C---:B---3--:R-:W-:Y:S08]  /*8cd0*/  HMMA.16816.F32.BF16 R68, R12.reuse, R52, R40 ;  /* 0x000000340c44723c */ /* 0x048ff00000041828 */
[----:B------:R-:W-:Y:S01]  /*8ce0*/  HMMA.16816.F32.BF16 R64, R12, R54, R36 ;  /* 0x000000360c40723c */ /* 0x000fe20000041824 */
[----:B-1----:R-:W-:-:S04]  /*8cf0*/  FMUL.FTZ R0, R61, c[0x0][0x320] ;  /* 0x0000c8003d007a20 */ /* 0x002fc80000410000 */
[----:B------:R1:W3:Y:S03]  /*8d00*/  MUFU.TANH R26, R0 ;  /* 0x00000000001a7308 */ /* 0x0002e60000002400 */
[C---:B------:R-:W-:Y:S08]  /*8d10*/  HMMA.16816.F32.BF16 R52, R12.reuse, R48, R32 ;  /* 0x000000300c34723c */ /* 0x040ff00000041820 */
[----:B------:R-:W-:Y:S01]  /*8d20*/  HMMA.16816.F32.BF16 R48, R12, R50, R28 ;  /* 0x000000320c30723c */ /* 0x000fe2000004181c */
[----:B-1----:R-:W-:-:S07]  /*8d30*/  FMUL.FTZ R0, R62, c[0x0][0x320] ;  /* 0x0000c8003e007a20 */ /* 0x002fce0000410000 */
[----:B------:R-:W-:Y:S01]  /*8d40*/  HMMA.16816.F32.BF16 R56, R12, R58, R16 ;  /* 0x0000003a0c38723c */ /* 0x000fe20000041810 */
[----:B------:R1:W4:Y:S01]  /*8d50*/  MUFU.TANH R60, R0 ;  /* 0x00000000003c7308 */ /* 0x0003220000002400 */
[----:B------:R-:W-:Y:S06]  /*8d60*/  BAR.SYNC.DEFER_BLOCKING 0x0 ;  /* 0x0000000000007b1d */ /* 0x000fec0000010000 */
[----:B------:R-:W-:Y:S11]  /*8d70*/  @!P0 BRA `(.L_x_377) ;  /* 0x000004a000008947 */ /* 0x000ff60003800000 */
[----:B-123--:R-:W-:Y:S01]  /*8d80*/  IMAD.MOV.U32 R0, RZ, RZ, c[0x0][0x2b8] ;  /* 0x0000ae00ff007624 */ /* 0x00efe200078e00ff */
[----:B------:R-:W-:Y:S01]  /*8d90*/  IADD3 R2, R219, R113, R227 ;  /* 0x00000071db027210 */ /* 0x000fe20007ffe0e3 */
[----:B------:R-:W-:-:S03]  /*8da0*/  IMAD.MOV.U32 R202, RZ, RZ, RZ ;  /* 0x000000ffffca7224 */ /* 0x000fc600078e00ff */
[----:B------:R-:W-:Y:S02]  /*8db0*/  ISETP.NE.AND P0, PT, R0, 0x1, PT ;  /* 0x000000010000780c */ /* 0x000fe40003f05270 */
[----:B------:R-:W-:-:S05]  /*8dc0*/  IADD3 R2, R2, -0x40, RZ ;  /* 0xffffffc002027810 */ /* 0x000fca0007ffe0ff */
[----:B------:R-:W-:-:S06]  /*8dd0*/  IMAD.MOV.U32 R0, RZ, RZ, R2 ;  /* 0x000000ffff007224 */ /* 0x000fcc00078e0002 */
[----:B------:R-:W-:-:S05]  /*8de0*/  @P0 IMAD.HI.U32 R3, R2, c[0x0][0x2bc], RZ ;  /* 0x0000af0002030a27 */ /* 0x000fca00078e00ff */
[----:B------:R-:W-:-:S04]  /*8df0*/  @P0 SHF.R.U32.HI R0, RZ, c[0x0][0x2c0], R3 ;  /* 0x0000b000ff000a19 */ /* 0x000fc80000011603 */
[----:B------:R-:W-:-:S04]  /*8e00*/  @!P4 IADD3 R3, P0, R0, R236, RZ ;  /* 0x000000ec0003c210 */ /* 0x000fc80007f1e0ff */
[----:B------:R-:W-:Y:S02]  /*8e10*/  @!P4 LEA.HI.X.SX32 R5, R0, R238, 0x1, P0 ;  /* 0x000000ee0005c211 */ /* 0x000fe400000f0eff */
[----:B------:R-:W-:-:S04]  /*8e20*/  @!P4 LEA R4, P0, R3, c[0x0][0x2a0], 0x2 ;  /* 0x0000a8000304ca11 */ /* 0x000fc800078010ff */
[----:B------:R-:W-:-:S05]  /*8e30*/  @!P4 LEA.HI.X R5, R3, c[0x0][0x2a4], R5, 0x2, P0 ;  /* 0x0000a9000305ca11 */ /* 0x000fca00000f1405 */
[----:B------:R-:W2:Y:S01]  /*8e40*/  @!P4 LDG.E R202, [R4.64] ;  /* 0x0000000604cac981 */ /* 0x000ea2000c1e1900 */
[----:B------:R-:W-:-:S04]  /*8e50*/  IMAD.MOV R0, RZ, RZ, -R0 ;  /* 0x000000ffff007224 */ /* 0x000fc800078e0a00 */
[----:B------:R-:W-:-:S04]  /*8e60*/  IMAD R205, R0, c[0x0][0x2b8], R2 ;  /* 0x0000ae0000cd7a24 */ /* 0x000fc800078e0202 */
[----:B------:R-:W-:Y:S01]  /*8e70*/  IMAD.WIDE.U32 R2, R205, c[0x0][0x1e0], RZ ;  /* 0x00007800cd027a25 */ /* 0x000fe200078e00ff */
[----:B------:R-:W-:-:S05]  /*8e80*/  SHF.R.S32.HI R0, RZ, 0x1f, R205 ;  /* 0x0000001fff007819 */ /* 0x000fca00000114cd */
[----:B------:R-:W-:-:S04]  /*8e90*/  IMAD R0, R0, c[0x0][0x1e0], RZ ;  /* 0x0000780000007a24 */ /* 0x000fc800078e02ff */
[----:B------:R-:W-:-:S04]  /*8ea0*/  IMAD R0, R205, c[0x0][0x1e4], R0 ;  /* 0x00007900cd007a24 */ /* 0x000fc800078e0200 */
[----:B------:R-:W-:Y:S01]  /*8eb0*/  IMAD.IADD R3, R3, 0x1, R0 ;  /* 0x0000000103037824 */ /* 0x000fe200078e0200 */
[----:B--2---:R-:W-:-:S03]  /*8ec0*/  SHF.R.S32.HI R0, RZ, 0x1f, R202 ;  /* 0x0000001fff007819 */ /* 0x004fc600000114ca */
[----:B------:R-:W-:-:S04]  /*8ed0*/  IMAD.WIDE.U32 R2, R202, c[0x0][0x1f0], R2 ;  /* 0x00007c00ca027a25 */ /* 0x000fc800078e0002 */
[----:B------:R-:W-:Y:S01]  /*8ee0*/  IMAD R4, R0, c[0x0][0x1f0], RZ ;  /* 0x00007c0000047a24 */ /* 0x000fe200078e02ff */
[----:B------:R-:W-:-:S03]  /*8ef0*/  IADD3 R0, P1, R250, R2, RZ ;  /* 0x00000002fa007210 */ /* 0x000fc60007f3e0ff */
[----:B------:R-:W-:Y:S01]  /*8f00*/  IMAD R2, R202, c[0x0][0x1f4], R4 ;  /* 0x00007d00ca027a24 */ /* 0x000fe200078e0204 */
[----:B------:R-:W-:-:S04]  /*8f10*/  LEA R15, P0, R0, c[0x0][0x1c8], 0x1 ;  /* 0x00007200000f7a11 */ /* 0x000fc800078008ff */
[----:B------:R-:W-:-:S04]  /*8f20*/  IADD3.X R2, R239, R3, R2, P1, !PT ;  /* 0x00000003ef027210 */ /* 0x000fc80000ffe402 */
[----:B------:R-:W-:Y:S01]  /*8f30*/  LEA.HI.X R7, R0, c[0x0][0x1cc], R2, 0x1, P0 ;  /* 0x0000730000077a11 */ /* 0x000fe200000f0c02 */
[----:B------:R-:W-:Y:S05]  /*8f40*/  BRA.DIV ~URZ, `(.L_x_378) ;  /* 0x0000ff027f007947 */ /* 0x000fea000b800000 */
[----:B------:R1:W2:Y:S02]  /*8f50*/  SHFL.IDX PT, R4, R7, RZ, 0x181f ;  /* 0x00181fff07047589 */ /* 0x0002a400000e0000 */
.L_x_485:
[----:B------:R-:W-:Y:S05]  /*8f60*/  BRA.DIV ~URZ, `(.L_x_379) ;  /* 0x0000ff627f007947 */ /* 0x000fea000b800000 */
[----:B------:R-:W3:Y:S01]  /*8f70*/  SHFL.IDX PT, R0, R15, RZ, 0x181f ;  /* 0x00181fff0f007589 */ /* 0x000ee200000e0000 */
[C---:B------:R-:W-:Y:S01]  /*8f80*/  IMAD.SHL.U32 R5, R214.reuse, 0x2, RZ ;  /* 0x00000002d6057824 */ /* 0x040fe200078e00ff */
[----:B------:R-:W-:Y:S01]  /*8f90*/  ISETP.GE.AND P3, PT, R217, c[0x0][0x1d4], PT ;  /* 0x00007500d9007a0c */ /* 0x000fe20003f66270 */
[C---:B------:R-:W-:Y:S01]  /*8fa0*/  IMAD.SHL.U32 R17, R245.reuse, 0x2, RZ ;  /* 0x00000002f5117824 */ /* 0x040fe200078e00ff */
[----:B------:R-:W-:Y:S01]  /*8fb0*/  SHF.L.U64.HI R16, R214, 0x1, R252 ;  /* 0x00000001d6107819 */ /* 0x000fe200000102fc */
[C---:B------:R-:W-:Y:S01]  /*8fc0*/  IMAD.SHL.U32 R19, R244.reuse, 0x2, RZ ;  /* 0x00000002f4137824 */ /* 0x040fe200078e00ff */
[----:B------:R-:W-:Y:S01]  /*8fd0*/  SHF.L.U64.HI R18, R245, 0x1, R248 ;  /* 0x00000001f5127819 */ /* 0x000fe200000102f8 */
[----:B-1----:R-:W1:Y:S01]  /*8fe0*/  SHFL.IDX PT, R7, R7, 0x1, 0x181f ;  /* 0x00381f0007077f89 */ /* 0x002e6200000e0000 */
[----:B------:R-:W-:Y:S02]  /*8ff0*/  SHF.L.U64.HI R20, R244, 0x1, R247 ;  /* 0x00000001f4147819 */ /* 0x000fe400000102f7 */
[----:B------:R-:W-:-:S02]  /*9000*/  SEL R14, RZ, 0x10, P6 ;  /* 0x00000010ff0e7807 */ /* 0x000fc40003000000 */
[C---:B---3--:R-:W-:Y:S02]  /*9010*/  IADD3 R12, P2, R0.reuse, R5, RZ ;  /* 0x00000005000c7210 */ /* 0x048fe40007f5e0ff */
[C---:B------:R-:W-:Y:S02]  /*9020*/  IADD3 R10, P1, R0.reuse, R17, RZ ;  /* 0x00000011000a7210 */ /* 0x040fe40007f3e0ff */
[----:B------:R-:W-:Y:S01]  /*9030*/  IADD3 R2, P0, R0, R19, RZ ;  /* 0x0000001300027210 */ /* 0x000fe20007f1e0ff */
[C---:B--2---:R-:W-:Y:S01]  /*9040*/  IMAD.X R13, R4.reuse, 0x1, R16, P2 ;  /* 0x00000001040d7824 */ /* 0x044fe200010e0610 */
[----:B------:R2:W3:Y:S01]  /*9050*/  SHFL.IDX PT, R0, R15, 0x1, 0x181f ;  /* 0x00381f000f007f89 */ /* 0x0004e200000e0000 */
[C---:B------:R-:W-:Y:S02]  /*9060*/  IMAD.X R11, R4.reuse, 0x1, R18, P1 ;  /* 0x00000001040b7824 */ /* 0x040fe400008e0612 */
[----:B------:R-:W-:Y:S01]  /*9070*/  IMAD.X R3, R4, 0x1, R20, P0 ;  /* 0x0000000104037824 */ /* 0x000fe200000e0614 */
[----:B------:R4:W-:Y:S04]  /*9080*/  LDGSTS.E.BYPASS.LTC128B.128 [R203+0x6100], [R12.64], !P6 ;  /* 0x061000000ccb7fae */ /* 0x0009e8000f101d46 */
[----:B------:R2:W-:Y:S04]  /*9090*/  LDGSTS.E.BYPASS.LTC128B.128 [R203+0x8100], [R10.64], !P3 ;  /* 0x081000000acb7fae */ /* 0x0005e8000d901d46 */
[----:B------:R2:W-:Y:S01]  /*90a0*/  LDGSTS.E.BYPASS.LTC128B.128 [R203+0xa100], [R2.64], !P5 ;  /* 0x0a10000002cb7fae */ /* 0x0005e2000e901d46 */
[----:B----4-:R-:W-:Y:S01]  /*90b0*/  SEL R13, RZ, 0x10, P3 ;  /* 0x00000010ff0d7807 */ /* 0x010fe20001800000 */
[----:B------:R-:W-:-:S02]  /*90c0*/  IMAD.MOV.U32 R12, RZ, RZ, R249 ;  /* 0x000000ffff0c7224 */ /* 0x000fc400078e00f9 */
.L_x_486:
[----:B-123--:R-:W-:Y:S02]  /*90d0*/  IADD3 R2, -R14, 0x10, RZ ;  /* 0x000000100e027810 */ /* 0x00efe40007ffe1ff */
[----:B------:R-:W-:-:S02]  /*90e0*/  IADD3 R3, -R13, 0x10, RZ ;  /* 0x000000100d037810 */ /* 0x000fc40007ffe1ff */
[----:B------:R-:W-:Y:S02]  /*90f0*/  LOP3.LUT R2, R2, 0xf, RZ, 0xc0, !PT ;  /* 0x0000000f02027812 */ /* 0x000fe400078ec0ff */
[----:B------:R-:W-:Y:S02]  /*9100*/  ISETP.NE.U32.AND P2, PT, R14, RZ, PT ;  /* 0x000000ff0e00720c */ /* 0x000fe40003f45070 */
[----:B------:R-:W-:Y:S02]  /*9110*/  IADD3 R10, P1, P0, R2, R0, R5 ;  /* 0x00000000020a7210 */ /* 0x000fe4000783e005 */
[----:B------:R-:W-:Y:S02]  /*9120*/  LOP3.LUT R2, R3, 0xf, RZ, 0xc0, !PT ;  /* 0x0000000f03027812 */ /* 0x000fe400078ec0ff */
[----:B------:R-:W-:Y:S02]  /*9130*/  IADD3 R3, -R12, 0x10, RZ ;  /* 0x000000100c037810 */ /* 0x000fe40007ffe1ff */
[----:B------:R-:W-:-:S02]  /*9140*/  IADD3.X R11, RZ, R7, R16, P1, P0 ;  /* 0x00000007ff0b7210 */ /* 0x000fc40000fe0410 */
[-C--:B------:R-:W-:Y:S02]  /*9150*/  IADD3 R4, P1, P0, R2, R0.reuse, R17 ;  /* 0x0000000002047210 */ /* 0x080fe4000783e011 */
[----:B------:R-:W-:Y:S01]  /*9160*/  LOP3.LUT R2, R3, 0xf, RZ, 0xc0, !PT ;  /* 0x0000000f03027812 */ /* 0x000fe200078ec0ff */
[----:B------:R-:W-:Y:S01]  /*9170*/  @!PT LDS RZ, [RZ] ;  /* 0x00000000fffff984 */ /* 0x000fe20000000800 */
[----:B------:R-:W-:Y:S01]  /*9180*/  @!PT LDS RZ, [RZ] ;  /* 0x00000000fffff984 */ /* 0x000fe20000000800 */
[----:B------:R-:W-:Y:S01]  /*9190*/  @!PT LDS RZ, [RZ] ;  /* 0x00000000fffff984 */ /* 0x000fe20000000800 */
[----:B------:R1:W-:Y:S01]  /*91a0*/  LDGSTS.E.BYPASS.LTC128B.128.ZFILL [R203+0x7100], [R10.64], P2 ;  /* 0x071000000acb7fae */ /* 0x0003e20009141d46 */
[----:B------:R-:W-:Y:S02]  /*91b0*/  IADD3.X R5, RZ, R7, R18, P1, P0 ;  /* 0x00000007ff057210 */ /* 0x000fe40000fe0412 */
[----:B------:R-:W-:-:S04]  /*91c0*/  IADD3 R2, P1, P0, R2, R0, R19 ;  /* 0x0000000002027210 */ /* 0x000fc8000783e013 */
[----:B------:R-:W-:Y:S02]  /*91d0*/  IADD3.X R3, RZ, R7, R20, P1, P0 ;  /* 0x00000007ff037210 */ /* 0x000fe40000fe0414 */
[----:B------:R-:W-:Y:S02]  /*91e0*/  ISETP.NE.U32.AND P1, PT, R13, RZ, PT ;  /* 0x000000ff0d00720c */ /* 0x000fe40003f25070 */
[----:B------:R-:W-:-:S11]  /*91f0*/  ISETP.NE.U32.AND P0, PT, R12, RZ, PT ;  /* 0x000000ff0c00720c */ /* 0x000fd60003f05070 */
[----:B------:R1:W-:Y:S04]  /*9200*/  LDGSTS.E.BYPASS.LTC128B.128.ZFILL [R203+0x9100], [R4.64], P1 ;  /* 0x0910000004cb7fae */ /* 0x0003e80008941d46 */
[----:B------:R1:W-:Y:S02]  /*9210*/  LDGSTS.E.BYPASS.LTC128B.128.ZFILL [R203+0xb100], [R2.64], P0 ;  /* 0x0b10000002cb7fae */ /* 0x0003e40008141d46 */
.L_x_377:
[----:B--23--:R-:W-:Y:S05]  /*9220*/  BSYNC B0 ;  /* 0x0000000000007941 */ /* 0x00cfea0003800000 */
.L_x_376:
[----:B-1----:R-:W2:Y:S01]  /*9230*/  LDL R10, [R1+0x4] ;  /* 0x00000400010a7983 */ /* 0x002ea20000100800 */
[----:B-----5:R-:W-:Y:S01]  /*9240*/  SHF.R.S32.HI R0, RZ, 0x1f, R112 ;  /* 0x0000001fff007819 */ /* 0x020fe20000011470 */
[----:B------:R-:W-:Y:S01]  /*9250*/  IMAD.MOV.U32 R12, RZ, RZ, 0x1 ;  /* 0x00000001ff0c7424 */ /* 0x000fe200078e00ff */
[----:B------:R-:W-:Y:S01]  /*9260*/  LOP3.LUT R13, RZ, c[0x0][0x324], RZ, 0x33, !PT ;  /* 0x0000c900ff0d7a12 */ /* 0x000fe200078e33ff */
[----:B------:R-:W0:Y:S01]  /*9270*/  LDGDEPBAR ;  /* 0x00000000000079af */ /* 0x000e220000000000 */
[CC--:B------:R-:W-:Y:S02]  /*9280*/  LEA.HI R2, R0.reuse, R112.reuse, RZ, 0x2 ;  /* 0x0000007000027211 */ /* 0x0c0fe400078f10ff */
[----:B------:R-:W-:-:S02]  /*9290*/  LEA.HI R0, R0, R112, RZ, 0x5 ;  /* 0x0000007000007211 */ /* 0x000fc400078f28ff */
[----:B------:R-:W-:Y:S02]  /*92a0*/  LOP3.LUT R2, R2, 0xfffffffc, RZ, 0xc0, !PT ;  /* 0xfffffffc02027812 */ /* 0x000fe400078ec0ff */
[----:B------:R-:W-:Y:S02]  /*92b0*/  LOP3.LUT R3, R0, 0xffffffe0, RZ, 0xc0, !PT ;  /* 0xffffffe000037812 */ /* 0x000fe400078ec0ff */
[----:B------:R-:W-:Y:S01]  /*92c0*/  SHF.R.S32.HI R4, RZ, 0x5, R0 ;  /* 0x00000005ff047819 */ /* 0x000fe20000011400 */
[C---:B------:R-:W-:Y:S01]  /*92d0*/  IMAD.IADD R2, R112.reuse, 0x1, -R2 ;  /* 0x0000000170027824 */ /* 0x040fe200078e0a02 */
[----:B------:R-:W-:Y:S01]  /*92e0*/  SHF.R.S32.HI R5, RZ, 0x1f, R0 ;  /* 0x0000001fff057819 */ /* 0x000fe20000011400 */
[----:B------:R-:W-:Y:S01]  /*92f0*/  IMAD.IADD R0, R112, 0x1, -R3 ;  /* 0x0000000170007824 */ /* 0x000fe200078e0a03 */
[----:B------:R-:W-:Y:S02]  /*9300*/  ISETP.NE.AND P0, PT, R12, c[0x0][0x2c4], PT ;  /* 0x0000b1000c007a0c */ /* 0x000fe40003f05270 */
[----:B------:R-:W-:-:S02]  /*9310*/  LEA.HI R5, R5, R4, RZ, 0x3 ;  /* 0x0000000405057211 */ /* 0x000fc400078f18ff */
[----:B------:R-:W-:Y:S02]  /*9320*/  LEA.HI R3, R2, R2, RZ, 0x1 ;  /* 0x0000000202037211 */ /* 0x000fe400078f08ff */
[----:B------:R-:W-:Y:S02]  /*9330*/  SHF.R.S32.HI R11, RZ, 0x1f, R0 ;  /* 0x0000001fff0b7819 */ /* 0x000fe40000011400 */
[----:B------:R-:W-:Y:S02]  /*9340*/  LOP3.LUT R7, R5, 0xffffff8, RZ, 0xc0, !PT ;  /* 0x0ffffff805077812 */ /* 0x000fe400078ec0ff */
[----:B------:R-:W-:Y:S02]  /*9350*/  LOP3.LUT R5, R3, 0x1ffffffe, RZ, 0xc0, !PT ;  /* 0x1ffffffe03057812 */ /* 0x000fe400078ec0ff */
[----:B------:R-:W-:Y:S01]  /*9360*/  LEA.HI R3, R11, R0, RZ, 0x2 ;  /* 0x000000000b037211 */ /* 0x000fe200078f10ff */
[----:B------:R-:W-:Y:S02]  /*9370*/  IMAD.IADD R4, R4, 0x1, -R7 ;  /* 0x0000000104047824 */ /* 0x000fe400078e0a07 */
[----:B------:R-:W-:Y:S01]  /*9380*/  IMAD.IADD R2, R2, 0x1, -R5 ;  /* 0x0000000102027824 */ /* 0x000fe200078e0a05 */
[----:B------:R-:W-:Y:S01]  /*9390*/  SHF.R.S32.HI R243, RZ, 0x2, R3 ;  /* 0x00000002fff37819 */ /* 0x000fe20000011403 */
[----:B------:R-:W-:Y:S01]  /*93a0*/  IMAD.SHL.U32 R242, R4, 0x10, RZ ;  /* 0x0000001004f27824 */ /* 0x000fe200078e00ff */
[----:B------:R-:W-:Y:S01]  /*93b0*/  LOP3.LUT R3, R3, 0x7ffffffc, RZ, 0xc0, !PT ;  /* 0x7ffffffc03037812 */ /* 0x000fe200078ec0ff */
[----:B------:R-:W-:-:S04]  /*93c0*/  IMAD.SHL.U32 R241, R2, 0x8, RZ ;  /* 0x0000000802f17824 */ /* 0x000fc800078e00ff */
[----:B------:R-:W-:Y:S01]  /*93d0*/  IMAD.IADD R3, R0, 0x1, -R3 ;  /* 0x0000000100037824 */ /* 0x000fe200078e0a03 */
[----:B------:R-:W-:-:S03]  /*93e0*/  IADD3 R0, R223, 0x1, -R113 ;  /* 0x00000001df007810 */ /* 0x000fc60007ffe871 */
[----:B------:R-:W-:-:S05]  /*93f0*/  IMAD.SHL.U32 R222, R3, 0x2, RZ ;  /* 0x0000000203de7824 */ /* 0x000fca00078e00ff */
[----:B------:R-:W-:Y:S02]  /*9400*/  IADD3 R0, -R224, R0, -R222 ;  /* 0x00000000e0007210 */ /* 0x000fe40007ffe9de */
[----:B------:R-:W-:Y:S02]  /*9410*/  IADD3 R25, -R222, R223, -R113 ;  /* 0x000000dfde197210 */ /* 0x000fe40007ffe971 */
[C---:B------:R-:W-:Y:S01]  /*9420*/  IADD3 R23, R0.reuse, c[0x0][0x328], RZ ;  /* 0x0000ca0000177a10 */ /* 0x040fe20007ffe0ff */
[----:B------:R-:W-:Y:S02]  /*9430*/  IMAD.IADD R24, R0, 0x1, R13 ;  /* 0x0000000100187824 */ /* 0x000fe400078e020d */
[----:B--2---:R-:W-:-:S05]  /*9440*/  IMAD R2, R10, 0x80, R243 ;  /* 0x000000800a027824 */ /* 0x004fca00078e02f3 */
[----:B------:R-:W-:-:S05]  /*9450*/  IADD3 R5, R241, R2, R242 ;  /* 0x00000002f1057210 */ /* 0x000fca0007ffe0f2 */
[----:B------:R-:W-:-:S05]  /*9460*/  @P0 IMAD.HI.U32 R2, R5, c[0x0][0x2c8], RZ ;  /* 0x0000b20005020a27 */ /* 0x000fca00078e00ff */
[----:B------:R-:W-:Y:S01]  /*9470*/  @P0 SHF.R.U32.HI R5, RZ, c[0x0][0x2cc], R2 ;  /* 0x0000b300ff050a19 */ /* 0x000fe20000011602 */
[----:B------:R-:W-:Y:S05]  /*9480*/  BRA.DIV ~URZ, `(.L_x_380) ;  /* 0x0000fcf27f007947 */ /* 0x000fea000b800000 */
[----:B------:R1:W2:Y:S02]  /*9490*/  SHFL.IDX PT, R3, R5, RZ, 0x1c1f ;  /* 0x001c1fff05037589 */ /* 0x0002a400000e0000 */
.L_x_487:
[----:B------:R-:W-:Y:S01]  /*94a0*/  FMUL.FTZ R0, R53, c[0x0][0x320] ;  /* 0x0000c80035007a20 */ /* 0x000fe20000410000 */
[----:B------:R-:W-:Y:S02]  /*94b0*/  MOV R4, 0x1 ;  /* 0x0000000100047802 */ /* 0x000fe40000000f00 */
[----:B--2---:R-:W-:Y:S01]  /*94c0*/  IADD3 R2, R23, R3, RZ ;  /* 0x0000000317027210 */ /* 0x004fe20007ffe0ff */
[----:B------:R2:W3:Y:S01]  /*94d0*/  MUFU.TANH R22, R0 ;  /* 0x0000000000167308 */ /* 0x0004e20000002400 */
[----:B------:R-:W-:Y:S02]  /*94e0*/  ISETP.LE.AND P1, PT, R4, c[0x0][0x32c], PT ;  /* 0x0000cb0004007a0c */ /* 0x000fe40003f23270 */
[----:B------:R-:W-:Y:S01]  /*94f0*/  IMNMX R2, R25, R2, PT ;  /* 0x0000000219027217 */ /* 0x000fe20003800200 */
[----:B--2---:R-:W-:-:S04]  /*9500*/  FMUL.FTZ R0, R49, c[0x0][0x320] ;  /* 0x0000c80031007a20 */ /* 0x004fc80000410000 */
[----:B------:R2:W1:Y:S02]  /*9510*/  MUFU.TANH R21, R0 ;  /* 0x0000000000157308 */ /* 0x0004640000002400 */
[----:B--2---:R-:W-:-:S06]  /*9520*/  FMUL.FTZ R0, R44, c[0x0][0x320] ;  /* 0x0000c8002c007a20 */ /* 0x004fcc0000410000 */
[----:B------:R2:W4:Y:S02]  /*9530*/  MUFU.TANH R20, R0 ;  /* 0x0000000000147308 */ /* 0x0005240000002400 */
[----:B--2---:R-:W-:-:S06]  /*9540*/  FMUL.FTZ R0, R45, c[0x0][0x320] ;  /* 0x0000c8002d007a20 */ /* 0x004fcc0000410000 */
[----:B------:R2:W1:Y:S02]  /*9550*/  MUFU.TANH R19, R0 ;  /* 0x0000000000137308 */ /* 0x0004640000002400 */
        /* <DEDUP_REMOVED lines=20> */
[----:B--2---:R-:W-:Y:S01]  /*96a0*/  IADD3 R0, R24, R3, RZ ;  /* 0x0000000318007210 */ /* 0x004fe20007ffe0ff */
[----:B------:R-:W-:Y:S05]  /*96b0*/  @!P1 BRA `(.L_x_381) ;  /* 0x0000013000009947 */ /* 0x000fea0003800000 */
[----:B-1-34-:R-:W-:Y:S01]  /*96c0*/  IADD3 R3, -R224, R223, R3 ;  /* 0x000000dfe0037210 */ /* 0x01afe20007ffe103 */
[----:B------:R-:W-:Y:S03]  /*96d0*/  BSSY B0, `(.L_x_382) ;  /* 0x000000c000007945 */ /* 0x000fe60003800000 */
[----:B------:R-:W-:-:S13]  /*96e0*/  ISETP.GT.AND P0, PT, R3, -0x1, PT ;  /* 0xffffffff0300780c */ /* 0x000fda0003f04270 */
[----:B------:R-:W-:Y:S05]  /*96f0*/  @P0 BRA `(.L_x_383) ;  /* 0x0000006000000947 */ /* 0x000fea0003800000 */
[----:B------:R-:W-:Y:S02]  /*9700*/  ISETP.NE.AND P0, PT, R4, c[0x0][0x32c], PT ;  /* 0x0000cb0004007a0c */ /* 0x000fe40003f05270 */
[----:B------:R-:W-:-:S11]  /*9710*/  LOP3.LUT R3, RZ, R3, RZ, 0x33, !PT ;  /* 0x00000003ff037212 */ /* 0x000fd600078e33ff */
[----:B------:R-:W-:-:S05]  /*9720*/  @P0 IMAD.HI.U32 R4, R3, c[0x0][0x330], RZ ;  /* 0x0000cc0003040a27 */ /* 0x000fca00078e00ff */
[----:B------:R-:W-:-:S04]  /*9730*/  @P0 SHF.R.U32.HI R3, RZ, c[0x0][0x334], R4 ;  /* 0x0000cd00ff030a19 */ /* 0x000fc80000011604 */
[----:B------:R-:W-:Y:S01]  /*9740*/  LOP3.LUT R3, RZ, R3, RZ, 0x33, !PT ;  /* 0x00000003ff037212 */ /* 0x000fe200078e33ff */
[----:B------:R-:W-:Y:S05]  /*9750*/  BRA `(.L_x_384) ;  /* 0x0000003000007947 */ /* 0x000fea0003800000 */
.L_x_383:
[----:B------:R-:W-:-:S13]  /*9760*/  ISETP.NE.AND P0, PT, R4, c[0x0][0x32c], PT ;  /* 0x0000cb0004007a0c */ /* 0x000fda0003f05270 */
[----:B------:R-:W-:-:S05]  /*9770*/  @P0 IMAD.HI.U32 R4, R3, c[0x0][0x330], RZ ;  /* 0x0000cc0003040a27 */ /* 0x000fca00078e00ff */
[----:B------:R-:W-:Y:S02]  /*9780*/  @P0 SHF.R.U32.HI R3, RZ, c[0x0][0x334], R4 ;  /* 0x0000cd00ff030a19 */ /* 0x000fe40000011604 */
.L_x_384:
[----:B------:R-:W-:Y:S05]  /*9790*/  BSYNC B0 ;  /* 0x0000000000007941 */ /* 0x000fea0003800000 */
.L_x_382:
[----:B------:R-:W-:-:S04]  /*97a0*/  IMAD R3, R3, c[0x0][0x32c], -R113 ;  /* 0x0000cb0003037a24 */ /* 0x000fc800078e0a71 */
[----:B------:R-:W-:-:S05]  /*97b0*/  IMAD.IADD R3, R3, 0x1, -R222 ;  /* 0x0000000103037824 */ /* 0x000fca00078e0ade */
[----:B------:R-:W-:Y:S02]  /*97c0*/  IADD3 R4, R3, c[0x0][0x32c], RZ ;  /* 0x0000cb0003047a10 */ /* 0x000fe40007ffe0ff */
[----:B------:R-:W-:Y:S02]  /*97d0*/  IMNMX R0, R0, R3, !PT ;  /* 0x0000000300007217 */ /* 0x000fe40007800200 */
[----:B------:R-:W-:Y:S02]  /*97e0*/  IMNMX R2, R2, R4, PT ;  /* 0x0000000402027217 */ /* 0x000fe40003800200 */
.L_x_381:
[----:B-1-34-:R-:W-:-:S04]  /*97f0*/  ISETP.GT.AND P2, PT, R201, RZ, PT ;  /* 0x000000ffc900720c */ /* 0x01afc80003f44270 */
[----:B------:R-:W-:-:S04]  /*9800*/  ISETP.GT.AND P0, PT, R0, RZ, P2 ;  /* 0x000000ff0000720c */ /* 0x000fc80001704270 */
        /* <DEDUP_REMOVED lines=46> */
[----:B------:R-:W-:Y:S01]  /*9af0*/  FSEL R32, R17, -INF , !P0 ;  /* 0xff80000011207808 */ /* 0x000fe20004000000 */
[----:B------:R-:W-:Y:S06]  /*9b00*/  BRA.DIV ~URZ, `(.L_x_385) ;  /* 0x0000f6f27f007947 */ /* 0x000fec000b800000 */
[----:B------:R1:W2:Y:S02]  /*9b10*/  SHFL.IDX PT, R3, R5, 0x1, 0x1c1f ;  /* 0x003c1f0005037f89 */ /* 0x0002a400000e0000 */
.L_x_488:
[----:B------:R-:W-:Y:S01]  /*9b20*/  FMUL.FTZ R0, R99, c[0x0][0x320] ;  /* 0x0000c80063007a20 */ /* 0x000fe20000410000 */
[----:B--2---:R-:W-:-:S03]  /*9b30*/  IADD3 R2, R23, R3, RZ ;  /* 0x0000000317027210 */ /* 0x004fc60007ffe0ff */
[----:B------:R2:W3:Y:S01]  /*9b40*/  MUFU.TANH R17, R0 ;  /* 0x0000000000117308 */ /* 0x0004e20000002400 */
[----:B------:R-:W-:Y:S01]  /*9b50*/  IMNMX R2, R25, R2, PT ;  /* 0x0000000219027217 */ /* 0x000fe20003800200 */
        /* <DEDUP_REMOVED lines=23> */
[----:B-1----:R1:W2:Y:S02]  /*9cd0*/  MUFU.TANH R5, R0 ;  /* 0x0000000000057308 */ /* 0x0022a40000002400 */
[----:B-1----:R-:W-:-:S06]  /*9ce0*/  FMUL.FTZ R0, R50, c[0x0][0x320] ;  /* 0x0000c80032007a20 */ /* 0x002fcc0000410000 */
[----:B------:R1:W1:Y:S02]  /*9cf0*/  MUFU.TANH R13, R0 ;  /* 0x00000000000d7308 */ /* 0x0002640000002400 */
[----:B-1----:R-:W-:-:S06]  /*9d00*/  FMUL.FTZ R0, R51, c[0x0][0x320] ;  /* 0x0000c80033007a20 */ /* 0x002fcc0000410000 */
[----:B------:R1:W1:Y:S02]  /*9d10*/  MUFU.TANH R18, R0 ;  /* 0x0000000000127308 */ /* 0x0002640000002400 */
[----:B-1----:R-:W-:Y:S01]  /*9d20*/  IADD3 R0, R24, R3, RZ ;  /* 0x0000000318007210 */ /* 0x002fe20007ffe0ff */
[----:B------:R-:W-:Y:S05]  /*9d30*/  @!P1 BRA `(.L_x_386) ;  /* 0x0000015000009947 */ /* 0x000fea0003800000 */
[----:B--234-:R-:W-:Y:S01]  /*9d40*/  IADD3 R3, -R224, R223, R3 ;  /* 0x000000dfe0037210 */ /* 0x01cfe20007ffe103 */
[----:B------:R-:W-:Y:S03]  /*9d50*/  BSSY B0, `(.L_x_387) ;  /* 0x000000e000007945 */ /* 0x000fe60003800000 */
        /* <DEDUP_REMOVED lines=9> */
.L_x_388:
[----:B------:R-:W-:-:S04]  /*9df0*/  MOV R4, 0x1 ;  /* 0x0000000100047802 */ /* 0x000fc80000000f00 */
[----:B------:R-:W-:-:S13]  /*9e00*/  ISETP.NE.AND P0, PT, R4, c[0x0][0x32c], PT ;  /* 0x0000cb0004007a0c */ /* 0x000fda0003f05270 */
[----:B------:R-:W-:-:S05]  /*9e10*/  @P0 IMAD.HI.U32 R4, R3, c[0x0][0x330], RZ ;  /* 0x0000cc0003040a27 */ /* 0x000fca00078e00ff */
[----:B------:R-:W-:Y:S02]  /*9e20*/  @P0 SHF.R.U32.HI R3, RZ, c[0x0][0x334], R4 ;  /* 0x0000cd00ff030a19 */ /* 0x000fe40000011604 */
.L_x_389:
[----:B------:R-:W-:Y:S05]  /*9e30*/  BSYNC B0 ;  /* 0x0000000000007941 */ /* 0x000fea0003800000 */
.L_x_387:
[----:B------:R-:W-:-:S04]  /*9e40*/  IMAD R3, R3, c[0x0][0x32c], -R113 ;  /* 0x0000cb0003037a24 */ /* 0x000fc800078e0a71 */
[----:B------:R-:W-:-:S05]  /*9e50*/  IMAD.IADD R3, R3, 0x1, -R222 ;  /* 0x0000000103037824 */ /* 0x000fca00078e0ade */
[----:B------:R-:W-:Y:S02]  /*9e60*/  IADD3 R4, R3, c[0x0][0x32c], RZ ;  /* 0x0000cb0003047a10 */ /* 0x000fe40007ffe0ff */
[----:B------:R-:W-:Y:S02]  /*9e70*/  IMNMX R0, R0, R3, !PT ;  /* 0x0000000300007217 */ /* 0x000fe40007800200 */
[----:B------:R-:W-:Y:S02]  /*9e80*/  IMNMX R2, R2, R4, PT ;  /* 0x0000000402027217 */ /* 0x000fe40003800200 */
.L_x_386:
[C---:B--234-:R-:W-:Y:S02]  /*9e90*/  ISETP.GT.AND P0, PT, R0.reuse, 0x1, P2 ;  /* 0x000000010000780c */ /* 0x05cfe40001704270 */
[----:B------:R-:W-:Y:S02]  /*9ea0*/  ISETP.GT.AND P1, PT, R0, 0x8, P2 ;  /* 0x000000080000780c */ /* 0x000fe40001724270 */
[C---:B------:R-:W-:Y:S02]  /*9eb0*/  ISETP.LT.OR P0, PT, R2.reuse, 0x2, P0 ;  /* 0x000000020200780c */ /* 0x040fe40000701670 */
[----:B------:R-:W-:-:S02]  /*9ec0*/  ISETP.LT.OR P1, PT, R2, 0x9, P1 ;  /* 0x000000090200780c */ /* 0x000fc40000f21670 */
[----:B------:R-:W-:Y:S02]  /*9ed0*/  FSEL R19, R16, -INF , !P0 ;  /* 0xff80000010137808 */ /* 0x000fe40004000000 */
[----:B------:R-:W-:Y:S02]  /*9ee0*/  ISETP.GT.AND P0, PT, R0, 0x9, P2 ;  /* 0x000000090000780c */ /* 0x000fe40001704270 */
[----:B------:R-:W-:Y:S02]  /*9ef0*/  FSEL R24, R10, -INF , !P1 ;  /* 0xff8000000a187808 */ /* 0x000fe40004800000 */
[----:B------:R-:W-:Y:S02]  /*9f00*/  ISETP.LT.OR P0, PT, R2, 0xa, P0 ;  /* 0x0000000a0200780c */ /* 0x000fe40000701670 */
[----:B------:R-:W-:Y:S02]  /*9f10*/  ISETP.GT.AND P3, PT, R0, 0x10, P2 ;  /* 0x000000100000780c */ /* 0x000fe40001764270 */
[----:B------:R-:W-:-:S02]  /*9f20*/  FSEL R23, R17, -INF , !P0 ;  /* 0xff80000011177808 */ /* 0x000fc40004000000 */
[----:B------:R-:W-:Y:S02]  /*9f30*/  ISETP.GT.AND P0, PT, R0, 0x11, P2 ;  /* 0x000000110000780c */ /* 0x000fe40001704270 */
[C---:B------:R-:W-:Y:S02]  /*9f40*/  ISETP.LT.OR P3, PT, R2.reuse, 0x11, P3 ;  /* 0x000000110200780c */ /* 0x040fe40001f61670 */
[----:B------:R-:W-:Y:S02]  /*9f50*/  ISETP.LT.OR P1, PT, R2, 0x12, P0 ;  /* 0x000000120200780c */ /* 0x000fe40000721670 */
[----:B------:R-:W-:Y:S02]  /*9f60*/  FSEL R22, R7, -INF , !P3 ;  /* 0xff80000007167808 */ /* 0x000fe40005800000 */
[----:B------:R-:W-:Y:S02]  /*9f70*/  FSEL R21, R5, -INF , !P1 ;  /* 0xff80000005157808 */ /* 0x000fe40004800000 */
[----:B------:R-:W-:-:S02]  /*9f80*/  ISETP.GT.AND P1, PT, R0, RZ, P2 ;  /* 0x000000ff0000720c */ /* 0x000fc40001724270 */
[----:B------:R-:W-:Y:S02]  /*9f90*/  FMNMX.FTZ R102, R30, R31, !PT ;  /* 0x0000001f1e667209 */ /* 0x000fe40007810000 */
[----:B------:R-:W-:Y:S02]  /*9fa0*/  ISETP.LT.OR P1, PT, R2, 0x1, P1 ;  /* 0x000000010200780c */ /* 0x000fe40000f21670 */
[----:B------:R-:W-:Y:S02]  /*9fb0*/  ISETP.GT.AND P0, PT, R0, 0x18, P2 ;  /* 0x000000180000780c */ /* 0x000fe40001704270 */
[----:B------:R-:W-:Y:S02]  /*9fc0*/  FSEL R7, R60, -INF , !P1 ;  /* 0xff8000003c077808 */ /* 0x000fe40004800000 */
[----:B------:R-:W-:Y:S02]  /*9fd0*/  FMNMX.FTZ R102, R44, R102, !PT ;  /* 0x000000662c667209 */ /* 0x000fe40007810000 */
[----:B------:R-:W-:-:S02]  /*9fe0*/  FMNMX.FTZ R5, R7, R19, !PT ;  /* 0x0000001307057209 */ /* 0x000fc40007810000 */
[----:B------:R-:W-:Y:S02]  /*9ff0*/  ISETP.LT.OR P0, PT, R2, 0x19, P0 ;  /* 0x000000190200780c */ /* 0x000fe40000701670 */
[----:B------:R-:W-:Y:S02]  /*a000*/  FMNMX.FTZ R5, R24, R5, !PT ;  /* 0x0000000518057209 */ /* 0x000fe40007810000 */
[----:B------:R-:W-:Y:S02]  /*a010*/  FMNMX.FTZ R102, R43, R102, !PT ;  /* 0x000000662b667209 */ /* 0x000fe40007810000 */
[----:B------:R-:W-:Y:S02]  /*a020*/  FMNMX.FTZ R5, R23, R5, !PT ;  /* 0x0000000517057209 */ /* 0x000fe40007810000 */
[----:B------:R-:W-:Y:S02]  /*a030*/  ISETP.GT.AND P1, PT, R0, 0x19, P2 ;  /* 0x000000190000780c */ /* 0x000fe40001724270 */
[----:B------:R-:W-:-:S02]  /*a040*/  FSEL R20, R12, -INF , !P0 ;  /* 0xff8000000c147808 */ /* 0x000fc40004000000 */
[----:B------:R-:W-:Y:S02]  /*a050*/  ISETP.GT.AND P0, PT, R0, 0x20, P2 ;  /* 0x000000200000780c */ /* 0x000fe40001704270 */
[----:B------:R-:W-:Y:S02]  /*a060*/  FMNMX.FTZ R102, R42, R102, !PT ;  /* 0x000000662a667209 */ /* 0x000fe40007810000 */
[----:B------:R-:W-:Y:S02]  /*a070*/  FMNMX.FTZ R5, R22, R5, !PT ;  /* 0x0000000516057209 */ /* 0x000fe40007810000 */
[C---:B------:R-:W-:Y:S02]  /*a080*/  ISETP.LT.OR P1, PT, R2.reuse, 0x1a, P1 ;  /* 0x0000001a0200780c */ /* 0x040fe40000f21670 */
[----:B------:R-:W-:Y:S02]  /*a090*/  ISETP.LT.OR P0, PT, R2, 0x21, P0 ;  /* 0x000000210200780c */ /* 0x000fe40000701670 */
[----:B------:R-:W-:-:S02]  /*a0a0*/  FMNMX.FTZ R102, R41, R102, !PT ;  /* 0x0000006629667209 */ /* 0x000fc40007810000 */
[----:B------:R-:W-:Y:S02]  /*a0b0*/  FMNMX.FTZ R5, R21, R5, !PT ;  /* 0x0000000515057209 */ /* 0x000fe40007810000 */
[----:B------:R-:W-:Y:S02]  /*a0c0*/  FSEL R17, R15, -INF , !P1 ;  /* 0xff8000000f117808 */ /* 0x000fe40004800000 */
[----:B------:R-:W-:Y:S02]  /*a0d0*/  ISETP.GT.AND P1, PT, R0, 0x21, P2 ;  /* 0x000000210000780c */ /* 0x000fe40001724270 */
[----:B------:R-:W-:Y:S02]  /*a0e0*/  FSEL R16, R11, -INF , !P0 ;  /* 0xff8000000b107808 */ /* 0x000fe40004000000 */
[----:B------:R-:W-:Y:S02]  /*a0f0*/  FMNMX.FTZ R102, R40, R102, !PT ;  /* 0x0000006628667209 */ /* 0x000fe40007810000 */
[----:B------:R-:W-:-:S02]  /*a100*/  FMNMX.FTZ R5, R20, R5, !PT ;  /* 0x0000000514057209 */ /* 0x000fc40007810000 */
[----:B------:R-:W-:Y:S02]  /*a110*/  ISETP.GT.AND P0, PT, R0, 0x28, P2 ;  /* 0x000000280000780c */ /* 0x000fe40001704270 */
[C---:B------:R-:W-:Y:S02]  /*a120*/  ISETP.LT.OR P1, PT, R2.reuse, 0x22, P1 ;  /* 0x000000220200780c */ /* 0x040fe40000f21670 */
[----:B------:R-:W-:Y:S02]  /*a130*/  FMNMX.FTZ R102, R39, R102, !PT ;  /* 0x0000006627667209 */ /* 0x000fe40007810000 */
[----:B------:R-:W-:Y:S02]  /*a140*/  FMNMX.FTZ R5, R17, R5, !PT ;  /* 0x0000000511057209 */ /* 0x000fe40007810000 */
[----:B------:R-:W-:Y:S02]  /*a150*/  ISETP.LT.OR P0, PT, R2, 0x29, P0 ;  /* 0x000000290200780c */ /* 0x000fe40000701670 */
[----:B------:R-:W-:-:S02]  /*a160*/  FSEL R14, R14, -INF , !P1 ;  /* 0xff8000000e0e7808 */ /* 0x000fc40004800000 */
[----:B------:R-:W-:Y:S02]  /*a170*/  ISETP.GT.AND P1, PT, R0, 0x29, P2 ;  /* 0x000000290000780c */ /* 0x000fe40001724270 */
[----:B------:R-:W-:Y:S02]  /*a180*/  FMNMX.FTZ R102, R38, R102, !PT ;  /* 0x0000006626667209 */ /* 0x000fe40007810000 */
[----:B------:R-:W-:Y:S02]  /*a190*/  FMNMX.FTZ R5, R16, R5, !PT ;  /* 0x0000000510057209 */ /* 0x000fe40007810000 */
[----:B------:R-:W-:Y:S02]  /*a1a0*/  FSEL R13, R13, -INF , !P0 ;  /* 0xff8000000d0d7808 */ /* 0x000fe40004000000 */
[----:B------:R-:W-:Y:S02]  /*a1b0*/  ISETP.GT.AND P0, PT, R0, 0x30, P2 ;  /* 0x000000300000780c */ /* 0x000fe40001704270 */
[----:B------:R-:W-:-:S02]  /*a1c0*/  ISETP.LT.OR P1, PT, R2, 0x2a, P1 ;  /* 0x0000002a0200780c */ /* 0x000fc40000f21670 */
[----:B------:R-:W-:Y:S02]  /*a1d0*/  FMNMX.FTZ R102, R37, R102, !PT ;  /* 0x0000006625667209 */ /* 0x000fe40007810000 */
[----:B------:R-:W-:Y:S02]  /*a1e0*/  FMNMX.FTZ R5, R14, R5, !PT ;  /* 0x000000050e057209 */ /* 0x000fe40007810000 */
[----:B------:R-:W-:Y:S02]  /*a1f0*/  ISETP.LT.OR P0, PT, R2, 0x31, P0 ;  /* 0x000000310200780c */ /* 0x000fe40000701670 */
[----:B------:R-:W-:Y:S02]  /*a200*/  FSEL R18, R18, -INF , !P1 ;  /* 0xff80000012127808 */ /* 0x000fe40004800000 */
[----:B------:R-:W-:Y:S02]  /*a210*/  ISETP.GT.AND P3, PT, R0, 0x31, P2 ;  /* 0x000000310000780c */ /* 0x000fe40001764270 */
[----:B------:R-:W-:-:S02]  /*a220*/  FMNMX.FTZ R102, R36, R102, !PT ;  /* 0x0000006624667209 */ /* 0x000fc40007810000 */
[----:B------:R-:W-:Y:S02]  /*a230*/  FMNMX.FTZ R5, R13, R5, !PT ;  /* 0x000000050d057209 */ /* 0x000fe40007810000 */
[----:B------:R-:W-:Y:S02]  /*a240*/  FSEL R12, R26, -INF , !P0 ;  /* 0xff8000001a0c7808 */ /* 0x000fe40004000000 */
[C---:B------:R-:W-:Y:S02]  /*a250*/  ISETP.GT.AND P1, PT, R0.reuse, 0x38, P2 ;  /* 0x000000380000780c */ /* 0x040fe40001724270 */
[----:B------:R-:W-:Y:S02]  /*a260*/  ISETP.GT.AND P0, PT, R0, 0x39, P2 ;  /* 0x000000390000780c */ /* 0x000fe40001704270 */
[----:B------:R-:W-:Y:S02]  /*a270*/  ISETP.LT.OR P2, PT, R2, 0x32, P3 ;  /* 0x000000320200780c */ /* 0x000fe40001f41670 */
[----:B------:R-:W-:-:S02]  /*a280*/  FMNMX.FTZ R102, R35, R102, !PT ;  /* 0x0000006623667209 */ /* 0x000fc40007810000 */
[----:B------:R-:W-:Y:S02]  /*a290*/  FMNMX.FTZ R5, R18, R5, !PT ;  /* 0x0000000512057209 */ /* 0x000fe40007810000 */
[----:B------:R-:W-:Y:S02]  /*a2a0*/  ISETP.LT.OR P1, PT, R2, 0x39, P1 ;  /* 0x000000390200780c */ /* 0x000fe40000f21670 */
[----:B------:R-:W-:Y:S02]  /*a2b0*/  FSEL R11, R28, -INF , !P2 ;  /* 0xff8000001c0b7808 */ /* 0x000fe40005000000 */
[----:B------:R-:W-:Y:S02]  /*a2c0*/  FMNMX.FTZ R102, R34, R102, !PT ;  /* 0x0000006622667209 */ /* 0x000fe40007810000 */
[----:B------:R-:W-:Y:S02]  /*a2d0*/  FMNMX.FTZ R5, R12, R5, !PT ;  /* 0x000000050c057209 */ /* 0x000fe40007810000 */
[----:B------:R-:W-:-:S02]  /*a2e0*/  ISETP.LT.OR P0, PT, R2, 0x3a, P0 ;  /* 0x0000003a0200780c */ /* 0x000fc40000701670 */
[----:B------:R-:W-:Y:S02]  /*a2f0*/  FSEL R10, R27, -INF , !P1 ;  /* 0xff8000001b0a7808 */ /* 0x000fe40004800000 */
[----:B------:R-:W-:Y:S02]  /*a300*/  FMNMX.FTZ R102, R33, R102, !PT ;  /* 0x0000006621667209 */ /* 0x000fe40007810000 */
[----:B------:R-:W-:Y:S02]  /*a310*/  FMNMX.FTZ R5, R11, R5, !PT ;  /* 0x000000050b057209 */ /* 0x000fe40007810000 */
[----:B------:R-:W-:Y:S02]  /*a320*/  FSEL R15, R29, -INF , !P0 ;  /* 0xff8000001d0f7808 */ /* 0x000fe40004000000 */
[----:B------:R-:W-:Y:S02]  /*a330*/  FMNMX.FTZ R102, R45, R102, !PT ;  /* 0x000000662d667209 */ /* 0x000fe40007810000 */
[----:B------:R-:W-:-:S02]  /*a340*/  FMNMX.FTZ R5, R10, R5, !PT ;  /* 0x000000050a057209 */ /* 0x000fc40007810000 */
[----:B------:R-:W-:Y:S02]  /*a350*/  FMNMX.FTZ R102, R32, R102, !PT ;  /* 0x0000006620667209 */ /* 0x000fe40007810000 */
[----:B------:R-:W-:Y:S01]  /*a360*/  FMNMX.FTZ R5, R15, R5, !PT ;  /* 0x000000050f057209 */ /* 0x000fe20007810000 */
[----:B------:R-:W-:Y:S05]  /*a370*/  BRA.DIV ~URZ, `(.L_x_390) ;  /* 0x0000ef027f007947 */ /* 0x000fea000b800000 */
[----:B------:R1:W2:Y:S02]  /*a380*/  SHFL.BFLY PT, R0, R102, 0x2, 0x1f ;  /* 0x0c401f0066007f89 */ /* 0x0002a400000e0000 */
.L_x_489:
[----:B-12---:R-:W-:Y:S01]  /*a390*/  FMNMX.FTZ R102, R102, R0, !PT ;  /* 0x0000000066667209 */ /* 0x006fe20007810000 */
[----:B------:R-:W-:Y:S05]  /*a3a0*/  BRA.DIV ~URZ, `(.L_x_391) ;  /* 0x0000ef227f007947 */ /* 0x000fea000b800000 */
[----:B------:R-:W1:Y:S04]  /*a3b0*/  SHFL.BFLY PT, R0, R5, 0x2, 0x1f ;  /* 0x0c401f0005007f89 */ /* 0x000e6800000e0000 */
[----:B------:R-:W2:Y:S01]  /*a3c0*/  SHFL.BFLY PT, R2, R102, 0x1, 0x1f ;  /* 0x0c201f0066027f89 */ /* 0x000ea200000e0000 */
[----:B-1----:R-:W-:Y:S02]  /*a3d0*/  FMNMX.FTZ R5, R5, R0, !PT ;  /* 0x0000000005057209 */ /* 0x002fe40007810000 */
[----:B--2---:R-:W-:-:S03]  /*a3e0*/  FMNMX.FTZ R102, R102, R2, !PT ;  /* 0x0000000266667209 */ /* 0x004fc60007810000 */
[----:B------:R1:W2:Y:S04]  /*a3f0*/  SHFL.BFLY PT, R100, R5, 0x1, 0x1f ;  /* 0x0c201f0005647f89 */ /* 0x0002a800000e0000 */
.L_x_490:
[C---:B------:R-:W-:Y:S01]  /*a400*/  FMUL.FTZ R0, R102.reuse, c[0x0][0x2d0] ;  /* 0x0000b40066007a20 */ /* 0x040fe20000410000 */
[----:B------:R-:W-:Y:S01]  /*a410*/  FSETP.NEU.FTZ.AND P0, PT, R102, -INF , PT ;  /* 0xff8000006600780b */ /* 0x000fe20003f1d000 */
[----:B------:R-:W-:Y:S01]  /*a420*/  WARPSYNC 0xffffffff ;  /* 0xffffffff00007948 */ /* 0x000fe20003800000 */
[----:B--2---:R-:W-:Y:S02]  /*a430*/  FMNMX.FTZ R100, R100, R5, !PT ;  /* 0x0000000564647209 */ /* 0x004fe40007810000 */
[----:B------:R-:W-:Y:S02]  /*a440*/  FSEL R0, R0, RZ, P0 ;  /* 0x000000ff00007208 */ /* 0x000fe40000000000 */
[C---:B------:R-:W-:Y:S01]  /*a450*/  FSETP.NEU.FTZ.AND P0, PT, R100.reuse, -INF , PT ;  /* 0xff8000006400780b */ /* 0x040fe20003f1d000 */
[----:B------:R-:W-:Y:S01]  /*a460*/  FMUL.FTZ R3, R100, c[0x0][0x2d0] ;  /* 0x0000b40064037a20 */ /* 0x000fe20000410000 */
[----:B------:R-:W-:Y:S01]  /*a470*/  SHF.L.U32 R185, R9, 0x1, RZ ;  /* 0x0000000109b97819 */ /* 0x000fe200000006ff */
[----:B------:R-:W-:-:S04]  /*a480*/  FFMA.FTZ R2, R30, c[0x0][0x2d0], -R0 ;  /* 0x0000b4001e027a23 */ /* 0x000fc80000010800 */
[----:B------:R2:W-:Y:S02]  /*a490*/  MUFU.EX2 R47, R2 ;  /* 0x00000002002f7308 */ /* 0x0005e40000000800 */
[----:B--2---:R-:W-:-:S06]  /*a4a0*/  FFMA.FTZ R2, R31, c[0x0][0x2d0], -R0 ;  /* 0x0000b4001f027a23 */ /* 0x004fcc0000010800 */
[----:B------:R2:W3:Y:S02]  /*a4b0*/  MUFU.EX2 R46, R2 ;  /* 0x00000002002e7308 */ /* 0x0004e40000000800 */
[----:B--2---:R-:W-:-:S06]  /*a4c0*/  FFMA.FTZ R2, R44, c[0x0][0x2d0], -R0 ;  /* 0x0000b4002c027a23 */ /* 0x004fcc0000010800 */
[----:B------:R2:W4:Y:S02]  /*a4d0*/  MUFU.EX2 R44, R2 ;  /* 0x00000002002c7308 */ /* 0x0005240000000800 */
[----:B--2---:R-:W-:-:S06]  /*a4e0*/  FFMA.FTZ R2, R43, c[0x0][0x2d0], -R0 ;  /* 0x0000b4002b027a23 */ /* 0x004fcc0000010800 */
[----:B------:R2:W5:Y:S02]  /*a4f0*/  MUFU.EX2 R43, R2 ;  /* 0x00000002002b7308 */ /* 0x0005640000000800 */
[----:B--2---:R-:W-:-:S06]  /*a500*/  FFMA.FTZ R2, R42, c[0x0][0x2d0], -R0 ;  /* 0x0000b4002a027a23 */ /* 0x004fcc0000010800 */
[----:B------:R2:W-:Y:S02]  /*a510*/  MUFU.EX2 R42, R2 ;  /* 0x00000002002a7308 */ /* 0x0005e40000000800 */
        /* <DEDUP_REMOVED lines=20> */
[----:B--2---:R-:W-:Y:S01]  /*a660*/  FFMA.FTZ R2, R32, c[0x0][0x2d0], -R0 ;  /* 0x0000b40020027a23 */ /* 0x004fe20000010800 */
[----:B------:R-:W-:Y:S01]  /*a670*/  FSEL R0, R3, RZ, P0 ;  /* 0x000000ff03007208 */ /* 0x000fe20000000000 */
[----:B---3--:R-:W-:-:S04]  /*a680*/  FADD.FTZ R3, R47, R46 ;  /* 0x0000002e2f037221 */ /* 0x008fc80000010000 */
[----:B------:R2:W-:Y:S01]  /*a690*/  MUFU.EX2 R98, R2 ;  /* 0x0000000200627308 */ /* 0x0005e20000000800 */
[----:B----4-:R-:W-:Y:S02]  /*a6a0*/  FADD.FTZ R3, R44, R3 ;  /* 0x000000032c037221 */ /* 0x010fe40000010000 */
[----:B-1----:R-:W-:Y:S02]  /*a6b0*/  FFMA.FTZ R5, R10, c[0x0][0x2d0], -R0 ;  /* 0x0000b4000a057a23 */ /* 0x002fe40000010800 */
[----:B-----5:R-:W-:-:S04]  /*a6c0*/  FADD.FTZ R3, R43, R3 ;  /* 0x000000032b037221 */ /* 0x020fc80000010000 */
[----:B------:R-:W-:Y:S01]  /*a6d0*/  MUFU.EX2 R5, R5 ;  /* 0x0000000500057308 */ /* 0x000fe20000000800 */
[----:B--2---:R-:W-:-:S07]  /*a6e0*/  FFMA.FTZ R2, R7, c[0x0][0x2d0], -R0 ;  /* 0x0000b40007027a23 */ /* 0x004fce0000010800 */
[----:B------:R1:W-:Y:S02]  /*a6f0*/  MUFU.EX2 R32, R2 ;  /* 0x0000000200207308 */ /* 0x0003e40000000800 */
[----:B-1----:R-:W-:-:S06]  /*a700*/  FFMA.FTZ R2, R19, c[0x0][0x2d0], -R0 ;  /* 0x0000b40013027a23 */ /* 0x002fcc0000010800 */
[----:B------:R1:W2:Y:S02]  /*a710*/  MUFU.EX2 R31, R2 ;  /* 0x00000002001f7308 */ /* 0x0002a40000000800 */
[----:B-1----:R-:W-:Y:S02]  /*a720*/  FFMA.FTZ R2, R24, c[0x0][0x2d0], -R0 ;  /* 0x0000b40018027a23 */ /* 0x002fe40000010800 */
[----:B--2---:R-:W-:-:S04]  /*a730*/  FADD.FTZ R4, R32, R31 ;  /* 0x0000001f20047221 */ /* 0x004fc80000010000 */
[----:B------:R1:W2:Y:S02]  /*a740*/  MUFU.EX2 R30, R2 ;  /* 0x00000002001e7308 */ /* 0x0002a40000000800 */
[----:B-1----:R-:W-:Y:S02]  /*a750*/  FFMA.FTZ R2, R23, c[0x0][0x2d0], -R0 ;  /* 0x0000b40017027a23 */ /* 0x002fe40000010800 */
[----:B--2---:R-:W-:-:S04]  /*a760*/  FADD.FTZ R4, R30, R4 ;  /* 0x000000041e047221 */ /* 0x004fc80000010000 */
[----:B------:R1:W2:Y:S02]  /*a770*/  MUFU.EX2 R19, R2 ;  /* 0x0000000200137308 */ /* 0x0002a40000000800 */
[----:B-1----:R-:W-:Y:S01]  /*a780*/  FFMA.FTZ R2, R22, c[0x0][0x2d0], -R0 ;  /* 0x0000b40016027a23 */ /* 0x002fe20000010800 */
[----:B------:R-:W-:Y:S01]  /*a790*/  F2FP.BF16.PACK_AB R22, R35, R36 ;  /* 0x000000242316723e */ /* 0x000fe200000010ff */
[C---:B--2---:R-:W-:Y:S01]  /*a7a0*/  FADD.FTZ R4, R19.reuse, R4 ;  /* 0x0000000413047221 */ /* 0x044fe20000010000 */
[----:B------:R-:W-:-:S03]  /*a7b0*/  F2FP.BF16.PACK_AB R19, R19, R30 ;  /* 0x0000001e1313723e */ /* 0x000fc600000010ff */
[----:B------:R1:W2:Y:S02]  /*a7c0*/  MUFU.EX2 R29, R2 ;  /* 0x00000002001d7308 */ /* 0x0002a40000000800 */
[----:B-1----:R-:W-:Y:S02]  /*a7d0*/  FFMA.FTZ R2, R21, c[0x0][0x2d0], -R0 ;  /* 0x0000b40015027a23 */ /* 0x002fe40000010800 */
[----:B--2---:R-:W-:-:S04]  /*a7e0*/  FADD.FTZ R4, R29, R4 ;  /* 0x000000041d047221 */ /* 0x004fc80000010000 */
[----:B------:R1:W2:Y:S02]  /*a7f0*/  MUFU.EX2 R28, R2 ;  /* 0x00000002001c7308 */ /* 0x0002a40000000800 */
[----:B-1----:R-:W-:Y:S01]  /*a800*/  FFMA.FTZ R2, R20, c[0x0][0x2d0], -R0 ;  /* 0x0000b40014027a23 */ /* 0x002fe20000010800 */
[----:B------:R-:W-:-:S05]  /*a810*/  F2FP.BF16.PACK_AB R20, R37, R38 ;  /* 0x000000262514723e */ /* 0x000fca00000010ff */
[----:B------:R1:W3:Y:S02]  /*a820*/  MUFU.EX2 R27, R2 ;  /* 0x00000002001b7308 */ /* 0x0002e40000000800 */
[----:B-1----:R-:W-:Y:S01]  /*a830*/  FFMA.FTZ R2, R17, c[0x0][0x2d0], -R0 ;  /* 0x0000b40011027a23 */ /* 0x002fe20000010800 */
[----:B------:R-:W-:-:S05]  /*a840*/  F2FP.BF16.PACK_AB R17, R31, R32 ;  /* 0x000000201f11723e */ /* 0x000fca00000010ff */
[----:B------:R1:W4:Y:S02]  /*a850*/  MUFU.EX2 R26, R2 ;  /* 0x00000002001a7308 */ /* 0x0003240000000800 */
[----:B-1----:R-:W-:Y:S01]  /*a860*/  FFMA.FTZ R2, R16, c[0x0][0x2d0], -R0 ;  /* 0x0000b40010027a23 */ /* 0x002fe20000010800 */
[----:B------:R-:W-:-:S05]  /*a870*/  F2FP.BF16.PACK_AB R16, R46, R47 ;  /* 0x0000002f2e10723e */ /* 0x000fca00000010ff */
[----:B------:R1:W5:Y:S02]  /*a880*/  MUFU.EX2 R25, R2 ;  /* 0x0000000200197308 */ /* 0x0003640000000800 */
[----:B-1----:R-:W-:Y:S01]  /*a890*/  FFMA.FTZ R2, R14, c[0x0][0x2d0], -R0 ;  /* 0x0000b4000e027a23 */ /* 0x002fe20000010800 */
[----:B------:R-:W-:-:S05]  /*a8a0*/  F2FP.BF16.PACK_AB R14, R39, R40 ;  /* 0x00000028270e723e */ /* 0x000fca00000010ff */
[----:B------:R1:W1:Y:S02]  /*a8b0*/  MUFU.EX2 R21, R2 ;  /* 0x0000000200157308 */ /* 0x0002640000000800 */
[----:B-1----:R-:W-:Y:S01]  /*a8c0*/  FFMA.FTZ R2, R13, c[0x0][0x2d0], -R0 ;  /* 0x0000b4000d027a23 */ /* 0x002fe20000010800 */
[----:B--2---:R-:W-:-:S05]  /*a8d0*/  F2FP.BF16.PACK_AB R13, R28, R29 ;  /* 0x0000001d1c0d723e */ /* 0x004fca00000010ff */
[----:B------:R1:W2:Y:S02]  /*a8e0*/  MUFU.EX2 R24, R2 ;  /* 0x0000000200187308 */ /* 0x0002a40000000800 */
[----:B-1----:R-:W-:Y:S02]  /*a8f0*/  FADD.FTZ R2, R42, R3 ;  /* 0x000000032a027221 */ /* 0x002fe40000010000 */
[----:B------:R-:W-:Y:S01]  /*a900*/  FFMA.FTZ R3, R18, c[0x0][0x2d0], -R0 ;  /* 0x0000b40012037a23 */ /* 0x000fe20000010800 */
[----:B------:R-:W-:Y:S01]  /*a910*/  F2FP.BF16.PACK_AB R18, R43, R44 ;  /* 0x0000002c2b12723e */ /* 0x000fe200000010ff */
[----:B------:R-:W-:Y:S02]  /*a920*/  FADD.FTZ R2, R41, R2 ;  /* 0x0000000229027221 */ /* 0x000fe40000010000 */
[----:B------:R1:W1:Y:S02]  /*a930*/  MUFU.EX2 R23, R3 ;  /* 0x0000000300177308 */ /* 0x0002640000000800 */
[----:B------:R-:W-:-:S04]  /*a940*/  FADD.FTZ R2, R40, R2 ;  /* 0x0000000228027221 */ /* 0x000fc80000010000 */
[----:B------:R-:W-:-:S04]  /*a950*/  FADD.FTZ R2, R39, R2 ;  /* 0x0000000227027221 */ /* 0x000fc80000010000 */
[----:B------:R-:W-:-:S04]  /*a960*/  FADD.FTZ R2, R38, R2 ;  /* 0x0000000226027221 */ /* 0x000fc80000010000 */
[----:B------:R-:W-:Y:S02]  /*a970*/  FADD.FTZ R2, R37, R2 ;  /* 0x0000000225027221 */ /* 0x000fe40000010000 */
[----:B-1----:R-:W-:Y:S01]  /*a980*/  FFMA.FTZ R3, R12, c[0x0][0x2d0], -R0 ;  /* 0x0000b4000c037a23 */ /* 0x002fe20000010800 */
[----:B------:R-:W-:Y:S01]  /*a990*/  F2FP.BF16.PACK_AB R12, R41, R42 ;  /* 0x0000002a290c723e */ /* 0x000fe200000010ff */
[----:B------:R-:W-:Y:S02]  /*a9a0*/  FADD.FTZ R2, R36, R2 ;  /* 0x0000000224027221 */ /* 0x000fe40000010000 */
[----:B------:R1:W1:Y:S02]  /*a9b0*/  MUFU.EX2 R7, R3 ;  /* 0x0000000300077308 */ /* 0x0002640000000800 */
[----:B-1----:R-:W-:Y:S02]  /*a9c0*/  FADD.FTZ R3, R28, R4 ;  /* 0x000000041c037221 */ /* 0x002fe40000010000 */
[----:B------:R-:W-:-:S02]  /*a9d0*/  FFMA.FTZ R4, R11, c[0x0][0x2d0], -R0 ;  /* 0x0000b4000b047a23 */ /* 0x000fc40000010800 */
[----:B---3--:R-:W-:Y:S02]  /*a9e0*/  FADD.FTZ R3, R27, R3 ;  /* 0x000000031b037221 */ /* 0x008fe40000010000 */
[----:B------:R1:W3:Y:S02]  /*a9f0*/  MUFU.EX2 R97, R4 ;  /* 0x0000000400617308 */ /* 0x0002e40000000800 */
[----:B----4-:R-:W-:-:S04]  /*aa00*/  FADD.FTZ R3, R26, R3 ;  /* 0x000000031a037221 */ /* 0x010fc80000010000 */
[----:B-----5:R-:W-:-:S04]  /*aa10*/  FADD.FTZ R3, R25, R3 ;  /* 0x0000000319037221 */ /* 0x020fc80000010000 */
[C---:B------:R-:W-:Y:S01]  /*aa20*/  FADD.FTZ R3, R21.reuse, R3 ;  /* 0x0000000315037221 */ /* 0x040fe20000010000 */
[----:B------:R-:W-:-:S03]  /*aa30*/  F2FP.BF16.PACK_AB R21, R21, R25 ;  /* 0x000000191515723e */ /* 0x000fc600000010ff */
[----:B--2---:R-:W-:Y:S02]  /*aa40*/  FADD.FTZ R3, R24, R3 ;  /* 0x0000000318037221 */ /* 0x004fe40000010000 */
[----:B-1----:R-:W-:Y:S01]  /*aa50*/  FFMA.FTZ R4, R15, c[0x0][0x2d0], -R0 ;  /* 0x0000b4000f047a23 */ /* 0x002fe20000010800 */
[----:B------:R-:W-:Y:S01]  /*aa60*/  F2FP.BF16.PACK_AB R15, R26, R27 ;  /* 0x0000001b1a0f723e */ /* 0x000fe200000010ff */
[----:B------:R-:W-:Y:S02]  /*aa70*/  FADD.FTZ R0, R35, R2 ;  /* 0x0000000223007221 */ /* 0x000fe40000010000 */
[C---:B------:R-:W-:Y:S01]  /*aa80*/  FADD.FTZ R3, R23.reuse, R3 ;  /* 0x0000000317037221 */ /* 0x040fe20000010000 */
[----:B------:R-:W-:Y:S01]  /*aa90*/  F2FP.BF16.PACK_AB R23, R23, R24 ;  /* 0x000000181717723e */ /* 0x000fe200000010ff */
[----:B------:R-:W1:Y:S01]  /*aaa0*/  MUFU.EX2 R4, R4 ;  /* 0x0000000400047308 */ /* 0x000e620000000800 */
[----:B------:R-:W-:Y:S02]  /*aab0*/  FADD.FTZ R0, R34, R0 ;  /* 0x0000000022007221 */ /* 0x000fe40000010000 */
[----:B------:R-:W-:-:S02]  /*aac0*/  FADD.FTZ R3, R7, R3 ;  /* 0x0000000307037221 */ /* 0x000fc40000010000 */
[C---:B------:R-:W-:Y:S01]  /*aad0*/  FADD.FTZ R0, R96.reuse, R0 ;  /* 0x0000000060007221 */ /* 0x040fe20000010000 */
[----:B------:R-:W-:Y:S01]  /*aae0*/  F2FP.BF16.PACK_AB R96, R96, R34 ;  /* 0x000000226060723e */ /* 0x000fe200000010ff */
[C---:B---3--:R-:W-:Y:S01]  /*aaf0*/  FADD.FTZ R3, R97.reuse, R3 ;  /* 0x0000000361037221 */ /* 0x048fe20000010000 */
[----:B------:R-:W-:Y:S01]  /*ab00*/  F2FP.BF16.PACK_AB R97, R97, R7 ;  /* 0x000000076161723e */ /* 0x000fe200000010ff */
[----:B------:R-:W-:Y:S02]  /*ab10*/  FADD.FTZ R0, R33, R0 ;  /* 0x0000000021007221 */ /* 0x000fe40000010000 */
[----:B------:R-:W-:Y:S02]  /*ab20*/  FADD.FTZ R3, R5, R3 ;  /* 0x0000000305037221 */ /* 0x000fe40000010000 */
[C---:B------:R-:W-:Y:S01]  /*ab30*/  FADD.FTZ R220, R98.reuse, R0 ;  /* 0x0000000062dc7221 */ /* 0x040fe20000010000 */
[----:B------:R-:W-:Y:S01]  /*ab40*/  F2FP.BF16.PACK_AB R98, R98, R33 ;  /* 0x000000216262723e */ /* 0x000fe200000010ff */
[C---:B-1----:R-:W-:Y:S01]  /*ab50*/  FADD.FTZ R221, R4.reuse, R3 ;  /* 0x0000000304dd7221 */ /* 0x042fe20000010000 */
[----:B------:R-:W-:-:S02]  /*ab60*/  F2FP.BF16.PACK_AB R99, R4, R5 ;  /* 0x000000050463723e */ /* 0x000fc400000010ff */
[----:B------:R-:W2:Y:S01]  /*ab70*/  LDL R0, [R1+0x4] ;  /* 0x0000040001007983 */ /* 0x000ea20000100800 */
[----:B------:R-:W-:-:S02]  /*ab80*/  IMAD R186, R8, 0x2, R185 ;  /* 0x0000000208ba7824 */ /* 0x000fc400078e02b9 */
[C---:B------:R-:W-:Y:S01]  /*ab90*/  IMAD R188, R6.reuse, 0x2, R185 ;  /* 0x0000000206bc7824 */ /* 0x040fe200078e02b9 */
[----:B------:R-:W3:Y:S04]  /*aba0*/  LDL R101, [R1+0x64] ;  /* 0x0000640001657983 */ /* 0x000ee80000100800 */
[----:B------:R-:W3:Y:S04]  /*abb0*/  LDL R3, [R1+0x58] ;  /* 0x0000580001037983 */ /* 0x000ee80000100800 */
[----:B------:R-:W1:Y:S04]  /*abc0*/  LDSM.16.MT88.4 R32, [R185+0x100] ;  /* 0x00010000b920783b */ /* 0x000e680000004200 */
[----:B------:R-:W4:Y:S04]  /*abd0*/  LDSM.16.MT88.4 R28, [R185+0x2100] ;  /* 0x00210000b91c783b */ /* 0x000f280000004200 */
[----:B------:R-:W5:Y:S04]  /*abe0*/  LDSM.16.MT88.4 R24, [R185+0x4100] ;  /* 0x00410000b918783b */ /* 0x000f680000004200 */
[----:B------:R-:W4:Y:S04]  /*abf0*/  LDSM.16.MT88.4 R8, [R186+0x100] ;  /* 0x00010000ba08783b */ /* 0x000f280000004200 */
[----:B------:R-:W4:Y:S04]  /*ac00*/  LDSM.16.MT88.4 R76, [R188+0x100] ;  /* 0x00010000bc4c783b */ /* 0x000f280000004200 */
[----:B------:R-:W5:Y:S04]  /*ac10*/  LDSM.16.MT88.4 R44, [R185+0x4900] ;  /* 0x00490000b92c783b */ /* 0x000f680000004200 */
[----:B------:R-:W5:Y:S04]  /*ac20*/  LDSM.16.MT88.4 R56, [R186+0x900] ;  /* 0x00090000ba38783b */ /* 0x000f680000004200 */
[----:B------:R-:W5:Y:S04]  /*ac30*/  LDSM.16.MT88.4 R52, [R188+0x900] ;  /* 0x00090000bc34783b */ /* 0x000f680000004200 */
[----:B------:R-:W-:Y:S04]  /*ac40*/  LDSM.16.MT88.4 R36, [R186+0x2100] ;  /* 0x00210000ba24783b */ /* 0x000fe80000004200 */
[----:B------:R-:W-:Y:S01]  /*ac50*/  LDSM.16.MT88.4 R48, [R185+0x2900] ;  /* 0x00290000b930783b */ /* 0x000fe20000004200 */
[C---:B-1----:R-:W-:Y:S03]  /*ac60*/  HMMA.16816.F32.BF16 R88, R16.reuse, R32, RZ ;  /* 0x000000201058723c */ /* 0x042fe600000418ff */
[----:B------:R-:W-:Y:S04]  /*ac70*/  LDSM.16.MT88.4 R84, [R188+0x2100] ;  /* 0x00210000bc54783b */ /* 0x000fe80000004200 */
[----:B------:R-:W-:Y:S01]  /*ac80*/  LDSM.16.MT88.4 R92, [R186+0x4100] ;  /* 0x00410000ba5c783b */ /* 0x000fe20000004200 */
[C---:B------:R-:W-:Y:S03]  /*ac90*/  HMMA.16816.F32.BF16 R80, R16.reuse, R34, RZ ;  /* 0x000000221050723c */ /* 0x040fe600000418ff */
[----:B------:R-:W-:Y:S05]  /*aca0*/  LDSM.16.MT88.4 R72, [R185+0x900] ;  /* 0x00090000b948783b */ /* 0x000fea0000004200 */
[C---:B----4-:R-:W-:Y:S08]  /*acb0*/  HMMA.16816.F32.BF16 R68, R16.reuse, R28, RZ ;  /* 0x0000001c1044723c */ /* 0x050ff000000418ff */
[C---:B------:R-:W-:Y:S08]  /*acc0*/  HMMA.16816.F32.BF16 R64, R16.reuse, R30, RZ ;  /* 0x0000001e1040723c */ /* 0x040ff000000418ff */
[C---:B-----5:R-:W-:Y:S08]  /*acd0*/  HMMA.16816.F32.BF16 R60, R16.reuse, R24, RZ ;  /* 0x00000018103c723c */ /* 0x060ff000000418ff */
[C---:B------:R-:W-:Y:S08]  /*ace0*/  HMMA.16816.F32.BF16 R40, R16.reuse, R26, RZ ;  /* 0x0000001a1028723c */ /* 0x040ff000000418ff */
[C---:B------:R-:W-:Y:S08]  /*acf0*/  HMMA.16816.F32.BF16 R32, R16.reuse, R8, RZ ;  /* 0x000000081020723c */ /* 0x040ff000000418ff */
[C---:B------:R-:W-:Y:S08]  /*ad00*/  HMMA.16816.F32.BF16 R28, R16.reuse, R10, RZ ;  /* 0x0000000a101c723c */ /* 0x040ff000000418ff */
[C---:B------:R-:W-:Y:S08]  /*ad10*/  HMMA.16816.F32.BF16 R24, R16.reuse, R76, RZ ;  /* 0x0000004c1018723c */ /* 0x040ff000000418ff */
[----:B------:R-:W-:Y:S01]  /*ad20*/  HMMA.16816.F32.BF16 R8, R16, R78, RZ ;  /* 0x0000004e1008723c */ /* 0x000fe200000418ff */
[----:B------:R-:W1:Y:S07]  /*ad30*/  LDSM.16.MT88.4 R76, [R188+0x4100] ;  /* 0x00410000bc4c783b */ /* 0x000e6e0000004200 */
[C---:B------:R-:W-:Y:S01]  /*ad40*/  HMMA.16816.F32.BF16 R140, R12.reuse, R44, R60 ;  /* 0x0000002c0c8c723c */ /* 0x040fe2000004183c */
[----:B------:R-:W-:Y:S07]  /*ad50*/  LDSM.16.MT88.4 R60, [R186+0x2900] ;  /* 0x00290000ba3c783b */ /* 0x000fee0000004200 */
[----:B------:R-:W-:Y:S01]  /*ad60*/  HMMA.16816.F32.BF16 R136, R12, R46, R40 ;  /* 0x0000002e0c88723c */ /* 0x000fe20000041828 */
[----:B------:R-:W4:Y:S01]  /*ad70*/  LDSM.16.MT88.4 R44, [R188+0x4900] ;  /* 0x00490000bc2c783b */ /* 0x000f220000004200 */
[----:B------:R-:W-:-:S06]  /*ad80*/  IMAD R187, R6, 0x2, R186 ;  /* 0x0000000206bb7824 */ /* 0x000fcc00078e02ba */
[C---:B------:R-:W-:Y:S08]  /*ad90*/  HMMA.16816.F32.BF16 R148, R12.reuse, R56, R32 ;  /* 0x000000380c94723c */ /* 0x040ff00000041820 */
[C---:B------:R-:W-:Y:S08]  /*ada0*/  HMMA.16816.F32.BF16 R156, R12.reuse, R58, R28 ;  /* 0x0000003a0c9c723c */ /* 0x040ff0000004181c */
[----:B------:R-:W-:Y:S08]  /*adb0*/  HMMA.16816.F32.BF16 R176, R12, R54, R8 ;  /* 0x000000360cb0723c */ /* 0x000ff00000041808 */
[C---:B-1----:R-:W-:Y:S08]  /*adc0*/  HMMA.16816.F32.BF16 R4, R16.reuse, R78, RZ ;  /* 0x0000004e1004723c */ /* 0x042ff000000418ff */
[C---:B------:R-:W-:Y:S08]  /*add0*/  HMMA.16816.F32.BF16 R56, R16.reuse, R36, RZ ;  /* 0x000000241038723c */ /* 0x040ff000000418ff */
[C---:B------:R-:W-:Y:S08]  /*ade0*/  HMMA.16816.F32.BF16 R40, R16.reuse, R38, RZ ;  /* 0x000000261028723c */ /* 0x040ff000000418ff */
[----:B------:R-:W-:Y:S08]  /*adf0*/  HMMA.16816.F32.BF16 R8, R16, R76, RZ ;  /* 0x0000004c1008723c */ /* 0x000ff000000418ff */
[C---:B------:R-:W-:Y:S01]  /*ae00*/  HMMA.16816.F32.BF16 R132, R12.reuse, R48, R68 ;  /* 0x000000300c84723c */ /* 0x040fe20000041844 */
[----:B------:R-:W-:Y:S07]  /*ae10*/  LDSM.16.MT88.4 R68, [R187+0x2100] ;  /* 0x00210000bb44783b */ /* 0x000fee0000004200 */
[C---:B------:R-:W-:Y:S01]  /*ae20*/  HMMA.16816.F32.BF16 R108, R12.reuse, R50, R64 ;  /* 0x000000320c6c723c */ /* 0x040fe20000041840 */
[----:B------:R-:W1:Y:S04]  /*ae30*/  LDSM.16.MT88.4 R48, [R186+0x4900] ;  /* 0x00490000ba30783b */ /* 0x000e680000004200 */
[----:B------:R-:W-:Y:S03]  /*ae40*/  LDSM.16.MT88.4 R64, [R187+0x100] ;  /* 0x00010000bb40783b */ /* 0x000fe60000004200 */
[----:B------:R-:W-:Y:S01]  /*ae50*/  HMMA.16816.F32.BF16 R164, R12, R52, R24 ;  /* 0x000000340ca4723c */ /* 0x000fe20000041818 */
[----:B------:R-:W5:Y:S07]  /*ae60*/  LDSM.16.MT88.4 R52, [R188+0x2900] ;  /* 0x00290000bc34783b */ /* 0x000f6e0000004200 */
[C---:B------:R-:W-:Y:S08]  /*ae70*/  HMMA.16816.F32.BF16 R36, R16.reuse, R84, RZ ;  /* 0x000000541024723c */ /* 0x040ff000000418ff */
[----:B------:R-:W-:Y:S08]  /*ae80*/  HMMA.16816.F32.BF16 R32, R16, R86, RZ ;  /* 0x000000561020723c */ /* 0x000ff000000418ff */
[----:B----4-:R-:W-:Y:S01]  /*ae90*/  HMMA.16816.F32.BF16 R84, R12, R46, R4 ;  /* 0x0000002e0c54723c */ /* 0x010fe20000041804 */
[----:B------:R-:W4:Y:S07]  /*aea0*/  LDSM.16.MT88.4 R4, [R185+0x5100] ;  /* 0x00510000b904783b */ /* 0x000f2e0000004200 */
[C---:B------:R-:W-:Y:S08]  /*aeb0*/  HMMA.16816.F32.BF16 R28, R16.reuse, R92, RZ ;  /* 0x0000005c101c723c */ /* 0x040ff000000418ff */
[----:B------:R-:W-:Y:S08]  /*aec0*/  HMMA.16816.F32.BF16 R24, R16, R94, RZ ;  /* 0x0000005e1018723c */ /* 0x000ff000000418ff */
[C---:B------:R-:W-:Y:S01]  /*aed0*/  HMMA.16816.F32.BF16 R128, R12.reuse, R60, R56 ;  /* 0x0000003c0c80723c */ /* 0x040fe20000041838 */
[----:B------:R-:W2:Y:S07]  /*aee0*/  LDSM.16.MT88.4 R56, [R187+0x4100] ;  /* 0x00410000bb38783b */ /* 0x000eae0000004200 */
[C---:B------:R-:W-:Y:S01]  /*aef0*/  HMMA.16816.F32.BF16 R124, R12.reuse, R62, R40 ;  /* 0x0000003e0c7c723c */ /* 0x040fe20000041828 */
[----:B------:R-:W2:Y:S07]  /*af00*/  LDSM.16.MT88.4 R60, [R185+0x1100] ;  /* 0x00110000b93c783b */ /* 0x000eae0000004200 */
[C---:B------:R-:W-:Y:S01]  /*af10*/  HMMA.16816.F32.BF16 R92, R12.reuse, R44, R8 ;  /* 0x0000002c0c5c723c */ /* 0x040fe20000041808 */
[----:B------:R-:W2:Y:S04]  /*af20*/  LDSM.16.MT88.4 R8, [R185+0x3100] ;  /* 0x00310000b908783b */ /* 0x000ea80000004200 */
[----:B------:R-:W-:Y:S03]  /*af30*/  LDSM.16.MT88.4 R44, [R188+0x3100] ;  /* 0x00310000bc2c783b */ /* 0x000fe60000004200 */
[C---:B------:R-:W-:Y:S08]  /*af40*/  HMMA.16816.F32.BF16 R88, R12.reuse, R72, R88 ;  /* 0x000000480c58723c */ /* 0x040ff00000041858 */
[C---:B------:R-:W-:Y:S08]  /*af50*/  HMMA.16816.F32.BF16 R80, R12.reuse, R74, R80 ;  /* 0x0000004a0c50723c */ /* 0x040ff00000041850 */
[C---:B-1----:R-:W-:Y:S01]  /*af60*/  HMMA.16816.F32.BF16 R116, R12.reuse, R48, R28 ;  /* 0x000000300c74723c */ /* 0x042fe2000004181c */
[----:B------:R-:W1:Y:S07]  /*af70*/  LDSM.16.MT88.4 R28, [R187+0x900] ;  /* 0x00090000bb1c783b */ /* 0x000e6e0000004200 */
[C---:B-----5:R-:W-:Y:S08]  /*af80*/  HMMA.16816.F32.BF16 R72, R12.reuse, R52, R36 ;  /* 0x000000340c48723c */ /* 0x060ff00000041824 */
[C---:B------:R-:W-:Y:S01]  /*af90*/  HMMA.16816.F32.BF16 R120, R12.reuse, R54, R32 ;  /* 0x000000360c78723c */ /* 0x040fe20000041820 */
[----:B------:R-:W-:Y:S07]  /*afa0*/  LDSM.16.MT88.4 R52, [R188+0x1100] ;  /* 0x00110000bc34783b */ /* 0x000fee0000004200 */
[----:B------:R-:W-:Y:S01]  /*afb0*/  HMMA.16816.F32.BF16 R112, R12, R50, R24 ;  /* 0x000000320c70723c */ /* 0x000fe20000041818 */
[----:B------:R-:W-:Y:S07]  /*afc0*/  LDSM.16.MT88.4 R48, [R186+0x3100] ;  /* 0x00310000ba30783b */ /* 0x000fee0000004200 */
[C---:B------:R-:W-:Y:S08]  /*afd0*/  HMMA.16816.F32.BF16 R24, R16.reuse, R64, RZ ;  /* 0x000000401018723c */ /* 0x040ff000000418ff */
[C---:B------:R-:W-:Y:S08]  /*afe0*/  HMMA.16816.F32.BF16 R40, R16.reuse, R66, RZ ;  /* 0x000000421028723c */ /* 0x040ff000000418ff */
[C---:B------:R-:W-:Y:S08]  /*aff0*/  HMMA.16816.F32.BF16 R36, R16.reuse, R68, RZ ;  /* 0x000000441024723c */ /* 0x040ff000000418ff */
[----:B------:R-:W-:Y:S08]  /*b000*/  HMMA.16816.F32.BF16 R32, R16, R70, RZ ;  /* 0x000000461020723c */ /* 0x000ff000000418ff */
[C---:B----4-:R-:W-:Y:S08]  /*b010*/  HMMA.16816.F32.BF16 R208, R20.reuse, R4, R140 ;  /* 0x0000000414d0723c */ /* 0x050ff0000004188c */
[----:B------:R-:W-:Y:S01]  /*b020*/  HMMA.16816.F32.BF16 R232, R20, R6, R136 ;  /* 0x0000000614e8723c */ /* 0x000fe20000041888 */
[----:B------:R-:W4:Y:S07]  /*b030*/  LDSM.16.MT88.4 R4, [R188+0x5100] ;  /* 0x00510000bc04783b */ /* 0x000f2e0000004200 */
[C---:B--2---:R-:W-:Y:S08]  /*b040*/  HMMA.16816.F32.BF16 R68, R16.reuse, R56, RZ ;  /* 0x000000381044723c */ /* 0x044ff000000418ff */
[----:B------:R-:W-:Y:S01]  /*b050*/  HMMA.16816.F32.BF16 R64, R16, R58, RZ ;  /* 0x0000003a1040723c */ /* 0x000fe200000418ff */
[----:B------:R-:W2:Y:S04]  /*b060*/  LDSM.16.MT88.4 R16, [R187+0x2900] ;  /* 0x00290000bb10783b */ /* 0x000ea80000004200 */
[----:B------:R-:W-:Y:S03]  /*b070*/  LDSM.16.MT88.4 R56, [R186+0x1100] ;  /* 0x00110000ba38783b */ /* 0x000fe60000004200 */
[C---:B------:R-:W-:Y:S08]  /*b080*/  HMMA.16816.F32.BF16 R104, R20.reuse, R60, R88 ;  /* 0x0000003c1468723c */ /* 0x040ff00000041858 */
[C---:B------:R-:W-:Y:S01]  /*b090*/  HMMA.16816.F32.BF16 R76, R20.reuse, R62, R80 ;  /* 0x0000003e144c723c */ /* 0x040fe20000041850 */
[----:B------:R-:W5:Y:S07]  /*b0a0*/  LDSM.16.MT88.4 R60, [R187+0x4900] ;  /* 0x00490000bb3c783b */ /* 0x000f6e0000004200 */
[C---:B------:R-:W-:Y:S01]  /*b0b0*/  HMMA.16816.F32.BF16 R80, R20.reuse, R8, R132 ;  /* 0x000000081450723c */ /* 0x040fe20000041884 */
[----:B------:R-:W-:Y:S07]  /*b0c0*/  LDSM.16.MT88.4 R132, [R187+0x1900] ;  /* 0x00190000bb84783b */ /* 0x000fee0000004200 */
[----:B------:R-:W-:Y:S01]  /*b0d0*/  HMMA.16816.F32.BF16 R88, R20, R10, R108 ;  /* 0x0000000a1458723c */ /* 0x000fe2000004186c */
[----:B------:R-:W3:Y:S04]  /*b0e0*/  LDSM.16.MT88.4 R8, [R186+0x5100] ;  /* 0x00510000ba08783b */ /* 0x000ee80000004200 */
[----:B------:R-:W-:Y:S03]  /*b0f0*/  LDSM.16.MT88.4 R108, [R185+0x1900] ;  /* 0x00190000b96c783b */ /* 0x000fe60000004200 */
[C---:B-1----:R-:W-:Y:S01]  /*b100*/  HMMA.16816.F32.BF16 R196, R12.reuse, R30, R40 ;  /* 0x0000001e0cc4723c */ /* 0x042fe20000041828 */
[----:B------:R-:W1:Y:S07]  /*b110*/  LDSM.16.MT88.4 R40, [R185+0x3900] ;  /* 0x00390000b928783b */ /* 0x000e6e0000004200 */
[----:B------:R-:W-:Y:S08]  /*b120*/  HMMA.16816.F32.BF16 R228, R12, R28, R24 ;  /* 0x0000001c0ce4723c */ /* 0x000ff00000041818 */
[C---:B----4-:R-:W-:Y:S08]  /*b130*/  HMMA.16816.F32.BF16 R28, R20.reuse, R4, R92 ;  /* 0x00000004141c723c */ /* 0x050ff0000004185c */
[----:B------:R-:W-:Y:S01]  /*b140*/  HMMA.16816.F32.BF16 R24, R20, R6, R84 ;  /* 0x000000061418723c */ /* 0x000fe20000041854 */
[----:B------:R-:W4:Y:S07]  /*b150*/  LDSM.16.MT88.4 R4, [R187+0x5100] ;  /* 0x00510000bb04783b */ /* 0x000f2e0000004200 */
[C---:B--2---:R-:W-:Y:S08]  /*b160*/  HMMA.16816.F32.BF16 R180, R12.reuse, R18, R32 ;  /* 0x000000120cb4723c */ /* 0x044ff00000041820 */
[C---:B------:R-:W-:Y:S01]  /*b170*/  HMMA.16816.F32.BF16 R172, R12.reuse, R16, R36 ;  /* 0x000000100cac723c */ /* 0x040fe20000041824 */
[----:B------:R-:W-:Y:S07]  /*b180*/  LDSM.16.MT88.4 R16, [R187+0x5900] ;  /* 0x00590000bb10783b */ /* 0x000fee0000004200 */
[C---:B-----5:R-:W-:Y:S08]  /*b190*/  HMMA.16816.F32.BF16 R168, R12.reuse, R60, R68 ;  /* 0x0000003c0ca8723c */ /* 0x060ff00000041844 */
[----:B------:R-:W-:Y:S01]  /*b1a0*/  HMMA.16816.F32.BF16 R144, R12, R62, R64 ;  /* 0x0000003e0c90723c */ /* 0x000fe20000041840 */
[----:B------:R-:W2:Y:S04]  /*b1b0*/  LDSM.16.MT88.4 R12, [R187+0x1100] ;  /* 0x00110000bb0c783b */ /* 0x000ea80000004200 */
[----:B------:R-:W-:Y:S03]  /*b1c0*/  LDSM.16.MT88.4 R64, [R187+0x3900] ;  /* 0x00390000bb40783b */ /* 0x000fe60000004200 */
[C---:B---3--:R-:W-:Y:S01]  /*b1d0*/  HMMA.16816.F32.BF16 R136, R20.reuse, R8, R116 ;  /* 0x000000081488723c */ /* 0x048fe20000041874 */
[----:B------:R-:W-:Y:S07]  /*b1e0*/  LDSM.16.MT88.4 R116, [R186+0x1900] ;  /* 0x00190000ba74783b */ /* 0x000fee0000004200 */
[C---:B------:R-:W-:Y:S01]  /*b1f0*/  HMMA.16816.F32.BF16 R32, R20.reuse, R10, R112 ;  /* 0x0000000a1420723c */ /* 0x040fe20000041870 */
[----:B------:R-:W3:Y:S07]  /*b200*/  LDSM.16.MT88.4 R8, [R187+0x3100] ;  /* 0x00310000bb08783b */ /* 0x000eee0000004200 */
[C---:B------:R-:W-:Y:S08]  /*b210*/  HMMA.16816.F32.BF16 R164, R20.reuse, R52, R164 ;  /* 0x0000003414a4723c */ /* 0x040ff000000418a4 */
[----:B------:R-:W-:Y:S08]  /*b220*/  HMMA.16816.F32.BF16 R176, R20, R54, R176 ;  /* 0x0000003614b0723c */ /* 0x000ff000000418b0 */
[----:B-1----:R-:W-:Y:S01]  /*b230*/  HMMA.16816.F32.BF16 R36, R96, R40, R80 ;  /* 0x000000286024723c */ /* 0x002fe20000041850 */
[----:B------:R-:W-:Y:S07]  /*b240*/  LDSM.16.MT88.4 R80, [R186+0x5900] ;  /* 0x00590000ba50783b */ /* 0x000fee0000004200 */
[C---:B------:R-:W-:Y:S08]  /*b250*/  HMMA.16816.F32.BF16 R148, R20.reuse, R56, R148 ;  /* 0x000000381494723c */ /* 0x040ff00000041894 */
[C---:B------:R-:W-:Y:S01]  /*b260*/  HMMA.16816.F32.BF16 R156, R20.reuse, R58, R156 ;  /* 0x0000003a149c723c */ /* 0x040fe2000004189c */
[----:B------:R-:W-:Y:S07]  /*b270*/  LDSM.16.MT88.4 R56, [R188+0x3900] ;  /* 0x00390000bc38783b */ /* 0x000fee0000004200 */
[C---:B------:R-:W-:Y:S08]  /*b280*/  HMMA.16816.F32.BF16 R160, R20.reuse, R48, R128 ;  /* 0x0000003014a0723c */ /* 0x040ff00000041880 */
[C---:B------:R-:W-:Y:S01]  /*b290*/  HMMA.16816.F32.BF16 R152, R20.reuse, R50, R124 ;  /* 0x000000321498723c */ /* 0x040fe2000004187c */
[----:B------:R-:W-:Y:S04]  /*b2a0*/  LDSM.16.MT88.4 R124, [R188+0x1900] ;  /* 0x00190000bc7c783b */ /* 0x000fe80000004200 */
[----:B------:R-:W-:Y:S03]  /*b2b0*/  LDSM.16.MT88.4 R48, [R186+0x3900] ;  /* 0x00390000ba30783b */ /* 0x000fe60000004200 */
[----:B------:R-:W-:Y:S01]  /*b2c0*/  HMMA.16816.F32.BF16 R52, R20, R44, R72 ;  /* 0x0000002c1434723c */ /* 0x000fe20000041848 */
[----:B------:R-:W1:Y:S07]  /*b2d0*/  LDSM.16.MT88.4 R72, [R185+0x5900] ;  /* 0x00590000b948783b */ /* 0x000e6e0000004200 */
[----:B------:R-:W-:Y:S01]  /*b2e0*/  HMMA.16816.F32.BF16 R40, R96, R42, R88 ;  /* 0x0000002a6028723c */ /* 0x000fe20000041858 */
[----:B------:R-:W5:Y:S07]  /*b2f0*/  LDSM.16.MT88.4 R88, [R188+0x5900] ;  /* 0x00590000bc58783b */ /* 0x000f6e0000004200 */
[C---:B----4-:R-:W-:Y:S07]  /*b300*/  HMMA.16816.F32.BF16 R92, R20.reuse, R4, R168 ;  /* 0x00000004145c723c */ /* 0x050fee00000418a8 */
[----:B------:R-:W-:Y:S01]  /*b310*/  MOV R5, 0x1 ;  /* 0x0000000100057802 */ /* 0x000fe20000000f00 */
[----:B--2---:R-:W-:Y:S03]  /*b320*/  HMMA.16816.F32.BF16 R128, R20, R12, R228 ;  /* 0x0000000c1480723c */ /* 0x004fe600000418e4 */
[----:B------:R-:W-:-:S05]  /*b330*/  ISETP.NE.AND P3, PT, R5, c[0x0][0x2c4], PT ;  /* 0x0000b10005007a0c */ /* 0x000fca0003f65270 */
[C---:B---3--:R-:W-:Y:S08]  /*b340*/  HMMA.16816.F32.BF16 R60, R20.reuse, R8, R172 ;  /* 0x00000008143c723c */ /* 0x048ff000000418ac */
[C---:B------:R-:W-:Y:S08]  /*b350*/  HMMA.16816.F32.BF16 R140, R20.reuse, R46, R120 ;  /* 0x0000002e148c723c */ /* 0x040ff00000041878 */
[C---:B------:R-:W-:Y:S08]  /*b360*/  HMMA.16816.F32.BF16 R12, R20.reuse, R14, R196 ;  /* 0x0000000e140c723c */ /* 0x040ff000000418c4 */
[C---:B------:R-:W-:Y:S08]  /*b370*/  HMMA.16816.F32.BF16 R8, R20.reuse, R10, R180 ;  /* 0x0000000a1408723c */ /* 0x040ff000000418b4 */
[----:B------:R-:W-:Y:S01]  /*b380*/  HMMA.16816.F32.BF16 R20, R20, R6, R144 ;  /* 0x000000061414723c */ /* 0x000fe20000041890 */
[----:B------:R-:W-:Y:S01]  /*b390*/  IMAD.SHL.U32 R4, R0, 0x80, RZ ;  /* 0x0000008000047824 */ /* 0x000fe200078e00ff */
[----:B------:R-:W-:-:S03]  /*b3a0*/  ISETP.LE.AND P2, PT, R5, c[0x0][0x32c], PT ;  /* 0x0000cb0005007a0c */ /* 0x000fc60003f43270 */
[----:B------:R-:W-:Y:S01]  /*b3b0*/  @P3 IMAD.HI.U32 R2, R4, c[0x0][0x2c8], RZ ;  /* 0x0000b20004023a27 */ /* 0x000fe200078e00ff */
[----:B------:R-:W-:Y:S02]  /*b3c0*/  MOV R0, R4 ;  /* 0x0000000400007202 */ /* 0x000fe40000000f00 */
[----:B------:R-:W-:Y:S02]  /*b3d0*/  HMMA.16816.F32.BF16 R104, R96, R108, R104 ;  /* 0x0000006c6068723c */ /* 0x000fe40000041868 */
[----:B------:R-:W-:-:S04]  /*b3e0*/  @P3 SHF.R.U32.HI R0, RZ, c[0x0][0x2cc], R2 ;  /* 0x0000b300ff003a19 */ /* 0x000fc80000011602 */
[----:B------:R-:W-:Y:S02]  /*b3f0*/  IADD3 R2, -R3, R101, R0 ;  /* 0x0000006503027210 */ /* 0x000fe40007ffe100 */
[----:B------:R-:W-:Y:S01]  /*b400*/  HMMA.16816.F32.BF16 R108, R96, R110, R76 ;  /* 0x0000006e606c723c */ /* 0x000fe2000004184c */
[----:B------:R-:W-:Y:S02]  /*b410*/  IADD3 R201, R201, -0x2, RZ ;  /* 0xfffffffec9c97810 */ /* 0x000fe40007ffe0ff */
[----:B------:R-:W-:-:S05]  /*b420*/  IADD3 R0, R2, c[0x0][0x328], RZ ;  /* 0x0000ca0002007a10 */ /* 0x000fca0007ffe0ff */
[C---:B-1----:R-:W-:Y:S08]  /*b430*/  HMMA.16816.F32.BF16 R68, R96.reuse, R72, R208 ;  /* 0x000000486044723c */ /* 0x042ff000000418d0 */
[C---:B------:R-:W-:Y:S08]  /*b440*/  HMMA.16816.F32.BF16 R112, R96.reuse, R116, R148 ;  /* 0x000000746070723c */ /* 0x040ff00000041894 */
[C---:B------:R-:W-:Y:S08]  /*b450*/  HMMA.16816.F32.BF16 R120, R96.reuse, R124, R164 ;  /* 0x0000007c6078723c */ /* 0x040ff000000418a4 */
[C---:B------:R-:W-:Y:S08]  /*b460*/  HMMA.16816.F32.BF16 R44, R96.reuse, R48, R160 ;  /* 0x00000030602c723c */ /* 0x040ff000000418a0 */
[C---:B------:R-:W-:Y:S08]  /*b470*/  HMMA.16816.F32.BF16 R52, R96.reuse, R56, R52 ;  /* 0x000000386034723c */ /* 0x040ff00000041834 */
[C---:B------:R-:W-:Y:S08]  /*b480*/  HMMA.16816.F32.BF16 R76, R96.reuse, R80, R136 ;  /* 0x00000050604c723c */ /* 0x040ff00000041888 */
[C---:B-----5:R-:W-:Y:S08]  /*b490*/  HMMA.16816.F32.BF16 R84, R96.reuse, R88, R28 ;  /* 0x000000586054723c */ /* 0x060ff0000004181c */
        /* <DEDUP_REMOVED lines=12> */
[----:B------:R-:W-:Y:S01]  /*b560*/  HMMA.16816.F32.BF16 R96, R96, R18, R20 ;  /* 0x000000126060723c */ /* 0x000fe20000041814 */
[----:B------:R-:W-:Y:S07]  /*b570*/  @!P2 BRA `(.L_x_392) ;  /* 0x000001100000a947 */ /* 0x000fee0003800000 */
[C---:B------:R-:W-:Y:S01]  /*b580*/  ISETP.GT.AND P0, PT, R2.reuse, RZ, PT ;  /* 0x000000ff0200720c */ /* 0x040fe20003f04270 */
[----:B------:R-:W-:Y:S01]  /*b590*/  BSSY B0, `(.L_x_393) ;  /* 0x000000c000007945 */ /* 0x000fe20003800000 */
[----:B------:R-:W-:-:S11]  /*b5a0*/  IADD3 R3, R2, -0x1, RZ ;  /* 0xffffffff02037810 */ /* 0x000fd60007ffe0ff */
[----:B------:R-:W-:Y:S05]  /*b5b0*/  @P0 BRA `(.L_x_394) ;  /* 0x0000006000000947 */ /* 0x000fea0003800000 */
[----:B------:R-:W-:Y:S01]  /*b5c0*/  ISETP.NE.AND P0, PT, R5, c[0x0][0x32c], PT ;  /* 0x0000cb0005007a0c */ /* 0x000fe20003f05270 */
[----:B------:R-:W-:-:S12]  /*b5d0*/  IMAD.MOV R2, RZ, RZ, -R2 ;  /* 0x000000ffff027224 */ /* 0x000fd800078e0a02 */
[----:B------:R-:W-:-:S05]  /*b5e0*/  @P0 IMAD.HI.U32 R3, R2, c[0x0][0x330], RZ ;  /* 0x0000cc0002030a27 */ /* 0x000fca00078e00ff */
[----:B------:R-:W-:-:S04]  /*b5f0*/  @P0 SHF.R.U32.HI R2, RZ, c[0x0][0x334], R3 ;  /* 0x0000cd00ff020a19 */ /* 0x000fc80000011603 */
[----:B------:R-:W-:Y:S01]  /*b600*/  LOP3.LUT R3, RZ, R2, RZ, 0x33, !PT ;  /* 0x00000002ff037212 */ /* 0x000fe200078e33ff */
[----:B------:R-:W-:Y:S05]  /*b610*/  BRA `(.L_x_395) ;  /* 0x0000003000007947 */ /* 0x000fea0003800000 */
.L_x_394:
[----:B------:R-:W-:-:S13]  /*b620*/  ISETP.NE.AND P0, PT, R5, c[0x0][0x32c], PT ;  /* 0x0000cb0005007a0c */ /* 0x000fda0003f05270 */
[----:B------:R-:W-:-:S05]  /*b630*/  @P0 IMAD.HI.U32 R2, R3, c[0x0][0x330], RZ ;  /* 0x0000cc0003020a27 */ /* 0x000fca00078e00ff */
[----:B------:R-:W-:Y:S02]  /*b640*/  @P0 SHF.R.U32.HI R3, RZ, c[0x0][0x334], R2 ;  /* 0x0000cd00ff030a19 */ /* 0x000fe40000011602 */
.L_x_395:
[----:B------:R-:W-:Y:S05]  /*b650*/  BSYNC B0 ;  /* 0x0000000000007941 */ /* 0x000fea0003800000 */
.L_x_393:
[----:B------:R-:W-:-:S05]  /*b660*/  MOV R2, c[0x0][0x32c] ;  /* 0x0000cb0000027a02 */ /* 0x000fca0000000f00 */
[----:B------:R-:W-:-:S05]  /*b670*/  IMAD R3, R3, R2, c[0x0][0x32c] ;  /* 0x0000cb0003037624 */ /* 0x000fca00078e0202 */
[----:B------:R-:W-:-:S04]  /*b680*/  IMNMX R0, R0, R3, PT ;  /* 0x0000000300007217 */ /* 0x000fc80003800200 */
.L_x_392:
[----:B------:R-:W-:-:S04]  /*b690*/  SHF.R.S32.HI R2, RZ, 0x1f, R0 ;  /* 0x0000001fff027819 */ /* 0x000fc80000011400 */
[----:B------:R-:W-:-:S04]  /*b6a0*/  LEA.HI R0, R2, R0, RZ, 0x6 ;  /* 0x0000000002007211 */ /* 0x000fc800078f30ff */
[----:B------:R-:W-:-:S04]  /*b6b0*/  SHF.R.S32.HI R0, RZ, 0x6, R0 ;  /* 0x00000006ff007819 */ /* 0x000fc80000011400 */
[----:B------:R-:W-:-:S04]  /*b6c0*/  IMNMX R215, R225, R0, !PT ;  /* 0x00000000e1d77217 */ /* 0x000fc80007800200 */
[----:B------:R-:W-:-:S13]  /*b6d0*/  ISETP.GE.AND P0, PT, R201, R215, PT ;  /* 0x000000d7c900720c */ /* 0x000fda0003f06270 */
[----:B------:R-:W-:Y:S05]  /*b6e0*/  @!P0 BRA `(.L_x_396) ;  /* 0x00003b8000008947 */ /* 0x000fea0003800000 */
[----:B------:R-:W-:Y:S01]  /*b6f0*/  ISETP.GE.AND P1, PT, R217, c[0x0][0x1d4], PT ;  /* 0x00007500d9007a0c */ /* 0x000fe20003f26270 */
[C---:B------:R-:W-:Y:S01]  /*b700*/  IMAD.SHL.U32 R216, R214.reuse, 0x2, RZ ;  /* 0x00000002d6d87824 */ /* 0x040fe200078e00ff */
[----:B------:R-:W-:Y:S01]  /*b710*/  SHF.L.U64.HI R200, R214, 0x1, R252 ;  /* 0x00000001d6c87819 */ /* 0x000fe200000102fc */
[C---:B------:R-:W-:Y:S01]  /*b720*/  IMAD.SHL.U32 R198, R245.reuse, 0x2, RZ ;  /* 0x00000002f5c67824 */ /* 0x040fe200078e00ff */
[----:B------:R-:W-:Y:S01]  /*b730*/  SHF.L.U64.HI R199, R245, 0x1, R248 ;  /* 0x00000001f5c77819 */ /* 0x000fe200000102f8 */
[C---:B------:R-:W-:Y:S01]  /*b740*/  IMAD.SHL.U32 R196, R244.reuse, 0x2, RZ ;  /* 0x00000002f4c47824 */ /* 0x040fe200078e00ff */
[----:B------:R-:W-:Y:S02]  /*b750*/  SEL R213, RZ, 0x10, P1 ;  /* 0x00000010ffd57807 */ /* 0x000fe40000800000 */
[----:B------:R-:W-:Y:S02]  /*b760*/  SHF.L.U64.HI R197, R244, 0x1, R247 ;  /* 0x00000001f4c57819 */ /* 0x000fe400000102f7 */
.L_x_417:
[----:B------:R-:W-:Y:S04]  /*b770*/  DEPBAR.LE SB0, 0x0 ;  /* 0x000080000000791a */ /* 0x000fe80000000000 */
[----:B------:R-:W-:Y:S01]  /*b780*/  WARPSYNC 0xffffffff ;  /* 0xffffffff00007948 */ /* 0x000fe20003800000 */
[----:B------:R-:W-:Y:S01]  /*b790*/  BAR.SYNC.DEFER_BLOCKING 0x0 ;  /* 0x0000000000007b1d */ /* 0x000fe20000010000 */
[----:B------:R-:W-:Y:S05]  /*b7a0*/  ISETP.GT.AND P0, PT, R225, R201, PT ;  /* 0x000000c9e100720c */ /* 0x000fea0003f04270 */
[----:B------:R1:W2:Y:S01]  /*b7b0*/  LDSM.16.M88.4 R32, [R192+0xc100] ;  /* 0x00c10000c020783b */ /* 0x0002a20000000200 */
[----:B------:R-:W-:Y:S03]  /*b7c0*/  BSSY B0, `(.L_x_397) ;  /* 0x0000041000007945 */ /* 0x000fe60003800000 */
[----:B------:R1:W3:Y:S04]  /*b7d0*/  LDSM.16.M88.4 R8, [R184+0x6100] ;  /* 0x00610000b808783b */ /* 0x0002e80000000200 */
[----:B------:R1:W4:Y:S04]  /*b7e0*/  LDSM.16.M88.4 R16, [R184+0x6900] ;  /* 0x00690000b810783b */ /* 0x0003280000000200 */
[----:B------:R1:W1:Y:S04]  /*b7f0*/  LDSM.16.M88.4 R24, [R184+0x7100] ;  /* 0x00710000b818783b */ /* 0x0002680000000200 */
[----:B------:R1:W1:Y:S04]  /*b800*/  LDSM.16.M88.4 R136, [R184+0x7900] ;  /* 0x00790000b888783b */ /* 0x0002680000000200 */
[----:B------:R1:W1:Y:S04]  /*b810*/  LDSM.16.M88.4 R140, [R193+0xc100] ;  /* 0x00c10000c18c783b */ /* 0x0002680000000200 */
[----:B------:R1:W1:Y:S04]  /*b820*/  LDSM.16.M88.4 R144, [R191] ;  /* 0x00000000bf90783b */ /* 0x0002680000000200 */
[----:B------:R1:W1:Y:S04]  /*b830*/  LDSM.16.M88.4 R148, [R191+0x800] ;  /* 0x00080000bf94783b */ /* 0x0002680000000200 */
[----:B------:R1:W1:Y:S04]  /*b840*/  LDSM.16.M88.4 R152, [R191+0x1000] ;  /* 0x00100000bf98783b */ /* 0x0002680000000200 */
[----:B------:R1:W1:Y:S01]  /*b850*/  LDSM.16.M88.4 R156, [R191+0x1800] ;  /* 0x00180000bf9c783b */ /* 0x0002620000000200 */
[----:B------:R-:W-:-:S05]  /*b860*/  @P0 BRA `(.L_x_398) ;  /* 0x0000036000000947 */ /* 0x000fca0003800000 */
[----:B------:R-:W-:Y:S01]  /*b870*/  IMAD.WIDE.U32 R2, R205, c[0x0][0x208], RZ ;  /* 0x00008200cd027a25 */ /* 0x000fe200078e00ff */
[----:B------:R-:W5:Y:S01]  /*b880*/  S2R R4, SR_CTAID.Y ;  /* 0x0000000000047919 */ /* 0x000f620000002600 */
[----:B------:R-:W-:Y:S02]  /*b890*/  SHF.R.S32.HI R0, RZ, 0x1f, R205 ;  /* 0x0000001fff007819 */ /* 0x000fe400000114cd */
[----:B------:R-:W-:Y:S03]  /*b8a0*/  SHF.R.S32.HI R5, RZ, 0x1f, R202 ;  /* 0x0000001fff057819 */ /* 0x000fe600000114ca */
[----:B------:R-:W-:Y:S02]  /*b8b0*/  IMAD R0, R0, c[0x0][0x208], RZ ;  /* 0x0000820000007a24 */ /* 0x000fe400078e02ff */
[----:B------:R-:W-:Y:S02]  /*b8c0*/  IMAD R5, R5, c[0x0][0x218], RZ ;  /* 0x0000860005057a24 */ /* 0x000fe400078e02ff */
[----:B------:R-:W-:Y:S02]  /*b8d0*/  IMAD R0, R205, c[0x0][0x20c], R0 ;  /* 0x00008300cd007a24 */ /* 0x000fe400078e0200 */
[C---:B------:R-:W-:Y:S03]  /*b8e0*/  IMAD R5, R202.reuse, c[0x0][0x21c], R5 ;  /* 0x00008700ca057a24 */ /* 0x040fe600078e0205 */
[----:B------:R-:W-:Y:S05]  /*b8f0*/  IADD3 R3, R3, R0, RZ ;  /* 0x0000000003037210 */ /* 0x000fea0007ffe0ff */
[----:B------:R-:W-:Y:S04]  /*b900*/  IMAD.WIDE.U32 R2, R202, c[0x0][0x218], R2 ;  /* 0x00008600ca027a25 */ /* 0x000fe800078e0002 */
[----:B-----5:R-:W-:Y:S05]  /*b910*/  IMAD.WIDE.U32 R6, R4, c[0x0][0x210], RZ ;  /* 0x0000840004067a25 */ /* 0x020fea00078e00ff */
[----:B------:R-:W-:Y:S04]  /*b920*/  IADD3 R0, P0, R6, R2, RZ ;  /* 0x0000000206007210 */ /* 0x000fe80007f1e0ff */
[----:B------:R-:W-:Y:S02]  /*b930*/  IADD3.X R5, R240, R3, R5, P0, !PT ;  /* 0x00000003f0057210 */ /* 0x000fe400007fe405 */
[C---:B------:R-:W-:Y:S04]  /*b940*/  LEA R15, P0, R0.reuse, c[0x0][0x1f8], 0x1 ;  /* 0x00007e00000f7a11 */ /* 0x040fe800078008ff */
[----:B------:R-:W-:Y:S01]  /*b950*/  LEA.HI.X R5, R0, c[0x0][0x1fc], R5, 0x1, P0 ;  /* 0x00007f0000057a11 */ /* 0x000fe200000f0c05 */
[----:B------:R-:W-:-:S06]  /*b960*/  BRA.DIV ~URZ, `(.L_x_399) ;  /* 0x0000da627f007947 */ /* 0x000fcc000b800000 */
[----:B------:R4:W3:Y:S02]  /*b970*/  SHFL.IDX PT, R4, R5, RZ, 0x181f ;  /* 0x00181fff05047589 */ /* 0x0008e400000e0000 */
.L_x_491:
[----:B------:R-:W-:-:S05]  /*b980*/  BRA.DIV ~URZ, `(.L_x_400) ;  /* 0x0000dac27f007947 */ /* 0x000fca000b800000 */
[----:B------:R-:W5:Y:S01]  /*b990*/  SHFL.IDX PT, R0, R15, RZ, 0x181f ;  /* 0x00181fff0f007589 */ /* 0x000f6200000e0000 */
[----:B------:R-:W-:Y:S01]  /*b9a0*/  ISETP.GE.AND P1, PT, R217, c[0x0][0x1d4], PT ;  /* 0x00007500d9007a0c */ /* 0x000fe20003f26270 */
[----:B------:R-:W-:Y:S01]  /*b9b0*/  IMAD.MOV.U32 R14, RZ, RZ, R213 ;  /* 0x000000ffff0e7224 */ /* 0x000fe200078e00d5 */
[----:B-----5:R-:W-:Y:S05]  /*b9c0*/  IADD3 R2, P0, R0, R216, RZ ;  /* 0x000000d800027210 */ /* 0x020fea0007f1e0ff */
[----:B---3--:R-:W-:Y:S01]  /*b9d0*/  IMAD.X R3, R4, 0x1, R200, P0 ;  /* 0x0000000104037824 */ /* 0x008fe200000e06c8 */
[----:B------:R-:W-:Y:S04]  /*b9e0*/  IADD3 R12, P0, R0, R198, RZ ;  /* 0x000000c6000c7210 */ /* 0x000fe80007f1e0ff */
[----:B------:R-:W-:Y:S01]  /*b9f0*/  @!PT LDS RZ, [RZ] ;  /* 0x00000000fffff984 */ /* 0x000fe20000000800 */
[----:B------:R-:W-:Y:S01]  /*ba00*/  @!PT LDS RZ, [RZ] ;  /* 0x00000000fffff984 */ /* 0x000fe20000000800 */
[----:B------:R3:W-:Y:S01]  /*ba10*/  LDGSTS.E.BYPASS.LTC128B.128 [R204], [R2.64], !P6 ;  /* 0x0000000002cc7fae */ /* 0x0007e2000f101d46 */
[----:B------:R-:W-:Y:S01]  /*ba20*/  IMAD.X R13, R4, 0x1, R199, P0 ;  /* 0x00000001040d7824 */ /* 0x000fe200000e06c7 */
[----:B------:R-:W-:Y:S02]  /*ba30*/  IADD3 R6, P0, R0, R196, RZ ;  /* 0x000000c400067210 */ /* 0x000fe40007f1e0ff */
[----:B------:R-:W4:Y:S02]  /*ba40*/  SHFL.IDX PT, R0, R15, 0x1, 0x181f ;  /* 0x00381f000f007f89 */ /* 0x000f2400000e0000 */
[----:B------:R-:W-:Y:S02]  /*ba50*/  IADD3.X R7, R4, R197, RZ, P0, !PT ;  /* 0x000000c504077210 */ /* 0x000fe400007fe4ff */
[----:B------:R3:W-:Y:S04]  /*ba60*/  LDGSTS.E.BYPASS.LTC128B.128 [R204+0x2000], [R12.64], !P1 ;  /* 0x020000000ccc7fae */ /* 0x0007e8000c901d46 */
[----:B------:R5:W2:Y:S04]  /*ba70*/  SHFL.IDX PT, R4, R5, 0x1, 0x181f ;  /* 0x00381f0005047f89 */ /* 0x000aa800000e0000 */
[----:B------:R3:W-:Y:S01]  /*ba80*/  LDGSTS.E.BYPASS.LTC128B.128 [R204+0x4000], [R6.64], !P5 ;  /* 0x0400000006cc7fae */ /* 0x0007e2000e901d46 */
[----:B----45:R-:W-:Y:S03]  /*ba90*/  MOV R5, R249 ;  /* 0x000000f900057202 */ /* 0x030fe60000000f00 */
.L_x_492:
[----:B---3--:R-:W-:Y:S02]  /*baa0*/  IADD3 R12, -R14, 0x10, RZ ;  /* 0x000000100e0c7810 */ /* 0x008fe40007ffe1ff */
[C---:B------:R-:W-:Y:S02]  /*bab0*/  IADD3 R6, -R5.reuse, 0x10, RZ ;  /* 0x0000001005067810 */ /* 0x040fe40007ffe1ff */
[----:B------:R-:W-:Y:S02]  /*bac0*/  LOP3.LUT R12, R12, 0xf, RZ, 0xc0, !PT ;  /* 0x0000000f0c0c7812 */ /* 0x000fe400078ec0ff */
[----:B------:R-:W-:Y:S02]  /*bad0*/  LOP3.LUT R6, R6, 0xf, RZ, 0xc0, !PT ;  /* 0x0000000f06067812 */ /* 0x000fe400078ec0ff */
[----:B------:R-:W-:Y:S04]  /*bae0*/  IADD3 R12, P1, P0, R12, R0, R198 ;  /* 0x000000000c0c7210 */ /* 0x000fe8000783e0c6 */
[----:B--2---:R-:W-:Y:S02]  /*baf0*/  IADD3.X R13, RZ, R4, R199, P1, P0 ;  /* 0x00000004ff0d7210 */ /* 0x004fe40000fe04c7 */
[----:B------:R-:W-:Y:S04]  /*bb00*/  IADD3 R6, P1, P0, R6, R0, R196 ;  /* 0x0000000006067210 */ /* 0x000fe8000783e0c4 */
[----:B------:R-:W-:Y:S02]  /*bb10*/  IADD3.X R7, RZ, R4, R197, P1, P0 ;  /* 0x00000004ff077210 */ /* 0x000fe40000fe04c5 */
[----:B------:R-:W-:Y:S05]  /*bb20*/  IADD3 R2, P0, R0, R216, RZ ;  /* 0x000000d800027210 */ /* 0x000fea0007f1e0ff */
[----:B------:R-:W-:Y:S01]  /*bb30*/  IMAD.X R3, R4, 0x1, R200, P0 ;  /* 0x0000000104037824 */ /* 0x000fe200000e06c8 */
[----:B------:R-:W-:Y:S04]  /*bb40*/  ISETP.NE.U32.AND P0, PT, R14, RZ, PT ;  /* 0x000000ff0e00720c */ /* 0x000fe80003f05070 */
[----:B------:R-:W-:Y:S01]  /*bb50*/  @!PT LDS RZ, [RZ] ;  /* 0x00000000fffff984 */ /* 0x000fe20000000800 */
[----:B------:R-:W-:Y:S01]  /*bb60*/  @!PT LDS RZ, [RZ] ;  /* 0x00000000fffff984 */ /* 0x000fe20000000800 */
[----:B------:R-:W-:Y:S01]  /*bb70*/  @!PT LDS RZ, [RZ] ;  /* 0x00000000fffff984 */ /* 0x000fe20000000800 */
[----:B------:R2:W-:Y:S09]  /*bb80*/  LDGSTS.E.BYPASS.LTC128B.128 [R204+0x1000], [R2.64], !P6 ;  /* 0x0100000002cc7fae */ /* 0x0005f2000f101d46 */
[----:B------:R2:W-:Y:S01]  /*bb90*/  LDGSTS.E.BYPASS.LTC128B.128.ZFILL [R204+0x3000], [R12.64], P0 ;  /* 0x030000000ccc7fae */ /* 0x0005e20008141d46 */
[----:B------:R-:W-:Y:S11]  /*bba0*/  ISETP.NE.U32.AND P0, PT, R5, RZ, PT ;  /* 0x000000ff0500720c */ /* 0x000ff60003f05070 */
[----:B------:R-:W-:Y:S02]  /*bbb0*/  @!UPT UIADD3 URZ, URZ, URZ, URZ ;  /* 0x0000003f3f3ff290 */ /* 0x000fe4000fffe03f */
[----:B------:R2:W-:Y:S02]  /*bbc0*/  LDGSTS.E.BYPASS.LTC128B.128.ZFILL [R204+0x5000], [R6.64], P0 ;  /* 0x0500000006cc7fae */ /* 0x0005e40008141d46 */
.L_x_398:
[----:B------:R-:W-:Y:S05]  /*bbd0*/  BSYNC B0 ;  /* 0x0000000000007941 */ /* 0x000fea0003800000 */
.L_x_397:
[----:B------:R-:W0:Y:S01]  /*bbe0*/  LDGDEPBAR ;  /* 0x00000000000079af */ /* 0x000e220000000000 */
[----:B------:R-:W-:Y:S01]  /*bbf0*/  WARPSYNC 0xffffffff ;  /* 0xffffffff00007948 */ /* 0x000fe20003800000 */
[C---:B--23--:R-:W-:Y:S01]  /*bc00*/  HMMA.16816.F32.BF16 R4, R32.reuse, R8, RZ ;  /* 0x000000082004723c */ /* 0x04cfe200000418ff */
[----:B------:R-:W-:Y:S02]  /*bc10*/  BSSY B0, `(.L_x_401) ;  /* 0x0000119000007945 */ /* 0x000fe40003800000 */
[----:B------:R-:W-:Y:S03]  /*bc20*/  ISETP.GT.AND P0, PT, R201, R225, PT ;  /* 0x000000e1c900720c */ /* 0x000fe60003f04270 */
[----:B------:R-:W-:Y:S02]  /*bc30*/  LDSM.16.M88.4 R160, [R195+0xc100] ;  /* 0x00c10000c3a0783b */ /* 0x000fe40000000200 */
[C---:B------:R-:W-:Y:S06]  /*bc40*/  HMMA.16816.F32.BF16 R8, R32.reuse, R10, RZ ;  /* 0x0000000a2008723c */ /* 0x040fec00000418ff */
[----:B------:R-:W2:Y:S02]  /*bc50*/  LDSM.16.M88.4 R164, [R190+0x6100] ;  /* 0x00610000bea4783b */ /* 0x000ea40000000200 */
[C---:B----4-:R-:W-:Y:S06]  /*bc60*/  HMMA.16816.F32.BF16 R12, R32.reuse, R16, RZ ;  /* 0x00000010200c723c */ /* 0x050fec00000418ff */
[----:B------:R-:W-:Y:S02]  /*bc70*/  LDSM.16.M88.4 R168, [R190+0x7100] ;  /* 0x00710000bea8783b */ /* 0x000fe40000000200 */
[C---:B------:R-:W-:Y:S06]  /*bc80*/  HMMA.16816.F32.BF16 R16, R32.reuse, R18, RZ ;  /* 0x000000122010723c */ /* 0x040fec00000418ff */
[----:B------:R-:W-:Y:S02]  /*bc90*/  LDSM.16.M88.4 R172, [R190+0x7900] ;  /* 0x00790000beac783b */ /* 0x000fe40000000200 */
[C---:B-1----:R-:W-:Y:S06]  /*bca0*/  HMMA.16816.F32.BF16 R20, R32.reuse, R24, RZ ;  /* 0x000000182014723c */ /* 0x042fec00000418ff */
[----:B------:R-:W-:Y:S02]  /*bcb0*/  LDSM.16.M88.4 R176, [R194+0xc100] ;  /* 0x00c10000c2b0783b */ /* 0x000fe40000000200 */
[C---:B------:R-:W-:Y:S06]  /*bcc0*/  HMMA.16816.F32.BF16 R24, R32.reuse, R26, RZ ;  /* 0x0000001a2018723c */ /* 0x040fec00000418ff */
[----:B------:R-:W-:Y:S02]  /*bcd0*/  LDSM.16.M88.4 R180, [R189] ;  /* 0x00000000bdb4783b */ /* 0x000fe40000000200 */
[C---:B------:R-:W-:Y:S08]  /*bce0*/  HMMA.16816.F32.BF16 R28, R32.reuse, R136, RZ ;  /* 0x00000088201c723c */ /* 0x040ff000000418ff */
        /* <DEDUP_REMOVED lines=23> */
[----:B------:R-:W-:Y:S07]  /*be60*/  LDSM.16.M88.4 R168, [R193+0x10100] ;  /* 0x01010000c1a8783b */ /* 0x000fee0000000200 */
[C---:B------:R-:W-:Y:S08]  /*be70*/  HMMA.16816.F32.BF16 R28, R160.reuse, R172, R28 ;  /* 0x000000aca01c723c */ /* 0x040ff0000004181c */
[----:B------:R-:W-:Y:S01]  /*be80*/  HMMA.16816.F32.BF16 R32, R160, R174, R32 ;  /* 0x000000aea020723c */ /* 0x000fe20000041820 */
[----:B------:R-:W4:Y:S07]  /*be90*/  LDSM.16.M88.4 R160, [R184+0x9100] ;  /* 0x00910000b8a0783b */ /* 0x000f2e0000000200 */
[C---:B------:R-:W-:Y:S01]  /*bea0*/  HMMA.16816.F32.BF16 R4, R176.reuse, R180, R4 ;  /* 0x000000b4b004723c */ /* 0x040fe20000041804 */
[----:B------:R-:W5:Y:S07]  /*beb0*/  LDSM.16.M88.4 R172, [R191+0x2000] ;  /* 0x00200000bfac783b */ /* 0x000f6e0000000200 */
        /* <DEDUP_REMOVED lines=20> */
[----:B------:R-:W-:Y:S07]  /*c000*/  LDSM.16.M88.4 R160, [R194+0x10100] ;  /* 0x01010000c2a0783b */ /* 0x000fee0000000200 */
[C---:B------:R-:W-:Y:S08]  /*c010*/  HMMA.16816.F32.BF16 R28, R152.reuse, R164, R28 ;  /* 0x000000a4981c723c */ /* 0x040ff0000004181c */
[----:B------:R-:W-:Y:S01]  /*c020*/  HMMA.16816.F32.BF16 R32, R152, R166, R32 ;  /* 0x000000a69820723c */ /* 0x000fe20000041820 */
[----:B------:R-:W4:Y:S07]  /*c030*/  LDSM.16.M88.4 R152, [R190+0x9100] ;  /* 0x00910000be98783b */ /* 0x000f2e0000000200 */
[C---:B-----5:R-:W-:Y:S01]  /*c040*/  HMMA.16816.F32.BF16 R4, R168.reuse, R172, R4 ;  /* 0x000000aca804723c */ /* 0x060fe20000041804 */
        /* <DEDUP_REMOVED lines=22> */
[C---:B------:R-:W-:Y:S08]  /*c1b0*/  HMMA.16816.F32.BF16 R28, R176.reuse, R156, R28 ;  /* 0x0000009cb01c723c */ /* 0x040ff0000004181c */
[----:B------:R-:W-:Y:S01]  /*c1c0*/  HMMA.16816.F32.BF16 R32, R176, R158, R32 ;  /* 0x0000009eb020723c */ /* 0x000fe20000041820 */
[----:B------:R-:W1:Y:S07]  /*c1d0*/  LDSM.16.M88.4 R156, [R184+0xb900] ;  /* 0x00b90000b89c783b */ /* 0x000e6e0000000200 */
        /* <DEDUP_REMOVED lines=41> */
[C---:B------:R-:W-:Y:S08]  /*c470*/  HMMA.16816.F32.BF16 R24, R160.reuse, R154, R24 ;  /* 0x0000009aa018723c */ /* 0x040ff00000041818 */
[C---:B------:R-:W-:Y:S08]  /*c480*/  HMMA.16816.F32.BF16 R28, R160.reuse, R156, R28 ;  /* 0x0000009ca01c723c */ /* 0x040ff0000004181c */
[----:B------:R-:W-:Y:S08]  /*c490*/  HMMA.16816.F32.BF16 R32, R160, R158, R32 ;  /* 0x0000009ea020723c */ /* 0x000ff00000041820 */
[C---:B-----5:R-:W-:Y:S08]  /*c4a0*/  HMMA.16816.F32.BF16 R4, R168.reuse, R172, R4 ;  /* 0x000000aca804723c */ /* 0x060ff00000041804 */
[C---:B------:R-:W-:Y:S08]  /*c4b0*/  HMMA.16816.F32.BF16 R8, R168.reuse, R174, R8 ;  /* 0x000000aea808723c */ /* 0x040ff00000041808 */
[C---:B-1----:R-:W-:Y:S08]  /*c4c0*/  HMMA.16816.F32.BF16 R12, R168.reuse, R136, R12 ;  /* 0x00000088a80c723c */ /* 0x042ff0000004180c */
[----:B------:R-:W-:Y:S01]  /*c4d0*/  FMUL.FTZ R4, R4, c[0x0][0x320] ;  /* 0x0000c80004047a20 */ /* 0x000fe20000410000 */
[C---:B------:R-:W-:Y:S03]  /*c4e0*/  HMMA.16816.F32.BF16 R16, R168.reuse, R138, R16 ;  /* 0x0000008aa810723c */ /* 0x040fe60000041810 */
[----:B------:R-:W1:Y:S01]  /*c4f0*/  MUFU.TANH R147, R4 ;  /* 0x0000000400937308 */ /* 0x000e620000002400 */
[----:B------:R-:W-:Y:S02]  /*c500*/  FMUL.FTZ R5, R5, c[0x0][0x320] ;  /* 0x0000c80005057a20 */ /* 0x000fe40000410000 */
[----:B------:R-:W-:Y:S02]  /*c510*/  FMUL.FTZ R6, R6, c[0x0][0x320] ;  /* 0x0000c80006067a20 */ /* 0x000fe40000410000 */
[----:B------:R-:W-:Y:S04]  /*c520*/  FMUL.FTZ R7, R7, c[0x0][0x320] ;  /* 0x0000c80007077a20 */ /* 0x000fe80000410000 */
[----:B------:R-:W-:Y:S01]  /*c530*/  FMUL.FTZ R8, R8, c[0x0][0x320] ;  /* 0x0000c80008087a20 */ /* 0x000fe20000410000 */
[----:B------:R-:W2:Y:S01]  /*c540*/  MUFU.TANH R146, R5 ;  /* 0x0000000500927308 */ /* 0x000ea20000002400 */
[----:B------:R-:W-:Y:S02]  /*c550*/  FMUL.FTZ R9, R9, c[0x0][0x320] ;  /* 0x0000c80009097a20 */ /* 0x000fe40000410000 */
[----:B------:R-:W-:Y:S02]  /*c560*/  FMUL.FTZ R10, R10, c[0x0][0x320] ;  /* 0x0000c8000a0a7a20 */ /* 0x000fe40000410000 */
[----:B------:R-:W-:Y:S02]  /*c570*/  FMUL.FTZ R11, R11, c[0x0][0x320] ;  /* 0x0000c8000b0b7a20 */ /* 0x000fe40000410000 */
[----:B------:R-:W-:Y:S02]  /*c580*/  FMUL.FTZ R14, R14, c[0x0][0x320] ;  /* 0x0000c8000e0e7a20 */ /* 0x000fe40000410000 */
        /* <DEDUP_REMOVED lines=8> */
[----:B------:R-:W-:Y:S09]  /*c610*/  FMUL.FTZ R13, R13, c[0x0][0x320] ;  /* 0x0000c8000d0d7a20 */ /* 0x000ff20000410000 */
[----:B------:R-:W1:Y:S10]  /*c620*/  MUFU.TANH R145, R8 ;  /* 0x0000000800917308 */ /* 0x000e740000002400 */
[----:B------:R-:W1:Y:S01]  /*c630*/  MUFU.TANH R142, R9 ;  /* 0x00000009008e7308 */ /* 0x000e620000002400 */
[----:B----4-:R-:W4:Y:S09]  /*c640*/  LDSM.16.M88.4 R4, [R189+0x5000] ;  /* 0x00500000bd04783b */ /* 0x010f320000000200 */
[----:B------:R-:W1:Y:S10]  /*c650*/  MUFU.TANH R149, R10 ;  /* 0x0000000a00957308 */ /* 0x000e740000002400 */
[----:B------:R5:W1:Y:S10]  /*c660*/  MUFU.TANH R148, R11 ;  /* 0x0000000b00947308 */ /* 0x000a740000002400 */
[----:B------:R-:W1:Y:S10]  /*c670*/  MUFU.TANH R138, R14 ;  /* 0x0000000e008a7308 */ /* 0x000e740000002400 */
[----:B------:R-:W1:Y:S01]  /*c680*/  MUFU.TANH R144, R15 ;  /* 0x0000000f00907308 */ /* 0x000e620000002400 */
[----:B-----5:R-:W5:Y:S01]  /*c690*/  LDSM.16.M88.4 R8, [R189+0x5800] ;  /* 0x00580000bd08783b */ /* 0x020f620000000200 */
[----:B------:R-:W-:Y:S04]  /*c6a0*/  DEPBAR.LE SB0, 0x0 ;  /* 0x000080000000791a */ /* 0x000fe80000000000 */
[C---:B----4-:R-:W-:Y:S04]  /*c6b0*/  HMMA.16816.F32.BF16 R20, R168.reuse, R4, R20 ;  /* 0x00000004a814723c */ /* 0x050fe80000041814 */
[----:B------:R-:W4:Y:S01]  /*c6c0*/  MUFU.TANH R143, R16 ;  /* 0x00000010008f7308 */ /* 0x000f220000002400 */
[----:B------:R-:W-:Y:S03]  /*c6d0*/  BAR.SYNC.DEFER_BLOCKING 0x0 ;  /* 0x0000000000007b1d */ /* 0x000fe60000010000 */
[C---:B------:R-:W-:Y:S06]  /*c6e0*/  HMMA.16816.F32.BF16 R24, R168.reuse, R6, R24 ;  /* 0x00000006a818723c */ /* 0x040fec0000041818 */
[----:B------:R-:W1:Y:S10]  /*c6f0*/  MUFU.TANH R103, R17 ;  /* 0x0000001100677308 */ /* 0x000e740000002400 */
[----:B------:R-:W1:Y:S01]  /*c700*/  MUFU.TANH R137, R18 ;  /* 0x0000001200897308 */ /* 0x000e620000002400 */
[----:B------:R-:W-:Y:S02]  /*c710*/  FMUL.FTZ R20, R20, c[0x0][0x320] ;  /* 0x0000c80014147a20 */ /* 0x000fe40000410000 */
[----:B------:R-:W-:Y:S02]  /*c720*/  FMUL.FTZ R21, R21, c[0x0][0x320] ;  /* 0x0000c80015157a20 */ /* 0x000fe40000410000 */
[----:B------:R-:W-:Y:S02]  /*c730*/  FMUL.FTZ R22, R22, c[0x0][0x320] ;  /* 0x0000c80016167a20 */ /* 0x000fe40000410000 */
[----:B------:R-:W-:Y:S03]  /*c740*/  FMUL.FTZ R23, R23, c[0x0][0x320] ;  /* 0x0000c80017177a20 */ /* 0x000fe60000410000 */
[----:B------:R1:W1:Y:S01]  /*c750*/  MUFU.TANH R136, R19 ;  /* 0x0000001300887308 */ /* 0x0002620000002400 */
[----:B------:R-:W-:Y:S02]  /*c760*/  FMUL.FTZ R26, R26, c[0x0][0x320] ;  /* 0x0000c8001a1a7a20 */ /* 0x000fe40000410000 */
[----:B------:R-:W-:Y:S01]  /*c770*/  FMUL.FTZ R27, R27, c[0x0][0x320] ;  /* 0x0000c8001b1b7a20 */ /* 0x000fe20000410000 */
[C---:B-----5:R-:W-:Y:S06]  /*c780*/  HMMA.16816.F32.BF16 R28, R168.reuse, R8, R28 ;  /* 0x00000008a81c723c */ /* 0x060fec000004181c */
[----:B------:R5:W2:Y:S02]  /*c790*/  MUFU.TANH R101, R20 ;  /* 0x0000001400657308 */ /* 0x000aa40000002400 */
[----:B------:R-:W-:Y:S08]  /*c7a0*/  HMMA.16816.F32.BF16 R32, R168, R10, R32 ;  /* 0x0000000aa820723c */ /* 0x000ff00000041820 */
[----:B------:R2:W2:Y:S01]  /*c7b0*/  MUFU.TANH R140, R12 ;  /* 0x0000000c008c7308 */ /* 0x0004a20000002400 */
[----:B-1----:R-:W-:Y:S07]  /*c7c0*/  FMUL.FTZ R19, R25, c[0x0][0x320] ;  /* 0x0000c80019137a20 */ /* 0x002fee0000410000 */
[----:B------:R-:W-:Y:S02]  /*c7d0*/  FMUL.FTZ R17, R28, c[0x0][0x320] ;  /* 0x0000c8001c117a20 */ /* 0x000fe40000410000 */
[----:B------:R1:W1:Y:S01]  /*c7e0*/  MUFU.TANH R141, R13 ;  /* 0x0000000d008d7308 */ /* 0x0002620000002400 */
        /* <DEDUP_REMOVED lines=8> */
[----:B------:R-:W-:Y:S05]  /*c870*/  FMUL.FTZ R35, R35, c[0x0][0x320] ;  /* 0x0000c80023237a20 */ /* 0x000fea0000410000 */
        /* <DEDUP_REMOVED lines=14> */
[----:B------:R-:W-:-:S05]  /*c960*/  @!P0 BRA `(.L_x_402) ;  /* 0x0000043000008947 */ /* 0x000fca0003800000 */
[----:B--234-:R-:W-:Y:S01]  /*c970*/  MOV R202, RZ ;  /* 0x000000ff00ca7202 */ /* 0x01cfe20000000f00 */
[----:B------:R-:W-:Y:S02]  /*c980*/  IMAD.MOV.U32 R0, RZ, RZ, 0x1 ;  /* 0x00000001ff007424 */ /* 0x000fe400078e00ff */
[----:B------:R-:W-:Y:S03]  /*c990*/  IMAD R2, R201, 0x40, R227 ;  /* 0x00000040c9027824 */ /* 0x000fe600078e02e3 */
[----:B------:R-:W-:Y:S02]  /*c9a0*/  ISETP.NE.AND P0, PT, R0, c[0x0][0x2b8], PT ;  /* 0x0000ae0000007a0c */ /* 0x000fe40003f05270 */
[----:B------:R-:W-:Y:S05]  /*c9b0*/  IADD3 R2, R2, -0x40, R219 ;  /* 0xffffffc002027810 */ /* 0x000fea0007ffe0db */
[----:B------:R-:W-:Y:S06]  /*c9c0*/  IMAD.MOV.U32 R0, RZ, RZ, R2 ;  /* 0x000000ffff007224 */ /* 0x000fec00078e0002 */
        /* <DEDUP_REMOVED lines=8> */
[C---:B------:R-:W-:Y:S01]  /*ca50*/  IMAD.WIDE.U32 R2, R205.reuse, c[0x0][0x1e0], RZ ;  /* 0x00007800cd027a25 */ /* 0x040fe200078e00ff */
[----:B------:R-:W-:Y:S01]  /*ca60*/  SHF.R.S32.HI R0, RZ, 0x1f, R205 ;  /* 0x0000001fff007819 */ /* 0x000fe200000114cd */
[----:B------:R-:W2:Y:S04]  /*ca70*/  @!P4 LDG.E R202, [R4.64] ;  /* 0x0000000604cac981 */ /* 0x000ea8000c1e1900 */
[----:B------:R-:W-:Y:S04]  /*ca80*/  IMAD R0, R0, c[0x0][0x1e0], RZ ;  /* 0x0000780000007a24 */ /* 0x000fe800078e02ff */
[----:B------:R-:W-:Y:S05]  /*ca90*/  IMAD R0, R205, c[0x0][0x1e4], R0 ;  /* 0x00007900cd007a24 */ /* 0x000fea00078e0200 */
[----:B------:R-:W-:Y:S02]  /*caa0*/  IADD3 R3, R3, R0, RZ ;  /* 0x0000000003037210 */ /* 0x000fe40007ffe0ff */
        /* <DEDUP_REMOVED lines=8> */
[----:B------:R-:W-:-:S06]  /*cb30*/  BRA.DIV ~URZ, `(.L_x_403) ;  /* 0x0000cb527f007947 */ /* 0x000fcc000b800000 */
[----:B------:R2:W3:Y:S02]  /*cb40*/  SHFL.IDX PT, R4, R5, RZ, 0x181f ;  /* 0x00181fff05047589 */ /* 0x0004e400000e0000 */
.L_x_493:
[----:B------:R-:W-:-:S05]  /*cb50*/  BRA.DIV ~URZ, `(.L_x_404) ;  /* 0x0000cbb27f007947 */ /* 0x000fca000b800000 */
[----:B------:R-:W4:Y:S01]  /*cb60*/  SHFL.IDX PT, R0, R11, RZ, 0x181f ;  /* 0x00181fff0b007589 */ /* 0x000f2200000e0000 */
[----:B------:R-:W-:Y:S01]  /*cb70*/  ISETP.GE.AND P1, PT, R217, c[0x0][0x1d4], PT ;  /* 0x00007500d9007a0c */ /* 0x000fe20003f26270 */
[----:B------:R-:W-:Y:S01]  /*cb80*/  IMAD.MOV.U32 R10, RZ, RZ, R213 ;  /* 0x000000ffff0a7224 */ /* 0x000fe200078e00d5 */
[----:B----4-:R-:W-:Y:S05]  /*cb90*/  IADD3 R2, P0, R0, R216, RZ ;  /* 0x000000d800027210 */ /* 0x010fea0007f1e0ff */
[----:B---3--:R-:W-:Y:S01]  /*cba0*/  IMAD.X R3, R4, 0x1, R200, P0 ;  /* 0x0000000104037824 */ /* 0x008fe200000e06c8 */
[----:B------:R-:W-:Y:S04]  /*cbb0*/  IADD3 R8, P0, R0, R198, RZ ;  /* 0x000000c600087210 */ /* 0x000fe80007f1e0ff */
[----:B------:R-:W-:Y:S01]  /*cbc0*/  @!PT LDS RZ, [RZ] ;  /* 0x00000000fffff984 */ /* 0x000fe20000000800 */
[----:B------:R-:W-:Y:S01]  /*cbd0*/  @!PT LDS RZ, [RZ] ;  /* 0x00000000fffff984 */ /* 0x000fe20000000800 */
[----:B------:R3:W-:Y:S01]  /*cbe0*/  LDGSTS.E.BYPASS.LTC128B.128 [R203+0x6100], [R2.64], !P6 ;  /* 0x0610000002cb7fae */ /* 0x0007e2000f101d46 */
[----:B------:R-:W-:Y:S01]  /*cbf0*/  IMAD.X R9, R4, 0x1, R199, P0 ;  /* 0x0000000104097824 */ /* 0x000fe200000e06c7 */
[----:B------:R-:W-:Y:S02]  /*cc00*/  IADD3 R6, P0, R0, R196, RZ ;  /* 0x000000c400067210 */ /* 0x000fe40007f1e0ff */
[----:B------:R-:W4:Y:S02]  /*cc10*/  SHFL.IDX PT, R0, R11, 0x1, 0x181f ;  /* 0x00381f000b007f89 */ /* 0x000f2400000e0000 */
[----:B------:R-:W-:Y:S02]  /*cc20*/  IADD3.X R7, R4, R197, RZ, P0, !PT ;  /* 0x000000c504077210 */ /* 0x000fe400007fe4ff */
[----:B------:R3:W-:Y:S04]  /*cc30*/  LDGSTS.E.BYPASS.LTC128B.128 [R203+0x8100], [R8.64], !P1 ;  /* 0x0810000008cb7fae */ /* 0x0007e8000c901d46 */
[----:B------:R5:W2:Y:S04]  /*cc40*/  SHFL.IDX PT, R4, R5, 0x1, 0x181f ;  /* 0x00381f0005047f89 */ /* 0x000aa800000e0000 */
[----:B------:R3:W-:Y:S01]  /*cc50*/  LDGSTS.E.BYPASS.LTC128B.128 [R203+0xa100], [R6.64], !P5 ;  /* 0x0a10000006cb7fae */ /* 0x0007e2000e901d46 */
[----:B--2--5:R-:W-:Y:S03]  /*cc60*/  MOV R5, R249 ;  /* 0x000000f900057202 */ /* 0x024fe60000000f00 */
.L_x_494:
[----:B---34-:R-:W-:Y:S02]  /*cc70*/  IADD3 R8, -R10, 0x10, RZ ;  /* 0x000000100a087810 */ /* 0x018fe40007ffe1ff */
[C---:B------:R-:W-:Y:S02]  /*cc80*/  IADD3 R6, -R5.reuse, 0x10, RZ ;  /* 0x0000001005067810 */ /* 0x040fe40007ffe1ff */
[----:B------:R-:W-:Y:S02]  /*cc90*/  LOP3.LUT R8, R8, 0xf, RZ, 0xc0, !PT ;  /* 0x0000000f08087812 */ /* 0x000fe400078ec0ff */
[----:B------:R-:W-:Y:S02]  /*cca0*/  LOP3.LUT R6, R6, 0xf, RZ, 0xc0, !PT ;  /* 0x0000000f06067812 */ /* 0x000fe400078ec0ff */
[----:B------:R-:W-:Y:S04]  /*ccb0*/  IADD3 R8, P1, P0, R8, R0, R198 ;  /* 0x0000000008087210 */ /* 0x000fe8000783e0c6 */
[----:B------:R-:W-:Y:S02]  /*ccc0*/  IADD3.X R9, RZ, R4, R199, P1, P0 ;  /* 0x00000004ff097210 */ /* 0x000fe40000fe04c7 */
        /* <DEDUP_REMOVED lines=13> */
.L_x_402:
[----:B--234-:R-:W-:Y:S05]  /*cda0*/  BSYNC B0 ;  /* 0x0000000000007941 */ /* 0x01cfea0003800000 */
.L_x_401:
[----:B------:R-:W-:Y:S01]  /*cdb0*/  LOP3.LUT R3, RZ, c[0x0][0x324], RZ, 0x33, !PT ;  /* 0x0000c900ff037a12 */ /* 0x000fe200078e33ff */
[----:B------:R-:W2:Y:S01]  /*cdc0*/  LDL R4, [R1+0x4] ;  /* 0x0000040001047983 */ /* 0x000ea20000100800 */
[----:B------:R-:W-:Y:S04]  /*cdd0*/  IMAD.SHL.U32 R5, R201, 0x40, RZ ;  /* 0x00000040c9057824 */ /* 0x000fe800078e00ff */
[----:B------:R-:W0:Y:S01]  /*cde0*/  LDGDEPBAR ;  /* 0x00000000000079af */ /* 0x000e220000000000 */
[----:B------:R-:W-:Y:S04]  /*cdf0*/  IADD3 R0, -R222, 0x1, -R5 ;  /* 0x00000001de007810 */ /* 0x000fe80007ffe905 */
[----:B------:R-:W-:Y:S04]  /*ce00*/  IADD3 R0, -R224, R0, R223 ;  /* 0x00000000e0007210 */ /* 0x000fe80007ffe1df */
[----:B------:R-:W-:Y:S01]  /*ce10*/  IADD3 R7, R0, c[0x0][0x328], RZ ;  /* 0x0000ca0000077a10 */ /* 0x000fe20007ffe0ff */
[----:B------:R-:W-:Y:S02]  /*ce20*/  IMAD.IADD R6, R3, 0x1, R0 ;  /* 0x0000000103067824 */ /* 0x000fe400078e0200 */
[----:B--2---:R-:W-:Y:S05]  /*ce30*/  IMAD R4, R4, 0x80, R243 ;  /* 0x0000008004047824 */ /* 0x004fea00078e02f3 */
[----:B------:R-:W-:Y:S05]  /*ce40*/  IADD3 R4, R241, R4, R242 ;  /* 0x00000004f1047210 */ /* 0x000fea0007ffe0f2 */
[----:B------:R-:W-:Y:S05]  /*ce50*/  @P3 IMAD.HI.U32 R2, R4, c[0x0][0x2c8], RZ ;  /* 0x0000b20004023a27 */ /* 0x000fea00078e00ff */
[----:B------:R-:W-:Y:S01]  /*ce60*/  @P3 SHF.R.U32.HI R4, RZ, c[0x0][0x2cc], R2 ;  /* 0x0000b300ff043a19 */ /* 0x000fe20000011602 */
[----:B------:R-:W-:-:S05]  /*ce70*/  BRA.DIV ~URZ, `(.L_x_405) ;  /* 0x0000cad27f007947 */ /* 0x000fca000b800000 */
[----:B------:R2:W3:Y:S02]  /*ce80*/  SHFL.IDX PT, R3, R4, RZ, 0x1c1f ;  /* 0x001c1fff04037589 */ /* 0x0004e400000e0000 */
.L_x_495:
[-C--:B---3--:R-:W-:Y:S02]  /*ce90*/  IADD3 R2, R7, R3.reuse, RZ ;  /* 0x0000000307027210 */ /* 0x088fe40007ffe0ff */
[----:B------:R-:W-:Y:S01]  /*cea0*/  IADD3 R0, R6, R3, RZ ;  /* 0x0000000306007210 */ /* 0x000fe20007ffe0ff */
[----:B------:R-:W-:-:S05]  /*ceb0*/  @!P2 BRA `(.L_x_406) ;  /* 0x000001800000a947 */ /* 0x000fca0003800000 */
[----:B------:R-:W-:Y:S01]  /*cec0*/  IADD3 R3, -R224, R223, R3 ;  /* 0x000000dfe0037210 */ /* 0x000fe20007ffe103 */
[----:B------:R-:W-:Y:S03]  /*ced0*/  BSSY B0, `(.L_x_407) ;  /* 0x0000011000007945 */ /* 0x000fe60003800000 */
        /* <DEDUP_REMOVED lines=11> */
.L_x_408:
[----:B------:R-:W-:Y:S04]  /*cf90*/  MOV R8, 0x1 ;  /* 0x0000000100087802 */ /* 0x000fe80000000f00 */
[----:B------:R-:W-:Y:S11]  /*cfa0*/  ISETP.NE.AND P0, PT, R8, c[0x0][0x32c], PT ;  /* 0x0000cb0008007a0c */ /* 0x000ff60003f05270 */
[----:B------:R-:W-:Y:S02]  /*cfb0*/  @!UPT UIADD3 URZ, URZ, URZ, URZ ;  /* 0x0000003f3f3ff290 */ /* 0x000fe4000fffe03f */
[----:B------:R-:W-:Y:S05]  /*cfc0*/  @P0 IMAD.HI.U32 R8, R3, c[0x0][0x330], RZ ;  /* 0x0000cc0003080a27 */ /* 0x000fea00078e00ff */
[----:B------:R-:W-:Y:S02]  /*cfd0*/  @P0 SHF.R.U32.HI R3, RZ, c[0x0][0x334], R8 ;  /* 0x0000cd00ff030a19 */ /* 0x000fe40000011608 */
.L_x_409:
[----:B------:R-:W-:Y:S05]  /*cfe0*/  BSYNC B0 ;  /* 0x0000000000007941 */ /* 0x000fea0003800000 */
.L_x_407:
[----:B------:R-:W-:Y:S04]  /*cff0*/  IMAD R3, R3, c[0x0][0x32c], -R5 ;  /* 0x0000cb0003037a24 */ /* 0x000fe800078e0a05 */
[----:B------:R-:W-:Y:S05]  /*d000*/  IMAD.IADD R3, R3, 0x1, -R222 ;  /* 0x0000000103037824 */ /* 0x000fea00078e0ade */
[----:B------:R-:W-:Y:S02]  /*d010*/  IADD3 R8, R3, c[0x0][0x32c], RZ ;  /* 0x0000cb0003087a10 */ /* 0x000fe40007ffe0ff */
[----:B------:R-:W-:Y:S02]  /*d020*/  IMNMX R0, R0, R3, !PT ;  /* 0x0000000300007217 */ /* 0x000fe40007800200 */
[----:B------:R-:W-:Y:S02]  /*d030*/  IMNMX R2, R2, R8, PT ;  /* 0x0000000802027217 */ /* 0x000fe40003800200 */
.L_x_406:
[----:B------:R-:W-:Y:S04]  /*d040*/  ISETP.GT.AND P1, PT, R201, -0x1, PT ;  /* 0xffffffffc900780c */ /* 0x000fe80003f24270 */
[----:B------:R-:W-:Y:S04]  /*d050*/  ISETP.GT.AND P0, PT, R0, RZ, P1 ;  /* 0x000000ff0000720c */ /* 0x000fe80000f04270 */
[----:B------:R-:W-:Y:S04]  /*d060*/  ISETP.LT.OR P0, PT, R2, 0x1, P0 ;  /* 0x000000010200780c */ /* 0x000fe80000701670 */
[----:B------:R-:W-:Y:S02]  /*d070*/  FSEL R10, R147, -INF , !P0 ;  /* 0xff800000930a7808 */ /* 0x000fe40004000000 */
[----:B------:R-:W-:Y:S04]  /*d080*/  ISETP.GT.AND P0, PT, R0, 0x1, P1 ;  /* 0x000000010000780c */ /* 0x000fe80000f04270 */
[----:B------:R-:W-:Y:S04]  /*d090*/  ISETP.LT.OR P0, PT, R2, 0x2, P0 ;  /* 0x000000020200780c */ /* 0x000fe80000701670 */
[----:B------:R-:W-:Y:S02]  /*d0a0*/  FSEL R12, R146, -INF , !P0 ;  /* 0xff800000920c7808 */ /* 0x000fe40004000000 */
[----:B------:R-:W-:Y:S04]  /*d0b0*/  ISETP.GT.AND P0, PT, R0, 0x8, P1 ;  /* 0x000000080000780c */ /* 0x000fe80000f04270 */
[----:B------:R-:W-:Y:S04]  /*d0c0*/  ISETP.LT.OR P0, PT, R2, 0x9, P0 ;  /* 0x000000090200780c */ /* 0x000fe80000701670 */
[----:B------:R-:W-:Y:S02]  /*d0d0*/  FSEL R11, R145, -INF , !P0 ;  /* 0xff800000910b7808 */ /* 0x000fe40004000000 */
[----:B------:R-:W-:Y:S04]  /*d0e0*/  ISETP.GT.AND P0, PT, R0, 0x9, P1 ;  /* 0x000000090000780c */ /* 0x000fe80000f04270 */
[----:B------:R-:W-:Y:S04]  /*d0f0*/  ISETP.LT.OR P0, PT, R2, 0xa, P0 ;  /* 0x0000000a0200780c */ /* 0x000fe80000701670 */
[----:B-1----:R-:W-:Y:S02]  /*d100*/  FSEL R13, R142, -INF , !P0 ;  /* 0xff8000008e0d7808 */ /* 0x002fe40004000000 */
        /* <DEDUP_REMOVED lines=35> */
[----:B------:R-:W-:Y:S01]  /*d340*/  FSEL R163, R14, -INF , !P0 ;  /* 0xff8000000ea37808 */ /* 0x000fe20004000000 */
[----:B------:R-:W-:-:S06]  /*d350*/  BRA.DIV ~URZ, `(.L_x_410) ;  /* 0x0000c6727f007947 */ /* 0x000fcc000b800000 */
[----:B------:R1:W3:Y:S02]  /*d360*/  SHFL.IDX PT, R3, R4, 0x1, 0x1c1f ;  /* 0x003c1f0004037f89 */ /* 0x0002e400000e0000 */
.L_x_496:
        /* <DEDUP_REMOVED lines=9> */
[----:B-12---:R-:W-:Y:S05]  /*d400*/  IMAD.MOV.U32 R4, RZ, RZ, 0x1 ;  /* 0x00000001ff047424 */ /* 0x006fea00078e00ff */
[----:B------:R-:W-:Y:S11]  /*d410*/  ISETP.NE.AND P0, PT, R4, c[0x0][0x32c], PT ;  /* 0x0000cb0004007a0c */ /* 0x000ff60003f05270 */
[----:B------:R-:W-:Y:S02]  /*d420*/  @!UPT UIADD3 URZ, URZ, URZ, URZ ;  /* 0x0000003f3f3ff290 */ /* 0x000fe4000fffe03f */
[----:B------:R-:W-:Y:S05]  /*d430*/  @P0 IMAD.HI.U32 R4, R3, c[0x0][0x330], RZ ;  /* 0x0000cc0003040a27 */ /* 0x000fea00078e00ff */
[----:B------:R-:W-:Y:S04]  /*d440*/  @P0 SHF.R.U32.HI R3, RZ, c[0x0][0x334], R4 ;  /* 0x0000cd00ff030a19 */ /* 0x000fe80000011604 */
[----:B------:R-:W-:Y:S01]  /*d450*/  LOP3.LUT R3, RZ, R3, RZ, 0x33, !PT ;  /* 0x00000003ff037212 */ /* 0x000fe200078e33ff */
[----:B------:R-:W-:-:S05]  /*d460*/  BRA `(.L_x_414) ;  /* 0x0000005000007947 */ /* 0x000fca0003800000 */
.L_x_413:
[----:B-12---:R-:W-:Y:S04]  /*d470*/  MOV R4, 0x1 ;  /* 0x0000000100047802 */ /* 0x006fe80000000f00 */
[----:B------:R-:W-:Y:S11]  /*d480*/  ISETP.NE.AND P0, PT, R4, c[0x0][0x32c], PT ;  /* 0x0000cb0004007a0c */ /* 0x000ff60003f05270 */
[----:B------:R-:W-:Y:S02]  /*d490*/  @!UPT UIADD3 URZ, URZ, URZ, URZ ;  /* 0x0000003f3f3ff290 */ /* 0x000fe4000fffe03f */
[----:B------:R-:W-:Y:S05]  /*d4a0*/  @P0 IMAD.HI.U32 R4, R3, c[0x0][0x330], RZ ;  /* 0x0000cc0003040a27 */ /* 0x000fea00078e00ff */
[----:B------:R-:W-:Y:S02]  /*d4b0*/  @P0 SHF.R.U32.HI R3, RZ, c[0x0][0x334], R4 ;  /* 0x0000cd00ff030a19 */ /* 0x000fe40000011604 */
.L_x_414:
[----:B------:R-:W-:Y:S05]  /*d4c0*/  BSYNC B0 ;  /* 0x0000000000007941 */ /* 0x000fea0003800000 */
.L_x_412:
[----:B------:R-:W-:Y:S04]  /*d4d0*/  IMAD R5, R3, c[0x0][0x32c], -R5 ;  /* 0x0000cb0003057a24 */ /* 0x000fe800078e0a05 */
[----:B------:R-:W-:Y:S05]  /*d4e0*/  IMAD.IADD R5, R5, 0x1, -R222 ;  /* 0x0000000105057824 */ /* 0x000fea00078e0ade */
[----:B------:R-:W-:Y:S02]  /*d4f0*/  IADD3 R3, R5, c[0x0][0x32c], RZ ;  /* 0x0000cb0005037a10 */ /* 0x000fe40007ffe0ff */
[----:B------:R-:W-:Y:S02]  /*d500*/  IMNMX R0, R0, R5, !PT ;  /* 0x0000000500007217 */ /* 0x000fe40007800200 */
[----:B------:R-:W-:Y:S02]  /*d510*/  IMNMX R2, R2, R3, PT ;  /* 0x0000000302027217 */ /* 0x000fe40003800200 */
.L_x_411:
[----:B------:R-:W-:Y:S02]  /*d520*/  ISETP.GT.AND P0, PT, R0, RZ, P1 ;  /* 0x000000ff0000720c */ /* 0x000fe40000f04270 */
[----:B-12---:R-:W-:Y:S02]  /*d530*/  FMNMX.FTZ R4, R10, R102, !PT ;  /* 0x000000660a047209 */ /* 0x006fe40007810000 */
[----:B------:R-:W-:Y:S02]  /*d540*/  ISETP.LT.OR P0, PT, R2, 0x1, P0 ;  /* 0x000000010200780c */ /* 0x000fe40000701670 */
[----:B------:R-:W-:Y:S02]  /*d550*/  FMNMX.FTZ R4, R12, R4, !PT ;  /* 0x000000040c047209 */ /* 0x000fe40007810000 */
[----:B------:R-:W-:Y:S02]  /*d560*/  FSEL R6, R151, -INF , !P0 ;  /* 0xff80000097067808 */ /* 0x000fe40004000000 */
[----:B------:R-:W-:Y:S02]  /*d570*/  ISETP.GT.AND P0, PT, R0, 0x1, P1 ;  /* 0x000000010000780c */ /* 0x000fe40000f04270 */
[----:B------:R-:W-:Y:S02]  /*d580*/  FMNMX.FTZ R5, R6, R100, !PT ;  /* 0x0000006406057209 */ /* 0x000fe40007810000 */
        /* <DEDUP_REMOVED lines=70> */
[----:B------:R-:W-:Y:S04]  /*d9f0*/  ISETP.LT.OR P0, PT, R2, 0x3a, P0 ;  /* 0x0000003a0200780c */ /* 0x000fe80000701670 */
[----:B------:R-:W-:Y:S04]  /*da00*/  FSEL R156, R35, -INF , !P0 ;  /* 0xff800000239c7808 */ /* 0x000fe80004000000 */
[----:B------:R-:W-:Y:S01]  /*da10*/  FMNMX.FTZ R5, R156, R5, !PT ;  /* 0x000000059c057209 */ /* 0x000fe20007810000 */
[----:B------:R-:W-:-:S05]  /*da20*/  BRA.DIV ~URZ, `(.L_x_415) ;  /* 0x0000c0227f007947 */ /* 0x000fca000b800000 */
[----:B------:R1:W2:Y:S02]  /*da30*/  SHFL.BFLY PT, R0, R4, 0x2, 0x1f ;  /* 0x0c401f0004007f89 */ /* 0x0002a400000e0000 */
.L_x_497:
[----:B--2---:R-:W-:Y:S01]  /*da40*/  FMNMX.FTZ R101, R4, R0, !PT ;  /* 0x0000000004657209 */ /* 0x004fe20007810000 */
[----:B------:R-:W-:-:S05]  /*da50*/  BRA.DIV ~URZ, `(.L_x_416) ;  /* 0x0000c0327f007947 */ /* 0x000fca000b800000 */
[----:B-1----:R-:W-:Y:S04]  /*da60*/  SHFL.BFLY PT, R4, R5, 0x2, 0x1f ;  /* 0x0c401f0005047f89 */ /* 0x002fe800000e0000 */
[----:B------:R-:W1:Y:S02]  /*da70*/  SHFL.BFLY PT, R2, R101, 0x1, 0x1f ;  /* 0x0c201f0065027f89 */ /* 0x000e6400000e0000 */
[----:B-1----:R-:W-:Y:S02]  /*da80*/  FMNMX.FTZ R101, R101, R2, !PT ;  /* 0x0000000265657209 */ /* 0x002fe40007810000 */
[----:B------:R-:W-:Y:S05]  /*da90*/  FMNMX.FTZ R4, R5, R4, !PT ;  /* 0x0000000405047209 */ /* 0x000fea0007810000 */
[----:B------:R1:W2:Y:S02]  /*daa0*/  SHFL.BFLY PT, R0, R4, 0x1, 0x1f ;  /* 0x0c201f0004007f89 */ /* 0x0002a400000e0000 */
.L_x_498:
[C---:B------:R-:W-:Y:S01]  /*dab0*/  FSETP.NEU.FTZ.AND P0, PT, R101.reuse, -INF , PT ;  /* 0xff8000006500780b */ /* 0x040fe20003f1d000 */
[C---:B------:R-:W-:Y:S01]  /*dac0*/  FMUL.FTZ R103, R101.reuse, c[0x0][0x2d0] ;  /* 0x0000b40065677a20 */ /* 0x040fe20000410000 */
[----:B--2---:R-:W-:Y:S01]  /*dad0*/  FMNMX.FTZ R3, R0, R4, !PT ;  /* 0x0000000400037209 */ /* 0x004fe20007810000 */
[----:B------:R-:W-:Y:S01]  /*dae0*/  WARPSYNC 0xffffffff ;  /* 0xffffffff00007948 */ /* 0x000fe20003800000 */
[----:B------:R-:W-:Y:S01]  /*daf0*/  FSEL R2, R101, RZ, P0 ;  /* 0x000000ff65027208 */ /* 0x000fe20000000000 */
[----:B------:R-:W-:Y:S01]  /*db00*/  LDSM.16.MT88.4 R20, [R186+0x100] ;  /* 0x00010000ba14783b */ /* 0x000fe20000004200 */
[----:B------:R-:W-:Y:S01]  /*db10*/  FSEL R103, R103, RZ, P0 ;  /* 0x000000ff67677208 */ /* 0x000fe20000000000 */
[C---:B-1----:R-:W-:Y:S01]  /*db20*/  FMUL.FTZ R4, R3.reuse, c[0x0][0x2d0] ;  /* 0x0000b40003047a20 */ /* 0x042fe20000410000 */
[----:B------:R-:W-:Y:S01]  /*db30*/  FSETP.NEU.FTZ.AND P0, PT, R3, -INF , PT ;  /* 0xff8000000300780b */ /* 0x000fe20003f1d000 */
[----:B------:R-:W-:Y:S02]  /*db40*/  FADD.FTZ R0, -R2, R102 ;  /* 0x0000006602007221 */ /* 0x000fe40000010100 */
[--C-:B------:R-:W-:Y:S01]  /*db50*/  FFMA.FTZ R12, R12, c[0x0][0x2d0], -R103.reuse ;  /* 0x0000b4000c0c7a23 */ /* 0x100fe20000010867 */
[----:B------:R-:W-:Y:S01]  /*db60*/  FSEL R102, R4, RZ, P0 ;  /* 0x000000ff04667208 */ /* 0x000fe20000000000 */
[----:B------:R-:W-:Y:S01]  /*db70*/  FMUL.FTZ R0, R0, c[0x0][0x2d0] ;  /* 0x0000b40000007a20 */ /* 0x000fe20000410000 */
[----:B------:R-:W-:Y:S01]  /*db80*/  LDSM.16.MT88.4 R28, [R188+0x100] ;  /* 0x00010000bc1c783b */ /* 0x000fe20000004200 */
[--C-:B------:R-:W-:Y:S01]  /*db90*/  FFMA.FTZ R13, R13, c[0x0][0x2d0], -R103.reuse ;  /* 0x0000b4000d0d7a23 */ /* 0x100fe20000010867 */
[----:B------:R-:W-:Y:S01]  /*dba0*/  MUFU.EX2 R212, R12 ;  /* 0x0000000c00d47308 */ /* 0x000fe20000000800 */
[--C-:B------:R-:W-:Y:S02]  /*dbb0*/  FFMA.FTZ R10, R10, c[0x0][0x2d0], -R103.reuse ;  /* 0x0000b4000a0a7a23 */ /* 0x100fe40000010867 */
[--C-:B------:R-:W-:Y:S02]  /*dbc0*/  FFMA.FTZ R11, R11, c[0x0][0x2d0], -R103.reuse ;  /* 0x0000b4000b0b7a23 */ /* 0x100fe40000010867 */
[--C-:B------:R-:W-:Y:S02]  /*dbd0*/  FFMA.FTZ R6, R6, c[0x0][0x2d0], -R102.reuse ;  /* 0x0000b40006067a23 */ /* 0x100fe40000010866 */
[--C-:B------:R-:W-:Y:S02]  /*dbe0*/  FFMA.FTZ R8, R8, c[0x0][0x2d0], -R102.reuse ;  /* 0x0000b40008087a23 */ /* 0x100fe40000010866 */
[--C-:B------:R-:W-:Y:S01]  /*dbf0*/  FFMA.FTZ R7, R7, c[0x0][0x2d0], -R102.reuse ;  /* 0x0000b40007077a23 */ /* 0x100fe20000010866 */
[----:B------:R1:W-:Y:S01]  /*dc00*/  MUFU.EX2 R2, R0 ;  /* 0x0000000000027308 */ /* 0x0003e20000000800 */
[----:B------:R-:W-:Y:S09]  /*dc10*/  FFMA.FTZ R9, R9, c[0x0][0x2d0], -R102 ;  /* 0x0000b40009097a23 */ /* 0x000ff20000010866 */
[----:B------:R2:W-:Y:S10]  /*dc20*/  MUFU.EX2 R210, R13 ;  /* 0x0000000d00d27308 */ /* 0x0005f40000000800 */
[----:B------:R-:W3:Y:S01]  /*dc30*/  MUFU.EX2 R209, R10 ;  /* 0x0000000a00d17308 */ /* 0x000ee20000000800 */
[----:B-1----:R-:W-:Y:S02]  /*dc40*/  FSEL R0, R3, RZ, P0 ;  /* 0x000000ff03007208 */ /* 0x002fe40000000000 */
[----:B------:R-:W-:Y:S03]  /*dc50*/  ISETP.GT.AND P0, PT, R201, R215, PT ;  /* 0x000000d7c900720c */ /* 0x000fe60003f04270 */
[----:B------:R-:W-:Y:S04]  /*dc60*/  FADD.FTZ R0, -R0, R100 ;  /* 0x0000006400007221 */ /* 0x000fe80000010100 */
[----:B------:R-:W1:Y:S01]  /*dc70*/  MUFU.EX2 R211, R11 ;  /* 0x0000000b00d37308 */ /* 0x000e620000000800 */
[--C-:B------:R-:W-:Y:S02]  /*dc80*/  FFMA.FTZ R100, R140, c[0x0][0x2d0], -R103.reuse ;  /* 0x0000b4008c647a23 */ /* 0x100fe40000010867 */
[----:B------:R-:W-:Y:S01]  /*dc90*/  FMUL.FTZ R0, R0, c[0x0][0x2d0] ;  /* 0x0000b40000007a20 */ /* 0x000fe20000410000 */
[----:B--2---:R-:W2:Y:S06]  /*dca0*/  LDSM.16.MT88.4 R12, [R185+0x100] ;  /* 0x00010000b90c783b */ /* 0x004eac0000004200 */
[----:B------:R4:W-:Y:S10]  /*dcb0*/  MUFU.EX2 R182, R100 ;  /* 0x0000006400b67308 */ /* 0x0009f40000000800 */
[----:B------:R-:W-:Y:S10]  /*dcc0*/  MUFU.EX2 R208, R6 ;  /* 0x0000000600d07308 */ /* 0x000ff40000000800 */
[----:B------:R-:W5:Y:S01]  /*dcd0*/  MUFU.EX2 R207, R8 ;  /* 0x0000000800cf7308 */ /* 0x000f620000000800 */
[--C-:B----4-:R-:W-:Y:S09]  /*dce0*/  FFMA.FTZ R100, R141, c[0x0][0x2d0], -R103.reuse ;  /* 0x0000b4008d647a23 */ /* 0x110ff20000010867 */
[----:B------:R-:W-:Y:S10]  /*dcf0*/  MUFU.EX2 R206, R7 ;  /* 0x0000000700ce7308 */ /* 0x000ff40000000800 */
[----:B------:R-:W-:Y:S10]  /*dd00*/  MUFU.EX2 R183, R9 ;  /* 0x0000000900b77308 */ /* 0x000ff40000000800 */
[----:B------:R-:W4:Y:S10]  /*dd10*/  MUFU.EX2 R0, R0 ;  /* 0x0000000000007308 */ /* 0x000f340000000800 */
[----:B------:R1:W1:Y:S02]  /*dd20*/  MUFU.EX2 R181, R100 ;  /* 0x0000006400b57308 */ /* 0x0002640000000800 */
[--C-:B-1----:R-:W-:Y:S01]  /*dd30*/  FFMA.FTZ R100, R143, c[0x0][0x2d0], -R103.reuse ;  /* 0x0000b4008f647a23 */ /* 0x102fe20000010867 */
[----:B---3--:R-:W-:Y:S01]  /*dd40*/  F2FP.BF16.PACK_AB R136, R212, R209 ;  /* 0x000000d1d488723e */ /* 0x008fe200000010ff */
[----:B------:R-:W-:Y:S01]  /*dd50*/  FMUL.FTZ R4, R2, R104 ;  /* 0x0000006802047220 */ /* 0x000fe20000410000 */
[----:B------:R-:W-:Y:S01]  /*dd60*/  F2FP.BF16.PACK_AB R138, R210, R211 ;  /* 0x000000d3d28a723e */ /* 0x000fe200000010ff */
[----:B------:R-:W-:Y:S01]  /*dd70*/  FMUL.FTZ R5, R2, R105 ;  /* 0x0000006902057220 */ /* 0x000fe20000410000 */
[----:B-----5:R-:W-:Y:S01]  /*dd80*/  F2FP.BF16.PACK_AB R137, R207, R208 ;  /* 0x000000d0cf89723e */ /* 0x020fe200000010ff */
[C---:B----4-:R-:W-:Y:S01]  /*dd90*/  FMUL.FTZ R6, R0.reuse, R106 ;  /* 0x0000006a00067220 */ /* 0x050fe20000410000 */
[----:B------:R-:W-:Y:S01]  /*dda0*/  F2FP.BF16.PACK_AB R139, R183, R206 ;  /* 0x000000ceb78b723e */ /* 0x000fe200000010ff */
[----:B------:R-:W-:Y:S01]  /*ddb0*/  FMUL.FTZ R7, R0, R107 ;  /* 0x0000006b00077220 */ /* 0x000fe20000410000 */
[----:B------:R1:W-:Y:S01]  /*ddc0*/  MUFU.EX2 R180, R100 ;  /* 0x0000006400b47308 */ /* 0x0003e20000000800 */
[----:B------:R-:W3:Y:S01]  /*ddd0*/  LDSM.16.MT88.4 R104, [R187+0x100] ;  /* 0x00010000bb68783b */ /* 0x000ee20000004200 */
[C---:B------:R-:W-:Y:S02]  /*dde0*/  FMUL.FTZ R8, R2.reuse, R108 ;  /* 0x0000006c02087220 */ /* 0x040fe40000410000 */
[----:B------:R-:W-:Y:S02]  /*ddf0*/  FMUL.FTZ R9, R2, R109 ;  /* 0x0000006d02097220 */ /* 0x000fe40000410000 */
[C---:B--2---:R-:W-:Y:S05]  /*de00*/  HMMA.16816.F32.BF16 R4, R136.reuse, R12, R4 ;  /* 0x0000000c8804723c */ /* 0x044fea0000041804 */
[C---:B------:R-:W-:Y:S02]  /*de10*/  FMUL.FTZ R10, R0.reuse, R110 ;  /* 0x0000006e000a7220 */ /* 0x040fe40000410000 */
[----:B------:R-:W-:Y:S02]  /*de20*/  FMUL.FTZ R11, R0, R111 ;  /* 0x0000006f000b7220 */ /* 0x000fe40000410000 */
[----:B------:R-:W2:Y:S03]  /*de30*/  LDSM.16.MT88.4 R108, [R185+0x2100] ;  /* 0x00210000b96c783b */ /* 0x000ea60000004200 */
[C---:B------:R-:W-:Y:S02]  /*de40*/  FMUL.FTZ R12, R2.reuse, R112 ;  /* 0x00000070020c7220 */ /* 0x040fe40000410000 */
[C---:B------:R-:W-:Y:S03]  /*de50*/  HMMA.16816.F32.BF16 R8, R136.reuse, R14, R8 ;  /* 0x0000000e8808723c */ /* 0x040fe60000041808 */
[C---:B------:R-:W-:Y:S02]  /*de60*/  FMUL.FTZ R13, R2.reuse, R113 ;  /* 0x00000071020d7220 */ /* 0x040fe40000410000 */
[----:B------:R-:W-:Y:S02]  /*de70*/  FMUL.FTZ R16, R2, R116 ;  /* 0x0000007402107220 */ /* 0x000fe40000410000 */
[C---:B------:R-:W-:Y:S02]  /*de80*/  FMUL.FTZ R14, R0.reuse, R114 ;  /* 0x00000072000e7220 */ /* 0x040fe40000410000 */
[----:B------:R-:W-:Y:S02]  /*de90*/  FMUL.FTZ R15, R0, R115 ;  /* 0x00000073000f7220 */ /* 0x000fe40000410000 */
[----:B------:R-:W4:Y:S01]  /*dea0*/  LDSM.16.MT88.4 R112, [R186+0x2100] ;  /* 0x00210000ba70783b */ /* 0x000f220000004200 */
[----:B------:R-:W-:Y:S02]  /*deb0*/  FMUL.FTZ R17, R2, R117 ;  /* 0x0000007502117220 */ /* 0x000fe40000410000 */
[C---:B------:R-:W-:Y:S02]  /*dec0*/  FMUL.FTZ R18, R0.reuse, R118 ;  /* 0x0000007600127220 */ /* 0x040fe40000410000 */
[C---:B------:R-:W-:Y:S03]  /*ded0*/  HMMA.16816.F32.BF16 R12, R136.reuse, R20, R12 ;  /* 0x00000014880c723c */ /* 0x040fe6000004180c */
[----:B------:R-:W-:Y:S02]  /*dee0*/  FMUL.FTZ R19, R0, R119 ;  /* 0x0000007700137220 */ /* 0x000fe40000410000 */
[----:B------:R-:W-:Y:S01]  /*def0*/  LDSM.16.MT88.4 R116, [R185+0x900] ;  /* 0x00090000b974783b */ /* 0x000fe20000004200 */
[--C-:B-1----:R-:W-:Y:S02]  /*df00*/  FFMA.FTZ R100, R145, c[0x0][0x2d0], -R103.reuse ;  /* 0x0000b40091647a23 */ /* 0x102fe40000010867 */
[C---:B------:R-:W-:Y:S02]  /*df10*/  FMUL.FTZ R20, R2.reuse, R120 ;  /* 0x0000007802147220 */ /* 0x040fe40000410000 */
[C---:B------:R-:W-:Y:S01]  /*df20*/  HMMA.16816.F32.BF16 R16, R136.reuse, R22, R16 ;  /* 0x000000168810723c */ /* 0x040fe20000041810 */
[----:B------:R1:W-:Y:S02]  /*df30*/  MUFU.EX2 R179, R100 ;  /* 0x0000006400b37308 */ /* 0x0003e40000000800 */
[C---:B------:R-:W-:Y:S02]  /*df40*/  FMUL.FTZ R21, R2.reuse, R121 ;  /* 0x0000007902157220 */ /* 0x040fe40000410000 */
[----:B------:R-:W-:Y:S02]  /*df50*/  FMUL.FTZ R24, R2, R124 ;  /* 0x0000007c02187220 */ /* 0x000fe40000410000 */
[C---:B------:R-:W-:Y:S02]  /*df60*/  FMUL.FTZ R22, R0.reuse, R122 ;  /* 0x0000007a00167220 */ /* 0x040fe40000410000 */
[----:B------:R-:W-:Y:S02]  /*df70*/  FMUL.FTZ R23, R0, R123 ;  /* 0x0000007b00177220 */ /* 0x000fe40000410000 */
[----:B------:R-:W-:Y:S01]  /*df80*/  LDSM.16.MT88.4 R120, [R186+0x900] ;  /* 0x00090000ba78783b */ /* 0x000fe20000004200 */
[----:B------:R-:W-:Y:S02]  /*df90*/  FMUL.FTZ R25, R2, R125 ;  /* 0x0000007d02197220 */ /* 0x000fe40000410000 */
[C---:B------:R-:W-:Y:S02]  /*dfa0*/  FMUL.FTZ R26, R0.reuse, R126 ;  /* 0x0000007e001a7220 */ /* 0x040fe40000410000 */
[C---:B------:R-:W-:Y:S03]  /*dfb0*/  HMMA.16816.F32.BF16 R20, R136.reuse, R28, R20 ;  /* 0x0000001c8814723c */ /* 0x040fe60000041814 */
[----:B------:R-:W-:Y:S02]  /*dfc0*/  FMUL.FTZ R27, R0, R127 ;  /* 0x0000007f001b7220 */ /* 0x000fe40000410000 */
[----:B------:R-:W-:Y:S01]  /*dfd0*/  LDSM.16.MT88.4 R124, [R187+0x900] ;  /* 0x00090000bb7c783b */ /* 0x000fe20000004200 */
[C---:B------:R-:W-:Y:S02]  /*dfe0*/  FMUL.FTZ R32, R2.reuse, R132 ;  /* 0x0000008402207220 */ /* 0x040fe40000410000 */
[C---:B------:R-:W-:Y:S02]  /*dff0*/  FMUL.FTZ R28, R2.reuse, R128 ;  /* 0x00000080021c7220 */ /* 0x040fe40000410000 */
[C---:B------:R-:W-:Y:S03]  /*e000*/  HMMA.16816.F32.BF16 R24, R136.reuse, R30, R24 ;  /* 0x0000001e8818723c */ /* 0x040fe60000041818 */
[----:B------:R-:W-:Y:S02]  /*e010*/  FMUL.FTZ R29, R2, R129 ;  /* 0x00000081021d7220 */ /* 0x000fe40000410000 */
[--C-:B-1----:R-:W-:Y:S02]  /*e020*/  FFMA.FTZ R100, R142, c[0x0][0x2d0], -R102.reuse ;  /* 0x0000b4008e647a23 */ /* 0x102fe40000010866 */
[C---:B------:R-:W-:Y:S01]  /*e030*/  FMUL.FTZ R30, R0.reuse, R130 ;  /* 0x00000082001e7220 */ /* 0x040fe20000410000 */
[----:B------:R-:W-:Y:S01]  /*e040*/  LDSM.16.MT88.4 R140, [R188+0x2900] ;  /* 0x00290000bc8c783b */ /* 0x000fe20000004200 */
[----:B------:R-:W-:Y:S01]  /*e050*/  FMUL.FTZ R31, R0, R131 ;  /* 0x00000083001f7220 */ /* 0x000fe20000410000 */
[----:B------:R1:W-:Y:S02]  /*e060*/  MUFU.EX2 R178, R100 ;  /* 0x0000006400b27308 */ /* 0x0003e40000000800 */
[----:B------:R-:W-:Y:S02]  /*e070*/  FMUL.FTZ R33, R2, R133 ;  /* 0x0000008502217220 */ /* 0x000fe40000410000 */
[C---:B------:R-:W-:Y:S02]  /*e080*/  FMUL.FTZ R34, R0.reuse, R134 ;  /* 0x0000008600227220 */ /* 0x040fe40000410000 */
[C---:B---3--:R-:W-:Y:S01]  /*e090*/  HMMA.16816.F32.BF16 R28, R136.reuse, R104, R28 ;  /* 0x00000068881c723c */ /* 0x048fe2000004181c */
[----:B------:R-:W-:Y:S02]  /*e0a0*/  LDSM.16.MT88.4 R128, [R185+0x2900] ;  /* 0x00290000b980783b */ /* 0x000fe40000004200 */
[----:B------:R-:W-:Y:S02]  /*e0b0*/  FMUL.FTZ R35, R0, R135 ;  /* 0x0000008700237220 */ /* 0x000fe40000410000 */
[C---:B------:R-:W-:Y:S02]  /*e0c0*/  FMUL.FTZ R36, R2.reuse, R36 ;  /* 0x0000002402247220 */ /* 0x040fe40000410000 */
[----:B------:R-:W-:Y:S02]  /*e0d0*/  FMUL.FTZ R37, R2, R37 ;  /* 0x0000002502257220 */ /* 0x000fe40000410000 */
[----:B------:R-:W-:Y:S01]  /*e0e0*/  LDSM.16.MT88.4 R132, [R186+0x2900] ;  /* 0x00290000ba84783b */ /* 0x000fe20000004200 */
[C---:B------:R-:W-:Y:S03]  /*e0f0*/  HMMA.16816.F32.BF16 R32, R136.reuse, R106, R32 ;  /* 0x0000006a8820723c */ /* 0x040fe60000041820 */
[C---:B------:R-:W-:Y:S02]  /*e100*/  FMUL.FTZ R38, R0.reuse, R38 ;  /* 0x0000002600267220 */ /* 0x040fe40000410000 */
[----:B------:R-:W-:Y:S02]  /*e110*/  FMUL.FTZ R39, R0, R39 ;  /* 0x0000002700277220 */ /* 0x000fe40000410000 */
[----:B------:R-:W3:Y:S01]  /*e120*/  LDSM.16.MT88.4 R104, [R188+0x2100] ;  /* 0x00210000bc68783b */ /* 0x000ee20000004200 */
[--C-:B-1----:R-:W-:Y:S04]  /*e130*/  FFMA.FTZ R100, R144, c[0x0][0x2d0], -R102.reuse ;  /* 0x0000b40090647a23 */ /* 0x102fe80000010866 */
[C---:B--2---:R-:W-:Y:S01]  /*e140*/  HMMA.16816.F32.BF16 R36, R136.reuse, R108, R36 ;  /* 0x0000006c8824723c */ /* 0x044fe20000041824 */
[----:B------:R1:W2:Y:S02]  /*e150*/  MUFU.EX2 R177, R100 ;  /* 0x0000006400b17308 */ /* 0x0002a40000000800 */
[C---:B------:R-:W-:Y:S02]  /*e160*/  FMUL.FTZ R40, R2.reuse, R40 ;  /* 0x0000002802287220 */ /* 0x040fe40000410000 */
[----:B------:R-:W-:Y:S02]  /*e170*/  FMUL.FTZ R41, R2, R41 ;  /* 0x0000002902297220 */ /* 0x000fe40000410000 */
[C---:B------:R-:W-:Y:S02]  /*e180*/  FMUL.FTZ R42, R0.reuse, R42 ;  /* 0x0000002a002a7220 */ /* 0x040fe40000410000 */
[----:B------:R-:W-:Y:S03]  /*e190*/  FMUL.FTZ R43, R0, R43 ;  /* 0x0000002b002b7220 */ /* 0x000fe60000410000 */
[C---:B------:R-:W-:Y:S02]  /*e1a0*/  FMUL.FTZ R44, R2.reuse, R44 ;  /* 0x0000002c022c7220 */ /* 0x040fe40000410000 */
[----:B------:R-:W-:Y:S02]  /*e1b0*/  FMUL.FTZ R45, R2, R45 ;  /* 0x0000002d022d7220 */ /* 0x000fe40000410000 */
[C---:B------:R-:W-:Y:S01]  /*e1c0*/  HMMA.16816.F32.BF16 R40, R136.reuse, R110, R40 ;  /* 0x0000006e8828723c */ /* 0x040fe20000041828 */
[----:B------:R-:W5:Y:S02]  /*e1d0*/  LDSM.16.MT88.4 R108, [R187+0x2100] ;  /* 0x00210000bb6c783b */ /* 0x000f640000004200 */
[C---:B------:R-:W-:Y:S02]  /*e1e0*/  FMUL.FTZ R46, R0.reuse, R46 ;  /* 0x0000002e002e7220 */ /* 0x040fe40000410000 */
[----:B------:R-:W-:Y:S02]  /*e1f0*/  FMUL.FTZ R47, R0, R47 ;  /* 0x0000002f002f7220 */ /* 0x000fe40000410000 */
[----:B------:R-:W-:Y:S02]  /*e200*/  FMUL.FTZ R48, R2, R48 ;  /* 0x0000003002307220 */ /* 0x000fe40000410000 */
[--C-:B-1----:R-:W-:Y:S03]  /*e210*/  FFMA.FTZ R100, R146, c[0x0][0x2d0], -R102.reuse ;  /* 0x0000b40092647a23 */ /* 0x102fe60000010866 */
[C---:B----4-:R-:W-:Y:S01]  /*e220*/  HMMA.16816.F32.BF16 R44, R136.reuse, R112, R44 ;  /* 0x00000070882c723c */ /* 0x050fe2000004182c */
[----:B------:R1:W-:Y:S02]  /*e230*/  MUFU.EX2 R176, R100 ;  /* 0x0000006400b07308 */ /* 0x0003e40000000800 */
[----:B------:R-:W-:Y:S02]  /*e240*/  FMUL.FTZ R49, R2, R49 ;  /* 0x0000003102317220 */ /* 0x000fe40000410000 */
[C---:B------:R-:W-:Y:S02]  /*e250*/  FMUL.FTZ R50, R0.reuse, R50 ;  /* 0x0000003200327220 */ /* 0x040fe40000410000 */
[----:B------:R-:W-:Y:S02]  /*e260*/  FMUL.FTZ R51, R0, R51 ;  /* 0x0000003300337220 */ /* 0x000fe40000410000 */
[C---:B------:R-:W-:Y:S03]  /*e270*/  FMUL.FTZ R52, R2.reuse, R52 ;  /* 0x0000003402347220 */ /* 0x040fe60000410000 */
[----:B------:R-:W-:Y:S02]  /*e280*/  FMUL.FTZ R53, R2, R53 ;  /* 0x0000003502357220 */ /* 0x000fe40000410000 */
[C---:B------:R-:W-:Y:S01]  /*e290*/  HMMA.16816.F32.BF16 R48, R136.reuse, R114, R48 ;  /* 0x000000728830723c */ /* 0x040fe20000041830 */
[----:B------:R-:W4:Y:S02]  /*e2a0*/  LDSM.16.MT88.4 R112, [R185+0x4100] ;  /* 0x00410000b970783b */ /* 0x000f240000004200 */
[C---:B------:R-:W-:Y:S02]  /*e2b0*/  FMUL.FTZ R54, R0.reuse, R54 ;  /* 0x0000003600367220 */ /* 0x040fe40000410000 */
[----:B------:R-:W-:Y:S02]  /*e2c0*/  FMUL.FTZ R55, R0, R55 ;  /* 0x0000003700377220 */ /* 0x000fe40000410000 */
[C---:B------:R-:W-:Y:S02]  /*e2d0*/  FMUL.FTZ R56, R2.reuse, R56 ;  /* 0x0000003802387220 */ /* 0x040fe40000410000 */
[----:B------:R-:W-:Y:S03]  /*e2e0*/  FMUL.FTZ R57, R2, R57 ;  /* 0x0000003902397220 */ /* 0x000fe60000410000 */
[C---:B---3--:R-:W-:Y:S03]  /*e2f0*/  HMMA.16816.F32.BF16 R52, R136.reuse, R104, R52 ;  /* 0x000000688834723c */ /* 0x048fe60000041834 */
[C---:B------:R-:W-:Y:S02]  /*e300*/  FMUL.FTZ R58, R0.reuse, R58 ;  /* 0x0000003a003a7220 */ /* 0x040fe40000410000 */
[----:B------:R-:W-:Y:S02]  /*e310*/  FMUL.FTZ R59, R0, R59 ;  /* 0x0000003b003b7220 */ /* 0x000fe40000410000 */
[--C-:B-1----:R-:W-:Y:S02]  /*e320*/  FFMA.FTZ R100, R147, c[0x0][0x2d0], -R102.reuse ;  /* 0x0000b40093647a23 */ /* 0x102fe40000010866 */
[----:B------:R-:W-:Y:S02]  /*e330*/  LDSM.16.MT88.4 R144, [R186+0x3900] ;  /* 0x00390000ba90783b */ /* 0x000fe40000004200 */
[----:B------:R1:W3:Y:S01]  /*e340*/  MUFU.EX2 R175, R100 ;  /* 0x0000006400af7308 */ /* 0x0002e20000000800 */
[C---:B------:R-:W-:Y:S03]  /*e350*/  HMMA.16816.F32.BF16 R56, R136.reuse, R106, R56 ;  /* 0x0000006a8838723c */ /* 0x040fe60000041838 */
[C---:B------:R-:W-:Y:S02]  /*e360*/  FMUL.FTZ R60, R2.reuse, R60 ;  /* 0x0000003c023c7220 */ /* 0x040fe40000410000 */
[----:B------:R-:W2:Y:S01]  /*e370*/  LDSM.16.MT88.4 R104, [R186+0x4100] ;  /* 0x00410000ba68783b */ /* 0x000ea20000004200 */
[----:B------:R-:W-:Y:S02]  /*e380*/  FMUL.FTZ R61, R2, R61 ;  /* 0x0000003d023d7220 */ /* 0x000fe40000410000 */
[C---:B------:R-:W-:Y:S04]  /*e390*/  FMUL.FTZ R62, R0.reuse, R62 ;  /* 0x0000003e003e7220 */ /* 0x040fe80000410000 */
[----:B------:R-:W-:Y:S02]  /*e3a0*/  FMUL.FTZ R63, R0, R63 ;  /* 0x0000003f003f7220 */ /* 0x000fe40000410000 */
[C---:B------:R-:W-:Y:S02]  /*e3b0*/  FMUL.FTZ R64, R2.reuse, R64 ;  /* 0x0000004002407220 */ /* 0x040fe40000410000 */
[----:B------:R-:W-:Y:S02]  /*e3c0*/  FMUL.FTZ R65, R2, R65 ;  /* 0x0000004102417220 */ /* 0x000fe40000410000 */
[C---:B------:R-:W-:Y:S01]  /*e3d0*/  FMUL.FTZ R66, R0.reuse, R66 ;  /* 0x0000004200427220 */ /* 0x040fe20000410000 */
[C---:B-----5:R-:W-:Y:S03]  /*e3e0*/  HMMA.16816.F32.BF16 R60, R136.reuse, R108, R60 ;  /* 0x0000006c883c723c */ /* 0x060fe6000004183c */
[----:B------:R-:W-:Y:S02]  /*e3f0*/  FMUL.FTZ R67, R0, R67 ;  /* 0x0000004300437220 */ /* 0x000fe40000410000 */
[--C-:B-1----:R-:W-:Y:S02]  /*e400*/  FFMA.FTZ R100, R152, c[0x0][0x2d0], -R103.reuse ;  /* 0x0000b40098647a23 */ /* 0x102fe40000010867 */
[C---:B------:R-:W-:Y:S02]  /*e410*/  FMUL.FTZ R68, R2.reuse, R68 ;  /* 0x0000004402447220 */ /* 0x040fe40000410000 */
[----:B------:R-:W-:Y:S01]  /*e420*/  FMUL.FTZ R69, R2, R69 ;  /* 0x0000004502457220 */ /* 0x000fe20000410000 */
[C---:B------:R-:W-:Y:S01]  /*e430*/  HMMA.16816.F32.BF16 R64, R136.reuse, R110, R64 ;  /* 0x0000006e8840723c */ /* 0x040fe20000041840 */
[----:B------:R-:W1:Y:S01]  /*e440*/  LDSM.16.MT88.4 R108, [R188+0x4100] ;  /* 0x00410000bc6c783b */ /* 0x000e620000004200 */
[----:B------:R5:W-:Y:S01]  /*e450*/  MUFU.EX2 R174, R100 ;  /* 0x0000006400ae7308 */ /* 0x000be20000000800 */
[C---:B------:R-:W-:Y:S02]  /*e460*/  FMUL.FTZ R70, R0.reuse, R70 ;  /* 0x0000004600467220 */ /* 0x040fe40000410000 */
[----:B------:R-:W-:Y:S02]  /*e470*/  FMUL.FTZ R71, R0, R71 ;  /* 0x0000004700477220 */ /* 0x000fe40000410000 */
[C---:B------:R-:W-:Y:S02]  /*e480*/  FMUL.FTZ R72, R2.reuse, R72 ;  /* 0x0000004802487220 */ /* 0x040fe40000410000 */
[----:B------:R-:W-:Y:S03]  /*e490*/  FMUL.FTZ R73, R2, R73 ;  /* 0x0000004902497220 */ /* 0x000fe60000410000 */
[C---:B----4-:R-:W-:Y:S03]  /*e4a0*/  HMMA.16816.F32.BF16 R68, R136.reuse, R112, R68 ;  /* 0x000000708844723c */ /* 0x050fe60000041844 */
[C---:B------:R-:W-:Y:S02]  /*e4b0*/  FMUL.FTZ R74, R0.reuse, R74 ;  /* 0x0000004a004a7220 */ /* 0x040fe40000410000 */
[----:B------:R-:W-:Y:S02]  /*e4c0*/  FMUL.FTZ R75, R0, R75 ;  /* 0x0000004b004b7220 */ /* 0x000fe40000410000 */
[C---:B------:R-:W-:Y:S02]  /*e4d0*/  FMUL.FTZ R76, R2.reuse, R76 ;  /* 0x0000004c024c7220 */ /* 0x040fe40000410000 */
[----:B------:R-:W-:Y:S03]  /*e4e0*/  FMUL.FTZ R77, R2, R77 ;  /* 0x0000004d024d7220 */ /* 0x000fe60000410000 */
[C---:B------:R-:W-:Y:S01]  /*e4f0*/  HMMA.16816.F32.BF16 R72, R136.reuse, R114, R72 ;  /* 0x000000728848723c */ /* 0x040fe20000041848 */
[----:B------:R-:W4:Y:S02]  /*e500*/  LDSM.16.MT88.4 R112, [R187+0x4100] ;  /* 0x00410000bb70783b */ /* 0x000f240000004200 */
[C---:B------:R-:W-:Y:S02]  /*e510*/  FMUL.FTZ R78, R0.reuse, R78 ;  /* 0x0000004e004e7220 */ /* 0x040fe40000410000 */
[----:B------:R-:W-:Y:S02]  /*e520*/  FMUL.FTZ R79, R0, R79 ;  /* 0x0000004f004f7220 */ /* 0x000fe40000410000 */
[--C-:B-----5:R-:W-:Y:S02]  /*e530*/  FFMA.FTZ R100, R153, c[0x0][0x2d0], -R103.reuse ;  /* 0x0000b40099647a23 */ /* 0x120fe40000010867 */
[C---:B------:R-:W-:Y:S02]  /*e540*/  FMUL.FTZ R80, R2.reuse, R80 ;  /* 0x0000005002507220 */ /* 0x040fe40000410000 */
[----:B------:R5:W1:Y:S01]  /*e550*/  MUFU.EX2 R173, R100 ;  /* 0x0000006400ad7308 */ /* 0x000a620000000800 */
[C---:B--2---:R-:W-:Y:S03]  /*e560*/  HMMA.16816.F32.BF16 R76, R136.reuse, R104, R76 ;  /* 0x00000068884c723c */ /* 0x044fe6000004184c */
[----:B------:R-:W-:Y:S02]  /*e570*/  FMUL.FTZ R81, R2, R81 ;  /* 0x0000005102517220 */ /* 0x000fe40000410000 */
[C---:B------:R-:W-:Y:S02]  /*e580*/  FMUL.FTZ R82, R0.reuse, R82 ;  /* 0x0000005200527220 */ /* 0x040fe40000410000 */
[----:B------:R-:W-:Y:S01]  /*e590*/  FMUL.FTZ R83, R0, R83 ;  /* 0x0000005300537220 */ /* 0x000fe20000410000 */
[----:B------:R-:W-:Y:S01]  /*e5a0*/  F2FP.BF16.PACK_AB R104, R181, R182 ;  /* 0x000000b6b568723e */ /* 0x000fe200000010ff */
[C---:B------:R-:W-:Y:S03]  /*e5b0*/  FMUL.FTZ R84, R2.reuse, R84 ;  /* 0x0000005402547220 */ /* 0x040fe60000410000 */
[----:B------:R-:W-:Y:S01]  /*e5c0*/  FMUL.FTZ R85, R2, R85 ;  /* 0x0000005502557220 */ /* 0x000fe20000410000 */
[----:B------:R-:W-:Y:S01]  /*e5d0*/  F2FP.BF16.PACK_AB R105, R177, R178 ;  /* 0x000000b2b169723e */ /* 0x000fe200000010ff */
[C---:B------:R-:W-:Y:S03]  /*e5e0*/  HMMA.16816.F32.BF16 R80, R136.reuse, R106, R80 ;  /* 0x0000006a8850723c */ /* 0x040fe60000041850 */
[C---:B------:R-:W-:Y:S02]  /*e5f0*/  FMUL.FTZ R86, R0.reuse, R86 ;  /* 0x0000005600567220 */ /* 0x040fe40000410000 */
[----:B------:R-:W-:Y:S02]  /*e600*/  FMUL.FTZ R87, R0, R87 ;  /* 0x0000005700577220 */ /* 0x000fe40000410000 */
[----:B------:R-:W-:Y:S01]  /*e610*/  FMUL.FTZ R88, R2, R88 ;  /* 0x0000005802587220 */ /* 0x000fe20000410000 */
[----:B------:R-:W-:Y:S01]  /*e620*/  F2FP.BF16.PACK_AB R106, R179, R180 ;  /* 0x000000b4b36a723e */ /* 0x000fe200000010ff */
[--C-:B-----5:R-:W-:Y:S03]  /*e630*/  FFMA.FTZ R100, R154, c[0x0][0x2d0], -R103.reuse ;  /* 0x0000b4009a647a23 */ /* 0x120fe60000010867 */
[C---:B-1----:R-:W-:Y:S01]  /*e640*/  HMMA.16816.F32.BF16 R84, R136.reuse, R108, R84 ;  /* 0x0000006c8854723c */ /* 0x042fe20000041854 */
[----:B------:R1:W-:Y:S02]  /*e650*/  MUFU.EX2 R172, R100 ;  /* 0x0000006400ac7308 */ /* 0x0003e40000000800 */
[----:B------:R-:W-:Y:S01]  /*e660*/  FMUL.FTZ R89, R2, R89 ;  /* 0x0000005902597220 */ /* 0x000fe20000410000 */
[----:B---3--:R-:W-:Y:S01]  /*e670*/  F2FP.BF16.PACK_AB R107, R175, R176 ;  /* 0x000000b0af6b723e */ /* 0x008fe200000010ff */
[C---:B------:R-:W-:Y:S02]  /*e680*/  FMUL.FTZ R90, R0.reuse, R90 ;  /* 0x0000005a005a7220 */ /* 0x040fe40000410000 */
[----:B------:R-:W-:Y:S02]  /*e690*/  FMUL.FTZ R91, R0, R91 ;  /* 0x0000005b005b7220 */ /* 0x000fe40000410000 */
[C---:B------:R-:W-:Y:S03]  /*e6a0*/  FMUL.FTZ R92, R2.reuse, R92 ;  /* 0x0000005c025c7220 */ /* 0x040fe60000410000 */
[----:B------:R-:W-:Y:S02]  /*e6b0*/  FMUL.FTZ R93, R2, R93 ;  /* 0x0000005d025d7220 */ /* 0x000fe40000410000 */
[C---:B------:R-:W-:Y:S01]  /*e6c0*/  HMMA.16816.F32.BF16 R88, R136.reuse, R110, R88 ;  /* 0x0000006e8858723c */ /* 0x040fe20000041858 */
[----:B------:R-:W2:Y:S02]  /*e6d0*/  LDSM.16.MT88.4 R108, [R188+0x900] ;  /* 0x00090000bc6c783b */ /* 0x000ea40000004200 */
[C---:B------:R-:W-:Y:S02]  /*e6e0*/  FMUL.FTZ R94, R0.reuse, R94 ;  /* 0x0000005e005e7220 */ /* 0x040fe40000410000 */
[----:B------:R-:W-:Y:S02]  /*e6f0*/  FMUL.FTZ R95, R0, R95 ;  /* 0x0000005f005f7220 */ /* 0x000fe40000410000 */
[C---:B------:R-:W-:Y:S02]  /*e700*/  FMUL.FTZ R96, R2.reuse, R96 ;  /* 0x0000006002607220 */ /* 0x040fe40000410000 */
[----:B------:R-:W-:Y:S03]  /*e710*/  FMUL.FTZ R97, R2, R97 ;  /* 0x0000006102617220 */ /* 0x000fe60000410000 */
[C---:B----4-:R-:W-:Y:S03]  /*e720*/  HMMA.16816.F32.BF16 R92, R136.reuse, R112, R92 ;  /* 0x00000070885c723c */ /* 0x050fe6000004185c */
[C---:B------:R-:W-:Y:S02]  /*e730*/  FMUL.FTZ R98, R0.reuse, R98 ;  /* 0x0000006200627220 */ /* 0x040fe40000410000 */
[----:B------:R-:W-:Y:S02]  /*e740*/  FMUL.FTZ R99, R0, R99 ;  /* 0x0000006300637220 */ /* 0x000fe40000410000 */
[--C-:B-1----:R-:W-:Y:S02]  /*e750*/  FFMA.FTZ R100, R155, c[0x0][0x2d0], -R103.reuse ;  /* 0x0000b4009b647a23 */ /* 0x102fe40000010867 */
[----:B------:R-:W-:Y:S02]  /*e760*/  LDSM.16.MT88.4 R152, [R187+0x3900] ;  /* 0x00390000bb98783b */ /* 0x000fe40000004200 */
[----:B------:R1:W3:Y:S01]  /*e770*/  MUFU.EX2 R171, R100 ;  /* 0x0000006400ab7308 */ /* 0x0002e20000000800 */
[----:B------:R-:W-:Y:S05]  /*e780*/  HMMA.16816.F32.BF16 R96, R136, R114, R96 ;  /* 0x000000728860723c */ /* 0x000fea0000041860 */
[----:B------:R-:W4:Y:S03]  /*e790*/  LDSM.16.MT88.4 R112, [R187+0x2900] ;  /* 0x00290000bb70783b */ /* 0x000f260000004200 */
[C---:B------:R-:W-:Y:S05]  /*e7a0*/  HMMA.16816.F32.BF16 R4, R104.reuse, R116, R4 ;  /* 0x000000746804723c */ /* 0x040fea0000041804 */
[----:B------:R-:W-:Y:S03]  /*e7b0*/  LDSM.16.MT88.4 R136, [R188+0x3100] ;  /* 0x00310000bc88783b */ /* 0x000fe60000004200 */
[C---:B------:R-:W-:Y:S05]  /*e7c0*/  HMMA.16816.F32.BF16 R8, R104.reuse, R118, R8 ;  /* 0x000000766808723c */ /* 0x040fea0000041808 */
[----:B------:R-:W-:Y:S01]  /*e7d0*/  LDSM.16.MT88.4 R116, [R186+0x4900] ;  /* 0x00490000ba74783b */ /* 0x000fe20000004200 */
[--C-:B-1----:R-:W-:Y:S02]  /*e7e0*/  FFMA.FTZ R100, R148, c[0x0][0x2d0], -R102.reuse ;  /* 0x0000b40094647a23 */ /* 0x102fe40000010866 */
[C---:B------:R-:W-:Y:S02]  /*e7f0*/  HMMA.16816.F32.BF16 R12, R104.reuse, R120, R12 ;  /* 0x00000078680c723c */ /* 0x040fe4000004180c */
[----:B------:R1:W-:Y:S06]  /*e800*/  MUFU.EX2 R170, R100 ;  /* 0x0000006400aa7308 */ /* 0x0003ec0000000800 */
[C---:B------:R-:W-:Y:S01]  /*e810*/  HMMA.16816.F32.BF16 R16, R104.reuse, R122, R16 ;  /* 0x0000007a6810723c */ /* 0x040fe20000041810 */
[----:B------:R-:W-:Y:S07]  /*e820*/  LDSM.16.MT88.4 R120, [R188+0x4900] ;  /* 0x00490000bc78783b */ /* 0x000fee0000004200 */
[C---:B--2---:R-:W-:Y:S08]  /*e830*/  HMMA.16816.F32.BF16 R20, R104.reuse, R108, R20 ;  /* 0x0000006c6814723c */ /* 0x044ff00000041814 */
[C---:B------:R-:W-:Y:S01]  /*e840*/  HMMA.16816.F32.BF16 R24, R104.reuse, R110, R24 ;  /* 0x0000006e6818723c */ /* 0x040fe20000041818 */
[----:B------:R-:W2:Y:S03]  /*e850*/  LDSM.16.MT88.4 R108, [R185+0x4900] ;  /* 0x00490000b96c783b */ /* 0x000ea60000004200 */
[--C-:B-1----:R-:W-:Y:S04]  /*e860*/  FFMA.FTZ R100, R149, c[0x0][0x2d0], -R102.reuse ;  /* 0x0000b40095647a23 */ /* 0x102fe80000010866 */
[C---:B------:R-:W-:Y:S01]  /*e870*/  HMMA.16816.F32.BF16 R28, R104.reuse, R124, R28 ;  /* 0x0000007c681c723c */ /* 0x040fe2000004181c */
[----:B------:R1:W5:Y:S07]  /*e880*/  MUFU.EX2 R169, R100 ;  /* 0x0000006400a97308 */ /* 0x00036e0000000800 */
[C---:B------:R-:W-:Y:S01]  /*e890*/  HMMA.16816.F32.BF16 R32, R104.reuse, R126, R32 ;  /* 0x0000007e6820723c */ /* 0x040fe20000041820 */
[----:B------:R-:W-:Y:S07]  /*e8a0*/  LDSM.16.MT88.4 R124, [R186+0x1100] ;  /* 0x00110000ba7c783b */ /* 0x000fee0000004200 */
[C---:B------:R-:W-:Y:S08]  /*e8b0*/  HMMA.16816.F32.BF16 R36, R104.reuse, R128, R36 ;  /* 0x000000806824723c */ /* 0x040ff00000041824 */
[C---:B------:R-:W-:Y:S01]  /*e8c0*/  HMMA.16816.F32.BF16 R40, R104.reuse, R130, R40 ;  /* 0x000000826828723c */ /* 0x040fe20000041828 */
[----:B------:R-:W-:Y:S03]  /*e8d0*/  LDSM.16.MT88.4 R128, [R187+0x1100] ;  /* 0x00110000bb80783b */ /* 0x000fe60000004200 */
[--C-:B-1----:R-:W-:Y:S04]  /*e8e0*/  FFMA.FTZ R100, R150, c[0x0][0x2d0], -R102.reuse ;  /* 0x0000b40096647a23 */ /* 0x102fe80000010866 */
[C---:B------:R-:W-:Y:S01]  /*e8f0*/  HMMA.16816.F32.BF16 R44, R104.reuse, R132, R44 ;  /* 0x00000084682c723c */ /* 0x040fe2000004182c */
[----:B------:R1:W-:Y:S07]  /*e900*/  MUFU.EX2 R168, R100 ;  /* 0x0000006400a87308 */ /* 0x0003ee0000000800 */
[C---:B------:R-:W-:Y:S01]  /*e910*/  HMMA.16816.F32.BF16 R48, R104.reuse, R134, R48 ;  /* 0x000000866830723c */ /* 0x040fe20000041830 */
[----:B------:R-:W-:Y:S07]  /*e920*/  LDSM.16.MT88.4 R132, [R186+0x3100] ;  /* 0x00310000ba84783b */ /* 0x000fee0000004200 */
[C---:B------:R-:W-:Y:S08]  /*e930*/  HMMA.16816.F32.BF16 R52, R104.reuse, R140, R52 ;  /* 0x0000008c6834723c */ /* 0x040ff00000041834 */
[C---:B------:R-:W-:Y:S01]  /*e940*/  HMMA.16816.F32.BF16 R56, R104.reuse, R142, R56 ;  /* 0x0000008e6838723c */ /* 0x040fe20000041838 */
[----:B------:R-:W-:Y:S03]  /*e950*/  LDSM.16.MT88.4 R140, [R185+0x3900] ;  /* 0x00390000b98c783b */ /* 0x000fe60000004200 */
[--C-:B-1----:R-:W-:Y:S04]  /*e960*/  FFMA.FTZ R100, R151, c[0x0][0x2d0], -R102.reuse ;  /* 0x0000b40097647a23 */ /* 0x102fe80000010866 */
[C---:B----4-:R-:W-:Y:S01]  /*e970*/  HMMA.16816.F32.BF16 R60, R104.reuse, R112, R60 ;  /* 0x00000070683c723c */ /* 0x050fe2000004183c */
[----:B------:R-:W-:Y:S01]  /*e980*/  LDSM.16.MT88.4 R148, [R188+0x3900] ;  /* 0x00390000bc94783b */ /* 0x000fe20000004200 */
[----:B------:R1:W4:Y:S06]  /*e990*/  MUFU.EX2 R167, R100 ;  /* 0x0000006400a77308 */ /* 0x00032c0000000800 */
[C---:B------:R-:W-:Y:S01]  /*e9a0*/  HMMA.16816.F32.BF16 R64, R104.reuse, R114, R64 ;  /* 0x000000726840723c */ /* 0x040fe20000041840 */
[----:B------:R-:W3:Y:S07]  /*e9b0*/  LDSM.16.MT88.4 R112, [R187+0x4900] ;  /* 0x00490000bb70783b */ /* 0x000eee0000004200 */
[C---:B--2---:R-:W-:Y:S08]  /*e9c0*/  HMMA.16816.F32.BF16 R68, R104.reuse, R108, R68 ;  /* 0x0000006c6844723c */ /* 0x044ff00000041844 */
[C---:B------:R-:W-:Y:S01]  /*e9d0*/  HMMA.16816.F32.BF16 R72, R104.reuse, R110, R72 ;  /* 0x0000006e6848723c */ /* 0x040fe20000041848 */
[----:B------:R-:W2:Y:S03]  /*e9e0*/  LDSM.16.MT88.4 R108, [R185+0x1100] ;  /* 0x00110000b96c783b */ /* 0x000ea60000004200 */
[--C-:B-1----:R-:W-:Y:S04]  /*e9f0*/  FFMA.FTZ R100, R160, c[0x0][0x2d0], -R103.reuse ;  /* 0x0000b400a0647a23 */ /* 0x102fe80000010867 */
[C---:B------:R-:W-:Y:S01]  /*ea00*/  HMMA.16816.F32.BF16 R76, R104.reuse, R116, R76 ;  /* 0x00000074684c723c */ /* 0x040fe2000004184c */
[----:B------:R1:W-:Y:S07]  /*ea10*/  MUFU.EX2 R166, R100 ;  /* 0x0000006400a67308 */ /* 0x0003ee0000000800 */
[C---:B------:R-:W-:Y:S01]  /*ea20*/  HMMA.16816.F32.BF16 R80, R104.reuse, R118, R80 ;  /* 0x000000766850723c */ /* 0x040fe20000041850 */
[----:B------:R-:W2:Y:S07]  /*ea30*/  LDSM.16.MT88.4 R116, [R188+0x1100] ;  /* 0x00110000bc74783b */ /* 0x000eae0000004200 */
[C---:B------:R-:W-:Y:S08]  /*ea40*/  HMMA.16816.F32.BF16 R84, R104.reuse, R120, R84 ;  /* 0x000000786854723c */ /* 0x040ff00000041854 */
[C---:B------:R-:W-:Y:S01]  /*ea50*/  HMMA.16816.F32.BF16 R88, R104.reuse, R122, R88 ;  /* 0x0000007a6858723c */ /* 0x040fe20000041858 */
[----:B------:R-:W2:Y:S03]  /*ea60*/  LDSM.16.MT88.4 R120, [R185+0x3100] ;  /* 0x00310000b978783b */ /* 0x000ea60000004200 */
[--C-:B-1----:R-:W-:Y:S04]  /*ea70*/  FFMA.FTZ R100, R161, c[0x0][0x2d0], -R103.reuse ;  /* 0x0000b400a1647a23 */ /* 0x102fe80000010867 */
[C---:B---3--:R-:W-:Y:S01]  /*ea80*/  HMMA.16816.F32.BF16 R92, R104.reuse, R112, R92 ;  /* 0x00000070685c723c */ /* 0x048fe2000004185c */
[----:B------:R1:W3:Y:S07]  /*ea90*/  MUFU.EX2 R165, R100 ;  /* 0x0000006400a57308 */ /* 0x0002ee0000000800 */
[----:B------:R-:W-:Y:S01]  /*eaa0*/  HMMA.16816.F32.BF16 R96, R104, R114, R96 ;  /* 0x000000726860723c */ /* 0x000fe20000041860 */
[----:B------:R-:W-:Y:S06]  /*eab0*/  LDSM.16.MT88.4 R112, [R185+0x5100] ;  /* 0x00510000b970783b */ /* 0x000fec0000004200 */
[----:B------:R-:W-:Y:S02]  /*eac0*/  F2FP.BF16.PACK_AB R104, R173, R174 ;  /* 0x000000aead68723e */ /* 0x000fe400000010ff */
[----:B------:R-:W-:Y:S03]  /*ead0*/  F2FP.BF16.PACK_AB R106, R171, R172 ;  /* 0x000000acab6a723e */ /* 0x000fe600000010ff */
[----:B-----5:R-:W-:Y:S02]  /*eae0*/  F2FP.BF16.PACK_AB R105, R169, R170 ;  /* 0x000000aaa969723e */ /* 0x020fe400000010ff */
[----:B----4-:R-:W-:Y:S01]  /*eaf0*/  F2FP.BF16.PACK_AB R107, R167, R168 ;  /* 0x000000a8a76b723e */ /* 0x010fe200000010ff */
[--C-:B-1----:R-:W-:Y:S02]  /*eb00*/  FFMA.FTZ R100, R162, c[0x0][0x2d0], -R103.reuse ;  /* 0x0000b400a2647a23 */ /* 0x102fe40000010867 */
[----:B------:R-:W-:Y:S04]  /*eb10*/  FFMA.FTZ R103, R163, c[0x0][0x2d0], -R103 ;  /* 0x0000b400a3677a23 */ /* 0x000fe80000010867 */
[C---:B--2---:R-:W-:Y:S01]  /*eb20*/  HMMA.16816.F32.BF16 R4, R104.reuse, R108, R4 ;  /* 0x0000006c6804723c */ /* 0x044fe20000041804 */
[----:B------:R1:W-:Y:S07]  /*eb30*/  MUFU.EX2 R164, R100 ;  /* 0x0000006400a47308 */ /* 0x0003ee0000000800 */
[C---:B------:R-:W-:Y:S01]  /*eb40*/  HMMA.16816.F32.BF16 R8, R104.reuse, R110, R8 ;  /* 0x0000006e6808723c */ /* 0x040fe20000041808 */
[----:B------:R-:W2:Y:S02]  /*eb50*/  LDSM.16.MT88.4 R108, [R187+0x3100] ;  /* 0x00310000bb6c783b */ /* 0x000ea40000004200 */
[----:B------:R-:W-:Y:S05]  /*eb60*/  MUFU.EX2 R162, R103 ;  /* 0x0000006700a27308 */ /* 0x000fea0000000800 */
[C---:B------:R-:W-:Y:S08]  /*eb70*/  HMMA.16816.F32.BF16 R12, R104.reuse, R124, R12 ;  /* 0x0000007c680c723c */ /* 0x040ff0000004180c */
[C---:B------:R-:W-:Y:S01]  /*eb80*/  HMMA.16816.F32.BF16 R16, R104.reuse, R126, R16 ;  /* 0x0000007e6810723c */ /* 0x040fe20000041810 */
[----:B------:R-:W-:Y:S03]  /*eb90*/  LDSM.16.MT88.4 R124, [R188+0x1900] ;  /* 0x00190000bc7c783b */ /* 0x000fe60000004200 */
[--C-:B-1----:R-:W-:Y:S04]  /*eba0*/  FFMA.FTZ R100, R157, c[0x0][0x2d0], -R102.reuse ;  /* 0x0000b4009d647a23 */ /* 0x102fe80000010866 */
[C---:B------:R-:W-:Y:S01]  /*ebb0*/  HMMA.16816.F32.BF16 R20, R104.reuse, R116, R20 ;  /* 0x000000746814723c */ /* 0x040fe20000041814 */
[----:B------:R1:W-:Y:S07]  /*ebc0*/  MUFU.EX2 R161, R100 ;  /* 0x0000006400a17308 */ /* 0x0003ee0000000800 */
[C---:B------:R-:W-:Y:S01]  /*ebd0*/  HMMA.16816.F32.BF16 R24, R104.reuse, R118, R24 ;  /* 0x000000766818723c */ /* 0x040fe20000041818 */
[----:B------:R-:W4:Y:S07]  /*ebe0*/  LDSM.16.MT88.4 R116, [R186+0x5100] ;  /* 0x00510000ba74783b */ /* 0x000f2e0000004200 */
[C---:B------:R-:W-:Y:S08]  /*ebf0*/  HMMA.16816.F32.BF16 R28, R104.reuse, R128, R28 ;  /* 0x00000080681c723c */ /* 0x040ff0000004181c */
[C---:B------:R-:W-:Y:S04]  /*ec00*/  HMMA.16816.F32.BF16 R32, R104.reuse, R130, R32 ;  /* 0x000000826820723c */ /* 0x040fe80000041820 */
[--C-:B-1----:R-:W-:Y:S04]  /*ec10*/  FFMA.FTZ R100, R158, c[0x0][0x2d0], -R102.reuse ;  /* 0x0000b4009e647a23 */ /* 0x102fe80000010866 */
[C---:B------:R-:W-:Y:S01]  /*ec20*/  HMMA.16816.F32.BF16 R36, R104.reuse, R120, R36 ;  /* 0x000000786824723c */ /* 0x040fe20000041824 */
[----:B------:R1:W5:Y:S07]  /*ec30*/  MUFU.EX2 R160, R100 ;  /* 0x0000006400a07308 */ /* 0x00036e0000000800 */
[C---:B------:R-:W-:Y:S01]  /*ec40*/  HMMA.16816.F32.BF16 R40, R104.reuse, R122, R40 ;  /* 0x0000007a6828723c */ /* 0x040fe20000041828 */
[----:B------:R-:W4:Y:S07]  /*ec50*/  LDSM.16.MT88.4 R120, [R188+0x5100] ;  /* 0x00510000bc78783b */ /* 0x000f2e0000004200 */
[C---:B------:R-:W-:Y:S08]  /*ec60*/  HMMA.16816.F32.BF16 R44, R104.reuse, R132, R44 ;  /* 0x00000084682c723c */ /* 0x040ff0000004182c */
[C---:B------:R-:W-:Y:S01]  /*ec70*/  HMMA.16816.F32.BF16 R48, R104.reuse, R134, R48 ;  /* 0x000000866830723c */ /* 0x040fe20000041830 */
[----:B------:R-:W-:Y:S03]  /*ec80*/  LDSM.16.MT88.4 R132, [R187+0x1900] ;  /* 0x00190000bb84783b */ /* 0x000fe60000004200 */
[--C-:B-1----:R-:W-:Y:S04]  /*ec90*/  FFMA.FTZ R100, R159, c[0x0][0x2d0], -R102.reuse ;  /* 0x0000b4009f647a23 */ /* 0x102fe80000010866 */
[C---:B------:R-:W-:Y:S01]  /*eca0*/  HMMA.16816.F32.BF16 R52, R104.reuse, R136, R52 ;  /* 0x000000886834723c */ /* 0x040fe20000041834 */
[----:B------:R1:W-:Y:S06]  /*ecb0*/  MUFU.EX2 R103, R100 ;  /* 0x0000006400677308 */ /* 0x0003ec0000000800 */
[----:B---3--:R-:W-:Y:S01]  /*ecc0*/  F2FP.BF16.PACK_AB R136, R165, R166 ;  /* 0x000000a6a588723e */ /* 0x008fe200000010ff */
[C---:B------:R-:W-:Y:S04]  /*ecd0*/  HMMA.16816.F32.BF16 R56, R104.reuse, R138, R56 ;  /* 0x0000008a6838723c */ /* 0x040fe80000041838 */
[----:B-----5:R-:W-:Y:S03]  /*ece0*/  F2FP.BF16.PACK_AB R137, R160, R161 ;  /* 0x000000a1a089723e */ /* 0x020fe600000010ff */
[----:B------:R-:W-:Y:S01]  /*ecf0*/  F2FP.BF16.PACK_AB R138, R162, R164 ;  /* 0x000000a4a28a723e */ /* 0x000fe200000010ff */
[C---:B--2---:R-:W-:Y:S08]  /*ed00*/  HMMA.16816.F32.BF16 R60, R104.reuse, R108, R60 ;  /* 0x0000006c683c723c */ /* 0x044ff0000004183c */
[C---:B------:R-:W-:Y:S01]  /*ed10*/  HMMA.16816.F32.BF16 R64, R104.reuse, R110, R64 ;  /* 0x0000006e6840723c */ /* 0x040fe20000041840 */
[----:B------:R-:W2:Y:S03]  /*ed20*/  LDSM.16.MT88.4 R108, [R187+0x5100] ;  /* 0x00510000bb6c783b */ /* 0x000ea60000004200 */
[----:B-1----:R-:W-:Y:S01]  /*ed30*/  FFMA.FTZ R100, R156, c[0x0][0x2d0], -R102 ;  /* 0x0000b4009c647a23 */ /* 0x002fe20000010866 */
[----:B------:R-:W-:Y:S03]  /*ed40*/  MOV R102, R101 ;  /* 0x0000006500667202 */ /* 0x000fe60000000f00 */
[C---:B------:R-:W-:Y:S01]  /*ed50*/  HMMA.16816.F32.BF16 R68, R104.reuse, R112, R68 ;  /* 0x000000706844723c */ /* 0x040fe20000041844 */
[----:B------:R-:W-:Y:S01]  /*ed60*/  LDSM.16.MT88.4 R156, [R185+0x5900] ;  /* 0x00590000b99c783b */ /* 0x000fe20000004200 */
[----:B------:R-:W1:Y:S06]  /*ed70*/  MUFU.EX2 R100, R100 ;  /* 0x0000006400647308 */ /* 0x000e6c0000000800 */
[C---:B------:R-:W-:Y:S01]  /*ed80*/  HMMA.16816.F32.BF16 R72, R104.reuse, R114, R72 ;  /* 0x000000726848723c */ /* 0x040fe20000041848 */
[----:B------:R-:W3:Y:S07]  /*ed90*/  LDSM.16.MT88.4 R112, [R185+0x1900] ;  /* 0x00190000b970783b */ /* 0x000eee0000004200 */
[C---:B----4-:R-:W-:Y:S08]  /*eda0*/  HMMA.16816.F32.BF16 R76, R104.reuse, R116, R76 ;  /* 0x00000074684c723c */ /* 0x050ff0000004184c */
[C---:B------:R-:W-:Y:S01]  /*edb0*/  HMMA.16816.F32.BF16 R80, R104.reuse, R118, R80 ;  /* 0x000000766850723c */ /* 0x040fe20000041850 */
[----:B------:R-:W4:Y:S03]  /*edc0*/  LDSM.16.MT88.4 R116, [R186+0x1900] ;  /* 0x00190000ba74783b */ /* 0x000f260000004200 */
[----:B-1----:R-:W-:Y:S04]  /*edd0*/  F2FP.BF16.PACK_AB R139, R100, R103 ;  /* 0x00000067648b723e */ /* 0x002fe800000010ff */
[C---:B------:R-:W-:Y:S08]  /*ede0*/  HMMA.16816.F32.BF16 R84, R104.reuse, R120, R84 ;  /* 0x000000786854723c */ /* 0x040ff00000041854 */
[C---:B------:R-:W-:Y:S08]  /*edf0*/  HMMA.16816.F32.BF16 R88, R104.reuse, R122, R88 ;  /* 0x0000007a6858723c */ /* 0x040ff00000041858 */
[C---:B--2---:R-:W-:Y:S08]  /*ee00*/  HMMA.16816.F32.BF16 R92, R104.reuse, R108, R92 ;  /* 0x0000006c685c723c */ /* 0x044ff0000004185c */
[----:B------:R-:W-:Y:S08]  /*ee10*/  HMMA.16816.F32.BF16 R96, R104, R110, R96 ;  /* 0x0000006e6860723c */ /* 0x000ff00000041860 */
[C---:B---3--:R-:W-:Y:S01]  /*ee20*/  HMMA.16816.F32.BF16 R104, R136.reuse, R112, R4 ;  /* 0x000000708868723c */ /* 0x048fe20000041804 */
[----:B------:R-:W1:Y:S07]  /*ee30*/  LDSM.16.MT88.4 R4, [R186+0x5900] ;  /* 0x00590000ba04783b */ /* 0x000e6e0000004200 */
[C---:B------:R-:W-:Y:S01]  /*ee40*/  HMMA.16816.F32.BF16 R108, R136.reuse, R114, R8 ;  /* 0x00000072886c723c */ /* 0x040fe20000041808 */
[----:B------:R-:W2:Y:S07]  /*ee50*/  LDSM.16.MT88.4 R8, [R188+0x5900] ;  /* 0x00590000bc08783b */ /* 0x000eae0000004200 */
[C---:B----4-:R-:W-:Y:S01]  /*ee60*/  HMMA.16816.F32.BF16 R112, R136.reuse, R116, R12 ;  /* 0x000000748870723c */ /* 0x050fe2000004180c */
[----:B------:R-:W3:Y:S07]  /*ee70*/  LDSM.16.MT88.4 R12, [R187+0x5900] ;  /* 0x00590000bb0c783b */ /* 0x000eee0000004200 */
[C---:B------:R-:W-:Y:S07]  /*ee80*/  HMMA.16816.F32.BF16 R116, R136.reuse, R118, R16 ;  /* 0x000000768874723c */ /* 0x040fee0000041810 */
[----:B------:R-:W-:Y:S01]  /*ee90*/  FFMA.FTZ R16, R2, R220, R209 ;  /* 0x000000dc02107223 */ /* 0x000fe200000100d1 */
[C---:B------:R-:W-:Y:S04]  /*eea0*/  HMMA.16816.F32.BF16 R120, R136.reuse, R124, R20 ;  /* 0x0000007c8878723c */ /* 0x040fe80000041814 */
[----:B------:R-:W-:Y:S02]  /*eeb0*/  FFMA.FTZ R2, R0, R221, R208 ;  /* 0x000000dd00027223 */ /* 0x000fe400000100d0 */
        /* <DEDUP_REMOVED lines=31> */
[C---:B------:R-:W-:Y:S08]  /*f0b0*/  HMMA.16816.F32.BF16 R64, R136.reuse, R154, R64 ;  /* 0x0000009a8840723c */ /* 0x040ff00000041840 */
[C---:B------:R-:W-:Y:S08]  /*f0c0*/  HMMA.16816.F32.BF16 R68, R136.reuse, R156, R68 ;  /* 0x0000009c8844723c */ /* 0x040ff00000041844 */
[C---:B------:R-:W-:Y:S08]  /*f0d0*/  HMMA.16816.F32.BF16 R72, R136.reuse, R158, R72 ;  /* 0x0000009e8848723c */ /* 0x040ff00000041848 */
[C---:B-1----:R-:W-:Y:S07]  /*f0e0*/  HMMA.16816.F32.BF16 R76, R136.reuse, R4, R76 ;  /* 0x00000004884c723c */ /* 0x042fee000004184c */
[----:B------:R-:W-:Y:S01]  /*f0f0*/  FADD.FTZ R4, R167, R2 ;  /* 0x00000002a7047221 */ /* 0x000fe20000010000 */
[C---:B------:R-:W-:Y:S04]  /*f100*/  HMMA.16816.F32.BF16 R80, R136.reuse, R6, R80 ;  /* 0x000000068850723c */ /* 0x040fe80000041850 */
[----:B------:R-:W-:Y:S02]  /*f110*/  FADD.FTZ R2, R166, R0 ;  /* 0x00000000a6027221 */ /* 0x000fe40000010000 */
[----:B------:R-:W-:Y:S02]  /*f120*/  FADD.FTZ R0, R161, R4 ;  /* 0x00000004a1007221 */ /* 0x000fe40000010000 */
[C---:B--2---:R-:W-:Y:S04]  /*f130*/  HMMA.16816.F32.BF16 R84, R136.reuse, R8, R84 ;  /* 0x000000088854723c */ /* 0x044fe80000041854 */
[----:B------:R-:W-:Y:S02]  /*f140*/  FADD.FTZ R2, R165, R2 ;  /* 0x00000002a5027221 */ /* 0x000fe40000010000 */
[----:B------:R-:W-:Y:S02]  /*f150*/  FADD.FTZ R0, R160, R0 ;  /* 0x00000000a0007221 */ /* 0x000fe40000010000 */
[C---:B------:R-:W-:Y:S04]  /*f160*/  HMMA.16816.F32.BF16 R88, R136.reuse, R10, R88 ;  /* 0x0000000a8858723c */ /* 0x040fe80000041858 */
[----:B------:R-:W-:Y:S02]  /*f170*/  FADD.FTZ R4, R164, R2 ;  /* 0x00000002a4047221 */ /* 0x000fe40000010000 */
[----:B------:R-:W-:Y:S01]  /*f180*/  FADD.FTZ R2, R103, R0 ;  /* 0x0000000067027221 */ /* 0x000fe20000010000 */
[----:B------:R-:W-:Y:S01]  /*f190*/  IADD3 R0, R201, -0x1, RZ ;  /* 0xffffffffc9007810 */ /* 0x000fe20007ffe0ff */
[C---:B---3--:R-:W-:Y:S04]  /*f1a0*/  HMMA.16816.F32.BF16 R92, R136.reuse, R12, R92 ;  /* 0x0000000c885c723c */ /* 0x048fe8000004185c */
[----:B------:R-:W-:Y:S01]  /*f1b0*/  FADD.FTZ R220, R162, R4 ;  /* 0x00000004a2dc7221 */ /* 0x000fe20000010000 */
[----:B------:R-:W-:Y:S01]  /*f1c0*/  MOV R201, R0 ;  /* 0x0000000000c97202 */ /* 0x000fe20000000f00 */
[----:B------:R-:W-:Y:S01]  /*f1d0*/  FADD.FTZ R221, R100, R2 ;  /* 0x0000000264dd7221 */ /* 0x000fe20000010000 */
[----:B------:R-:W-:Y:S01]  /*f1e0*/  MOV R100, R3 ;  /* 0x0000000300647202 */ /* 0x000fe20000000f00 */
[----:B------:R-:W-:Y:S01]  /*f1f0*/  HMMA.16816.F32.BF16 R96, R136, R14, R96 ;  /* 0x0000000e8860723c */ /* 0x000fe20000041860 */
[----:B------:R-:W-:Y:S01]  /*f200*/  @!UPT UIADD3 URZ, URZ, URZ, URZ ;  /* 0x0000003f3f3ff290 */ /* 0x000fe2000fffe03f */
[----:B------:R-:W-:-:S11]  /*f210*/  @P0 BRA `(.L_x_417) ;  /* 0xffffc55000000947 */ /* 0x000fd6000383ffff */
[----:B------:R-:W2:Y:S01]  /*f220*/  LDL R4, [R1+0x4] ;  /* 0x0000040001047983 */ /* 0x000ea20000100800 */
[----:B------:R-:W-:Y:S01]  /*f230*/  IMAD.MOV.U32 R100, RZ, RZ, R3 ;  /* 0x000000ffff647224 */ /* 0x000fe200078e0003 */
[----:B------:R-:W-:Y:S01]  /*f240*/  MOV R201, R0 ;  /* 0x0000000000c97202 */ /* 0x000fe20000000f00 */
[----:B------:R-:W-:Y:S01]  /*f250*/  IMAD.MOV.U32 R102, RZ, RZ, R101 ;  /* 0x000000ffff667224 */ /* 0x000fe200078e0065 */
[----:B--2---:R-:W-:-:S07]  /*f260*/  SHF.L.U32 R4, R4, 0x7, RZ ;  /* 0x0000000704047819 */ /* 0x004fce00000006ff */
.L_x_396:
[----:B------:R-:W2:Y:S04]  /*f270*/  LDL R2, [R1+0x64] ;  /* 0x0000640001027983 */ /* 0x000ea80000100800 */
[----:B------:R-:W3:Y:S01]  /*f280*/  LDL R3, [R1+0x58] ;  /* 0x0000580001037983 */ /* 0x000ee20000100800 */
[----:B------:R-:W-:Y:S01]  /*f290*/  IMAD.MOV.U32 R230, RZ, RZ, 0x1 ;  /* 0x00000001ffe67424 */ /* 0x000fe200078e00ff */
[----:B------:R-:W-:-:S04]  /*f2a0*/  IADD3 R4, R4, 0x7f, RZ ;  /* 0x0000007f04047810 */ /* 0x000fc80007ffe0ff */
[C---:B------:R-:W-:Y:S02]  /*f2b0*/  ISETP.NE.AND P0, PT, R230.reuse, c[0x0][0x2c4], PT ;  /* 0x0000b100e6007a0c */ /* 0x040fe40003f05270 */
[----:B------:R-:W-:-:S11]  /*f2c0*/  ISETP.LE.AND P6, PT, R230, c[0x0][0x32c], PT ;  /* 0x0000cb00e6007a0c */ /* 0x000fd60003fc3270 */
[----:B------:R-:W-:-:S05]  /*f2d0*/  @P0 IMAD.HI.U32 R0, R4, c[0x0][0x2c8], RZ ;  /* 0x0000b20004000a27 */ /* 0x000fca00078e00ff */
[----:B------:R-:W-:-:S04]  /*f2e0*/  @P0 SHF.R.U32.HI R4, RZ, c[0x0][0x2cc], R0 ;  /* 0x0000b300ff040a19 */ /* 0x000fc80000011600 */
[----:B--2---:R-:W-:-:S05]  /*f2f0*/  IADD3 R4, R4, 0x1, R2 ;  /* 0x0000000104047810 */ /* 0x004fca0007ffe002 */
[----:B---3--:R-:W-:-:S05]  /*f300*/  IMAD.IADD R3, R4, 0x1, -R3 ;  /* 0x0000000104037824 */ /* 0x008fca00078e0a03 */
[----:B------:R-:W-:Y:S01]  /*f310*/  IADD3 R2, R3, -c[0x0][0x324], RZ ;  /* 0x8000c90003027a10 */ /* 0x000fe20007ffe0ff */
[----:B------:R-:W-:Y:S05]  /*f320*/  @!P6 BRA `(.L_x_418) ;  /* 0x000001000000e947 */ /* 0x000fea0003800000 */
[----:B------:R-:W-:Y:S01]  /*f330*/  MOV R0, R3 ;  /* 0x0000000300007202 */ /* 0x000fe20000000f00 */
        /* <DEDUP_REMOVED lines=9> */
.L_x_420:
[----:B------:R-:W-:-:S13]  /*f3d0*/  ISETP.NE.AND P0, PT, R230, c[0x0][0x32c], PT ;  /* 0x0000cb00e6007a0c */ /* 0x000fda0003f05270 */
[----:B------:R-:W-:-:S05]  /*f3e0*/  @P0 IMAD.HI.U32 R3, R0, c[0x0][0x330], RZ ;  /* 0x0000cc0000030a27 */ /* 0x000fca00078e00ff */
[----:B------:R-:W-:Y:S02]  /*f3f0*/  @P0 SHF.R.U32.HI R0, RZ, c[0x0][0x334], R3 ;  /* 0x0000cd00ff000a19 */ /* 0x000fe40000011603 */
.L_x_421:
[----:B------:R-:W-:Y:S05]  /*f400*/  BSYNC B0 ;  /* 0x0000000000007941 */ /* 0x000fea0003800000 */
.L_x_419:
[----:B------:R-:W-:-:S05]  /*f410*/  IMAD R0, R0, c[0x0][0x32c], RZ ;  /* 0x0000cb0000007a24 */ /* 0x000fca00078e02ff */
[----:B------:R-:W-:-:S04]  /*f420*/  IMNMX R2, R2, R0, !PT ;  /* 0x0000000002027217 */ /* 0x000fc80007800200 */
.L_x_418:
[----:B------:R-:W-:-:S04]  /*f430*/  IADD3 R2, R2, 0x3f, RZ ;  /* 0x0000003f02027810 */ /* 0x000fc80007ffe0ff */
[----:B------:R-:W-:-:S04]  /*f440*/  SHF.R.S32.HI R0, RZ, 0x1f, R2 ;  /* 0x0000001fff007819 */ /* 0x000fc80000011402 */
[----:B------:R-:W-:-:S04]  /*f450*/  LEA.HI R0, R0, R2, RZ, 0x6 ;  /* 0x0000000200007211 */ /* 0x000fc800078f30ff */
[----:B------:R-:W-:-:S04]  /*f460*/  SHF.R.S32.HI R0, RZ, 0x6, R0 ;  /* 0x00000006ff007819 */ /* 0x000fc80000011400 */
[----:B------:R-:W-:-:S04]  /*f470*/  IMNMX R226, R225, R0, !PT ;  /* 0x00000000e1e27217 */ /* 0x000fc80007800200 */
[----:B------:R-:W-:-:S13]  /*f480*/  ISETP.GE.AND P0, PT, R201, R226, PT ;  /* 0x000000e2c900720c */ /* 0x000fda0003f06270 */
[----:B------:R-:W-:Y:S05]  /*f490*/  @!P0 BRA `(.L_x_422) ;  /* 0x0000307000008947 */ /* 0x000fea0003800000 */
[C---:B------:R-:W-:Y:S01]  /*f4a0*/  IADD3 R0, R214.reuse, 0x40, RZ ;  /* 0x00000040d6007810 */ /* 0x040fe20007ffe0ff */
[----:B------:R-:W-:Y:S01]  /*f4b0*/  IMAD.MOV.U32 R103, RZ, RZ, R100 ;  /* 0x000000ffff677224 */ /* 0x000fe200078e0064 */
[----:B------:R-:W-:Y:S01]  /*f4c0*/  ISETP.GE.AND P2, PT, R214, c[0x0][0x1d4], PT ;  /* 0x00007500d6007a0c */ /* 0x000fe20003f46270 */
[----:B------:R-:W-:Y:S01]  /*f4d0*/  IMAD.MOV.U32 R101, RZ, RZ, R102 ;  /* 0x000000ffff657224 */ /* 0x000fe200078e0066 */
[----:B------:R-:W-:Y:S01]  /*f4e0*/  ISETP.GE.AND P3, PT, R0, c[0x0][0x1d4], PT ;  /* 0x0000750000007a0c */ /* 0x000fe20003f66270 */
[C---:B------:R-:W-:Y:S01]  /*f4f0*/  IMAD.SHL.U32 R228, R214.reuse, 0x2, RZ ;  /* 0x00000002d6e47824 */ /* 0x040fe200078e00ff */
[----:B------:R-:W-:Y:S01]  /*f500*/  SHF.L.U64.HI R200, R214, 0x1, R252 ;  /* 0x00000001d6c87819 */ /* 0x000fe200000102fc */
[C---:B------:R-:W-:Y:S01]  /*f510*/  IMAD.SHL.U32 R198, R245.reuse, 0x2, RZ ;  /* 0x00000002f5c67824 */ /* 0x040fe200078e00ff */
[----:B------:R-:W-:Y:S01]  /*f520*/  SHF.L.U64.HI R199, R245, 0x1, R248 ;  /* 0x00000001f5c77819 */ /* 0x000fe200000102f8 */
[C---:B------:R-:W-:Y:S01]  /*f530*/  IMAD.SHL.U32 R196, R244.reuse, 0x2, RZ ;  /* 0x00000002f4c47824 */ /* 0x040fe200078e00ff */
[----:B------:R-:W-:-:S02]  /*f540*/  SHF.L.U64.HI R197, R244, 0x1, R247 ;  /* 0x00000001f4c57819 */ /* 0x000fc400000102f7 */
[----:B------:R-:W-:Y:S02]  /*f550*/  SEL R229, RZ, 0x10, P3 ;  /* 0x00000010ffe57807 */ /* 0x000fe40001800000 */
.L_x_433:
        /* <DEDUP_REMOVED lines=33> */
.L_x_499:
[----:B------:R-:W-:-:S05]  /*f770*/  BRA.DIV ~URZ, `(.L_x_426) ;  /* 0x0000a4727f007947 */ /* 0x000fca000b800000 */
[----:B------:R-:W5:Y:S01]  /*f780*/  SHFL.IDX PT, R0, R15, RZ, 0x181f ;  /* 0x00181fff0f007589 */ /* 0x000f6200000e0000 */
        /* <DEDUP_REMOVED lines=15> */
.L_x_500:
        /* <DEDUP_REMOVED lines=19> */
.L_x_424:
[----:B------:R-:W-:Y:S05]  /*f9b0*/  BSYNC B0 ;  /* 0x0000000000007941 */ /* 0x000fea0003800000 */
.L_x_423:
        /* <DEDUP_REMOVED lines=169> */
[----:B------:R1:W1:Y:S10]  /*10450*/  MUFU.TANH R145, R12 ;  /* 0x0000000c00917308 */ /* 0x0002740000002400 */
[----:B------:R1:W1:Y:S01]  /*10460*/  MUFU.TANH R146, R13 ;  /* 0x0000000d00927308 */ /* 0x0002620000002400 */
[----:B-----5:R-:W5:Y:S01]  /*10470*/  LDSM.16.M88.4 R8, [R189+0x5800] ;  /* 0x00580000bd08783b */ /* 0x020f620000000200 */
[----:B------:R-:W-:Y:S04]  /*10480*/  DEPBAR.LE SB0, 0x0 ;  /* 0x000080000000791a */ /* 0x000fe80000000000 */
[C---:B----4-:R-:W-:Y:S04]  /*10490*/  HMMA.16816.F32.BF16 R20, R168.reuse, R4, R20 ;  /* 0x00000004a814723c */ /* 0x050fe80000041814 */
[----:B------:R4:W1:Y:S01]  /*104a0*/  MUFU.TANH R149, R14 ;  /* 0x0000000e00957308 */ /* 0x0008620000002400 */
[----:B------:R-:W-:Y:S03]  /*104b0*/  BAR.SYNC.DEFER_BLOCKING 0x0 ;  /* 0x0000000000007b1d */ /* 0x000fe60000010000 */
[C---:B------:R-:W-:Y:S06]  /*104c0*/  HMMA.16816.F32.BF16 R24, R168.reuse, R6, R24 ;  /* 0x00000006a818723c */ /* 0x040fec0000041818 */
[----:B------:R4:W1:Y:S10]  /*104d0*/  MUFU.TANH R151, R15 ;  /* 0x0000000f00977308 */ /* 0x0008740000002400 */
[----:B------:R4:W1:Y:S01]  /*104e0*/  MUFU.TANH R147, R16 ;  /* 0x0000001000937308 */ /* 0x0008620000002400 */
[----:B------:R-:W-:Y:S02]  /*104f0*/  FMUL.FTZ R20, R20, c[0x0][0x320] ;  /* 0x0000c80014147a20 */ /* 0x000fe40000410000 */
[----:B------:R-:W-:Y:S02]  /*10500*/  FMUL.FTZ R21, R21, c[0x0][0x320] ;  /* 0x0000c80015157a20 */ /* 0x000fe40000410000 */
[----:B------:R-:W-:Y:S02]  /*10510*/  FMUL.FTZ R22, R22, c[0x0][0x320] ;  /* 0x0000c80016167a20 */ /* 0x000fe40000410000 */
[----:B------:R-:W-:Y:S03]  /*10520*/  FMUL.FTZ R23, R23, c[0x0][0x320] ;  /* 0x0000c80017177a20 */ /* 0x000fe60000410000 */
[----:B------:R4:W1:Y:S01]  /*10530*/  MUFU.TANH R148, R17 ;  /* 0x0000001100947308 */ /* 0x0008620000002400 */
[----:B------:R-:W-:Y:S02]  /*10540*/  FMUL.FTZ R24, R24, c[0x0][0x320] ;  /* 0x0000c80018187a20 */ /* 0x000fe40000410000 */
[----:B------:R-:W-:Y:S01]  /*10550*/  FMUL.FTZ R25, R25, c[0x0][0x320] ;  /* 0x0000c80019197a20 */ /* 0x000fe20000410000 */
[C---:B-----5:R-:W-:Y:S03]  /*10560*/  HMMA.16816.F32.BF16 R28, R168.reuse, R8, R28 ;  /* 0x00000008a81c723c */ /* 0x060fe6000004181c */
[----:B------:R-:W-:Y:S02]  /*10570*/  FMUL.FTZ R26, R26, c[0x0][0x320] ;  /* 0x0000c8001a1a7a20 */ /* 0x000fe40000410000 */
[----:B------:R-:W-:Y:S01]  /*10580*/  FMUL.FTZ R27, R27, c[0x0][0x320] ;  /* 0x0000c8001b1b7a20 */ /* 0x000fe20000410000 */
[----:B------:R4:W1:Y:S02]  /*10590*/  MUFU.TANH R150, R18 ;  /* 0x0000001200967308 */ /* 0x0008640000002400 */
[----:B------:R-:W-:Y:S08]  /*105a0*/  HMMA.16816.F32.BF16 R32, R168, R10, R32 ;  /* 0x0000000aa820723c */ /* 0x000ff00000041820 */
[----:B------:R4:W1:Y:S08]  /*105b0*/  MUFU.TANH R152, R19 ;  /* 0x0000001300987308 */ /* 0x0008700000002400 */
[----:B------:R-:W-:Y:S02]  /*105c0*/  FMUL.FTZ R28, R28, c[0x0][0x320] ;  /* 0x0000c8001c1c7a20 */ /* 0x000fe40000410000 */
[----:B------:R4:W1:Y:S01]  /*105d0*/  MUFU.TANH R153, R20 ;  /* 0x0000001400997308 */ /* 0x0008620000002400 */
        /* <DEDUP_REMOVED lines=21> */
[----:B------:R4:W1:Y:S01]  /*10730*/  MUFU.TANH R168, R35 ;  /* 0x0000002300a87308 */ /* 0x0008620000002400 */
[----:B------:R-:W-:-:S05]  /*10740*/  @!P0 BRA `(.L_x_428) ;  /* 0x0000042000008947 */ /* 0x000fca0003800000 */
[----:B--23--:R-:W-:Y:S01]  /*10750*/  MOV R202, RZ ;  /* 0x000000ff00ca7202 */ /* 0x00cfe20000000f00 */
        /* <DEDUP_REMOVED lines=29> */
.L_x_501:
        /* <DEDUP_REMOVED lines=8> */
[----:B------:R3:W-:Y:S01]  /*109b0*/  LDGSTS.E.BYPASS.LTC128B.128 [R203+0x6100], [R2.64], !P2 ;  /* 0x0610000002cb7fae */ /* 0x0007e2000d101d46 */
[----:B------:R-:W-:Y:S01]  /*109c0*/  IMAD.X R9, R4, 0x1, R199, P0 ;  /* 0x0000000104097824 */ /* 0x000fe200000e06c7 */
[----:B------:R-:W-:Y:S02]  /*109d0*/  IADD3 R6, P0, R0, R196, RZ ;  /* 0x000000c400067210 */ /* 0x000fe40007f1e0ff */
[----:B------:R-:W2:Y:S02]  /*109e0*/  SHFL.IDX PT, R0, R11, 0x1, 0x181f ;  /* 0x00381f000b007f89 */ /* 0x000ea400000e0000 */
[----:B------:R-:W-:Y:S02]  /*109f0*/  IADD3.X R7, R4, R197, RZ, P0, !PT ;  /* 0x000000c504077210 */ /* 0x000fe400007fe4ff */
[----:B------:R3:W-:Y:S04]  /*10a00*/  LDGSTS.E.BYPASS.LTC128B.128 [R203+0x8100], [R8.64], !P3 ;  /* 0x0810000008cb7fae */ /* 0x0007e8000d901d46 */
[----:B------:R5:W4:Y:S04]  /*10a10*/  SHFL.IDX PT, R4, R5, 0x1, 0x181f ;  /* 0x00381f0005047f89 */ /* 0x000b2800000e0000 */
[----:B------:R3:W-:Y:S01]  /*10a20*/  LDGSTS.E.BYPASS.LTC128B.128 [R203+0xa100], [R6.64], !P5 ;  /* 0x0a10000006cb7fae */ /* 0x0007e2000e901d46 */
[----:B--2--5:R-:W-:Y:S03]  /*10a30*/  MOV R5, R249 ;  /* 0x000000f900057202 */ /* 0x024fe60000000f00 */
.L_x_502:
[----:B---3--:R-:W-:Y:S02]  /*10a40*/  IADD3 R8, -R10, 0x10, RZ ;  /* 0x000000100a087810 */ /* 0x008fe40007ffe1ff */
[C---:B------:R-:W-:Y:S02]  /*10a50*/  IADD3 R6, -R5.reuse, 0x10, RZ ;  /* 0x0000001005067810 */ /* 0x040fe40007ffe1ff */
[----:B------:R-:W-:Y:S02]  /*10a60*/  LOP3.LUT R8, R8, 0xf, RZ, 0xc0, !PT ;  /* 0x0000000f08087812 */ /* 0x000fe400078ec0ff */
[----:B------:R-:W-:Y:S02]  /*10a70*/  LOP3.LUT R6, R6, 0xf, RZ, 0xc0, !PT ;  /* 0x0000000f06067812 */ /* 0x000fe400078ec0ff */
[----:B------:R-:W-:Y:S04]  /*10a80*/  IADD3 R8, P1, P0, R8, R0, R198 ;  /* 0x0000000008087210 */ /* 0x000fe8000783e0c6 */
[----:B----4-:R-:W-:Y:S02]  /*10a90*/  IADD3.X R9, RZ, R4, R199, P1, P0 ;  /* 0x00000004ff097210 */ /* 0x010fe40000fe04c7 */
        /* <DEDUP_REMOVED lines=13> */
.L_x_428:
[----:B--23--:R-:W-:Y:S05]  /*10b70*/  BSYNC B0 ;  /* 0x0000000000007941 */ /* 0x00cfea0003800000 */
.L_x_427:
[----:B-1----:R-:W-:Y:S01]  /*10b80*/  FMNMX.FTZ R2, R100, R101, !PT ;  /* 0x0000006564027209 */ /* 0x002fe20007810000 */
        /* <DEDUP_REMOVED lines=31> */
[----:B------:R-:W-:Y:S01]  /*10d80*/  FMNMX.FTZ R5, R168, R0, !PT ;  /* 0x00000000a8057209 */ /* 0x000fe20007810000 */
[----:B------:R-:W-:-:S05]  /*10d90*/  BRA.DIV ~URZ, `(.L_x_431) ;  /* 0x000093327f007947 */ /* 0x000fca000b800000 */
[----:B------:R1:W2:Y:S02]  /*10da0*/  SHFL.BFLY PT, R0, R4, 0x2, 0x1f ;  /* 0x0c401f0004007f89 */ /* 0x0002a400000e0000 */
.L_x_503:
[----:B--2---:R-:W-:Y:S01]  /*10db0*/  FMNMX.FTZ R102, R4, R0, !PT ;  /* 0x0000000004667209 */ /* 0x004fe20007810000 */
[----:B------:R-:W-:-:S05]  /*10dc0*/  BRA.DIV ~URZ, `(.L_x_432) ;  /* 0x000093427f007947 */ /* 0x000fca000b800000 */
[----:B-1----:R-:W-:Y:S04]  /*10dd0*/  SHFL.BFLY PT, R4, R5, 0x2, 0x1f ;  /* 0x0c401f0005047f89 */ /* 0x002fe800000e0000 */
[----:B------:R-:W1:Y:S02]  /*10de0*/  SHFL.BFLY PT, R2, R102, 0x1, 0x1f ;  /* 0x0c201f0066027f89 */ /* 0x000e6400000e0000 */
[----:B-1----:R-:W-:Y:S02]  /*10df0*/  FMNMX.FTZ R102, R102, R2, !PT ;  /* 0x0000000266667209 */ /* 0x002fe40007810000 */
[----:B------:R-:W-:Y:S05]  /*10e00*/  FMNMX.FTZ R4, R5, R4, !PT ;  /* 0x0000000405047209 */ /* 0x000fea0007810000 */
[----:B------:R1:W2:Y:S02]  /*10e10*/  SHFL.BFLY PT, R0, R4, 0x1, 0x1f ;  /* 0x0c201f0004007f89 */ /* 0x0002a400000e0000 */
.L_x_504:
[C---:B------:R-:W-:Y:S01]  /*10e20*/  FADD.FTZ R2, -R102.reuse, R101 ;  /* 0x0000006566027221 */ /* 0x040fe20000010100 */
[----:B------:R-:W-:Y:S01]  /*10e30*/  WARPSYNC 0xffffffff ;  /* 0xffffffff00007948 */ /* 0x000fe20003800000 */
[----:B------:R-:W-:Y:S01]  /*10e40*/  FMUL.FTZ R101, R102, c[0x0][0x2d0] ;  /* 0x0000b40066657a20 */ /* 0x000fe20000410000 */
[----:B----4-:R-:W3:Y:S01]  /*10e50*/  LDSM.16.MT88.4 R12, [R185+0x100] ;  /* 0x00010000b90c783b */ /* 0x010ee20000004200 */
[----:B------:R-:W-:Y:S01]  /*10e60*/  FMUL.FTZ R2, R2, c[0x0][0x2d0] ;  /* 0x0000b40002027a20 */ /* 0x000fe20000410000 */
[C---:B------:R-:W-:Y:S01]  /*10e70*/  ISETP.GT.AND P0, PT, R201.reuse, R226, PT ;  /* 0x000000e2c900720c */ /* 0x040fe20003f04270 */
[--C-:B------:R-:W-:Y:S01]  /*10e80*/  FFMA.FTZ R3, R100, c[0x0][0x2d0], -R101.reuse ;  /* 0x0000b40064037a23 */ /* 0x100fe20000010865 */
[----:B--2---:R-:W-:Y:S01]  /*10e90*/  FMNMX.FTZ R100, R0, R4, !PT ;  /* 0x0000000400647209 */ /* 0x004fe20007810000 */
[--C-:B------:R-:W-:Y:S01]  /*10ea0*/  FFMA.FTZ R0, R136, c[0x0][0x2d0], -R101.reuse ;  /* 0x0000b40088007a23 */ /* 0x100fe20000010865 */
[----:B------:R-:W-:Y:S01]  /*10eb0*/  IADD3 R201, R201, -0x1, RZ ;  /* 0xffffffffc9c97810 */ /* 0x000fe20007ffe0ff */
[----:B------:R2:W-:Y:S01]  /*10ec0*/  MUFU.EX2 R215, R3 ;  /* 0x0000000300d77308 */ /* 0x0005e20000000800 */
[----:B------:R-:W4:Y:S08]  /*10ed0*/  LDSM.16.MT88.4 R20, [R186+0x100] ;  /* 0x00010000ba14783b */ /* 0x000f300000004200 */
[----:B------:R-:W5:Y:S01]  /*10ee0*/  LDSM.16.MT88.4 R28, [R188+0x100] ;  /* 0x00010000bc1c783b */ /* 0x000f620000004200 */
[----:B------:R1:W-:Y:S10]  /*10ef0*/  MUFU.EX2 R216, R0 ;  /* 0x0000000000d87308 */ /* 0x0003f40000000800 */
[----:B------:R-:W-:Y:S01]  /*10f00*/  MUFU.EX2 R2, R2 ;  /* 0x0000000200027308 */ /* 0x000fe20000000800 */
[----:B--2---:R-:W-:Y:S09]  /*10f10*/  FFMA.FTZ R3, R142, c[0x0][0x2d0], -R101 ;  /* 0x0000b4008e037a23 */ /* 0x004ff20000010865 */
[----:B------:R2:W2:Y:S01]  /*10f20*/  MUFU.EX2 R218, R3 ;  /* 0x0000000300da7308 */ /* 0x0004a20000000800 */
[C---:B-1----:R-:W-:Y:S02]  /*10f30*/  FADD.FTZ R0, -R100.reuse, R103 ;  /* 0x0000006764007221 */ /* 0x042fe40000010100 */
[----:B------:R-:W-:Y:S02]  /*10f40*/  FMUL.FTZ R103, R100, c[0x0][0x2d0] ;  /* 0x0000b40064677a20 */ /* 0x000fe40000410000 */
[----:B------:R-:W-:Y:S06]  /*10f50*/  FMUL.FTZ R0, R0, c[0x0][0x2d0] ;  /* 0x0000b40000007a20 */ /* 0x000fec0000410000 */
[----:B------:R-:W-:Y:S01]  /*10f60*/  MUFU.EX2 R0, R0 ;  /* 0x0000000000007308 */ /* 0x000fe20000000800 */
[----:B--2---:R-:W-:Y:S09]  /*10f70*/  FFMA.FTZ R3, R140, c[0x0][0x2d0], -R101 ;  /* 0x0000b4008c037a23 */ /* 0x004ff20000010865 */
[----:B------:R1:W2:Y:S02]  /*10f80*/  MUFU.EX2 R217, R3 ;  /* 0x0000000300d97308 */ /* 0x0002a40000000800 */
[--C-:B-1----:R-:W-:Y:S01]  /*10f90*/  FFMA.FTZ R3, R141, c[0x0][0x2d0], -R103.reuse ;  /* 0x0000b4008d037a23 */ /* 0x102fe20000010867 */
[----:B------:R-:W-:Y:S01]  /*10fa0*/  F2FP.BF16.PACK_AB R136, R218, R215 ;  /* 0x000000d7da88723e */ /* 0x000fe200000010ff */
[----:B------:R-:W-:Y:S01]  /*10fb0*/  FMUL.FTZ R4, R2, R104 ;  /* 0x0000006802047220 */ /* 0x000fe20000410000 */
[----:B--2---:R-:W-:Y:S05]  /*10fc0*/  F2FP.BF16.PACK_AB R138, R216, R217 ;  /* 0x000000d9d88a723e */ /* 0x004fea00000010ff */
[----:B------:R1:W-:Y:S01]  /*10fd0*/  MUFU.EX2 R213, R3 ;  /* 0x0000000300d57308 */ /* 0x0003e20000000800 */
[----:B------:R-:W-:Y:S02]  /*10fe0*/  FMUL.FTZ R5, R2, R105 ;  /* 0x0000006902057220 */ /* 0x000fe40000410000 */
[C---:B------:R-:W-:Y:S02]  /*10ff0*/  FMUL.FTZ R6, R0.reuse, R106 ;  /* 0x0000006a00067220 */ /* 0x040fe40000410000 */
[----:B------:R-:W-:Y:S02]  /*11000*/  FMUL.FTZ R7, R0, R107 ;  /* 0x0000006b00077220 */ /* 0x000fe40000410000 */
[C---:B------:R-:W-:Y:S01]  /*11010*/  FMUL.FTZ R8, R2.reuse, R108 ;  /* 0x0000006c02087220 */ /* 0x040fe20000410000 */
[----:B------:R-:W2:Y:S01]  /*11020*/  LDSM.16.MT88.4 R104, [R187+0x100] ;  /* 0x00010000bb68783b */ /* 0x000ea20000004200 */
        /* <DEDUP_REMOVED lines=8> */
[----:B------:R-:W-:Y:S01]  /*110b0*/  FMUL.FTZ R24, R2, R124 ;  /* 0x0000007c02187220 */ /* 0x000fe20000410000 */
[----:B------:R-:W-:Y:S01]  /*110c0*/  LDSM.16.MT88.4 R116, [R185+0x900] ;  /* 0x00090000b974783b */ /* 0x000fe20000004200 */
[--C-:B-1----:R-:W-:Y:S02]  /*110d0*/  FFMA.FTZ R3, R144, c[0x0][0x2d0], -R103.reuse ;  /* 0x0000b40090037a23 */ /* 0x102fe40000010867 */
[----:B------:R-:W-:Y:S02]  /*110e0*/  FMUL.FTZ R25, R2, R125 ;  /* 0x0000007d02197220 */ /* 0x000fe40000410000 */
[----:B------:R1:W1:Y:S01]  /*110f0*/  MUFU.EX2 R212, R3 ;  /* 0x0000000300d47308 */ /* 0x0002620000000800 */
[C---:B------:R-:W-:Y:S02]  /*11100*/  FMUL.FTZ R26, R0.reuse, R126 ;  /* 0x0000007e001a7220 */ /* 0x040fe40000410000 */
[----:B------:R-:W-:Y:S02]  /*11110*/  FMUL.FTZ R27, R0, R127 ;  /* 0x0000007f001b7220 */ /* 0x000fe40000410000 */
[----:B------:R-:W-:Y:S01]  /*11120*/  LDSM.16.MT88.4 R124, [R187+0x900] ;  /* 0x00090000bb7c783b */ /* 0x000fe20000004200 */
[C---:B------:R-:W-:Y:S02]  /*11130*/  FMUL.FTZ R32, R2.reuse, R132 ;  /* 0x0000008402207220 */ /* 0x040fe40000410000 */
[----:B------:R-:W-:Y:S02]  /*11140*/  FMUL.FTZ R33, R2, R133 ;  /* 0x0000008502217220 */ /* 0x000fe40000410000 */
[C---:B------:R-:W-:Y:S02]  /*11150*/  FMUL.FTZ R34, R0.reuse, R134 ;  /* 0x0000008600227220 */ /* 0x040fe40000410000 */
[----:B------:R-:W-:Y:S02]  /*11160*/  FMUL.FTZ R35, R0, R135 ;  /* 0x0000008700237220 */ /* 0x000fe40000410000 */
[----:B------:R-:W-:Y:S01]  /*11170*/  LDSM.16.MT88.4 R132, [R186+0x2900] ;  /* 0x00290000ba84783b */ /* 0x000fe20000004200 */
[C---:B------:R-:W-:Y:S02]  /*11180*/  FMUL.FTZ R36, R2.reuse, R36 ;  /* 0x0000002402247220 */ /* 0x040fe40000410000 */
[----:B------:R-:W-:Y:S02]  /*11190*/  FMUL.FTZ R37, R2, R37 ;  /* 0x0000002502257220 */ /* 0x000fe40000410000 */
[C---:B------:R-:W-:Y:S02]  /*111a0*/  FMUL.FTZ R38, R0.reuse, R38 ;  /* 0x0000002600267220 */ /* 0x040fe40000410000 */
[----:B------:R-:W-:Y:S02]  /*111b0*/  FMUL.FTZ R39, R0, R39 ;  /* 0x0000002700277220 */ /* 0x000fe40000410000 */
[----:B------:R-:W-:Y:S02]  /*111c0*/  FMUL.FTZ R40, R2, R40 ;  /* 0x0000002802287220 */ /* 0x000fe40000410000 */
[--C-:B-1----:R-:W-:Y:S01]  /*111d0*/  FFMA.FTZ R3, R137, c[0x0][0x2d0], -R103.reuse ;  /* 0x0000b40089037a23 */ /* 0x102fe20000010867 */
[----:B------:R-:W-:Y:S01]  /*111e0*/  F2FP.BF16.PACK_AB R137, R212, R213 ;  /* 0x000000d5d489723e */ /* 0x000fe200000010ff */
[----:B------:R-:W-:Y:S02]  /*111f0*/  FMUL.FTZ R41, R2, R41 ;  /* 0x0000002902297220 */ /* 0x000fe40000410000 */
[----:B------:R1:W-:Y:S01]  /*11200*/  MUFU.EX2 R211, R3 ;  /* 0x0000000300d37308 */ /* 0x0003e20000000800 */
[C---:B------:R-:W-:Y:S02]  /*11210*/  FMUL.FTZ R42, R0.reuse, R42 ;  /* 0x0000002a002a7220 */ /* 0x040fe40000410000 */
[----:B------:R-:W-:Y:S02]  /*11220*/  FMUL.FTZ R43, R0, R43 ;  /* 0x0000002b002b7220 */ /* 0x000fe40000410000 */
        /* <DEDUP_REMOVED lines=10> */
[----:B-1----:R-:W-:Y:S02]  /*112d0*/  FFMA.FTZ R3, R143, c[0x0][0x2d0], -R103 ;  /* 0x0000b4008f037a23 */ /* 0x002fe40000010867 */
[----:B------:R-:W-:Y:S01]  /*112e0*/  LDSM.16.MT88.4 R140, [R188+0x2900] ;  /* 0x00290000bc8c783b */ /* 0x000fe20000004200 */
[C---:B------:R-:W-:Y:S01]  /*112f0*/  FMUL.FTZ R54, R0.reuse, R54 ;  /* 0x0000003600367220 */ /* 0x040fe20000410000 */
[----:B------:R-:W1:Y:S01]  /*11300*/  MUFU.EX2 R210, R3 ;  /* 0x0000000300d27308 */ /* 0x000e620000000800 */
        /* <DEDUP_REMOVED lines=11> */
[----:B------:R-:W-:Y:S01]  /*113c0*/  FMUL.FTZ R66, R0, R66 ;  /* 0x0000004200427220 */ /* 0x000fe20000410000 */
[----:B-1----:R-:W-:Y:S01]  /*113d0*/  F2FP.BF16.PACK_AB R139, R210, R211 ;  /* 0x000000d3d28b723e */ /* 0x002fe200000010ff */
[--C-:B------:R-:W-:Y:S02]  /*113e0*/  FFMA.FTZ R3, R145, c[0x0][0x2d0], -R101.reuse ;  /* 0x0000b40091037a23 */ /* 0x100fe40000010865 */
[----:B------:R-:W-:Y:S02]  /*113f0*/  FMUL.FTZ R67, R0, R67 ;  /* 0x0000004300437220 */ /* 0x000fe40000410000 */
[----:B------:R1:W-:Y:S01]  /*11400*/  MUFU.EX2 R209, R3 ;  /* 0x0000000300d17308 */ /* 0x0003e20000000800 */
[C---:B------:R-:W-:Y:S01]  /*11410*/  FMUL.FTZ R68, R2.reuse, R68 ;  /* 0x0000004402447220 */ /* 0x040fe20000410000 */
[C---:B---3--:R-:W-:Y:S05]  /*11420*/  HMMA.16816.F32.BF16 R4, R136.reuse, R12, R4 ;  /* 0x0000000c8804723c */ /* 0x048fea0000041804 */
[C---:B------:R-:W-:Y:S02]  /*11430*/  FMUL.FTZ R69, R2.reuse, R69 ;  /* 0x0000004502457220 */ /* 0x040fe40000410000 */
[C---:B------:R-:W-:Y:S01]  /*11440*/  FMUL.FTZ R12, R2.reuse, R112 ;  /* 0x00000070020c7220 */ /* 0x040fe20000410000 */
[C---:B------:R-:W-:Y:S04]  /*11450*/  HMMA.16816.F32.BF16 R8, R136.reuse, R14, R8 ;  /* 0x0000000e8808723c */ /* 0x040fe80000041808 */
[----:B------:R-:W-:Y:S02]  /*11460*/  FMUL.FTZ R13, R2, R113 ;  /* 0x00000071020d7220 */ /* 0x000fe40000410000 */
[C---:B------:R-:W-:Y:S02]  /*11470*/  FMUL.FTZ R70, R0.reuse, R70 ;  /* 0x0000004600467220 */ /* 0x040fe40000410000 */
[C---:B------:R-:W-:Y:S04]  /*11480*/  FMUL.FTZ R14, R0.reuse, R114 ;  /* 0x00000072000e7220 */ /* 0x040fe80000410000 */
[----:B------:R-:W-:Y:S02]  /*11490*/  FMUL.FTZ R15, R0, R115 ;  /* 0x00000073000f7220 */ /* 0x000fe40000410000 */
[--C-:B-1----:R-:W-:Y:S01]  /*114a0*/  FFMA.FTZ R3, R146, c[0x0][0x2d0], -R101.reuse ;  /* 0x0000b40092037a23 */ /* 0x102fe20000010865 */
[----:B------:R-:W1:Y:S01]  /*114b0*/  LDSM.16.MT88.4 R112, [R186+0x2100] ;  /* 0x00210000ba70783b */ /* 0x000e620000004200 */
[----:B------:R-:W-:Y:S02]  /*114c0*/  FMUL.FTZ R71, R0, R71 ;  /* 0x0000004700477220 */ /* 0x000fe40000410000 */
[----:B------:R3:W1:Y:S01]  /*114d0*/  MUFU.EX2 R208, R3 ;  /* 0x0000000300d07308 */ /* 0x0006620000000800 */
[C---:B----4-:R-:W-:Y:S03]  /*114e0*/  HMMA.16816.F32.BF16 R12, R136.reuse, R20, R12 ;  /* 0x00000014880c723c */ /* 0x050fe6000004180c */
[C---:B------:R-:W-:Y:S02]  /*114f0*/  FMUL.FTZ R72, R2.reuse, R72 ;  /* 0x0000004802487220 */ /* 0x040fe40000410000 */
[C---:B------:R-:W-:Y:S02]  /*11500*/  FMUL.FTZ R73, R2.reuse, R73 ;  /* 0x0000004902497220 */ /* 0x040fe40000410000 */
[C---:B------:R-:W-:Y:S01]  /*11510*/  FMUL.FTZ R20, R2.reuse, R120 ;  /* 0x0000007802147220 */ /* 0x040fe20000410000 */
[C---:B------:R-:W-:Y:S04]  /*11520*/  HMMA.16816.F32.BF16 R16, R136.reuse, R22, R16 ;  /* 0x000000168810723c */ /* 0x040fe80000041810 */
[----:B------:R-:W-:Y:S02]  /*11530*/  FMUL.FTZ R21, R2, R121 ;  /* 0x0000007902157220 */ /* 0x000fe40000410000 */
[C---:B------:R-:W-:Y:S02]  /*11540*/  FMUL.FTZ R74, R0.reuse, R74 ;  /* 0x0000004a004a7220 */ /* 0x040fe40000410000 */
[C---:B------:R-:W-:Y:S04]  /*11550*/  FMUL.FTZ R22, R0.reuse, R122 ;  /* 0x0000007a00167220 */ /* 0x040fe80000410000 */
[C---:B------:R-:W-:Y:S02]  /*11560*/  FMUL.FTZ R23, R0.reuse, R123 ;  /* 0x0000007b00177220 */ /* 0x040fe40000410000 */
[----:B------:R-:W-:Y:S01]  /*11570*/  LDSM.16.MT88.4 R120, [R186+0x900] ;  /* 0x00090000ba78783b */ /* 0x000fe20000004200 */
[--C-:B---3--:R-:W-:Y:S02]  /*11580*/  FFMA.FTZ R3, R147, c[0x0][0x2d0], -R101.reuse ;  /* 0x0000b40093037a23 */ /* 0x108fe40000010865 */
[----:B------:R-:W-:Y:S02]  /*11590*/  FMUL.FTZ R75, R0, R75 ;  /* 0x0000004b004b7220 */ /* 0x000fe40000410000 */
[C---:B-----5:R-:W-:Y:S01]  /*115a0*/  HMMA.16816.F32.BF16 R20, R136.reuse, R28, R20 ;  /* 0x0000001c8814723c */ /* 0x060fe20000041814 */
[----:B------:R3:W-:Y:S02]  /*115b0*/  MUFU.EX2 R207, R3 ;  /* 0x0000000300cf7308 */ /* 0x0007e40000000800 */
[----:B------:R-:W-:Y:S01]  /*115c0*/  LDSM.16.MT88.4 R144, [R186+0x3900] ;  /* 0x00390000ba90783b */ /* 0x000fe20000004200 */
[C---:B------:R-:W-:Y:S02]  /*115d0*/  FMUL.FTZ R76, R2.reuse, R76 ;  /* 0x0000004c024c7220 */ /* 0x040fe40000410000 */
[C---:B------:R-:W-:Y:S02]  /*115e0*/  FMUL.FTZ R77, R2.reuse, R77 ;  /* 0x0000004d024d7220 */ /* 0x040fe40000410000 */
[C---:B------:R-:W-:Y:S04]  /*115f0*/  HMMA.16816.F32.BF16 R24, R136.reuse, R30, R24 ;  /* 0x0000001e8818723c */ /* 0x040fe80000041818 */
[C---:B------:R-:W-:Y:S02]  /*11600*/  FMUL.FTZ R28, R2.reuse, R128 ;  /* 0x00000080021c7220 */ /* 0x040fe40000410000 */
[----:B------:R-:W-:Y:S02]  /*11610*/  FMUL.FTZ R29, R2, R129 ;  /* 0x00000081021d7220 */ /* 0x000fe40000410000 */
[C---:B------:R-:W-:Y:S04]  /*11620*/  FMUL.FTZ R30, R0.reuse, R130 ;  /* 0x00000082001e7220 */ /* 0x040fe80000410000 */
[C---:B------:R-:W-:Y:S02]  /*11630*/  FMUL.FTZ R31, R0.reuse, R131 ;  /* 0x00000083001f7220 */ /* 0x040fe40000410000 */
[----:B------:R-:W-:Y:S01]  /*11640*/  LDSM.16.MT88.4 R128, [R185+0x2900] ;  /* 0x00290000b980783b */ /* 0x000fe20000004200 */
[----:B------:R-:W-:Y:S02]  /*11650*/  FMUL.FTZ R78, R0, R78 ;  /* 0x0000004e004e7220 */ /* 0x000fe40000410000 */
[----:B---3--:R-:W-:Y:S02]  /*11660*/  FFMA.FTZ R3, R148, c[0x0][0x2d0], -R101 ;  /* 0x0000b40094037a23 */ /* 0x008fe40000010865 */
[C---:B--2---:R-:W-:Y:S02]  /*11670*/  HMMA.16816.F32.BF16 R28, R136.reuse, R104, R28 ;  /* 0x00000068881c723c */ /* 0x044fe4000004181c */
[----:B------:R2:W-:Y:S01]  /*11680*/  MUFU.EX2 R206, R3 ;  /* 0x0000000300ce7308 */ /* 0x0005e20000000800 */
[----:B------:R-:W-:Y:S02]  /*11690*/  FMUL.FTZ R79, R0, R79 ;  /* 0x0000004f004f7220 */ /* 0x000fe40000410000 */
[C---:B------:R-:W-:Y:S02]  /*116a0*/  FMUL.FTZ R80, R2.reuse, R80 ;  /* 0x0000005002507220 */ /* 0x040fe40000410000 */
[----:B------:R-:W-:Y:S01]  /*116b0*/  FMUL.FTZ R81, R2, R81 ;  /* 0x0000005102517220 */ /* 0x000fe20000410000 */
        /* <DEDUP_REMOVED lines=8> */
[----:B------:R-:W4:Y:S03]  /*11740*/  LDSM.16.MT88.4 R108, [R187+0x2100] ;  /* 0x00210000bb6c783b */ /* 0x000f260000004200 */
[--C-:B--2---:R-:W-:Y:S02]  /*11750*/  FFMA.FTZ R3, R149, c[0x0][0x2d0], -R103.reuse ;  /* 0x0000b40095037a23 */ /* 0x104fe40000010867 */
[C---:B------:R-:W-:Y:S02]  /*11760*/  FMUL.FTZ R86, R0.reuse, R86 ;  /* 0x0000005600567220 */ /* 0x040fe40000410000 */
[C---:B-1----:R-:W-:Y:S01]  /*11770*/  HMMA.16816.F32.BF16 R44, R136.reuse, R112, R44 ;  /* 0x00000070882c723c */ /* 0x042fe2000004182c */
[----:B------:R1:W-:Y:S03]  /*11780*/  MUFU.EX2 R183, R3 ;  /* 0x0000000300b77308 */ /* 0x0003e60000000800 */
[----:B------:R-:W-:Y:S02]  /*11790*/  FMUL.FTZ R87, R0, R87 ;  /* 0x0000005700577220 */ /* 0x000fe40000410000 */
[C---:B------:R-:W-:Y:S02]  /*117a0*/  FMUL.FTZ R88, R2.reuse, R88 ;  /* 0x0000005802587220 */ /* 0x040fe40000410000 */
[C---:B------:R-:W-:Y:S01]  /*117b0*/  HMMA.16816.F32.BF16 R48, R136.reuse, R114, R48 ;  /* 0x000000728830723c */ /* 0x040fe20000041830 */
[----:B------:R-:W2:Y:S03]  /*117c0*/  LDSM.16.MT88.4 R112, [R185+0x4100] ;  /* 0x00410000b970783b */ /* 0x000ea60000004200 */
[----:B------:R-:W-:Y:S02]  /*117d0*/  FMUL.FTZ R89, R2, R89 ;  /* 0x0000005902597220 */ /* 0x000fe40000410000 */
[C---:B------:R-:W-:Y:S02]  /*117e0*/  FMUL.FTZ R90, R0.reuse, R90 ;  /* 0x0000005a005a7220 */ /* 0x040fe40000410000 */
[----:B------:R-:W-:Y:S01]  /*117f0*/  FMUL.FTZ R91, R0, R91 ;  /* 0x0000005b005b7220 */ /* 0x000fe20000410000 */
[C---:B---3--:R-:W-:Y:S03]  /*11800*/  HMMA.16816.F32.BF16 R52, R136.reuse, R104, R52 ;  /* 0x000000688834723c */ /* 0x048fe60000041834 */
[C---:B------:R-:W-:Y:S02]  /*11810*/  FMUL.FTZ R92, R2.reuse, R92 ;  /* 0x0000005c025c7220 */ /* 0x040fe40000410000 */
[----:B------:R-:W-:Y:S02]  /*11820*/  FMUL.FTZ R93, R2, R93 ;  /* 0x0000005d025d7220 */ /* 0x000fe40000410000 */
[C---:B------:R-:W-:Y:S01]  /*11830*/  FMUL.FTZ R94, R0.reuse, R94 ;  /* 0x0000005e005e7220 */ /* 0x040fe20000410000 */
[C---:B------:R-:W-:Y:S01]  /*11840*/  HMMA.16816.F32.BF16 R56, R136.reuse, R106, R56 ;  /* 0x0000006a8838723c */ /* 0x040fe20000041838 */
[----:B------:R-:W3:Y:S03]  /*11850*/  LDSM.16.MT88.4 R104, [R186+0x4100] ;  /* 0x00410000ba68783b */ /* 0x000ee60000004200 */
[----:B-1----:R-:W-:Y:S02]  /*11860*/  FFMA.FTZ R3, R151, c[0x0][0x2d0], -R103 ;  /* 0x0000b40097037a23 */ /* 0x002fe40000010867 */
[----:B------:R-:W-:Y:S02]  /*11870*/  FMUL.FTZ R95, R0, R95 ;  /* 0x0000005f005f7220 */ /* 0x000fe40000410000 */
[C---:B----4-:R-:W-:Y:S01]  /*11880*/  HMMA.16816.F32.BF16 R60, R136.reuse, R108, R60 ;  /* 0x0000006c883c723c */ /* 0x050fe2000004183c */
[----:B------:R1:W4:Y:S03]  /*11890*/  MUFU.EX2 R182, R3 ;  /* 0x0000000300b67308 */ /* 0x0003260000000800 */
[C---:B------:R-:W-:Y:S02]  /*118a0*/  FMUL.FTZ R96, R2.reuse, R96 ;  /* 0x0000006002607220 */ /* 0x040fe40000410000 */
[----:B------:R-:W-:Y:S02]  /*118b0*/  FMUL.FTZ R97, R2, R97 ;  /* 0x0000006102617220 */ /* 0x000fe40000410000 */
[C---:B------:R-:W-:Y:S01]  /*118c0*/  HMMA.16816.F32.BF16 R64, R136.reuse, R110, R64 ;  /* 0x0000006e8840723c */ /* 0x040fe20000041840 */
[----:B------:R-:W5:Y:S03]  /*118d0*/  LDSM.16.MT88.4 R108, [R188+0x4100] ;  /* 0x00410000bc6c783b */ /* 0x000f660000004200 */
[C---:B------:R-:W-:Y:S02]  /*118e0*/  FMUL.FTZ R98, R0.reuse, R98 ;  /* 0x0000006200627220 */ /* 0x040fe40000410000 */
[----:B------:R-:W-:Y:S02]  /*118f0*/  FMUL.FTZ R99, R0, R99 ;  /* 0x0000006300637220 */ /* 0x000fe40000410000 */
[C---:B--2---:R-:W-:Y:S04]  /*11900*/  HMMA.16816.F32.BF16 R68, R136.reuse, R112, R68 ;  /* 0x000000708844723c */ /* 0x044fe80000041844 */
[----:B------:R-:W-:Y:S02]  /*11910*/  FFMA.FTZ R2, R2, R220, R215 ;  /* 0x000000dc02027223 */ /* 0x000fe400000100d7 */
[----:B------:R-:W-:Y:S02]  /*11920*/  FFMA.FTZ R0, R0, R221, R213 ;  /* 0x000000dd00007223 */ /* 0x000fe400000100d5 */
[C---:B------:R-:W-:Y:S01]  /*11930*/  HMMA.16816.F32.BF16 R72, R136.reuse, R114, R72 ;  /* 0x000000728848723c */ /* 0x040fe20000041848 */
[----:B------:R-:W2:Y:S03]  /*11940*/  LDSM.16.MT88.4 R112, [R187+0x4100] ;  /* 0x00410000bb70783b */ /* 0x000ea60000004200 */
[--C-:B-1----:R-:W-:Y:S04]  /*11950*/  FFMA.FTZ R3, R150, c[0x0][0x2d0], -R103.reuse ;  /* 0x0000b40096037a23 */ /* 0x102fe80000010867 */
[----:B------:R1:W-:Y:S01]  /*11960*/  MUFU.EX2 R181, R3 ;  /* 0x0000000300b57308 */ /* 0x0003e20000000800 */
[C---:B---3--:R-:W-:Y:S01]  /*11970*/  HMMA.16816.F32.BF16 R76, R136.reuse, R104, R76 ;  /* 0x00000068884c723c */ /* 0x048fe2000004184c */
[----:B------:R-:W-:Y:S06]  /*11980*/  LDSM.16.MT88.4 R148, [R188+0x3900] ;  /* 0x00390000bc94783b */ /* 0x000fec0000004200 */
[----:B------:R-:W-:Y:S01]  /*11990*/  F2FP.BF16.PACK_AB R104, R208, R209 ;  /* 0x000000d1d068723e */ /* 0x000fe200000010ff */
[C---:B------:R-:W-:Y:S04]  /*119a0*/  HMMA.16816.F32.BF16 R80, R136.reuse, R106, R80 ;  /* 0x0000006a8850723c */ /* 0x040fe80000041850 */
[----:B----4-:R-:W-:Y:S03]  /*119b0*/  F2FP.BF16.PACK_AB R105, R182, R183 ;  /* 0x000000b7b669723e */ /* 0x010fe600000010ff */
[----:B------:R-:W-:Y:S01]  /*119c0*/  F2FP.BF16.PACK_AB R106, R206, R207 ;  /* 0x000000cfce6a723e */ /* 0x000fe200000010ff */
[C---:B-----5:R-:W-:Y:S04]  /*119d0*/  HMMA.16816.F32.BF16 R84, R136.reuse, R108, R84 ;  /* 0x0000006c8854723c */ /* 0x060fe80000041854 */
[----:B-1----:R-:W-:Y:S04]  /*119e0*/  FFMA.FTZ R3, R152, c[0x0][0x2d0], -R103 ;  /* 0x0000b40098037a23 */ /* 0x002fe80000010867 */
[C---:B------:R-:W-:Y:S01]  /*119f0*/  HMMA.16816.F32.BF16 R88, R136.reuse, R110, R88 ;  /* 0x0000006e8858723c */ /* 0x040fe20000041858 */
[----:B------:R-:W1:Y:S01]  /*11a00*/  LDSM.16.MT88.4 R108, [R188+0x900] ;  /* 0x00090000bc6c783b */ /* 0x000e620000004200 */
[----:B------:R3:W4:Y:S06]  /*11a10*/  MUFU.EX2 R180, R3 ;  /* 0x0000000300b47308 */ /* 0x00072c0000000800 */
[C---:B--2---:R-:W-:Y:S08]  /*11a20*/  HMMA.16816.F32.BF16 R92, R136.reuse, R112, R92 ;  /* 0x00000070885c723c */ /* 0x044ff0000004185c */
[----:B------:R-:W-:Y:S01]  /*11a30*/  HMMA.16816.F32.BF16 R96, R136, R114, R96 ;  /* 0x000000728860723c */ /* 0x000fe20000041860 */
[----:B------:R-:W2:Y:S08]  /*11a40*/  LDSM.16.MT88.4 R112, [R187+0x2900] ;  /* 0x00290000bb70783b */ /* 0x000eb00000004200 */
[----:B------:R-:W-:Y:S03]  /*11a50*/  LDSM.16.MT88.4 R136, [R188+0x3100] ;  /* 0x00310000bc88783b */ /* 0x000fe60000004200 */
[--C-:B---3--:R-:W-:Y:S01]  /*11a60*/  FFMA.FTZ R3, R153, c[0x0][0x2d0], -R101.reuse ;  /* 0x0000b40099037a23 */ /* 0x108fe20000010865 */
[----:B----4-:R-:W-:Y:S03]  /*11a70*/  F2FP.BF16.PACK_AB R107, R180, R181 ;  /* 0x000000b5b46b723e */ /* 0x010fe600000010ff */
[----:B------:R3:W-:Y:S04]  /*11a80*/  MUFU.EX2 R179, R3 ;  /* 0x0000000300b37308 */ /* 0x0007e80000000800 */
[C---:B------:R-:W-:Y:S08]  /*11a90*/  HMMA.16816.F32.BF16 R4, R104.reuse, R116, R4 ;  /* 0x000000746804723c */ /* 0x040ff00000041804 */
[C---:B------:R-:W-:Y:S01]  /*11aa0*/  HMMA.16816.F32.BF16 R8, R104.reuse, R118, R8 ;  /* 0x000000766808723c */ /* 0x040fe20000041808 */
[----:B------:R-:W-:Y:S07]  /*11ab0*/  LDSM.16.MT88.4 R116, [R186+0x4900] ;  /* 0x00490000ba74783b */ /* 0x000fee0000004200 */
[C---:B------:R-:W-:Y:S04]  /*11ac0*/  HMMA.16816.F32.BF16 R12, R104.reuse, R120, R12 ;  /* 0x00000078680c723c */ /* 0x040fe8000004180c */
[--C-:B---3--:R-:W-:Y:S04]  /*11ad0*/  FFMA.FTZ R3, R156, c[0x0][0x2d0], -R101.reuse ;  /* 0x0000b4009c037a23 */ /* 0x108fe80000010865 */
[C---:B------:R-:W-:Y:S01]  /*11ae0*/  HMMA.16816.F32.BF16 R16, R104.reuse, R122, R16 ;  /* 0x0000007a6810723c */ /* 0x040fe20000041810 */
[----:B------:R3:W4:Y:S01]  /*11af0*/  MUFU.EX2 R178, R3 ;  /* 0x0000000300b27308 */ /* 0x0007220000000800 */
[----:B------:R-:W-:Y:S06]  /*11b00*/  LDSM.16.MT88.4 R120, [R188+0x4900] ;  /* 0x00490000bc78783b */ /* 0x000fec0000004200 */
[C---:B-1----:R-:W-:Y:S08]  /*11b10*/  HMMA.16816.F32.BF16 R20, R104.reuse, R108, R20 ;  /* 0x0000006c6814723c */ /* 0x042ff00000041814 */
[C---:B------:R-:W-:Y:S01]  /*11b20*/  HMMA.16816.F32.BF16 R24, R104.reuse, R110, R24 ;  /* 0x0000006e6818723c */ /* 0x040fe20000041818 */
[----:B------:R-:W1:Y:S07]  /*11b30*/  LDSM.16.MT88.4 R108, [R185+0x4900] ;  /* 0x00490000b96c783b */ /* 0x000e6e0000004200 */
[C---:B------:R-:W-:Y:S04]  /*11b40*/  HMMA.16816.F32.BF16 R28, R104.reuse, R124, R28 ;  /* 0x0000007c681c723c */ /* 0x040fe8000004181c */
[--C-:B---3--:R-:W-:Y:S04]  /*11b50*/  FFMA.FTZ R3, R154, c[0x0][0x2d0], -R101.reuse ;  /* 0x0000b4009a037a23 */ /* 0x108fe80000010865 */
[C---:B------:R-:W-:Y:S01]  /*11b60*/  HMMA.16816.F32.BF16 R32, R104.reuse, R126, R32 ;  /* 0x0000007e6820723c */ /* 0x040fe20000041820 */
[----:B------:R3:W-:Y:S01]  /*11b70*/  MUFU.EX2 R177, R3 ;  /* 0x0000000300b17308 */ /* 0x0007e20000000800 */
[----:B------:R-:W-:Y:S06]  /*11b80*/  LDSM.16.MT88.4 R124, [R186+0x1100] ;  /* 0x00110000ba7c783b */ /* 0x000fec0000004200 */
[C---:B------:R-:W-:Y:S08]  /*11b90*/  HMMA.16816.F32.BF16 R36, R104.reuse, R128, R36 ;  /* 0x000000806824723c */ /* 0x040ff00000041824 */
[C---:B------:R-:W-:Y:S01]  /*11ba0*/  HMMA.16816.F32.BF16 R40, R104.reuse, R130, R40 ;  /* 0x000000826828723c */ /* 0x040fe20000041828 */
[----:B------:R-:W-:Y:S07]  /*11bb0*/  LDSM.16.MT88.4 R128, [R187+0x1100] ;  /* 0x00110000bb80783b */ /* 0x000fee0000004200 */
[C---:B------:R-:W-:Y:S04]  /*11bc0*/  HMMA.16816.F32.BF16 R44, R104.reuse, R132, R44 ;  /* 0x00000084682c723c */ /* 0x040fe8000004182c */
[----:B---3--:R-:W-:Y:S02]  /*11bd0*/  FFMA.FTZ R3, R155, c[0x0][0x2d0], -R101 ;  /* 0x0000b4009b037a23 */ /* 0x008fe40000010865 */
[----:B------:R-:W-:Y:S02]  /*11be0*/  LDSM.16.MT88.4 R152, [R187+0x3900] ;  /* 0x00390000bb98783b */ /* 0x000fe40000004200 */
[C---:B------:R-:W-:Y:S01]  /*11bf0*/  HMMA.16816.F32.BF16 R48, R104.reuse, R134, R48 ;  /* 0x000000866830723c */ /* 0x040fe20000041830 */
[----:B------:R3:W5:Y:S05]  /*11c00*/  MUFU.EX2 R176, R3 ;  /* 0x0000000300b07308 */ /* 0x00076a0000000800 */
[----:B------:R-:W-:Y:S02]  /*11c10*/  LDSM.16.MT88.4 R132, [R186+0x3100] ;  /* 0x00310000ba84783b */ /* 0x000fe40000004200 */
[C---:B------:R-:W-:Y:S08]  /*11c20*/  HMMA.16816.F32.BF16 R52, R104.reuse, R140, R52 ;  /* 0x0000008c6834723c */ /* 0x040ff00000041834 */
[C---:B------:R-:W-:Y:S01]  /*11c30*/  HMMA.16816.F32.BF16 R56, R104.reuse, R142, R56 ;  /* 0x0000008e6838723c */ /* 0x040fe20000041838 */
[----:B------:R-:W-:Y:S07]  /*11c40*/  LDSM.16.MT88.4 R140, [R185+0x3900] ;  /* 0x00390000b98c783b */ /* 0x000fee0000004200 */
[C---:B--2---:R-:W-:Y:S04]  /*11c50*/  HMMA.16816.F32.BF16 R60, R104.reuse, R112, R60 ;  /* 0x00000070683c723c */ /* 0x044fe8000004183c */
[--C-:B---3--:R-:W-:Y:S04]  /*11c60*/  FFMA.FTZ R3, R158, c[0x0][0x2d0], -R103.reuse ;  /* 0x0000b4009e037a23 */ /* 0x108fe80000010867 */
[C---:B------:R-:W-:Y:S01]  /*11c70*/  HMMA.16816.F32.BF16 R64, R104.reuse, R114, R64 ;  /* 0x000000726840723c */ /* 0x040fe20000041840 */
[----:B------:R2:W-:Y:S01]  /*11c80*/  MUFU.EX2 R175, R3 ;  /* 0x0000000300af7308 */ /* 0x0005e20000000800 */
[----:B------:R-:W3:Y:S06]  /*11c90*/  LDSM.16.MT88.4 R112, [R187+0x4900] ;  /* 0x00490000bb70783b */ /* 0x000eec0000004200 */
[C---:B-1----:R-:W-:Y:S08]  /*11ca0*/  HMMA.16816.F32.BF16 R68, R104.reuse, R108, R68 ;  /* 0x0000006c6844723c */ /* 0x042ff00000041844 */
[C---:B------:R-:W-:Y:S01]  /*11cb0*/  HMMA.16816.F32.BF16 R72, R104.reuse, R110, R72 ;  /* 0x0000006e6848723c */ /* 0x040fe20000041848 */
[----:B------:R-:W1:Y:S07]  /*11cc0*/  LDSM.16.MT88.4 R108, [R185+0x1100] ;  /* 0x00110000b96c783b */ /* 0x000e6e0000004200 */
[C---:B------:R-:W-:Y:S04]  /*11cd0*/  HMMA.16816.F32.BF16 R76, R104.reuse, R116, R76 ;  /* 0x00000074684c723c */ /* 0x040fe8000004184c */
[--C-:B--2---:R-:W-:Y:S04]  /*11ce0*/  FFMA.FTZ R3, R159, c[0x0][0x2d0], -R103.reuse ;  /* 0x0000b4009f037a23 */ /* 0x104fe80000010867 */
[C---:B------:R-:W-:Y:S01]  /*11cf0*/  HMMA.16816.F32.BF16 R80, R104.reuse, R118, R80 ;  /* 0x000000766850723c */ /* 0x040fe20000041850 */
[----:B------:R2:W1:Y:S01]  /*11d00*/  MUFU.EX2 R174, R3 ;  /* 0x0000000300ae7308 */ /* 0x0004620000000800 */
[----:B------:R-:W1:Y:S06]  /*11d10*/  LDSM.16.MT88.4 R116, [R188+0x1100] ;  /* 0x00110000bc74783b */ /* 0x000e6c0000004200 */
[C---:B------:R-:W-:Y:S08]  /*11d20*/  HMMA.16816.F32.BF16 R84, R104.reuse, R120, R84 ;  /* 0x000000786854723c */ /* 0x040ff00000041854 */
[C---:B------:R-:W-:Y:S01]  /*11d30*/  HMMA.16816.F32.BF16 R88, R104.reuse, R122, R88 ;  /* 0x0000007a6858723c */ /* 0x040fe20000041858 */
[----:B------:R-:W1:Y:S07]  /*11d40*/  LDSM.16.MT88.4 R120, [R185+0x3100] ;  /* 0x00310000b978783b */ /* 0x000e6e0000004200 */
[C---:B---3--:R-:W-:Y:S04]  /*11d50*/  HMMA.16816.F32.BF16 R92, R104.reuse, R112, R92 ;  /* 0x00000070685c723c */ /* 0x048fe8000004185c */
[--C-:B--2---:R-:W-:Y:S02]  /*11d60*/  FFMA.FTZ R3, R157, c[0x0][0x2d0], -R103.reuse ;  /* 0x0000b4009d037a23 */ /* 0x104fe40000010867 */
[----:B------:R-:W-:Y:S02]  /*11d70*/  LDSM.16.MT88.4 R156, [R185+0x5900] ;  /* 0x00590000b99c783b */ /* 0x000fe40000004200 */
[----:B------:R-:W-:Y:S01]  /*11d80*/  HMMA.16816.F32.BF16 R96, R104, R114, R96 ;  /* 0x000000726860723c */ /* 0x000fe20000041860 */
[----:B------:R2:W-:Y:S05]  /*11d90*/  MUFU.EX2 R173, R3 ;  /* 0x0000000300ad7308 */ /* 0x0005ea0000000800 */
[----:B------:R-:W-:Y:S01]  /*11da0*/  LDSM.16.MT88.4 R112, [R185+0x5100] ;  /* 0x00510000b970783b */ /* 0x000fe20000004200 */
[----:B----4-:R-:W-:Y:S02]  /*11db0*/  F2FP.BF16.PACK_AB R104, R178, R179 ;  /* 0x000000b3b268723e */ /* 0x010fe400000010ff */
[----:B-----5:R-:W-:Y:S03]  /*11dc0*/  F2FP.BF16.PACK_AB R106, R176, R177 ;  /* 0x000000b1b06a723e */ /* 0x020fe600000010ff */
[----:B-1----:R-:W-:Y:S01]  /*11dd0*/  F2FP.BF16.PACK_AB R105, R174, R175 ;  /* 0x000000afae69723e */ /* 0x002fe200000010ff */
[----:B--2---:R-:W-:Y:S04]  /*11de0*/  FFMA.FTZ R3, R160, c[0x0][0x2d0], -R103 ;  /* 0x0000b400a0037a23 */ /* 0x004fe80000010867 */
[----:B------:R1:W2:Y:S02]  /*11df0*/  MUFU.EX2 R172, R3 ;  /* 0x0000000300ac7308 */ /* 0x0002a40000000800 */
[--C-:B-1----:R-:W-:Y:S01]  /*11e00*/  FFMA.FTZ R3, R161, c[0x0][0x2d0], -R101.reuse ;  /* 0x0000b400a1037a23 */ /* 0x102fe20000010865 */
[----:B--2---:R-:W-:Y:S07]  /*11e10*/  F2FP.BF16.PACK_AB R107, R172, R173 ;  /* 0x000000adac6b723e */ /* 0x004fee00000010ff */
[----:B------:R1:W-:Y:S01]  /*11e20*/  MUFU.EX2 R171, R3 ;  /* 0x0000000300ab7308 */ /* 0x0003e20000000800 */
[C---:B------:R-:W-:Y:S08]  /*11e30*/  HMMA.16816.F32.BF16 R4, R104.reuse, R108, R4 ;  /* 0x0000006c6804723c */ /* 0x040ff00000041804 */
[C---:B------:R-:W-:Y:S01]  /*11e40*/  HMMA.16816.F32.BF16 R8, R104.reuse, R110, R8 ;  /* 0x0000006e6808723c */ /* 0x040fe20000041808 */
[----:B------:R-:W2:Y:S07]  /*11e50*/  LDSM.16.MT88.4 R108, [R187+0x3100] ;  /* 0x00310000bb6c783b */ /* 0x000eae0000004200 */
[C---:B------:R-:W-:Y:S04]  /*11e60*/  HMMA.16816.F32.BF16 R12, R104.reuse, R124, R12 ;  /* 0x0000007c680c723c */ /* 0x040fe8000004180c */
[--C-:B-1----:R-:W-:Y:S04]  /*11e70*/  FFMA.FTZ R3, R163, c[0x0][0x2d0], -R101.reuse ;  /* 0x0000b400a3037a23 */ /* 0x102fe80000010865 */
[C---:B------:R-:W-:Y:S01]  /*11e80*/  HMMA.16816.F32.BF16 R16, R104.reuse, R126, R16 ;  /* 0x0000007e6810723c */ /* 0x040fe20000041810 */
[----:B------:R1:W3:Y:S01]  /*11e90*/  MUFU.EX2 R170, R3 ;  /* 0x0000000300aa7308 */ /* 0x0002e20000000800 */
[----:B------:R-:W-:Y:S06]  /*11ea0*/  LDSM.16.MT88.4 R124, [R188+0x1900] ;  /* 0x00190000bc7c783b */ /* 0x000fec0000004200 */
[C---:B------:R-:W-:Y:S08]  /*11eb0*/  HMMA.16816.F32.BF16 R20, R104.reuse, R116, R20 ;  /* 0x000000746814723c */ /* 0x040ff00000041814 */
[C---:B------:R-:W-:Y:S01]  /*11ec0*/  HMMA.16816.F32.BF16 R24, R104.reuse, R118, R24 ;  /* 0x000000766818723c */ /* 0x040fe20000041818 */
[----:B------:R-:W4:Y:S07]  /*11ed0*/  LDSM.16.MT88.4 R116, [R186+0x5100] ;  /* 0x00510000ba74783b */ /* 0x000f2e0000004200 */
[C---:B------:R-:W-:Y:S04]  /*11ee0*/  HMMA.16816.F32.BF16 R28, R104.reuse, R128, R28 ;  /* 0x00000080681c723c */ /* 0x040fe8000004181c */
[--C-:B-1----:R-:W-:Y:S04]  /*11ef0*/  FFMA.FTZ R3, R162, c[0x0][0x2d0], -R101.reuse ;  /* 0x0000b400a2037a23 */ /* 0x102fe80000010865 */
[C---:B------:R-:W-:Y:S01]  /*11f00*/  HMMA.16816.F32.BF16 R32, R104.reuse, R130, R32 ;  /* 0x000000826820723c */ /* 0x040fe20000041820 */
[----:B------:R1:W-:Y:S07]  /*11f10*/  MUFU.EX2 R169, R3 ;  /* 0x0000000300a97308 */ /* 0x0003ee0000000800 */
[C---:B------:R-:W-:Y:S08]  /*11f20*/  HMMA.16816.F32.BF16 R36, R104.reuse, R120, R36 ;  /* 0x000000786824723c */ /* 0x040ff00000041824 */
[C---:B------:R-:W-:Y:S01]  /*11f30*/  HMMA.16816.F32.BF16 R40, R104.reuse, R122, R40 ;  /* 0x0000007a6828723c */ /* 0x040fe20000041828 */
[----:B------:R-:W5:Y:S07]  /*11f40*/  LDSM.16.MT88.4 R120, [R188+0x5100] ;  /* 0x00510000bc78783b */ /* 0x000f6e0000004200 */
[C---:B------:R-:W-:Y:S04]  /*11f50*/  HMMA.16816.F32.BF16 R44, R104.reuse, R132, R44 ;  /* 0x00000084682c723c */ /* 0x040fe8000004182c */
[----:B-1----:R-:W-:Y:S04]  /*11f60*/  FFMA.FTZ R3, R164, c[0x0][0x2d0], -R101 ;  /* 0x0000b400a4037a23 */ /* 0x002fe80000010865 */
[C---:B------:R-:W-:Y:S01]  /*11f70*/  HMMA.16816.F32.BF16 R48, R104.reuse, R134, R48 ;  /* 0x000000866830723c */ /* 0x040fe20000041830 */
[----:B------:R1:W1:Y:S01]  /*11f80*/  MUFU.EX2 R163, R3 ;  /* 0x0000000300a37308 */ /* 0x0002620000000800 */
[----:B------:R-:W-:Y:S06]  /*11f90*/  LDSM.16.MT88.4 R132, [R187+0x1900] ;  /* 0x00190000bb84783b */ /* 0x000fec0000004200 */
[C---:B------:R-:W-:Y:S07]  /*11fa0*/  HMMA.16816.F32.BF16 R52, R104.reuse, R136, R52 ;  /* 0x000000886834723c */ /* 0x040fee0000041834 */
[----:B---3--:R-:W-:Y:S01]  /*11fb0*/  F2FP.BF16.PACK_AB R136, R170, R171 ;  /* 0x000000abaa88723e */ /* 0x008fe200000010ff */
[C---:B------:R-:W-:Y:S08]  /*11fc0*/  HMMA.16816.F32.BF16 R56, R104.reuse, R138, R56 ;  /* 0x0000008a6838723c */ /* 0x040ff00000041838 */
[C---:B--2---:R-:W-:Y:S04]  /*11fd0*/  HMMA.16816.F32.BF16 R60, R104.reuse, R108, R60 ;  /* 0x0000006c683c723c */ /* 0x044fe8000004183c */
[--C-:B-1----:R-:W-:Y:S01]  /*11fe0*/  FFMA.FTZ R3, R165, c[0x0][0x2d0], -R103.reuse ;  /* 0x0000b400a5037a23 */ /* 0x102fe20000010867 */
[----:B------:R-:W-:Y:S03]  /*11ff0*/  F2FP.BF16.PACK_AB R138, R163, R169 ;  /* 0x000000a9a38a723e */ /* 0x000fe600000010ff */
[C---:B------:R-:W-:Y:S01]  /*12000*/  HMMA.16816.F32.BF16 R64, R104.reuse, R110, R64 ;  /* 0x0000006e6840723c */ /* 0x040fe20000041840 */
[----:B------:R1:W-:Y:S01]  /*12010*/  MUFU.EX2 R162, R3 ;  /* 0x0000000300a27308 */ /* 0x0003e20000000800 */
[----:B------:R-:W2:Y:S06]  /*12020*/  LDSM.16.MT88.4 R108, [R187+0x5100] ;  /* 0x00510000bb6c783b */ /* 0x000eac0000004200 */
[C---:B------:R-:W-:Y:S08]  /*12030*/  HMMA.16816.F32.BF16 R68, R104.reuse, R112, R68 ;  /* 0x000000706844723c */ /* 0x040ff00000041844 */
[C---:B------:R-:W-:Y:S01]  /*12040*/  HMMA.16816.F32.BF16 R72, R104.reuse, R114, R72 ;  /* 0x000000726848723c */ /* 0x040fe20000041848 */
[----:B------:R-:W3:Y:S07]  /*12050*/  LDSM.16.MT88.4 R112, [R185+0x1900] ;  /* 0x00190000b970783b */ /* 0x000eee0000004200 */
[C---:B----4-:R-:W-:Y:S04]  /*12060*/  HMMA.16816.F32.BF16 R76, R104.reuse, R116, R76 ;  /* 0x00000074684c723c */ /* 0x050fe8000004184c */
[--C-:B-1----:R-:W-:Y:S04]  /*12070*/  FFMA.FTZ R3, R167, c[0x0][0x2d0], -R103.reuse ;  /* 0x0000b400a7037a23 */ /* 0x102fe80000010867 */
[C---:B------:R-:W-:Y:S01]  /*12080*/  HMMA.16816.F32.BF16 R80, R104.reuse, R118, R80 ;  /* 0x000000766850723c */ /* 0x040fe20000041850 */
[----:B------:R1:W4:Y:S01]  /*12090*/  MUFU.EX2 R161, R3 ;  /* 0x0000000300a17308 */ /* 0x0003220000000800 */
[----:B------:R-:W3:Y:S06]  /*120a0*/  LDSM.16.MT88.4 R116, [R186+0x1900] ;  /* 0x00190000ba74783b */ /* 0x000eec0000004200 */
[C---:B-----5:R-:W-:Y:S08]  /*120b0*/  HMMA.16816.F32.BF16 R84, R104.reuse, R120, R84 ;  /* 0x000000786854723c */ /* 0x060ff00000041854 */
[C---:B------:R-:W-:Y:S08]  /*120c0*/  HMMA.16816.F32.BF16 R88, R104.reuse, R122, R88 ;  /* 0x0000007a6858723c */ /* 0x040ff00000041858 */
[C---:B--2---:R-:W-:Y:S04]  /*120d0*/  HMMA.16816.F32.BF16 R92, R104.reuse, R108, R92 ;  /* 0x0000006c685c723c */ /* 0x044fe8000004185c */
[--C-:B-1----:R-:W-:Y:S01]  /*120e0*/  FFMA.FTZ R3, R166, c[0x0][0x2d0], -R103.reuse ;  /* 0x0000b400a6037a23 */ /* 0x102fe20000010867 */
[----:B----4-:R-:W-:Y:S03]  /*120f0*/  F2FP.BF16.PACK_AB R137, R161, R162 ;  /* 0x000000a2a189723e */ /* 0x010fe600000010ff */
[----:B------:R-:W-:Y:S01]  /*12100*/  HMMA.16816.F32.BF16 R96, R104, R110, R96 ;  /* 0x0000006e6860723c */ /* 0x000fe20000041860 */
[----:B------:R1:W-:Y:S03]  /*12110*/  MUFU.EX2 R160, R3 ;  /* 0x0000000300a07308 */ /* 0x0003e60000000800 */
[----:B-1----:R-:W-:Y:S01]  /*12120*/  FFMA.FTZ R3, R168, c[0x0][0x2d0], -R103 ;  /* 0x0000b400a8037a23 */ /* 0x002fe20000010867 */
[----:B------:R-:W-:Y:S06]  /*12130*/  MOV R103, R100 ;  /* 0x0000006400677202 */ /* 0x000fec0000000f00 */
[----:B------:R-:W1:Y:S02]  /*12140*/  MUFU.EX2 R101, R3 ;  /* 0x0000000300657308 */ /* 0x000e640000000800 */
[----:B-1----:R-:W-:Y:S01]  /*12150*/  F2FP.BF16.PACK_AB R139, R101, R160 ;  /* 0x000000a0658b723e */ /* 0x002fe200000010ff */
[----:B------:R-:W-:Y:S02]  /*12160*/  FADD.FTZ R3, R218, R2 ;  /* 0x00000002da037221 */ /* 0x000fe40000010000 */
[----:B------:R-:W-:Y:S02]  /*12170*/  FADD.FTZ R2, R212, R0 ;  /* 0x00000000d4027221 */ /* 0x000fe40000010000 */
[----:B------:R-:W-:Y:S02]  /*12180*/  FADD.FTZ R0, R217, R3 ;  /* 0x00000003d9007221 */ /* 0x000fe40000010000 */
[C---:B---3--:R-:W-:Y:S01]  /*12190*/  HMMA.16816.F32.BF16 R104, R136.reuse, R112, R4 ;  /* 0x000000708868723c */ /* 0x048fe20000041804 */
[----:B------:R-:W1:Y:S04]  /*121a0*/  LDSM.16.MT88.4 R4, [R186+0x5900] ;  /* 0x00590000ba04783b */ /* 0x000e680000004200 */
[----:B------:R-:W-:Y:S02]  /*121b0*/  FADD.FTZ R2, R211, R2 ;  /* 0x00000002d3027221 */ /* 0x000fe40000010000 */
[----:B------:R-:W-:Y:S01]  /*121c0*/  FADD.FTZ R0, R216, R0 ;  /* 0x00000000d8007221 */ /* 0x000fe20000010000 */
[C---:B------:R-:W-:Y:S01]  /*121d0*/  HMMA.16816.F32.BF16 R108, R136.reuse, R114, R8 ;  /* 0x00000072886c723c */ /* 0x040fe20000041808 */
[----:B------:R-:W2:Y:S03]  /*121e0*/  LDSM.16.MT88.4 R8, [R188+0x5900] ;  /* 0x00590000bc08783b */ /* 0x000ea60000004200 */
[----:B------:R-:W-:Y:S02]  /*121f0*/  FADD.FTZ R2, R210, R2 ;  /* 0x00000002d2027221 */ /* 0x000fe40000010000 */
[----:B------:R-:W-:Y:S02]  /*12200*/  FADD.FTZ R0, R209, R0 ;  /* 0x00000000d1007221 */ /* 0x000fe40000010000 */
[C---:B------:R-:W-:Y:S01]  /*12210*/  HMMA.16816.F32.BF16 R112, R136.reuse, R116, R12 ;  /* 0x000000748870723c */ /* 0x040fe2000004180c */
[----:B------:R-:W3:Y:S03]  /*12220*/  LDSM.16.MT88.4 R12, [R187+0x5900] ;  /* 0x00590000bb0c783b */ /* 0x000ee60000004200 */
        /* <DEDUP_REMOVED lines=33> */
[----:B------:R-:W-:Y:S01]  /*12440*/  FADD.FTZ R221, R101, R0 ;  /* 0x0000000065dd7221 */ /* 0x000fe20000010000 */
[----:B------:R-:W-:Y:S03]  /*12450*/  MOV R101, R102 ;  /* 0x0000006600657202 */ /* 0x000fe60000000f00 */
[C---:B------:R-:W-:Y:S08]  /*12460*/  HMMA.16816.F32.BF16 R60, R136.reuse, R152, R60 ;  /* 0x00000098883c723c */ /* 0x040ff0000004183c */
[C---:B------:R-:W-:Y:S08]  /*12470*/  HMMA.16816.F32.BF16 R64, R136.reuse, R154, R64 ;  /* 0x0000009a8840723c */ /* 0x040ff00000041840 */
[C---:B------:R-:W-:Y:S08]  /*12480*/  HMMA.16816.F32.BF16 R68, R136.reuse, R156, R68 ;  /* 0x0000009c8844723c */ /* 0x040ff00000041844 */
[C---:B------:R-:W-:Y:S08]  /*12490*/  HMMA.16816.F32.BF16 R72, R136.reuse, R158, R72 ;  /* 0x0000009e8848723c */ /* 0x040ff00000041848 */
[C---:B-1----:R-:W-:Y:S08]  /*124a0*/  HMMA.16816.F32.BF16 R76, R136.reuse, R4, R76 ;  /* 0x00000004884c723c */ /* 0x042ff0000004184c */
[C---:B------:R-:W-:Y:S08]  /*124b0*/  HMMA.16816.F32.BF16 R80, R136.reuse, R6, R80 ;  /* 0x000000068850723c */ /* 0x040ff00000041850 */
[C---:B--2---:R-:W-:Y:S08]  /*124c0*/  HMMA.16816.F32.BF16 R84, R136.reuse, R8, R84 ;  /* 0x000000088854723c */ /* 0x044ff00000041854 */
[C---:B------:R-:W-:Y:S08]  /*124d0*/  HMMA.16816.F32.BF16 R88, R136.reuse, R10, R88 ;  /* 0x0000000a8858723c */ /* 0x040ff00000041858 */
[C---:B---3--:R-:W-:Y:S08]  /*124e0*/  HMMA.16816.F32.BF16 R92, R136.reuse, R12, R92 ;  /* 0x0000000c885c723c */ /* 0x048ff0000004185c */
[----:B------:R-:W-:Y:S01]  /*124f0*/  HMMA.16816.F32.BF16 R96, R136, R14, R96 ;  /* 0x0000000e8860723c */ /* 0x000fe20000041860 */
[----:B------:R-:W-:-:S07]  /*12500*/  @P0 BRA `(.L_x_433) ;  /* 0xffffd05000000947 */ /* 0x000fce000383ffff */
.L_x_422:
[----:B------:R-:W-:-:S13]  /*12510*/  ISETP.GE.AND P0, PT, R201, R225, PT ;  /* 0x000000e1c900720c */ /* 0x000fda0003f06270 */
[----:B------:R-:W-:Y:S05]  /*12520*/  @!P0 BRA `(.L_x_434) ;  /* 0x0000398000008947 */ /* 0x000fea0003800000 */
[C---:B------:R-:W-:Y:S01]  /*12530*/  IADD3 R0, R214.reuse, 0x40, RZ ;  /* 0x00000040d6007810 */ /* 0x040fe20007ffe0ff */
[----:B------:R-:W-:Y:S01]  /*12540*/  IMAD.MOV.U32 R103, RZ, RZ, R100 ;  /* 0x000000ffff677224 */ /* 0x000fe200078e0064 */
[----:B------:R-:W-:Y:S01]  /*12550*/  ISETP.GE.AND P2, PT, R214, c[0x0][0x1d4], PT ;  /* 0x00007500d6007a0c */ /* 0x000fe20003f46270 */
[----:B------:R-:W-:Y:S01]  /*12560*/  IMAD.MOV.U32 R101, RZ, RZ, R102 ;  /* 0x000000ffff657224 */ /* 0x000fe200078e0066 */
[----:B------:R-:W-:Y:S02]  /*12570*/  ISETP.GE.AND P3, PT, R0, c[0x0][0x1d4], PT ;  /* 0x0000750000007a0c */ /* 0x000fe40003f66270 */
.L_x_452:
[----:B------:R-:W1:Y:S01]  /*12580*/  S2R R4, SR_CTAID.Y ;  /* 0x0000000000047919 */ /* 0x000e620000002600 */
[----:B------:R-:W-:Y:S04]  /*12590*/  DEPBAR.LE SB0, 0x0 ;  /* 0x000080000000791a */ /* 0x000fe80000000000 */
[----:B------:R-:W-:Y:S01]  /*125a0*/  WARPSYNC 0xffffffff ;  /* 0xffffffff00007948 */ /* 0x000fe20003800000 */
[----:B------:R-:W-:Y:S01]  /*125b0*/  BAR.SYNC.DEFER_BLOCKING 0x0 ;  /* 0x0000000000007b1d */ /* 0x000fe20000010000 */
[----:B------:R-:W-:Y:S01]  /*125c0*/  SHF.R.S32.HI R0, RZ, 0x1f, R205 ;  /* 0x0000001fff007819 */ /* 0x000fe200000114cd */
[----:B------:R-:W-:Y:S01]  /*125d0*/  IMAD.WIDE.U32 R2, R205, c[0x0][0x208], RZ ;  /* 0x00008200cd027a25 */ /* 0x000fe200078e00ff */
[----:B------:R-:W-:Y:S03]  /*125e0*/  SHF.R.S32.HI R5, RZ, 0x1f, R202 ;  /* 0x0000001fff057819 */ /* 0x000fe600000114ca */
[----:B------:R-:W-:Y:S02]  /*125f0*/  IMAD R0, R0, c[0x0][0x208], RZ ;  /* 0x0000820000007a24 */ /* 0x000fe400078e02ff */
[----:B------:R-:W-:Y:S02]  /*12600*/  IMAD R5, R5, c[0x0][0x218], RZ ;  /* 0x0000860005057a24 */ /* 0x000fe400078e02ff */
[----:B------:R-:W-:Y:S02]  /*12610*/  IMAD R0, R205, c[0x0][0x20c], R0 ;  /* 0x00008300cd007a24 */ /* 0x000fe400078e0200 */
[----:B------:R-:W-:Y:S03]  /*12620*/  IMAD R5, R202, c[0x0][0x21c], R5 ;  /* 0x00008700ca057a24 */ /* 0x000fe600078e0205 */
[----:B------:R-:W-:Y:S01]  /*12630*/  IADD3 R3, R3, R0, RZ ;  /* 0x0000000003037210 */ /* 0x000fe20007ffe0ff */
[----:B-1----:R-:W-:Y:S04]  /*12640*/  IMAD.WIDE.U32 R6, R4, c[0x0][0x210], RZ ;  /* 0x0000840004067a25 */ /* 0x002fe800078e00ff */
[----:B------:R-:W-:Y:S01]  /*12650*/  IMAD.WIDE.U32 R2, R202, c[0x0][0x218], R2 ;  /* 0x00008600ca027a25 */ /* 0x000fe200078e0002 */
[----:B------:R1:W2:Y:S04]  /*12660*/  LDSM.16.M88.4 R32, [R192+0xc100] ;  /* 0x00c10000c020783b */ /* 0x0002a80000000200 */
[----:B------:R-:W-:Y:S01]  /*12670*/  IADD3 R0, P0, R6, R2, RZ ;  /* 0x0000000206007210 */ /* 0x000fe20007f1e0ff */
[----:B------:R1:W3:Y:S03]  /*12680*/  LDSM.16.M88.4 R8, [R184+0x6100] ;  /* 0x00610000b808783b */ /* 0x0002e60000000200 */
[----:B------:R-:W-:Y:S01]  /*12690*/  IADD3.X R5, R240, R3, R5, P0, !PT ;  /* 0x00000003f0057210 */ /* 0x000fe200007fe405 */
[----:B------:R1:W4:Y:S01]  /*126a0*/  LDSM.16.M88.4 R16, [R184+0x6900] ;  /* 0x00690000b810783b */ /* 0x0003220000000200 */
[C---:B------:R-:W-:Y:S03]  /*126b0*/  LEA R6, P0, R0.reuse, c[0x0][0x1f8], 0x1 ;  /* 0x00007e0000067a11 */ /* 0x040fe600078008ff */
[----:B------:R1:W1:Y:S01]  /*126c0*/  LDSM.16.M88.4 R24, [R184+0x7100] ;  /* 0x00710000b818783b */ /* 0x0002620000000200 */
[----:B------:R-:W-:Y:S03]  /*126d0*/  LEA.HI.X R5, R0, c[0x0][0x1fc], R5, 0x1, P0 ;  /* 0x00007f0000057a11 */ /* 0x000fe600000f0c05 */
[----:B------:R1:W1:Y:S04]  /*126e0*/  LDSM.16.M88.4 R136, [R184+0x7900] ;  /* 0x00790000b888783b */ /* 0x0002680000000200 */
[----:B------:R1:W1:Y:S04]  /*126f0*/  LDSM.16.M88.4 R140, [R193+0xc100] ;  /* 0x00c10000c18c783b */ /* 0x0002680000000200 */
[----:B------:R1:W1:Y:S04]  /*12700*/  LDSM.16.M88.4 R144, [R191] ;  /* 0x00000000bf90783b */ /* 0x0002680000000200 */
[----:B------:R1:W1:Y:S04]  /*12710*/  LDSM.16.M88.4 R148, [R191+0x800] ;  /* 0x00080000bf94783b */ /* 0x0002680000000200 */
[----:B------:R1:W1:Y:S04]  /*12720*/  LDSM.16.M88.4 R152, [R191+0x1000] ;  /* 0x00100000bf98783b */ /* 0x0002680000000200 */
[----:B------:R1:W1:Y:S01]  /*12730*/  LDSM.16.M88.4 R156, [R191+0x1800] ;  /* 0x00180000bf9c783b */ /* 0x0002620000000200 */
[----:B------:R-:W-:-:S05]  /*12740*/  BRA.DIV ~URZ, `(.L_x_435) ;  /* 0x00007aa27f007947 */ /* 0x000fca000b800000 */
[----:B------:R4:W3:Y:S02]  /*12750*/  SHFL.IDX PT, R0, R5, RZ, 0x181f ;  /* 0x00181fff05007589 */ /* 0x0008e400000e0000 */
.L_x_505:
[----:B------:R-:W5:Y:S01]  /*12760*/  SHFL.IDX PT, R4, R6, RZ, 0x181f ;  /* 0x00181fff06047589 */ /* 0x000f6200000e0000 */
[C---:B------:R-:W-:Y:S01]  /*12770*/  SHF.L.U32 R206, R214.reuse, 0x1, RZ ;  /* 0x00000001d6ce7819 */ /* 0x040fe200000006ff */
[----:B------:R-:W-:Y:S01]  /*12780*/  BSSY B0, `(.L_x_436) ;  /* 0x000012a000007945 */ /* 0x000fe20003800000 */
[----:B------:R-:W-:Y:S02]  /*12790*/  SHF.L.U64.HI R197, R214, 0x1, R252 ;  /* 0x00000001d6c57819 */ /* 0x000fe400000102fc */
[C---:B------:R-:W-:Y:S02]  /*127a0*/  SHF.L.U32 R196, R245.reuse, 0x1, RZ ;  /* 0x00000001f5c47819 */ /* 0x040fe400000006ff */
[----:B------:R-:W-:Y:S01]  /*127b0*/  SHF.L.U64.HI R199, R245, 0x1, R248 ;  /* 0x00000001f5c77819 */ /* 0x000fe200000102f8 */
[----:B------:R5:W4:Y:S01]  /*127c0*/  SHFL.IDX PT, R2, R6, 0x1, 0x181f ;  /* 0x00381f0006027f89 */ /* 0x000b2200000e0000 */
[C---:B------:R-:W-:Y:S02]  /*127d0*/  SHF.L.U32 R198, R244.reuse, 0x1, RZ ;  /* 0x00000001f4c67819 */ /* 0x040fe400000006ff */
[----:B------:R-:W-:Y:S05]  /*127e0*/  SHF.L.U64.HI R200, R244, 0x1, R247 ;  /* 0x00000001f4c87819 */ /* 0x000fea00000102f7 */
[----:B------:R3:W2:Y:S01]  /*127f0*/  SHFL.IDX PT, R3, R5, 0x1, 0x181f ;  /* 0x00381f0005037f89 */ /* 0x0006a200000e0000 */
[----:B-----5:R-:W-:Y:S04]  /*12800*/  IADD3 R6, P0, R4, R206, RZ ;  /* 0x000000ce04067210 */ /* 0x020fe80007f1e0ff */
[----:B---3--:R-:W-:Y:S02]  /*12810*/  IADD3.X R7, R0, R197, RZ, P0, !PT ;  /* 0x000000c500077210 */ /* 0x008fe400007fe4ff */
[----:B------:R-:W-:Y:S03]  /*12820*/  IADD3 R12, P0, R4, R196, RZ ;  /* 0x000000c4040c7210 */ /* 0x000fe60007f1e0ff */
[----:B------:R3:W-:Y:S01]  /*12830*/  LDGSTS.E.BYPASS.LTC128B.128 [R204], [R6.64], !P2 ;  /* 0x0000000006cc7fae */ /* 0x0007e2000d101d46 */
[----:B------:R-:W-:Y:S02]  /*12840*/  IADD3.X R13, R0, R199, RZ, P0, !PT ;  /* 0x000000c7000d7210 */ /* 0x000fe400007fe4ff */
[----:B------:R-:W-:Y:S04]  /*12850*/  IADD3 R4, P0, R4, R198, RZ ;  /* 0x000000c604047210 */ /* 0x000fe80007f1e0ff */
[----:B----4-:R-:W-:Y:S01]  /*12860*/  IADD3.X R5, R0, R200, RZ, P0, !PT ;  /* 0x000000c800057210 */ /* 0x010fe200007fe4ff */
[----:B------:R4:W-:Y:S01]  /*12870*/  LDGSTS.E.BYPASS.LTC128B.128 [R204+0x2000], [R12.64], !P3 ;  /* 0x020000000ccc7fae */ /* 0x0009e2000d901d46 */
[C---:B------:R-:W-:Y:S04]  /*12880*/  IADD3 R20, P0, R2.reuse, R206, RZ ;  /* 0x000000ce02147210 */ /* 0x040fe80007f1e0ff */
[C---:B--2---:R-:W-:Y:S02]  /*12890*/  IADD3.X R21, R3.reuse, R197, RZ, P0, !PT ;  /* 0x000000c503157210 */ /* 0x044fe400007fe4ff */
[C---:B------:R-:W-:Y:S01]  /*128a0*/  IADD3 R14, P0, R2.reuse, R196, RZ ;  /* 0x000000c4020e7210 */ /* 0x040fe20007f1e0ff */
[----:B------:R3:W-:Y:S03]  /*128b0*/  LDGSTS.E.BYPASS.LTC128B.128 [R204+0x4000], [R4.64], !P5 ;  /* 0x0400000004cc7fae */ /* 0x0007e6000e901d46 */
[C---:B------:R-:W-:Y:S02]  /*128c0*/  IADD3.X R15, R3.reuse, R199, RZ, P0, !PT ;  /* 0x000000c7030f7210 */ /* 0x040fe400007fe4ff */
[----:B------:R-:W-:Y:S03]  /*128d0*/  IADD3 R2, P0, R2, R198, RZ ;  /* 0x000000c602027210 */ /* 0x000fe60007f1e0ff */
[----:B------:R2:W-:Y:S01]  /*128e0*/  LDGSTS.E.BYPASS.LTC128B.128 [R204+0x1000], [R20.64], !P2 ;  /* 0x0100000014cc7fae */ /* 0x0005e2000d101d46 */
[----:B------:R-:W-:Y:S02]  /*128f0*/  IADD3.X R3, R3, R200, RZ, P0, !PT ;  /* 0x000000c803037210 */ /* 0x000fe400007fe4ff */
[----:B------:R-:W-:Y:S05]  /*12900*/  ISETP.GT.AND P0, PT, R201, R225, PT ;  /* 0x000000e1c900720c */ /* 0x000fea0003f04270 */
[----:B------:R4:W-:Y:S08]  /*12910*/  LDGSTS.E.BYPASS.LTC128B.128 [R204+0x3000], [R14.64], !P3 ;  /* 0x030000000ecc7fae */ /* 0x0009f0000d901d46 */
[----:B------:R1:W-:Y:S01]  /*12920*/  LDGSTS.E.BYPASS.LTC128B.128 [R204+0x5000], [R2.64], !P5 ;  /* 0x0500000002cc7fae */ /* 0x0003e2000e901d46 */
[C---:B---3--:R-:W-:Y:S07]  /*12930*/  HMMA.16816.F32.BF16 R4, R32.reuse, R8, RZ ;  /* 0x000000082004723c */ /* 0x048fee00000418ff */
[----:B------:R-:W-:Y:S01]  /*12940*/  LDSM.16.M88.4 R160, [R195+0xc100] ;  /* 0x00c10000c3a0783b */ /* 0x000fe20000000200 */
[C---:B------:R-:W-:Y:S07]  /*12950*/  HMMA.16816.F32.BF16 R8, R32.reuse, R10, RZ ;  /* 0x0000000a2008723c */ /* 0x040fee00000418ff */
[----:B------:R-:W0:Y:S01]  /*12960*/  LDGDEPBAR ;  /* 0x00000000000079af */ /* 0x000e220000000000 */
[C---:B----4-:R-:W-:Y:S07]  /*12970*/  HMMA.16816.F32.BF16 R12, R32.reuse, R16, RZ ;  /* 0x00000010200c723c */ /* 0x050fee00000418ff */
[----:B------:R-:W3:Y:S01]  /*12980*/  LDSM.16.M88.4 R164, [R190+0x6100] ;  /* 0x00610000bea4783b */ /* 0x000ee20000000200 */
[C---:B------:R-:W-:Y:S07]  /*12990*/  HMMA.16816.F32.BF16 R16, R32.reuse, R18, RZ ;  /* 0x000000122010723c */ /* 0x040fee00000418ff */
[----:B------:R-:W-:Y:S01]  /*129a0*/  LDSM.16.M88.4 R168, [R190+0x7100] ;  /* 0x00710000bea8783b */ /* 0x000fe20000000200 */
[C---:B-12---:R-:W-:Y:S07]  /*129b0*/  HMMA.16816.F32.BF16 R20, R32.reuse, R24, RZ ;  /* 0x000000182014723c */ /* 0x046fee00000418ff */
[----:B------:R-:W-:Y:S01]  /*129c0*/  LDSM.16.M88.4 R172, [R190+0x7900] ;  /* 0x00790000beac783b */ /* 0x000fe20000000200 */
[C---:B------:R-:W-:Y:S07]  /*129d0*/  HMMA.16816.F32.BF16 R24, R32.reuse, R26, RZ ;  /* 0x0000001a2018723c */ /* 0x040fee00000418ff */
[----:B------:R-:W-:Y:S01]  /*129e0*/  LDSM.16.M88.4 R176, [R194+0xc100] ;  /* 0x00c10000c2b0783b */ /* 0x000fe20000000200 */
[C---:B------:R-:W-:Y:S07]  /*129f0*/  HMMA.16816.F32.BF16 R28, R32.reuse, R136, RZ ;  /* 0x00000088201c723c */ /* 0x040fee00000418ff */
[----:B------:R-:W-:Y:S01]  /*12a00*/  LDSM.16.M88.4 R180, [R189] ;  /* 0x00000000bdb4783b */ /* 0x000fe20000000200 */
[----:B------:R-:W-:Y:S07]  /*12a10*/  HMMA.16816.F32.BF16 R32, R32, R138, RZ ;  /* 0x0000008a2020723c */ /* 0x000fee00000418ff */
[----:B------:R-:W1:Y:S01]  /*12a20*/  LDSM.16.M88.4 R136, [R190+0x6900] ;  /* 0x00690000be88783b */ /* 0x000e620000000200 */
        /* <DEDUP_REMOVED lines=11> */
[----:B------:R-:W2:Y:S07]  /*12ae0*/  LDSM.16.M88.4 R140, [R189+0x800] ;  /* 0x00080000bd8c783b */ /* 0x000eae0000000200 */
        /* <DEDUP_REMOVED lines=94> */
[C---:B--2---:R-:W-:Y:S08]  /*130d0*/  HMMA.16816.F32.BF16 R12, R176.reuse, R140, R12 ;  /* 0x0000008cb00c723c */ /* 0x044ff0000004180c */
[C---:B------:R-:W-:Y:S08]  /*130e0*/  HMMA.16816.F32.BF16 R16, R176.reuse, R142, R16 ;  /* 0x0000008eb010723c */ /* 0x040ff00000041810 */
[C---:B------:R-:W-:Y:S08]  /*130f0*/  HMMA.16816.F32.BF16 R20, R176.reuse, R144, R20 ;  /* 0x00000090b014723c */ /* 0x040ff00000041814 */
[C---:B------:R-:W-:Y:S08]  /*13100*/  HMMA.16816.F32.BF16 R24, R176.reuse, R146, R24 ;  /* 0x00000092b018723c */ /* 0x040ff00000041818 */
[C---:B------:R-:W-:Y:S08]  /*13110*/  HMMA.16816.F32.BF16 R28, R176.reuse, R148, R28 ;  /* 0x00000094b01c723c */ /* 0x040ff0000004181c */
[----:B------:R-:W-:Y:S08]  /*13120*/  HMMA.16816.F32.BF16 R32, R176, R150, R32 ;  /* 0x00000096b020723c */ /* 0x000ff00000041820 */
[C---:B---3--:R-:W-:Y:S08]  /*13130*/  HMMA.16816.F32.BF16 R4, R160.reuse, R164, R4 ;  /* 0x000000a4a004723c */ /* 0x048ff00000041804 */
        /* <DEDUP_REMOVED lines=57> */
[----:B------:R2:W2:Y:S08]  /*134d0*/  MUFU.TANH R100, R21 ;  /* 0x0000001500647308 */ /* 0x0004b00000002400 */
[----:B-1----:R-:W-:Y:S02]  /*134e0*/  FMUL.FTZ R18, R28, c[0x0][0x320] ;  /* 0x0000c8001c127a20 */ /* 0x002fe40000410000 */
[----:B------:R1:W1:Y:S01]  /*134f0*/  MUFU.TANH R136, R22 ;  /* 0x0000001600887308 */ /* 0x0002620000002400 */
[----:B------:R-:W-:Y:S02]  /*13500*/  FMUL.FTZ R16, R29, c[0x0][0x320] ;  /* 0x0000c8001d107a20 */ /* 0x000fe40000410000 */
[----:B------:R-:W-:Y:S02]  /*13510*/  FMUL.FTZ R19, R31, c[0x0][0x320] ;  /* 0x0000c8001f137a20 */ /* 0x000fe40000410000 */
[----:B-----5:R-:W-:Y:S02]  /*13520*/  FMUL.FTZ R20, R30, c[0x0][0x320] ;  /* 0x0000c8001e147a20 */ /* 0x020fe40000410000 */
[----:B------:R-:W-:Y:S02]  /*13530*/  FMUL.FTZ R15, R32, c[0x0][0x320] ;  /* 0x0000c800200f7a20 */ /* 0x000fe40000410000 */
[----:B------:R-:W-:Y:S01]  /*13540*/  FMUL.FTZ R14, R33, c[0x0][0x320] ;  /* 0x0000c800210e7a20 */ /* 0x000fe20000410000 */
[----:B------:R3:W3:Y:S01]  /*13550*/  MUFU.TANH R140, R12 ;  /* 0x0000000c008c7308 */ /* 0x0006e20000002400 */
[----:B------:R-:W-:Y:S02]  /*13560*/  FMUL.FTZ R17, R34, c[0x0][0x320] ;  /* 0x0000c80022117a20 */ /* 0x000fe40000410000 */
[----:B------:R-:W-:Y:S02]  /*13570*/  FMUL.FTZ R35, R35, c[0x0][0x320] ;  /* 0x0000c80023237a20 */ /* 0x000fe40000410000 */
[----:B--2---:R-:W-:Y:S05]  /*13580*/  FMUL.FTZ R21, R25, c[0x0][0x320] ;  /* 0x0000c80019157a20 */ /* 0x004fea0000410000 */
[----:B------:R2:W2:Y:S01]  /*13590*/  MUFU.TANH R141, R13 ;  /* 0x0000000d008d7308 */ /* 0x0004a20000002400 */
[----:B-1----:R-:W-:Y:S09]  /*135a0*/  FMUL.FTZ R22, R24, c[0x0][0x320] ;  /* 0x0000c80018167a20 */ /* 0x002ff20000410000 */
        /* <DEDUP_REMOVED lines=44> */
.L_x_506:
[----:B------:R-:W-:-:S05]  /*13870*/  BRA.DIV ~URZ, `(.L_x_439) ;  /* 0x00006a727f007947 */ /* 0x000fca000b800000 */
[----:B------:R-:W4:Y:S02]  /*13880*/  SHFL.IDX PT, R0, R10, RZ, 0x181f ;  /* 0x00181fff0a007589 */ /* 0x000f2400000e0000 */
        /* <DEDUP_REMOVED lines=8> */
[----:B------:R3:W4:Y:S03]  /*13910*/  SHFL.IDX PT, R0, R10, 0x1, 0x181f ;  /* 0x00381f000a007f89 */ /* 0x00072600000e0000 */
[----:B------:R-:W-:Y:S01]  /*13920*/  IMAD.X R7, R4, 0x1, R200, P0 ;  /* 0x0000000104077824 */ /* 0x000fe200000e06c8 */
[----:B------:R3:W-:Y:S04]  /*13930*/  LDGSTS.E.BYPASS.LTC128B.128 [R203+0x8100], [R8.64], !P3 ;  /* 0x0810000008cb7fae */ /* 0x0007e8000d901d46 */
[----:B------:R3:W2:Y:S04]  /*13940*/  SHFL.IDX PT, R4, R5, 0x1, 0x181f ;  /* 0x00381f0005047f89 */ /* 0x0006a800000e0000 */
[----:B------:R3:W-:Y:S02]  /*13950*/  LDGSTS.E.BYPASS.LTC128B.128 [R203+0xa100], [R6.64], !P5 ;  /* 0x0a10000006cb7fae */ /* 0x0007e4000e901d46 */
.L_x_507:
[----:B---34-:R-:W-:Y:S05]  /*13960*/  IADD3 R8, P0, R0, R206, RZ ;  /* 0x000000ce00087210 */ /* 0x018fea0007f1e0ff */
[----:B--2---:R-:W-:Y:S01]  /*13970*/  IMAD.X R9, R4, 0x1, R197, P0 ;  /* 0x0000000104097824 */ /* 0x004fe200000e06c5 */
[----:B------:R-:W-:Y:S04]  /*13980*/  IADD3 R6, P0, R0, R196, RZ ;  /* 0x000000c400067210 */ /* 0x000fe80007f1e0ff */
[----:B------:R-:W-:Y:S01]  /*13990*/  @!PT LDS RZ, [RZ] ;  /* 0x00000000fffff984 */ /* 0x000fe20000000800 */
[----:B------:R-:W-:Y:S01]  /*139a0*/  @!PT LDS RZ, [RZ] ;  /* 0x00000000fffff984 */ /* 0x000fe20000000800 */
[----:B------:R-:W-:Y:S01]  /*139b0*/  @!PT LDS RZ, [RZ] ;  /* 0x00000000fffff984 */ /* 0x000fe20000000800 */
[----:B------:R2:W-:Y:S01]  /*139c0*/  LDGSTS.E.BYPASS.LTC128B.128 [R203+0x7100], [R8.64], !P2 ;  /* 0x0710000008cb7fae */ /* 0x0005e2000d101d46 */
[----:B------:R-:W-:Y:S01]  /*139d0*/  IMAD.X R7, R4, 0x1, R199, P0 ;  /* 0x0000000104077824 */ /* 0x000fe200000e06c7 */
[----:B------:R-:W-:Y:S04]  /*139e0*/  IADD3 R2, P0, R0, R198, RZ ;  /* 0x000000c600027210 */ /* 0x000fe80007f1e0ff */
[----:B------:R2:W-:Y:S01]  /*139f0*/  LDGSTS.E.BYPASS.LTC128B.128 [R203+0x9100], [R6.64], !P3 ;  /* 0x0910000006cb7fae */ /* 0x0005e2000d901d46 */
[----:B------:R-:W-:Y:S05]  /*13a00*/  IMAD.X R3, R4, 0x1, R200, P0 ;  /* 0x0000000104037824 */ /* 0x000fea00000e06c8 */
[----:B------:R2:W-:Y:S03]  /*13a10*/  LDGSTS.E.BYPASS.LTC128B.128 [R203+0xb100], [R2.64], !P5 ;  /* 0x0b10000002cb7fae */ /* 0x0005e6000e901d46 */
.L_x_437:
[----:B--234-:R-:W-:Y:S05]  /*13a20*/  BSYNC B0 ;  /* 0x0000000000007941 */ /* 0x01cfea0003800000 */
.L_x_436:
[----:B------:R-:W-:Y:S01]  /*13a30*/  ISETP.NE.AND P0, PT, R230, c[0x0][0x2c4], PT ;  /* 0x0000b100e6007a0c */ /* 0x000fe20003f05270 */
[----:B------:R-:W2:Y:S01]  /*13a40*/  LDL R4, [R1+0x4] ;  /* 0x0000040001047983 */ /* 0x000ea20000100800 */
[----:B------:R-:W-:Y:S01]  /*13a50*/  LOP3.LUT R3, RZ, c[0x0][0x324], RZ, 0x33, !PT ;  /* 0x0000c900ff037a12 */ /* 0x000fe200078e33ff */
[----:B------:R-:W-:Y:S03]  /*13a60*/  IMAD.SHL.U32 R5, R201, 0x40, RZ ;  /* 0x00000040c9057824 */ /* 0x000fe600078e00ff */
[----:B------:R-:W0:Y:S02]  /*13a70*/  LDGDEPBAR ;  /* 0x00000000000079af */ /* 0x000e240000000000 */
        /* <DEDUP_REMOVED lines=10> */
.L_x_508:
        /* <DEDUP_REMOVED lines=16> */
.L_x_443:
[----:B------:R-:W-:Y:S04]  /*13c20*/  MOV R8, 0x1 ;  /* 0x0000000100087802 */ /* 0x000fe80000000f00 */
[----:B------:R-:W-:Y:S11]  /*13c30*/  ISETP.NE.AND P0, PT, R8, c[0x0][0x32c], PT ;  /* 0x0000cb0008007a0c */ /* 0x000ff60003f05270 */
[----:B------:R-:W-:Y:S02]  /*13c40*/  @!UPT UIADD3 URZ, URZ, URZ, URZ ;  /* 0x0000003f3f3ff290 */ /* 0x000fe4000fffe03f */
[----:B------:R-:W-:Y:S05]  /*13c50*/  @P0 IMAD.HI.U32 R8, R3, c[0x0][0x330], RZ ;  /* 0x0000cc0003080a27 */ /* 0x000fea00078e00ff */
[----:B------:R-:W-:Y:S02]  /*13c60*/  @P0 SHF.R.U32.HI R3, RZ, c[0x0][0x334], R8 ;  /* 0x0000cd00ff030a19 */ /* 0x000fe40000011608 */
.L_x_444:
[----:B------:R-:W-:Y:S05]  /*13c70*/  BSYNC B0 ;  /* 0x0000000000007941 */ /* 0x000fea0003800000 */
.L_x_442:
[----:B------:R-:W-:Y:S04]  /*13c80*/  IMAD R3, R3, c[0x0][0x32c], -R5 ;  /* 0x0000cb0003037a24 */ /* 0x000fe800078e0a05 */
[----:B------:R-:W-:Y:S05]  /*13c90*/  IMAD.IADD R3, R3, 0x1, -R222 ;  /* 0x0000000103037824 */ /* 0x000fea00078e0ade */
[----:B------:R-:W-:Y:S02]  /*13ca0*/  IADD3 R8, R3, c[0x0][0x32c], RZ ;  /* 0x0000cb0003087a10 */ /* 0x000fe40007ffe0ff */
[----:B------:R-:W-:Y:S02]  /*13cb0*/  IMNMX R0, R0, R3, !PT ;  /* 0x0000000300007217 */ /* 0x000fe40007800200 */
[----:B------:R-:W-:Y:S02]  /*13cc0*/  IMNMX R2, R2, R8, PT ;  /* 0x0000000802027217 */ /* 0x000fe40003800200 */
.L_x_441:
        /* <DEDUP_REMOVED lines=51> */
.L_x_509:
        /* <DEDUP_REMOVED lines=16> */
.L_x_448:
[----:B-12---:R-:W-:Y:S04]  /*14100*/  MOV R4, 0x1 ;  /* 0x0000000100047802 */ /* 0x006fe80000000f00 */
[----:B------:R-:W-:Y:S11]  /*14110*/  ISETP.NE.AND P0, PT, R4, c[0x0][0x32c], PT ;  /* 0x0000cb0004007a0c */ /* 0x000ff60003f05270 */
[----:B------:R-:W-:Y:S02]  /*14120*/  @!UPT UIADD3 URZ, URZ, URZ, URZ ;  /* 0x0000003f3f3ff290 */ /* 0x000fe4000fffe03f */
[----:B------:R-:W-:Y:S05]  /*14130*/  @P0 IMAD.HI.U32 R4, R3, c[0x0][0x330], RZ ;  /* 0x0000cc0003040a27 */ /* 0x000fea00078e00ff */
[----:B------:R-:W-:Y:S02]  /*14140*/  @P0 SHF.R.U32.HI R3, RZ, c[0x0][0x334], R4 ;  /* 0x0000cd00ff030a19 */ /* 0x000fe40000011604 */
.L_x_449:
[----:B------:R-:W-:Y:S05]  /*14150*/  BSYNC B0 ;  /* 0x0000000000007941 */ /* 0x000fea0003800000 */
.L_x_447:
[----:B------:R-:W-:Y:S04]  /*14160*/  IMAD R5, R3, c[0x0][0x32c], -R5 ;  /* 0x0000cb0003057a24 */ /* 0x000fe800078e0a05 */
[----:B------:R-:W-:Y:S05]  /*14170*/  IMAD.IADD R5, R5, 0x1, -R222 ;  /* 0x0000000105057824 */ /* 0x000fea00078e0ade */
[----:B------:R-:W-:Y:S02]  /*14180*/  IADD3 R3, R5, c[0x0][0x32c], RZ ;  /* 0x0000cb0005037a10 */ /* 0x000fe40007ffe0ff */
[----:B------:R-:W-:Y:S02]  /*14190*/  IMNMX R0, R0, R5, !PT ;  /* 0x0000000500007217 */ /* 0x000fe40007800200 */
[----:B------:R-:W-:Y:S02]  /*141a0*/  IMNMX R2, R2, R3, PT ;  /* 0x0000000302027217 */ /* 0x000fe40003800200 */
.L_x_446:
        /* <DEDUP_REMOVED lines=82> */
.L_x_510:
[----:B--2---:R-:W-:Y:S01]  /*146d0*/  FMNMX.FTZ R102, R4, R0, !PT ;  /* 0x0000000004667209 */ /* 0x004fe20007810000 */
[----:B------:R-:W-:-:S05]  /*146e0*/  BRA.DIV ~URZ, `(.L_x_451) ;  /* 0x00005f527f007947 */ /* 0x000fca000b800000 */
[----:B-1----:R-:W-:Y:S04]  /*146f0*/  SHFL.BFLY PT, R4, R5, 0x2, 0x1f ;  /* 0x0c401f0005047f89 */ /* 0x002fe800000e0000 */
[----:B------:R-:W1:Y:S02]  /*14700*/  SHFL.BFLY PT, R2, R102, 0x1, 0x1f ;  /* 0x0c201f0066027f89 */ /* 0x000e6400000e0000 */
[----:B-1----:R-:W-:Y:S02]  /*14710*/  FMNMX.FTZ R102, R102, R2, !PT ;  /* 0x0000000266667209 */ /* 0x002fe40007810000 */
[----:B------:R-:W-:Y:S05]  /*14720*/  FMNMX.FTZ R4, R5, R4, !PT ;  /* 0x0000000405047209 */ /* 0x000fea0007810000 */
[----:B------:R1:W2:Y:S02]  /*14730*/  SHFL.BFLY PT, R0, R4, 0x1, 0x1f ;  /* 0x0c201f0004007f89 */ /* 0x0002a400000e0000 */
.L_x_511:
[C---:B------:R-:W-:Y:S01]  /*14740*/  FSETP.NEU.FTZ.AND P0, PT, R102.reuse, -INF , PT ;  /* 0xff8000006600780b */ /* 0x040fe20003f1d000 */
[----:B------:R-:W-:Y:S01]  /*14750*/  FMUL.FTZ R100, R102, c[0x0][0x2d0] ;  /* 0x0000b40066647a20 */ /* 0x000fe20000410000 */
        /* <DEDUP_REMOVED lines=14> */
[----:B------:R-:W-:Y:S02]  /*14840*/  FFMA.FTZ R101, R140, c[0x0][0x2d0], -R100 ;  /* 0x0000b4008c657a23 */ /* 0x000fe40000010864 */
[--C-:B------:R-:W-:Y:S02]  /*14850*/  FFMA.FTZ R6, R6, c[0x0][0x2d0], -R144.reuse ;  /* 0x0000b40006067a23 */ /* 0x100fe40000010890 */
[--C-:B------:R-:W-:Y:S02]  /*14860*/  FFMA.FTZ R8, R8, c[0x0][0x2d0], -R144.reuse ;  /* 0x0000b40008087a23 */ /* 0x100fe40000010890 */
[--C-:B------:R-:W-:Y:S02]  /*14870*/  FFMA.FTZ R7, R7, c[0x0][0x2d0], -R144.reuse ;  /* 0x0000b40007077a23 */ /* 0x100fe40000010890 */
[----:B------:R-:W-:Y:S01]  /*14880*/  FFMA.FTZ R9, R9, c[0x0][0x2d0], -R144 ;  /* 0x0000b40009097a23 */ /* 0x000fe20000010890 */
[----:B------:R1:W-:Y:S01]  /*14890*/  MUFU.EX2 R2, R0 ;  /* 0x0000000000027308 */ /* 0x0003e20000000800 */
[--C-:B------:R-:W-:Y:S02]  /*148a0*/  FFMA.FTZ R10, R10, c[0x0][0x2d0], -R100.reuse ;  /* 0x0000b4000a0a7a23 */ /* 0x100fe40000010864 */
[--C-:B------:R-:W-:Y:S07]  /*148b0*/  FFMA.FTZ R11, R11, c[0x0][0x2d0], -R100.reuse ;  /* 0x0000b4000b0b7a23 */ /* 0x100fee0000010864 */
[----:B------:R2:W-:Y:S10]  /*148c0*/  MUFU.EX2 R200, R13 ;  /* 0x0000000d00c87308 */ /* 0x0005f40000000800 */
[----:B------:R3:W-:Y:S01]  /*148d0*/  MUFU.EX2 R182, R101 ;  /* 0x0000006500b67308 */ /* 0x0007e20000000800 */
[----:B-1----:R-:W-:Y:S02]  /*148e0*/  FSEL R0, R3, RZ, P0 ;  /* 0x000000ff03007208 */ /* 0x002fe40000000000 */
[----:B------:R-:W-:Y:S03]  /*148f0*/  ISETP.GT.AND P0, PT, R201, R225, PT ;  /* 0x000000e1c900720c */ /* 0x000fe60003f04270 */
[----:B------:R-:W-:Y:S04]  /*14900*/  FADD.FTZ R0, -R0, R103 ;  /* 0x0000006700007221 */ /* 0x000fe80000010100 */
[----:B------:R-:W1:Y:S01]  /*14910*/  MUFU.EX2 R199, R10 ;  /* 0x0000000a00c77308 */ /* 0x000e620000000800 */
[----:B------:R-:W-:Y:S01]  /*14920*/  FMUL.FTZ R0, R0, c[0x0][0x2d0] ;  /* 0x0000b40000007a20 */ /* 0x000fe20000410000 */
[----:B--2---:R-:W2:Y:S08]  /*14930*/  LDSM.16.MT88.4 R12, [R185+0x100] ;  /* 0x00010000b90c783b */ /* 0x004eb00000004200 */
[----:B------:R-:W4:Y:S01]  /*14940*/  MUFU.EX2 R206, R11 ;  /* 0x0000000b00ce7308 */ /* 0x000f220000000800 */
[--C-:B---3--:R-:W-:Y:S09]  /*14950*/  FFMA.FTZ R101, R141, c[0x0][0x2d0], -R100.reuse ;  /* 0x0000b4008d657a23 */ /* 0x108ff20000010864 */
[----:B------:R-:W-:Y:S10]  /*14960*/  MUFU.EX2 R198, R6 ;  /* 0x0000000600c67308 */ /* 0x000ff40000000800 */
[----:B------:R-:W3:Y:S10]  /*14970*/  MUFU.EX2 R197, R8 ;  /* 0x0000000800c57308 */ /* 0x000ef40000000800 */
[----:B------:R-:W-:Y:S10]  /*14980*/  MUFU.EX2 R196, R7 ;  /* 0x0000000700c47308 */ /* 0x000ff40000000800 */
[----:B------:R-:W-:Y:S10]  /*14990*/  MUFU.EX2 R183, R9 ;  /* 0x0000000900b77308 */ /* 0x000ff40000000800 */
[----:B------:R-:W5:Y:S10]  /*149a0*/  MUFU.EX2 R0, R0 ;  /* 0x0000000000007308 */ /* 0x000f740000000800 */
[----:B------:R1:W1:Y:S02]  /*149b0*/  MUFU.EX2 R181, R101 ;  /* 0x0000006500b57308 */ /* 0x0002640000000800 */
[--C-:B-1----:R-:W-:Y:S01]  /*149c0*/  FFMA.FTZ R101, R143, c[0x0][0x2d0], -R100.reuse ;  /* 0x0000b4008f657a23 */ /* 0x102fe20000010864 */
[----:B------:R-:W-:Y:S01]  /*149d0*/  F2FP.BF16.PACK_AB R136, R207, R199 ;  /* 0x000000c7cf88723e */ /* 0x000fe200000010ff */
[----:B------:R-:W-:Y:S01]  /*149e0*/  FMUL.FTZ R4, R2, R104 ;  /* 0x0000006802047220 */ /* 0x000fe20000410000 */
[----:B----4-:R-:W-:Y:S01]  /*149f0*/  F2FP.BF16.PACK_AB R138, R200, R206 ;  /* 0x000000cec88a723e */ /* 0x010fe200000010ff */
[----:B------:R-:W-:Y:S01]  /*14a00*/  FMUL.FTZ R5, R2, R105 ;  /* 0x0000006902057220 */ /* 0x000fe20000410000 */
[----:B---3--:R-:W-:Y:S01]  /*14a10*/  F2FP.BF16.PACK_AB R137, R197, R198 ;  /* 0x000000c6c589723e */ /* 0x008fe200000010ff */
[C---:B-----5:R-:W-:Y:S01]  /*14a20*/  FMUL.FTZ R6, R0.reuse, R106 ;  /* 0x0000006a00067220 */ /* 0x060fe20000410000 */
        /* <DEDUP_REMOVED lines=22> */
[----:B-1----:R-:W-:Y:S02]  /*14b90*/  FFMA.FTZ R101, R146, c[0x0][0x2d0], -R100 ;  /* 0x0000b40092657a23 */ /* 0x002fe40000010864 */
        /* <DEDUP_REMOVED lines=47> */
[C---:B------:R-:W-:Y:S02]  /*14e90*/  FMUL.FTZ R48, R2.reuse, R48 ;  /* 0x0000003002307220 */ /* 0x040fe40000410000 */
        /* <DEDUP_REMOVED lines=17> */
[----:B-1----:R-:W-:Y:S02]  /*14fb0*/  FFMA.FTZ R101, R148, c[0x0][0x2d0], -R144 ;  /* 0x0000b40094657a23 */ /* 0x002fe40000010890 */
[C---:B------:R-:W-:Y:S02]  /*14fc0*/  FMUL.FTZ R60, R2.reuse, R60 ;  /* 0x0000003c023c7220 */ /* 0x040fe40000410000 */
[----:B------:R1:W3:Y:S01]  /*14fd0*/  MUFU.EX2 R175, R101 ;  /* 0x0000006500af7308 */ /* 0x0002e20000000800 */
[C---:B------:R-:W-:Y:S01]  /*14fe0*/  HMMA.16816.F32.BF16 R56, R136.reuse, R106, R56 ;  /* 0x0000006a8838723c */ /* 0x040fe20000041838 */
[----:B------:R-:W2:Y:S02]  /*14ff0*/  LDSM.16.MT88.4 R104, [R186+0x4100] ;  /* 0x00410000ba68783b */ /* 0x000ea40000004200 */
[----:B------:R-:W-:Y:S02]  /*15000*/  FMUL.FTZ R61, R2, R61 ;  /* 0x0000003d023d7220 */ /* 0x000fe40000410000 */
[C---:B------:R-:W-:Y:S02]  /*15010*/  FMUL.FTZ R62, R0.reuse, R62 ;  /* 0x0000003e003e7220 */ /* 0x040fe40000410000 */
[----:B------:R-:W-:Y:S02]  /*15020*/  FMUL.FTZ R63, R0, R63 ;  /* 0x0000003f003f7220 */ /* 0x000fe40000410000 */
[C---:B------:R-:W-:Y:S03]  /*15030*/  FMUL.FTZ R64, R2.reuse, R64 ;  /* 0x0000004002407220 */ /* 0x040fe60000410000 */
[----:B------:R-:W-:Y:S02]  /*15040*/  FMUL.FTZ R65, R2, R65 ;  /* 0x0000004102417220 */ /* 0x000fe40000410000 */
[C---:B-----5:R-:W-:Y:S03]  /*15050*/  HMMA.16816.F32.BF16 R60, R136.reuse, R108, R60 ;  /* 0x0000006c883c723c */ /* 0x060fe6000004183c */
[C---:B------:R-:W-:Y:S02]  /*15060*/  FMUL.FTZ R66, R0.reuse, R66 ;  /* 0x0000004200427220 */ /* 0x040fe40000410000 */
[----:B------:R-:W-:Y:S02]  /*15070*/  FMUL.FTZ R67, R0, R67 ;  /* 0x0000004300437220 */ /* 0x000fe40000410000 */
[C---:B------:R-:W-:Y:S02]  /*15080*/  FMUL.FTZ R68, R2.reuse, R68 ;  /* 0x0000004402447220 */ /* 0x040fe40000410000 */
[--C-:B-1----:R-:W-:Y:S03]  /*15090*/  FFMA.FTZ R101, R153, c[0x0][0x2d0], -R100.reuse ;  /* 0x0000b40099657a23 */ /* 0x102fe60000010864 */
[C---:B------:R-:W-:Y:S01]  /*150a0*/  HMMA.16816.F32.BF16 R64, R136.reuse, R110, R64 ;  /* 0x0000006e8840723c */ /* 0x040fe20000041840 */
[----:B------:R-:W1:Y:S01]  /*150b0*/  LDSM.16.MT88.4 R108, [R188+0x4100] ;  /* 0x00410000bc6c783b */ /* 0x000e620000004200 */
[----:B------:R5:W-:Y:S01]  /*150c0*/  MUFU.EX2 R174, R101 ;  /* 0x0000006500ae7308 */ /* 0x000be20000000800 */
[----:B------:R-:W-:Y:S02]  /*150d0*/  FMUL.FTZ R69, R2, R69 ;  /* 0x0000004502457220 */ /* 0x000fe40000410000 */
[C---:B------:R-:W-:Y:S02]  /*150e0*/  FMUL.FTZ R70, R0.reuse, R70 ;  /* 0x0000004600467220 */ /* 0x040fe40000410000 */
[----:B------:R-:W-:Y:S02]  /*150f0*/  FMUL.FTZ R71, R0, R71 ;  /* 0x0000004700477220 */ /* 0x000fe40000410000 */
[C---:B------:R-:W-:Y:S03]  /*15100*/  FMUL.FTZ R72, R2.reuse, R72 ;  /* 0x0000004802487220 */ /* 0x040fe60000410000 */
[----:B------:R-:W-:Y:S02]  /*15110*/  FMUL.FTZ R73, R2, R73 ;  /* 0x0000004902497220 */ /* 0x000fe40000410000 */
        /* <DEDUP_REMOVED lines=23> */
[C---:B------:R-:W-:Y:S01]  /*15290*/  FMUL.FTZ R88, R2.reuse, R88 ;  /* 0x0000005802587220 */ /* 0x040fe20000410000 */
        /* <DEDUP_REMOVED lines=19> */
[----:B-1----:R-:W-:Y:S04]  /*153d0*/  FFMA.FTZ R101, R156, c[0x0][0x2d0], -R100 ;  /* 0x0000b4009c657a23 */ /* 0x002fe80000010864 */
[----:B------:R1:W3:Y:S01]  /*153e0*/  MUFU.EX2 R171, R101 ;  /* 0x0000006500ab7308 */ /* 0x0002e20000000800 */
[----:B------:R-:W-:Y:S01]  /*153f0*/  HMMA.16816.F32.BF16 R96, R136, R114, R96 ;  /* 0x000000728860723c */ /* 0x000fe20000041860 */
[----:B------:R-:W4:Y:S07]  /*15400*/  LDSM.16.MT88.4 R112, [R187+0x2900] ;  /* 0x00290000bb70783b */ /* 0x000f2e0000004200 */
[C---:B------:R-:W-:Y:S01]  /*15410*/  HMMA.16816.F32.BF16 R4, R104.reuse, R116, R4 ;  /* 0x000000746804723c */ /* 0x040fe20000041804 */
[----:B------:R-:W-:Y:S07]  /*15420*/  LDSM.16.MT88.4 R136, [R188+0x3100] ;  /* 0x00310000bc88783b */ /* 0x000fee0000004200 */
[C---:B------:R-:W-:Y:S01]  /*15430*/  HMMA.16816.F32.BF16 R8, R104.reuse, R118, R8 ;  /* 0x000000766808723c */ /* 0x040fe20000041808 */
[----:B------:R-:W-:Y:S03]  /*15440*/  LDSM.16.MT88.4 R116, [R186+0x4900] ;  /* 0x00490000ba74783b */ /* 0x000fe60000004200 */
[--C-:B-1----:R-:W-:Y:S04]  /*15450*/  FFMA.FTZ R101, R149, c[0x0][0x2d0], -R144.reuse ;  /* 0x0000b40095657a23 */ /* 0x102fe80000010890 */
[C---:B------:R-:W-:Y:S01]  /*15460*/  HMMA.16816.F32.BF16 R12, R104.reuse, R120, R12 ;  /* 0x00000078680c723c */ /* 0x040fe2000004180c */
[----:B------:R1:W-:Y:S07]  /*15470*/  MUFU.EX2 R170, R101 ;  /* 0x0000006500aa7308 */ /* 0x0003ee0000000800 */
        /* <DEDUP_REMOVED lines=15> */
[----:B------:R-:W-:Y:S01]  /*15570*/  LDSM.16.MT88.4 R148, [R188+0x3900] ;  /* 0x00390000bc94783b */ /* 0x000fe20000004200 */
[----:B------:R1:W-:Y:S06]  /*15580*/  MUFU.EX2 R168, R101 ;  /* 0x0000006500a87308 */ /* 0x0003ec0000000800 */
[C---:B------:R-:W-:Y:S01]  /*15590*/  HMMA.16816.F32.BF16 R48, R104.reuse, R134, R48 ;  /* 0x000000866830723c */ /* 0x040fe20000041830 */
[----:B------:R-:W-:Y:S07]  /*155a0*/  LDSM.16.MT88.4 R132, [R186+0x3100] ;  /* 0x00310000ba84783b */ /* 0x000fee0000004200 */
[C---:B------:R-:W-:Y:S08]  /*155b0*/  HMMA.16816.F32.BF16 R52, R104.reuse, R140, R52 ;  /* 0x0000008c6834723c */ /* 0x040ff00000041834 */
[C---:B------:R-:W-:Y:S01]  /*155c0*/  HMMA.16816.F32.BF16 R56, R104.reuse, R142, R56 ;  /* 0x0000008e6838723c */ /* 0x040fe20000041838 */
[----:B------:R-:W-:Y:S03]  /*155d0*/  LDSM.16.MT88.4 R140, [R185+0x3900] ;  /* 0x00390000b98c783b */ /* 0x000fe60000004200 */
[----:B-1----:R-:W-:Y:S04]  /*155e0*/  FFMA.FTZ R101, R152, c[0x0][0x2d0], -R144 ;  /* 0x0000b40098657a23 */ /* 0x002fe80000010890 */
        /* <DEDUP_REMOVED lines=28> */
[----:B------:R-:W-:Y:S07]  /*157b0*/  MUFU.EX2 R163, R101 ;  /* 0x0000006500a37308 */ /* 0x000fee0000000800 */
[C---:B------:R-:W-:Y:S01]  /*157c0*/  HMMA.16816.F32.BF16 R8, R104.reuse, R110, R8 ;  /* 0x0000006e6808723c */ /* 0x040fe20000041808 */
[----:B------:R-:W1:Y:S02]  /*157d0*/  LDSM.16.MT88.4 R108, [R187+0x3100] ;  /* 0x00310000bb6c783b */ /* 0x000e640000004200 */
[----:B------:R2:W-:Y:S05]  /*157e0*/  MUFU.EX2 R162, R100 ;  /* 0x0000006400a27308 */ /* 0x0005ea0000000800 */
[C---:B------:R-:W-:Y:S08]  /*157f0*/  HMMA.16816.F32.BF16 R12, R104.reuse, R124, R12 ;  /* 0x0000007c680c723c */ /* 0x040ff0000004180c */
[C---:B------:R-:W-:Y:S01]  /*15800*/  HMMA.16816.F32.BF16 R16, R104.reuse, R126, R16 ;  /* 0x0000007e6810723c */ /* 0x040fe20000041810 */
[----:B------:R-:W-:Y:S07]  /*15810*/  LDSM.16.MT88.4 R124, [R188+0x1900] ;  /* 0x00190000bc7c783b */ /* 0x000fee0000004200 */
[C---:B------:R-:W-:Y:S04]  /*15820*/  HMMA.16816.F32.BF16 R20, R104.reuse, R116, R20 ;  /* 0x000000746814723c */ /* 0x040fe80000041814 */
[--C-:B--2---:R-:W-:Y:S04]  /*15830*/  FFMA.FTZ R100, R158, c[0x0][0x2d0], -R144.reuse ;  /* 0x0000b4009e647a23 */ /* 0x104fe80000010890 */
[C---:B------:R-:W-:Y:S01]  /*15840*/  HMMA.16816.F32.BF16 R24, R104.reuse, R118, R24 ;  /* 0x000000766818723c */ /* 0x040fe20000041818 */
[----:B------:R-:W2:Y:S01]  /*15850*/  LDSM.16.MT88.4 R116, [R186+0x5100] ;  /* 0x00510000ba74783b */ /* 0x000ea20000004200 */
[----:B------:R4:W-:Y:S06]  /*15860*/  MUFU.EX2 R161, R100 ;  /* 0x0000006400a17308 */ /* 0x0009ec0000000800 */
[C---:B------:R-:W-:Y:S08]  /*15870*/  HMMA.16816.F32.BF16 R28, R104.reuse, R128, R28 ;  /* 0x00000080681c723c */ /* 0x040ff0000004181c */
[C---:B------:R-:W-:Y:S08]  /*15880*/  HMMA.16816.F32.BF16 R32, R104.reuse, R130, R32 ;  /* 0x000000826820723c */ /* 0x040ff00000041820 */
[C---:B------:R-:W-:Y:S04]  /*15890*/  HMMA.16816.F32.BF16 R36, R104.reuse, R120, R36 ;  /* 0x000000786824723c */ /* 0x040fe80000041824 */
[--C-:B----4-:R-:W-:Y:S04]  /*158a0*/  FFMA.FTZ R100, R159, c[0x0][0x2d0], -R144.reuse ;  /* 0x0000b4009f647a23 */ /* 0x110fe80000010890 */
[C---:B------:R-:W-:Y:S01]  /*158b0*/  HMMA.16816.F32.BF16 R40, R104.reuse, R122, R40 ;  /* 0x0000007a6828723c */ /* 0x040fe20000041828 */
[----:B------:R-:W4:Y:S01]  /*158c0*/  LDSM.16.MT88.4 R120, [R188+0x5100] ;  /* 0x00510000bc78783b */ /* 0x000f220000004200 */
[----:B------:R5:W1:Y:S06]  /*158d0*/  MUFU.EX2 R103, R100 ;  /* 0x0000006400677308 */ /* 0x000a6c0000000800 */
[C---:B------:R-:W-:Y:S08]  /*158e0*/  HMMA.16816.F32.BF16 R44, R104.reuse, R132, R44 ;  /* 0x00000084682c723c */ /* 0x040ff0000004182c */
[C---:B------:R-:W-:Y:S01]  /*158f0*/  HMMA.16816.F32.BF16 R48, R104.reuse, R134, R48 ;  /* 0x000000866830723c */ /* 0x040fe20000041830 */
[----:B------:R-:W-:Y:S07]  /*15900*/  LDSM.16.MT88.4 R132, [R187+0x1900] ;  /* 0x00190000bb84783b */ /* 0x000fee0000004200 */
[C---:B------:R-:W-:Y:S04]  /*15910*/  HMMA.16816.F32.BF16 R52, R104.reuse, R136, R52 ;  /* 0x000000886834723c */ /* 0x040fe80000041834 */
[--C-:B-----5:R-:W-:Y:S03]  /*15920*/  FFMA.FTZ R100, R160, c[0x0][0x2d0], -R144.reuse ;  /* 0x0000b400a0647a23 */ /* 0x120fe60000010890 */
[----:B---3--:R-:W-:Y:S01]  /*15930*/  F2FP.BF16.PACK_AB R136, R165, R166 ;  /* 0x000000a6a588723e */ /* 0x008fe200000010ff */
[C---:B------:R-:W-:Y:S01]  /*15940*/  HMMA.16816.F32.BF16 R56, R104.reuse, R138, R56 ;  /* 0x0000008a6838723c */ /* 0x040fe20000041838 */
[----:B------:R3:W-:Y:S03]  /*15950*/  MUFU.EX2 R101, R100 ;  /* 0x0000006400657308 */ /* 0x0007e60000000800 */
[----:B-1----:R-:W-:Y:S03]  /*15960*/  F2FP.BF16.PACK_AB R137, R103, R161 ;  /* 0x000000a16789723e */ /* 0x002fe600000010ff */
[----:B------:R-:W-:Y:S01]  /*15970*/  F2FP.BF16.PACK_AB R138, R162, R163 ;  /* 0x000000a3a28a723e */ /* 0x000fe200000010ff */
[C---:B------:R-:W-:Y:S08]  /*15980*/  HMMA.16816.F32.BF16 R60, R104.reuse, R108, R60 ;  /* 0x0000006c683c723c */ /* 0x040ff0000004183c */
[C---:B------:R-:W-:Y:S01]  /*15990*/  HMMA.16816.F32.BF16 R64, R104.reuse, R110, R64 ;  /* 0x0000006e6840723c */ /* 0x040fe20000041840 */
[----:B------:R-:W1:Y:S07]  /*159a0*/  LDSM.16.MT88.4 R108, [R187+0x5100] ;  /* 0x00510000bb6c783b */ /* 0x000e6e0000004200 */
[C---:B------:R-:W-:Y:S04]  /*159b0*/  HMMA.16816.F32.BF16 R68, R104.reuse, R112, R68 ;  /* 0x000000706844723c */ /* 0x040fe80000041844 */
[----:B---3--:R-:W-:Y:S02]  /*159c0*/  FFMA.FTZ R100, R157, c[0x0][0x2d0], -R144 ;  /* 0x0000b4009d647a23 */ /* 0x008fe40000010890 */
[----:B------:R-:W-:Y:S02]  /*159d0*/  LDSM.16.MT88.4 R144, [R186+0x3900] ;  /* 0x00390000ba90783b */ /* 0x000fe40000004200 */
[C---:B------:R-:W-:Y:S02]  /*159e0*/  HMMA.16816.F32.BF16 R72, R104.reuse, R114, R72 ;  /* 0x000000726848723c */ /* 0x040fe40000041848 */
[----:B------:R-:W3:Y:S04]  /*159f0*/  MUFU.EX2 R100, R100 ;  /* 0x0000006400647308 */ /* 0x000ee80000000800 */
[----:B------:R-:W5:Y:S02]  /*15a00*/  LDSM.16.MT88.4 R112, [R185+0x1900] ;  /* 0x00190000b970783b */ /* 0x000f640000004200 */
[C---:B--2---:R-:W-:Y:S06]  /*15a10*/  HMMA.16816.F32.BF16 R76, R104.reuse, R116, R76 ;  /* 0x00000074684c723c */ /* 0x044fec000004184c */
[----:B------:R-:W-:Y:S02]  /*15a20*/  LDSM.16.MT88.4 R156, [R185+0x5900] ;  /* 0x00590000b99c783b */ /* 0x000fe40000004200 */
[C---:B------:R-:W-:Y:S06]  /*15a30*/  HMMA.16816.F32.BF16 R80, R104.reuse, R118, R80 ;  /* 0x000000766850723c */ /* 0x040fec0000041850 */
[----:B------:R-:W2:Y:S02]  /*15a40*/  LDSM.16.MT88.4 R116, [R186+0x1900] ;  /* 0x00190000ba74783b */ /* 0x000ea40000004200 */
[C---:B----4-:R-:W-:Y:S04]  /*15a50*/  HMMA.16816.F32.BF16 R84, R104.reuse, R120, R84 ;  /* 0x000000786854723c */ /* 0x050fe80000041854 */
[----:B---3--:R-:W-:Y:S04]  /*15a60*/  F2FP.BF16.PACK_AB R139, R100, R101 ;  /* 0x00000065648b723e */ /* 0x008fe800000010ff */
[C---:B------:R-:W-:Y:S08]  /*15a70*/  HMMA.16816.F32.BF16 R88, R104.reuse, R122, R88 ;  /* 0x0000007a6858723c */ /* 0x040ff00000041858 */
[C---:B-1----:R-:W-:Y:S08]  /*15a80*/  HMMA.16816.F32.BF16 R92, R104.reuse, R108, R92 ;  /* 0x0000006c685c723c */ /* 0x042ff0000004185c */
[----:B------:R-:W-:Y:S08]  /*15a90*/  HMMA.16816.F32.BF16 R96, R104, R110, R96 ;  /* 0x0000006e6860723c */ /* 0x000ff00000041860 */
[C---:B-----5:R-:W-:Y:S01]  /*15aa0*/  HMMA.16816.F32.BF16 R104, R136.reuse, R112, R4 ;  /* 0x000000708868723c */ /* 0x060fe20000041804 */
[----:B------:R-:W1:Y:S07]  /*15ab0*/  LDSM.16.MT88.4 R4, [R186+0x5900] ;  /* 0x00590000ba04783b */ /* 0x000e6e0000004200 */
[C---:B------:R-:W-:Y:S01]  /*15ac0*/  HMMA.16816.F32.BF16 R108, R136.reuse, R114, R8 ;  /* 0x00000072886c723c */ /* 0x040fe20000041808 */
[----:B------:R-:W3:Y:S07]  /*15ad0*/  LDSM.16.MT88.4 R8, [R188+0x5900] ;  /* 0x00590000bc08783b */ /* 0x000eee0000004200 */
[C---:B--2---:R-:W-:Y:S01]  /*15ae0*/  HMMA.16816.F32.BF16 R112, R136.reuse, R116, R12 ;  /* 0x000000748870723c */ /* 0x044fe2000004180c */
[----:B------:R-:W2:Y:S07]  /*15af0*/  LDSM.16.MT88.4 R12, [R187+0x5900] ;  /* 0x00590000bb0c783b */ /* 0x000eae0000004200 */
        /* <DEDUP_REMOVED lines=43> */
[C---:B---3--:R-:W-:Y:S04]  /*15db0*/  HMMA.16816.F32.BF16 R84, R136.reuse, R8, R84 ;  /* 0x000000088854723c */ /* 0x048fe80000041854 */
[----:B------:R-:W-:Y:S02]  /*15dc0*/  FADD.FTZ R2, R165, R2 ;  /* 0x00000002a5027221 */ /* 0x000fe40000010000 */
[----:B------:R-:W-:Y:S01]  /*15dd0*/  FADD.FTZ R0, R103, R0 ;  /* 0x0000000067007221 */ /* 0x000fe20000010000 */
[-C--:B------:R-:W-:Y:S01]  /*15de0*/  MOV R103, R3.reuse ;  /* 0x0000000300677202 */ /* 0x080fe20000000f00 */
[C---:B------:R-:W-:Y:S04]  /*15df0*/  HMMA.16816.F32.BF16 R88, R136.reuse, R10, R88 ;  /* 0x0000000a8858723c */ /* 0x040fe80000041858 */
[----:B------:R-:W-:Y:S02]  /*15e00*/  FADD.FTZ R4, R163, R2 ;  /* 0x00000002a3047221 */ /* 0x000fe40000010000 */
[----:B------:R-:W-:Y:S01]  /*15e10*/  FADD.FTZ R2, R101, R0 ;  /* 0x0000000065027221 */ /* 0x000fe20000010000 */
[----:B------:R-:W-:Y:S01]  /*15e20*/  IADD3 R0, R201, -0x1, RZ ;  /* 0xffffffffc9007810 */ /* 0x000fe20007ffe0ff */
[C---:B--2---:R-:W-:Y:S04]  /*15e30*/  HMMA.16816.F32.BF16 R92, R136.reuse, R12, R92 ;  /* 0x0000000c885c723c */ /* 0x044fe8000004185c */
[----:B------:R-:W-:Y:S01]  /*15e40*/  FADD.FTZ R220, R162, R4 ;  /* 0x00000004a2dc7221 */ /* 0x000fe20000010000 */
[----:B------:R-:W-:Y:S01]  /*15e50*/  MOV R201, R0 ;  /* 0x0000000000c97202 */ /* 0x000fe20000000f00 */
[----:B------:R-:W-:Y:S01]  /*15e60*/  FADD.FTZ R221, R100, R2 ;  /* 0x0000000264dd7221 */ /* 0x000fe20000010000 */
[----:B------:R-:W-:Y:S01]  /*15e70*/  MOV R100, R3 ;  /* 0x0000000300647202 */ /* 0x000fe20000000f00 */
[----:B------:R-:W-:Y:S04]  /*15e80*/  HMMA.16816.F32.BF16 R96, R136, R14, R96 ;  /* 0x0000000e8860723c */ /* 0x000fe80000041860 */
[----:B------:R-:W-:Y:S04]  /*15e90*/  MOV R101, R102 ;  /* 0x0000006600657202 */ /* 0x000fe80000000f00 */
[----:B------:R-:W-:-:S11]  /*15ea0*/  @P0 BRA `(.L_x_452) ;  /* 0xffffc6d000000947 */ /* 0x000fd6000383ffff */
.L_x_434:
[----:B------:R-:W-:Y:S05]  /*15eb0*/  BRA.DIV ~URZ, `(.L_x_453) ;  /* 0x000048627f007947 */ /* 0x000fea000b800000 */
[----:B------:R1:W2:Y:S02]  /*15ec0*/  SHFL.BFLY PT, R5, R220, 0x2, 0x1f ;  /* 0x0c401f00dc057f89 */ /* 0x0002a400000e0000 */
.L_x_512:
[----:B--2---:R-:W-:Y:S01]  /*15ed0*/  FADD.FTZ R5, R5, R220 ;  /* 0x000000dc05057221 */ /* 0x004fe20000010000 */
[----:B------:R-:W-:Y:S05]  /*15ee0*/  BRA.DIV ~URZ, `(.L_x_454) ;  /* 0x000048927f007947 */ /* 0x000fea000b800000 */
[----:B------:R-:W2:Y:S04]  /*15ef0*/  SHFL.BFLY PT, R4, R221, 0x2, 0x1f ;  /* 0x0c401f00dd047f89 */ /* 0x000ea800000e0000 */
[----:B------:R-:W3:Y:S01]  /*15f00*/  SHFL.BFLY PT, R0, R5, 0x1, 0x1f ;  /* 0x0c201f0005007f89 */ /* 0x000ee200000e0000 */
[----:B--2---:R-:W-:-:S02]  /*15f10*/  FADD.FTZ R4, R4, R221 ;  /* 0x000000dd04047221 */ /* 0x004fc40000010000 */
[----:B---3--:R-:W-:-:S03]  /*15f20*/  FADD.FTZ R5, R5, R0 ;  /* 0x0000000005057221 */ /* 0x008fc60000010000 */
[----:B------:R2:W3:Y:S04]  /*15f30*/  SHFL.BFLY PT, R3, R4, 0x1, 0x1f ;  /* 0x0c201f0004037f89 */ /* 0x0004e800000e0000 */
.L_x_513:
[----:B------:R-:W-:Y:S01]  /*15f40*/  FSETP.NE.FTZ.AND P1, PT, R5, RZ, PT ;  /* 0x000000ff0500720b */ /* 0x000fe20003f35000 */
[----:B---3--:R-:W-:Y:S01]  /*15f50*/  FADD.FTZ R3, R3, R4 ;  /* 0x0000000403037221 */ /* 0x008fe20000010000 */
[----:B------:R-:W-:Y:S02]  /*15f60*/  MOV R2, RZ ;  /* 0x000000ff00027202 */ /* 0x000fe40000000f00 */
[----:B------:R-:W-:Y:S02]  /*15f70*/  MOV R0, RZ ;  /* 0x000000ff00007202 */ /* 0x000fe40000000f00 */
[----:B------:R-:W-:Y:S02]  /*15f80*/  FSETP.NE.FTZ.AND P0, PT, R3, RZ, PT ;  /* 0x000000ff0300720b */ /* 0x000fe40003f15000 */
[----:B------:R-:W-:-:S05]  /*15f90*/  MOV R101, 0xff800000 ;  /* 0xff80000000657802 */ /* 0x000fca0000000f00 */
[----:B--2---:R-:W2:Y:S01]  /*15fa0*/  @P1 MUFU.LG2 R4, R5 ;  /* 0x0000000500041308 */ /* 0x004ea20000000c00 */
[----:B------:R-:W-:-:S07]  /*15fb0*/  @P1 MOV R9, 0x3f317218 ;  /* 0x3f31721800091802 */ /* 0x000fce0000000f00 */
[----:B------:R-:W3:Y:S01]  /*15fc0*/  @P1 MUFU.RCP R2, R5 ;  /* 0x0000000500021308 */ /* 0x000ee20000001000 */
[----:B--2---:R-:W-:-:S07]  /*15fd0*/  @P1 FMUL.FTZ R10, R4, 0.69314718246459960938 ;  /* 0x3f317218040a1820 */ /* 0x004fce0000410000 */
[----:B------:R-:W2:Y:S01]  /*15fe0*/  @P0 MUFU.RCP R0, R3 ;  /* 0x0000000300000308 */ /* 0x000ea20000001000 */
[----:B------:R-:W-:-:S04]  /*15ff0*/  @P1 FMUL.FTZ R4, R9, c[0x0][0x2d0] ;  /* 0x0000b40009041a20 */ /* 0x000fc80000410000 */
[----:B------:R-:W-:Y:S01]  /*16000*/  @P1 FFMA.FTZ R101, R4, R102, R10 ;  /* 0x0000006604651223 */ /* 0x000fe2000001000a */
[----:B------:R-:W-:Y:S01]  /*16010*/  PLOP3.LUT P1, PT, PT, PT, PT, 0x8, 0x0 ;  /* 0x000000000000781c */ /* 0x000fe20003f2e170 */
[C---:B---3--:R-:W-:Y:S02]  /*16020*/  FMUL.FTZ R104, R2.reuse, R104 ;  /* 0x0000006802687220 */ /* 0x048fe40000410000 */
        /* <DEDUP_REMOVED lines=18> */
[C---:B------:R-:W-:Y:S01]  /*16150*/  FMUL.FTZ R30, R2.reuse, R41 ;  /* 0x00000029021e7220 */ /* 0x040fe20000410000 */
[----:B------:R-:W-:Y:S01]  /*16160*/  MOV R41, 0xff800000 ;  /* 0xff80000000297802 */ /* 0x000fe20000000f00 */
        /* <DEDUP_REMOVED lines=27> */
[----:B------:R-:W-:Y:S02]  /*16320*/  FMUL.FTZ R14, R2, R97 ;  /* 0x00000061020e7220 */ /* 0x000fe40000410000 */
[----:B------:R3:W4:Y:S01]  /*16330*/  @P0 MUFU.LG2 R2, R3 ;  /* 0x0000000300020308 */ /* 0x0007220000000c00 */
[C---:B--2---:R-:W-:Y:S02]  /*16340*/  FMUL.FTZ R106, R0.reuse, R106 ;  /* 0x0000006a006a7220 */ /* 0x044fe40000410000 */
[C---:B------:R-:W-:Y:S02]  /*16350*/  FMUL.FTZ R107, R0.reuse, R107 ;  /* 0x0000006b006b7220 */ /* 0x040fe40000410000 */
[C---:B------:R-:W-:Y:S02]  /*16360*/  FMUL.FTZ R110, R0.reuse, R110 ;  /* 0x0000006e006e7220 */ /* 0x040fe40000410000 */
[C---:B------:R-:W-:Y:S02]  /*16370*/  FMUL.FTZ R111, R0.reuse, R111 ;  /* 0x0000006f006f7220 */ /* 0x040fe40000410000 */
[----:B------:R-:W-:-:S02]  /*16380*/  FMUL.FTZ R114, R0, R114 ;  /* 0x0000007200727220 */ /* 0x000fc40000410000 */
[C---:B------:R-:W-:Y:S02]  /*16390*/  FMUL.FTZ R115, R0.reuse, R115 ;  /* 0x0000007300737220 */ /* 0x040fe40000410000 */
[C---:B------:R-:W-:Y:S02]  /*163a0*/  FMUL.FTZ R118, R0.reuse, R118 ;  /* 0x0000007600767220 */ /* 0x040fe40000410000 */
[----:B------:R-:W-:Y:S01]  /*163b0*/  FMUL.FTZ R119, R0, R119 ;  /* 0x0000007700777220 */ /* 0x000fe20000410000 */
[----:B---3--:R-:W-:Y:S01]  /*163c0*/  @P0 MOV R3, 0x3f317218 ;  /* 0x3f31721800030802 */ /* 0x008fe20000000f00 */
[----:B----4-:R-:W-:Y:S02]  /*163d0*/  @P0 FMUL.FTZ R2, R2, 0.69314718246459960938 ;  /* 0x3f31721802020820 */ /* 0x010fe40000410000 */
[----:B------:R-:W-:Y:S02]  /*163e0*/  FMUL.FTZ R122, R0, R122 ;  /* 0x0000007a007a7220 */ /* 0x000fe40000410000 */
[----:B------:R-:W-:-:S02]  /*163f0*/  @P0 FMUL.FTZ R3, R3, c[0x0][0x2d0] ;  /* 0x0000b40003030a20 */ /* 0x000fc40000410000 */
        /* <DEDUP_REMOVED lines=38> */
[----:B------:R-:W-:Y:S02]  /*16660*/  FMUL.FTZ R99, R0, R99 ;  /* 0x0000006300637220 */ /* 0x000fe40000410000 */
[----:B------:R-:W-:Y:S02]  /*16670*/  @P0 FFMA.FTZ R41, R3, R100, R2 ;  /* 0x0000006403290223 */ /* 0x000fe40000010002 */
.L_x_361:
[----:B------:R-:W-:Y:S05]  /*16680*/  @P1 BRA `(.L_x_455) ;  /* 0x000016a000001947 */ /* 0x000fea0003800000 */
[----:B------:R-:W2:Y:S01]  /*16690*/  S2R R45, SR_TID.X ;  /* 0x00000000002d7919 */ /* 0x000ea20000002100 */
[----:B------:R-:W-:Y:S01]  /*166a0*/  F2FP.BF16.PACK_AB R38, R39, R38 ;  /* 0x000000262726723e */ /* 0x000fe200000010ff */
[----:B------:R-:W-:Y:S01]  /*166b0*/  WARPSYNC 0xffffffff ;  /* 0xffffffff00007948 */ /* 0x000fe20003800000 */
[----:B------:R-:W-:Y:S01]  /*166c0*/  F2FP.BF16.PACK_AB R31, R31, R36 ;  /* 0x000000241f1f723e */ /* 0x000fe200000010ff */
[----:B------:R-:W-:Y:S01]  /*166d0*/  BAR.SYNC.DEFER_BLOCKING 0x1, 0x100 ;  /* 0x0044000000007b1d */ /* 0x000fe20000010000 */
        /* <DEDUP_REMOVED lines=9> */
[----:B------:R-:W-:Y:S02]  /*16770*/  F2FP.BF16.PACK_AB R122, R123, R122 ;  /* 0x0000007a7b7a723e */ /* 0x000fe400000010ff */
[----:B--2---:R-:W-:Y:S02]  /*16780*/  SHF.R.S32.HI R39, RZ, 0x1f, R45 ;  /* 0x0000001fff277819 */ /* 0x004fe4000001142d */
[----:B------:R-:W-:Y:S02]  /*16790*/  F2FP.BF16.PACK_AB R34, R34, R124 ;  /* 0x0000007c2222723e */ /* 0x000fe400000010ff */
[----:B------:R-:W-:-:S02]  /*167a0*/  LEA.HI R2, R39, R45, RZ, 0x2 ;  /* 0x0000002d27027211 */ /* 0x000fc400078f10ff */
[----:B------:R-:W-:Y:S02]  /*167b0*/  LEA.HI R37, R39, R45, RZ, 0x5 ;  /* 0x0000002d27257211 */ /* 0x000fe400078f28ff */
[--C-:B------:R-:W-:Y:S02]  /*167c0*/  SHF.R.S32.HI R4, RZ, 0x2, R2.reuse ;  /* 0x00000002ff047819 */ /* 0x100fe40000011402 */
[----:B------:R-:W-:Y:S02]  /*167d0*/  SHF.R.S32.HI R0, RZ, 0x1f, R2 ;  /* 0x0000001fff007819 */ /* 0x000fe40000011402 */
[----:B------:R-:W-:Y:S02]  /*167e0*/  SHF.R.S32.HI R36, RZ, 0x5, R37 ;  /* 0x00000005ff247819 */ /* 0x000fe40000011425 */
[----:B------:R-:W-:Y:S02]  /*167f0*/  LEA.HI R0, R0, R4, RZ, 0x3 ;  /* 0x0000000400007211 */ /* 0x000fe400078f18ff */
[----:B------:R-:W-:-:S02]  /*16800*/  F2FP.BF16.PACK_AB R126, R127, R126 ;  /* 0x0000007e7f7e723e */ /* 0x000fc400000010ff */
[----:B------:R-:W-:Y:S02]  /*16810*/  LOP3.LUT R0, R0, 0xfffffff8, RZ, 0xc0, !PT ;  /* 0xfffffff800007812 */ /* 0x000fe400078ec0ff */
[----:B------:R-:W-:Y:S02]  /*16820*/  F2FP.BF16.PACK_AB R33, R33, R128 ;  /* 0x000000802121723e */ /* 0x000fe400000010ff */
[----:B------:R-:W-:Y:S01]  /*16830*/  F2FP.BF16.PACK_AB R130, R131, R130 ;  /* 0x000000828382723e */ /* 0x000fe200000010ff */
[----:B------:R-:W-:Y:S01]  /*16840*/  IMAD.IADD R4, R4, 0x1, -R0 ;  /* 0x0000000104047824 */ /* 0x000fe200078e0a00 */
[----:B------:R-:W-:Y:S02]  /*16850*/  LOP3.LUT R0, R2, 0xfffffffc, RZ, 0xc0, !PT ;  /* 0xfffffffc02007812 */ /* 0x000fe400078ec0ff */
[----:B------:R-:W-:Y:S01]  /*16860*/  F2FP.BF16.PACK_AB R32, R32, R132 ;  /* 0x000000842020723e */ /* 0x000fe200000010ff */
[C---:B------:R-:W-:Y:S01]  /*16870*/  IMAD.SHL.U32 R2, R4.reuse, 0x40, RZ ;  /* 0x0000004004027824 */ /* 0x040fe200078e00ff */
[----:B------:R-:W-:Y:S01]  /*16880*/  LOP3.LUT R3, R4, 0x1, RZ, 0xc0, !PT ;  /* 0x0000000104037812 */ /* 0x000fe200078ec0ff */
[----:B------:R-:W-:Y:S01]  /*16890*/  IMAD.IADD R22, R45, 0x1, -R0 ;  /* 0x000000012d167824 */ /* 0x000fe200078e0a00 */
[----:B------:R-:W-:-:S02]  /*168a0*/  F2FP.BF16.PACK_AB R134, R135, R134 ;  /* 0x000000868786723e */ /* 0x000fc400000010ff */
[----:B------:R-:W-:Y:S01]  /*168b0*/  LOP3.LUT R0, R2, 0x1c0, RZ, 0xc0, !PT ;  /* 0x000001c002007812 */ /* 0x000fe200078ec0ff */
[----:B------:R-:W-:Y:S01]  /*168c0*/  IMAD R2, R36, 0x200, R22 ;  /* 0x0000020024027824 */ /* 0x000fe200078e0216 */
[----:B------:R-:W-:Y:S02]  /*168d0*/  ISETP.NE.U32.AND P0, PT, R3, 0x1, PT ;  /* 0x000000010300780c */ /* 0x000fe40003f05070 */
[----:B------:R-:W-:Y:S02]  /*168e0*/  LEA.HI R0, R0, R0, RZ, 0x1d ;  /* 0x0000000000007211 */ /* 0x000fe400078fe8ff */
[----:B------:R-:W-:Y:S01]  /*168f0*/  R2P PR, R4, 0x6 ;  /* 0x0000000604007804 */ /* 0x000fe20000000000 */
[----:B------:R-:W-:Y:S01]  /*16900*/  IMAD.MOV.U32 R4, RZ, RZ, 0x20 ;  /* 0x00000020ff047424 */ /* 0x000fe200078e00ff */
[----:B------:R-:W-:Y:S01]  /*16910*/  F2FP.BF16.PACK_AB R30, R30, R40 ;  /* 0x000000281e1e723e */ /* 0x000fe200000010ff */
[----:B------:R-:W-:Y:S01]  /*16920*/  IMAD.U32 R0, R2, 0x2, R0 ;  /* 0x0000000202007824 */ /* 0x000fe200078e0000 */
[----:B------:R-:W-:-:S02]  /*16930*/  F2FP.BF16.PACK_AB R42, R43, R42 ;  /* 0x0000002a2b2a723e */ /* 0x000fc400000010ff */
[----:B------:R-:W-:Y:S01]  /*16940*/  SEL R4, R4, 0xffffffe0, !P1 ;  /* 0xffffffe004047807 */ /* 0x000fe20004800000 */
[----:B------:R-:W-:Y:S01]  /*16950*/  IMAD.SHL.U32 R0, R0, 0x2, RZ ;  /* 0x0000000200007824 */ /* 0x000fe200078e00ff */
[----:B------:R-:W-:Y:S02]  /*16960*/  F2FP.BF16.PACK_AB R29, R29, R44 ;  /* 0x0000002c1d1d723e */ /* 0x000fe400000010ff */
[----:B------:R-:W-:Y:S02]  /*16970*/  F2FP.BF16.PACK_AB R46, R47, R46 ;  /* 0x0000002e2f2e723e */ /* 0x000fe400000010ff */
[C---:B------:R-:W-:Y:S01]  /*16980*/  IADD3 R3, R0.reuse, 0x80, RZ ;  /* 0x0000008000037810 */ /* 0x040fe20007ffe0ff */
[----:B------:R2:W-:Y:S01]  /*16990*/  STS [R0+0x80], R35 ;  /* 0x0000802300007388 */ /* 0x0005e20000000800 */
[C---:B------:R-:W-:Y:S02]  /*169a0*/  IADD3 R2, R0.reuse, 0x70, RZ ;  /* 0x0000007000027810 */ /* 0x040fe40007ffe0ff */
[----:B------:R-:W-:Y:S01]  /*169b0*/  @P0 IADD3 R2, R3, 0x10, RZ ;  /* 0x0000001003020810 */ /* 0x000fe20007ffe0ff */
[----:B------:R-:W-:Y:S01]  /*169c0*/  STS [R0+0x480], R106 ;  /* 0x0004806a00007388 */ /* 0x000fe20000000800 */
[----:B------:R-:W-:Y:S01]  /*169d0*/  IMAD.IADD R3, R0, 0x1, R4 ;  /* 0x0000000100037824 */ /* 0x000fe200078e0204 */
[----:B------:R-:W-:-:S02]  /*169e0*/  F2FP.BF16.PACK_AB R28, R28, R48 ;  /* 0x000000301c1c723e */ /* 0x000fc400000010ff */
[----:B------:R3:W-:Y:S01]  /*169f0*/  STS [R2], R7 ;  /* 0x0000000702007388 */ /* 0x0007e20000000800 */
[----:B------:R-:W-:Y:S01]  /*16a00*/  IMAD.IADD R4, R4, 0x1, R2 ;  /* 0x0000000104047824 */ /* 0x000fe200078e0202 */
[----:B------:R-:W-:Y:S02]  /*16a10*/  F2FP.BF16.PACK_AB R50, R51, R50 ;  /* 0x000000323332723e */ /* 0x000fe400000010ff */
[----:B------:R-:W-:Y:S01]  /*16a20*/  STS [R2+0x400], R110 ;  /* 0x0004006e02007388 */ /* 0x000fe20000000800 */
[----:B------:R-:W-:Y:S02]  /*16a30*/  F2FP.BF16.PACK_AB R27, R27, R52 ;  /* 0x000000341b1b723e */ /* 0x000fe400000010ff */
[----:B------:R-:W-:Y:S01]  /*16a40*/  F2FP.BF16.PACK_AB R54, R55, R54 ;  /* 0x000000363736723e */ /* 0x000fe200000010ff */
[----:B------:R4:W-:Y:S01]  /*16a50*/  STS [R3+0x80], R6 ;  /* 0x0000800603007388 */ /* 0x0009e20000000800 */
[----:B------:R-:W-:Y:S02]  /*16a60*/  F2FP.BF16.PACK_AB R26, R26, R56 ;  /* 0x000000381a1a723e */ /* 0x000fe400000010ff */
[----:B------:R-:W-:Y:S01]  /*16a70*/  F2FP.BF16.PACK_AB R58, R59, R58 ;  /* 0x0000003a3b3a723e */ /* 0x000fe200000010ff */
[----:B------:R-:W-:Y:S01]  /*16a80*/  STS [R3+0x480], R114 ;  /* 0x0004807203007388 */ /* 0x000fe20000000800 */
[----:B------:R-:W-:-:S02]  /*16a90*/  F2FP.BF16.PACK_AB R25, R25, R60 ;  /* 0x0000003c1919723e */ /* 0x000fc400000010ff */
[----:B------:R-:W-:Y:S01]  /*16aa0*/  F2FP.BF16.PACK_AB R62, R63, R62 ;  /* 0x0000003e3f3e723e */ /* 0x000fe200000010ff */
[----:B------:R1:W-:Y:S01]  /*16ab0*/  STS [R4], R8 ;  /* 0x0000000804007388 */ /* 0x0003e20000000800 */
[----:B--2---:R-:W-:Y:S01]  /*16ac0*/  IMAD.MOV.U32 R35, RZ, RZ, 0x40 ;  /* 0x00000040ff237424 */ /* 0x004fe200078e00ff */
[----:B------:R-:W-:Y:S02]  /*16ad0*/  F2FP.BF16.PACK_AB R24, R24, R64 ;  /* 0x000000401818723e */ /* 0x000fe400000010ff */
[----:B------:R-:W-:Y:S01]  /*16ae0*/  STS [R4+0x400], R118 ;  /* 0x0004007604007388 */ /* 0x000fe20000000800 */
[----:B------:R-:W-:Y:S02]  /*16af0*/  F2FP.BF16.PACK_AB R66, R67, R66 ;  /* 0x000000424342723e */ /* 0x000fe400000010ff */
[----:B------:R-:W-:Y:S02]  /*16b00*/  F2FP.BF16.PACK_AB R23, R23, R68 ;  /* 0x000000441717723e */ /* 0x000fe400000010ff */
[----:B---3--:R-:W-:-:S02]  /*16b10*/  SEL R7, R35, 0xffffffc0, !P2 ;  /* 0xffffffc023077807 */ /* 0x008fc40005000000 */
[----:B------:R-:W-:Y:S02]  /*16b20*/  F2FP.BF16.PACK_AB R70, R71, R70 ;  /* 0x000000464746723e */ /* 0x000fe400000010ff */
[----:B------:R-:W-:Y:S02]  /*16b30*/  F2FP.BF16.PACK_AB R21, R21, R72 ;  /* 0x000000481515723e */ /* 0x000fe400000010ff */
[----:B------:R-:W-:Y:S01]  /*16b40*/  F2FP.BF16.PACK_AB R74, R75, R74 ;  /* 0x0000004a4b4a723e */ /* 0x000fe200000010ff */
[----:B----4-:R-:W-:Y:S01]  /*16b50*/  IMAD.IADD R6, R0, 0x1, R7 ;  /* 0x0000000100067824 */ /* 0x010fe200078e0207 */
[----:B------:R-:W-:Y:S02]  /*16b60*/  F2FP.BF16.PACK_AB R20, R20, R76 ;  /* 0x0000004c1414723e */ /* 0x000fe400000010ff */
[----:B------:R-:W-:Y:S02]  /*16b70*/  F2FP.BF16.PACK_AB R19, R19, R78 ;  /* 0x0000004e1313723e */ /* 0x000fe400000010ff */
[----:B------:R2:W-:Y:S01]  /*16b80*/  STS [R6+0x80], R5 ;  /* 0x0000800506007388 */ /* 0x0005e20000000800 */
[----:B------:R-:W-:Y:S01]  /*16b90*/  F2FP.BF16.PACK_AB R18, R18, R80 ;  /* 0x000000501212723e */ /* 0x000fe200000010ff */
[----:B-1----:R-:W-:-:S02]  /*16ba0*/  IMAD.IADD R8, R7, 0x1, R2 ;  /* 0x0000000107087824 */ /* 0x002fc400078e0202 */
[----:B------:R-:W-:Y:S01]  /*16bb0*/  STS [R6+0x480], R122 ;  /* 0x0004807a06007388 */ /* 0x000fe20000000800 */
[----:B------:R-:W-:Y:S02]  /*16bc0*/  F2FP.BF16.PACK_AB R17, R17, R82 ;  /* 0x000000521111723e */ /* 0x000fe400000010ff */
[----:B------:R-:W-:Y:S01]  /*16bd0*/  F2FP.BF16.PACK_AB R16, R16, R84 ;  /* 0x000000541010723e */ /* 0x000fe200000010ff */
[----:B------:R-:W-:Y:S01]  /*16be0*/  STS [R8], R34 ;  /* 0x0000002208007388 */ /* 0x000fe20000000800 */
[----:B------:R-:W-:Y:S02]  /*16bf0*/  F2FP.BF16.PACK_AB R12, R12, R86 ;  /* 0x000000560c0c723e */ /* 0x000fe400000010ff */
[----:B------:R-:W-:Y:S01]  /*16c00*/  F2FP.BF16.PACK_AB R11, R11, R88 ;  /* 0x000000580b0b723e */ /* 0x000fe200000010ff */
[----:B------:R-:W-:Y:S01]  /*16c10*/  STS [R8+0x400], R126 ;  /* 0x0004007e08007388 */ /* 0x000fe20000000800 */
[----:B------:R-:W-:Y:S02]  /*16c20*/  F2FP.BF16.PACK_AB R10, R10, R90 ;  /* 0x0000005a0a0a723e */ /* 0x000fe400000010ff */
[----:B------:R-:W-:-:S02]  /*16c30*/  F2FP.BF16.PACK_AB R9, R9, R92 ;  /* 0x0000005c0909723e */ /* 0x000fc400000010ff */
[----:B------:R-:W-:Y:S02]  /*16c40*/  F2FP.BF16.PACK_AB R15, R15, R94 ;  /* 0x0000005e0f0f723e */ /* 0x000fe400000010ff */
[----:B------:R-:W-:Y:S02]  /*16c50*/  F2FP.BF16.PACK_AB R14, R14, R96 ;  /* 0x000000600e0e723e */ /* 0x000fe400000010ff */
[----:B------:R-:W-:Y:S02]  /*16c60*/  F2FP.BF16.PACK_AB R13, R99, R98 ;  /* 0x00000062630d723e */ /* 0x000fe400000010ff */
[----:B------:R-:W-:Y:S01]  /*16c70*/  ISETP.NE.U32.AND P0, PT, RZ, c[0x0][0x500], PT ;  /* 0x00014000ff007a0c */ /* 0x000fe20003f05070 */
[----:B--2---:R-:W-:Y:S01]  /*16c80*/  IMAD.IADD R5, R7, 0x1, R3 ;  /* 0x0000000107057824 */ /* 0x004fe200078e0203 */
[----:B------:R-:W-:Y:S01]  /*16c90*/  ISETP.NE.U32.AND P1, PT, RZ, c[0x0][0x508], PT ;  /* 0x00014200ff007a0c */ /* 0x000fe20003f25070 */
[----:B------:R-:W-:Y:S01]  /*16ca0*/  IMAD.IADD R7, R4, 0x1, R7 ;  /* 0x0000000104077824 */ /* 0x000fe200078e0207 */
[----:B------:R-:W-:-:S02]  /*16cb0*/  ISETP.NE.AND.EX P0, PT, RZ, c[0x0][0x504], PT, P0 ;  /* 0x00014100ff007a0c */ /* 0x000fc40003f05300 */
[----:B------:R-:W-:Y:S01]  /*16cc0*/  STS [R5+0x80], R33 ;  /* 0x0000802105007388 */ /* 0x000fe20000000800 */
[----:B------:R-:W-:-:S03]  /*16cd0*/  ISETP.NE.AND.EX P1, PT, RZ, c[0x0][0x50c], PT, P1 ;  /* 0x00014300ff007a0c */ /* 0x000fc60003f25310 */
        /* <DEDUP_REMOVED lines=29> */
[----:B-1----:R-:W-:-:S03]  /*16eb0*/  IMAD.MOV.U32 R2, RZ, RZ, 0x4 ;  /* 0x00000004ff027424 */ /* 0x002fc600078e00ff */
[----:B------:R-:W-:Y:S04]  /*16ec0*/  STS [R8+0x8000], R11 ;  /* 0x0080000b08007388 */ /* 0x000fe80000000800 */
[----:B------:R-:W-:Y:S04]  /*16ed0*/  STS [R8+0x8400], R10 ;  /* 0x0084000a08007388 */ /* 0x000fe80000000800 */
[----:B------:R1:W-:Y:S04]  /*16ee0*/  STS [R5+0x8080], R9 ;  /* 0x0080800905007388 */ /* 0x0003e80000000800 */
[----:B------:R2:W-:Y:S04]  /*16ef0*/  STS [R5+0x8480], R15 ;  /* 0x0084800f05007388 */ /* 0x0005e80000000800 */
[----:B------:R2:W-:Y:S04]  /*16f00*/  STS [R7+0x8000], R14 ;  /* 0x0080000e07007388 */ /* 0x0005e80000000800 */
[----:B------:R2:W-:Y:S01]  /*16f10*/  STS [R7+0x8400], R13 ;  /* 0x0084000d07007388 */ /* 0x0005e20000000800 */
[----:B-1----:R-:W-:-:S03]  /*16f20*/  IMAD.WIDE R8, R246, R2, c[0x0][0x500] ;  /* 0x00014000f6087625 */ /* 0x002fc600078e0202 */
[----:B------:R-:W-:Y:S06]  /*16f30*/  BAR.SYNC.DEFER_BLOCKING 0x1, 0x100 ;  /* 0x0044000000007b1d */ /* 0x000fec0000010000 */
[----:B------:R-:W3:Y:S01]  /*16f40*/  @P0 LDG.E R0, [R8.64] ;  /* 0x0000000608000981 */ /* 0x000ee2000c1e1900 */
[----:B------:R-:W-:Y:S02]  /*16f50*/  IMAD.MOV.U32 R24, RZ, RZ, c[0x0][0x388] ;  /* 0x0000e200ff187624 */ /* 0x000fe400078e00ff */
[----:B------:R-:W-:-:S05]  /*16f60*/  @P1 IMAD.WIDE R2, R246, R2, c[0x0][0x508] ;  /* 0x00014200f6021625 */ /* 0x000fca00078e0202 */
[----:B------:R1:W5:Y:S02]  /*16f70*/  @P1 LDG.E R24, [R2.64] ;  /* 0x0000000602181981 */ /* 0x000364000c1e1900 */
[----:B-1----:R-:W-:Y:S02]  /*16f80*/  CS2R R2, SRZ ;  /* 0x0000000000027805 */ /* 0x002fe4000001ff00 */
[--C-:B---3--:R-:W-:Y:S01]  /*16f90*/  @P0 SHF.R.S32.HI R3, RZ, 0x1f, R0.reuse ;  /* 0x0000001fff030819 */ /* 0x108fe20000011400 */
[----:B------:R-:W-:Y:S01]  /*16fa0*/  @P0 IMAD.MOV.U32 R2, RZ, RZ, R0 ;  /* 0x000000ffff020224 */ /* 0x000fe200078e0000 */
[----:B------:R-:W-:Y:S05]  /*16fb0*/  @P1 BRA `(.L_x_456) ;  /* 0x0000004000001947 */ /* 0x000fea0003800000 */
[----:B--2---:R-:W-:Y:S05]  /*16fc0*/  @!P0 BRA `(.L_x_456) ;  /* 0x0000003000008947 */ /* 0x004fea0003800000 */
[----:B------:R-:W2:Y:S04]  /*16fd0*/  LDG.E R4, [R8.64] ;  /* 0x0000000608047981 */ /* 0x000ea8000c1e1900 */
[----:B------:R-:W2:Y:S02]  /*16fe0*/  LDG.E R0, [R8.64+0x4] ;  /* 0x0000040608007981 */ /* 0x000ea4000c1e1900 */
[----:B--2--5:R-:W-:-:S02]  /*16ff0*/  IADD3 R24, -R4, R0, RZ ;  /* 0x0000000004187210 */ /* 0x024fc40007ffe1ff */
.L_x_456:
[----:B--2---:R-:W1:Y:S01]  /*17000*/  S2R R9, SR_CTAID.Y ;  /* 0x0000000000097919 */ /* 0x004e620000002600 */
[----:B------:R-:W-:Y:S01]  /*17010*/  LOP3.LUT R0, R37, 0xffffffe0, RZ, 0xc0, !PT ;  /* 0xffffffe025007812 */ /* 0x000fe200078ec0ff */
[----:B------:R-:W-:Y:S01]  /*17020*/  IMAD.MOV.U32 R8, RZ, RZ, c[0x0][0x4e8] ;  /* 0x00013a00ff087624 */ /* 0x000fe200078e00ff */
[----:B------:R-:W-:Y:S01]  /*17030*/  SHF.R.S32.HI R4, RZ, 0x1f, R36 ;  /* 0x0000001fff047819 */ /* 0x000fe20000011424 */
[----:B------:R-:W2:Y:S01]  /*17040*/  S2R R20, SR_CTAID.X ;  /* 0x0000000000147919 */ /* 0x000ea20000002500 */
[----:B------:R-:W-:Y:S01]  /*17050*/  LEA.HI R16, R39, R45, RZ, 0x3 ;  /* 0x0000002d27107211 */ /* 0x000fe200078f18ff */
[----:B------:R-:W-:Y:S01]  /*17060*/  IMAD.IADD R0, R45, 0x1, -R0 ;  /* 0x000000012d007824 */ /* 0x000fe200078e0a00 */
[----:B------:R-:W-:Y:S01]  /*17070*/  LEA.HI R4, R4, R36, RZ, 0x3 ;  /* 0x0000002404047211 */ /* 0x000fe200078f18ff */
[----:B------:R-:W3:Y:S01]  /*17080*/  S2R R10, SR_CTAID.Y ;  /* 0x00000000000a7919 */ /* 0x000ee20000002600 */
[----:B------:R-:W-:Y:S01]  /*17090*/  ISETP.NE.AND P1, PT, R8, 0x1, PT ;  /* 0x000000010800780c */ /* 0x000fe20003f25270 */
[----:B-----5:R-:W-:Y:S01]  /*170a0*/  IMAD R24, R24, c[0x0][0x4e8], RZ ;  /* 0x00013a0018187a24 */ /* 0x020fe200078e02ff */
[----:B------:R-:W-:Y:S01]  /*170b0*/  SHF.R.S32.HI R7, RZ, 0x1f, R0 ;  /* 0x0000001fff077819 */ /* 0x000fe20000011400 */
[----:B------:R-:W-:Y:S01]  /*170c0*/  BSSY B0, `(.L_x_457) ;  /* 0x000007e000007945 */ /* 0x000fe20003800000 */
[----:B------:R-:W-:-:S02]  /*170d0*/  LOP3.LUT R5, R4, 0xffffff8, RZ, 0xc0, !PT ;  /* 0x0ffffff804057812 */ /* 0x000fc400078ec0ff */
[----:B------:R-:W-:Y:S02]  /*170e0*/  LEA.HI R4, R22, R22, RZ, 0x1 ;  /* 0x0000001616047211 */ /* 0x000fe400078f08ff */
[----:B------:R-:W-:Y:S01]  /*170f0*/  LEA.HI R7, R7, R0, RZ, 0x2 ;  /* 0x0000000007077211 */ /* 0x000fe200078f10ff */
[----:B------:R-:W-:Y:S01]  /*17100*/  IMAD.IADD R6, R36, 0x1, -R5 ;  /* 0x0000000124067824 */ /* 0x000fe200078e0a05 */
[----:B------:R-:W-:Y:S02]  /*17110*/  LOP3.LUT R4, R4, 0x1ffffffe, RZ, 0xc0, !PT ;  /* 0x1ffffffe04047812 */ /* 0x000fe400078ec0ff */
[----:B------:R-:W-:Y:S02]  /*17120*/  SHF.R.S32.HI R5, RZ, 0x2, R7 ;  /* 0x00000002ff057819 */ /* 0x000fe40000011407 */
[----:B------:R-:W-:Y:S02]  /*17130*/  IADD3 R7, R22, -R4, RZ ;  /* 0x8000000416077210 */ /* 0x000fe40007ffe0ff */
[----:B-1----:R-:W-:Y:S01]  /*17140*/  SHF.R.S32.HI R9, RZ, 0x1f, R9 ;  /* 0x0000001fff097819 */ /* 0x002fe20000011409 */
[----:B------:R-:W-:Y:S01]  /*17150*/  IMAD R17, R6, 0x10, R5 ;  /* 0x0000001006117824 */ /* 0x000fe200078e0205 */
[----:B------:R-:W-:Y:S01]  /*17160*/  LOP3.LUT P2, RZ, R0, 0x3, RZ, 0xc0, !PT ;  /* 0x0000000300ff7812 */ /* 0x000fe2000784c0ff */
[----:B------:R-:W-:Y:S01]  /*17170*/  IMAD R0, R3, c[0x0][0x3a0], RZ ;  /* 0x0000e80003007a24 */ /* 0x000fe200078e02ff */
[----:B------:R-:W-:Y:S01]  /*17180*/  LOP3.LUT R12, R16, 0xfffffff8, RZ, 0xc0, !PT ;  /* 0xfffffff8100c7812 */ /* 0x000fe200078ec0ff */
[----:B------:R-:W-:Y:S01]  /*17190*/  IMAD R6, R7, 0x8, R17 ;  /* 0x0000000807067824 */ /* 0x000fe200078e0211 */
[----:B------:R-:W-:Y:S01]  /*171a0*/  SEL R15, R246, RZ, !P0 ;  /* 0x000000fff60f7207 */ /* 0x000fe20004000000 */
[----:B------:R-:W-:Y:S01]  /*171b0*/  IMAD R8, R9, c[0x0][0x490], RZ ;  /* 0x0001240009087a24 */ /* 0x000fe200078e02ff */
[----:B------:R-:W-:Y:S01]  /*171c0*/  SHF.R.S32.HI R16, RZ, 0x3, R16 ;  /* 0x00000003ff107819 */ /* 0x000fe20000011410 */
[----:B------:R-:W-:Y:S01]  /*171d0*/  IMAD R7, R2, c[0x0][0x3a4], R0 ;  /* 0x0000e90002077a24 */ /* 0x000fe200078e0200 */
[----:B--2---:R-:W-:Y:S01]  /*171e0*/  LEA R0, R20, R6, 0x7 ;  /* 0x0000000614007211 */ /* 0x004fe200078e38ff */
[----:B---3--:R-:W-:Y:S01]  /*171f0*/  IMAD.WIDE.U32 R4, R10, c[0x0][0x490], R2 ;  /* 0x000124000a047a25 */ /* 0x008fe200078e0002 */
[----:B------:R-:W-:-:S03]  /*17200*/  LEA.HI R19, R39, R45, RZ, 0x6 ;  /* 0x0000002d27137211 */ /* 0x000fc600078f30ff */
[----:B------:R-:W-:Y:S02]  /*17210*/  IMAD R8, R10, c[0x0][0x494], R8 ;  /* 0x000125000a087a24 */ /* 0x000fe400078e0208 */
[----:B------:R-:W-:-:S04]  /*17220*/  IMAD.WIDE.U32 R2, R2, c[0x0][0x3a0], RZ ;  /* 0x0000e80002027a25 */ /* 0x000fc800078e00ff */
[----:B------:R-:W-:Y:S01]  /*17230*/  IMAD.IADD R5, R5, 0x1, R8 ;  /* 0x0000000105057824 */ /* 0x000fe200078e0208 */
[----:B------:R-:W-:Y:S01]  /*17240*/  IADD3 R3, R3, R7, RZ ;  /* 0x0000000703037210 */ /* 0x000fe20007ffe0ff */
[----:B------:R-:W-:Y:S01]  /*17250*/  @P1 IMAD.HI.U32 R8, R0, c[0x0][0x4ec], RZ ;  /* 0x00013b0000081a27 */ /* 0x000fe200078e00ff */
[----:B------:R-:W-:-:S03]  /*17260*/  SHF.R.S32.HI R7, RZ, 0x1f, R246 ;  /* 0x0000001fff077819 */ /* 0x000fc600000114f6 */
[----:B------:R-:W-:Y:S01]  /*17270*/  IMAD.MOV.U32 R6, RZ, RZ, R0 ;  /* 0x000000ffff067224 */ /* 0x000fe200078e0000 */
[----:B------:R-:W-:Y:S01]  /*17280*/  @P1 SHF.R.U32.HI R6, RZ, c[0x0][0x4f0], R8 ;  /* 0x00013c00ff061a19 */ /* 0x000fe20000011608 */
[----:B------:R-:W-:Y:S01]  /*17290*/  IMAD.IADD R12, R45, 0x1, -R12 ;  /* 0x000000012d0c7824 */ /* 0x000fe200078e0a0c */
[----:B------:R-:W-:Y:S01]  /*172a0*/  SEL R13, R7, RZ, !P0 ;  /* 0x000000ff070d7207 */ /* 0x000fe20004000000 */
[----:B------:R-:W-:Y:S02]  /*172b0*/  IMAD R9, R9, c[0x0][0x3e8], RZ ;  /* 0x0000fa0009097a24 */ /* 0x000fe400078e02ff */
[----:B------:R-:W-:Y:S01]  /*172c0*/  IMAD.MOV R7, RZ, RZ, -R6 ;  /* 0x000000ffff077224 */ /* 0x000fe200078e0a06 */
[----:B------:R-:W-:Y:S01]  /*172d0*/  LEA R14, R12, R16, 0x5 ;  /* 0x000000100c0e7211 */ /* 0x000fe200078e28ff */
[----:B------:R-:W-:-:S04]  /*172e0*/  IMAD.WIDE.U32 R4, R15, c[0x0][0x498], R4 ;  /* 0x000126000f047a25 */ /* 0x000fc800078e0004 */
[----:B------:R-:W-:Y:S01]  /*172f0*/  IMAD R8, R7, c[0x0][0x4e8], R0 ;  /* 0x00013a0007087a24 */ /* 0x000fe200078e0200 */
[----:B------:R-:W-:Y:S01]  /*17300*/  IADD3 R4, P0, R6, R4, RZ ;  /* 0x0000000406047210 */ /* 0x000fe20007f1e0ff */
[----:B------:R-:W-:Y:S02]  /*17310*/  IMAD R0, R13, c[0x0][0x498], RZ ;  /* 0x000126000d007a24 */ /* 0x000fe400078e02ff */
[C---:B------:R-:W-:Y:S02]  /*17320*/  IMAD R9, R10.reuse, c[0x0][0x3ec], R9 ;  /* 0x0000fb000a097a24 */ /* 0x040fe400078e0209 */
[----:B------:R-:W-:Y:S01]  /*17330*/  IMAD.WIDE.U32 R2, R10, c[0x0][0x3e8], R2 ;  /* 0x0000fa000a027a25 */ /* 0x000fe200078e0002 */
[----:B------:R-:W-:-:S03]  /*17340*/  SHF.R.S32.HI R10, RZ, 0x1f, R8 ;  /* 0x0000001fff0a7819 */ /* 0x000fc60000011408 */
[----:B------:R-:W-:Y:S01]  /*17350*/  IMAD R11, R15, c[0x0][0x49c], R0 ;  /* 0x000127000f0b7a24 */ /* 0x000fe200078e0200 */
[----:B------:R-:W-:Y:S01]  /*17360*/  SHF.R.S32.HI R0, RZ, 0x1f, R6 ;  /* 0x0000001fff007819 */ /* 0x000fe20000011406 */
[----:B------:R-:W-:Y:S01]  /*17370*/  IMAD R14, R20, 0x80, R14 ;  /* 0x00000080140e7824 */ /* 0x000fe200078e020e */
[----:B------:R-:W-:Y:S01]  /*17380*/  IADD3 R3, R3, R9, RZ ;  /* 0x0000000903037210 */ /* 0x000fe20007ffe0ff */
[----:B------:R-:W-:Y:S01]  /*17390*/  IMAD R10, R10, c[0x0][0x488], RZ ;  /* 0x000122000a0a7a24 */ /* 0x000fe200078e02ff */
[----:B------:R-:W-:Y:S01]  /*173a0*/  IADD3.X R5, R0, R5, R11, P0, !PT ;  /* 0x0000000500057210 */ /* 0x000fe200007fe40b */
[----:B------:R-:W-:Y:S02]  /*173b0*/  IMAD.SHL.U32 R18, R16, 0x40, RZ ;  /* 0x0000004010127824 */ /* 0x000fe400078e00ff */
[----:B------:R-:W-:-:S03]  /*173c0*/  @P1 IMAD.HI.U32 R9, R14, c[0x0][0x4ec], RZ ;  /* 0x00013b000e091a27 */ /* 0x000fc600078e00ff */
[----:B------:R-:W-:Y:S01]  /*173d0*/  LOP3.LUT R0, R18, 0x1c0, RZ, 0xc0, !PT ;  /* 0x000001c012007812 */ /* 0x000fe200078ec0ff */
[----:B------:R-:W-:-:S03]  /*173e0*/  IMAD.WIDE.U32 R4, R8, c[0x0][0x488], R4 ;  /* 0x0001220008047a25 */ /* 0x000fc600078e0004 */
[----:B------:R-:W-:Y:S01]  /*173f0*/  SHF.R.U32.HI R11, RZ, 0x3, R0 ;  /* 0x00000003ff0b7819 */ /* 0x000fe20000011600 */
[----:B------:R-:W-:Y:S02]  /*17400*/  IMAD R10, R8, c[0x0][0x48c], R10 ;  /* 0x00012300080a7a24 */ /* 0x000fe400078e020a */
[----:B------:R-:W-:Y:S01]  /*17410*/  IMAD.MOV.U32 R7, RZ, RZ, R14 ;  /* 0x000000ffff077224 */ /* 0x000fe200078e000e */
[----:B------:R-:W-:Y:S01]  /*17420*/  @P1 SHF.R.U32.HI R7, RZ, c[0x0][0x4f0], R9 ;  /* 0x00013c00ff071a19 */ /* 0x000fe20000011609 */
[----:B------:R-:W-:Y:S01]  /*17430*/  IMAD.SHL.U32 R6, R12, 0x8, RZ ;  /* 0x000000080c067824 */ /* 0x000fe200078e00ff */
[----:B------:R-:W-:Y:S01]  /*17440*/  LEA R9, P0, R4, c[0x0][0x450], 0x2 ;  /* 0x0001140004097a11 */ /* 0x000fe200078010ff */
[----:B------:R-:W-:Y:S01]  /*17450*/  IMAD R8, R13, c[0x0][0x3f0], RZ ;  /* 0x0000fc000d087a24 */ /* 0x000fe200078e02ff */
[----:B------:R-:W-:Y:S01]  /*17460*/  IADD3 R10, R5, R10, RZ ;  /* 0x0000000a050a7210 */ /* 0x000fe20007ffe0ff */
[----:B------:R-:W-:Y:S01]  /*17470*/  IMAD.WIDE.U32 R2, R15, c[0x0][0x3f0], R2 ;  /* 0x0000fc000f027a25 */ /* 0x000fe200078e0002 */
[----:B------:R-:W-:-:S02]  /*17480*/  LOP3.LUT R0, R0, 0x38, R6, 0xf8, !PT ;  /* 0x0000003800007812 */ /* 0x000fc400078ef806 */
[----:B------:R-:W-:Y:S01]  /*17490*/  LEA.HI.X R4, R4, c[0x0][0x454], R10, 0x2, P0 ;  /* 0x0001150004047a11 */ /* 0x000fe200000f140a */
[----:B------:R-:W-:Y:S01]  /*174a0*/  IMAD R8, R15, c[0x0][0x3f4], R8 ;  /* 0x0000fd000f087a24 */ /* 0x000fe200078e0208 */
[----:B------:R-:W-:Y:S01]  /*174b0*/  LOP3.LUT R15, R0, R11, RZ, 0x3c, !PT ;  /* 0x0000000b000f7212 */ /* 0x000fe200078e3cff */
[--C-:B------:R-:W-:Y:S01]  /*174c0*/  IMAD.MOV R0, RZ, RZ, -R7.reuse ;  /* 0x000000ffff007224 */ /* 0x100fe200078e0a07 */
[----:B------:R-:W-:Y:S01]  /*174d0*/  SHFL.IDX PT, R10, R9, RZ, 0x1c1f ;  /* 0x001c1fff090a7589 */ /* 0x000fe200000e0000 */
[----:B------:R-:W-:Y:S01]  /*174e0*/  IMAD.IADD R3, R3, 0x1, R8 ;  /* 0x0000000103037824 */ /* 0x000fe200078e0208 */
[----:B------:R-:W-:Y:S02]  /*174f0*/  SHF.R.S32.HI R5, RZ, 0x1f, R7 ;  /* 0x0000001fff057819 */ /* 0x000fe40000011407 */
[----:B------:R-:W1:Y:S01]  /*17500*/  SHFL.IDX PT, R11, R4, RZ, 0x1c1f ;  /* 0x001c1fff040b7589 */ /* 0x000e6200000e0000 */
[----:B------:R-:W-:-:S03]  /*17510*/  IMAD.WIDE.U32 R2, R7, c[0x0][0x3e0], R2 ;  /* 0x0000f80007027a25 */ /* 0x000fc600078e0002 */
[----:B------:R-:W-:Y:S01]  /*17520*/  SHFL.IDX PT, R8, R9, 0x1, 0x1c1f ;  /* 0x003c1f0009087f89 */ /* 0x000fe200000e0000 */
[----:B------:R-:W-:-:S03]  /*17530*/  IMAD R5, R5, c[0x0][0x3e0], RZ ;  /* 0x0000f80005057a24 */ /* 0x000fc600078e02ff */
[----:B------:R2:W3:Y:S01]  /*17540*/  SHFL.IDX PT, R9, R4, 0x1, 0x1c1f ;  /* 0x003c1f0004097f89 */ /* 0x0004e200000e0000 */
[----:B------:R-:W-:Y:S02]  /*17550*/  IMAD R12, R7, c[0x0][0x3e4], R5 ;  /* 0x0000f900070c7a24 */ /* 0x000fe400078e0205 */
[----:B------:R-:W-:Y:S02]  /*17560*/  IMAD.SHL.U32 R5, R19, 0x8, RZ ;  /* 0x0000000813057824 */ /* 0x000fe400078e00ff */
[----:B------:R-:W-:-:S03]  /*17570*/  IMAD.IADD R3, R3, 0x1, R12 ;  /* 0x0000000103037824 */ /* 0x000fc600078e020c */
[----:B------:R-:W-:Y:S01]  /*17580*/  LOP3.LUT R7, R15, 0x7ffffe00, R5, 0xf8, !PT ;  /* 0x7ffffe000f077812 */ /* 0x000fe200078ef805 */
[----:B--2---:R-:W-:Y:S01]  /*17590*/  IMAD R4, R0, c[0x0][0x4e8], R14 ;  /* 0x00013a0000047a24 */ /* 0x004fe200078e020e */
[----:B------:R-:W-:-:S03]  /*175a0*/  LEA R0, R20, R17, 0x7 ;  /* 0x0000001114007211 */ /* 0x000fc600078e38ff */
[----:B------:R-:W-:Y:S01]  /*175b0*/  IMAD.WIDE.U32 R2, R4, c[0x0][0x3d8], R2 ;  /* 0x0000f60004027a25 */ /* 0x000fe200078e0002 */
[C---:B------:R-:W-:Y:S02]  /*175c0*/  IADD3 R13, R0.reuse, 0x8, RZ ;  /* 0x00000008000d7810 */ /* 0x040fe40007ffe0ff */
[-C--:B------:R-:W-:Y:S02]  /*175d0*/  ISETP.GE.OR P1, PT, R0, R24.reuse, P2 ;  /* 0x000000180000720c */ /* 0x080fe40001726670 */
[----:B------:R-:W-:Y:S02]  /*175e0*/  SHF.R.S32.HI R0, RZ, 0x1f, R4 ;  /* 0x0000001fff007819 */ /* 0x000fe40000011404 */
[----:B------:R-:W-:-:S03]  /*175f0*/  ISETP.GE.OR P0, PT, R13, R24, P2 ;  /* 0x000000180d00720c */ /* 0x000fc60001706670 */
[----:B------:R-:W-:-:S04]  /*17600*/  IMAD R0, R0, c[0x0][0x3d8], RZ ;  /* 0x0000f60000007a24 */ /* 0x000fc800078e02ff */
[----:B------:R-:W-:Y:S01]  /*17610*/  IMAD R5, R4, c[0x0][0x3dc], R0 ;  /* 0x0000f70004057a24 */ /* 0x000fe200078e0200 */
[----:B------:R-:W-:Y:S01]  /*17620*/  SHF.L.U32 R0, R7, 0x1, RZ ;  /* 0x0000000107007819 */ /* 0x000fe200000006ff */
[----:B-1----:R1:W-:Y:S02]  /*17630*/  @!P1 ST.E [R10.64], R101 ;  /* 0x000000650a009985 */ /* 0x0023e4000c101906 */
[----:B------:R-:W-:Y:S02]  /*17640*/  IMAD.IADD R3, R3, 0x1, R5 ;  /* 0x0000000103037824 */ /* 0x000fe400078e0205 */
[----:B---3--:R2:W-:Y:S01]  /*17650*/  @!P0 ST.E [R8.64], R41 ;  /* 0x0000002908008985 */ /* 0x0085e2000c101906 */
[----:B------:R-:W-:-:S03]  /*17660*/  LEA R25, P0, R2, c[0x0][0x380], 0x1 ;  /* 0x0000e00002197a11 */ /* 0x000fc600078008ff */
[----:B------:R2:W3:Y:S04]  /*17670*/  LDS.128 R36, [R0+0x1080] ;  /* 0x0010800000247984 */ /* 0x0004e80000000c00 */
[----:B------:R2:W4:Y:S04]  /*17680*/  LDS.128 R48, [R0+0x2080] ;  /* 0x0020800000307984 */ /* 0x0005280000000c00 */
[----:B------:R2:W2:Y:S04]  /*17690*/  LDS.128 R56, [R0+0x3080] ;  /* 0x0030800000387984 */ /* 0x0004a80000000c00 */
[----:B------:R2:W2:Y:S04]  /*176a0*/  LDS.128 R32, [R0+0x5080] ;  /* 0x0050800000207984 */ /* 0x0004a80000000c00 */
[----:B------:R2:W2:Y:S01]  /*176b0*/  LDS.128 R44, [R0+0x6080] ;  /* 0x00608000002c7984 */ /* 0x0004a20000000c00 */
[----:B-1----:R-:W-:-:S03]  /*176c0*/  LEA R10, R20, R16, 0x7 ;  /* 0x00000010140a7211 */ /* 0x002fc600078e38ff */
[----:B------:R1:W1:Y:S01]  /*176d0*/  LDS.128 R52, [R0+0x7080] ;  /* 0x0070800000347984 */ /* 0x0002620000000c00 */
[----:B------:R-:W-:Y:S02]  /*176e0*/  LEA.HI.X R11, R2, c[0x0][0x384], R3, 0x1, P0 ;  /* 0x0000e100020b7a11 */ /* 0x000fe400000f0c03 */
[----:B------:R-:W-:Y:S01]  /*176f0*/  ISETP.GE.AND P0, PT, R10, R24, PT ;  /* 0x000000180a00720c */ /* 0x000fe20003f06270 */
[----:B------:R1:W1:Y:S04]  /*17700*/  LDS.128 R28, [R0+0x9080] ;  /* 0x00908000001c7984 */ /* 0x0002680000000c00 */
[----:B------:R1:W1:Y:S04]  /*17710*/  LDS.128 R40, [R0+0xa080] ;  /* 0x00a0800000287984 */ /* 0x0002680000000c00 */
[----:B------:R1:W1:Y:S04]  /*17720*/  LDS.128 R60, [R0+0xb080] ;  /* 0x00b08000003c7984 */ /* 0x0002680000000c00 */
[----:B------:R1:W1:Y:S04]  /*17730*/  SHFL.IDX PT, R2, R25, RZ, 0x181f ;  /* 0x00181fff19027589 */ /* 0x00026800000e0000 */
[----:B------:R1:W1:Y:S01]  /*17740*/  SHFL.IDX PT, R3, R11, RZ, 0x181f ;  /* 0x00181fff0b037589 */ /* 0x00026200000e0000 */
[----:B------:R-:W-:Y:S05]  /*17750*/  @P0 BRA `(.L_x_458) ;  /* 0x0000014000000947 */ /* 0x000fea0003800000 */
[----:B---3--:R-:W3:Y:S01]  /*17760*/  LDS.128 R20, [R0+0x80] ;  /* 0x0000800000147984 */ /* 0x008ee20000000c00 */
[----:B------:R-:W-:-:S02]  /*17770*/  IADD3 R5, R6, 0x40, RZ ;  /* 0x0000004006057810 */ /* 0x000fc40007ffe0ff */
[C---:B------:R-:W-:Y:S01]  /*17780*/  IADD3 R7, R6.reuse, 0x80, RZ ;  /* 0x0000008006077810 */ /* 0x040fe20007ffe0ff */
[----:B------:R-:W5:Y:S01]  /*17790*/  LDS.128 R16, [R0+0x4080] ;  /* 0x0040800000107984 */ /* 0x000f620000000c00 */
[----:B------:R-:W-:Y:S02]  /*177a0*/  ISETP.GE.AND P1, PT, R5, c[0x0][0x3c8], PT ;  /* 0x0000f20005007a0c */ /* 0x000fe40003f26270 */
[----:B------:R-:W-:Y:S01]  /*177b0*/  ISETP.GE.AND P0, PT, R7, c[0x0][0x3c8], PT ;  /* 0x0000f20007007a0c */ /* 0x000fe20003f06270 */
[----:B------:R4:W2:Y:S01]  /*177c0*/  LDS.128 R12, [R0+0x8080] ;  /* 0x00808000000c7984 */ /* 0x0008a20000000c00 */
[----:B------:R-:W-:-:S09]  /*177d0*/  ISETP.GE.AND P2, PT, R6, c[0x0][0x3c8], PT ;  /* 0x0000f20006007a0c */ /* 0x000fd20003f46270 */
[----:B------:R-:W-:-:S04]  /*177e0*/  @!P1 SHF.R.S32.HI R4, RZ, 0x1f, R5 ;  /* 0x0000001fff049819 */ /* 0x000fc80000011405 */
[----:B------:R-:W-:Y:S01]  /*177f0*/  @!P1 LEA.HI R4, R4, R5, RZ, 0x3 ;  /* 0x0000000504049211 */ /* 0x000fe200078f18ff */
[----:B-12---:R-:W-:-:S03]  /*17800*/  @!P2 IMAD.WIDE R8, R6, 0x2, R2 ;  /* 0x000000020608a825 */ /* 0x006fc600078e0202 */
[----:B------:R-:W-:Y:S02]  /*17810*/  @!P1 LOP3.LUT R4, R4, 0xfffffff8, RZ, 0xc0, !PT ;  /* 0xfffffff804049812 */ /* 0x000fe400078ec0ff */
[----:B----4-:R-:W-:-:S03]  /*17820*/  @!P0 SHF.R.S32.HI R0, RZ, 0x1f, R7 ;  /* 0x0000001fff008819 */ /* 0x010fc60000011407 */
[----:B------:R-:W-:Y:S01]  /*17830*/  @!P1 IMAD.WIDE R4, R4, 0x2, R2 ;  /* 0x0000000204049825 */ /* 0x000fe200078e0202 */
[----:B------:R-:W-:-:S04]  /*17840*/  @!P0 LEA.HI R0, R0, R7, RZ, 0x3 ;  /* 0x0000000700008211 */ /* 0x000fc800078f18ff */
[----:B------:R-:W-:Y:S01]  /*17850*/  @!P0 LOP3.LUT R0, R0, 0xfffffff8, RZ, 0xc0, !PT ;  /* 0xfffffff800008812 */ /* 0x000fe200078ec0ff */
[----:B---3--:R1:W-:Y:S04]  /*17860*/  @!P2 ST.E.128 [R8.64], R20 ;  /* 0x000000140800a985 */ /* 0x0083e8000c101d06 */
[----:B------:R-:W-:Y:S01]  /*17870*/  @!P0 IMAD.WIDE R2, R0, 0x2, R2 ;  /* 0x0000000200028825 */ /* 0x000fe200078e0202 */
[----:B-----5:R1:W-:Y:S04]  /*17880*/  @!P1 ST.E.128 [R4.64], R16 ;  /* 0x0000001004009985 */ /* 0x0203e8000c101d06 */
[----:B------:R1:W-:Y:S02]  /*17890*/  @!P0 ST.E.128 [R2.64], R12 ;  /* 0x0000000c02008985 */ /* 0x0003e4000c101d06 */
.L_x_458:
[----:B---3--:R-:W-:Y:S05]  /*178a0*/  BSYNC B0 ;  /* 0x0000000000007941 */ /* 0x008fea0003800000 */
.L_x_457:
[----:B-12---:R-:W-:Y:S01]  /*178b0*/  IADD3 R0, R10, 0x20, RZ ;  /* 0x000000200a007810 */ /* 0x006fe20007ffe0ff */
[----:B------:R1:W2:Y:S01]  /*178c0*/  SHFL.IDX PT, R3, R11, 0x1, 0x181f ;  /* 0x00381f000b037f89 */ /* 0x0002a200000e0000 */
[----:B------:R-:W-:Y:S02]  /*178d0*/  BSSY B0, `(.L_x_459) ;  /* 0x0000015000007945 */ /* 0x000fe40003800000 */
[----:B------:R-:W-:Y:S01]  /*178e0*/  ISETP.GE.AND P0, PT, R0, R24, PT ;  /* 0x000000180000720c */ /* 0x000fe20003f06270 */
[----:B------:R1:W3:-:S12]  /*178f0*/  SHFL.IDX PT, R2, R25, 0x1, 0x181f ;  /* 0x00381f0019027f89 */ /* 0x0002d800000e0000 */
        /* <DEDUP_REMOVED lines=18> */
.L_x_460:
[----:B------:R-:W-:Y:S05]  /*17a20*/  BSYNC B0 ;  /* 0x0000000000007941 */ /* 0x000fea0003800000 */
.L_x_459:
[----:B------:R-:W-:Y:S01]  /*17a30*/  IADD3 R0, R10, 0x40, RZ ;  /* 0x000000400a007810 */ /* 0x000fe20007ffe0ff */
[----:B--2---:R2:W1:Y:S01]  /*17a40*/  SHFL.IDX PT, R3, R11, 0x2, 0x181f ;  /* 0x00581f000b037f89 */ /* 0x00446200000e0000 */
[----:B------:R-:W-:Y:S02]  /*17a50*/  BSSY B0, `(.L_x_461) ;  /* 0x0000015000007945 */ /* 0x000fe40003800000 */
[----:B------:R-:W-:Y:S01]  /*17a60*/  ISETP.GE.AND P0, PT, R0, R24, PT ;  /* 0x000000180000720c */ /* 0x000fe20003f06270 */
[----:B---3--:R2:W3:-:S12]  /*17a70*/  SHFL.IDX PT, R2, R25, 0x2, 0x181f ;  /* 0x00581f0019027f89 */ /* 0x0084d800000e0000 */
        /* <DEDUP_REMOVED lines=9> */
[--C-:B-1-3--:R-:W-:Y:S01]  /*17b10*/  @!P2 IMAD.WIDE R8, R6, 0x2, R2.reuse ;  /* 0x000000020608a825 */ /* 0x10afe200078e0202 */
[----:B------:R-:W-:Y:S02]  /*17b20*/  @!P0 LEA.HI R0, R0, R7, RZ, 0x3 ;  /* 0x0000000700008211 */ /* 0x000fe400078f18ff */
[----:B------:R-:W-:Y:S02]  /*17b30*/  @!P1 LOP3.LUT R4, R4, 0xfffffff8, RZ, 0xc0, !PT ;  /* 0xfffffff804049812 */ /* 0x000fe400078ec0ff */
[----:B------:R-:W-:Y:S01]  /*17b40*/  @!P0 LOP3.LUT R0, R0, 0xfffffff8, RZ, 0xc0, !PT ;  /* 0xfffffff800008812 */ /* 0x000fe200078ec0ff */
[----:B----4-:R1:W-:Y:S02]  /*17b50*/  @!P2 ST.E.128 [R8.64], R48 ;  /* 0x000000300800a985 */ /* 0x0103e4000c101d06 */
[----:B------:R-:W-:-:S04]  /*17b60*/  @!P1 IMAD.WIDE R4, R4, 0x2, R2 ;  /* 0x0000000204049825 */ /* 0x000fc800078e0202 */
[----:B------:R-:W-:Y:S01]  /*17b70*/  @!P0 IMAD.WIDE R2, R0, 0x2, R2 ;  /* 0x0000000200028825 */ /* 0x000fe200078e0202 */
[----:B------:R1:W-:Y:S04]  /*17b80*/  @!P1 ST.E.128 [R4.64], R44 ;  /* 0x0000002c04009985 */ /* 0x0003e8000c101d06 */
[----:B------:R1:W-:Y:S02]  /*17b90*/  @!P0 ST.E.128 [R2.64], R40 ;  /* 0x0000002802008985 */ /* 0x0003e4000c101d06 */
.L_x_462:
[----:B------:R-:W-:Y:S05]  /*17ba0*/  BSYNC B0 ;  /* 0x0000000000007941 */ /* 0x000fea0003800000 */
.L_x_461:
[----:B------:R-:W-:Y:S01]  /*17bb0*/  IADD3 R0, R10, 0x60, RZ ;  /* 0x000000600a007810 */ /* 0x000fe20007ffe0ff */
[----:B-1----:R1:W2:Y:S03]  /*17bc0*/  SHFL.IDX PT, R3, R11, 0x3, 0x181f ;  /* 0x00781f000b037f89 */ /* 0x0022a600000e0000 */
[----:B------:R-:W-:Y:S01]  /*17bd0*/  ISETP.GE.AND P0, PT, R0, R24, PT ;  /* 0x000000180000720c */ /* 0x000fe20003f06270 */
[----:B---3--:R1:W3:-:S12]  /*17be0*/  SHFL.IDX PT, R2, R25, 0x3, 0x181f ;  /* 0x00781f0019027f89 */ /* 0x0082d800000e0000 */
[----:B------:R-:W-:Y:S05]  /*17bf0*/  @P0 EXIT ;  /* 0x000000000000094d */ /* 0x000fea0003800000 */
[C---:B------:R-:W-:Y:S02]  /*17c00*/  IADD3 R4, R6.reuse, 0x40, RZ ;  /* 0x0000004006047810 */ /* 0x040fe40007ffe0ff */
[----:B------:R-:W-:Y:S02]  /*17c10*/  ISETP.GE.AND P1, PT, R6, c[0x0][0x3c8], PT ;  /* 0x0000f20006007a0c */ /* 0x000fe40003f26270 */
[----:B------:R-:W-:-:S11]  /*17c20*/  ISETP.GE.AND P0, PT, R4, c[0x0][0x3c8], PT ;  /* 0x0000f20004007a0c */ /* 0x000fd60003f06270 */
[----:B--23--:R-:W-:Y:S02]  /*17c30*/  @!P1 IMAD.WIDE R8, R6, 0x2, R2 ;  /* 0x0000000206089825 */ /* 0x00cfe400078e0202 */
[----:B------:R-:W-:-:S03]  /*17c40*/  @!P0 SHF.R.S32.HI R0, RZ, 0x1f, R4 ;  /* 0x0000001fff008819 */ /* 0x000fc60000011404 */
[----:B------:R2:W-:Y:S01]  /*17c50*/  @!P1 ST.E.128 [R8.64], R56 ;  /* 0x0000003808009985 */ /* 0x0005e2000c101d06 */
[----:B------:R-:W-:-:S04]  /*17c60*/  @!P0 LEA.HI R0, R0, R4, RZ, 0x3 ;  /* 0x0000000400008211 */ /* 0x000fc800078f18ff */
[----:B------:R-:W-:-:S05]  /*17c70*/  @!P0 LOP3.LUT R0, R0, 0xfffffff8, RZ, 0xc0, !PT ;  /* 0xfffffff800008812 */ /* 0x000fca00078ec0ff */
[----:B------:R-:W-:Y:S01]  /*17c80*/  @!P0 IMAD.WIDE R4, R0, 0x2, R2 ;  /* 0x0000000200048825 */ /* 0x000fe200078e0202 */
[----:B------:R-:W-:-:S04]  /*17c90*/  IADD3 R0, R6, 0x80, RZ ;  /* 0x0000008006007810 */ /* 0x000fc80007ffe0ff */
[----:B------:R2:W-:Y:S01]  /*17ca0*/  @!P0 ST.E.128 [R4.64], R52 ;  /* 0x0000003404008985 */ /* 0x0005e2000c101d06 */
[----:B------:R-:W-:-:S13]  /*17cb0*/  ISETP.GE.AND P0, PT, R0, c[0x0][0x3c8], PT ;  /* 0x0000f20000007a0c */ /* 0x000fda0003f06270 */
[----:B------:R-:W-:Y:S05]  /*17cc0*/  @P0 EXIT ;  /* 0x000000000000094d */ /* 0x000fea0003800000 */
[----:B--2---:R-:W-:-:S04]  /*17cd0*/  SHF.R.S32.HI R4, RZ, 0x1f, R0 ;  /* 0x0000001fff047819 */ /* 0x004fc80000011400 */
[----:B------:R-:W-:-:S04]  /*17ce0*/  LEA.HI R0, R4, R0, RZ, 0x3 ;  /* 0x0000000004007211 */ /* 0x000fc800078f18ff */
[----:B------:R-:W-:-:S05]  /*17cf0*/  LOP3.LUT R0, R0, 0xfffffff8, RZ, 0xc0, !PT ;  /* 0xfffffff800007812 */ /* 0x000fca00078ec0ff */
[----:B------:R-:W-:-:S05]  /*17d00*/  IMAD.WIDE R2, R0, 0x2, R2 ;  /* 0x0000000200027825 */ /* 0x000fca00078e0202 */
[----:B------:R-:W-:Y:S01]  /*17d10*/  ST.E.128 [R2.64], R60 ;  /* 0x0000003c02007985 */ /* 0x000fe2000c101d06 */
[----:B------:R-:W-:Y:S05]  /*17d20*/  EXIT ;  /* 0x000000000000794d */ /* 0x000fea0003800000 */
.L_x_455:
        /* <DEDUP_REMOVED lines=14> */
[----:B---3--:R-:W-:Y:S05]  /*17e10*/  @!P0 BRA `(.L_x_463) ;  /* 0x0000003000008947 */ /* 0x008fea0003800000 */
[----:B------:R2:W3:Y:S04]  /*17e20*/  LDG.E R0, [R6.64] ;  /* 0x0000000606007981 */ /* 0x0004e8000c1e1900 */
[----:B--2---:R-:W3:Y:S02]  /*17e30*/  LDG.E R6, [R6.64+0x4] ;  /* 0x0000040606067981 */ /* 0x004ee4000c1e1900 */
[----:B---3-5:R-:W-:-:S02]  /*17e40*/  IADD3 R13, -R0, R6, RZ ;  /* 0x00000006000d7210 */ /* 0x028fc40007ffe1ff */
.L_x_463:
[----:B---3--:R-:W2:Y:S01]  /*17e50*/  S2R R11, SR_TID.X ;  /* 0x00000000000b7919 */ /* 0x008ea20000002100 */
[----:B------:R-:W-:Y:S01]  /*17e60*/  SHF.R.S32.HI R0, RZ, 0x1f, R246 ;  /* 0x0000001fff007819 */ /* 0x000fe200000114f6 */
[----:B------:R-:W-:Y:S01]  /*17e70*/  BSSY B0, `(.L_x_464) ;  /* 0x0000029000007945 */ /* 0x000fe20003800000 */
[----:B------:R-:W-:Y:S01]  /*17e80*/  SEL R9, R246, RZ, !P0 ;  /* 0x000000fff6097207 */ /* 0x000fe20004000000 */
[----:B------:R-:W3:Y:S01]  /*17e90*/  S2R R2, SR_CTAID.Y ;  /* 0x0000000000027919 */ /* 0x000ee20000002600 */
[----:B------:R-:W-:-:S03]  /*17ea0*/  SEL R10, R0, RZ, !P0 ;  /* 0x000000ff000a7207 */ /* 0x000fc60004000000 */
[----:B------:R-:W4:Y:S01]  /*17eb0*/  S2R R12, SR_CTAID.Y ;  /* 0x00000000000c7919 */ /* 0x000f220000002600 */
[----:B--2---:R-:W-:Y:S02]  /*17ec0*/  ISETP.GE.AND P1, PT, R11, 0x80, PT ;  /* 0x000000800b00780c */ /* 0x004fe40003f26270 */
[----:B---3--:R-:W-:-:S11]  /*17ed0*/  SHF.R.S32.HI R14, RZ, 0x1f, R2 ;  /* 0x0000001fff0e7819 */ /* 0x008fd60000011402 */
[----:B------:R-:W-:Y:S05]  /*17ee0*/  @P1 BRA `(.L_x_465) ;  /* 0x0000021000001947 */ /* 0x000fea0003800000 */
[----:B----4-:R-:W2:Y:S01]  /*17ef0*/  S2R R8, SR_CTAID.X ;  /* 0x0000000000087919 */ /* 0x010ea20000002500 */
[----:B-----5:R-:W-:Y:S01]  /*17f00*/  IMAD R0, R13, c[0x0][0x4e8], RZ ;  /* 0x00013a000d007a24 */ /* 0x020fe200078e02ff */
[----:B--2---:R-:W-:-:S04]  /*17f10*/  LEA R8, R8, R11, 0x7 ;  /* 0x0000000b08087211 */ /* 0x004fc800078e38ff */
[----:B------:R-:W-:-:S13]  /*17f20*/  ISETP.GE.AND P0, PT, R8, R0, PT ;  /* 0x000000000800720c */ /* 0x000fda0003f06270 */
[----:B------:R-:W-:Y:S05]  /*17f30*/  @P0 BRA `(.L_x_465) ;  /* 0x000001c000000947 */ /* 0x000fea0003800000 */
[----:B------:R-:W-:Y:S01]  /*17f40*/  MOV R0, c[0x0][0x4e8] ;  /* 0x00013a0000007a02 */ /* 0x000fe20000000f00 */
[----:B------:R-:W-:Y:S01]  /*17f50*/  IMAD R6, R14, c[0x0][0x490], RZ ;  /* 0x000124000e067a24 */ /* 0x000fe200078e02ff */
[----:B------:R-:W-:Y:S01]  /*17f60*/  MOV R2, R4 ;  /* 0x0000000400027202 */ /* 0x000fe20000000f00 */
[----:B------:R-:W-:Y:S01]  /*17f70*/  IMAD.MOV.U32 R3, RZ, RZ, R5 ;  /* 0x000000ffff037224 */ /* 0x000fe200078e0005 */
[----:B------:R-:W-:Y:S01]  /*17f80*/  ISETP.NE.AND P0, PT, R0, 0x1, PT ;  /* 0x000000010000780c */ /* 0x000fe20003f05270 */
[C---:B------:R-:W-:Y:S01]  /*17f90*/  IMAD R6, R12.reuse, c[0x0][0x494], R6 ;  /* 0x000125000c067a24 */ /* 0x040fe200078e0206 */
[----:B------:R-:W-:Y:S01]  /*17fa0*/  MOV R0, R8 ;  /* 0x0000000800007202 */ /* 0x000fe20000000f00 */
[----:B------:R-:W-:-:S05]  /*17fb0*/  IMAD.WIDE.U32 R2, R12, c[0x0][0x490], R2 ;  /* 0x000124000c027a25 */ /* 0x000fca00078e0002 */
[----:B------:R-:W-:-:S05]  /*17fc0*/  IADD3 R3, R6, R3, RZ ;  /* 0x0000000306037210 */ /* 0x000fca0007ffe0ff */
[----:B------:R-:W-:-:S04]  /*17fd0*/  @P0 IMAD.HI.U32 R7, R8, c[0x0][0x4ec], RZ ;  /* 0x00013b0008070a27 */ /* 0x000fc800078e00ff */
[----:B------:R-:W-:Y:S01]  /*17fe0*/  IMAD.WIDE.U32 R2, R9, c[0x0][0x498], R2 ;  /* 0x0001260009027a25 */ /* 0x000fe200078e0002 */
[----:B------:R-:W-:-:S03]  /*17ff0*/  @P0 SHF.R.U32.HI R0, RZ, c[0x0][0x4f0], R7 ;  /* 0x00013c00ff000a19 */ /* 0x000fc60000011607 */
[----:B------:R-:W-:Y:S01]  /*18000*/  IMAD R7, R10, c[0x0][0x498], RZ ;  /* 0x000126000a077a24 */ /* 0x000fe200078e02ff */
[----:B------:R-:W-:Y:S01]  /*18010*/  IADD3 R2, P0, R0, R2, RZ ;  /* 0x0000000200027210 */ /* 0x000fe20007f1e0ff */
[----:B------:R-:W-:Y:S02]  /*18020*/  IMAD.MOV R6, RZ, RZ, -R0 ;  /* 0x000000ffff067224 */ /* 0x000fe400078e0a00 */
[----:B------:R-:W-:Y:S02]  /*18030*/  IMAD R7, R9, c[0x0][0x49c], R7 ;  /* 0x0001270009077a24 */ /* 0x000fe400078e0207 */
[----:B------:R-:W-:Y:S01]  /*18040*/  IMAD R6, R6, c[0x0][0x4e8], R8 ;  /* 0x00013a0006067a24 */ /* 0x000fe200078e0208 */
[----:B------:R-:W-:-:S04]  /*18050*/  SHF.R.S32.HI R8, RZ, 0x1f, R0 ;  /* 0x0000001fff087819 */ /* 0x000fc80000011400 */
        /* <DEDUP_REMOVED lines=10> */
.L_x_465:
[----:B----4-:R-:W-:Y:S05]  /*18100*/  BSYNC B0 ;  /* 0x0000000000007941 */ /* 0x010fea0003800000 */
.L_x_464:
[----:B--2---:R-:W2:Y:S01]  /*18110*/  S2R R7, SR_CTAID.X ;  /* 0x0000000000077919 */ /* 0x004ea20000002500 */
[----:B------:R-:W-:Y:S01]  /*18120*/  IMAD R0, R5, c[0x0][0x3a0], RZ ;  /* 0x0000e80005007a24 */ /* 0x000fe200078e02ff */
[----:B------:R-:W-:Y:S01]  /*18130*/  SHF.R.S32.HI R5, RZ, 0x1f, R11 ;  /* 0x0000001fff057819 */ /* 0x000fe2000001140b */
[C---:B------:R-:W-:Y:S01]  /*18140*/  IMAD.WIDE.U32 R2, R4.reuse, c[0x0][0x3a0], RZ ;  /* 0x0000e80004027a25 */ /* 0x040fe200078e00ff */
[----:B------:R-:W-:Y:S02]  /*18150*/  MOV R6, c[0x0][0x4e8] ;  /* 0x00013a0000067a02 */ /* 0x000fe40000000f00 */
[----:B------:R-:W-:Y:S01]  /*18160*/  LEA.HI R5, R5, R11, RZ, 0x3 ;  /* 0x0000000b05057211 */ /* 0x000fe200078f18ff */
[----:B------:R-:W-:Y:S01]  /*18170*/  IMAD R0, R4, c[0x0][0x3a4], R0 ;  /* 0x0000e90004007a24 */ /* 0x000fe200078e0200 */
[----:B------:R-:W-:Y:S02]  /*18180*/  ISETP.NE.AND P0, PT, R6, 0x1, PT ;  /* 0x000000010600780c */ /* 0x000fe40003f05270 */
[----:B------:R-:W-:-:S02]  /*18190*/  LOP3.LUT R4, R5, 0xfffffff8, RZ, 0xc0, !PT ;  /* 0xfffffff805047812 */ /* 0x000fc400078ec0ff */
[----:B------:R-:W-:Y:S01]  /*181a0*/  IADD3 R3, R3, R0, RZ ;  /* 0x0000000003037210 */ /* 0x000fe20007ffe0ff */
[----:B------:R-:W-:Y:S02]  /*181b0*/  IMAD R0, R14, c[0x0][0x3e8], RZ ;  /* 0x0000fa000e007a24 */ /* 0x000fe400078e02ff */
[----:B------:R-:W-:Y:S01]  /*181c0*/  IMAD.IADD R8, R11, 0x1, -R4 ;  /* 0x000000010b087824 */ /* 0x000fe200078e0a04 */
[----:B------:R-:W-:Y:S01]  /*181d0*/  SHF.R.S32.HI R11, RZ, 0x3, R5 ;  /* 0x00000003ff0b7819 */ /* 0x000fe20000011405 */
[C---:B------:R-:W-:Y:S02]  /*181e0*/  IMAD R0, R12.reuse, c[0x0][0x3ec], R0 ;  /* 0x0000fb000c007a24 */ /* 0x040fe400078e0200 */
[----:B------:R-:W-:Y:S01]  /*181f0*/  IMAD.WIDE.U32 R2, R12, c[0x0][0x3e8], R2 ;  /* 0x0000fa000c027a25 */ /* 0x000fe200078e0002 */
[----:B------:R-:W-:-:S03]  /*18200*/  LEA R4, R8, R11, 0x5 ;  /* 0x0000000b08047211 */ /* 0x000fc600078e28ff */
[----:B------:R-:W-:Y:S01]  /*18210*/  IMAD R5, R10, c[0x0][0x3f0], RZ ;  /* 0x0000fc000a057a24 */ /* 0x000fe200078e02ff */
[----:B------:R-:W-:Y:S01]  /*18220*/  IADD3 R3, R0, R3, RZ ;  /* 0x0000000300037210 */ /* 0x000fe20007ffe0ff */
[C---:B--2---:R-:W-:Y:S01]  /*18230*/  IMAD R4, R7.reuse, 0x80, R4 ;  /* 0x0000008007047824 */ /* 0x044fe200078e0204 */
[----:B------:R-:W-:Y:S01]  /*18240*/  LEA R11, R7, R11, 0x7 ;  /* 0x0000000b070b7211 */ /* 0x000fe200078e38ff */
[----:B------:R-:W-:Y:S02]  /*18250*/  IMAD R5, R9, c[0x0][0x3f4], R5 ;  /* 0x0000fd0009057a24 */ /* 0x000fe400078e0205 */
[----:B------:R-:W-:Y:S01]  /*18260*/  @P0 IMAD.HI.U32 R6, R4, c[0x0][0x4ec], RZ ;  /* 0x00013b0004060a27 */ /* 0x000fe200078e00ff */
[----:B------:R-:W-:-:S03]  /*18270*/  MOV R0, R4 ;  /* 0x0000000400007202 */ /* 0x000fc60000000f00 */
[----:B------:R-:W-:Y:S01]  /*18280*/  IMAD.WIDE.U32 R2, R9, c[0x0][0x3f0], R2 ;  /* 0x0000fc0009027a25 */ /* 0x000fe200078e0002 */
[----:B------:R-:W-:-:S03]  /*18290*/  @P0 SHF.R.U32.HI R0, RZ, c[0x0][0x4f0], R6 ;  /* 0x00013c00ff000a19 */ /* 0x000fc60000011606 */
[----:B------:R-:W-:Y:S01]  /*182a0*/  IMAD.IADD R3, R3, 0x1, R5 ;  /* 0x0000000103037824 */ /* 0x000fe200078e0205 */
[----:B------:R-:W-:Y:S01]  /*182b0*/  SHF.R.S32.HI R6, RZ, 0x1f, R0 ;  /* 0x0000001fff067819 */ /* 0x000fe20000011400 */
[----:B------:R-:W-:Y:S01]  /*182c0*/  IMAD.SHL.U32 R8, R8, 0x8, RZ ;  /* 0x0000000808087824 */ /* 0x000fe200078e00ff */
[C---:B------:R-:W-:Y:S01]  /*182d0*/  IADD3 R5, -R0.reuse, RZ, RZ ;  /* 0x000000ff00057210 */ /* 0x040fe20007ffe1ff */
[----:B------:R-:W-:-:S03]  /*182e0*/  IMAD.WIDE.U32 R2, R0, c[0x0][0x3e0], R2 ;  /* 0x0000f80000027a25 */ /* 0x000fc600078e0002 */
[----:B------:R-:W-:Y:S01]  /*182f0*/  IADD3 R10, R8, 0x40, RZ ;  /* 0x00000040080a7810 */ /* 0x000fe20007ffe0ff */
[----:B------:R-:W-:Y:S01]  /*18300*/  IMAD R6, R6, c[0x0][0x3e0], RZ ;  /* 0x0000f80006067a24 */ /* 0x000fe200078e02ff */
[----:B------:R-:W-:Y:S01]  /*18310*/  IADD3 R9, R8, 0x80, RZ ;  /* 0x0000008008097810 */ /* 0x000fe20007ffe0ff */
[----:B------:R-:W-:Y:S02]  /*18320*/  IMAD R4, R5, c[0x0][0x4e8], R4 ;  /* 0x00013a0005047a24 */ /* 0x000fe400078e0204 */
[----:B------:R-:W-:-:S03]  /*18330*/  IMAD R0, R0, c[0x0][0x3e4], R6 ;  /* 0x0000f90000007a24 */ /* 0x000fc600078e0206 */
[----:B------:R-:W-:Y:S02]  /*18340*/  SHF.R.S32.HI R5, RZ, 0x1f, R4 ;  /* 0x0000001fff057819 */ /* 0x000fe40000011404 */
[----:B------:R-:W-:-:S03]  /*18350*/  IADD3 R3, R3, R0, RZ ;  /* 0x0000000003037210 */ /* 0x000fc60007ffe0ff */
[----:B------:R-:W-:Y:S02]  /*18360*/  IMAD R0, R5, c[0x0][0x3d8], RZ ;  /* 0x0000f60005007a24 */ /* 0x000fe400078e02ff */
[----:B------:R-:W-:-:S04]  /*18370*/  IMAD.WIDE.U32 R2, R4, c[0x0][0x3d8], R2 ;  /* 0x0000f60004027a25 */ /* 0x000fc800078e0002 */
[----:B------:R-:W-:Y:S01]  /*18380*/  IMAD R0, R4, c[0x0][0x3dc], R0 ;  /* 0x0000f70004007a24 */ /* 0x000fe200078e0200 */
[----:B------:R-:W-:-:S04]  /*18390*/  LEA R14, P0, R2, c[0x0][0x380], 0x1 ;  /* 0x0000e000020e7a11 */ /* 0x000fc800078008ff */
[----:B------:R-:W-:-:S04]  /*183a0*/  IADD3 R0, R3, R0, RZ ;  /* 0x0000000003007210 */ /* 0x000fc80007ffe0ff */
[----:B------:R-:W-:Y:S01]  /*183b0*/  LEA.HI.X R12, R2, c[0x0][0x384], R0, 0x1, P0 ;  /* 0x0000e100020c7a11 */ /* 0x000fe200000f0c00 */
[----:B------:R-:W-:Y:S05]  /*183c0*/  BRA.DIV ~URZ, `(.L_x_466) ;  /* 0x000024a27f007947 */ /* 0x000fea000b800000 */
[----:B------:R2:W3:Y:S02]  /*183d0*/  SHFL.IDX PT, R0, R12, RZ, 0x181f ;  /* 0x00181fff0c007589 */ /* 0x0004e400000e0000 */
.L_x_514:
[----:B------:R-:W-:Y:S05]  /*183e0*/  BRA.DIV ~URZ, `(.L_x_467) ;  /* 0x000025027f007947 */ /* 0x000fea000b800000 */
[----:B------:R4:W1:Y:S02]  /*183f0*/  SHFL.IDX PT, R2, R14, RZ, 0x181f ;  /* 0x00181fff0e027589 */ /* 0x00086400000e0000 */
.L_x_515:
[----:B-----5:R-:W-:Y:S01]  /*18400*/  IMAD R13, R13, c[0x0][0x4e8], RZ ;  /* 0x00013a000d0d7a24 */ /* 0x020fe200078e02ff */
[----:B------:R-:W-:Y:S01]  /*18410*/  BSSY B0, `(.L_x_468) ;  /* 0x0000013000007945 */ /* 0x000fe20003800000 */
[----:B---3--:R-:W-:-:S03]  /*18420*/  MOV R3, R0 ;  /* 0x0000000000037202 */ /* 0x008fc60000000f00 */
[----:B------:R-:W-:-:S13]  /*18430*/  ISETP.GE.AND P0, PT, R11, R13, PT ;  /* 0x0000000d0b00720c */ /* 0x000fda0003f06270 */
[----:B------:R-:W-:Y:S05]  /*18440*/  @P0 BRA `(.L_x_469) ;  /* 0x000000f000000947 */ /* 0x000fea0003800000 */
[----:B------:R-:W-:Y:S02]  /*18450*/  ISETP.GE.AND P1, PT, R10, c[0x0][0x3c8], PT ;  /* 0x0000f2000a007a0c */ /* 0x000fe40003f26270 */
[----:B------:R-:W-:Y:S02]  /*18460*/  ISETP.GE.AND P0, PT, R9, c[0x0][0x3c8], PT ;  /* 0x0000f20009007a0c */ /* 0x000fe40003f06270 */
[----:B------:R-:W-:-:S09]  /*18470*/  ISETP.GE.AND P2, PT, R8, c[0x0][0x3c8], PT ;  /* 0x0000f20008007a0c */ /* 0x000fd20003f46270 */
[----:B------:R-:W-:Y:S02]  /*18480*/  @!P1 SHF.R.S32.HI R4, RZ, 0x1f, R10 ;  /* 0x0000001fff049819 */ /* 0x000fe4000001140a */
[----:B------:R-:W-:Y:S02]  /*18490*/  @!P0 SHF.R.S32.HI R0, RZ, 0x1f, R9 ;  /* 0x0000001fff008819 */ /* 0x000fe40000011409 */
[----:B------:R-:W-:Y:S01]  /*184a0*/  @!P1 LEA.HI R4, R4, R10, RZ, 0x3 ;  /* 0x0000000a04049211 */ /* 0x000fe200078f18ff */
[--C-:B-1----:R-:W-:Y:S01]  /*184b0*/  @!P2 IMAD.WIDE R6, R8, 0x2, R2.reuse ;  /* 0x000000020806a825 */ /* 0x102fe200078e0202 */
        /* <DEDUP_REMOVED lines=8> */
.L_x_469:
[----:B------:R-:W-:Y:S05]  /*18540*/  BSYNC B0 ;  /* 0x0000000000007941 */ /* 0x000fea0003800000 */
.L_x_468:
[----:B------:R-:W-:Y:S05]  /*18550*/  BRA.DIV ~URZ, `(.L_x_470) ;  /* 0x000024127f007947 */ /* 0x000fea000b800000 */
[----:B------:R3:W2:Y:S04]  /*18560*/  SHFL.IDX PT, R0, R12, 0x1, 0x181f ;  /* 0x00381f000c007f89 */ /* 0x0006a800000e0000 */
[----:B-1----:R3:W1:Y:S02]  /*18570*/  SHFL.IDX PT, R2, R14, 0x1, 0x181f ;  /* 0x00381f000e027f89 */ /* 0x00266400000e0000 */
.L_x_516:
[----:B------:R-:W-:Y:S01]  /*18580*/  IADD3 R3, R11, 0x20, RZ ;  /* 0x000000200b037810 */ /* 0x000fe20007ffe0ff */
[----:B------:R-:W-:Y:S03]  /*18590*/  BSSY B0, `(.L_x_471) ;  /* 0x0000013000007945 */ /* 0x000fe60003800000 */
[----:B------:R-:W-:Y:S01]  /*185a0*/  ISETP.GE.AND P0, PT, R3, R13, PT ;  /* 0x0000000d0300720c */ /* 0x000fe20003f06270 */
[----:B--2---:R-:W-:-:S12]  /*185b0*/  IMAD.MOV.U32 R3, RZ, RZ, R0 ;  /* 0x000000ffff037224 */ /* 0x004fd800078e0000 */
        /* <DEDUP_REMOVED lines=16> */
.L_x_472:
[----:B------:R-:W-:Y:S05]  /*186c0*/  BSYNC B0 ;  /* 0x0000000000007941 */ /* 0x000fea0003800000 */
.L_x_471:
[----:B------:R-:W-:Y:S05]  /*186d0*/  BRA.DIV ~URZ, `(.L_x_473) ;  /* 0x000023827f007947 */ /* 0x000fea000b800000 */
[----:B------:R2:W3:Y:S02]  /*186e0*/  SHFL.IDX PT, R0, R12, 0x2, 0x181f ;  /* 0x00581f000c007f89 */ /* 0x0004e400000e0000 */
.L_x_517:
[----:B------:R-:W-:Y:S05]  /*186f0*/  BRA.DIV ~URZ, `(.L_x_474) ;  /* 0x000023e27f007947 */ /* 0x000fea000b800000 */
[----:B-1----:R1:W2:Y:S02]  /*18700*/  SHFL.IDX PT, R2, R14, 0x2, 0x181f ;  /* 0x00581f000e027f89 */ /* 0x0022a400000e0000 */
.L_x_518:
[----:B------:R-:W-:Y:S01]  /*18710*/  IADD3 R3, R11, 0x40, RZ ;  /* 0x000000400b037810 */ /* 0x000fe20007ffe0ff */
[----:B------:R-:W-:Y:S03]  /*18720*/  BSSY B0, `(.L_x_475) ;  /* 0x0000013000007945 */ /* 0x000fe60003800000 */
[----:B------:R-:W-:Y:S01]  /*18730*/  ISETP.GE.AND P0, PT, R3, R13, PT ;  /* 0x0000000d0300720c */ /* 0x000fe20003f06270 */
[----:B---3--:R-:W-:-:S12]  /*18740*/  IMAD.MOV.U32 R3, RZ, RZ, R0 ;  /* 0x000000ffff037224 */ /* 0x008fd800078e0000 */
[----:B------:R-:W-:Y:S05]  /*18750*/  @P0 BRA `(.L_x_476) ;  /* 0x000000f000000947 */ /* 0x000fea0003800000 */
[----:B------:R-:W-:Y:S02]  /*18760*/  ISETP.GE.AND P1, PT, R10, c[0x0][0x3c8], PT ;  /* 0x0000f2000a007a0c */ /* 0x000fe40003f26270 */
[----:B------:R-:W-:Y:S02]  /*18770*/  ISETP.GE.AND P0, PT, R9, c[0x0][0x3c8], PT ;  /* 0x0000f20009007a0c */ /* 0x000fe40003f06270 */
[----:B------:R-:W-:-:S09]  /*18780*/  ISETP.GE.AND P2, PT, R8, c[0x0][0x3c8], PT ;  /* 0x0000f20008007a0c */ /* 0x000fd20003f46270 */
[----:B------:R-:W-:Y:S02]  /*18790*/  @!P1 SHF.R.S32.HI R4, RZ, 0x1f, R10 ;  /* 0x0000001fff049819 */ /* 0x000fe4000001140a */
[----:B------:R-:W-:Y:S02]  /*187a0*/  @!P0 SHF.R.S32.HI R0, RZ, 0x1f, R9 ;  /* 0x0000001fff008819 */ /* 0x000fe40000011409 */
[----:B------:R-:W-:Y:S01]  /*187b0*/  @!P1 LEA.HI R4, R4, R10, RZ, 0x3 ;  /* 0x0000000a04049211 */ /* 0x000fe200078f18ff */
[--C-:B--2---:R-:W-:Y:S01]  /*187c0*/  @!P2 IMAD.WIDE R6, R8, 0x2, R2.reuse ;  /* 0x000000020806a825 */ /* 0x104fe200078e0202 */
        /* <DEDUP_REMOVED lines=8> */
.L_x_476:
[----:B------:R-:W-:Y:S05]  /*18850*/  BSYNC B0 ;  /* 0x0000000000007941 */ /* 0x000fea0003800000 */
.L_x_475:
[----:B------:R-:W-:Y:S05]  /*18860*/  BRA.DIV ~URZ, `(.L_x_477) ;  /* 0x000022f27f007947 */ /* 0x000fea000b800000 */
[----:B--2---:R2:W3:Y:S04]  /*18870*/  SHFL.IDX PT, R6, R12, 0x3, 0x181f ;  /* 0x00781f000c067f89 */ /* 0x0044e800000e0000 */
[----:B------:R2:W1:Y:S02]  /*18880*/  SHFL.IDX PT, R0, R14, 0x3, 0x181f ;  /* 0x00781f000e007f89 */ /* 0x00046400000e0000 */
.L_x_519:
[----:B------:R-:W-:Y:S01]  /*18890*/  IADD3 R2, R11, 0x60, RZ ;  /* 0x000000600b027810 */ /* 0x000fe20007ffe0ff */
[----:B---3--:R-:W-:-:S02]  /*188a0*/  IMAD.MOV.U32 R7, RZ, RZ, R6 ;  /* 0x000000ffff077224 */ /* 0x008fc400078e0006 */
[----:B-1----:R-:W-:Y:S01]  /*188b0*/  IMAD.MOV.U32 R6, RZ, RZ, R0 ;  /* 0x000000ffff067224 */ /* 0x002fe200078e0000 */
[----:B------:R-:W-:-:S13]  /*188c0*/  ISETP.GE.AND P0, PT, R2, R13, PT ;  /* 0x0000000d0200720c */ /* 0x000fda0003f06270 */
[----:B------:R-:W-:Y:S05]  /*188d0*/  @P0 EXIT ;  /* 0x000000000000094d */ /* 0x000fea0003800000 */
[----:B------:R-:W-:Y:S02]  /*188e0*/  ISETP.GE.AND P0, PT, R10, c[0x0][0x3c8], PT ;  /* 0x0000f2000a007a0c */ /* 0x000fe40003f06270 */
[----:B------:R-:W-:-:S11]  /*188f0*/  ISETP.GE.AND P1, PT, R8, c[0x0][0x3c8], PT ;  /* 0x0000f20008007a0c */ /* 0x000fd60003f26270 */
[----:B------:R-:W-:Y:S02]  /*18900*/  @!P0 SHF.R.S32.HI R0, RZ, 0x1f, R10 ;  /* 0x0000001fff008819 */ /* 0x000fe4000001140a */
[----:B------:R-:W-:Y:S02]  /*18910*/  @!P1 IMAD.WIDE R4, R8, 0x2, R6 ;  /* 0x0000000208049825 */ /* 0x000fe400078e0206 */
[----:B------:R-:W-:-:S03]  /*18920*/  @!P0 LEA.HI R0, R0, R10, RZ, 0x3 ;  /* 0x0000000a00008211 */ /* 0x000fc600078f18ff */
[----:B------:R1:W-:Y:S01]  /*18930*/  @!P1 ST.E.128 [R4.64], RZ ;  /* 0x000000ff04009985 */ /* 0x0003e2000c101d06 */
[----:B------:R-:W-:-:S05]  /*18940*/  @!P0 LOP3.LUT R0, R0, 0xfffffff8, RZ, 0xc0, !PT ;  /* 0xfffffff800008812 */ /* 0x000fca00078ec0ff */
[----:B------:R-:W-:-:S05]  /*18950*/  @!P0 IMAD.WIDE R2, R0, 0x2, R6 ;  /* 0x0000000200028825 */ /* 0x000fca00078e0206 */
[----:B------:R1:W-:Y:S01]  /*18960*/  @!P0 ST.E.128 [R2.64], RZ ;  /* 0x000000ff02008985 */ /* 0x0003e2000c101d06 */
[----:B------:R-:W-:-:S13]  /*18970*/  ISETP.GE.AND P0, PT, R9, c[0x0][0x3c8], PT ;  /* 0x0000f20009007a0c */ /* 0x000fda0003f06270 */
[----:B------:R-:W-:Y:S05]  /*18980*/  @P0 EXIT ;  /* 0x000000000000094d */ /* 0x000fea0003800000 */
[----:B------:R-:W-:-:S04]  /*18990*/  SHF.R.S32.HI R0, RZ, 0x1f, R9 ;  /* 0x0000001fff007819 */ /* 0x000fc80000011409 */
[----:B------:R-:W-:-:S04]  /*189a0*/  LEA.HI R0, R0, R9, RZ, 0x3 ;  /* 0x0000000900007211 */ /* 0x000fc800078f18ff */
[----:B------:R-:W-:-:S05]  /*189b0*/  LOP3.LUT R0, R0, 0xfffffff8, RZ, 0xc0, !PT ;  /* 0xfffffff800007812 */ /* 0x000fca00078ec0ff */
[----:B-1----:R-:W-:-:S05]  /*189c0*/  IMAD.WIDE R2, R0, 0x2, R6 ;  /* 0x0000000200027825 */ /* 0x002fca00078e0206 */
[----:B------:R-:W-:Y:S01]  /*189d0*/  ST.E.128 [R2.64], RZ ;  /* 0x000000ff02007985 */ /* 0x000fe2000c101d06 */
[----:B------:R-:W-:Y:S05]  /*189e0*/  EXIT ;  /* 0x000000000000794d */ /* 0x000fea0003800000 */
.L_x_362:
[----:B------:R-:W-:Y:S01]  /*189f0*/  IMAD.MOV.U32 R169, RZ, RZ, R14 ;  /* 0x000000ffffa97224 */ /* 0x000fe200078e000e */
[----:B------:R-:W-:Y:S01]  /*18a00*/  MOV R3, 0x181f ;  /* 0x0000181f00037802 */ /* 0x000fe20000000f00 */
[----:B------:R-:W-:Y:S01]  /*18a10*/  IMAD.MOV.U32 R170, RZ, RZ, RZ ;  /* 0x000000ffffaa7224 */ /* 0x000fe200078e00ff */
[----:B------:R-:W-:Y:S02]  /*18a20*/  MOV R172, 0xffffffff ;  /* 0xffffffff00ac7802 */ /* 0x000fe40000000f00 */
[----:B------:R-:W-:Y:S02]  /*18a30*/  MOV R2, 0x18a50 ;  /* 0x00018a5000027802 */ /* 0x000fe40000000f00 */
[----:B-----5:R-:W-:Y:S05]  /*18a40*/  CALL.REL.NOINC `($__internal_1_$__cuda_sm70_shflsync_idx_p) ;  /* 0x0000a3e000007944 */ /* 0x020fea0003c00000 */
[----:B------:R-:W-:Y:S01]  /*18a50*/  MOV R0, R171 ;  /* 0x000000ab00007202 */ /* 0x000fe20000000f00 */
[----:B------:R-:W-:Y:S05]  /*18a60*/  BRA `(.L_x_478) ;  /* 0xfffee42000007947 */ /* 0x000fea000383ffff */
.L_x_363:
[----:B------:R-:W-:Y:S01]  /*18a70*/  IMAD.MOV.U32 R169, RZ, RZ, R15 ;  /* 0x000000ffffa97224 */ /* 0x000fe200078e000f */
[----:B------:R-:W-:Y:S01]  /*18a80*/  MOV R3, 0x181f ;  /* 0x0000181f00037802 */ /* 0x000fe20000000f00 */
[----:B------:R-:W-:Y:S01]  /*18a90*/  IMAD.MOV.U32 R170, RZ, RZ, RZ ;  /* 0x000000ffffaa7224 */ /* 0x000fe200078e00ff */
[----:B------:R-:W-:-:S02]  /*18aa0*/  MOV R172, 0xffffffff ;  /* 0xffffffff00ac7802 */ /* 0x000fc40000000f00 */
[----:B------:R-:W-:Y:S02]  /*18ab0*/  MOV R2, 0x18ad0 ;  /* 0x00018ad000027802 */ /* 0x000fe40000000f00 */
[----:B-12--5:R-:W-:Y:S05]  /*18ac0*/  CALL.REL.NOINC `($__internal_1_$__cuda_sm70_shflsync_idx_p) ;  /* 0x0000a36000007944 */ /* 0x026fea0003c00000 */
[----:B------:R-:W-:Y:S01]  /*18ad0*/  MOV R2, R171 ;  /* 0x000000ab00027202 */ /* 0x000fe20000000f00 */
[----:B------:R-:W-:Y:S05]  /*18ae0*/  BRA `(.L_x_479) ;  /* 0xfffee3c000007947 */ /* 0x000fea000383ffff */
.L_x_366:
[----:B------:R-:W-:Y:S01]  /*18af0*/  IMAD.MOV.U32 R169, RZ, RZ, R14 ;  /* 0x000000ffffa97224 */ /* 0x000fe200078e000e */
[----:B--2---:R-:W-:Y:S01]  /*18b00*/  MOV R3, 0x181f ;  /* 0x0000181f00037802 */ /* 0x004fe20000000f00 */
[----:B------:R-:W-:Y:S01]  /*18b10*/  IMAD.MOV.U32 R170, RZ, RZ, 0x1 ;  /* 0x00000001ffaa7424 */ /* 0x000fe200078e00ff */
[----:B------:R-:W-:Y:S02]  /*18b20*/  MOV R172, 0xffffffff ;  /* 0xffffffff00ac7802 */ /* 0x000fe40000000f00 */
[----:B----4-:R-:W-:Y:S02]  /*18b30*/  MOV R2, 0x18b50 ;  /* 0x00018b5000027802 */ /* 0x010fe40000000f00 */
[----:B-1-3-5:R-:W-:Y:S05]  /*18b40*/  CALL.REL.NOINC `($__internal_1_$__cuda_sm70_shflsync_idx_p) ;  /* 0x0000a2e000007944 */ /* 0x02afea0003c00000 */
[----:B------:R-:W-:Y:S01]  /*18b50*/  IMAD.MOV.U32 R4, RZ, RZ, R171 ;  /* 0x000000ffff047224 */ /* 0x000fe200078e00ab */
[----:B------:R-:W-:Y:S01]  /*18b60*/  MOV R169, R15 ;  /* 0x0000000f00a97202 */ /* 0x000fe20000000f00 */
[----:B------:R-:W-:Y:S01]  /*18b70*/  IMAD.MOV.U32 R170, RZ, RZ, 0x1 ;  /* 0x00000001ffaa7424 */ /* 0x000fe200078e00ff */
[----:B------:R-:W-:Y:S01]  /*18b80*/  MOV R3, 0x181f ;  /* 0x0000181f00037802 */ /* 0x000fe20000000f00 */
[----:B------:R-:W-:Y:S01]  /*18b90*/  IMAD.MOV.U32 R172, RZ, RZ, -0x1 ;  /* 0xffffffffffac7424 */ /* 0x000fe200078e00ff */
[----:B------:R-:W-:-:S02]  /*18ba0*/  MOV R2, 0x18bc0 ;  /* 0x00018bc000027802 */ /* 0x000fc40000000f00 */
[----:B------:R-:W-:Y:S05]  /*18bb0*/  CALL.REL.NOINC `($__internal_1_$__cuda_sm70_shflsync_idx_p) ;  /* 0x0000a27000007944 */ /* 0x000fea0003c00000 */
[----:B------:R-:W-:Y:S01]  /*18bc0*/  MOV R2, R171 ;  /* 0x000000ab00027202 */ /* 0x000fe20000000f00 */
[----:B------:R-:W-:Y:S05]  /*18bd0*/  BRA `(.L_x_480) ;  /* 0xfffee47000007947 */ /* 0x000fea000383ffff */
.L_x_369:
[----:B------:R-:W-:Y:S01]  /*18be0*/  IMAD.MOV.U32 R169, RZ, RZ, R14 ;  /* 0x000000ffffa97224 */ /* 0x000fe200078e000e */
[----:B-1----:R-:W-:Y:S01]  /*18bf0*/  MOV R3, 0x181f ;  /* 0x0000181f00037802 */ /* 0x002fe20000000f00 */
[----:B------:R-:W-:Y:S01]  /*18c00*/  IMAD.MOV.U32 R170, RZ, RZ, 0x2 ;  /* 0x00000002ffaa7424 */ /* 0x000fe200078e00ff */
[----:B------:R-:W-:-:S02]  /*18c10*/  MOV R172, 0xffffffff ;  /* 0xffffffff00ac7802 */ /* 0x000fc40000000f00 */
[----:B----4-:R-:W-:Y:S02]  /*18c20*/  MOV R2, 0x18c40 ;  /* 0x00018c4000027802 */ /* 0x010fe40000000f00 */
[----:B--23-5:R-:W-:Y:S05]  /*18c30*/  CALL.REL.NOINC `($__internal_1_$__cuda_sm70_shflsync_idx_p) ;  /* 0x0000a1f000007944 */ /* 0x02cfea0003c00000 */
[----:B------:R-:W-:Y:S01]  /*18c40*/  MOV R4, R171 ;  /* 0x000000ab00047202 */ /* 0x000fe20000000f00 */
[----:B------:R-:W-:Y:S05]  /*18c50*/  BRA `(.L_x_481) ;  /* 0xfffee57000007947 */ /* 0x000fea000383ffff */
.L_x_370:
[----:B------:R-:W-:Y:S01]  /*18c60*/  IMAD.MOV.U32 R169, RZ, RZ, R15 ;  /* 0x000000ffffa97224 */ /* 0x000fe200078e000f */
[----:B------:R-:W-:Y:S01]  /*18c70*/  MOV R3, 0x181f ;  /* 0x0000181f00037802 */ /* 0x000fe20000000f00 */
[----:B------:R-:W-:Y:S01]  /*18c80*/  IMAD.MOV.U32 R170, RZ, RZ, 0x2 ;  /* 0x00000002ffaa7424 */ /* 0x000fe200078e00ff */
[----:B------:R-:W-:Y:S02]  /*18c90*/  MOV R172, 0xffffffff ;  /* 0xffffffff00ac7802 */ /* 0x000fe40000000f00 */
[----:B----4-:R-:W-:Y:S02]  /*18ca0*/  MOV R2, 0x18cc0 ;  /* 0x00018cc000027802 */ /* 0x010fe40000000f00 */
[----:B-123-5:R-:W-:Y:S05]  /*18cb0*/  CALL.REL.NOINC `($__internal_1_$__cuda_sm70_shflsync_idx_p) ;  /* 0x0000a17000007944 */ /* 0x02efea0003c00000 */
[----:B------:R-:W-:Y:S01]  /*18cc0*/  MOV R2, R171 ;  /* 0x000000ab00027202 */ /* 0x000fe20000000f00 */
[----:B------:R-:W-:Y:S05]  /*18cd0*/  BRA `(.L_x_482) ;  /* 0xfffee51000007947 */ /* 0x000fea000383ffff */
.L_x_373:
[----:B------:R-:W-:Y:S01]  /*18ce0*/  IMAD.MOV.U32 R169, RZ, RZ, R14 ;  /* 0x000000ffffa97224 */ /* 0x000fe200078e000e */
[----:B-1----:R-:W-:Y:S01]  /*18cf0*/  MOV R3, 0x181f ;  /* 0x0000181f00037802 */ /* 0x002fe20000000f00 */
[----:B------:R-:W-:Y:S01]  /*18d00*/  IMAD.MOV.U32 R170, RZ, RZ, 0x3 ;  /* 0x00000003ffaa7424 */ /* 0x000fe200078e00ff */
[----:B------:R-:W-:-:S02]  /*18d10*/  MOV R172, 0xffffffff ;  /* 0xffffffff00ac7802 */ /* 0x000fc40000000f00 */
[----:B------:R-:W-:Y:S02]  /*18d20*/  MOV R2, 0x18d40 ;  /* 0x00018d4000027802 */ /* 0x000fe40000000f00 */
[----:B---345:R-:W-:Y:S05]  /*18d30*/  CALL.REL.NOINC `($__internal_1_$__cuda_sm70_shflsync_idx_p) ;  /* 0x0000a0f000007944 */ /* 0x038fea0003c00000 */
[----:B------:R-:W-:Y:S01]  /*18d40*/  IMAD.MOV.U32 R14, RZ, RZ, R171 ;  /* 0x000000ffff0e7224 */ /* 0x000fe200078e00ab */
[----:B------:R-:W-:Y:S01]  /*18d50*/  MOV R169, R15 ;  /* 0x0000000f00a97202 */ /* 0x000fe20000000f00 */
[----:B------:R-:W-:Y:S01]  /*18d60*/  IMAD.MOV.U32 R170, RZ, RZ, 0x3 ;  /* 0x00000003ffaa7424 */ /* 0x000fe200078e00ff */
[----:B------:R-:W-:Y:S01]  /*18d70*/  MOV R3, 0x181f ;  /* 0x0000181f00037802 */ /* 0x000fe20000000f00 */
[----:B------:R-:W-:Y:S01]  /*18d80*/  IMAD.MOV.U32 R172, RZ, RZ, -0x1 ;  /* 0xffffffffffac7424 */ /* 0x000fe200078e00ff */
[----:B------:R-:W-:Y:S02]  /*18d90*/  MOV R2, 0x18db0 ;  /* 0x00018db000027802 */ /* 0x000fe40000000f00 */
[----:B------:R-:W-:Y:S05]  /*18da0*/  CALL.REL.NOINC `($__internal_1_$__cuda_sm70_shflsync_idx_p) ;  /* 0x0000a08000007944 */ /* 0x000fea0003c00000 */
[----:B------:R-:W-:Y:S01]  /*18db0*/  MOV R0, R171 ;  /* 0x000000ab00007202 */ /* 0x000fe20000000f00 */
[----:B------:R-:W-:Y:S05]  /*18dc0*/  BRA `(.L_x_483) ;  /* 0xfffee5b000007947 */ /* 0x000fea000383ffff */
.L_x_375:
[----:B--234-:R-:W-:Y:S01]  /*18dd0*/  IMAD.MOV.U32 R169, RZ, RZ, R7 ;  /* 0x000000ffffa97224 */ /* 0x01cfe200078e0007 */
[----:B------:R-:W-:Y:S01]  /*18de0*/  MOV R3, 0x181f ;  /* 0x0000181f00037802 */ /* 0x000fe20000000f00 */
[----:B------:R-:W-:Y:S01]  /*18df0*/  IMAD.MOV.U32 R170, RZ, RZ, RZ ;  /* 0x000000ffffaa7224 */ /* 0x000fe200078e00ff */
[----:B------:R-:W-:Y:S02]  /*18e00*/  MOV R172, 0xffffffff ;  /* 0xffffffff00ac7802 */ /* 0x000fe40000000f00 */
[----:B------:R-:W-:-:S02]  /*18e10*/  MOV R2, 0x18e30 ;  /* 0x00018e3000027802 */ /* 0x000fc40000000f00 */
[----:B-1---5:R-:W-:Y:S05]  /*18e20*/  CALL.REL.NOINC `($__internal_1_$__cuda_sm70_shflsync_idx_p) ;  /* 0x0000a00000007944 */ /* 0x022fea0003c00000 */
[----:B------:R-:W-:Y:S01]  /*18e30*/  MOV R4, R171 ;  /* 0x000000ab00047202 */ /* 0x000fe20000000f00 */
[----:B------:R-:W-:Y:S05]  /*18e40*/  BRA `(.L_x_484) ;  /* 0xfffef2c000007947 */ /* 0x000fea000383ffff */
.L_x_378:
[----:B------:R-:W-:Y:S01]  /*18e50*/  IMAD.MOV.U32 R169, RZ, RZ, R7 ;  /* 0x000000ffffa97224 */ /* 0x000fe200078e0007 */
[----:B------:R-:W-:Y:S01]  /*18e60*/  MOV R3, 0x181f ;  /* 0x0000181f00037802 */ /* 0x000fe20000000f00 */
[----:B------:R-:W-:Y:S01]  /*18e70*/  IMAD.MOV.U32 R170, RZ, RZ, RZ ;  /* 0x000000ffffaa7224 */ /* 0x000fe200078e00ff */
[----:B------:R-:W-:-:S02]  /*18e80*/  MOV R172, 0xffffffff ;  /* 0xffffffff00ac7802 */ /* 0x000fc40000000f00 */
[----:B------:R-:W-:Y:S02]  /*18e90*/  MOV R2, 0x18eb0 ;  /* 0x00018eb000027802 */ /* 0x000fe40000000f00 */
[----:B----45:R-:W-:Y:S05]  /*18ea0*/  CALL.REL.NOINC `($__internal_1_$__cuda_sm70_shflsync_idx_p) ;  /* 0x00009f8000007944 */ /* 0x030fea0003c00000 */
[----:B------:R-:W-:Y:S01]  /*18eb0*/  MOV R4, R171 ;  /* 0x000000ab00047202 */ /* 0x000fe20000000f00 */
[----:B------:R-:W-:Y:S05]  /*18ec0*/  BRA `(.L_x_485) ;  /* 0xffff009000007947 */ /* 0x000fea000383ffff */
.L_x_379:
[----:B------:R-:W-:Y:S01]  /*18ed0*/  IMAD.MOV.U32 R169, RZ, RZ, R15 ;  /* 0x000000ffffa97224 */ /* 0x000fe200078e000f */
[----:B------:R-:W-:Y:S01]  /*18ee0*/  MOV R3, 0x181f ;  /* 0x0000181f00037802 */ /* 0x000fe20000000f00 */
[----:B------:R-:W-:Y:S01]  /*18ef0*/  IMAD.MOV.U32 R170, RZ, RZ, RZ ;  /* 0x000000ffffaa7224 */ /* 0x000fe200078e00ff */
[----:B------:R-:W-:Y:S02]  /*18f00*/  MOV R172, 0xffffffff ;  /* 0xffffffff00ac7802 */ /* 0x000fe40000000f00 */
[----:B------:R-:W-:Y:S02]  /*18f10*/  MOV R2, 0x18f30 ;  /* 0x00018f3000027802 */ /* 0x000fe40000000f00 */
[----:B-12-45:R-:W-:Y:S05]  /*18f20*/  CALL.REL.NOINC `($__internal_1_$__cuda_sm70_shflsync_idx_p) ;  /* 0x00009f0000007944 */ /* 0x036fea0003c00000 */
[C---:B------:R-:W-:Y:S01]  /*18f30*/  IMAD.SHL.U32 R5, R214.reuse, 0x2, RZ ;  /* 0x00000002d6057824 */ /* 0x040fe200078e00ff */
[----:B------:R-:W-:Y:S01]  /*18f40*/  ISETP.GE.AND P3, PT, R217, c[0x0][0x1d4], PT ;  /* 0x00007500d9007a0c */ /* 0x000fe20003f66270 */
[----:B------:R-:W-:Y:S01]  /*18f50*/  IMAD.SHL.U32 R17, R245, 0x2, RZ ;  /* 0x00000002f5117824 */ /* 0x000fe200078e00ff */
[----:B------:R-:W-:Y:S01]  /*18f60*/  SHF.L.U64.HI R16, R214, 0x1, R252 ;  /* 0x00000001d6107819 */ /* 0x000fe200000102fc */
[----:B------:R-:W-:Y:S01]  /*18f70*/  IMAD.SHL.U32 R19, R244, 0x2, RZ ;  /* 0x00000002f4137824 */ /* 0x000fe200078e00ff */
[----:B------:R-:W-:Y:S01]  /*18f80*/  IADD3 R12, P2, R171, R5, RZ ;  /* 0x00000005ab0c7210 */ /* 0x000fe20007f5e0ff */
[----:B------:R-:W-:Y:S01]  /*18f90*/  IMAD.MOV.U32 R169, RZ, RZ, R7 ;  /* 0x000000ffffa97224 */ /* 0x000fe200078e0007 */
[----:B------:R-:W-:Y:S01]  /*18fa0*/  SHF.L.U64.HI R18, R245, 0x1, R248 ;  /* 0x00000001f5127819 */ /* 0x000fe200000102f8 */
[----:B------:R-:W-:Y:S01]  /*18fb0*/  IMAD.MOV.U32 R170, RZ, RZ, 0x1 ;  /* 0x00000001ffaa7424 */ /* 0x000fe200078e00ff */
[C---:B------:R-:W-:Y:S01]  /*18fc0*/  IADD3 R10, P1, R171.reuse, R17, RZ ;  /* 0x00000011ab0a7210 */ /* 0x040fe20007f3e0ff */
[----:B------:R-:W-:Y:S01]  /*18fd0*/  IMAD.X R13, R4, 0x1, R16, P2 ;  /* 0x00000001040d7824 */ /* 0x000fe200010e0610 */
[----:B------:R-:W-:Y:S01]  /*18fe0*/  SHF.L.U64.HI R20, R244, 0x1, R247 ;  /* 0x00000001f4147819 */ /* 0x000fe200000102f7 */
[----:B------:R-:W-:Y:S01]  /*18ff0*/  IMAD.MOV.U32 R172, RZ, RZ, -0x1 ;  /* 0xffffffffffac7424 */ /* 0x000fe200078e00ff */
[----:B------:R-:W-:Y:S01]  /*19000*/  IADD3 R2, P0, R171, R19, RZ ;  /* 0x00000013ab027210 */ /* 0x000fe20007f1e0ff */
[----:B------:R-:W-:Y:S01]  /*19010*/  IMAD.X R11, R4, 0x1, R18, P1 ;  /* 0x00000001040b7824 */ /* 0x000fe200008e0612 */
[----:B------:R-:W-:Y:S01]  /*19020*/  @!PT LDS RZ, [RZ] ;  /* 0x00000000fffff984 */ /* 0x000fe20000000800 */
[----:B------:R-:W-:Y:S01]  /*19030*/  @!PT LDS RZ, [RZ] ;  /* 0x00000000fffff984 */ /* 0x000fe20000000800 */
[----:B------:R-:W-:Y:S01]  /*19040*/  @!PT LDS RZ, [RZ] ;  /* 0x00000000fffff984 */ /* 0x000fe20000000800 */
[----:B------:R1:W-:Y:S01]  /*19050*/  LDGSTS.E.BYPASS.LTC128B.128 [R203+0x6100], [R12.64], !P6 ;  /* 0x061000000ccb7fae */ /* 0x0003e2000f101d46 */
[----:B------:R-:W-:-:S02]  /*19060*/  SEL R14, RZ, 0x10, P6 ;  /* 0x00000010ff0e7807 */ /* 0x000fc40003000000 */
[----:B------:R-:W-:Y:S01]  /*19070*/  IADD3.X R3, R4, R20, RZ, P0, !PT ;  /* 0x0000001404037210 */ /* 0x000fe200007fe4ff */
[----:B------:R2:W-:Y:S04]  /*19080*/  LDGSTS.E.BYPASS.LTC128B.128 [R203+0x8100], [R10.64], !P3 ;  /* 0x081000000acb7fae */ /* 0x0005e8000d901d46 */
[----:B------:R3:W-:Y:S01]  /*19090*/  LDGSTS.E.BYPASS.LTC128B.128 [R203+0xa100], [R2.64], !P5 ;  /* 0x0a10000002cb7fae */ /* 0x0007e2000e901d46 */
[----:B-1----:R-:W-:Y:S01]  /*190a0*/  SEL R13, RZ, 0x10, P3 ;  /* 0x00000010ff0d7807 */ /* 0x002fe20001800000 */
[----:B------:R-:W-:Y:S01]  /*190b0*/  IMAD.MOV.U32 R12, RZ, RZ, R249 ;  /* 0x000000ffff0c7224 */ /* 0x000fe200078e00f9 */
[----:B---3--:R-:W-:Y:S02]  /*190c0*/  MOV R3, 0x181f ;  /* 0x0000181f00037802 */ /* 0x008fe40000000f00 */
[----:B------:R-:W-:-:S02]  /*190d0*/  MOV R2, 0x190f0 ;  /* 0x000190f000027802 */ /* 0x000fc40000000f00 */
[----:B--2---:R-:W-:Y:S05]  /*190e0*/  CALL.REL.NOINC `($__internal_1_$__cuda_sm70_shflsync_idx_p) ;  /* 0x00009d4000007944 */ /* 0x004fea0003c00000 */
        /* <DEDUP_REMOVED lines=9> */
.L_x_380:
[----:B------:R-:W-:Y:S01]  /*19180*/  IMAD.MOV.U32 R169, RZ, RZ, R5 ;  /* 0x000000ffffa97224 */ /* 0x000fe200078e0005 */
[----:B------:R-:W-:Y:S01]  /*19190*/  MOV R3, 0x1c1f ;  /* 0x00001c1f00037802 */ /* 0x000fe20000000f00 */
[----:B------:R-:W-:Y:S01]  /*191a0*/  IMAD.MOV.U32 R170, RZ, RZ, RZ ;  /* 0x000000ffffaa7224 */ /* 0x000fe200078e00ff */
[----:B------:R-:W-:-:S02]  /*191b0*/  MOV R172, 0xffffffff ;  /* 0xffffffff00ac7802 */ /* 0x000fc40000000f00 */
[----:B------:R-:W-:Y:S02]  /*191c0*/  MOV R2, 0x191e0 ;  /* 0x000191e000027802 */ /* 0x000fe40000000f00 */
[----:B----4-:R-:W-:Y:S05]  /*191d0*/  CALL.REL.NOINC `($__internal_1_$__cuda_sm70_shflsync_idx_p) ;  /* 0x00009c5000007944 */ /* 0x010fea0003c00000 */
[----:B------:R-:W-:Y:S01]  /*191e0*/  MOV R3, R171 ;  /* 0x000000ab00037202 */ /* 0x000fe20000000f00 */
[----:B------:R-:W-:Y:S05]  /*191f0*/  BRA `(.L_x_487) ;  /* 0xffff02a000007947 */ /* 0x000fea000383ffff */
.L_x_385:
[----:B------:R-:W-:Y:S01]  /*19200*/  IMAD.MOV.U32 R169, RZ, RZ, R5 ;  /* 0x000000ffffa97224 */ /* 0x000fe200078e0005 */
[----:B------:R-:W-:Y:S01]  /*19210*/  MOV R3, 0x1c1f ;  /* 0x00001c1f00037802 */ /* 0x000fe20000000f00 */
[----:B------:R-:W-:Y:S01]  /*19220*/  IMAD.MOV.U32 R170, RZ, RZ, 0x1 ;  /* 0x00000001ffaa7424 */ /* 0x000fe200078e00ff */
[----:B------:R-:W-:Y:S02]  /*19230*/  MOV R172, 0xffffffff ;  /* 0xffffffff00ac7802 */ /* 0x000fe40000000f00 */
[----:B------:R-:W-:Y:S02]  /*19240*/  MOV R2, 0x19260 ;  /* 0x0001926000027802 */ /* 0x000fe40000000f00 */
[----:B------:R-:W-:Y:S05]  /*19250*/  CALL.REL.NOINC `($__internal_1_$__cuda_sm70_shflsync_idx_p) ;  /* 0x00009bd000007944 */ /* 0x000fea0003c00000 */
[----:B------:R-:W-:Y:S01]  /*19260*/  MOV R3, R171 ;  /* 0x000000ab00037202 */ /* 0x000fe20000000f00 */
[----:B------:R-:W-:Y:S05]  /*19270*/  BRA `(.L_x_488) ;  /* 0xffff08a000007947 */ /* 0x000fea000383ffff */
.L_x_390:
[----:B------:R-:W-:Y:S01]  /*19280*/  IMAD.MOV.U32 R4, RZ, RZ, R102 ;  /* 0x000000ffff047224 */ /* 0x000fe200078e0066 */
[----:B------:R-:W-:Y:S02]  /*19290*/  MOV R0, 0x2 ;  /* 0x0000000200007802 */ /* 0x000fe40000000f00 */
[----:B------:R-:W-:-:S02]  /*192a0*/  MOV R2, 0x192c0 ;  /* 0x000192c000027802 */ /* 0x000fc40000000f00 */
[----:B------:R-:W-:Y:S05]  /*192b0*/  CALL.REL.NOINC `($__internal_0_$__cuda_sm70_shflsync_bfly_p) ;  /* 0x00009b1000007944 */ /* 0x000fea0003c00000 */
[----:B------:R-:W-:Y:S05]  /*192c0*/  BRA `(.L_x_489) ;  /* 0xffff10c000007947 */ /* 0x000fea000383ffff */
.L_x_391:
[----:B------:R-:W-:Y:S01]  /*192d0*/  IMAD.MOV.U32 R4, RZ, RZ, R102 ;  /* 0x000000ffff047224 */ /* 0x000fe200078e0066 */
[----:B------:R-:W-:-:S02]  /*192e0*/  MOV R0, 0x1 ;  /* 0x0000000100007802 */ /* 0x000fc40000000f00 */
[----:B------:R-:W-:Y:S02]  /*192f0*/  MOV R2, 0x19310 ;  /* 0x0001931000027802 */ /* 0x000fe40000000f00 */
[----:B------:R-:W-:Y:S05]  /*19300*/  CALL.REL.NOINC `($__internal_0_$__cuda_sm70_shflsync_bfly_p) ;  /* 0x00009ac000007944 */ /* 0x000fea0003c00000 */
[----:B------:R-:W-:Y:S01]  /*19310*/  FMNMX.FTZ R102, R102, R0, !PT ;  /* 0x0000000066667209 */ /* 0x000fe20007810000 */
[----:B------:R-:W-:Y:S01]  /*19320*/  IMAD.MOV.U32 R4, RZ, RZ, R5 ;  /* 0x000000ffff047224 */ /* 0x000fe200078e0005 */
[----:B------:R-:W-:Y:S01]  /*19330*/  MOV R2, 0x19360 ;  /* 0x0001936000027802 */ /* 0x000fe20000000f00 */
[----:B------:R-:W-:Y:S02]  /*19340*/  IMAD.MOV.U32 R0, RZ, RZ, 0x2 ;  /* 0x00000002ff007424 */ /* 0x000fe400078e00ff */
[----:B------:R-:W-:Y:S05]  /*19350*/  CALL.REL.NOINC `($__internal_0_$__cuda_sm70_shflsync_bfly_p) ;  /* 0x00009a7000007944 */ /* 0x000fea0003c00000 */
[----:B------:R-:W-:Y:S01]  /*19360*/  FMNMX.FTZ R5, R5, R0, !PT ;  /* 0x0000000005057209 */ /* 0x000fe20007810000 */
[----:B------:R-:W-:Y:S01]  /*19370*/  IMAD.MOV.U32 R0, RZ, RZ, 0x1 ;  /* 0x00000001ff007424 */ /* 0x000fe200078e00ff */
[----:B------:R-:W-:-:S03]  /*19380*/  MOV R2, 0x193b0 ;  /* 0x000193b000027802 */ /* 0x000fc60000000f00 */
[----:B------:R-:W-:Y:S02]  /*19390*/  IMAD.MOV.U32 R4, RZ, RZ, R5 ;  /* 0x000000ffff047224 */ /* 0x000fe400078e0005 */
[----:B------:R-:W-:Y:S05]  /*193a0*/  CALL.REL.NOINC `($__internal_0_$__cuda_sm70_shflsync_bfly_p) ;  /* 0x00009a2000007944 */ /* 0x000fea0003c00000 */
[----:B------:R-:W-:Y:S01]  /*193b0*/  MOV R100, R0 ;  /* 0x0000000000647202 */ /* 0x000fe20000000f00 */
[----:B------:R-:W-:Y:S05]  /*193c0*/  BRA `(.L_x_490) ;  /* 0xffff103000007947 */ /* 0x000fea000383ffff */
.L_x_399:
[----:B------:R-:W-:Y:S01]  /*193d0*/  MOV R3, 0x181f ;  /* 0x0000181f00037802 */ /* 0x000fe20000000f00 */
[----:B------:R-:W-:Y:S01]  /*193e0*/  IMAD.MOV.U32 R169, RZ, RZ, R5 ;  /* 0x000000ffffa97224 */ /* 0x000fe200078e0005 */
[----:B------:R-:W-:Y:S01]  /*193f0*/  MOV R172, 0xffffffff ;  /* 0xffffffff00ac7802 */ /* 0x000fe20000000f00 */
[----:B------:R-:W-:Y:S01]  /*19400*/  IMAD.MOV.U32 R170, RZ, RZ, RZ ;  /* 0x000000ffffaa7224 */ /* 0x000fe200078e00ff */
[----:B------:R-:W-:Y:S02]  /*19410*/  MOV R2, 0x19430 ;  /* 0x0001943000027802 */ /* 0x000fe40000000f00 */
[----:B-1234-:R-:W-:Y:S05]  /*19420*/  CALL.REL.NOINC `($__internal_1_$__cuda_sm70_shflsync_idx_p) ;  /* 0x00009a0000007944 */ /* 0x01efea0003c00000 */
[----:B------:R-:W-:Y:S01]  /*19430*/  MOV R4, R171 ;  /* 0x000000ab00047202 */ /* 0x000fe20000000f00 */
[----:B------:R-:W-:-:S05]  /*19440*/  BRA `(.L_x_491) ;  /* 0xffff253000007947 */ /* 0x000fca000383ffff */
.L_x_400:
[----:B------:R-:W-:Y:S01]  /*19450*/  MOV R3, 0x181f ;  /* 0x0000181f00037802 */ /* 0x000fe20000000f00 */
[----:B------:R-:W-:Y:S01]  /*19460*/  IMAD.MOV.U32 R169, RZ, RZ, R15 ;  /* 0x000000ffffa97224 */ /* 0x000fe200078e000f */
[----:B------:R-:W-:Y:S01]  /*19470*/  MOV R172, 0xffffffff ;  /* 0xffffffff00ac7802 */ /* 0x000fe20000000f00 */
[----:B------:R-:W-:Y:S01]  /*19480*/  IMAD.MOV.U32 R170, RZ, RZ, RZ ;  /* 0x000000ffffaa7224 */ /* 0x000fe200078e00ff */
[----:B------:R-:W-:Y:S02]  /*19490*/  MOV R2, 0x194b0 ;  /* 0x000194b000027802 */ /* 0x000fe40000000f00 */
[----:B-1234-:R-:W-:Y:S05]  /*194a0*/  CALL.REL.NOINC `($__internal_1_$__cuda_sm70_shflsync_idx_p) ;  /* 0x0000998000007944 */ /* 0x01efea0003c00000 */
[----:B------:R-:W-:Y:S01]  /*194b0*/  IADD3 R12, P0, R171, R216, RZ ;  /* 0x000000d8ab0c7210 */ /* 0x000fe20007f1e0ff */
[----:B------:R-:W-:Y:S01]  /*194c0*/  IMAD.MOV.U32 R14, RZ, RZ, R213 ;  /* 0x000000ffff0e7224 */ /* 0x000fe200078e00d5 */
[----:B------:R-:W-:Y:S02]  /*194d0*/  ISETP.GE.AND P1, PT, R217, c[0x0][0x1d4], PT ;  /* 0x00007500d9007a0c */ /* 0x000fe40003f26270 */
[----:B------:R-:W-:Y:S01]  /*194e0*/  MOV R169, R5 ;  /* 0x0000000500a97202 */ /* 0x000fe20000000f00 */
[C---:B------:R-:W-:Y:S01]  /*194f0*/  IMAD.X R13, R4.reuse, 0x1, R200, P0 ;  /* 0x00000001040d7824 */ /* 0x040fe200000e06c8 */
[C---:B------:R-:W-:Y:S01]  /*19500*/  IADD3 R6, P0, R171.reuse, R198, RZ ;  /* 0x000000c6ab067210 */ /* 0x040fe20007f1e0ff */
[----:B------:R-:W-:Y:S01]  /*19510*/  IMAD.MOV.U32 R5, RZ, RZ, R249 ;  /* 0x000000ffff057224 */ /* 0x000fe200078e00f9 */
[----:B------:R-:W-:Y:S02]  /*19520*/  MOV R170, 0x1 ;  /* 0x0000000100aa7802 */ /* 0x000fe40000000f00 */
[----:B------:R-:W-:Y:S01]  /*19530*/  @!PT LDS RZ, [RZ] ;  /* 0x00000000fffff984 */ /* 0x000fe20000000800 */
[----:B------:R-:W-:Y:S01]  /*19540*/  @!PT LDS RZ, [RZ] ;  /* 0x00000000fffff984 */ /* 0x000fe20000000800 */
[----:B------:R-:W-:Y:S01]  /*19550*/  @!PT LDS RZ, [RZ] ;  /* 0x00000000fffff984 */ /* 0x000fe20000000800 */
[----:B------:R1:W-:Y:S01]  /*19560*/  LDGSTS.E.BYPASS.LTC128B.128 [R204], [R12.64], !P6 ;  /* 0x000000000ccc7fae */ /* 0x0003e2000f101d46 */
[C---:B------:R-:W-:Y:S01]  /*19570*/  IMAD.X R7, R4.reuse, 0x1, R199, P0 ;  /* 0x0000000104077824 */ /* 0x040fe200000e06c7 */
[----:B------:R-:W-:Y:S02]  /*19580*/  IADD3 R2, P0, R171, R196, RZ ;  /* 0x000000c4ab027210 */ /* 0x000fe40007f1e0ff */
[----:B------:R-:W-:Y:S02]  /*19590*/  MOV R172, 0xffffffff ;  /* 0xffffffff00ac7802 */ /* 0x000fe40000000f00 */
[----:B------:R1:W-:Y:S01]  /*195a0*/  LDGSTS.E.BYPASS.LTC128B.128 [R204+0x2000], [R6.64], !P1 ;  /* 0x0200000006cc7fae */ /* 0x0003e2000c901d46 */
[----:B------:R-:W-:Y:S05]  /*195b0*/  IMAD.X R3, R4, 0x1, R197, P0 ;  /* 0x0000000104037824 */ /* 0x000fea00000e06c5 */
[----:B------:R2:W-:Y:S02]  /*195c0*/  LDGSTS.E.BYPASS.LTC128B.128 [R204+0x4000], [R2.64], !P5 ;  /* 0x0400000002cc7fae */ /* 0x0005e4000e901d46 */
[----:B--2---:R-:W-:Y:S01]  /*195d0*/  MOV R2, 0x19600 ;  /* 0x0001960000027802 */ /* 0x004fe20000000f00 */
[----:B------:R-:W-:Y:S02]  /*195e0*/  IMAD.MOV.U32 R3, RZ, RZ, 0x181f ;  /* 0x0000181fff037424 */ /* 0x000fe400078e00ff */
[----:B-1----:R-:W-:Y:S05]  /*195f0*/  CALL.REL.NOINC `($__internal_1_$__cuda_sm70_shflsync_idx_p) ;  /* 0x0000983000007944 */ /* 0x002fea0003c00000 */
[----:B------:R-:W-:Y:S01]  /*19600*/  MOV R169, R15 ;  /* 0x0000000f00a97202 */ /* 0x000fe20000000f00 */
[----:B------:R-:W-:Y:S01]  /*19610*/  IMAD.MOV.U32 R4, RZ, RZ, R171 ;  /* 0x000000ffff047224 */ /* 0x000fe200078e00ab */
[----:B------:R-:W-:Y:S01]  /*19620*/  MOV R3, 0x181f ;  /* 0x0000181f00037802 */ /* 0x000fe20000000f00 */
[----:B------:R-:W-:Y:S01]  /*19630*/  IMAD.MOV.U32 R170, RZ, RZ, 0x1 ;  /* 0x00000001ffaa7424 */ /* 0x000fe200078e00ff */
[----:B------:R-:W-:Y:S01]  /*19640*/  MOV R2, 0x19670 ;  /* 0x0001967000027802 */ /* 0x000fe20000000f00 */
[----:B------:R-:W-:Y:S02]  /*19650*/  IMAD.MOV.U32 R172, RZ, RZ, -0x1 ;  /* 0xffffffffffac7424 */ /* 0x000fe400078e00ff */
[----:B------:R-:W-:Y:S05]  /*19660*/  CALL.REL.NOINC `($__internal_1_$__cuda_sm70_shflsync_idx_p) ;  /* 0x000097c000007944 */ /* 0x000fea0003c00000 */
[----:B------:R-:W-:Y:S01]  /*19670*/  MOV R0, R171 ;  /* 0x000000ab00007202 */ /* 0x000fe20000000f00 */
[----:B------:R-:W-:-:S05]  /*19680*/  BRA `(.L_x_492) ;  /* 0xffff241000007947 */ /* 0x000fca000383ffff */
.L_x_403:
[----:B------:R-:W-:Y:S01]  /*19690*/  MOV R3, 0x181f ;  /* 0x0000181f00037802 */ /* 0x000fe20000000f00 */
[----:B------:R-:W-:Y:S01]  /*196a0*/  IMAD.MOV.U32 R169, RZ, RZ, R5 ;  /* 0x000000ffffa97224 */ /* 0x000fe200078e0005 */
[----:B------:R-:W-:Y:S01]  /*196b0*/  MOV R172, 0xffffffff ;  /* 0xffffffff00ac7802 */ /* 0x000fe20000000f00 */
[----:B------:R-:W-:Y:S01]  /*196c0*/  IMAD.MOV.U32 R170, RZ, RZ, RZ ;  /* 0x000000ffffaa7224 */ /* 0x000fe200078e00ff */
[----:B------:R-:W-:Y:S02]  /*196d0*/  MOV R2, 0x196f0 ;  /* 0x000196f000027802 */ /* 0x000fe40000000f00 */
[----:B-1----:R-:W-:Y:S05]  /*196e0*/  CALL.REL.NOINC `($__internal_1_$__cuda_sm70_shflsync_idx_p) ;  /* 0x0000974000007944 */ /* 0x002fea0003c00000 */
[----:B------:R-:W-:Y:S01]  /*196f0*/  MOV R4, R171 ;  /* 0x000000ab00047202 */ /* 0x000fe20000000f00 */
[----:B------:R-:W-:-:S05]  /*19700*/  BRA `(.L_x_493) ;  /* 0xffff344000007947 */ /* 0x000fca000383ffff */
.L_x_404:
[----:B------:R-:W-:Y:S01]  /*19710*/  MOV R3, 0x181f ;  /* 0x0000181f00037802 */ /* 0x000fe20000000f00 */
[----:B------:R-:W-:Y:S01]  /*19720*/  IMAD.MOV.U32 R169, RZ, RZ, R11 ;  /* 0x000000ffffa97224 */ /* 0x000fe200078e000b */
[----:B------:R-:W-:Y:S01]  /*19730*/  MOV R172, 0xffffffff ;  /* 0xffffffff00ac7802 */ /* 0x000fe20000000f00 */
[----:B------:R-:W-:Y:S01]  /*19740*/  IMAD.MOV.U32 R170, RZ, RZ, RZ ;  /* 0x000000ffffaa7224 */ /* 0x000fe200078e00ff */
[----:B------:R-:W-:Y:S02]  /*19750*/  MOV R2, 0x19770 ;  /* 0x0001977000027802 */ /* 0x000fe40000000f00 */
[----:B-123--:R-:W-:Y:S05]  /*19760*/  CALL.REL.NOINC `($__internal_1_$__cuda_sm70_shflsync_idx_p) ;  /* 0x000096c000007944 */ /* 0x00efea0003c00000 */
        /* <DEDUP_REMOVED lines=11> */
[----:B------:R1:W-:Y:S01]  /*19820*/  LDGSTS.E.BYPASS.LTC128B.128 [R203+0x6100], [R8.64], !P6 ;  /* 0x0610000008cb7fae */ /* 0x0003e2000f101d46 */
        /* <DEDUP_REMOVED lines=18> */
.L_x_405:
        /* <DEDUP_REMOVED lines=8> */
.L_x_410:
[----:B------:R-:W-:Y:S01]  /*199d0*/  MOV R3, 0x1c1f ;  /* 0x00001c1f00037802 */ /* 0x000fe20000000f00 */
[----:B------:R-:W-:Y:S01]  /*199e0*/  IMAD.MOV.U32 R169, RZ, RZ, R4 ;  /* 0x000000ffffa97224 */ /* 0x000fe200078e0004 */
[----:B------:R-:W-:Y:S01]  /*199f0*/  MOV R172, 0xffffffff ;  /* 0xffffffff00ac7802 */ /* 0x000fe20000000f00 */
[----:B------:R-:W-:Y:S01]  /*19a00*/  IMAD.MOV.U32 R170, RZ, RZ, 0x1 ;  /* 0x00000001ffaa7424 */ /* 0x000fe200078e00ff */
[----:B------:R-:W-:Y:S02]  /*19a10*/  MOV R2, 0x19a30 ;  /* 0x00019a3000027802 */ /* 0x000fe40000000f00 */
[----:B--2---:R-:W-:Y:S05]  /*19a20*/  CALL.REL.NOINC `($__internal_1_$__cuda_sm70_shflsync_idx_p) ;  /* 0x0000940000007944 */ /* 0x004fea0003c00000 */
[----:B------:R-:W-:Y:S01]  /*19a30*/  MOV R3, R171 ;  /* 0x000000ab00037202 */ /* 0x000fe20000000f00 */
[----:B------:R-:W-:-:S05]  /*19a40*/  BRA `(.L_x_496) ;  /* 0xffff392000007947 */ /* 0x000fca000383ffff */
.L_x_415:
[----:B------:R-:W-:Y:S02]  /*19a50*/  MOV R0, 0x2 ;  /* 0x0000000200007802 */ /* 0x000fe40000000f00 */
[----:B------:R-:W-:Y:S02]  /*19a60*/  MOV R2, 0x19a80 ;  /* 0x00019a8000027802 */ /* 0x000fe40000000f00 */
[----:B------:R-:W-:Y:S05]  /*19a70*/  CALL.REL.NOINC `($__internal_0_$__cuda_sm70_shflsync_bfly_p) ;  /* 0x0000935000007944 */ /* 0x000fea0003c00000 */
[----:B------:R-:W-:-:S05]  /*19a80*/  BRA `(.L_x_497) ;  /* 0xffff3fb000007947 */ /* 0x000fca000383ffff */
.L_x_416:
[----:B------:R-:W-:Y:S01]  /*19a90*/  MOV R0, 0x1 ;  /* 0x0000000100007802 */ /* 0x000fe20000000f00 */
[----:B-1----:R-:W-:Y:S01]  /*19aa0*/  IMAD.MOV.U32 R4, RZ, RZ, R101 ;  /* 0x000000ffff047224 */ /* 0x002fe200078e0065 */
[----:B------:R-:W-:Y:S02]  /*19ab0*/  MOV R2, 0x19ad0 ;  /* 0x00019ad000027802 */ /* 0x000fe40000000f00 */
[----:B------:R-:W-:Y:S05]  /*19ac0*/  CALL.REL.NOINC `($__internal_0_$__cuda_sm70_shflsync_bfly_p) ;  /* 0x0000930000007944 */ /* 0x000fea0003c00000 */
[----:B------:R-:W-:Y:S01]  /*19ad0*/  IMAD.MOV.U32 R4, RZ, RZ, R5 ;  /* 0x000000ffff047224 */ /* 0x000fe200078e0005 */
[----:B------:R-:W-:Y:S01]  /*19ae0*/  FMNMX.FTZ R101, R101, R0, !PT ;  /* 0x0000000065657209 */ /* 0x000fe20007810000 */
[----:B------:R-:W-:Y:S01]  /*19af0*/  IMAD.MOV.U32 R0, RZ, RZ, 0x2 ;  /* 0x00000002ff007424 */ /* 0x000fe200078e00ff */
[----:B------:R-:W-:Y:S02]  /*19b00*/  MOV R2, 0x19b20 ;  /* 0x00019b2000027802 */ /* 0x000fe40000000f00 */
[----:B------:R-:W-:Y:S05]  /*19b10*/  CALL.REL.NOINC `($__internal_0_$__cuda_sm70_shflsync_bfly_p) ;  /* 0x000092b000007944 */ /* 0x000fea0003c00000 */
[----:B------:R-:W-:Y:S01]  /*19b20*/  FMNMX.FTZ R4, R5, R0, !PT ;  /* 0x0000000005047209 */ /* 0x000fe20007810000 */
[----:B------:R-:W-:Y:S01]  /*19b30*/  IMAD.MOV.U32 R0, RZ, RZ, 0x1 ;  /* 0x00000001ff007424 */ /* 0x000fe200078e00ff */
[----:B------:R-:W-:Y:S02]  /*19b40*/  MOV R2, 0x19b60 ;  /* 0x00019b6000027802 */ /* 0x000fe40000000f00 */
[----:B------:R-:W-:Y:S05]  /*19b50*/  CALL.REL.NOINC `($__internal_0_$__cuda_sm70_shflsync_bfly_p) ;  /* 0x0000927000007944 */ /* 0x000fea0003c00000 */
[----:B------:R-:W-:-:S05]  /*19b60*/  BRA `(.L_x_498) ;  /* 0xffff3f4000007947 */ /* 0x000fca000383ffff */
.L_x_425:
        /* <DEDUP_REMOVED lines=8> */
.L_x_426:
[----:B------:R-:W-:Y:S01]  /*19bf0*/  MOV R3, 0x181f ;  /* 0x0000181f00037802 */ /* 0x000fe20000000f00 */
[----:B------:R-:W-:Y:S01]  /*19c00*/  IMAD.MOV.U32 R169, RZ, RZ, R15 ;  /* 0x000000ffffa97224 */ /* 0x000fe200078e000f */
[----:B------:R-:W-:Y:S01]  /*19c10*/  MOV R172, 0xffffffff ;  /* 0xffffffff00ac7802 */ /* 0x000fe20000000f00 */
[----:B------:R-:W-:Y:S01]  /*19c20*/  IMAD.MOV.U32 R170, RZ, RZ, RZ ;  /* 0x000000ffffaa7224 */ /* 0x000fe200078e00ff */
[----:B------:R-:W-:Y:S02]  /*19c30*/  MOV R2, 0x19c50 ;  /* 0x00019c5000027802 */ /* 0x000fe40000000f00 */
[----:B-1234-:R-:W-:Y:S05]  /*19c40*/  CALL.REL.NOINC `($__internal_1_$__cuda_sm70_shflsync_idx_p) ;  /* 0x000091e000007944 */ /* 0x01efea0003c00000 */
[C---:B------:R-:W-:Y:S01]  /*19c50*/  IADD3 R12, P0, R171.reuse, R228, RZ ;  /* 0x000000e4ab0c7210 */ /* 0x040fe20007f1e0ff */
[----:B------:R-:W-:Y:S01]  /*19c60*/  IMAD.MOV.U32 R169, RZ, RZ, R5 ;  /* 0x000000ffffa97224 */ /* 0x000fe200078e0005 */
[----:B------:R-:W-:Y:S01]  /*19c70*/  MOV R14, R229 ;  /* 0x000000e5000e7202 */ /* 0x000fe20000000f00 */
[----:B------:R-:W-:Y:S01]  /*19c80*/  IMAD.MOV.U32 R5, RZ, RZ, R249 ;  /* 0x000000ffff057224 */ /* 0x000fe200078e00f9 */
[----:B------:R-:W-:Y:S01]  /*19c90*/  MOV R170, 0x1 ;  /* 0x0000000100aa7802 */ /* 0x000fe20000000f00 */
[C---:B------:R-:W-:Y:S01]  /*19ca0*/  IMAD.X R13, R4.reuse, 0x1, R200, P0 ;  /* 0x00000001040d7824 */ /* 0x040fe200000e06c8 */
[C---:B------:R-:W-:Y:S02]  /*19cb0*/  IADD3 R6, P0, R171.reuse, R198, RZ ;  /* 0x000000c6ab067210 */ /* 0x040fe40007f1e0ff */
[----:B------:R-:W-:Y:S02]  /*19cc0*/  MOV R172, 0xffffffff ;  /* 0xffffffff00ac7802 */ /* 0x000fe40000000f00 */
[----:B------:R-:W-:Y:S01]  /*19cd0*/  @!PT LDS RZ, [RZ] ;  /* 0x00000000fffff984 */ /* 0x000fe20000000800 */
[----:B------:R-:W-:Y:S01]  /*19ce0*/  @!PT LDS RZ, [RZ] ;  /* 0x00000000fffff984 */ /* 0x000fe20000000800 */
[----:B------:R-:W-:Y:S01]  /*19cf0*/  @!PT LDS RZ, [RZ] ;  /* 0x00000000fffff984 */ /* 0x000fe20000000800 */
[----:B------:R1:W-:Y:S01]  /*19d00*/  LDGSTS.E.BYPASS.LTC128B.128 [R204], [R12.64], !P2 ;  /* 0x000000000ccc7fae */ /* 0x0003e2000d101d46 */
[C---:B------:R-:W-:Y:S01]  /*19d10*/  IMAD.X R7, R4.reuse, 0x1, R199, P0 ;  /* 0x0000000104077824 */ /* 0x040fe200000e06c7 */
[----:B------:R-:W-:Y:S04]  /*19d20*/  IADD3 R2, P0, R171, R196, RZ ;  /* 0x000000c4ab027210 */ /* 0x000fe80007f1e0ff */
[----:B------:R1:W-:Y:S01]  /*19d30*/  LDGSTS.E.BYPASS.LTC128B.128 [R204+0x2000], [R6.64], !P3 ;  /* 0x0200000006cc7fae */ /* 0x0003e2000d901d46 */
[----:B------:R-:W-:Y:S05]  /*19d40*/  IADD3.X R3, R4, R197, RZ, P0, !PT ;  /* 0x000000c504037210 */ /* 0x000fea00007fe4ff */
        /* <DEDUP_REMOVED lines=13> */
.L_x_429:
[----:B------:R-:W-:Y:S01]  /*19e20*/  MOV R3, 0x181f ;  /* 0x0000181f00037802 */ /* 0x000fe20000000f00 */
[----:B------:R-:W-:Y:S01]  /*19e30*/  IMAD.MOV.U32 R169, RZ, RZ, R5 ;  /* 0x000000ffffa97224 */ /* 0x000fe200078e0005 */
[----:B------:R-:W-:Y:S01]  /*19e40*/  MOV R172, 0xffffffff ;  /* 0xffffffff00ac7802 */ /* 0x000fe20000000f00 */
[----:B------:R-:W-:Y:S01]  /*19e50*/  IMAD.MOV.U32 R170, RZ, RZ, RZ ;  /* 0x000000ffffaa7224 */ /* 0x000fe200078e00ff */
[----:B------:R-:W-:Y:S02]  /*19e60*/  MOV R2, 0x19e80 ;  /* 0x00019e8000027802 */ /* 0x000fe40000000f00 */
[----:B-1--4-:R-:W-:Y:S05]  /*19e70*/  CALL.REL.NOINC `($__internal_1_$__cuda_sm70_shflsync_idx_p) ;  /* 0x00008fb000007944 */ /* 0x012fea0003c00000 */
[----:B------:R-:W-:Y:S01]  /*19e80*/  MOV R4, R171 ;  /* 0x000000ab00047202 */ /* 0x000fe20000000f00 */
[----:B------:R-:W-:-:S05]  /*19e90*/  BRA `(.L_x_501) ;  /* 0xffff6a9000007947 */ /* 0x000fca000383ffff */
.L_x_430:
        /* <DEDUP_REMOVED lines=17> */
[----:B------:R1:W-:Y:S01]  /*19fb0*/  LDGSTS.E.BYPASS.LTC128B.128 [R203+0x6100], [R8.64], !P2 ;  /* 0x0610000008cb7fae */ /* 0x0003e2000d101d46 */
        /* <DEDUP_REMOVED lines=17> */
.L_x_431:
[----:B------:R-:W-:Y:S02]  /*1a0d0*/  MOV R0, 0x2 ;  /* 0x0000000200007802 */ /* 0x000fe40000000f00 */
[----:B------:R-:W-:Y:S02]  /*1a0e0*/  MOV R2, 0x1a100 ;  /* 0x0001a10000027802 */ /* 0x000fe40000000f00 */
[----:B----4-:R-:W-:Y:S05]  /*1a0f0*/  CALL.REL.NOINC `($__internal_0_$__cuda_sm70_shflsync_bfly_p) ;  /* 0x00008cd000007944 */ /* 0x010fea0003c00000 */
[----:B------:R-:W-:-:S05]  /*1a100*/  BRA `(.L_x_503) ;  /* 0xffff6ca000007947 */ /* 0x000fca000383ffff */
.L_x_432:
[----:B------:R-:W-:Y:S01]  /*1a110*/  MOV R0, 0x1 ;  /* 0x0000000100007802 */ /* 0x000fe20000000f00 */
[----:B-1----:R-:W-:Y:S01]  /*1a120*/  IMAD.MOV.U32 R4, RZ, RZ, R102 ;  /* 0x000000ffff047224 */ /* 0x002fe200078e0066 */
[----:B------:R-:W-:Y:S02]  /*1a130*/  MOV R2, 0x1a150 ;  /* 0x0001a15000027802 */ /* 0x000fe40000000f00 */
[----:B----4-:R-:W-:Y:S05]  /*1a140*/  CALL.REL.NOINC `($__internal_0_$__cuda_sm70_shflsync_bfly_p) ;  /* 0x00008c8000007944 */ /* 0x010fea0003c00000 */
        /* <DEDUP_REMOVED lines=10> */
.L_x_435:
        /* <DEDUP_REMOVED lines=8> */
.L_x_438:
        /* <DEDUP_REMOVED lines=8> */
.L_x_439:
[----:B------:R-:W-:Y:S01]  /*1a2f0*/  MOV R3, 0x181f ;  /* 0x0000181f00037802 */ /* 0x000fe20000000f00 */
[----:B------:R-:W-:Y:S01]  /*1a300*/  IMAD.MOV.U32 R169, RZ, RZ, R10 ;  /* 0x000000ffffa97224 */ /* 0x000fe200078e000a */
[----:B------:R-:W-:Y:S01]  /*1a310*/  MOV R172, 0xffffffff ;  /* 0xffffffff00ac7802 */ /* 0x000fe20000000f00 */
[----:B------:R-:W-:Y:S01]  /*1a320*/  IMAD.MOV.U32 R170, RZ, RZ, RZ ;  /* 0x000000ffffaa7224 */ /* 0x000fe200078e00ff */
[----:B------:R-:W-:Y:S02]  /*1a330*/  MOV R2, 0x1a350 ;  /* 0x0001a35000027802 */ /* 0x000fe40000000f00 */
[----:B-123--:R-:W-:Y:S05]  /*1a340*/  CALL.REL.NOINC `($__internal_1_$__cuda_sm70_shflsync_idx_p) ;  /* 0x00008ae000007944 */ /* 0x00efea0003c00000 */
[C---:B------:R-:W-:Y:S01]  /*1a350*/  IADD3 R8, P0, R171.reuse, R206, RZ ;  /* 0x000000ceab087210 */ /* 0x040fe20007f1e0ff */
[----:B------:R-:W-:Y:S01]  /*1a360*/  IMAD.MOV.U32 R169, RZ, RZ, R5 ;  /* 0x000000ffffa97224 */ /* 0x000fe200078e0005 */
[----:B------:R-:W-:Y:S02]  /*1a370*/  MOV R170, 0x1 ;  /* 0x0000000100aa7802 */ /* 0x000fe40000000f00 */
[----:B------:R-:W-:Y:S01]  /*1a380*/  MOV R172, 0xffffffff ;  /* 0xffffffff00ac7802 */ /* 0x000fe20000000f00 */
[C---:B------:R-:W-:Y:S01]  /*1a390*/  IMAD.X R9, R4.reuse, 0x1, R197, P0 ;  /* 0x0000000104097824 */ /* 0x040fe200000e06c5 */
[C---:B------:R-:W-:Y:S04]  /*1a3a0*/  IADD3 R6, P0, R171.reuse, R196, RZ ;  /* 0x000000c4ab067210 */ /* 0x040fe80007f1e0ff */
        /* <DEDUP_REMOVED lines=21> */
.L_x_440:
        /* <DEDUP_REMOVED lines=8> */
.L_x_445:
        /* <DEDUP_REMOVED lines=8> */
.L_x_450:
[----:B------:R-:W-:Y:S02]  /*1a600*/  MOV R0, 0x2 ;  /* 0x0000000200007802 */ /* 0x000fe40000000f00 */
[----:B------:R-:W-:Y:S02]  /*1a610*/  MOV R2, 0x1a630 ;  /* 0x0001a63000027802 */ /* 0x000fe40000000f00 */
[----:B------:R-:W-:Y:S05]  /*1a620*/  CALL.REL.NOINC `($__internal_0_$__cuda_sm70_shflsync_bfly_p) ;  /* 0x000087a000007944 */ /* 0x000fea0003c00000 */
[----:B------:R-:W-:-:S05]  /*1a630*/  BRA `(.L_x_510) ;  /* 0xffffa09000007947 */ /* 0x000fca000383ffff */
.L_x_451:
        /* <DEDUP_REMOVED lines=14> */
.L_x_453:
[----:B------:R-:W-:Y:S01]  /*1a720*/  IMAD.MOV.U32 R4, RZ, RZ, R220 ;  /* 0x000000ffff047224 */ /* 0x000fe200078e00dc */
[----:B------:R-:W-:-:S02]  /*1a730*/  MOV R0, 0x2 ;  /* 0x0000000200007802 */ /* 0x000fc40000000f00 */
[----:B------:R-:W-:Y:S02]  /*1a740*/  MOV R2, 0x1a760 ;  /* 0x0001a76000027802 */ /* 0x000fe40000000f00 */
[----:B------:R-:W-:Y:S05]  /*1a750*/  CALL.REL.NOINC `($__internal_0_$__cuda_sm70_shflsync_bfly_p) ;  /* 0x0000867000007944 */ /* 0x000fea0003c00000 */
[----:B------:R-:W-:Y:S01]  /*1a760*/  MOV R5, R0 ;  /* 0x0000000000057202 */ /* 0x000fe20000000f00 */
[----:B------:R-:W-:Y:S05]  /*1a770*/  BRA `(.L_x_512) ;  /* 0xffffb75000007947 */ /* 0x000fea000383ffff */
.L_x_454:
[----:B------:R-:W-:Y:S01]  /*1a780*/  IMAD.MOV.U32 R4, RZ, RZ, R5 ;  /* 0x000000ffff047224 */ /* 0x000fe200078e0005 */
[----:B------:R-:W-:Y:S02]  /*1a790*/  MOV R0, 0x1 ;  /* 0x0000000100007802 */ /* 0x000fe40000000f00 */
[----:B------:R-:W-:Y:S02]  /*1a7a0*/  MOV R2, 0x1a7c0 ;  /* 0x0001a7c000027802 */ /* 0x000fe40000000f00 */
[----:B-1----:R-:W-:Y:S05]  /*1a7b0*/  CALL.REL.NOINC `($__internal_0_$__cuda_sm70_shflsync_bfly_p) ;  /* 0x0000861000007944 */ /* 0x002fea0003c00000 */
[----:B------:R-:W-:Y:S01]  /*1a7c0*/  FADD.FTZ R5, R5, R0 ;  /* 0x0000000005057221 */ /* 0x000fe20000010000 */
[----:B------:R-:W-:Y:S02]  /*1a7d0*/  MOV R4, R221 ;  /* 0x000000dd00047202 */ /* 0x000fe40000000f00 */
[----:B------:R-:W-:Y:S02]  /*1a7e0*/  MOV R0, 0x2 ;  /* 0x0000000200007802 */ /* 0x000fe40000000f00 */
[----:B------:R-:W-:Y:S02]  /*1a7f0*/  MOV R2, 0x1a810 ;  /* 0x0001a81000027802 */ /* 0x000fe40000000f00 */
[----:B------:R-:W-:Y:S05]  /*1a800*/  CALL.REL.NOINC `($__internal_0_$__cuda_sm70_shflsync_bfly_p) ;  /* 0x000085c000007944 */ /* 0x000fea0003c00000 */
[----:B------:R-:W-:Y:S01]  /*1a810*/  FADD.FTZ R4, R221, R0 ;  /* 0x00000000dd047221 */ /* 0x000fe20000010000 */
[----:B------:R-:W-:-:S02]  /*1a820*/  MOV R0, 0x1 ;  /* 0x0000000100007802 */ /* 0x000fc40000000f00 */
[----:B------:R-:W-:Y:S02]  /*1a830*/  MOV R2, 0x1a850 ;  /* 0x0001a85000027802 */ /* 0x000fe40000000f00 */
[----:B------:R-:W-:Y:S05]  /*1a840*/  CALL.REL.NOINC `($__internal_0_$__cuda_sm70_shflsync_bfly_p) ;  /* 0x0000858000007944 */ /* 0x000fea0003c00000 */
[----:B------:R-:W-:Y:S01]  /*1a850*/  MOV R3, R0 ;  /* 0x0000000000037202 */ /* 0x000fe20000000f00 */
[----:B------:R-:W-:Y:S05]  /*1a860*/  BRA `(.L_x_513) ;  /* 0xffffb6d000007947 */ /* 0x000fea000383ffff */
.L_x_466:
[----:B------:R-:W-:Y:S01]  /*1a870*/  IMAD.MOV.U32 R169, RZ, RZ, R12 ;  /* 0x000000ffffa97224 */ /* 0x000fe200078e000c */
[----:B------:R-:W-:Y:S01]  /*1a880*/  MOV R3, 0x181f ;  /* 0x0000181f00037802 */ /* 0x000fe20000000f00 */
[----:B------:R-:W-:Y:S01]  /*1a890*/  IMAD.MOV.U32 R170, RZ, RZ, RZ ;  /* 0x000000ffffaa7224 */ /* 0x000fe200078e00ff */
[----:B------:R-:W-:Y:S02]  /*1a8a0*/  MOV R172, 0xffffffff ;  /* 0xffffffff00ac7802 */ /* 0x000fe40000000f00 */
[----:B------:R-:W-:Y:S02]  /*1a8b0*/  MOV R2, 0x1a8d0 ;  /* 0x0001a8d000027802 */ /* 0x000fe40000000f00 */
[----:B-1---5:R-:W-:Y:S05]  /*1a8c0*/  CALL.REL.NOINC `($__internal_1_$__cuda_sm70_shflsync_idx_p) ;  /* 0x0000856000007944 */ /* 0x022fea0003c00000 */
[----:B------:R-:W-:Y:S01]  /*1a8d0*/  MOV R0, R171 ;  /* 0x000000ab00007202 */ /* 0x000fe20000000f00 */
[----:B------:R-:W-:Y:S05]  /*1a8e0*/  BRA `(.L_x_514) ;  /* 0xffffdaf000007947 */ /* 0x000fea000383ffff */
.L_x_467:
[----:B------:R-:W-:Y:S01]  /*1a8f0*/  IMAD.MOV.U32 R169, RZ, RZ, R14 ;  /* 0x000000ffffa97224 */ /* 0x000fe200078e000e */
[----:B------:R-:W-:Y:S01]  /*1a900*/  MOV R3, 0x181f ;  /* 0x0000181f00037802 */ /* 0x000fe20000000f00 */
[----:B------:R-:W-:Y:S01]  /*1a910*/  IMAD.MOV.U32 R170, RZ, RZ, RZ ;  /* 0x000000ffffaa7224 */ /* 0x000fe200078e00ff */
[----:B------:R-:W-:-:S02]  /*1a920*/  MOV R172, 0xffffffff ;  /* 0xffffffff00ac7802 */ /* 0x000fc40000000f00 */
[----:B------:R-:W-:Y:S02]  /*1a930*/  MOV R2, 0x1a950 ;  /* 0x0001a95000027802 */ /* 0x000fe40000000f00 */
[----:B-123-5:R-:W-:Y:S05]  /*1a940*/  CALL.REL.NOINC `($__internal_1_$__cuda_sm70_shflsync_idx_p) ;  /* 0x000084e000007944 */ /* 0x02efea0003c00000 */
[----:B------:R-:W-:Y:S01]  /*1a950*/  MOV R2, R171 ;  /* 0x000000ab00027202 */ /* 0x000fe20000000f00 */
[----:B------:R-:W-:Y:S05]  /*1a960*/  BRA `(.L_x_515) ;  /* 0xffffda9000007947 */ /* 0x000fea000383ffff */
.L_x_470:
[----:B------:R-:W-:Y:S01]  /*1a970*/  IMAD.MOV.U32 R169, RZ, RZ, R12 ;  /* 0x000000ffffa97224 */ /* 0x000fe200078e000c */
[----:B-1----:R-:W-:Y:S01]  /*1a980*/  MOV R3, 0x181f ;  /* 0x0000181f00037802 */ /* 0x002fe20000000f00 */
[----:B------:R-:W-:Y:S01]  /*1a990*/  IMAD.MOV.U32 R170, RZ, RZ, 0x1 ;  /* 0x00000001ffaa7424 */ /* 0x000fe200078e00ff */
[----:B------:R-:W-:Y:S02]  /*1a9a0*/  MOV R172, 0xffffffff ;  /* 0xffffffff00ac7802 */ /* 0x000fe40000000f00 */
[----:B------:R-:W-:Y:S02]  /*1a9b0*/  MOV R2, 0x1a9d0 ;  /* 0x0001a9d000027802 */ /* 0x000fe40000000f00 */
[----:B--2-4-:R-:W-:Y:S05]  /*1a9c0*/  CALL.REL.NOINC `($__internal_1_$__cuda_sm70_shflsync_idx_p) ;  /* 0x0000846000007944 */ /* 0x014fea0003c00000 */
        /* <DEDUP_REMOVED lines=9> */
.L_x_473:
[----:B------:R-:W-:Y:S01]  /*1aa60*/  IMAD.MOV.U32 R169, RZ, RZ, R12 ;  /* 0x000000ffffa97224 */ /* 0x000fe200078e000c */
[----:B-1----:R-:W-:Y:S01]  /*1aa70*/  MOV R3, 0x181f ;  /* 0x0000181f00037802 */ /* 0x002fe20000000f00 */
[----:B------:R-:W-:Y:S01]  /*1aa80*/  IMAD.MOV.U32 R170, RZ, RZ, 0x2 ;  /* 0x00000002ffaa7424 */ /* 0x000fe200078e00ff */
[----:B------:R-:W-:-:S02]  /*1aa90*/  MOV R172, 0xffffffff ;  /* 0xffffffff00ac7802 */ /* 0x000fc40000000f00 */
[----:B------:R-:W-:Y:S02]  /*1aaa0*/  MOV R2, 0x1aac0 ;  /* 0x0001aac000027802 */ /* 0x000fe40000000f00 */
[----:B---34-:R-:W-:Y:S05]  /*1aab0*/  CALL.REL.NOINC `($__internal_1_$__cuda_sm70_shflsync_idx_p) ;  /* 0x0000837000007944 */ /* 0x018fea0003c00000 */
[----:B------:R-:W-:Y:S01]  /*1aac0*/  MOV R0, R171 ;  /* 0x000000ab00007202 */ /* 0x000fe20000000f00 */
[----:B------:R-:W-:Y:S05]  /*1aad0*/  BRA `(.L_x_517) ;  /* 0xffffdc1000007947 */ /* 0x000fea000383ffff */
.L_x_474:
[----:B------:R-:W-:Y:S01]  /*1aae0*/  IMAD.MOV.U32 R169, RZ, RZ, R14 ;  /* 0x000000ffffa97224 */ /* 0x000fe200078e000e */
[----:B-1----:R-:W-:Y:S01]  /*1aaf0*/  MOV R3, 0x181f ;  /* 0x0000181f00037802 */ /* 0x002fe20000000f00 */
[----:B------:R-:W-:Y:S01]  /*1ab00*/  IMAD.MOV.U32 R170, RZ, RZ, 0x2 ;  /* 0x00000002ffaa7424 */ /* 0x000fe200078e00ff */
[----:B------:R-:W-:Y:S02]  /*1ab10*/  MOV R172, 0xffffffff ;  /* 0xffffffff00ac7802 */ /* 0x000fe40000000f00 */
[----:B------:R-:W-:Y:S02]  /*1ab20*/  MOV R2, 0x1ab40 ;  /* 0x0001ab4000027802 */ /* 0x000fe40000000f00 */
[----:B--234-:R-:W-:Y:S05]  /*1ab30*/  CALL.REL.NOINC `($__internal_1_$__cuda_sm70_shflsync_idx_p) ;  /* 0x000082f000007944 */ /* 0x01cfea0003c00000 */
[----:B------:R-:W-:Y:S01]  /*1ab40*/  MOV R2, R171 ;  /* 0x000000ab00027202 */ /* 0x000fe20000000f00 */
[----:B------:R-:W-:Y:S05]  /*1ab50*/  BRA `(.L_x_518) ;  /* 0xffffdbb000007947 */ /* 0x000fea000383ffff */
.L_x_477:
[----:B------:R-:W-:Y:S01]  /*1ab60*/  IMAD.MOV.U32 R169, RZ, RZ, R12 ;  /* 0x000000ffffa97224 */ /* 0x000fe200078e000c */
[----:B--2---:R-:W-:Y:S01]  /*1ab70*/  MOV R3, 0x181f ;  /* 0x0000181f00037802 */ /* 0x004fe20000000f00 */
[----:B------:R-:W-:Y:S01]  /*1ab80*/  IMAD.MOV.U32 R170, RZ, RZ, 0x3 ;  /* 0x00000003ffaa7424 */ /* 0x000fe200078e00ff */
[----:B------:R-:W-:-:S02]  /*1ab90*/  MOV R172, 0xffffffff ;  /* 0xffffffff00ac7802 */ /* 0x000fc40000000f00 */
[----:B------:R-:W-:Y:S02]  /*1aba0*/  MOV R2, 0x1abc0 ;  /* 0x0001abc000027802 */ /* 0x000fe40000000f00 */
[----:B-1--4-:R-:W-:Y:S05]  /*1abb0*/  CALL.REL.NOINC `($__internal_1_$__cuda_sm70_shflsync_idx_p) ;  /* 0x0000827000007944 */ /* 0x012fea0003c00000 */
        /* <DEDUP_REMOVED lines=9> */
        .type           $_ZN7cutlass13device_kernelIN5flash19enable_sm80_to_sm89INS1_16FlashAttnFwdSm80INS1_25CollectiveMainloopFwdSm80ILi8ELi1ELb0EN4cute5tupleIJNS5_1CILi128EEENS7_ILi64EEENS7_ILi192EEEEEELi192ENS_10bfloat16_tEfNS_4arch4Sm80ELb0ELb1ELb1ELb1ELb1ELb1ELb1ELb0EEENS1_21CollectiveEpilogueFwdINS6_IJS8_SA_S9_EEENS6_IJNS7_ILi1EEESI_SI_EEESC_SE_Li256ELb1ELb1ELb0ELb0EEENS1_19SingleTileSchedulerILb1ELb0ELb1ELi128EEEEEEEEEvNT_6ParamsE$_ZZN5flash25CollectiveMainloopFwdSm80ILi8ELi1ELb0EN4cute5tupleIJNS1_1CILi128EEENS3_ILi64EEENS3_ILi192EEEEEELi192EN7cutlass10bfloat16_tEfNS8_4arch4Sm80ELb0ELb1ELb1ELb1ELb1ELb1ELb1ELb0EE3mmaINS_16FlashAttnFwdSm80ISC_NS_21CollectiveEpilogueFwdINS2_IJS4_S6_S5_EEENS2_IJNS3_ILi1EEESH_SH_EEES9_SB_Li256ELb1ELb1ELb0ELb0EEENS_19SingleTileSchedulerILb1ELb0ELb1ELi128EEEE13SharedStorageENS1_6TensorINS1_11ArrayEngineIfLm96EEENS1_6LayoutINS2_IJNS2_IJNS3_ILi2EEESS_EEESH_NS3_ILi24EEEEEENS2_IJNS2_IJSH_SS_EEENS3_ILi0EEENS3_ILi4EEEEEEEEEENS_7SoftmaxILi2ELi0EEEEEbRKNSC_6ParamsERT0_RT1_iRKNS_16SeqlenInfoQKNewKILb1ELb1EEENS2_IJiiiiEEERT_ENKUlvE_clEv,@function
        .size           $_ZN7cutlass13device_kernelIN5flash19enable_sm80_to_sm89INS1_16FlashAttnFwdSm80INS1_25CollectiveMainloopFwdSm80ILi8ELi1ELb0EN4cute5tupleIJNS5_1CILi128EEENS7_ILi64EEENS7_ILi192EEEEEELi192ENS_10bfloat16_tEfNS_4arch4Sm80ELb0ELb1ELb1ELb1ELb1ELb1ELb1ELb0EEENS1_21CollectiveEpilogueFwdINS6_IJS8_SA_S9_EEENS6_IJNS7_ILi1EEESI_SI_EEESC_SE_Li256ELb1ELb1ELb0ELb0EEENS1_19SingleTileSchedulerILb1ELb0ELb1ELi128EEEEEEEEEvNT_6ParamsE$_ZZN5flash25CollectiveMainloopFwdSm80ILi8ELi1ELb0EN4cute5tupleIJNS1_1CILi128EEENS3_ILi64EEENS3_ILi192EEEEEELi192EN7cutlass10bfloat16_tEfNS8_4arch4Sm80ELb0ELb1ELb1ELb1ELb1ELb1ELb1ELb0EE3mmaINS_16FlashAttnFwdSm80ISC_NS_21CollectiveEpilogueFwdINS2_IJS4_S6_S5_EEENS2_IJNS3_ILi1EEESH_SH_EEES9_SB_Li256ELb1ELb1ELb0ELb0EEENS_19SingleTileSchedulerILb1ELb0ELb1ELi128EEEE13SharedStorageENS1_6TensorINS1_11ArrayEngineIfLm96EEENS1_6LayoutINS2_IJNS2_IJNS3_ILi2EEESS_EEESH_NS3_ILi24EEEEEENS2_IJNS2_IJSH_SS_EEENS3_ILi0EEENS3_ILi4EEEEEEEEEENS_7SoftmaxILi2ELi0EEEEEbRKNSC_6ParamsERT0_RT1_iRKNS_16SeqlenInfoQKNewKILb1ELb1EEENS2_IJiiiiEEERT_ENKUlvE_clEv,($__internal_0_$__cuda_sm70_shflsync_bfly_p - $_ZN7cutlass13device_kernelIN5flash19enable_sm80_to_sm89INS1_16FlashAttnFwdSm80INS1_25CollectiveMainloopFwdSm80ILi8ELi1ELb0EN4cute5tupleIJNS5_1CILi128EEENS7_ILi64EEENS7_ILi192EEEEEELi192ENS_10bfloat16_tEfNS_4arch4Sm80ELb0ELb1ELb1ELb1ELb1ELb1ELb1ELb0EEENS1_21CollectiveEpilogueFwdINS6_IJS8_SA_S9_EEENS6_IJNS7_ILi1EEESI_SI_EEESC_SE_Li256ELb1ELb1ELb0ELb0EEENS1_19SingleTileSchedulerILb1ELb0ELb1ELi128EEEEEEEEEvNT_6ParamsE$_ZZN5flash25CollectiveMainloopFwdSm80ILi8ELi1ELb0EN4cute5tupleIJNS1_1CILi128EEENS3_ILi64EEENS3_ILi192EEEEEELi192EN7cutlass10bfloat16_tEfNS8_4arch4Sm80ELb0ELb1ELb1ELb1ELb1ELb1ELb1ELb0EE3mmaINS_16FlashAttnFwdSm80ISC_NS_21CollectiveEpilogueFwdINS2_IJS4_S6_S5_EEENS2_IJNS3_ILi1EEESH_SH_EEES9_SB_Li256ELb1ELb1ELb0ELb0EEENS_19SingleTileSchedulerILb1ELb0ELb1ELi128EEEE13SharedStorageENS1_6TensorINS1_11ArrayEngineIfLm96EEENS1_6LayoutINS2_IJNS2_IJNS3_ILi2EEESS_EEESH_NS3_ILi24EEEEEENS2_IJNS2_IJSH_SS_EEENS3_ILi0EEENS3_ILi4EEEEEEEEEENS_7SoftmaxILi2ELi0EEEEEbRKNSC_6ParamsERT0_RT1_iRKNS_16SeqlenInfoQKNewKILb1ELb1EEENS2_IJiiiiEEERT_ENKUlvE_clEv)
$_ZN7cutlass13device_kernelIN5flash19enable_sm80_to_sm89INS1_16FlashAttnFwdSm80INS1_25CollectiveMainloopFwdSm80ILi8ELi1ELb0EN4cute5tupleIJNS5_1CILi128EEENS7_ILi64EEENS7_ILi192EEEEEELi192ENS_10bfloat16_tEfNS_4arch4Sm80ELb0ELb1ELb1ELb1ELb1ELb1ELb1ELb0EEENS1_21CollectiveEpilogueFwdINS6_IJS8_SA_S9_EEENS6_IJNS7_ILi1EEESI_SI_EEESC_SE_Li256ELb1ELb1ELb0ELb0EEENS1_19SingleTileSchedulerILb1ELb0ELb1ELi128EEEEEEEEEvNT_6ParamsE$_ZZN5flash25CollectiveMainloopFwdSm80ILi8ELi1ELb0EN4cute5tupleIJNS1_1CILi128EEENS3_ILi64EEENS3_ILi192EEEEEELi192EN7cutlass10bfloat16_tEfNS8_4arch4Sm80ELb0ELb1ELb1ELb1ELb1ELb1ELb1ELb0EE3mmaINS_16FlashAttnFwdSm80ISC_NS_21CollectiveEpilogueFwdINS2_IJS4_S6_S5_EEENS2_IJNS3_ILi1EEESH_SH_EEES9_SB_Li256ELb1ELb1ELb0ELb0EEENS_19SingleTileSchedulerILb1ELb0ELb1ELi128EEEE13SharedStorageENS1_6TensorINS1_11ArrayEngineIfLm96EEENS1_6LayoutINS2_IJNS2_IJNS3_ILi2EEESS_EEESH_NS3_ILi24EEEEEENS2_IJNS2_IJSH_SS_EEENS3_ILi0EEENS3_ILi4EEEEEEEEEENS_7SoftmaxILi2ELi0EEEEEbRKNSC_6ParamsERT0_RT1_iRKNS_16SeqlenInfoQKNewKILb1ELb1EEENS2_IJiiiiEEERT_ENKUlvE_clEv:
[----:B------:R-:W-:-:S05]  /*1ac50*/  IADD3 R37, R2, -c[0x0][0x20], RZ ;  /* 0x8000080002257a10 */ /* 0x000fca0007ffe0ff */
[----:B------:R-:W2:Y:S01]  /*1ac60*/  LDL.64 R10, [R37] ;  /* 0x00000000250a7983 */ /* 0x000ea20000100a00 */
[----:B------:R-:W-:-:S03]  /*1ac70*/  ULDC.64 UR4, c[0x0][0x118] ;  /* 0x0000460000047ab9 */ /* 0x000fc60000000a00 */
[----:B--2---:R-:W2:Y:S02]  /*1ac80*/  LD.E R36, [R10.64+0x11c] ;  /* 0x00011c040a247980 */ /* 0x004ea4000c101900 */
[----:B--2---:R-:W-:-:S13]  /*1ac90*/  ISETP.GT.AND P0, PT, R36, RZ, PT ;  /* 0x000000ff2400720c */ /* 0x004fda0003f04270 */
[----:B------:R-:W-:Y:S05]  /*1aca0*/  @P0 BRA `(.L_x_520) ;  /* 0x0000004000000947 */ /* 0x000fea0003800000 */
[----:B------:R-:W-:Y:S01]  /*1acb0*/  MOV R2, R112 ;  /* 0x0000007000027202 */ /* 0x000fe20000000f00 */
[----:B------:R-:W-:-:S04]  /*1acc0*/  DEPBAR.LE SB0, 0x1 ;  /* 0x000080400000791a */ /* 0x000fc80000000000 */
[----:B------:R-:W-:-:S04]  /*1acd0*/  MOV R3, 0x0 ;  /* 0x0000000000037802 */ /* 0x000fc80000000f00 */
[----:B------:R-:W-:Y:S05]  /*1ace0*/  RET.REL.NODEC R2 `(_ZN7cutlass13device_kernelIN5flash19enable_sm80_to_sm89INS1_16FlashAttnFwdSm80INS1_25CollectiveMainloopFwdSm80ILi8ELi1ELb0EN4cute5tupleIJNS5_1CILi128EEENS7_ILi64EEENS7_ILi192EEEEEELi192ENS_10bfloat16_tEfNS_4arch4Sm80ELb0ELb1ELb1ELb1ELb1ELb1ELb1ELb0EEENS1_21CollectiveEpilogueFwdINS6_IJS8_SA_S9_EEENS6_IJNS7_ILi1EEESI_SI_EEESC_SE_Li256ELb1ELb1ELb0ELb0EEENS1_19SingleTileSchedulerILb1ELb0ELb1ELi128EEEEEEEEEvNT_6ParamsE) ;  /* 0xfffe531002007950 */ /* 0x000fea0003c3ffff */
.L_x_520:
[----:B------:R-:W2:Y:S04]  /*1acf0*/  LDL.64 R12, [R37+0x8] ;  /* 0x00000800250c7983 */ /* 0x000ea80000100a00 */
[----:B------:R-:W3:Y:S04]  /*1ad00*/  LDL.64 R2, [R37+0x18] ;  /* 0x0000180025027983 */ /* 0x000ee80000100a00 */
[----:B------:R-:W4:Y:S04]  /*1ad10*/  LDL.64 R16, [R37+0x20] ;  /* 0x0000200025107983 */ /* 0x000f280000100a00 */
[----:B------:R-:W4:Y:S04]  /*1ad20*/  LDL.64 R18, [R37+0x10] ;  /* 0x0000100025127983 */ /* 0x000f280000100a00 */
[----:B------:R-:W4:Y:S04]  /*1ad30*/  LD.E.64 R14, [R10.64+0x120] ;  /* 0x000120040a0e7980 */ /* 0x000f28000c101b00 */
[----:B------:R-:W4:Y:S04]  /*1ad40*/  LD.E.U8 R30, [R10.64+0x138] ;  /* 0x000138040a1e7980 */ /* 0x000f28000c101100 */
[----:B------:R1:W5:Y:S04]  /*1ad50*/  LD.E R28, [R10.64+0x164] ;  /* 0x000164040a1c7980 */ /* 0x000368000c101900 */
[----:B------:R1:W5:Y:S04]  /*1ad60*/  LD.E.64 R24, [R10.64+0x110] ;  /* 0x000110040a187980 */ /* 0x000368000c101b00 */
[----:B------:R1:W5:Y:S04]  /*1ad70*/  LD.E.64 R22, [R10.64+0x128] ;  /* 0x000128040a167980 */ /* 0x000368000c101b00 */
[----:B--2---:R4:W2:Y:S04]  /*1ad80*/  LD.E R52, [R12.64] ;  /* 0x000000040c347980 */ /* 0x0048a8000c101900 */
[----:B---3--:R-:W3:Y:S04]  /*1ad90*/  LD.E R2, [R2.64+0x20] ;  /* 0x0000200402027980 */ /* 0x008ee8000c101900 */
[----:B----4-:R3:W4:Y:S04]  /*1ada0*/  LD.E R29, [R16.64] ;  /* 0x00000004101d7980 */ /* 0x010728000c101900 */
[----:B------:R1:W5:Y:S04]  /*1adb0*/  LD.E R31, [R18.64] ;  /* 0x00000004121f7980 */ /* 0x000368000c101900 */
[----:B------:R-:W4:Y:S01]  /*1adc0*/  LD.E.64 R12, [R10.64+0x130] ;  /* 0x000130040a0c7980 */ /* 0x000f22000c101b00 */
[----:B------:R-:W-:-:S02]  /*1add0*/  ISETP.NE.AND P0, PT, R30, RZ, PT ;  /* 0x000000ff1e00720c */ /* 0x000fc40003f05270 */
[----:B--2---:R-:W-:Y:S02]  /*1ade0*/  SHF.R.S32.HI R34, RZ, 0x1f, R52 ;  /* 0x0000001fff227819 */ /* 0x004fe40000011434 */
[----:B---3--:R-:W-:Y:S01]  /*1adf0*/  SHF.R.S32.HI R17, RZ, 0x1f, R2 ;  /* 0x0000001fff117819 */ /* 0x008fe20000011402 */
[----:B-1----:R-:W-:Y:S01]  /*1ae00*/  IMAD R18, R15, R2, RZ ;  /* 0x000000020f127224 */ /* 0x002fe200078e02ff */
[----:B------:R-:W-:-:S03]  /*1ae10*/  LEA.HI R3, R34, R52, RZ, 0x2 ;  /* 0x0000003422037211 */ /* 0x000fc600078f10ff */
[C---:B------:R-:W-:Y:S01]  /*1ae20*/  IMAD R18, R14.reuse, R17, R18 ;  /* 0x000000110e127224 */ /* 0x040fe200078e0212 */
[----:B------:R-:W-:Y:S01]  /*1ae30*/  SHF.R.S32.HI R73, RZ, 0x2, R3 ;  /* 0x00000002ff497819 */ /* 0x000fe20000011403 */
[----:B------:R-:W-:-:S04]  /*1ae40*/  IMAD.WIDE.U32 R26, R14, R2, RZ ;  /* 0x000000020e1a7225 */ /* 0x000fc800078e00ff */
[----:B----4-:R-:W-:Y:S02]  /*1ae50*/  IMAD R38, R29, 0x80, R73 ;  /* 0x000000801d267824 */ /* 0x010fe400078e0249 */
[----:B------:R-:W-:-:S04]  /*1ae60*/  IMAD R16, R13, R2, RZ ;  /* 0x000000020d107224 */ /* 0x000fc800078e02ff */
[C---:B------:R-:W-:Y:S01]  /*1ae70*/  IMAD R17, R12.reuse, R17, R16 ;  /* 0x000000110c117224 */ /* 0x040fe200078e0210 */
[----:B------:R-:W-:Y:S01]  /*1ae80*/  LOP3.LUT R16, R3, 0xfffffffc, RZ, 0xc0, !PT ;  /* 0xfffffffc03107812 */ /* 0x000fe200078ec0ff */
[----:B------:R-:W-:-:S04]  /*1ae90*/  IMAD.WIDE.U32 R20, R12, R2, RZ ;  /* 0x000000020c147225 */ /* 0x000fc800078e00ff */
[----:B------:R-:W-:Y:S01]  /*1aea0*/  IMAD.IADD R53, R52, 0x1, -R16 ;  /* 0x0000000134357824 */ /* 0x000fe200078e0a10 */
[----:B------:R-:W-:Y:S01]  /*1aeb0*/  IADD3 R19, R27, R18, RZ ;  /* 0x000000121b137210 */ /* 0x000fe20007ffe0ff */
[----:B------:R-:W-:-:S03]  /*1aec0*/  IMAD.IADD R17, R21, 0x1, R17 ;  /* 0x0000000115117824 */ /* 0x000fc600078e0211 */
[C---:B------:R-:W-:Y:S02]  /*1aed0*/  SHF.L.U32 R72, R53.reuse, 0x3, RZ ;  /* 0x0000000335487819 */ /* 0x040fe400000006ff */
[----:B------:R-:W-:Y:S01]  /*1aee0*/  LEA R2, R53, R38, 0x6 ;  /* 0x0000002635027211 */ /* 0x000fe200078e30ff */
[----:B------:R-:W-:Y:S05]  /*1aef0*/  @!P0 BRA `(.L_x_521) ;  /* 0x00003b7000008947 */ /* 0x000fea0003800000 */
[----:B-----5:R-:W-:Y:S01]  /*1af00*/  ISETP.NE.AND P0, PT, R28, 0x1, PT ;  /* 0x000000011c00780c */ /* 0x020fe20003f05270 */
[----:B------:R-:W-:-:S12]  /*1af10*/  BSSY B0, `(.L_x_522) ;  /* 0x0000006000007945 */ /* 0x000fd80003800000 */
[----:B------:R-:W-:Y:S05]  /*1af20*/  @!P0 BRA `(.L_x_523) ;  /* 0x0000004000008947 */ /* 0x000fea0003800000 */
[----:B------:R1:W2:Y:S04]  /*1af30*/  LD.E R3, [R10.64+0x168] ;  /* 0x000168040a037980 */ /* 0x0002a8000c101900 */
[----:B-1----:R-:W3:Y:S01]  /*1af40*/  LD.E R10, [R10.64+0x16c] ;  /* 0x00016c040a0a7980 */ /* 0x002ee2000c101900 */
[----:B--2---:R-:W-:-:S05]  /*1af50*/  IMAD.HI.U32 R2, R2, R3, RZ ;  /* 0x0000000302027227 */ /* 0x004fca00078e00ff */
[----:B---3--:R-:W-:Y:S02]  /*1af60*/  SHF.R.U32.HI R2, RZ, R10, R2 ;  /* 0x0000000aff027219 */ /* 0x008fe40000011602 */
.L_x_523:
[----:B------:R-:W-:Y:S05]  /*1af70*/  BSYNC B0 ;  /* 0x0000000000007941 */ /* 0x000fea0003800000 */
.L_x_522:
[----:B------:R-:W-:Y:S01]  /*1af80*/  MOV R18, R26 ;  /* 0x0000001a00127202 */ /* 0x000fe20000000f00 */
[----:B------:R-:W-:Y:S01]  /*1af90*/  IMAD R11, R15, R2, RZ ;  /* 0x000000020f0b7224 */ /* 0x000fe200078e02ff */
[----:B------:R-:W-:Y:S01]  /*1afa0*/  MOV R16, R20 ;  /* 0x0000001400107202 */ /* 0x000fe20000000f00 */
[-C--:B------:R-:W-:Y:S01]  /*1afb0*/  IMAD R13, R13, R2.reuse, RZ ;  /* 0x000000020d0d7224 */ /* 0x080fe200078e02ff */
[----:B------:R-:W-:Y:S01]  /*1afc0*/  SHF.R.S32.HI R10, RZ, 0x1f, R2 ;  /* 0x0000001fff0a7819 */ /* 0x000fe20000011402 */
[----:B------:R-:W-:-:S04]  /*1afd0*/  IMAD.WIDE.U32 R18, R14, R2, R18 ;  /* 0x000000020e127225 */ /* 0x000fc800078e0012 */
[----:B------:R-:W-:Y:S01]  /*1afe0*/  IMAD.WIDE.U32 R2, R12, R2, R16 ;  /* 0x000000020c027225 */ /* 0x000fe200078e0010 */
[----:B------:R-:W-:-:S03]  /*1aff0*/  LEA R44, P1, R18, R24, 0x1 ;  /* 0x00000018122c7211 */ /* 0x000fc600078208ff */
[----:B------:R-:W-:Y:S01]  /*1b000*/  IMAD R14, R14, R10, R11 ;  /* 0x0000000a0e0e7224 */ /* 0x000fe200078e020b */
[----:B------:R-:W-:Y:S01]  /*1b010*/  LEA R45, P0, R2, R22, 0x1 ;  /* 0x00000016022d7211 */ /* 0x000fe200078008ff */
[----:B------:R-:W-:-:S03]  /*1b020*/  IMAD R12, R12, R10, R13 ;  /* 0x0000000a0c0c7224 */ /* 0x000fc600078e020d */
[----:B------:R-:W-:Y:S02]  /*1b030*/  IADD3 R10, R19, R14, RZ ;  /* 0x0000000e130a7210 */ /* 0x000fe40007ffe0ff */
[----:B------:R-:W-:Y:S02]  /*1b040*/  IADD3 R12, R3, R12, RZ ;  /* 0x0000000c030c7210 */ /* 0x000fe40007ffe0ff */
[----:B------:R-:W-:Y:S02]  /*1b050*/  LEA.HI.X R39, R18, R25, R10, 0x1, P1 ;  /* 0x0000001912277211 */ /* 0x000fe400008f0c0a */
[----:B------:R-:W-:Y:S01]  /*1b060*/  LEA.HI.X R23, R2, R23, R12, 0x1, P0 ;  /* 0x0000001702177211 */ /* 0x000fe200000f0c0c */
[----:B------:R-:W-:Y:S05]  /*1b070*/  BRA.DIV ~URZ, `(.L_x_524) ;  /* 0x000075e27f007947 */ /* 0x000fea000b800000 */
[----:B------:R1:W2:Y:S02]  /*1b080*/  SHFL.IDX PT, R11, R39, RZ, 0x1c1f ;  /* 0x001c1fff270b7589 */ /* 0x0002a400000e0000 */
.L_x_572:
[----:B------:R-:W-:Y:S05]  /*1b090*/  BRA.DIV ~URZ, `(.L_x_525) ;  /* 0x000076427f007947 */ /* 0x000fea000b800000 */
[----:B------:R3:W4:Y:S04]  /*1b0a0*/  SHFL.IDX PT, R10, R44, RZ, 0x1c1f ;  /* 0x001c1fff2c0a7589 */ /* 0x00072800000e0000 */
[----:B------:R3:W1:Y:S04]  /*1b0b0*/  SHFL.IDX PT, R12, R23, RZ, 0x1c1f ;  /* 0x001c1fff170c7589 */ /* 0x00066800000e0000 */
[----:B------:R3:W2:Y:S02]  /*1b0c0*/  SHFL.IDX PT, R3, R45, RZ, 0x1c1f ;  /* 0x001c1fff2d037589 */ /* 0x0006a400000e0000 */
.L_x_573:
[----:B------:R-:W-:Y:S01]  /*1b0d0*/  IMAD R53, R31, R28, RZ ;  /* 0x0000001c1f357224 */ /* 0x000fe200078e02ff */
[----:B------:R-:W-:Y:S01]  /*1b0e0*/  SHF.R.S32.HI R90, RZ, 0x1f, R52 ;  /* 0x0000001fff5a7819 */ /* 0x000fe20000011434 */
[----:B------:R-:W-:Y:S01]  /*1b0f0*/  BSSY B0, `(.L_x_526) ;  /* 0x0000054000007945 */ /* 0x000fe20003800000 */
[----:B------:R-:W-:Y:S01]  /*1b100*/  CS2R R82, SRZ ;  /* 0x0000000000527805 */ /* 0x000fe2000001ff00 */
[----:B------:R-:W-:Y:S01]  /*1b110*/  CS2R R56, SRZ ;  /* 0x0000000000387805 */ /* 0x000fe2000001ff00 */
[----:B------:R-:W-:Y:S01]  /*1b120*/  LEA.HI R2, R90, R52, RZ, 0x2 ;  /* 0x000000345a027211 */ /* 0x000fe200078f10ff */
[----:B------:R-:W-:Y:S01]  /*1b130*/  CS2R R46, SRZ ;  /* 0x00000000002e7805 */ /* 0x000fe2000001ff00 */
[----:B------:R-:W-:Y:S01]  /*1b140*/  ISETP.GE.AND P0, PT, R38, R53, PT ;  /* 0x000000352600720c */ /* 0x000fe20003f06270 */
[----:B------:R-:W-:Y:S01]  /*1b150*/  CS2R R42, SRZ ;  /* 0x00000000002a7805 */ /* 0x000fe2000001ff00 */
[----:B------:R-:W-:Y:S01]  /*1b160*/  LOP3.LUT R2, R2, 0xfffffffc, RZ, 0xc0, !PT ;  /* 0xfffffffc02027812 */ /* 0x000fe200078ec0ff */
[----:B------:R-:W-:Y:S01]  /*1b170*/  CS2R R34, SRZ ;  /* 0x0000000000227805 */ /* 0x000fe2000001ff00 */
[----:B------:R-:W-:Y:S01]  /*1b180*/  CS2R R30, SRZ ;  /* 0x00000000001e7805 */ /* 0x000fe2000001ff00 */
[----:B------:R-:W-:Y:S01]  /*1b190*/  CS2R R26, SRZ ;  /* 0x00000000001a7805 */ /* 0x000fe2000001ff00 */
[----:B------:R-:W-:Y:S01]  /*1b1a0*/  CS2R R58, SRZ ;  /* 0x00000000003a7805 */ /* 0x000fe2000001ff00 */
[----:B------:R-:W-:Y:S01]  /*1b1b0*/  IMAD.IADD R2, R52, 0x1, -R2 ;  /* 0x0000000134027824 */ /* 0x000fe200078e0a02 */
[----:B------:R-:W-:Y:S01]  /*1b1c0*/  CS2R R48, SRZ ;  /* 0x0000000000307805 */ /* 0x000fe2000001ff00 */
[----:B------:R-:W-:Y:S01]  /*1b1d0*/  CS2R R40, SRZ ;  /* 0x0000000000287805 */ /* 0x000fe2000001ff00 */
[----:B------:R-:W-:Y:S01]  /*1b1e0*/  CS2R R32, SRZ ;  /* 0x0000000000207805 */ /* 0x000fe2000001ff00 */
[----:B------:R-:W-:Y:S01]  /*1b1f0*/  IMAD.SHL.U32 R22, R2, 0x4, RZ ;  /* 0x0000000402167824 */ /* 0x000fe200078e00ff */
[----:B--2---:R-:W-:Y:S01]  /*1b200*/  MOV R2, R3 ;  /* 0x0000000300027202 */ /* 0x004fe20000000f00 */
[----:B------:R-:W-:Y:S01]  /*1b210*/  CS2R R28, SRZ ;  /* 0x00000000001c7805 */ /* 0x000fe2000001ff00 */
[----:B------:R-:W-:Y:S01]  /*1b220*/  CS2R R24, SRZ ;  /* 0x0000000000187805 */ /* 0x000fe2000001ff00 */
[----:B-1----:R-:W-:Y:S01]  /*1b230*/  IMAD.MOV.U32 R3, RZ, RZ, R12 ;  /* 0x000000ffff037224 */ /* 0x002fe200078e000c */
[----:B------:R-:W-:Y:S05]  /*1b240*/  @P0 BRA `(.L_x_527) ;  /* 0x000003e000000947 */ /* 0x000fea0003800000 */
[C---:B------:R-:W-:Y:S01]  /*1b250*/  IADD3 R16, R22.reuse, 0x10, RZ ;  /* 0x0000001016107810 */ /* 0x040fe20007ffe0ff */
[----:B------:R-:W-:Y:S01]  /*1b260*/  CS2R R26, SRZ ;  /* 0x00000000001a7805 */ /* 0x000fe2000001ff00 */
[----:B------:R-:W-:-:S02]  /*1b270*/  IADD3 R17, R22, 0x20, RZ ;  /* 0x0000002016117810 */ /* 0x000fc40007ffe0ff */
[-C--:B------:R-:W-:Y:S02]  /*1b280*/  ISETP.GE.AND P2, PT, R22, R36.reuse, PT ;  /* 0x000000241600720c */ /* 0x080fe40003f46270 */
[-C--:B------:R-:W-:Y:S02]  /*1b290*/  ISETP.GE.AND P1, PT, R16, R36.reuse, PT ;  /* 0x000000241000720c */ /* 0x080fe40003f26270 */
[----:B------:R-:W-:Y:S01]  /*1b2a0*/  ISETP.GE.AND P0, PT, R17, R36, PT ;  /* 0x000000241100720c */ /* 0x000fe20003f06270 */
[----:B------:R-:W-:-:S08]  /*1b2b0*/  CS2R R24, SRZ ;  /* 0x0000000000187805 */ /* 0x000fd0000001ff00 */
[----:B----4-:R-:W-:Y:S02]  /*1b2c0*/  @!P2 IMAD.WIDE R12, R22, 0x2, R10 ;  /* 0x00000002160ca825 */ /* 0x010fe400078e020a */
[----:B------:R-:W-:Y:S02]  /*1b2d0*/  @!P1 SHF.R.S32.HI R15, RZ, 0x1f, R16 ;  /* 0x0000001fff0f9819 */ /* 0x000fe40000011410 */
[----:B------:R-:W-:Y:S01]  /*1b2e0*/  @!P0 SHF.R.S32.HI R14, RZ, 0x1f, R17 ;  /* 0x0000001fff0e8819 */ /* 0x000fe20000011411 */
[----:B------:R1:W5:Y:S01]  /*1b2f0*/  @!P2 LD.E.64 R26, [R12.64] ;  /* 0x000000040c1aa980 */ /* 0x000362000c101b00 */
[----:B------:R-:W-:Y:S01]  /*1b300*/  @!P1 LEA.HI R15, R15, R16, RZ, 0x2 ;  /* 0x000000100f0f9211 */ /* 0x000fe200078f10ff */
[----:B------:R-:W-:Y:S01]  /*1b310*/  CS2R R28, SRZ ;  /* 0x00000000001c7805 */ /* 0x000fe2000001ff00 */
[----:B------:R-:W-:Y:S01]  /*1b320*/  CS2R R34, SRZ ;  /* 0x0000000000227805 */ /* 0x000fe2000001ff00 */
[----:B------:R-:W-:Y:S01]  /*1b330*/  CS2R R30, SRZ ;  /* 0x00000000001e7805 */ /* 0x000fe2000001ff00 */
[----:B------:R-:W-:Y:S01]  /*1b340*/  CS2R R32, SRZ ;  /* 0x0000000000207805 */ /* 0x000fe2000001ff00 */
[----:B-1----:R-:W-:Y:S01]  /*1b350*/  @!P0 LEA.HI R12, R14, R17, RZ, 0x2 ;  /* 0x000000110e0c8211 */ /* 0x002fe200078f10ff */
[----:B------:R-:W-:Y:S01]  /*1b360*/  @!P2 IMAD.WIDE R16, R22, 0x2, R2 ;  /* 0x000000021610a825 */ /* 0x000fe200078e0202 */
[----:B------:R-:W-:-:S02]  /*1b370*/  @!P1 LOP3.LUT R13, R15, 0xfffffffc, RZ, 0xc0, !PT ;  /* 0xfffffffc0f0d9812 */ /* 0x000fc400078ec0ff */
[----:B------:R-:W-:Y:S02]  /*1b380*/  @!P0 LOP3.LUT R12, R12, 0xfffffffc, RZ, 0xc0, !PT ;  /* 0xfffffffc0c0c8812 */ /* 0x000fe400078ec0ff */
[----:B------:R1:W5:Y:S01]  /*1b390*/  @!P2 LD.E.64 R24, [R16.64] ;  /* 0x000000041018a980 */ /* 0x000362000c101b00 */
[----:B------:R-:W-:-:S04]  /*1b3a0*/  @!P1 IMAD.WIDE R14, R13, 0x2, R2 ;  /* 0x000000020d0e9825 */ /* 0x000fc800078e0202 */
[--C-:B------:R-:W-:Y:S01]  /*1b3b0*/  @!P1 IMAD.WIDE R18, R13, 0x2, R10.reuse ;  /* 0x000000020d129825 */ /* 0x100fe200078e020a */
[----:B------:R2:W5:Y:S04]  /*1b3c0*/  @!P1 LD.E.64 R28, [R14.64] ;  /* 0x000000040e1c9980 */ /* 0x000568000c101b00 */
[----:B------:R4:W5:Y:S01]  /*1b3d0*/  @!P1 LD.E.64 R30, [R18.64] ;  /* 0x00000004121e9980 */ /* 0x000962000c101b00 */
[----:B-1----:R-:W-:-:S04]  /*1b3e0*/  @!P0 IMAD.WIDE R16, R12, 0x2, R10 ;  /* 0x000000020c108825 */ /* 0x002fc800078e020a */
[----:B------:R-:W-:Y:S01]  /*1b3f0*/  @!P0 IMAD.WIDE R12, R12, 0x2, R2 ;  /* 0x000000020c0c8825 */ /* 0x000fe200078e0202 */
[----:B------:R1:W5:Y:S01]  /*1b400*/  @!P0 LD.E.64 R34, [R16.64] ;  /* 0x0000000410228980 */ /* 0x000362000c101b00 */
[----:B--2---:R-:W-:-:S03]  /*1b410*/  IADD3 R15, R22, 0x30, RZ ;  /* 0x00000030160f7810 */ /* 0x004fc60007ffe0ff */
[----:B------:R2:W5:Y:S01]  /*1b420*/  @!P0 LD.E.64 R32, [R12.64] ;  /* 0x000000040c208980 */ /* 0x000562000c101b00 */
[-C--:B------:R-:W-:Y:S02]  /*1b430*/  ISETP.GE.AND P2, PT, R15, R36.reuse, PT ;  /* 0x000000240f00720c */ /* 0x080fe40003f46270 */
[C---:B-1----:R-:W-:Y:S02]  /*1b440*/  IADD3 R16, R22.reuse, 0x40, RZ ;  /* 0x0000004016107810 */ /* 0x042fe40007ffe0ff */
[----:B------:R-:W-:Y:S02]  /*1b450*/  IADD3 R17, R22, 0x50, RZ ;  /* 0x0000005016117810 */ /* 0x000fe40007ffe0ff */
[-C--:B------:R-:W-:Y:S02]  /*1b460*/  ISETP.GE.AND P1, PT, R16, R36.reuse, PT ;  /* 0x000000241000720c */ /* 0x080fe40003f26270 */
[----:B------:R-:W-:-:S05]  /*1b470*/  ISETP.GE.AND P0, PT, R17, R36, PT ;  /* 0x000000241100720c */ /* 0x000fca0003f06270 */
[----:B------:R-:W-:-:S04]  /*1b480*/  @!P2 SHF.R.S32.HI R14, RZ, 0x1f, R15 ;  /* 0x0000001fff0ea819 */ /* 0x000fc8000001140f */
[----:B------:R-:W-:Y:S02]  /*1b490*/  @!P2 LEA.HI R14, R14, R15, RZ, 0x2 ;  /* 0x0000000f0e0ea211 */ /* 0x000fe400078f10ff */
[----:B--2---:R-:W-:Y:S02]  /*1b4a0*/  @!P1 SHF.R.S32.HI R13, RZ, 0x1f, R16 ;  /* 0x0000001fff0d9819 */ /* 0x004fe40000011410 */
[----:B------:R-:W-:Y:S02]  /*1b4b0*/  @!P0 SHF.R.S32.HI R12, RZ, 0x1f, R17 ;  /* 0x0000001fff0c8819 */ /* 0x000fe40000011411 */
[----:B------:R-:W-:Y:S02]  /*1b4c0*/  @!P1 LEA.HI R13, R13, R16, RZ, 0x2 ;  /* 0x000000100d0d9211 */ /* 0x000fe400078f10ff */
[----:B------:R-:W-:Y:S02]  /*1b4d0*/  @!P0 LEA.HI R12, R12, R17, RZ, 0x2 ;  /* 0x000000110c0c8211 */ /* 0x000fe400078f10ff */
[----:B------:R-:W-:-:S02]  /*1b4e0*/  @!P2 LOP3.LUT R14, R14, 0xfffffffc, RZ, 0xc0, !PT ;  /* 0xfffffffc0e0ea812 */ /* 0x000fc400078ec0ff */
[----:B------:R-:W-:Y:S02]  /*1b4f0*/  @!P1 LOP3.LUT R13, R13, 0xfffffffc, RZ, 0xc0, !PT ;  /* 0xfffffffc0d0d9812 */ /* 0x000fe400078ec0ff */
[----:B------:R-:W-:Y:S01]  /*1b500*/  @!P0 LOP3.LUT R12, R12, 0xfffffffc, RZ, 0xc0, !PT ;  /* 0xfffffffc0c0c8812 */ /* 0x000fe200078ec0ff */
[--C-:B------:R-:W-:Y:S01]  /*1b510*/  @!P2 IMAD.WIDE R20, R14, 0x2, R10.reuse ;  /* 0x000000020e14a825 */ /* 0x100fe200078e020a */
[----:B------:R-:W-:Y:S01]  /*1b520*/  CS2R R42, SRZ ;  /* 0x00000000002a7805 */ /* 0x000fe2000001ff00 */
[----:B------:R-:W-:Y:S01]  /*1b530*/  CS2R R40, SRZ ;  /* 0x0000000000287805 */ /* 0x000fe2000001ff00 */
[----:B------:R-:W-:Y:S01]  /*1b540*/  CS2R R46, SRZ ;  /* 0x00000000002e7805 */ /* 0x000fe2000001ff00 */
[C-C-:B----4-:R-:W-:Y:S01]  /*1b550*/  @!P1 IMAD.WIDE R18, R13.reuse, 0x2, R10.reuse ;  /* 0x000000020d129825 */ /* 0x150fe200078e020a */
[----:B------:R-:W-:Y:S01]  /*1b560*/  CS2R R56, SRZ ;  /* 0x0000000000387805 */ /* 0x000fe2000001ff00 */
[----:B------:R-:W-:Y:S01]  /*1b570*/  CS2R R48, SRZ ;  /* 0x0000000000307805 */ /* 0x000fe2000001ff00 */
[----:B------:R-:W-:Y:S01]  /*1b580*/  CS2R R58, SRZ ;  /* 0x00000000003a7805 */ /* 0x000fe2000001ff00 */
[----:B------:R-:W-:Y:S01]  /*1b590*/  @!P0 IMAD.WIDE R16, R12, 0x2, R10 ;  /* 0x000000020c108825 */ /* 0x000fe200078e020a */
[----:B------:R1:W5:Y:S03]  /*1b5a0*/  @!P2 LD.E.64 R42, [R20.64] ;  /* 0x00000004142aa980 */ /* 0x000366000c101b00 */
[--C-:B------:R-:W-:Y:S01]  /*1b5b0*/  @!P2 IMAD.WIDE R14, R14, 0x2, R2.reuse ;  /* 0x000000020e0ea825 */ /* 0x100fe200078e0202 */
[----:B------:R1:W5:Y:S03]  /*1b5c0*/  @!P1 LD.E.64 R46, [R18.64] ;  /* 0x00000004122e9980 */ /* 0x000366000c101b00 */
[--C-:B------:R-:W-:Y:S01]  /*1b5d0*/  @!P1 IMAD.WIDE R10, R13, 0x2, R2.reuse ;  /* 0x000000020d0a9825 */ /* 0x100fe200078e0202 */
[----:B------:R1:W5:Y:S03]  /*1b5e0*/  @!P2 LD.E.64 R40, [R14.64] ;  /* 0x000000040e28a980 */ /* 0x000366000c101b00 */
[----:B------:R-:W-:Y:S01]  /*1b5f0*/  @!P0 IMAD.WIDE R2, R12, 0x2, R2 ;  /* 0x000000020c028825 */ /* 0x000fe200078e0202 */
[----:B------:R1:W5:Y:S04]  /*1b600*/  @!P0 LD.E.64 R56, [R16.64] ;  /* 0x0000000410388980 */ /* 0x000368000c101b00 */
[----:B------:R1:W5:Y:S04]  /*1b610*/  @!P1 LD.E.64 R48, [R10.64] ;  /* 0x000000040a309980 */ /* 0x000368000c101b00 */
[----:B------:R1:W5:Y:S02]  /*1b620*/  @!P0 LD.E.64 R58, [R2.64] ;  /* 0x00000004023a8980 */ /* 0x000364000c101b00 */
.L_x_527:
[----:B------:R-:W-:Y:S05]  /*1b630*/  BSYNC B0 ;  /* 0x0000000000007941 */ /* 0x000fea0003800000 */
.L_x_526:
[----:B-1---5:R-:W-:Y:S01]  /*1b640*/  IMAD.MOV.U32 R11, RZ, RZ, R56 ;  /* 0x000000ffff0b7224 */ /* 0x022fe200078e0038 */
[----:B------:R-:W-:Y:S01]  /*1b650*/  MOV R2, R47 ;  /* 0x0000002f00027202 */ /* 0x000fe20000000f00 */
[----:B----4-:R-:W-:-:S02]  /*1b660*/  IMAD.MOV.U32 R10, RZ, RZ, R57 ;  /* 0x000000ffff0a7224 */ /* 0x010fc400078e0039 */
[----:B------:R-:W-:-:S03]  /*1b670*/  IMAD.MOV.U32 R3, RZ, RZ, R46 ;  /* 0x000000ffff037224 */ /* 0x000fc600078e002e */
[----:B------:R-:W-:Y:S01]  /*1b680*/  PRMT R97, R10, 0x5410, R11 ;  /* 0x000054100a617816 */ /* 0x000fe2000000000b */
[----:B------:R-:W-:Y:S01]  /*1b690*/  IMAD.MOV.U32 R11, RZ, RZ, R42 ;  /* 0x000000ffff0b7224 */ /* 0x000fe200078e002a */
[----:B------:R-:W-:Y:S01]  /*1b6a0*/  PRMT R92, R2, 0x5410, R3 ;  /* 0x00005410025c7816 */ /* 0x000fe20000000003 */
[----:B------:R-:W-:Y:S01]  /*1b6b0*/  IMAD.MOV.U32 R10, RZ, RZ, R43 ;  /* 0x000000ffff0a7224 */ /* 0x000fe200078e002b */
[----:B------:R-:W-:Y:S01]  /*1b6c0*/  MOV R2, R35 ;  /* 0x0000002300027202 */ /* 0x000fe20000000f00 */
        /* <DEDUP_REMOVED lines=24> */
[----:B------:R-:W-:-:S03]  /*1b850*/  IMAD.MOV.U32 R2, RZ, RZ, R25 ;  /* 0x000000ffff027224 */ /* 0x000fc600078e0019 */
[----:B------:R-:W-:Y:S02]  /*1b860*/  PRMT R84, R10, 0x5410, R11 ;  /* 0x000054100a547816 */ /* 0x000fe4000000000b */
[----:B------:R-:W-:Y:S01]  /*1b870*/  PRMT R80, R2, 0x5410, R3 ;  /* 0x0000541002507816 */ /* 0x000fe20000000003 */
[----:B------:R-:W-:Y:S05]  /*1b880*/  BRA.DIV ~URZ, `(.L_x_528) ;  /* 0x00006fb27f007947 */ /* 0x000fea000b800000 */
[----:B------:R1:W2:Y:S04]  /*1b890*/  SHFL.IDX PT, R11, R39, 0x1, 0x1c1f ;  /* 0x003c1f00270b7f89 */ /* 0x0002a800000e0000 */
[----:B------:R1:W4:Y:S04]  /*1b8a0*/  SHFL.IDX PT, R10, R44, 0x1, 0x1c1f ;  /* 0x003c1f002c0a7f89 */ /* 0x00032800000e0000 */
[----:B------:R1:W3:Y:S04]  /*1b8b0*/  SHFL.IDX PT, R12, R23, 0x1, 0x1c1f ;  /* 0x003c1f00170c7f89 */ /* 0x0002e800000e0000 */
[----:B------:R1:W1:Y:S02]  /*1b8c0*/  SHFL.IDX PT, R2, R45, 0x1, 0x1c1f ;  /* 0x003c1f002d027f89 */ /* 0x00026400000e0000 */
.L_x_574:
[----:B------:R-:W-:Y:S01]  /*1b8d0*/  IADD3 R3, R38, 0x40, RZ ;  /* 0x0000004026037810 */ /* 0x000fe20007ffe0ff */
[----:B------:R-:W-:Y:S01]  /*1b8e0*/  BSSY B0, `(.L_x_529) ;  /* 0x000004d000007945 */ /* 0x000fe20003800000 */
[----:B------:R-:W-:Y:S01]  /*1b8f0*/  CS2R R74, SRZ ;  /* 0x00000000004a7805 */ /* 0x000fe2000001ff00 */
[----:B------:R-:W-:Y:S01]  /*1b900*/  CS2R R70, SRZ ;  /* 0x0000000000467805 */ /* 0x000fe2000001ff00 */
[----:B------:R-:W-:Y:S01]  /*1b910*/  ISETP.GE.AND P0, PT, R3, R53, PT ;  /* 0x000000350300720c */ /* 0x000fe20003f06270 */
        /* <DEDUP_REMOVED lines=9> */
[----:B---3--:R-:W-:-:S03]  /*1b9b0*/  IMAD.MOV.U32 R3, RZ, RZ, R12 ;  /* 0x000000ffff037224 */ /* 0x008fc600078e000c */
[----:B------:R-:W-:Y:S05]  /*1b9c0*/  @P0 BRA `(.L_x_530) ;  /* 0x000003e000000947 */ /* 0x000fea0003800000 */
[C---:B------:R-:W-:Y:S01]  /*1b9d0*/  IADD3 R16, R22.reuse, 0x10, RZ ;  /* 0x0000001016107810 */ /* 0x040fe20007ffe0ff */
[----:B------:R-:W-:Y:S01]  /*1b9e0*/  CS2R R54, SRZ ;  /* 0x0000000000367805 */ /* 0x000fe2000001ff00 */
[C---:B------:R-:W-:Y:S02]  /*1b9f0*/  IADD3 R17, R22.reuse, 0x20, RZ ;  /* 0x0000002016117810 */ /* 0x040fe40007ffe0ff */
[-C--:B------:R-:W-:Y:S02]  /*1ba00*/  ISETP.GE.AND P2, PT, R22, R36.reuse, PT ;  /* 0x000000241600720c */ /* 0x080fe40003f46270 */
[-C--:B------:R-:W-:Y:S02]  /*1ba10*/  ISETP.GE.AND P1, PT, R16, R36.reuse, PT ;  /* 0x000000241000720c */ /* 0x080fe40003f26270 */
[----:B------:R-:W-:Y:S01]  /*1ba20*/  ISETP.GE.AND P0, PT, R17, R36, PT ;  /* 0x000000241100720c */ /* 0x000fe20003f06270 */
[----:B------:R-:W-:-:S08]  /*1ba30*/  CS2R R50, SRZ ;  /* 0x0000000000327805 */ /* 0x000fd0000001ff00 */
[----:B--2-4-:R-:W-:Y:S02]  /*1ba40*/  @!P2 IMAD.WIDE R12, R22, 0x2, R10 ;  /* 0x00000002160ca825 */ /* 0x014fe400078e020a */
        /* <DEDUP_REMOVED lines=8> */
[----:B--2---:R-:W-:Y:S01]  /*1bad0*/  @!P0 LEA.HI R12, R14, R17, RZ, 0x2 ;  /* 0x000000110e0c8211 */ /* 0x004fe200078f10ff */
[----:B-1----:R-:W-:Y:S01]  /*1bae0*/  @!P2 IMAD.WIDE R16, R22, 0x2, R2 ;  /* 0x000000021610a825 */ /* 0x002fe200078e0202 */
        /* <DEDUP_REMOVED lines=30> */
[C-C-:B---3--:R-:W-:Y:S01]  /*1bcd0*/  @!P1 IMAD.WIDE R18, R13.reuse, 0x2, R10.reuse ;  /* 0x000000020d129825 */ /* 0x148fe200078e020a */
        /* <DEDUP_REMOVED lines=13> */
.L_x_530:
[----:B------:R-:W-:Y:S05]  /*1bdb0*/  BSYNC B0 ;  /* 0x0000000000007941 */ /* 0x000fea0003800000 */
.L_x_529:
[----:B-1----:R-:W3:Y:S01]  /*1bdc0*/  LDL.64 R2, [R37+0x20] ;  /* 0x0000200025027983 */ /* 0x002ee20000100a00 */
[----:B------:R-:W-:-:S04]  /*1bdd0*/  DEPBAR.LE SB0, 0x1 ;  /* 0x000080400000791a */ /* 0x000fc80000000000 */
[----:B--2-4-:R-:W2:Y:S01]  /*1bde0*/  LDL.64 R10, [R37+0x28] ;  /* 0x00002800250a7983 */ /* 0x014ea20000100a00 */
[----:B------:R-:W-:Y:S03]  /*1bdf0*/  WARPSYNC 0xffffffff ;  /* 0xffffffff00007948 */ /* 0x000fe60003800000 */
[----:B------:R-:W-:Y:S01]  /*1be00*/  BAR.SYNC.DEFER_BLOCKING 0x0 ;  /* 0x0000000000007b1d */ /* 0x000fe20000010000 */
[----:B------:R-:W-:-:S05]  /*1be10*/  LEA.HI R52, R90, R52, RZ, 0x5 ;  /* 0x000000345a347211 */ /* 0x000fca00078f28ff */
[----:B---3--:R1:W3:Y:S04]  /*1be20*/  LD.E R14, [R2.64] ;  /* 0x00000004020e7980 */ /* 0x0082e8000c101900 */
[----:B--2---:R2:W4:Y:S01]  /*1be30*/  LD.E.64 R38, [R10.64] ;  /* 0x000000040a267980 */ /* 0x004522000c101b00 */
[----:B------:R-:W-:Y:S01]  /*1be40*/  IMAD.MOV.U32 R37, RZ, RZ, 0x20 ;  /* 0x00000020ff257424 */ /* 0x000fe200078e00ff */
[----:B------:R-:W-:Y:S01]  /*1be50*/  BSSY B1, `(.L_x_531) ;  /* 0x0000179000017945 */ /* 0x000fe20003800000 */
[----:B-1---5:R-:W-:Y:S02]  /*1be60*/  IMAD.MOV.U32 R3, RZ, RZ, R83 ;  /* 0x000000ffff037224 */ /* 0x022fe400078e0053 */
[----:B------:R-:W-:Y:S02]  /*1be70*/  IMAD.MOV.U32 R2, RZ, RZ, R74 ;  /* 0x000000ffff027224 */ /* 0x000fe400078e004a */
[----:B--2---:R-:W-:-:S03]  /*1be80*/  IMAD.MOV.U32 R10, RZ, RZ, R82 ;  /* 0x000000ffff0a7224 */ /* 0x004fc600078e0052 */
[----:B------:R-:W-:Y:S01]  /*1be90*/  PRMT R103, R103, 0x5410, R2 ;  /* 0x0000541067677816 */ /* 0x000fe20000000002 */
[----:B------:R-:W-:Y:S01]  /*1bea0*/  IMAD.MOV.U32 R2, RZ, RZ, R66 ;  /* 0x000000ffff027224 */ /* 0x000fe200078e0042 */
[----:B------:R-:W-:Y:S01]  /*1beb0*/  PRMT R105, R3, 0x5410, R10 ;  /* 0x0000541003697816 */ /* 0x000fe2000000000a */
[----:B------:R-:W-:Y:S02]  /*1bec0*/  IMAD.MOV.U32 R10, RZ, RZ, R70 ;  /* 0x000000ffff0a7224 */ /* 0x000fe400078e0046 */
[----:B------:R-:W-:Y:S01]  /*1bed0*/  IMAD.MOV.U32 R3, RZ, RZ, R71 ;  /* 0x000000ffff037224 */ /* 0x000fe200078e0047 */
[----:B------:R-:W-:Y:S01]  /*1bee0*/  PRMT R99, R99, 0x5410, R2 ;  /* 0x0000541063637816 */ /* 0x000fe20000000002 */
[----:B------:R-:W-:Y:S02]  /*1bef0*/  IMAD.MOV.U32 R11, RZ, RZ, R75 ;  /* 0x000000ffff0b7224 */ /* 0x000fe400078e004b */
[----:B------:R-:W-:Y:S01]  /*1bf00*/  IMAD.MOV.U32 R2, RZ, RZ, R61 ;  /* 0x000000ffff027224 */ /* 0x000fe200078e003d */
[----:B------:R-:W-:Y:S01]  /*1bf10*/  PRMT R101, R3, 0x5410, R10 ;  /* 0x0000541003657816 */ /* 0x000fe2000000000a */
[----:B------:R-:W-:Y:S01]  /*1bf20*/  IMAD.MOV.U32 R3, RZ, RZ, R60 ;  /* 0x000000ffff037224 */ /* 0x000fe200078e003c */
[----:B------:R-:W-:Y:S01]  /*1bf30*/  PRMT R103, R11, 0x7610, R103 ;  /* 0x000076100b677816 */ /* 0x000fe20000000067 */
[----:B------:R-:W-:Y:S01]  /*1bf40*/  IMAD.MOV.U32 R10, RZ, RZ, R67 ;  /* 0x000000ffff0a7224 */ /* 0x000fe200078e0043 */
[----:B------:R-:W-:-:S02]  /*1bf50*/  SHF.R.S32.HI R11, RZ, 0x1f, R73 ;  /* 0x0000001fff0b7819 */ /* 0x000fc40000011449 */
[----:B------:R-:W-:Y:S01]  /*1bf60*/  PRMT R96, R2, 0x5410, R3 ;  /* 0x0000541002607816 */ /* 0x000fe20000000003 */
[----:B------:R-:W-:Y:S01]  /*1bf70*/  IMAD.MOV.U32 R3, RZ, RZ, R78 ;  /* 0x000000ffff037224 */ /* 0x000fe200078e004e */
[----:B------:R-:W-:Y:S01]  /*1bf80*/  LEA.HI R2, R11, R73, RZ, 0x3 ;  /* 0x000000490b027211 */ /* 0x000fe200078f18ff */
[----:B------:R-:W-:Y:S01]  /*1bf90*/  IMAD.MOV.U32 R11, RZ, RZ, R54 ;  /* 0x000000ffff0b7224 */ /* 0x000fe200078e0036 */
[----:B------:R-:W-:Y:S01]  /*1bfa0*/  PRMT R99, R10, 0x7610, R99 ;  /* 0x000076100a637816 */ /* 0x000fe20000000063 */
[----:B------:R-:W-:Y:S01]  /*1bfb0*/  IMAD.MOV.U32 R10, RZ, RZ, R55 ;  /* 0x000000ffff0a7224 */ /* 0x000fe200078e0037 */
[----:B------:R-:W-:Y:S02]  /*1bfc0*/  LOP3.LUT R2, R2, 0xfffffff8, RZ, 0xc0, !PT ;  /* 0xfffffff802027812 */ /* 0x000fe400078ec0ff */
[----:B------:R-:W-:Y:S01]  /*1bfd0*/  PRMT R104, R104, 0x5410, R3 ;  /* 0x0000541068687816 */ /* 0x000fe20000000003 */
[----:B------:R-:W-:Y:S01]  /*1bfe0*/  IMAD.MOV.U32 R3, RZ, RZ, R76 ;  /* 0x000000ffff037224 */ /* 0x000fe200078e004c */
[----:B------:R-:W-:Y:S01]  /*1bff0*/  PRMT R90, R10, 0x5410, R11 ;  /* 0x000054100a5a7816 */ /* 0x000fe2000000000b */
[----:B------:R-:W-:-:S02]  /*1c000*/  IMAD.IADD R13, R73, 0x1, -R2 ;  /* 0x00000001490d7824 */ /* 0x000fc400078e0a02 */
[----:B------:R-:W-:Y:S02]  /*1c010*/  IMAD.MOV.U32 R2, RZ, RZ, R77 ;  /* 0x000000ffff027224 */ /* 0x000fe400078e004d */
[----:B------:R-:W-:Y:S01]  /*1c020*/  IMAD.MOV.U32 R10, RZ, RZ, R79 ;  /* 0x000000ffff0a7224 */ /* 0x000fe200078e004f */
[C---:B------:R-:W-:Y:S01]  /*1c030*/  LOP3.LUT P1, RZ, R13.reuse, 0x4, RZ, 0xc0, !PT ;  /* 0x000000040dff7812 */ /* 0x040fe2000782c0ff */
[----:B------:R-:W-:Y:S01]  /*1c040*/  IMAD.SHL.U32 R11, R13, 0x40, RZ ;  /* 0x000000400d0b7824 */ /* 0x000fe200078e00ff */
[----:B------:R-:W-:Y:S01]  /*1c050*/  PRMT R102, R2, 0x5410, R3 ;  /* 0x0000541002667816 */ /* 0x000fe20000000003 */
[----:B------:R-:W-:Y:S01]  /*1c060*/  IMAD.MOV.U32 R3, RZ, RZ, R64 ;  /* 0x000000ffff037224 */ /* 0x000fe200078e0040 */
[----:B------:R-:W-:Y:S01]  /*1c070*/  PRMT R104, R10, 0x7610, R104 ;  /* 0x000076100a687816 */ /* 0x000fe20000000068 */
[----:B------:R-:W-:Y:S01]  /*1c080*/  IMAD.MOV.U32 R10, RZ, RZ, R69 ;  /* 0x000000ffff0a7224 */ /* 0x000fe200078e0045 */
[----:B------:R-:W-:Y:S01]  /*1c090*/  LOP3.LUT R2, R11, 0x1c0, RZ, 0xc0, !PT ;  /* 0x000001c00b027812 */ /* 0x000fe200078ec0ff */
[----:B------:R-:W-:Y:S01]  /*1c0a0*/  IMAD.MOV.U32 R11, RZ, RZ, R68 ;  /* 0x000000ffff0b7224 */ /* 0x000fe200078e0044 */
[----:B------:R-:W-:Y:S01]  /*1c0b0*/  PRMT R98, R98, 0x5410, R3 ;  /* 0x0000541062627816 */ /* 0x000fe20000000003 */
[----:B------:R-:W-:Y:S01]  /*1c0c0*/  IMAD.MOV.U32 R3, RZ, RZ, R65 ;  /* 0x000000ffff037224 */ /* 0x000fe200078e0041 */
[----:B------:R-:W-:-:S02]  /*1c0d0*/  LOP3.LUT R12, R2, 0x18, R72, 0xf8, !PT ;  /* 0x00000018020c7812 */ /* 0x000fc400078ef848 */
[----:B------:R-:W-:Y:S02]  /*1c0e0*/  PRMT R100, R10, 0x5410, R11 ;  /* 0x000054100a647816 */ /* 0x000fe4000000000b */
[----:B------:R-:W-:Y:S02]  /*1c0f0*/  SHF.R.U32.HI R2, RZ, 0x3, R2 ;  /* 0x00000003ff027819 */ /* 0x000fe40000011602 */
[----:B------:R-:W-:Y:S01]  /*1c100*/  PRMT R98, R3, 0x7610, R98 ;  /* 0x0000761003627816 */ /* 0x000fe20000000062 */
[----:B------:R-:W-:Y:S01]  /*1c110*/  IMAD.MOV.U32 R3, RZ, RZ, R50 ;  /* 0x000000ffff037224 */ /* 0x000fe200078e0032 */
[----:B------:R-:W-:Y:S01]  /*1c120*/  LOP3.LUT R11, R12, R2, RZ, 0x3c, !PT ;  /* 0x000000020c0b7212 */ /* 0x000fe200078e3cff */
[----:B------:R-:W-:Y:S01]  /*1c130*/  IMAD.MOV.U32 R2, RZ, RZ, R62 ;  /* 0x000000ffff027224 */ /* 0x000fe200078e003e */
[----:B------:R-:W-:Y:S01]  /*1c140*/  SEL R37, R37, 0xffffffe0, !P1 ;  /* 0xffffffe025257807 */ /* 0x000fe20004800000 */
[----:B------:R-:W-:-:S03]  /*1c150*/  IMAD.SHL.U32 R12, R52, 0x10, RZ ;  /* 0x00000010340c7824 */ /* 0x000fc600078e00ff */
[----:B------:R-:W-:Y:S01]  /*1c160*/  PRMT R93, R93, 0x5410, R2 ;  /* 0x000054105d5d7816 */ /* 0x000fe20000000002 */
[----:B------:R-:W-:Y:S01]  /*1c170*/  IMAD.MOV.U32 R2, RZ, RZ, R51 ;  /* 0x000000ffff027224 */ /* 0x000fe200078e0033 */
[----:B------:R-:W-:-:S04]  /*1c180*/  LOP3.LUT R52, R11, 0xfffffe00, R12, 0xf8, !PT ;  /* 0xfffffe000b347812 */ /* 0x000fc800078ef80c */
[----:B------:R-:W-:Y:S01]  /*1c190*/  PRMT R72, R2, 0x5410, R3 ;  /* 0x0000541002487816 */ /* 0x000fe20000000003 */
[----:B---3--:R-:W-:-:S05]  /*1c1a0*/  IMAD R10, R14, -0x80, R53 ;  /* 0xffffff800e0a7824 */ /* 0x008fca00078e0235 */
[----:B------:R-:W-:Y:S01]  /*1c1b0*/  IMNMX R53, R10, 0x80, PT ;  /* 0x000000800a357817 */ /* 0x000fe20003800200 */
[----:B------:R-:W-:Y:S02]  /*1c1c0*/  IMAD.MOV.U32 R10, RZ, RZ, R63 ;  /* 0x000000ffff0a7224 */ /* 0x000fe400078e003f */
[----:B----4-:R-:W-:Y:S01]  /*1c1d0*/  IMAD.WIDE.U32 R44, R52, 0x2, R38 ;  /* 0x00000002342c7825 */ /* 0x010fe200078e0026 */
[----:B------:R-:W-:Y:S02]  /*1c1e0*/  ISETP.GE.AND P0, PT, R73, R53, PT ;  /* 0x000000354900720c */ /* 0x000fe40003f06270 */
[----:B------:R-:W-:-:S11]  /*1c1f0*/  PRMT R93, R10, 0x7610, R93 ;  /* 0x000076100a5d7816 */ /* 0x000fd6000000005d */
[----:B------:R-:W-:Y:S05]  /*1c200*/  @P0 BRA `(.L_x_532) ;  /* 0x000013d000000947 */ /* 0x000fea0003800000 */
[----:B------:R-:W-:Y:S01]  /*1c210*/  ISETP.GE.AND P0, PT, R22, R36, PT ;  /* 0x000000241600720c */ /* 0x000fe20003f06270 */
[----:B------:R-:W-:-:S12]  /*1c220*/  BSSY B0, `(.L_x_533) ;  /* 0x0000030000007945 */ /* 0x000fd80003800000 */
[----:B------:R-:W-:Y:S05]  /*1c230*/  @P0 BRA `(.L_x_534) ;  /* 0x000002e000000947 */ /* 0x000fea0003800000 */
[----:B------:R-:W2:Y:S01]  /*1c240*/  LD.E.128 R12, [R44.64] ;  /* 0x000000042c0c7980 */ /* 0x000ea2000c101d00 */
[----:B------:R-:W-:Y:S02]  /*1c250*/  SHF.R.U32.HI R11, RZ, 0x10, R25 ;  /* 0x00000010ff0b7819 */ /* 0x000fe40000011619 */
[----:B------:R-:W-:Y:S02]  /*1c260*/  SHF.R.U32.HI R16, RZ, 0x10, R27 ;  /* 0x00000010ff107819 */ /* 0x000fe4000001161b */
[----:B------:R-:W-:Y:S02]  /*1c270*/  PRMT R11, R80, 0x5410, R11 ;  /* 0x00005410500b7816 */ /* 0x000fe4000000000b */
[----:B------:R-:W-:Y:S02]  /*1c280*/  PRMT R16, R81, 0x5410, R16 ;  /* 0x0000541051107816 */ /* 0x000fe40000000010 */
[----:B------:R-:W-:Y:S01]  /*1c290*/  SHF.R.U64 R18, R24, 0x10, R25 ;  /* 0x0000001018127819 */ /* 0x000fe20000001219 */
[C---:B------:R-:W-:Y:S01]  /*1c2a0*/  IMAD.U32 R24, R11.reuse, 0x10000, RZ ;  /* 0x000100000b187824 */ /* 0x040fe200078e00ff */
[----:B------:R-:W-:Y:S01]  /*1c2b0*/  SHF.R.U64 R2, R26, 0x10, R27 ;  /* 0x000000101a027819 */ /* 0x000fe2000000121b */
[----:B------:R-:W-:Y:S01]  /*1c2c0*/  IMAD.U32 R23, R16, 0x10000, RZ ;  /* 0x0001000010177824 */ /* 0x000fe200078e00ff */
[----:B------:R-:W-:-:S02]  /*1c2d0*/  LOP3.LUT R25, R11, 0xffff0000, RZ, 0xc0, !PT ;  /* 0xffff00000b197812 */ /* 0x000fc400078ec0ff */
[----:B------:R-:W-:Y:S02]  /*1c2e0*/  PRMT R18, R80, 0x5432, R18 ;  /* 0x0000543250127816 */ /* 0x000fe40000000012 */
[----:B------:R-:W-:Y:S02]  /*1c2f0*/  PRMT R21, R81, 0x5432, R2 ;  /* 0x0000543251157816 */ /* 0x000fe40000000002 */
[----:B------:R-:W-:Y:S02]  /*1c300*/  LOP3.LUT R16, R16, 0xffff0000, RZ, 0xc0, !PT ;  /* 0xffff000010107812 */ /* 0x000fe400078ec0ff */
[C---:B--2---:R-:W-:Y:S01]  /*1c310*/  LOP3.LUT R17, R14.reuse, 0xffff0000, RZ, 0xc0, !PT ;  /* 0xffff00000e117812 */ /* 0x044fe200078ec0ff */
[----:B------:R-:W-:Y:S01]  /*1c320*/  IMAD.U32 R20, R14, 0x10000, RZ ;  /* 0x000100000e147824 */ /* 0x000fe200078e00ff */
[C---:B------:R-:W-:Y:S01]  /*1c330*/  LOP3.LUT R14, R15.reuse, 0xffff0000, RZ, 0xc0, !PT ;  /* 0xffff00000f0e7812 */ /* 0x040fe200078ec0ff */
[----:B------:R-:W-:Y:S01]  /*1c340*/  IMAD.U32 R19, R15, 0x10000, RZ ;  /* 0x000100000f137824 */ /* 0x000fe200078e00ff */
[C---:B------:R-:W-:Y:S01]  /*1c350*/  LOP3.LUT R3, R12.reuse, 0xffff0000, RZ, 0xc0, !PT ;  /* 0xffff00000c037812 */ /* 0x040fe200078ec0ff */
[C---:B------:R-:W-:Y:S01]  /*1c360*/  FMUL.FTZ R15, R17.reuse, R24 ;  /* 0x00000018110f7220 */ /* 0x040fe20000410000 */
[----:B------:R-:W-:Y:S01]  /*1c370*/  SHF.L.U32 R10, R12, 0x10, RZ ;  /* 0x000000100c0a7819 */ /* 0x000fe200000006ff */
[----:B------:R-:W-:Y:S01]  /*1c380*/  FMUL.FTZ R17, R17, R23 ;  /* 0x0000001711117220 */ /* 0x000fe20000410000 */
[C---:B------:R-:W-:Y:S01]  /*1c390*/  LOP3.LUT R12, R13.reuse, 0xffff0000, RZ, 0xc0, !PT ;  /* 0xffff00000d0c7812 */ /* 0x040fe200078ec0ff */
[----:B------:R-:W-:Y:S01]  /*1c3a0*/  FMUL.FTZ R11, R14, R25 ;  /* 0x000000190e0b7220 */ /* 0x000fe20000410000 */
[----:B------:R-:W-:Y:S01]  /*1c3b0*/  SHF.L.U32 R2, R13, 0x10, RZ ;  /* 0x000000100d027819 */ /* 0x000fe200000006ff */
[----:B------:R-:W-:-:S02]  /*1c3c0*/  FFMA.FTZ R23, R20, R23, -R15 ;  /* 0x0000001714177223 */ /* 0x000fc4000001080f */
[----:B------:R-:W-:Y:S01]  /*1c3d0*/  FFMA.FTZ R17, R20, R24, R17 ;  /* 0x0000001814117223 */ /* 0x000fe20000010011 */
[C---:B------:R-:W-:Y:S01]  /*1c3e0*/  SHF.L.U32 R20, R21.reuse, 0x10, RZ ;  /* 0x0000001015147819 */ /* 0x040fe200000006ff */
[C---:B------:R-:W-:Y:S01]  /*1c3f0*/  IMAD.U32 R24, R18.reuse, 0x10000, RZ ;  /* 0x0001000012187824 */ /* 0x040fe200078e00ff */
[----:B------:R-:W-:Y:S01]  /*1c400*/  LOP3.LUT R18, R18, 0xffff0000, RZ, 0xc0, !PT ;  /* 0xffff000012127812 */ /* 0x000fe200078ec0ff */
[-C--:B------:R-:W-:Y:S01]  /*1c410*/  FMUL.FTZ R14, R14, R16.reuse ;  /* 0x000000100e0e7220 */ /* 0x080fe20000410000 */
[----:B------:R-:W-:Y:S01]  /*1c420*/  LOP3.LUT R21, R21, 0xffff0000, RZ, 0xc0, !PT ;  /* 0xffff000015157812 */ /* 0x000fe200078ec0ff */
[----:B------:R-:W-:Y:S02]  /*1c430*/  FFMA.FTZ R16, R19, R16, -R11 ;  /* 0x0000001013107223 */ /* 0x000fe4000001080b */
[----:B------:R-:W-:Y:S02]  /*1c440*/  FMUL.FTZ R11, R3, R24 ;  /* 0x00000018030b7220 */ /* 0x000fe40000410000 */
[----:B------:R-:W-:-:S02]  /*1c450*/  FFMA.FTZ R15, R19, R25, R14 ;  /* 0x00000019130f7223 */ /* 0x000fc4000001000e */
[----:B------:R-:W-:Y:S02]  /*1c460*/  FMUL.FTZ R3, R3, R20 ;  /* 0x0000001403037220 */ /* 0x000fe40000410000 */
[C---:B------:R-:W-:Y:S01]  /*1c470*/  FMUL.FTZ R14, R12.reuse, R18 ;  /* 0x000000120c0e7220 */ /* 0x040fe20000410000 */
[----:B------:R-:W-:Y:S01]  /*1c480*/  F2FP.BF16.PACK_AB R15, R15, R16 ;  /* 0x000000100f0f723e */ /* 0x000fe200000010ff */
[-C--:B------:R-:W-:Y:S02]  /*1c490*/  FMUL.FTZ R13, R12, R21.reuse ;  /* 0x000000150c0d7220 */ /* 0x080fe40000410000 */
[C---:B------:R-:W-:Y:S02]  /*1c4a0*/  FFMA.FTZ R12, R10.reuse, R24, R3 ;  /* 0x000000180a0c7223 */ /* 0x040fe40000010003 */
[----:B------:R-:W-:Y:S02]  /*1c4b0*/  FFMA.FTZ R11, R10, R20, -R11 ;  /* 0x000000140a0b7223 */ /* 0x000fe4000001080b */
[C---:B------:R-:W-:Y:S01]  /*1c4c0*/  FFMA.FTZ R3, R2.reuse, R21, -R14 ;  /* 0x0000001502037223 */ /* 0x040fe2000001080e */
[----:B------:R-:W-:Y:S01]  /*1c4d0*/  F2FP.BF16.PACK_AB R14, R17, R23 ;  /* 0x00000017110e723e */ /* 0x000fe200000010ff */
[----:B------:R-:W-:Y:S01]  /*1c4e0*/  FFMA.FTZ R13, R2, R18, R13 ;  /* 0x00000012020d7223 */ /* 0x000fe2000001000d */
[----:B------:R-:W-:-:S04]  /*1c4f0*/  F2FP.BF16.PACK_AB R12, R12, R11 ;  /* 0x0000000b0c0c723e */ /* 0x000fc800000010ff */
[----:B------:R-:W-:-:S05]  /*1c500*/  F2FP.BF16.PACK_AB R13, R13, R3 ;  /* 0x000000030d0d723e */ /* 0x000fca00000010ff */
[----:B------:R1:W-:Y:S02]  /*1c510*/  ST.E.128 [R44.64], R12 ;  /* 0x0000000c2c007985 */ /* 0x0003e4000c101d04 */
.L_x_534:
[----:B------:R-:W-:Y:S05]  /*1c520*/  BSYNC B0 ;  /* 0x0000000000007941 */ /* 0x000fea0003800000 */
.L_x_533:
[----:B------:R-:W-:Y:S01]  /*1c530*/  IADD3 R2, R22, 0x10, RZ ;  /* 0x0000001016027810 */ /* 0x000fe20007ffe0ff */
[----:B------:R-:W-:Y:S03]  /*1c540*/  BSSY B0, `(.L_x_535) ;  /* 0x0000035000007945 */ /* 0x000fe60003800000 */
[----:B------:R-:W-:-:S13]  /*1c550*/  ISETP.GE.AND P0, PT, R2, R36, PT ;  /* 0x000000240200720c */ /* 0x000fda0003f06270 */
[----:B------:R-:W-:Y:S05]  /*1c560*/  @P0 BRA `(.L_x_536) ;  /* 0x0000032000000947 */ /* 0x000fea0003800000 */
[----:B------:R-:W-:-:S04]  /*1c570*/  IADD3 R2, P0, R37, R52, RZ ;  /* 0x0000003425027210 */ /* 0x000fc80007f1e0ff */
[----:B------:R-:W-:Y:S02]  /*1c580*/  LEA.HI.X.SX32 R3, R37, RZ, 0x1, P0 ;  /* 0x000000ff25037211 */ /* 0x000fe400000f0eff */
[----:B------:R-:W-:-:S04]  /*1c590*/  LEA R16, P0, R2, R38, 0x1 ;  /* 0x0000002602107211 */ /* 0x000fc800078008ff */
[----:B------:R-:W-:-:S05]  /*1c5a0*/  LEA.HI.X R17, R2, R39, R3, 0x1, P0 ;  /* 0x0000002702117211 */ /* 0x000fca00000f0c03 */
[----:B-1----:R-:W2:Y:S01]  /*1c5b0*/  LD.E.128 R12, [R16.64] ;  /* 0x00000004100c7980 */ /* 0x002ea2000c101d00 */
[----:B------:R-:W-:Y:S02]  /*1c5c0*/  SHF.R.U64 R2, R30, 0x10, R31 ;  /* 0x000000101e027819 */ /* 0x000fe4000000121f */
[----:B------:R-:W-:Y:S02]  /*1c5d0*/  SHF.R.U32.HI R10, RZ, 0x10, R29 ;  /* 0x00000010ff0a7819 */ /* 0x000fe4000001161d */
[----:B------:R-:W-:Y:S02]  /*1c5e0*/  SHF.R.U32.HI R3, RZ, 0x10, R31 ;  /* 0x00000010ff037819 */ /* 0x000fe4000001161f */
[C---:B------:R-:W-:Y:S02]  /*1c5f0*/  PRMT R21, R85.reuse, 0x5432, R2 ;  /* 0x0000543255157816 */ /* 0x040fe40000000002 */
[----:B------:R-:W-:Y:S02]  /*1c600*/  PRMT R2, R84, 0x5410, R10 ;  /* 0x0000541054027816 */ /* 0x000fe4000000000a */
[----:B------:R-:W-:-:S02]  /*1c610*/  PRMT R3, R85, 0x5410, R3 ;  /* 0x0000541055037816 */ /* 0x000fc40000000003 */
[C---:B------:R-:W-:Y:S01]  /*1c620*/  LOP3.LUT R27, R2.reuse, 0xffff0000, RZ, 0xc0, !PT ;  /* 0xffff0000021b7812 */ /* 0x040fe200078ec0ff */
[----:B------:R-:W-:Y:S01]  /*1c630*/  IMAD.U32 R25, R2, 0x10000, RZ ;  /* 0x0001000002197824 */ /* 0x000fe200078e00ff */
[----:B------:R-:W-:Y:S01]  /*1c640*/  SHF.R.U64 R18, R28, 0x10, R29 ;  /* 0x000000101c127819 */ /* 0x000fe2000000121d */
[C---:B------:R-:W-:Y:S01]  /*1c650*/  IMAD.U32 R24, R3.reuse, 0x10000, RZ ;  /* 0x0001000003187824 */ /* 0x040fe200078e00ff */
[----:B------:R-:W-:Y:S02]  /*1c660*/  LOP3.LUT R26, R3, 0xffff0000, RZ, 0xc0, !PT ;  /* 0xffff0000031a7812 */ /* 0x000fe400078ec0ff */
[----:B------:R-:W-:Y:S02]  /*1c670*/  PRMT R18, R84, 0x5432, R18 ;  /* 0x0000543254127816 */ /* 0x000fe40000000012 */
[C---:B--2---:R-:W-:Y:S01]  /*1c680*/  LOP3.LUT R11, R14.reuse, 0xffff0000, RZ, 0xc0, !PT ;  /* 0xffff00000e0b7812 */ /* 0x044fe200078ec0ff */
[----:B------:R-:W-:Y:S01]  /*1c690*/  IMAD.U32 R20, R14, 0x10000, RZ ;  /* 0x000100000e147824 */ /* 0x000fe200078e00ff */
[C---:B------:R-:W-:Y:S01]  /*1c6a0*/  LOP3.LUT R14, R15.reuse, 0xffff0000, RZ, 0xc0, !PT ;  /* 0xffff00000f0e7812 */ /* 0x040fe200078ec0ff */
[----:B------:R-:W-:Y:S01]  /*1c6b0*/  IMAD.U32 R19, R15, 0x10000, RZ ;  /* 0x000100000f137824 */ /* 0x000fe200078e00ff */
[----:B------:R-:W-:Y:S01]  /*1c6c0*/  LOP3.LUT R3, R12, 0xffff0000, RZ, 0xc0, !PT ;  /* 0xffff00000c037812 */ /* 0x000fe200078ec0ff */
[----:B------:R-:W-:-:S02]  /*1c6d0*/  FMUL.FTZ R23, R11, R25 ;  /* 0x000000190b177220 */ /* 0x000fc40000410000 */
[-C--:B------:R-:W-:Y:S02]  /*1c6e0*/  FMUL.FTZ R15, R11, R24.reuse ;  /* 0x000000180b0f7220 */ /* 0x080fe40000410000 */
[----:B------:R-:W-:Y:S02]  /*1c6f0*/  FMUL.FTZ R11, R14, R27 ;  /* 0x0000001b0e0b7220 */ /* 0x000fe40000410000 */
[C---:B------:R-:W-:Y:S02]  /*1c700*/  FFMA.FTZ R24, R20.reuse, R24, -R23 ;  /* 0x0000001814187223 */ /* 0x040fe40000010817 */
[----:B------:R-:W-:Y:S02]  /*1c710*/  FFMA.FTZ R23, R20, R25, R15 ;  /* 0x0000001914177223 */ /* 0x000fe4000001000f */
[-C--:B------:R-:W-:Y:S02]  /*1c720*/  FMUL.FTZ R15, R14, R26.reuse ;  /* 0x0000001a0e0f7220 */ /* 0x080fe40000410000 */
[----:B------:R-:W-:-:S02]  /*1c730*/  FFMA.FTZ R20, R19, R26, -R11 ;  /* 0x0000001a13147223 */ /* 0x000fc4000001080b */
[----:B------:R-:W-:Y:S01]  /*1c740*/  IMAD.U32 R10, R12, 0x10000, RZ ;  /* 0x000100000c0a7824 */ /* 0x000fe200078e00ff */
[----:B------:R-:W-:Y:S01]  /*1c750*/  LOP3.LUT R12, R13, 0xffff0000, RZ, 0xc0, !PT ;  /* 0xffff00000d0c7812 */ /* 0x000fe200078ec0ff */
[C---:B------:R-:W-:Y:S01]  /*1c760*/  IMAD.U32 R26, R18.reuse, 0x10000, RZ ;  /* 0x00010000121a7824 */ /* 0x040fe200078e00ff */
[----:B------:R-:W-:Y:S01]  /*1c770*/  LOP3.LUT R18, R18, 0xffff0000, RZ, 0xc0, !PT ;  /* 0xffff000012127812 */ /* 0x000fe200078ec0ff */
[C---:B------:R-:W-:Y:S01]  /*1c780*/  IMAD.U32 R25, R21.reuse, 0x10000, RZ ;  /* 0x0001000015197824 */ /* 0x040fe200078e00ff */
[----:B------:R-:W-:Y:S01]  /*1c790*/  LOP3.LUT R21, R21, 0xffff0000, RZ, 0xc0, !PT ;  /* 0xffff000015157812 */ /* 0x000fe200078ec0ff */
[----:B------:R-:W-:Y:S02]  /*1c7a0*/  FMUL.FTZ R11, R3, R26 ;  /* 0x0000001a030b7220 */ /* 0x000fe40000410000 */
[----:B------:R-:W-:Y:S02]  /*1c7b0*/  IMAD.U32 R2, R13, 0x10000, RZ ;  /* 0x000100000d027824 */ /* 0x000fe400078e00ff */
[----:B------:R-:W-:-:S02]  /*1c7c0*/  FMUL.FTZ R3, R3, R25 ;  /* 0x0000001903037220 */ /* 0x000fc40000410000 */
[C---:B------:R-:W-:Y:S02]  /*1c7d0*/  FMUL.FTZ R14, R12.reuse, R18 ;  /* 0x000000120c0e7220 */ /* 0x040fe40000410000 */
[----:B------:R-:W-:Y:S02]  /*1c7e0*/  FMUL.FTZ R13, R12, R21 ;  /* 0x000000150c0d7220 */ /* 0x000fe40000410000 */
[C---:B------:R-:W-:Y:S02]  /*1c7f0*/  FFMA.FTZ R12, R10.reuse, R26, R3 ;  /* 0x0000001a0a0c7223 */ /* 0x040fe40000010003 */
[----:B------:R-:W-:Y:S02]  /*1c800*/  FFMA.FTZ R15, R19, R27, R15 ;  /* 0x0000001b130f7223 */ /* 0x000fe4000001000f */
[----:B------:R-:W-:Y:S02]  /*1c810*/  FFMA.FTZ R11, R10, R25, -R11 ;  /* 0x000000190a0b7223 */ /* 0x000fe4000001080b */
[C---:B------:R-:W-:Y:S01]  /*1c820*/  FFMA.FTZ R3, R2.reuse, R21, -R14 ;  /* 0x0000001502037223 */ /* 0x040fe2000001080e */
[----:B------:R-:W-:Y:S01]  /*1c830*/  F2FP.BF16.PACK_AB R14, R23, R24 ;  /* 0x00000018170e723e */ /* 0x000fe200000010ff */
[----:B------:R-:W-:Y:S01]  /*1c840*/  FFMA.FTZ R13, R2, R18, R13 ;  /* 0x00000012020d7223 */ /* 0x000fe2000001000d */
[----:B------:R-:W-:-:S02]  /*1c850*/  F2FP.BF16.PACK_AB R15, R15, R20 ;  /* 0x000000140f0f723e */ /* 0x000fc400000010ff */
[----:B------:R-:W-:Y:S02]  /*1c860*/  F2FP.BF16.PACK_AB R12, R12, R11 ;  /* 0x0000000b0c0c723e */ /* 0x000fe400000010ff */
[----:B------:R-:W-:-:S05]  /*1c870*/  F2FP.BF16.PACK_AB R13, R13, R3 ;  /* 0x000000030d0d723e */ /* 0x000fca00000010ff */
[----:B------:R1:W-:Y:S02]  /*1c880*/  ST.E.128 [R16.64], R12 ;  /* 0x0000000c10007985 */ /* 0x0003e4000c101d04 */
.L_x_536:
[----:B------:R-:W-:Y:S05]  /*1c890*/  BSYNC B0 ;  /* 0x0000000000007941 */ /* 0x000fea0003800000 */
.L_x_535:
[----:B------:R-:W-:Y:S01]  /*1c8a0*/  IADD3 R2, R22, 0x20, RZ ;  /* 0x0000002016027810 */ /* 0x000fe20007ffe0ff */
[----:B------:R-:W-:Y:S03]  /*1c8b0*/  BSSY B0, `(.L_x_537) ;  /* 0x0000031000007945 */ /* 0x000fe60003800000 */
[----:B------:R-:W-:-:S13]  /*1c8c0*/  ISETP.GE.AND P0, PT, R2, R36, PT ;  /* 0x000000240200720c */ /* 0x000fda0003f06270 */
[----:B------:R-:W-:Y:S05]  /*1c8d0*/  @P0 BRA `(.L_x_538) ;  /* 0x000002e000000947 */ /* 0x000fea0003800000 */
[----:B-1----:R-:W2:Y:S01]  /*1c8e0*/  LD.E.128 R12, [R44.64+0x4000] ;  /* 0x004000042c0c7980 */ /* 0x002ea2000c101d00 */
        /* <DEDUP_REMOVED lines=44> */
[----:B------:R1:W-:Y:S02]  /*1cbb0*/  ST.E.128 [R44.64+0x4000], R12 ;  /* 0x0040000c2c007985 */ /* 0x0003e4000c101d04 */
.L_x_538:
[----:B------:R-:W-:Y:S05]  /*1cbc0*/  BSYNC B0 ;  /* 0x0000000000007941 */ /* 0x000fea0003800000 */
.L_x_537:
[----:B------:R-:W-:Y:S01]  /*1cbd0*/  IADD3 R2, R22, 0x30, RZ ;  /* 0x0000003016027810 */ /* 0x000fe20007ffe0ff */
[----:B------:R-:W-:Y:S03]  /*1cbe0*/  BSSY B0, `(.L_x_539) ;  /* 0x0000036000007945 */ /* 0x000fe60003800000 */
[----:B------:R-:W-:-:S13]  /*1cbf0*/  ISETP.GE.AND P0, PT, R2, R36, PT ;  /* 0x000000240200720c */ /* 0x000fda0003f06270 */
[----:B------:R-:W-:Y:S05]  /*1cc00*/  @P0 BRA `(.L_x_540) ;  /* 0x0000033000000947 */ /* 0x000fea0003800000 */
[----:B------:R-:W-:-:S04]  /*1cc10*/  IADD3 R3, R37, 0x2000, RZ ;  /* 0x0000200025037810 */ /* 0x000fc80007ffe0ff */
[----:B------:R-:W-:-:S04]  /*1cc20*/  IADD3 R2, P0, R52, R3, RZ ;  /* 0x0000000334027210 */ /* 0x000fc80007f1e0ff */
[----:B------:R-:W-:Y:S02]  /*1cc30*/  LEA.HI.X.SX32 R3, R3, RZ, 0x1, P0 ;  /* 0x000000ff03037211 */ /* 0x000fe400000f0eff */
[----:B-1----:R-:W-:-:S04]  /*1cc40*/  LEA R16, P0, R2, R38, 0x1 ;  /* 0x0000002602107211 */ /* 0x002fc800078008ff */
[----:B------:R-:W-:-:S05]  /*1cc50*/  LEA.HI.X R17, R2, R39, R3, 0x1, P0 ;  /* 0x0000002702117211 */ /* 0x000fca00000f0c03 */
[----:B------:R-:W2:Y:S01]  /*1cc60*/  LD.E.128 R12, [R16.64] ;  /* 0x00000004100c7980 */ /* 0x000ea2000c101d00 */
        /* <DEDUP_REMOVED lines=45> */
.L_x_540:
[----:B------:R-:W-:Y:S05]  /*1cf40*/  BSYNC B0 ;  /* 0x0000000000007941 */ /* 0x000fea0003800000 */
.L_x_539:
        /* <DEDUP_REMOVED lines=50> */
.L_x_542:
[----:B------:R-:W-:Y:S05]  /*1d270*/  BSYNC B0 ;  /* 0x0000000000007941 */ /* 0x000fea0003800000 */
.L_x_541:
[----:B------:R-:W-:-:S04]  /*1d280*/  IADD3 R2, R22, 0x50, RZ ;  /* 0x0000005016027810 */ /* 0x000fc80007ffe0ff */
        /* <DEDUP_REMOVED lines=53> */
.L_x_532:
[----:B------:R-:W-:Y:S05]  /*1d5e0*/  BSYNC B1 ;  /* 0x0000000000017941 */ /* 0x000fea0003800000 */
.L_x_531:
[----:B------:R-:W-:Y:S01]  /*1d5f0*/  IADD3 R2, R73, 0x40, RZ ;  /* 0x0000004049027810 */ /* 0x000fe20007ffe0ff */
[----:B------:R-:W-:-:S03]  /*1d600*/  IMAD.MOV.U32 R3, RZ, RZ, 0x0 ;  /* 0x00000000ff037424 */ /* 0x000fc600078e00ff */
[----:B------:R-:W-:Y:S01]  /*1d610*/  ISETP.GE.AND P0, PT, R2, R53, PT ;  /* 0x000000350200720c */ /* 0x000fe20003f06270 */
[----:B------:R-:W-:-:S12]  /*1d620*/  IMAD.MOV.U32 R2, RZ, RZ, R112 ;  /* 0x000000ffff027224 */ /* 0x000fd800078e0070 */
[----:B------:R-:W-:Y:S05]  /*1d630*/  @P0 RET.REL.NODEC R2 `(_ZN7cutlass13device_kernelIN5flash19enable_sm80_to_sm89INS1_16FlashAttnFwdSm80INS1_25CollectiveMainloopFwdSm80ILi8ELi1ELb0EN4cute5tupleIJNS5_1CILi128EEENS7_ILi64EEENS7_ILi192EEEEEELi192ENS_10bfloat16_tEfNS_4arch4Sm80ELb0ELb1ELb1ELb1ELb1ELb1ELb1ELb0EEENS1_21CollectiveEpilogueFwdINS6_IJS8_SA_S9_EEENS6_IJNS7_ILi1EEESI_SI_EEESC_SE_Li256ELb1ELb1ELb0ELb0EEENS1_19SingleTileSchedulerILb1ELb0ELb1ELi128EEEEEEEEEvNT_6ParamsE) ;  /* 0xfffe29c002000950 */ /* 0x000fea0003c3ffff */
[----:B------:R-:W-:Y:S01]  /*1d640*/  ISETP.GE.AND P0, PT, R22, R36, PT ;  /* 0x000000241600720c */ /* 0x000fe20003f06270 */
[----:B------:R-:W-:-:S12]  /*1d650*/  BSSY B0, `(.L_x_543) ;  /* 0x0000030000007945 */ /* 0x000fd80003800000 */
        /* <DEDUP_REMOVED lines=47> */
.L_x_544:
[----:B------:R-:W-:Y:S05]  /*1d950*/  BSYNC B0 ;  /* 0x0000000000007941 */ /* 0x000fea0003800000 */
.L_x_543:
        /* <DEDUP_REMOVED lines=55> */
.L_x_546:
[----:B------:R-:W-:Y:S05]  /*1dcd0*/  BSYNC B0 ;  /* 0x0000000000007941 */ /* 0x000fea0003800000 */
.L_x_545:
        /* <DEDUP_REMOVED lines=50> */
.L_x_548:
[----:B------:R-:W-:Y:S05]  /*1e000*/  BSYNC B0 ;  /* 0x0000000000007941 */ /* 0x000fea0003800000 */
.L_x_547:
        /* <DEDUP_REMOVED lines=55> */
.L_x_550:
[----:B------:R-:W-:Y:S05]  /*1e380*/  BSYNC B0 ;  /* 0x0000000000007941 */ /* 0x000fea0003800000 */
.L_x_549:
        /* <DEDUP_REMOVED lines=50> */
.L_x_552:
[----:B------:R-:W-:Y:S05]  /*1e6b0*/  BSYNC B0 ;  /* 0x0000000000007941 */ /* 0x000fea0003800000 */
.L_x_551:
[----:B------:R-:W-:Y:S01]  /*1e6c0*/  IADD3 R2, R22, 0x50, RZ ;  /* 0x0000005016027810 */ /* 0x000fe20007ffe0ff */
[----:B------:R-:W-:-:S03]  /*1e6d0*/  IMAD.MOV.U32 R3, RZ, RZ, 0x0 ;  /* 0x00000000ff037424 */ /* 0x000fc600078e00ff */
[----:B------:R-:W-:Y:S01]  /*1e6e0*/  ISETP.GE.AND P0, PT, R2, R36, PT ;  /* 0x000000240200720c */ /* 0x000fe20003f06270 */
[----:B------:R-:W-:-:S12]  /*1e6f0*/  IMAD.MOV.U32 R2, RZ, RZ, R112 ;  /* 0x000000ffff027224 */ /* 0x000fd800078e0070 */
[----:B------:R-:W-:Y:S05]  /*1e700*/  @P0 RET.REL.NODEC R2 `(_ZN7cutlass13device_kernelIN5flash19enable_sm80_to_sm89INS1_16FlashAttnFwdSm80INS1_25CollectiveMainloopFwdSm80ILi8ELi1ELb0EN4cute5tupleIJNS5_1CILi128EEENS7_ILi64EEENS7_ILi192EEEEEELi192ENS_10bfloat16_tEfNS_4arch4Sm80ELb0ELb1ELb1ELb1ELb1ELb1ELb1ELb0EEENS1_21CollectiveEpilogueFwdINS6_IJS8_SA_S9_EEENS6_IJNS7_ILi1EEESI_SI_EEESC_SE_Li256ELb1ELb1ELb0ELb0EEENS1_19SingleTileSchedulerILb1ELb0ELb1ELi128EEEEEEEEEvNT_6ParamsE) ;  /* 0xfffe18f002000950 */ /* 0x000fea0003c3ffff */
        /* <DEDUP_REMOVED lines=23> */
[----:B------:R-:W-:Y:S01]  /*1e880*/  FMUL.FTZ R22, R11, R24 ;  /* 0x000000180b167220 */ /* 0x000fe20000410000 */
[----:B------:R-:W-:Y:S01]  /*1e890*/  SHF.L.U32 R2, R13, 0x10, RZ ;  /* 0x000000100d027819 */ /* 0x000fe200000006ff */
[----:B------:R-:W-:-:S02]  /*1e8a0*/  FMUL.FTZ R15, R11, R23 ;  /* 0x000000170b0f7220 */ /* 0x000fc40000410000 */
[----:B------:R-:W-:Y:S02]  /*1e8b0*/  FMUL.FTZ R11, R14, R26 ;  /* 0x0000001a0e0b7220 */ /* 0x000fe40000410000 */
[C---:B------:R-:W-:Y:S02]  /*1e8c0*/  FFMA.FTZ R23, R20.reuse, R23, -R22 ;  /* 0x0000001714177223 */ /* 0x040fe40000010816 */
[----:B------:R-:W-:Y:S02]  /*1e8d0*/  FFMA.FTZ R22, R20, R24, R15 ;  /* 0x0000001814167223 */ /* 0x000fe4000001000f */
[-C--:B------:R-:W-:Y:S02]  /*1e8e0*/  FMUL.FTZ R15, R14, R25.reuse ;  /* 0x000000190e0f7220 */ /* 0x080fe40000410000 */
[----:B------:R-:W-:Y:S02]  /*1e8f0*/  FFMA.FTZ R20, R19, R25, -R11 ;  /* 0x0000001913147223 */ /* 0x000fe4000001080b */
[----:B------:R-:W-:Y:S01]  /*1e900*/  IMAD.U32 R10, R12, 0x10000, RZ ;  /* 0x000100000c0a7824 */ /* 0x000fe200078e00ff */
[----:B------:R-:W-:Y:S01]  /*1e910*/  LOP3.LUT R12, R13, 0xffff0000, RZ, 0xc0, !PT ;  /* 0xffff00000d0c7812 */ /* 0x000fe200078ec0ff */
[C---:B------:R-:W-:Y:S01]  /*1e920*/  IMAD.U32 R25, R18.reuse, 0x10000, RZ ;  /* 0x0001000012197824 */ /* 0x040fe200078e00ff */
[----:B------:R-:W-:Y:S01]  /*1e930*/  LOP3.LUT R18, R18, 0xffff0000, RZ, 0xc0, !PT ;  /* 0xffff000012127812 */ /* 0x000fe200078ec0ff */
[C---:B------:R-:W-:Y:S01]  /*1e940*/  IMAD.U32 R24, R21.reuse, 0x10000, RZ ;  /* 0x0001000015187824 */ /* 0x040fe200078e00ff */
[----:B------:R-:W-:Y:S01]  /*1e950*/  LOP3.LUT R21, R21, 0xffff0000, RZ, 0xc0, !PT ;  /* 0xffff000015157812 */ /* 0x000fe200078ec0ff */
[----:B------:R-:W-:-:S02]  /*1e960*/  FMUL.FTZ R11, R3, R25 ;  /* 0x00000019030b7220 */ /* 0x000fc40000410000 */
[----:B------:R-:W-:Y:S02]  /*1e970*/  FMUL.FTZ R3, R3, R24 ;  /* 0x0000001803037220 */ /* 0x000fe40000410000 */
[C---:B------:R-:W-:Y:S02]  /*1e980*/  FMUL.FTZ R14, R12.reuse, R18 ;  /* 0x000000120c0e7220 */ /* 0x040fe40000410000 */
[----:B------:R-:W-:Y:S02]  /*1e990*/  FMUL.FTZ R13, R12, R21 ;  /* 0x000000150c0d7220 */ /* 0x000fe40000410000 */
[C---:B------:R-:W-:Y:S02]  /*1e9a0*/  FFMA.FTZ R12, R10.reuse, R25, R3 ;  /* 0x000000190a0c7223 */ /* 0x040fe40000010003 */
[----:B------:R-:W-:Y:S02]  /*1e9b0*/  FFMA.FTZ R15, R19, R26, R15 ;  /* 0x0000001a130f7223 */ /* 0x000fe4000001000f */
[----:B------:R-:W-:-:S02]  /*1e9c0*/  FFMA.FTZ R11, R10, R24, -R11 ;  /* 0x000000180a0b7223 */ /* 0x000fc4000001080b */
[----:B------:R-:W-:Y:S01]  /*1e9d0*/  FFMA.FTZ R3, R2, R21, -R14 ;  /* 0x0000001502037223 */ /* 0x000fe2000001080e */
[----:B------:R-:W-:Y:S01]  /*1e9e0*/  F2FP.BF16.PACK_AB R14, R22, R23 ;  /* 0x00000017160e723e */ /* 0x000fe200000010ff */
[----:B------:R-:W-:Y:S01]  /*1e9f0*/  FFMA.FTZ R13, R2, R18, R13 ;  /* 0x00000012020d7223 */ /* 0x000fe2000001000d */
[----:B------:R-:W-:Y:S02]  /*1ea00*/  F2FP.BF16.PACK_AB R15, R15, R20 ;  /* 0x000000140f0f723e */ /* 0x000fe400000010ff */
[----:B------:R-:W-:Y:S02]  /*1ea10*/  F2FP.BF16.PACK_AB R12, R12, R11 ;  /* 0x0000000b0c0c723e */ /* 0x000fe400000010ff */
[----:B------:R-:W-:Y:S01]  /*1ea20*/  F2FP.BF16.PACK_AB R13, R13, R3 ;  /* 0x000000030d0d723e */ /* 0x000fe200000010ff */
[----:B------:R-:W-:Y:S01]  /*1ea30*/  IMAD.MOV.U32 R3, RZ, RZ, 0x0 ;  /* 0x00000000ff037424 */ /* 0x000fe200078e00ff */
[----:B------:R-:W-:-:S03]  /*1ea40*/  MOV R2, R112 ;  /* 0x0000007000027202 */ /* 0x000fc60000000f00 */
[----:B------:R1:W-:Y:S01]  /*1ea50*/  ST.E.128 [R16.64], R12 ;  /* 0x0000000c10007985 */ /* 0x0003e2000c101d04 */
[----:B------:R-:W-:Y:S05]  /*1ea60*/  RET.REL.NODEC R2 `(_ZN7cutlass13device_kernelIN5flash19enable_sm80_to_sm89INS1_16FlashAttnFwdSm80INS1_25CollectiveMainloopFwdSm80ILi8ELi1ELb0EN4cute5tupleIJNS5_1CILi128EEENS7_ILi64EEENS7_ILi192EEEEEELi192ENS_10bfloat16_tEfNS_4arch4Sm80ELb0ELb1ELb1ELb1ELb1ELb1ELb1ELb0EEENS1_21CollectiveEpilogueFwdINS6_IJS8_SA_S9_EEENS6_IJNS7_ILi1EEESI_SI_EEESC_SE_Li256ELb1ELb1ELb0ELb0EEENS1_19SingleTileSchedulerILb1ELb0ELb1ELi128EEEEEEEEEvNT_6ParamsE) ;  /* 0xfffe159002007950 */ /* 0x000fea0003c3ffff */
.L_x_521:
[----:B-----5:R-:W-:Y:S01]  /*1ea70*/  ISETP.NE.AND P0, PT, R28, 0x1, PT ;  /* 0x000000011c00780c */ /* 0x020fe20003f05270 */
[----:B------:R-:W-:-:S12]  /*1ea80*/  BSSY B0, `(.L_x_553) ;  /* 0x0000006000007945 */ /* 0x000fd80003800000 */
[----:B------:R-:W-:Y:S05]  /*1ea90*/  @!P0 BRA `(.L_x_554) ;  /* 0x0000004000008947 */ /* 0x000fea0003800000 */
[----:B------:R1:W2:Y:S04]  /*1eaa0*/  LD.E R3, [R10.64+0x168] ;  /* 0x000168040a037980 */ /* 0x0002a8000c101900 */
[----:B-1----:R-:W3:Y:S01]  /*1eab0*/  LD.E R10, [R10.64+0x16c] ;  /* 0x00016c040a0a7980 */ /* 0x002ee2000c101900 */
[----:B--2---:R-:W-:-:S05]  /*1eac0*/  IMAD.HI.U32 R2, R2, R3, RZ ;  /* 0x0000000302027227 */ /* 0x004fca00078e00ff */
[----:B---3--:R-:W-:Y:S02]  /*1ead0*/  SHF.R.U32.HI R2, RZ, R10, R2 ;  /* 0x0000000aff027219 */ /* 0x008fe40000011602 */
.L_x_554:
[----:B------:R-:W-:Y:S05]  /*1eae0*/  BSYNC B0 ;  /* 0x0000000000007941 */ /* 0x000fea0003800000 */
.L_x_553:
[----:B------:R-:W-:Y:S01]  /*1eaf0*/  MOV R10, R26 ;  /* 0x0000001a000a7202 */ /* 0x000fe20000000f00 */
[----:B------:R-:W-:Y:S01]  /*1eb00*/  IMAD.MOV.U32 R16, RZ, RZ, R20 ;  /* 0x000000ffff107224 */ /* 0x000fe200078e0014 */
[----:B------:R-:W-:Y:S01]  /*1eb10*/  MOV R11, R19 ;  /* 0x00000013000b7202 */ /* 0x000fe20000000f00 */
[-C--:B------:R-:W-:Y:S01]  /*1eb20*/  IMAD R15, R15, R2.reuse, RZ ;  /* 0x000000020f0f7224 */ /* 0x080fe200078e02ff */
[----:B------:R-:W-:Y:S01]  /*1eb30*/  SHF.R.S32.HI R18, RZ, 0x1f, R2 ;  /* 0x0000001fff127819 */ /* 0x000fe20000011402 */
[-C--:B------:R-:W-:Y:S02]  /*1eb40*/  IMAD R13, R13, R2.reuse, RZ ;  /* 0x000000020d0d7224 */ /* 0x080fe400078e02ff */
[----:B------:R-:W-:-:S04]  /*1eb50*/  IMAD.WIDE.U32 R10, R14, R2, R10 ;  /* 0x000000020e0a7225 */ /* 0x000fc800078e000a */
[----:B------:R-:W-:Y:S01]  /*1eb60*/  IMAD.WIDE.U32 R2, R12, R2, R16 ;  /* 0x000000020c027225 */ /* 0x000fe200078e0010 */
[----:B------:R-:W-:-:S03]  /*1eb70*/  LEA R32, P1, R10, R24, 0x1 ;  /* 0x000000180a207211 */ /* 0x000fc600078208ff */
[----:B------:R-:W-:Y:S01]  /*1eb80*/  IMAD R14, R14, R18, R15 ;  /* 0x000000120e0e7224 */ /* 0x000fe200078e020f */
[----:B------:R-:W-:Y:S01]  /*1eb90*/  LEA R33, P0, R2, R22, 0x1 ;  /* 0x0000001602217211 */ /* 0x000fe200078008ff */
[----:B------:R-:W-:-:S03]  /*1eba0*/  IMAD R12, R12, R18, R13 ;  /* 0x000000120c0c7224 */ /* 0x000fc600078e020d */
[----:B------:R-:W-:Y:S01]  /*1ebb0*/  IADD3 R11, R11, R14, RZ ;  /* 0x0000000e0b0b7210 */ /* 0x000fe20007ffe0ff */
[----:B------:R-:W-:-:S03]  /*1ebc0*/  IMAD.IADD R3, R3, 0x1, R12 ;  /* 0x0000000103037824 */ /* 0x000fc600078e020c */
[----:B------:R-:W-:Y:S02]  /*1ebd0*/  LEA.HI.X R30, R10, R25, R11, 0x1, P1 ;  /* 0x000000190a1e7211 */ /* 0x000fe400008f0c0b */
[----:B------:R-:W-:Y:S01]  /*1ebe0*/  LEA.HI.X R29, R2, R23, R3, 0x1, P0 ;  /* 0x00000017021d7211 */ /* 0x000fe200000f0c03 */
[----:B------:R-:W-:Y:S05]  /*1ebf0*/  BRA.DIV ~URZ, `(.L_x_555) ;  /* 0x00003e127f007947 */ /* 0x000fea000b800000 */
[----:B------:R1:W2:Y:S02]  /*1ec00*/  SHFL.IDX PT, R11, R30, RZ, 0x1c1f ;  /* 0x001c1fff1e0b7589 */ /* 0x0002a400000e0000 */
.L_x_575:
[----:B------:R-:W-:Y:S05]  /*1ec10*/  BRA.DIV ~URZ, `(.L_x_556) ;  /* 0x00003e727f007947 */ /* 0x000fea000b800000 */
[----:B------:R3:W4:Y:S04]  /*1ec20*/  SHFL.IDX PT, R10, R32, RZ, 0x1c1f ;  /* 0x001c1fff200a7589 */ /* 0x00072800000e0000 */
[----:B------:R3:W1:Y:S04]  /*1ec30*/  SHFL.IDX PT, R12, R29, RZ, 0x1c1f ;  /* 0x001c1fff1d0c7589 */ /* 0x00066800000e0000 */
[----:B------:R3:W2:Y:S02]  /*1ec40*/  SHFL.IDX PT, R2, R33, RZ, 0x1c1f ;  /* 0x001c1fff21027589 */ /* 0x0006a400000e0000 */
.L_x_576:
[----:B------:R-:W-:Y:S01]  /*1ec50*/  IMAD R28, R31, R28, RZ ;  /* 0x0000001c1f1c7224 */ /* 0x000fe200078e02ff */
[----:B------:R-:W-:Y:S01]  /*1ec60*/  BSSY B0, `(.L_x_557) ;  /* 0x0000034000007945 */ /* 0x000fe20003800000 */
[----:B------:R-:W-:Y:S01]  /*1ec70*/  CS2R R90, SRZ ;  /* 0x00000000005a7805 */ /* 0x000fe2000001ff00 */
        /* <DEDUP_REMOVED lines=13> */
[----:B-1----:R-:W-:-:S02]  /*1ed50*/  MOV R3, R12 ;  /* 0x0000000c00037202 */ /* 0x002fc40000000f00 */
[----:B------:R-:W-:Y:S05]  /*1ed60*/  @P0 BRA `(.L_x_558) ;  /* 0x0000023000000947 */ /* 0x000fea0003800000 */
[C---:B------:R-:W-:Y:S01]  /*1ed70*/  IADD3 R16, R72.reuse, 0x20, RZ ;  /* 0x0000002048107810 */ /* 0x040fe20007ffe0ff */
[----:B------:R-:W-:Y:S01]  /*1ed80*/  CS2R R22, SRZ ;  /* 0x0000000000167805 */ /* 0x000fe2000001ff00 */
[C---:B------:R-:W-:Y:S01]  /*1ed90*/  IADD3 R17, R72.reuse, 0x40, RZ ;  /* 0x0000004048117810 */ /* 0x040fe20007ffe0ff */
[----:B------:R-:W-:Y:S01]  /*1eda0*/  CS2R R20, SRZ ;  /* 0x0000000000147805 */ /* 0x000fe2000001ff00 */
[-C--:B------:R-:W-:Y:S02]  /*1edb0*/  ISETP.GE.AND P2, PT, R72, R36.reuse, PT ;  /* 0x000000244800720c */ /* 0x080fe40003f46270 */
[-C--:B------:R-:W-:Y:S02]  /*1edc0*/  ISETP.GE.AND P1, PT, R16, R36.reuse, PT ;  /* 0x000000241000720c */ /* 0x080fe40003f26270 */
[----:B------:R-:W-:-:S09]  /*1edd0*/  ISETP.GE.AND P0, PT, R17, R36, PT ;  /* 0x000000241100720c */ /* 0x000fd20003f06270 */
[----:B--2-4-:R-:W-:Y:S02]  /*1ede0*/  @!P2 IMAD.WIDE R12, R72, 0x2, R10 ;  /* 0x00000002480ca825 */ /* 0x014fe400078e020a */
[----:B------:R-:W-:Y:S02]  /*1edf0*/  @!P1 SHF.R.S32.HI R14, RZ, 0x1f, R16 ;  /* 0x0000001fff0e9819 */ /* 0x000fe40000011410 */
[----:B------:R-:W-:Y:S01]  /*1ee00*/  @!P0 SHF.R.S32.HI R15, RZ, 0x1f, R17 ;  /* 0x0000001fff0f8819 */ /* 0x000fe20000011411 */
[----:B------:R1:W5:Y:S01]  /*1ee10*/  @!P2 LD.E.128 R20, [R12.64] ;  /* 0x000000040c14a980 */ /* 0x000362000c101d00 */
        /* <DEDUP_REMOVED lines=10> */
[----:B-1----:R-:W-:-:S02]  /*1eec0*/  @!P1 LEA.HI R13, R14, R16, RZ, 0x3 ;  /* 0x000000100e0d9211 */ /* 0x002fc400078f18ff */
[----:B------:R-:W-:Y:S02]  /*1eed0*/  @!P0 LEA.HI R12, R15, R17, RZ, 0x3 ;  /* 0x000000110f0c8211 */ /* 0x000fe400078f18ff */
[----:B------:R-:W-:Y:S02]  /*1eee0*/  @!P1 LOP3.LUT R13, R13, 0xfffffff8, RZ, 0xc0, !PT ;  /* 0xfffffff80d0d9812 */ /* 0x000fe400078ec0ff */
[----:B------:R-:W-:-:S03]  /*1eef0*/  @!P0 LOP3.LUT R12, R12, 0xfffffff8, RZ, 0xc0, !PT ;  /* 0xfffffff80c0c8812 */ /* 0x000fc600078ec0ff */
[----:B------:R-:W-:-:S04]  /*1ef00*/  @!P1 IMAD.WIDE R18, R13, 0x2, R10 ;  /* 0x000000020d129825 */ /* 0x000fc800078e020a */
[C---:B------:R-:W-:Y:S01]  /*1ef10*/  @!P0 IMAD.WIDE R16, R12.reuse, 0x2, R10 ;  /* 0x000000020c108825 */ /* 0x040fe200078e020a */
[----:B------:R1:W5:Y:S03]  /*1ef20*/  @!P1 LD.E.128 R44, [R18.64] ;  /* 0x00000004122c9980 */ /* 0x000366000c101d00 */
[--C-:B------:R-:W-:Y:S01]  /*1ef30*/  @!P1 IMAD.WIDE R14, R13, 0x2, R2.reuse ;  /* 0x000000020d0e9825 */ /* 0x100fe200078e0202 */
[----:B------:R1:W5:Y:S03]  /*1ef40*/  @!P0 LD.E.128 R56, [R16.64] ;  /* 0x0000000410388980 */ /* 0x000366000c101d00 */
[--C-:B------:R-:W-:Y:S01]  /*1ef50*/  @!P0 IMAD.WIDE R10, R12, 0x2, R2.reuse ;  /* 0x000000020c0a8825 */ /* 0x100fe200078e0202 */
[----:B------:R1:W5:Y:S03]  /*1ef60*/  @!P1 LD.E.128 R48, [R14.64] ;  /* 0x000000040e309980 */ /* 0x000366000c101d00 */
[----:B------:R-:W-:Y:S01]  /*1ef70*/  @!P2 IMAD.WIDE R2, R72, 0x2, R2 ;  /* 0x000000024802a825 */ /* 0x000fe200078e0202 */
[----:B------:R1:W5:Y:S04]  /*1ef80*/  @!P0 LD.E.128 R60, [R10.64] ;  /* 0x000000040a3c8980 */ /* 0x000368000c101d00 */
[----:B------:R1:W5:Y:S02]  /*1ef90*/  @!P2 LD.E.128 R24, [R2.64] ;  /* 0x000000040218a980 */ /* 0x000364000c101d00 */
.L_x_558:
[----:B------:R-:W-:Y:S05]  /*1efa0*/  BSYNC B0 ;  /* 0x0000000000007941 */ /* 0x000fea0003800000 */
.L_x_557:
[----:B-12--5:R-:W-:Y:S01]  /*1efb0*/  IMAD.MOV.U32 R11, RZ, RZ, R58 ;  /* 0x000000ffff0b7224 */ /* 0x026fe200078e003a */
        /* <DEDUP_REMOVED lines=40> */
.L_x_577:
        /* <DEDUP_REMOVED lines=37> */
[----:B--2---:R-:W-:-:S02]  /*1f490*/  @!P1 LEA.HI R13, R14, R16, RZ, 0x3 ;  /* 0x000000100e0d9211 */ /* 0x004fc400078f18ff */
[----:B------:R-:W-:Y:S02]  /*1f4a0*/  @!P0 LEA.HI R12, R15, R17, RZ, 0x3 ;  /* 0x000000110f0c8211 */ /* 0x000fe400078f18ff */
[----:B------:R-:W-:Y:S02]  /*1f4b0*/  @!P1 LOP3.LUT R13, R13, 0xfffffff8, RZ, 0xc0, !PT ;  /* 0xfffffff80d0d9812 */ /* 0x000fe400078ec0ff */
[----:B------:R-:W-:-:S03]  /*1f4c0*/  @!P0 LOP3.LUT R12, R12, 0xfffffff8, RZ, 0xc0, !PT ;  /* 0xfffffff80c0c8812 */ /* 0x000fc600078ec0ff */
[----:B------:R-:W-:-:S04]  /*1f4d0*/  @!P1 IMAD.WIDE R18, R13, 0x2, R10 ;  /* 0x000000020d129825 */ /* 0x000fc800078e020a */
[C---:B------:R-:W-:Y:S01]  /*1f4e0*/  @!P0 IMAD.WIDE R16, R12.reuse, 0x2, R10 ;  /* 0x000000020c108825 */ /* 0x040fe200078e020a */
[----:B------:R2:W5:Y:S03]  /*1f4f0*/  @!P1 LD.E.128 R76, [R18.64] ;  /* 0x00000004124c9980 */ /* 0x000566000c101d00 */
[--C-:B-1----:R-:W-:Y:S01]  /*1f500*/  @!P1 IMAD.WIDE R14, R13, 0x2, R2.reuse ;  /* 0x000000020d0e9825 */ /* 0x102fe200078e0202 */
[----:B------:R2:W5:Y:S03]  /*1f510*/  @!P0 LD.E.128 R88, [R16.64] ;  /* 0x0000000410588980 */ /* 0x000566000c101d00 */
[--C-:B------:R-:W-:Y:S01]  /*1f520*/  @!P0 IMAD.WIDE R10, R12, 0x2, R2.reuse ;  /* 0x000000020c0a8825 */ /* 0x100fe200078e0202 */
[----:B------:R2:W5:Y:S03]  /*1f530*/  @!P1 LD.E.128 R80, [R14.64] ;  /* 0x000000040e509980 */ /* 0x000566000c101d00 */
[----:B------:R-:W-:Y:S01]  /*1f540*/  @!P2 IMAD.WIDE R2, R72, 0x2, R2 ;  /* 0x000000024802a825 */ /* 0x000fe200078e0202 */
[----:B------:R2:W5:Y:S04]  /*1f550*/  @!P0 LD.E.128 R84, [R10.64] ;  /* 0x000000040a548980 */ /* 0x000568000c101d00 */
[----:B------:R2:W5:Y:S02]  /*1f560*/  @!P2 LD.E.128 R64, [R2.64] ;  /* 0x000000040240a980 */ /* 0x000564000c101d00 */
.L_x_561:
[----:B------:R-:W-:Y:S05]  /*1f570*/  BSYNC B0 ;  /* 0x0000000000007941 */ /* 0x000fea0003800000 */
.L_x_560:
[----:B-12---:R-:W2:Y:S01]  /*1f580*/  LDL.64 R2, [R37+0x20] ;  /* 0x0000200025027983 */ /* 0x006ea20000100a00 */
[----:B------:R-:W-:-:S04]  /*1f590*/  DEPBAR.LE SB0, 0x1 ;  /* 0x000080400000791a */ /* 0x000fc80000000000 */
[----:B----4-:R-:W3:Y:S01]  /*1f5a0*/  LDL.64 R10, [R37+0x28] ;  /* 0x00002800250a7983 */ /* 0x010ee20000100a00 */
[----:B------:R-:W-:Y:S03]  /*1f5b0*/  WARPSYNC 0xffffffff ;  /* 0xffffffff00007948 */ /* 0x000fe60003800000 */
[----:B------:R-:W-:Y:S06]  /*1f5c0*/  BAR.SYNC.DEFER_BLOCKING 0x0 ;  /* 0x0000000000007b1d */ /* 0x000fec0000010000 */
[----:B--2---:R1:W2:Y:S04]  /*1f5d0*/  LD.E R12, [R2.64] ;  /* 0x00000004020c7980 */ /* 0x0042a8000c101900 */
[----:B---3--:R3:W5:Y:S01]  /*1f5e0*/  LD.E.64 R54, [R10.64] ;  /* 0x000000040a367980 */ /* 0x008762000c101b00 */
[----:B------:R-:W-:Y:S01]  /*1f5f0*/  BSSY B1, `(.L_x_562) ;  /* 0x0000192000017945 */ /* 0x000fe20003800000 */
[----:B-1---5:R-:W-:Y:S01]  /*1f600*/  IMAD.MOV.U32 R3, RZ, RZ, R88 ;  /* 0x000000ffff037224 */ /* 0x022fe200078e0058 */
[----:B------:R-:W-:Y:S01]  /*1f610*/  MOV R2, R89 ;  /* 0x0000005900027202 */ /* 0x000fe20000000f00 */
[----:B---3--:R-:W-:-:S03]  /*1f620*/  IMAD.MOV.U32 R11, RZ, RZ, R90 ;  /* 0x000000ffff0b7224 */ /* 0x008fc600078e005a */
        /* <DEDUP_REMOVED lines=13> */
[----:B------:R-:W-:Y:S02]  /*1f700*/  IMAD.MOV.U32 R10, RZ, RZ, R71 ;  /* 0x000000ffff0a7224 */ /* 0x000fe400078e0047 */
[----:B------:R-:W-:Y:S02]  /*1f710*/  IMAD.MOV.U32 R3, RZ, RZ, R84 ;  /* 0x000000ffff037224 */ /* 0x000fe400078e0054 */
[----:B------:R-:W-:Y:S01]  /*1f720*/  IMAD.MOV.U32 R2, RZ, RZ, R85 ;  /* 0x000000ffff027224 */ /* 0x000fe200078e0055 */
[----:B------:R-:W-:Y:S01]  /*1f730*/  PRMT R103, R10, 0x5410, R11 ;  /* 0x000054100a677816 */ /* 0x000fe2000000000b */
[----:B------:R-:W-:Y:S01]  /*1f740*/  IMAD.MOV.U32 R11, RZ, RZ, R86 ;  /* 0x000000ffff0b7224 */ /* 0x000fe200078e0056 */
[----:B------:R-:W-:-:S02]  /*1f750*/  MOV R10, R87 ;  /* 0x00000057000a7202 */ /* 0x000fc40000000f00 */
[----:B------:R-:W-:Y:S01]  /*1f760*/  PRMT R108, R2, 0x5410, R3 ;  /* 0x00005410026c7816 */ /* 0x000fe20000000003 */
[----:B------:R-:W-:Y:S01]  /*1f770*/  IMAD.MOV.U32 R3, RZ, RZ, R80 ;  /* 0x000000ffff037224 */ /* 0x000fe200078e0050 */
[----:B------:R-:W-:Y:S01]  /*1f780*/  PRMT R109, R10, 0x5410, R11 ;  /* 0x000054100a6d7816 */ /* 0x000fe2000000000b */
[----:B------:R-:W-:Y:S01]  /*1f790*/  IMAD.MOV.U32 R10, RZ, RZ, R83 ;  /* 0x000000ffff0a7224 */ /* 0x000fe200078e0053 */
[----:B------:R-:W-:-:S04]  /*1f7a0*/  MOV R2, R82 ;  /* 0x0000005200027202 */ /* 0x000fc80000000f00 */
[----:B------:R-:W-:Y:S01]  /*1f7b0*/  PRMT R105, R10, 0x5410, R2 ;  /* 0x000054100a697816 */ /* 0x000fe20000000002 */
[----:B------:R-:W-:Y:S01]  /*1f7c0*/  IMAD.MOV.U32 R10, RZ, RZ, R67 ;  /* 0x000000ffff0a7224 */ /* 0x000fe200078e0043 */
[----:B------:R-:W-:-:S04]  /*1f7d0*/  MOV R2, R81 ;  /* 0x0000005100027202 */ /* 0x000fc80000000f00 */
[----:B------:R-:W-:Y:S01]  /*1f7e0*/  PRMT R104, R2, 0x5410, R3 ;  /* 0x0000541002687816 */ /* 0x000fe20000000003 */
[----:B------:R-:W-:Y:S01]  /*1f7f0*/  IMAD.MOV.U32 R2, RZ, RZ, R65 ;  /* 0x000000ffff027224 */ /* 0x000fe200078e0041 */
[----:B------:R-:W-:-:S04]  /*1f800*/  MOV R3, R64 ;  /* 0x0000004000037202 */ /* 0x000fc80000000f00 */
[----:B------:R-:W-:Y:S01]  /*1f810*/  PRMT R100, R2, 0x5410, R3 ;  /* 0x0000541002647816 */ /* 0x000fe20000000003 */
[----:B--2---:R-:W-:-:S05]  /*1f820*/  IMAD R11, R12, -0x80, R28 ;  /* 0xffffff800c0b7824 */ /* 0x004fca00078e021c */
[----:B------:R-:W-:Y:S01]  /*1f830*/  IMNMX R74, R11, 0x80, PT ;  /* 0x000000800b4a7817 */ /* 0x000fe20003800200 */
[----:B------:R-:W-:-:S03]  /*1f840*/  IMAD.MOV.U32 R11, RZ, RZ, R66 ;  /* 0x000000ffff0b7224 */ /* 0x000fc600078e0042 */
[----:B------:R-:W-:Y:S02]  /*1f850*/  ISETP.GE.AND P0, PT, R73, R74, PT ;  /* 0x0000004a4900720c */ /* 0x000fe40003f06270 */
[----:B------:R-:W-:-:S11]  /*1f860*/  PRMT R101, R10, 0x5410, R11 ;  /* 0x000054100a657816 */ /* 0x000fd6000000000b */
[----:B------:R-:W-:Y:S05]  /*1f870*/  @P0 BRA `(.L_x_563) ;  /* 0x0000169000000947 */ /* 0x000fea0003800000 */
[----:B------:R-:W-:Y:S01]  /*1f880*/  ISETP.GE.AND P0, PT, R72, R36, PT ;  /* 0x000000244800720c */ /* 0x000fe20003f06270 */
[----:B------:R-:W-:-:S12]  /*1f890*/  BSSY B0, `(.L_x_564) ;  /* 0x0000071000007945 */ /* 0x000fd80003800000 */
[----:B------:R-:W-:Y:S05]  /*1f8a0*/  @P0 BRA `(.L_x_565) ;  /* 0x000006f000000947 */ /* 0x000fea0003800000 */
[----:B------:R-:W-:Y:S01]  /*1f8b0*/  LEA.HI R11, R36, R53, RZ, 0x1d ;  /* 0x00000035240b7211 */ /* 0x000fe200078fe8ff */
[----:B------:R-:W-:Y:S01]  /*1f8c0*/  IMAD.SHL.U32 R2, R73, 0x40, RZ ;  /* 0x0000004049027824 */ /* 0x000fe200078e00ff */
[----:B------:R-:W-:Y:S02]  /*1f8d0*/  LEA.HI R3, R34, R52, RZ, 0x5 ;  /* 0x0000003422037211 */ /* 0x000fe400078f28ff */
[----:B------:R-:W-:Y:S01]  /*1f8e0*/  SHF.R.S32.HI R14, RZ, 0x1f, R11 ;  /* 0x0000001fff0e7819 */ /* 0x000fe2000001140b */
[----:B------:R-:W-:Y:S01]  /*1f8f0*/  IMAD.SHL.U32 R12, R11, 0x8, RZ ;  /* 0x000000080b0c7824 */ /* 0x000fe200078e00ff */
[----:B------:R-:W-:Y:S01]  /*1f900*/  LOP3.LUT R2, R2, 0x1c0, RZ, 0xc0, !PT ;  /* 0x000001c002027812 */ /* 0x000fe200078ec0ff */
[----:B------:R-:W-:Y:S01]  /*1f910*/  IMAD.SHL.U32 R3, R3, 0x10, RZ ;  /* 0x0000001003037824 */ /* 0x000fe200078e00ff */
[----:B------:R-:W-:Y:S02]  /*1f920*/  LEA.HI R11, R14, R11, RZ, 0x3 ;  /* 0x0000000b0e0b7211 */ /* 0x000fe400078f18ff */
[----:B------:R-:W-:-:S02]  /*1f930*/  LOP3.LUT R13, R2, 0x38, R72, 0xf8, !PT ;  /* 0x00000038020d7812 */ /* 0x000fc400078ef848 */
[----:B------:R-:W-:Y:S01]  /*1f940*/  SHF.R.U32.HI R10, RZ, 0x3, R2 ;  /* 0x00000003ff0a7819 */ /* 0x000fe20000011602 */
[----:B------:R-:W-:Y:S01]  /*1f950*/  IMAD.SHL.U32 R11, R11, 0x400, RZ ;  /* 0x000004000b0b7824 */ /* 0x000fe200078e00ff */
[----:B------:R-:W-:Y:S02]  /*1f960*/  LOP3.LUT R3, R3, 0xfffffe00, RZ, 0xc0, !PT ;  /* 0xfffffe0003037812 */ /* 0x000fe400078ec0ff */
[----:B------:R-:W-:Y:S02]  /*1f970*/  LOP3.LUT R2, R2, 0x38, R12, 0xf8, !PT ;  /* 0x0000003802027812 */ /* 0x000fe400078ef80c */
[----:B------:R-:W-:Y:S02]  /*1f980*/  LOP3.LUT R13, R3, R13, R10, 0xf6, !PT ;  /* 0x0000000d030d7212 */ /* 0x000fe400078ef60a */
[----:B------:R-:W-:Y:S02]  /*1f990*/  LOP3.LUT R2, R2, R10, RZ, 0x3c, !PT ;  /* 0x0000000a02027212 */ /* 0x000fe400078e3cff */
[----:B------:R-:W-:Y:S01]  /*1f9a0*/  LOP3.LUT R10, R11, 0xffffe000, RZ, 0xc0, !PT ;  /* 0xffffe0000b0a7812 */ /* 0x000fe200078ec0ff */
[----:B------:R-:W-:-:S03]  /*1f9b0*/  IMAD.WIDE.U32 R40, R13, 0x2, R54 ;  /* 0x000000020d287825 */ /* 0x000fc600078e0036 */
[----:B------:R-:W-:Y:S02]  /*1f9c0*/  IADD3 R2, R2, R10, R3 ;  /* 0x0000000a02027210 */ /* 0x000fe40007ffe003 */
[----:B------:R-:W2:Y:S03]  /*1f9d0*/  LD.E.128 R16, [R40.64] ;  /* 0x0000000428107980 */ /* 0x000ea6000c101d00 */
[----:B------:R-:W-:-:S05]  /*1f9e0*/  IMAD.WIDE.U32 R38, R2, 0x2, R54 ;  /* 0x0000000202267825 */ /* 0x000fca00078e0036 */
[----:B------:R-:W3:Y:S01]  /*1f9f0*/  LD.E.128 R12, [R38.64] ;  /* 0x00000004260c7980 */ /* 0x000ee2000c101d00 */
[----:B------:R-:W-:Y:S02]  /*1fa00*/  SHF.R.U64 R2, R20, 0x10, R21 ;  /* 0x0000001014027819 */ /* 0x000fe40000001215 */
[----:B------:R-:W-:Y:S02]  /*1fa10*/  SHF.R.U64 R20, R24, 0x10, R25 ;  /* 0x0000001018147819 */ /* 0x000fe40000001219 */
[----:B------:R-:W-:Y:S02]  /*1fa20*/  SHF.R.U32.HI R3, RZ, 0x10, R21 ;  /* 0x00000010ff037819 */ /* 0x000fe40000011615 */
[----:B------:R-:W-:Y:S02]  /*1fa30*/  PRMT R29, R35, 0x5432, R20 ;  /* 0x00005432231d7816 */ /* 0x000fe40000000014 */
[----:B------:R-:W-:Y:S02]  /*1fa40*/  SHF.R.U64 R21, R26, 0x10, R27 ;  /* 0x000000101a157819 */ /* 0x000fe4000000121b */
[----:B------:R-:W-:-:S02]  /*1fa50*/  SHF.R.U64 R10, R22, 0x10, R23 ;  /* 0x00000010160a7819 */ /* 0x000fc40000001217 */
[----:B------:R-:W-:Y:S02]  /*1fa60*/  SHF.R.U32.HI R11, RZ, 0x10, R23 ;  /* 0x00000010ff0b7819 */ /* 0x000fe40000011617 */
[----:B------:R-:W-:Y:S02]  /*1fa70*/  SHF.R.U32.HI R23, RZ, 0x10, R25 ;  /* 0x00000010ff177819 */ /* 0x000fe40000011619 */
[----:B------:R-:W-:Y:S02]  /*1fa80*/  SHF.R.U32.HI R22, RZ, 0x10, R27 ;  /* 0x00000010ff167819 */ /* 0x000fe4000001161b */
[----:B------:R-:W-:Y:S02]  /*1fa90*/  PRMT R34, R31, 0x5432, R2 ;  /* 0x000054321f227816 */ /* 0x000fe40000000002 */
[----:B------:R-:W-:Y:S02]  /*1faa0*/  SHF.L.U32 R37, R29, 0x10, RZ ;  /* 0x000000101d257819 */ /* 0x000fe400000006ff */
[----:B------:R-:W-:-:S02]  /*1fab0*/  PRMT R28, R42, 0x5432, R21 ;  /* 0x000054322a1c7816 */ /* 0x000fc40000000015 */
[----:B------:R-:W-:Y:S01]  /*1fac0*/  PRMT R23, R35, 0x5410, R23 ;  /* 0x0000541023177816 */ /* 0x000fe20000000017 */
[----:B------:R-:W-:Y:S01]  /*1fad0*/  IMAD.U32 R35, R34, 0x10000, RZ ;  /* 0x0001000022237824 */ /* 0x000fe200078e00ff */
[----:B------:R-:W-:Y:S02]  /*1fae0*/  PRMT R27, R42, 0x5410, R22 ;  /* 0x000054102a1b7816 */ /* 0x000fe40000000016 */
[----:B------:R-:W-:Y:S02]  /*1faf0*/  LOP3.LUT R42, R29, 0xffff0000, RZ, 0xc0, !PT ;  /* 0xffff00001d2a7812 */ /* 0x000fe400078ec0ff */
[----:B------:R-:W-:Y:S02]  /*1fb00*/  PRMT R32, R31, 0x5410, R3 ;  /* 0x000054101f207816 */ /* 0x000fe40000000003 */
[C---:B------:R-:W-:Y:S02]  /*1fb10*/  PRMT R33, R43.reuse, 0x5432, R10 ;  /* 0x000054322b217816 */ /* 0x040fe4000000000a */
[----:B------:R-:W-:-:S02]  /*1fb20*/  PRMT R31, R43, 0x5410, R11 ;  /* 0x000054102b1f7816 */ /* 0x000fc4000000000b */
[----:B------:R-:W-:Y:S01]  /*1fb30*/  LOP3.LUT R29, R34, 0xffff0000, RZ, 0xc0, !PT ;  /* 0xffff0000221d7812 */ /* 0x000fe200078ec0ff */
[----:B------:R-:W-:Y:S02]  /*1fb40*/  IMAD.U32 R34, R23, 0x10000, RZ ;  /* 0x0001000017227824 */ /* 0x000fe400078e00ff */
[C---:B--2---:R-:W-:Y:S01]  /*1fb50*/  IMAD.U32 R20, R18.reuse, 0x10000, RZ ;  /* 0x0001000012147824 */ /* 0x044fe200078e00ff */
[----:B------:R-:W-:Y:S01]  /*1fb60*/  LOP3.LUT R30, R18, 0xffff0000, RZ, 0xc0, !PT ;  /* 0xffff0000121e7812 */ /* 0x000fe200078ec0ff */
[C---:B------:R-:W-:Y:S01]  /*1fb70*/  IMAD.U32 R24, R17.reuse, 0x10000, RZ ;  /* 0x0001000011187824 */ /* 0x040fe200078e00ff */
[----:B------:R-:W-:Y:S01]  /*1fb80*/  LOP3.LUT R21, R17, 0xffff0000, RZ, 0xc0, !PT ;  /* 0xffff000011157812 */ /* 0x000fe200078ec0ff */
[C---:B------:R-:W-:Y:S01]  /*1fb90*/  IMAD.U32 R26, R16.reuse, 0x10000, RZ ;  /* 0x00010000101a7824 */ /* 0x040fe200078e00ff */
[----:B------:R-:W-:Y:S01]  /*1fba0*/  LOP3.LUT R25, R16, 0xffff0000, RZ, 0xc0, !PT ;  /* 0xffff000010197812 */ /* 0x000fe200078ec0ff */
[C---:B------:R-:W-:Y:S01]  /*1fbb0*/  IMAD.U32 R22, R19.reuse, 0x10000, RZ ;  /* 0x0001000013167824 */ /* 0x040fe200078e00ff */
[----:B------:R-:W-:Y:S01]  /*1fbc0*/  LOP3.LUT R19, R19, 0xffff0000, RZ, 0xc0, !PT ;  /* 0xffff000013137812 */ /* 0x000fe200078ec0ff */
[C---:B---3--:R-:W-:Y:S01]  /*1fbd0*/  IMAD.U32 R18, R12.reuse, 0x10000, RZ ;  /* 0x000100000c127824 */ /* 0x048fe200078e00ff */
[----:B------:R-:W-:Y:S01]  /*1fbe0*/  LOP3.LUT R17, R12, 0xffff0000, RZ, 0xc0, !PT ;  /* 0xffff00000c117812 */ /* 0x000fe200078ec0ff */
[C---:B------:R-:W-:Y:S01]  /*1fbf0*/  IMAD.U32 R16, R13.reuse, 0x10000, RZ ;  /* 0x000100000d107824 */ /* 0x040fe200078e00ff */
[----:B------:R-:W-:Y:S01]  /*1fc00*/  LOP3.LUT R12, R13, 0xffff0000, RZ, 0xc0, !PT ;  /* 0xffff00000d0c7812 */ /* 0x000fe200078ec0ff */
[----:B------:R-:W-:Y:S01]  /*1fc10*/  FMUL.FTZ R13, R18, R37 ;  /* 0x00000025120d7220 */ /* 0x000fe20000410000 */
[C---:B------:R-:W-:Y:S01]  /*1fc20*/  LOP3.LUT R10, R14.reuse, 0xffff0000, RZ, 0xc0, !PT ;  /* 0xffff00000e0a7812 */ /* 0x040fe200078ec0ff */
[----:B------:R-:W-:Y:S01]  /*1fc30*/  IMAD.U32 R11, R14, 0x10000, RZ ;  /* 0x000100000e0b7824 */ /* 0x000fe200078e00ff */
[----:B------:R-:W-:Y:S01]  /*1fc40*/  LOP3.LUT R2, R15, 0xffff0000, RZ, 0xc0, !PT ;  /* 0xffff00000f027812 */ /* 0x000fe200078ec0ff */
[----:B------:R-:W-:-:S02]  /*1fc50*/  FMUL.FTZ R14, R18, R35 ;  /* 0x00000023120e7220 */ /* 0x000fc40000410000 */
[----:B------:R-:W-:Y:S02]  /*1fc60*/  FFMA.FTZ R43, R26, R35, -R13 ;  /* 0x000000231a2b7223 */ /* 0x000fe4000001080d */
[----:B------:R-:W-:Y:S02]  /*1fc70*/  FMUL.FTZ R13, R17, R42 ;  /* 0x0000002a110d7220 */ /* 0x000fe40000410000 */
[----:B------:R-:W-:Y:S02]  /*1fc80*/  IMAD.U32 R18, R32, 0x10000, RZ ;  /* 0x0001000020127824 */ /* 0x000fe400078e00ff */
[----:B------:R-:W-:Y:S02]  /*1fc90*/  IMAD.U32 R3, R15, 0x10000, RZ ;  /* 0x000100000f037824 */ /* 0x000fe400078e00ff */
[----:B------:R-:W-:Y:S02]  /*1fca0*/  FFMA.FTZ R35, R26, R37, R14 ;  /* 0x000000251a237223 */ /* 0x000fe4000001000e */
[-C--:B------:R-:W-:Y:S01]  /*1fcb0*/  FMUL.FTZ R15, R17, R29.reuse ;  /* 0x0000001d110f7220 */ /* 0x080fe20000410000 */
[----:B------:R-:W-:Y:S01]  /*1fcc0*/  LOP3.LUT R17, R23, 0xffff0000, RZ, 0xc0, !PT ;  /* 0xffff000017117812 */ /* 0x000fe200078ec0ff */
[----:B------:R-:W-:-:S02]  /*1fcd0*/  FFMA.FTZ R29, R25, R29, -R13 ;  /* 0x0000001d191d7223 */ /* 0x000fc4000001080d */
[C---:B------:R-:W-:Y:S02]  /*1fce0*/  FMUL.FTZ R14, R16.reuse, R34 ;  /* 0x00000022100e7220 */ /* 0x040fe40000410000 */
[----:B------:R-:W-:Y:S02]  /*1fcf0*/  FMUL.FTZ R13, R16, R18 ;  /* 0x00000012100d7220 */ /* 0x000fe40000410000 */
[----:B------:R-:W-:Y:S01]  /*1fd00*/  FFMA.FTZ R26, R25, R42, R15 ;  /* 0x0000002a191a7223 */ /* 0x000fe2000001000f */
[----:B------:R-:W-:Y:S01]  /*1fd10*/  LOP3.LUT R15, R32, 0xffff0000, RZ, 0xc0, !PT ;  /* 0xffff0000200f7812 */ /* 0x000fe200078ec0ff */
[C---:B------:R-:W-:Y:S01]  /*1fd20*/  FFMA.FTZ R25, R24.reuse, R18, -R14 ;  /* 0x0000001218197223 */ /* 0x040fe2000001080e */
[----:B------:R-:W-:Y:S01]  /*1fd30*/  SHF.L.U32 R18, R33, 0x10, RZ ;  /* 0x0000001021127819 */ /* 0x000fe200000006ff */
[----:B------:R-:W-:Y:S02]  /*1fd40*/  FFMA.FTZ R24, R24, R34, R13 ;  /* 0x0000002218187223 */ /* 0x000fe4000001000d */
[----:B------:R-:W-:-:S02]  /*1fd50*/  FMUL.FTZ R13, R12, R17 ;  /* 0x000000110c0d7220 */ /* 0x000fc40000410000 */
[----:B------:R-:W-:Y:S02]  /*1fd60*/  IMAD.U32 R16, R28, 0x10000, RZ ;  /* 0x000100001c107824 */ /* 0x000fe400078e00ff */
[-C--:B------:R-:W-:Y:S02]  /*1fd70*/  FMUL.FTZ R14, R12, R15.reuse ;  /* 0x0000000f0c0e7220 */ /* 0x080fe40000410000 */
[----:B------:R-:W-:Y:S02]  /*1fd80*/  FFMA.FTZ R23, R21, R15, -R13 ;  /* 0x0000000f15177223 */ /* 0x000fe4000001080d */
[----:B------:R-:W-:Y:S02]  /*1fd90*/  IMAD.U32 R32, R27, 0x10000, RZ ;  /* 0x000100001b207824 */ /* 0x000fe400078e00ff */
[----:B------:R-:W-:Y:S02]  /*1fda0*/  FMUL.FTZ R12, R11, R18 ;  /* 0x000000120b0c7220 */ /* 0x000fe40000410000 */
[----:B------:R-:W-:-:S02]  /*1fdb0*/  IMAD.U32 R15, R31, 0x10000, RZ ;  /* 0x000100001f0f7824 */ /* 0x000fc400078e00ff */
[----:B------:R-:W-:Y:S02]  /*1fdc0*/  FMUL.FTZ R13, R11, R16 ;  /* 0x000000100b0d7220 */ /* 0x000fe40000410000 */
[----:B------:R-:W-:Y:S01]  /*1fdd0*/  FFMA.FTZ R21, R21, R17, R14 ;  /* 0x0000001115157223 */ /* 0x000fe2000001000e */
[----:B------:R-:W-:Y:S01]  /*1fde0*/  LOP3.LUT R17, R28, 0xffff0000, RZ, 0xc0, !PT ;  /* 0xffff00001c117812 */ /* 0x000fe200078ec0ff */
[----:B------:R-:W-:Y:S02]  /*1fdf0*/  FMUL.FTZ R11, R3, R32 ;  /* 0x00000020030b7220 */ /* 0x000fe40000410000 */
[C---:B------:R-:W-:Y:S01]  /*1fe00*/  FFMA.FTZ R14, R20.reuse, R16, R12 ;  /* 0x00000010140e7223 */ /* 0x040fe2000001000c */
[----:B------:R-:W-:Y:S01]  /*1fe10*/  LOP3.LUT R16, R27, 0xffff0000, RZ, 0xc0, !PT ;  /* 0xffff00001b107812 */ /* 0x000fe200078ec0ff */
[----:B------:R-:W-:Y:S01]  /*1fe20*/  FFMA.FTZ R18, R20, R18, -R13 ;  /* 0x0000001214127223 */ /* 0x000fe2000001080d */
[----:B------:R-:W-:Y:S01]  /*1fe30*/  LOP3.LUT R13, R33, 0xffff0000, RZ, 0xc0, !PT ;  /* 0xffff0000210d7812 */ /* 0x000fe200078ec0ff */
[-C--:B------:R-:W-:Y:S01]  /*1fe40*/  FMUL.FTZ R3, R3, R15.reuse ;  /* 0x0000000f03037220 */ /* 0x080fe20000410000 */
[----:B------:R-:W-:Y:S01]  /*1fe50*/  LOP3.LUT R12, R31, 0xffff0000, RZ, 0xc0, !PT ;  /* 0xffff00001f0c7812 */ /* 0x000fe200078ec0ff */
[----:B------:R-:W-:-:S02]  /*1fe60*/  FFMA.FTZ R20, R22, R15, -R11 ;  /* 0x0000000f16147223 */ /* 0x000fc4000001080b */
[----:B------:R-:W-:Y:S02]  /*1fe70*/  FFMA.FTZ R15, R22, R32, R3 ;  /* 0x00000020160f7223 */ /* 0x000fe40000010003 */
[----:B------:R-:W-:Y:S02]  /*1fe80*/  FMUL.FTZ R11, R10, R17 ;  /* 0x000000110a0b7220 */ /* 0x000fe40000410000 */
[----:B------:R-:W-:Y:S02]  /*1fe90*/  FMUL.FTZ R3, R2, R16 ;  /* 0x0000001002037220 */ /* 0x000fe40000410000 */
[-C--:B------:R-:W-:Y:S02]  /*1fea0*/  FMUL.FTZ R10, R10, R13.reuse ;  /* 0x0000000d0a0a7220 */ /* 0x080fe40000410000 */
[----:B------:R-:W-:Y:S02]  /*1feb0*/  FMUL.FTZ R2, R2, R12 ;  /* 0x0000000c02027220 */ /* 0x000fe40000410000 */
[----:B------:R-:W-:Y:S01]  /*1fec0*/  FFMA.FTZ R11, R30, R13, -R11 ;  /* 0x0000000d1e0b7223 */ /* 0x000fe2000001080b */
[----:B------:R-:W-:Y:S01]  /*1fed0*/  F2FP.BF16.PACK_AB R13, R21, R24 ;  /* 0x00000018150d723e */ /* 0x000fe200000010ff */
        /* <DEDUP_REMOVED lines=8> */
[----:B------:R-:W-:Y:S02]  /*1ff60*/  F2FP.BF16.PACK_AB R14, R10, R14 ;  /* 0x0000000e0a0e723e */ /* 0x000fe400000010ff */
[----:B------:R-:W-:Y:S01]  /*1ff70*/  F2FP.BF16.PACK_AB R15, R2, R15 ;  /* 0x0000000f020f723e */ /* 0x000fe200000010ff */
[----:B------:R1:W-:Y:S04]  /*1ff80*/  ST.E.128 [R40.64], R16 ;  /* 0x0000001028007985 */ /* 0x0003e8000c101d04 */
[----:B------:R1:W-:Y:S02]  /*1ff90*/  ST.E.128 [R38.64], R12 ;  /* 0x0000000c26007985 */ /* 0x0003e4000c101d04 */
.L_x_565:
[----:B------:R-:W-:Y:S05]  /*1ffa0*/  BSYNC B0 ;  /* 0x0000000000007941 */ /* 0x000fea0003800000 */
.L_x_564:
[----:B------:R-:W-:Y:S01]  /*1ffb0*/  IADD3 R2, R72, 0x20, RZ ;  /* 0x0000002048027810 */ /* 0x000fe20007ffe0ff */
[----:B------:R-:W-:Y:S03]  /*1ffc0*/  BSSY B0, `(.L_x_566) ;  /* 0x000007a000007945 */ /* 0x000fe60003800000 */
[----:B------:R-:W-:-:S13]  /*1ffd0*/  ISETP.GE.AND P0, PT, R2, R36, PT ;  /* 0x000000240200720c */ /* 0x000fda0003f06270 */
[----:B------:R-:W-:Y:S05]  /*1ffe0*/  @P0 BRA `(.L_x_567) ;  /* 0x0000077000000947 */ /* 0x000fea0003800000 */
[----:B------:R-:W-:Y:S01]  /*1fff0*/  SHF.R.S32.HI R10, RZ, 0x1f, R2 ;  /* 0x0000001fff0a7819 */ /* 0x000fe20000011402 */
[----:B------:R-:W-:Y:S01]  /*20000*/  IMAD.SHL.U32 R11, R73, 0x40, RZ ;  /* 0x00000040490b7824 */ /* 0x000fe200078e00ff */
[----:B-1----:R-:W-:Y:S02]  /*20010*/  SHF.R.S32.HI R12, RZ, 0x1f, R52 ;  /* 0x0000001fff0c7819 */ /* 0x002fe40000011434 */
[CC--:B------:R-:W-:Y:S02]  /*20020*/  LEA.HI R3, R10.reuse, R2.reuse, RZ, 0x3 ;  /* 0x000000020a037211 */ /* 0x0c0fe400078f18ff */
[----:B------:R-:W-:Y:S02]  /*20030*/  LEA.HI R10, R10, R2, RZ, 0x6 ;  /* 0x000000020a0a7211 */ /* 0x000fe400078f30ff */
[----:B------:R-:W-:Y:S02]  /*20040*/  LOP3.LUT R2, R11, 0x1c0, RZ, 0xc0, !PT ;  /* 0x000001c00b027812 */ /* 0x000fe400078ec0ff */
[--C-:B------:R-:W-:Y:S01]  /*20050*/  SHF.R.S32.HI R11, RZ, 0x3, R3.reuse ;  /* 0x00000003ff0b7819 */ /* 0x100fe20000011403 */
[----:B------:R-:W-:Y:S01]  /*20060*/  IMAD.SHL.U32 R13, R10, 0x80, RZ ;  /* 0x000000800a0d7824 */ /* 0x000fe200078e00ff */
[----:B------:R-:W-:-:S02]  /*20070*/  LOP3.LUT R14, R2, 0x38, R3, 0xf8, !PT ;  /* 0x00000038020e7812 */ /* 0x000fc400078ef803 */
[----:B------:R-:W-:Y:S02]  /*20080*/  LEA.HI R3, R36, R11, RZ, 0x1d ;  /* 0x0000000b24037211 */ /* 0x000fe400078fe8ff */
[----:B------:R-:W-:Y:S02]  /*20090*/  LEA.HI R12, R12, R52, RZ, 0x5 ;  /* 0x000000340c0c7211 */ /* 0x000fe400078f28ff */
[----:B------:R-:W-:Y:S02]  /*200a0*/  SHF.R.S32.HI R11, RZ, 0x1f, R3 ;  /* 0x0000001fff0b7819 */ /* 0x000fe40000011403 */
[----:B------:R-:W-:Y:S01]  /*200b0*/  SHF.R.U32.HI R16, RZ, 0x3, R2 ;  /* 0x00000003ff107819 */ /* 0x000fe20000011602 */
[----:B------:R-:W-:Y:S01]  /*200c0*/  IMAD.SHL.U32 R10, R12, 0x10, RZ ;  /* 0x000000100c0a7824 */ /* 0x000fe200078e00ff */
[----:B------:R-:W-:Y:S01]  /*200d0*/  LOP3.LUT R15, R13, 0xffffe000, RZ, 0xc0, !PT ;  /* 0xffffe0000d0f7812 */ /* 0x000fe200078ec0ff */
[----:B------:R-:W-:Y:S01]  /*200e0*/  IMAD.SHL.U32 R12, R3, 0x8, RZ ;  /* 0x00000008030c7824 */ /* 0x000fe200078e00ff */
[----:B------:R-:W-:-:S02]  /*200f0*/  LEA.HI R3, R11, R3, RZ, 0x3 ;  /* 0x000000030b037211 */ /* 0x000fc400078f18ff */
[-C--:B------:R-:W-:Y:S02]  /*20100*/  LOP3.LUT R13, R14, R16.reuse, RZ, 0x3c, !PT ;  /* 0x000000100e0d7212 */ /* 0x080fe400078e3cff */
[----:B------:R-:W-:Y:S01]  /*20110*/  LOP3.LUT R11, R2, 0x38, R12, 0xf8, !PT ;  /* 0x00000038020b7812 */ /* 0x000fe200078ef80c */
[----:B------:R-:W-:Y:S01]  /*20120*/  IMAD.SHL.U32 R2, R3, 0x400, RZ ;  /* 0x0000040003027824 */ /* 0x000fe200078e00ff */
[----:B------:R-:W-:Y:S02]  /*20130*/  LOP3.LUT R10, R10, 0xfffffe00, RZ, 0xc0, !PT ;  /* 0xfffffe000a0a7812 */ /* 0x000fe400078ec0ff */
[----:B------:R-:W-:Y:S02]  /*20140*/  LOP3.LUT R3, R11, R16, RZ, 0x3c, !PT ;  /* 0x000000100b037212 */ /* 0x000fe400078e3cff */
[----:B------:R-:W-:Y:S02]  /*20150*/  LOP3.LUT R2, R2, 0xffffe000, RZ, 0xc0, !PT ;  /* 0xffffe00002027812 */ /* 0x000fe400078ec0ff */
[----:B------:R-:W-:-:S02]  /*20160*/  IADD3 R13, R13, R15, R10 ;  /* 0x0000000f0d0d7210 */ /* 0x000fc40007ffe00a */
[----:B------:R-:W-:-:S03]  /*20170*/  IADD3 R2, R3, R2, R10 ;  /* 0x0000000203027210 */ /* 0x000fc60007ffe00a */
[----:B------:R-:W-:-:S04]  /*20180*/  IMAD.WIDE.U32 R40, R13, 0x2, R54 ;  /* 0x000000020d287825 */ /* 0x000fc800078e0036 */
[----:B------:R-:W-:Y:S01]  /*20190*/  IMAD.WIDE.U32 R38, R2, 0x2, R54 ;  /* 0x0000000202267825 */ /* 0x000fe200078e0036 */
[----:B------:R-:W2:Y:S04]  /*201a0*/  LD.E.128 R16, [R40.64] ;  /* 0x0000000428107980 */ /* 0x000ea8000c101d00 */
[----:B------:R-:W3:Y:S01]  /*201b0*/  LD.E.128 R12, [R38.64] ;  /* 0x00000004260c7980 */ /* 0x000ee2000c101d00 */
[----:B------:R-:W-:Y:S02]  /*201c0*/  SHF.R.U64 R20, R48, 0x10, R49 ;  /* 0x0000001030147819 */ /* 0x000fe40000001231 */
[----:B------:R-:W-:Y:S02]  /*201d0*/  SHF.R.U64 R2, R44, 0x10, R45 ;  /* 0x000000102c027819 */ /* 0x000fe4000000122d */
[----:B------:R-:W-:-:S02]  /*201e0*/  PRMT R29, R75, 0x5432, R20 ;  /* 0x000054324b1d7816 */ /* 0x000fc40000000014 */
[----:B------:R-:W-:Y:S02]  /*201f0*/  SHF.R.U64 R21, R50, 0x10, R51 ;  /* 0x0000001032157819 */ /* 0x000fe40000001233 */
[----:B------:R-:W-:Y:S01]  /*20200*/  PRMT R34, R93, 0x5432, R2 ;  /* 0x000054325d227816 */ /* 0x000fe20000000002 */
[----:B------:R-:W-:Y:S01]  /*20210*/  IMAD.U32 R37, R29, 0x10000, RZ ;  /* 0x000100001d257824 */ /* 0x000fe200078e00ff */
[----:B------:R-:W-:Y:S02]  /*20220*/  PRMT R28, R92, 0x5432, R21 ;  /* 0x000054325c1c7816 */ /* 0x000fe40000000015 */
[----:B------:R-:W-:Y:S01]  /*20230*/  SHF.R.U32.HI R3, RZ, 0x10, R45 ;  /* 0x00000010ff037819 */ /* 0x000fe2000001162d */
[----:B------:R-:W-:Y:S01]  /*20240*/  IMAD.U32 R35, R34, 0x10000, RZ ;  /* 0x0001000022237824 */ /* 0x000fe200078e00ff */
[--C-:B------:R-:W-:Y:S02]  /*20250*/  SHF.R.U64 R10, R46, 0x10, R47.reuse ;  /* 0x000000102e0a7819 */ /* 0x100fe4000000122f */
[----:B------:R-:W-:-:S02]  /*20260*/  SHF.R.U32.HI R11, RZ, 0x10, R47 ;  /* 0x00000010ff0b7819 */ /* 0x000fc4000001162f */
[----:B------:R-:W-:Y:S02]  /*20270*/  SHF.R.U32.HI R23, RZ, 0x10, R49 ;  /* 0x00000010ff177819 */ /* 0x000fe40000011631 */
[----:B------:R-:W-:Y:S02]  /*20280*/  LOP3.LUT R42, R29, 0xffff0000, RZ, 0xc0, !PT ;  /* 0xffff00001d2a7812 */ /* 0x000fe400078ec0ff */
[----:B------:R-:W-:Y:S02]  /*20290*/  PRMT R32, R93, 0x5410, R3 ;  /* 0x000054105d207816 */ /* 0x000fe40000000003 */
[C---:B------:R-:W-:Y:S02]  /*202a0*/  PRMT R33, R94.reuse, 0x5432, R10 ;  /* 0x000054325e217816 */ /* 0x040fe4000000000a */
[----:B------:R-:W-:Y:S02]  /*202b0*/  PRMT R31, R94, 0x5410, R11 ;  /* 0x000054105e1f7816 */ /* 0x000fe4000000000b */
[----:B------:R-:W-:-:S02]  /*202c0*/  LOP3.LUT R29, R34, 0xffff0000, RZ, 0xc0, !PT ;  /* 0xffff0000221d7812 */ /* 0x000fc400078ec0ff */
[----:B------:R-:W-:Y:S02]  /*202d0*/  PRMT R23, R75, 0x5410, R23 ;  /* 0x000054104b177816 */ /* 0x000fe40000000017 */
[----:B------:R-:W-:-:S03]  /*202e0*/  SHF.R.U32.HI R22, RZ, 0x10, R51 ;  /* 0x00000010ff167819 */ /* 0x000fc60000011633 */
[C---:B------:R-:W-:Y:S01]  /*202f0*/  IMAD.U32 R34, R23.reuse, 0x10000, RZ ;  /* 0x0001000017227824 */ /* 0x040fe200078e00ff */
[----:B------:R-:W-:Y:S02]  /*20300*/  LOP3.LUT R23, R23, 0xffff0000, RZ, 0xc0, !PT ;  /* 0xffff000017177812 */ /* 0x000fe400078ec0ff */
[----:B------:R-:W-:Y:S01]  /*20310*/  PRMT R27, R92, 0x5410, R22 ;  /* 0x000054105c1b7816 */ /* 0x000fe20000000016 */
[C---:B--2---:R-:W-:Y:S01]  /*20320*/  IMAD.U32 R20, R18.reuse, 0x10000, RZ ;  /* 0x0001000012147824 */ /* 0x044fe200078e00ff */
[----:B------:R-:W-:Y:S01]  /*20330*/  LOP3.LUT R30, R18, 0xffff0000, RZ, 0xc0, !PT ;  /* 0xffff0000121e7812 */ /* 0x000fe200078ec0ff */
[C---:B------:R-:W-:Y:S01]  /*20340*/  IMAD.U32 R24, R17.reuse, 0x10000, RZ ;  /* 0x0001000011187824 */ /* 0x040fe200078e00ff */
[----:B------:R-:W-:Y:S01]  /*20350*/  LOP3.LUT R21, R17, 0xffff0000, RZ, 0xc0, !PT ;  /* 0xffff000011157812 */ /* 0x000fe200078ec0ff */
[----:B---3--:R-:W-:Y:S01]  /*20360*/  IMAD.U32 R18, R12, 0x10000, RZ ;  /* 0x000100000c127824 */ /* 0x008fe200078e00ff */
[C---:B------:R-:W-:Y:S01]  /*20370*/  LOP3.LUT R25, R16.reuse, 0xffff0000, RZ, 0xc0, !PT ;  /* 0xffff000010197812 */ /* 0x040fe200078ec0ff */
[----:B------:R-:W-:Y:S01]  /*20380*/  IMAD.U32 R26, R16, 0x10000, RZ ;  /* 0x00010000101a7824 */ /* 0x000fe200078e00ff */
        /* <DEDUP_REMOVED lines=13> */
[----:B------:R-:W-:-:S02]  /*20460*/  FMUL.FTZ R15, R17, R29 ;  /* 0x0000001d110f7220 */ /* 0x000fc40000410000 */
[C---:B------:R-:W-:Y:S02]  /*20470*/  FFMA.FTZ R37, R25.reuse, R29, -R13 ;  /* 0x0000001d19257223 */ /* 0x040fe4000001080d */
[----:B------:R-:W-:Y:S02]  /*20480*/  FMUL.FTZ R13, R16, R18 ;  /* 0x00000012100d7220 */ /* 0x000fe40000410000 */
[----:B------:R-:W-:Y:S01]  /*20490*/  FFMA.FTZ R35, R25, R42, R15 ;  /* 0x0000002a19237223 */ /* 0x000fe2000001000f */
[----:B------:R-:W-:Y:S01]  /*204a0*/  LOP3.LUT R15, R32, 0xffff0000, RZ, 0xc0, !PT ;  /* 0xffff0000200f7812 */ /* 0x000fe200078ec0ff */
[-C--:B------:R-:W-:Y:S02]  /*204b0*/  FMUL.FTZ R14, R16, R34.reuse ;  /* 0x00000022100e7220 */ /* 0x080fe40000410000 */
[----:B------:R-:W-:Y:S02]  /*204c0*/  FFMA.FTZ R26, R24, R34, R13 ;  /* 0x00000022181a7223 */ /* 0x000fe4000001000d */
[----:B------:R-:W-:-:S02]  /*204d0*/  FMUL.FTZ R13, R12, R23 ;  /* 0x000000170c0d7220 */ /* 0x000fc40000410000 */
[----:B------:R-:W-:Y:S02]  /*204e0*/  IMAD.U32 R17, R33, 0x10000, RZ ;  /* 0x0001000021117824 */ /* 0x000fe400078e00ff */
[----:B------:R-:W-:Y:S02]  /*204f0*/  IMAD.U32 R16, R28, 0x10000, RZ ;  /* 0x000100001c107824 */ /* 0x000fe400078e00ff */
[----:B------:R-:W-:Y:S02]  /*20500*/  FFMA.FTZ R29, R24, R18, -R14 ;  /* 0x00000012181d7223 */ /* 0x000fe4000001080e */
[-C--:B------:R-:W-:Y:S02]  /*20510*/  FMUL.FTZ R14, R12, R15.reuse ;  /* 0x0000000f0c0e7220 */ /* 0x080fe40000410000 */
[----:B------:R-:W-:Y:S02]  /*20520*/  FFMA.FTZ R24, R21, R15, -R13 ;  /* 0x0000000f15187223 */ /* 0x000fe4000001080d */
[----:B------:R-:W-:-:S02]  /*20530*/  IMAD.U32 R25, R27, 0x10000, RZ ;  /* 0x000100001b197824 */ /* 0x000fc400078e00ff */
[----:B------:R-:W-:Y:S02]  /*20540*/  FMUL.FTZ R12, R11, R17 ;  /* 0x000000110b0c7220 */ /* 0x000fe40000410000 */
[----:B------:R-:W-:Y:S02]  /*20550*/  IMAD.U32 R15, R31, 0x10000, RZ ;  /* 0x000100001f0f7824 */ /* 0x000fe400078e00ff */
[----:B------:R-:W-:Y:S02]  /*20560*/  FMUL.FTZ R13, R11, R16 ;  /* 0x000000100b0d7220 */ /* 0x000fe40000410000 */
[----:B------:R-:W-:Y:S01]  /*20570*/  FFMA.FTZ R23, R21, R23, R14 ;  /* 0x0000001715177223 */ /* 0x000fe2000001000e */
[----:B------:R-:W-:Y:S01]  /*20580*/  LOP3.LUT R14, R27, 0xffff0000, RZ, 0xc0, !PT ;  /* 0xffff00001b0e7812 */ /* 0x000fe200078ec0ff */
[C---:B------:R-:W-:Y:S01]  /*20590*/  IMAD.U32 R22, R19.reuse, 0x10000, RZ ;  /* 0x0001000013167824 */ /* 0x040fe200078e00ff */
[----:B------:R-:W-:Y:S01]  /*205a0*/  LOP3.LUT R19, R19, 0xffff0000, RZ, 0xc0, !PT ;  /* 0xffff000013137812 */ /* 0x000fe200078ec0ff */
[----:B------:R-:W-:-:S02]  /*205b0*/  FMUL.FTZ R11, R3, R25 ;  /* 0x00000019030b7220 */ /* 0x000fc40000410000 */
[----:B------:R-:W-:Y:S01]  /*205c0*/  FFMA.FTZ R21, R20, R16, R12 ;  /* 0x0000001014157223 */ /* 0x000fe2000001000c */
[----:B------:R-:W-:Y:S01]  /*205d0*/  LOP3.LUT R16, R28, 0xffff0000, RZ, 0xc0, !PT ;  /* 0xffff00001c107812 */ /* 0x000fe200078ec0ff */
[----:B------:R-:W-:Y:S01]  /*205e0*/  FFMA.FTZ R18, R20, R17, -R13 ;  /* 0x0000001114127223 */ /* 0x000fe2000001080d */
[----:B------:R-:W-:Y:S01]  /*205f0*/  LOP3.LUT R13, R33, 0xffff0000, RZ, 0xc0, !PT ;  /* 0xffff0000210d7812 */ /* 0x000fe200078ec0ff */
[-C--:B------:R-:W-:Y:S01]  /*20600*/  FMUL.FTZ R3, R3, R15.reuse ;  /* 0x0000000f03037220 */ /* 0x080fe20000410000 */
[----:B------:R-:W-:Y:S01]  /*20610*/  LOP3.LUT R12, R31, 0xffff0000, RZ, 0xc0, !PT ;  /* 0xffff00001f0c7812 */ /* 0x000fe200078ec0ff */
[----:B------:R-:W-:Y:S01]  /*20620*/  FFMA.FTZ R20, R22, R15, -R11 ;  /* 0x0000000f16147223 */ /* 0x000fe2000001080b */
[----:B------:R-:W-:Y:S01]  /*20630*/  F2FP.BF16.PACK_AB R17, R24, R29 ;  /* 0x0000001d1811723e */ /* 0x000fe200000010ff */
[----:B------:R-:W-:Y:S02]  /*20640*/  FFMA.FTZ R15, R22, R25, R3 ;  /* 0x00000019160f7223 */ /* 0x000fe40000010003 */
[----:B------:R-:W-:-:S02]  /*20650*/  FMUL.FTZ R11, R10, R16 ;  /* 0x000000100a0b7220 */ /* 0x000fc40000410000 */
[----:B------:R-:W-:Y:S02]  /*20660*/  FMUL.FTZ R3, R2, R14 ;  /* 0x0000000e02037220 */ /* 0x000fe40000410000 */
[-C--:B------:R-:W-:Y:S02]  /*20670*/  FMUL.FTZ R10, R10, R13.reuse ;  /* 0x0000000d0a0a7220 */ /* 0x080fe40000410000 */
[----:B------:R-:W-:Y:S02]  /*20680*/  FMUL.FTZ R2, R2, R12 ;  /* 0x0000000c02027220 */ /* 0x000fe40000410000 */
[C---:B------:R-:W-:Y:S01]  /*20690*/  FFMA.FTZ R11, R30.reuse, R13, -R11 ;  /* 0x0000000d1e0b7223 */ /* 0x040fe2000001080b */
        /* <DEDUP_REMOVED lines=10> */
[----:B------:R1:W-:Y:S04]  /*20740*/  ST.E.128 [R40.64], R16 ;  /* 0x0000001028007985 */ /* 0x0003e8000c101d04 */
[----:B------:R1:W-:Y:S02]  /*20750*/  ST.E.128 [R38.64], R12 ;  /* 0x0000000c26007985 */ /* 0x0003e4000c101d04 */
.L_x_567:
[----:B------:R-:W-:Y:S05]  /*20760*/  BSYNC B0 ;  /* 0x0000000000007941 */ /* 0x000fea0003800000 */
.L_x_566:
[----:B------:R-:W-:-:S04]  /*20770*/  IADD3 R2, R72, 0x40, RZ ;  /* 0x0000004048027810 */ /* 0x000fc80007ffe0ff */
[----:B------:R-:W-:-:S13]  /*20780*/  ISETP.GE.AND P0, PT, R2, R36, PT ;  /* 0x000000240200720c */ /* 0x000fda0003f06270 */
[----:B------:R-:W-:Y:S05]  /*20790*/  @P0 BRA `(.L_x_563) ;  /* 0x0000077000000947 */ /* 0x000fea0003800000 */
[----:B------:R-:W-:Y:S01]  /*207a0*/  SHF.R.S32.HI R11, RZ, 0x1f, R2 ;  /* 0x0000001fff0b7819 */ /* 0x000fe20000011402 */
[----:B-1----:R-:W-:Y:S01]  /*207b0*/  IMAD.SHL.U32 R13, R73, 0x40, RZ ;  /* 0x00000040490d7824 */ /* 0x002fe200078e00ff */
[----:B------:R-:W-:Y:S02]  /*207c0*/  SHF.R.S32.HI R3, RZ, 0x1f, R52 ;  /* 0x0000001fff037819 */ /* 0x000fe40000011434 */
[----:B------:R-:W-:Y:S02]  /*207d0*/  LEA.HI R10, R11, R2, RZ, 0x3 ;  /* 0x000000020b0a7211 */ /* 0x000fe400078f18ff */
[----:B------:R-:W-:Y:S02]  /*207e0*/  LEA.HI R12, R3, R52, RZ, 0x5 ;  /* 0x00000034030c7211 */ /* 0x000fe400078f28ff */
[----:B------:R-:W-:Y:S02]  /*207f0*/  LEA.HI R3, R11, R2, RZ, 0x6 ;  /* 0x000000020b037211 */ /* 0x000fe400078f30ff */
[----:B------:R-:W-:-:S02]  /*20800*/  SHF.R.S32.HI R11, RZ, 0x3, R10 ;  /* 0x00000003ff0b7819 */ /* 0x000fc4000001140a */
[----:B------:R-:W-:Y:S01]  /*20810*/  LOP3.LUT R2, R13, 0x1c0, RZ, 0xc0, !PT ;  /* 0x000001c00d027812 */ /* 0x000fe200078ec0ff */
[----:B------:R-:W-:Y:S01]  /*20820*/  IMAD.SHL.U32 R14, R3, 0x80, RZ ;  /* 0x00000080030e7824 */ /* 0x000fe200078e00ff */
[----:B------:R-:W-:Y:S01]  /*20830*/  LEA.HI R3, R36, R11, RZ, 0x1d ;  /* 0x0000000b24037211 */ /* 0x000fe200078fe8ff */
[----:B------:R-:W-:Y:S01]  /*20840*/  IMAD.SHL.U32 R13, R12, 0x10, RZ ;  /* 0x000000100c0d7824 */ /* 0x000fe200078e00ff */
[----:B------:R-:W-:Y:S02]  /*20850*/  LOP3.LUT R12, R2, 0x38, R10, 0xf8, !PT ;  /* 0x00000038020c7812 */ /* 0x000fe400078ef80a */
[----:B------:R-:W-:Y:S02]  /*20860*/  SHF.R.U32.HI R15, RZ, 0x3, R2 ;  /* 0x00000003ff0f7819 */ /* 0x000fe40000011602 */
[----:B------:R-:W-:Y:S02]  /*20870*/  SHF.R.S32.HI R11, RZ, 0x1f, R3 ;  /* 0x0000001fff0b7819 */ /* 0x000fe40000011403 */
[----:B------:R-:W-:-:S02]  /*20880*/  LOP3.LUT R10, R13, 0xfffffe00, RZ, 0xc0, !PT ;  /* 0xfffffe000d0a7812 */ /* 0x000fc400078ec0ff */
[----:B------:R-:W-:Y:S01]  /*20890*/  LOP3.LUT R13, R12, R15, RZ, 0x3c, !PT ;  /* 0x0000000f0c0d7212 */ /* 0x000fe200078e3cff */
[----:B------:R-:W-:Y:S01]  /*208a0*/  IMAD.SHL.U32 R12, R3, 0x8, RZ ;  /* 0x00000008030c7824 */ /* 0x000fe200078e00ff */
[----:B------:R-:W-:Y:S02]  /*208b0*/  LEA.HI R3, R11, R3, RZ, 0x3 ;  /* 0x000000030b037211 */ /* 0x000fe400078f18ff */
[----:B------:R-:W-:Y:S02]  /*208c0*/  LOP3.LUT R14, R14, 0xffffe000, RZ, 0xc0, !PT ;  /* 0xffffe0000e0e7812 */ /* 0x000fe400078ec0ff */
[----:B------:R-:W-:Y:S01]  /*208d0*/  LOP3.LUT R11, R2, 0x38, R12, 0xf8, !PT ;  /* 0x00000038020b7812 */ /* 0x000fe200078ef80c */
[----:B------:R-:W-:Y:S01]  /*208e0*/  IMAD.SHL.U32 R2, R3, 0x400, RZ ;  /* 0x0000040003027824 */ /* 0x000fe200078e00ff */
[----:B------:R-:W-:Y:S02]  /*208f0*/  IADD3 R13, R13, R14, R10 ;  /* 0x0000000e0d0d7210 */ /* 0x000fe40007ffe00a */
[----:B------:R-:W-:-:S02]  /*20900*/  LOP3.LUT R3, R11, R15, RZ, 0x3c, !PT ;  /* 0x0000000f0b037212 */ /* 0x000fc400078e3cff */
        /* <DEDUP_REMOVED lines=8> */
[----:B------:R-:W-:Y:S02]  /*20990*/  PRMT R29, R96, 0x5432, R20 ;  /* 0x00005432601d7816 */ /* 0x000fe40000000014 */
[----:B------:R-:W-:Y:S02]  /*209a0*/  SHF.R.U64 R21, R62, 0x10, R63 ;  /* 0x000000103e157819 */ /* 0x000fe4000000123f */
[----:B------:R-:W-:Y:S01]  /*209b0*/  PRMT R34, R98, 0x5432, R2 ;  /* 0x0000543262227816 */ /* 0x000fe20000000002 */
[----:B------:R-:W-:Y:S01]  /*209c0*/  IMAD.U32 R37, R29, 0x10000, RZ ;  /* 0x000100001d257824 */ /* 0x000fe200078e00ff */
[----:B------:R-:W-:-:S02]  /*209d0*/  PRMT R28, R97, 0x5432, R21 ;  /* 0x00005432611c7816 */ /* 0x000fc40000000015 */
[----:B------:R-:W-:Y:S01]  /*209e0*/  SHF.R.U32.HI R3, RZ, 0x10, R57 ;  /* 0x00000010ff037819 */ /* 0x000fe20000011639 */
[----:B------:R-:W-:Y:S01]  /*209f0*/  IMAD.U32 R35, R34, 0x10000, RZ ;  /* 0x0001000022237824 */ /* 0x000fe200078e00ff */
[--C-:B------:R-:W-:Y:S02]  /*20a00*/  SHF.R.U64 R10, R58, 0x10, R59.reuse ;  /* 0x000000103a0a7819 */ /* 0x100fe4000000123b */
[----:B------:R-:W-:Y:S02]  /*20a10*/  SHF.R.U32.HI R11, RZ, 0x10, R59 ;  /* 0x00000010ff0b7819 */ /* 0x000fe4000001163b */
[----:B------:R-:W-:Y:S02]  /*20a20*/  SHF.R.U32.HI R23, RZ, 0x10, R61 ;  /* 0x00000010ff177819 */ /* 0x000fe4000001163d */
[----:B------:R-:W-:Y:S02]  /*20a30*/  LOP3.LUT R42, R29, 0xffff0000, RZ, 0xc0, !PT ;  /* 0xffff00001d2a7812 */ /* 0x000fe400078ec0ff */
[----:B------:R-:W-:-:S02]  /*20a40*/  PRMT R32, R98, 0x5410, R3 ;  /* 0x0000541062207816 */ /* 0x000fc40000000003 */
[C---:B------:R-:W-:Y:S02]  /*20a50*/  PRMT R33, R99.reuse, 0x5432, R10 ;  /* 0x0000543263217816 */ /* 0x040fe4000000000a */
[----:B------:R-:W-:Y:S02]  /*20a60*/  PRMT R31, R99, 0x5410, R11 ;  /* 0x00005410631f7816 */ /* 0x000fe4000000000b */
[----:B------:R-:W-:Y:S02]  /*20a70*/  LOP3.LUT R29, R34, 0xffff0000, RZ, 0xc0, !PT ;  /* 0xffff0000221d7812 */ /* 0x000fe400078ec0ff */
        /* <DEDUP_REMOVED lines=43> */
[-C--:B------:R-:W-:Y:S02]  /*20d30*/  FMUL.FTZ R13, R11, R16.reuse ;  /* 0x000000100b0d7220 */ /* 0x080fe40000410000 */
[----:B------:R-:W-:Y:S01]  /*20d40*/  FFMA.FTZ R23, R21, R23, R14 ;  /* 0x0000001715177223 */ /* 0x000fe2000001000e */
[----:B------:R-:W-:Y:S01]  /*20d50*/  LOP3.LUT R14, R27, 0xffff0000, RZ, 0xc0, !PT ;  /* 0xffff00001b0e7812 */ /* 0x000fe200078ec0ff */
[----:B------:R-:W-:Y:S02]  /*20d60*/  FMUL.FTZ R11, R3, R25 ;  /* 0x00000019030b7220 */ /* 0x000fe40000410000 */
        /* <DEDUP_REMOVED lines=8> */
[----:B------:R-:W-:-:S02]  /*20df0*/  FFMA.FTZ R15, R22, R25, R3 ;  /* 0x00000019160f7223 */ /* 0x000fc40000010003 */
[----:B------:R-:W-:Y:S02]  /*20e00*/  FMUL.FTZ R11, R10, R16 ;  /* 0x000000100a0b7220 */ /* 0x000fe40000410000 */
        /* <DEDUP_REMOVED lines=16> */
.L_x_563:
[----:B------:R-:W-:Y:S05]  /*20f10*/  BSYNC B1 ;  /* 0x0000000000017941 */ /* 0x000fea0003800000 */
.L_x_562:
[----:B------:R-:W-:Y:S01]  /*20f20*/  IADD3 R33, R73, 0x40, RZ ;  /* 0x0000004049217810 */ /* 0x000fe20007ffe0ff */
[----:B------:R-:W-:-:S02]  /*20f30*/  IMAD.MOV.U32 R2, RZ, RZ, R112 ;  /* 0x000000ffff027224 */ /* 0x000fc400078e0070 */
[----:B------:R-:W-:Y:S01]  /*20f40*/  IMAD.MOV.U32 R3, RZ, RZ, 0x0 ;  /* 0x00000000ff037424 */ /* 0x000fe200078e00ff */
[----:B------:R-:W-:-:S13]  /*20f50*/  ISETP.GE.AND P0, PT, R33, R74, PT ;  /* 0x0000004a2100720c */ /* 0x000fda0003f06270 */
[----:B------:R-:W-:Y:S05]  /*20f60*/  @P0 RET.REL.NODEC R2 `(_ZN7cutlass13device_kernelIN5flash19enable_sm80_to_sm89INS1_16FlashAttnFwdSm80INS1_25CollectiveMainloopFwdSm80ILi8ELi1ELb0EN4cute5tupleIJNS5_1CILi128EEENS7_ILi64EEENS7_ILi192EEEEEELi192ENS_10bfloat16_tEfNS_4arch4Sm80ELb0ELb1ELb1ELb1ELb1ELb1ELb1ELb0EEENS1_21CollectiveEpilogueFwdINS6_IJS8_SA_S9_EEENS6_IJNS7_ILi1EEESI_SI_EEESC_SE_Li256ELb1ELb1ELb0ELb0EEENS1_19SingleTileSchedulerILb1ELb0ELb1ELi128EEEEEEEEEvNT_6ParamsE) ;  /* 0xfffdf09002000950 */ /* 0x000fea0003c3ffff */
[----:B------:R-:W-:Y:S01]  /*20f70*/  ISETP.GE.AND P0, PT, R72, R36, PT ;  /* 0x000000244800720c */ /* 0x000fe20003f06270 */
[----:B------:R-:W-:-:S12]  /*20f80*/  BSSY B0, `(.L_x_568) ;  /* 0x0000072000007945 */ /* 0x000fd80003800000 */
[----:B------:R-:W-:Y:S05]  /*20f90*/  @P0 BRA `(.L_x_569) ;  /* 0x0000070000000947 */ /* 0x000fea0003800000 */
[----:B------:R-:W-:Y:S01]  /*20fa0*/  SHF.R.S32.HI R3, RZ, 0x1f, R33 ;  /* 0x0000001fff037819 */ /* 0x000fe20000011421 */
[----:B------:R-:W-:Y:S01]  /*20fb0*/  IMAD.SHL.U32 R2, R33, 0x40, RZ ;  /* 0x0000004021027824 */ /* 0x000fe200078e00ff */
[----:B------:R-:W-:Y:S02]  /*20fc0*/  LEA.HI R11, R36, R53, RZ, 0x1d ;  /* 0x00000035240b7211 */ /* 0x000fe400078fe8ff */
[----:B------:R-:W-:Y:S02]  /*20fd0*/  LEA.HI R3, R3, R33, RZ, 0x3 ;  /* 0x0000002103037211 */ /* 0x000fe400078f18ff */
[----:B-1----:R-:W-:Y:S02]  /*20fe0*/  SHF.R.S32.HI R12, RZ, 0x1f, R11 ;  /* 0x0000001fff0c7819 */ /* 0x002fe4000001140b */
[----:B------:R-:W-:Y:S01]  /*20ff0*/  LOP3.LUT R2, R2, 0x1c0, RZ, 0xc0, !PT ;  /* 0x000001c002027812 */ /* 0x000fe200078ec0ff */
[----:B------:R-:W-:Y:S01]  /*21000*/  IMAD.SHL.U32 R10, R3, 0x40, RZ ;  /* 0x00000040030a7824 */ /* 0x000fe200078e00ff */
[----:B------:R-:W-:Y:S01]  /*21010*/  LEA.HI R12, R12, R11, RZ, 0x3 ;  /* 0x0000000b0c0c7211 */ /* 0x000fe200078f18ff */
[----:B------:R-:W-:Y:S01]  /*21020*/  IMAD.SHL.U32 R11, R11, 0x8, RZ ;  /* 0x000000080b0b7824 */ /* 0x000fe200078e00ff */
[----:B------:R-:W-:-:S02]  /*21030*/  LOP3.LUT R13, R2, 0x38, R72, 0xf8, !PT ;  /* 0x00000038020d7812 */ /* 0x000fc400078ef848 */
[----:B------:R-:W-:Y:S02]  /*21040*/  SHF.R.U32.HI R3, RZ, 0x3, R2 ;  /* 0x00000003ff037819 */ /* 0x000fe40000011602 */
[----:B------:R-:W-:Y:S02]  /*21050*/  LOP3.LUT R10, R10, 0xfffffe00, RZ, 0xc0, !PT ;  /* 0xfffffe000a0a7812 */ /* 0x000fe400078ec0ff */
[----:B------:R-:W-:Y:S01]  /*21060*/  LOP3.LUT R2, R2, 0x38, R11, 0xf8, !PT ;  /* 0x0000003802027812 */ /* 0x000fe200078ef80b */
[----:B------:R-:W-:Y:S01]  /*21070*/  IMAD.SHL.U32 R11, R12, 0x400, RZ ;  /* 0x000004000c0b7824 */ /* 0x000fe200078e00ff */
        /* <DEDUP_REMOVED lines=24> */
[----:B------:R-:W-:Y:S02]  /*21200*/  PRMT R23, R100, 0x5410, R23 ;  /* 0x0000541064177816 */ /* 0x000fe40000000017 */
[----:B------:R-:W-:Y:S02]  /*21210*/  LOP3.LUT R29, R35, 0xffff0000, RZ, 0xc0, !PT ;  /* 0xffff0000231d7812 */ /* 0x000fe400078ec0ff */
[----:B------:R-:W-:Y:S01]  /*21220*/  SHF.R.U32.HI R22, RZ, 0x10, R67 ;  /* 0x00000010ff167819 */ /* 0x000fe20000011643 */
[C---:B------:R-:W-:Y:S01]  /*21230*/  IMAD.U32 R35, R23.reuse, 0x10000, RZ ;  /* 0x0001000017237824 */ /* 0x040fe200078e00ff */
[----:B------:R-:W-:-:S02]  /*21240*/  LOP3.LUT R23, R23, 0xffff0000, RZ, 0xc0, !PT ;  /* 0xffff000017177812 */ /* 0x000fc400078ec0ff */
        /* <DEDUP_REMOVED lines=34> */
[-C--:B------:R-:W-:Y:S02]  /*21470*/  FFMA.FTZ R24, R21, R15.reuse, -R13 ;  /* 0x0000000f15187223 */ /* 0x080fe4000001080d */
[----:B------:R-:W-:Y:S02]  /*21480*/  FMUL.FTZ R14, R12, R15 ;  /* 0x0000000f0c0e7220 */ /* 0x000fe40000410000 */
[----:B------:R-:W-:-:S02]  /*21490*/  IMAD.U32 R25, R27, 0x10000, RZ ;  /* 0x000100001b197824 */ /* 0x000fc400078e00ff */
[----:B------:R-:W-:Y:S02]  /*214a0*/  FMUL.FTZ R13, R11, R17 ;  /* 0x000000110b0d7220 */ /* 0x000fe40000410000 */
[----:B------:R-:W-:Y:S02]  /*214b0*/  IMAD.U32 R15, R31, 0x10000, RZ ;  /* 0x000100001f0f7824 */ /* 0x000fe400078e00ff */
[-C--:B------:R-:W-:Y:S02]  /*214c0*/  FMUL.FTZ R12, R11, R16.reuse ;  /* 0x000000100b0c7220 */ /* 0x080fe40000410000 */
[----:B------:R-:W-:Y:S01]  /*214d0*/  FFMA.FTZ R23, R21, R23, R14 ;  /* 0x0000001715177223 */ /* 0x000fe2000001000e */
[----:B------:R-:W-:Y:S01]  /*214e0*/  LOP3.LUT R14, R27, 0xffff0000, RZ, 0xc0, !PT ;  /* 0xffff00001b0e7812 */ /* 0x000fe200078ec0ff */
[C---:B------:R-:W-:Y:S02]  /*214f0*/  FMUL.FTZ R11, R3.reuse, R25 ;  /* 0x00000019030b7220 */ /* 0x040fe40000410000 */
[----:B------:R-:W-:Y:S01]  /*21500*/  FFMA.FTZ R18, R20, R16, -R13 ;  /* 0x0000001014127223 */ /* 0x000fe2000001080d */
[----:B------:R-:W-:Y:S01]  /*21510*/  LOP3.LUT R16, R28, 0xffff0000, RZ, 0xc0, !PT ;  /* 0xffff00001c107812 */ /* 0x000fe200078ec0ff */
[----:B------:R-:W-:Y:S01]  /*21520*/  FFMA.FTZ R21, R20, R17, R12 ;  /* 0x0000001114157223 */ /* 0x000fe2000001000c */
        /* <DEDUP_REMOVED lines=23> */
.L_x_569:
[----:B------:R-:W-:Y:S05]  /*216a0*/  BSYNC B0 ;  /* 0x0000000000007941 */ /* 0x000fea0003800000 */
.L_x_568:
        /* <DEDUP_REMOVED lines=14> */
[----:B------:R-:W-:Y:S02]  /*21790*/  LOP3.LUT R15, R12, 0xffffe000, RZ, 0xc0, !PT ;  /* 0xffffe0000c0f7812 */ /* 0x000fe400078ec0ff */
[----:B------:R-:W-:Y:S01]  /*217a0*/  SHF.R.S32.HI R11, RZ, 0x1f, R3 ;  /* 0x0000001fff0b7819 */ /* 0x000fe20000011403 */
[----:B------:R-:W-:Y:S01]  /*217b0*/  IMAD.SHL.U32 R12, R3, 0x8, RZ ;  /* 0x00000008030c7824 */ /* 0x000fe200078e00ff */
[----:B------:R-:W-:Y:S02]  /*217c0*/  LEA.HI R13, R13, R33, RZ, 0x3 ;  /* 0x000000210d0d7211 */ /* 0x000fe400078f18ff */
[----:B------:R-:W-:Y:S02]  /*217d0*/  LEA.HI R3, R11, R3, RZ, 0x3 ;  /* 0x000000030b037211 */ /* 0x000fe400078f18ff */
[----:B------:R-:W-:Y:S01]  /*217e0*/  SHF.R.U32.HI R16, RZ, 0x3, R2 ;  /* 0x00000003ff107819 */ /* 0x000fe20000011602 */
[----:B------:R-:W-:Y:S01]  /*217f0*/  IMAD.SHL.U32 R10, R13, 0x40, RZ ;  /* 0x000000400d0a7824 */ /* 0x000fe200078e00ff */
[----:B------:R-:W-:Y:S01]  /*21800*/  LOP3.LUT R11, R2, 0x38, R12, 0xf8, !PT ;  /* 0x00000038020b7812 */ /* 0x000fe200078ef80c */
[----:B------:R-:W-:Y:S01]  /*21810*/  IMAD.SHL.U32 R2, R3, 0x400, RZ ;  /* 0x0000040003027824 */ /* 0x000fe200078e00ff */
[----:B------:R-:W-:-:S02]  /*21820*/  LOP3.LUT R13, R14, R16, RZ, 0x3c, !PT ;  /* 0x000000100e0d7212 */ /* 0x000fc400078e3cff */
[----:B------:R-:W-:Y:S02]  /*21830*/  LOP3.LUT R10, R10, 0xfffffe00, RZ, 0xc0, !PT ;  /* 0xfffffe000a0a7812 */ /* 0x000fe400078ec0ff */
[----:B------:R-:W-:Y:S02]  /*21840*/  LOP3.LUT R3, R11, R16, RZ, 0x3c, !PT ;  /* 0x000000100b037212 */ /* 0x000fe400078e3cff */
[----:B------:R-:W-:Y:S02]  /*21850*/  LOP3.LUT R2, R2, 0xffffe000, RZ, 0xc0, !PT ;  /* 0xffffe00002027812 */ /* 0x000fe400078ec0ff */
[--C-:B------:R-:W-:Y:S02]  /*21860*/  IADD3 R13, R13, R15, R10.reuse ;  /* 0x0000000f0d0d7210 */ /* 0x100fe40007ffe00a */
        /* <DEDUP_REMOVED lines=21> */
[----:B------:R-:W-:-:S02]  /*219c0*/  PRMT R23, R104, 0x5410, R23 ;  /* 0x0000541068177816 */ /* 0x000fc40000000017 */
[----:B------:R-:W-:Y:S02]  /*219d0*/  LOP3.LUT R29, R35, 0xffff0000, RZ, 0xc0, !PT ;  /* 0xffff0000231d7812 */ /* 0x000fe400078ec0ff */
[----:B------:R-:W-:Y:S01]  /*219e0*/  SHF.R.U32.HI R22, RZ, 0x10, R83 ;  /* 0x00000010ff167819 */ /* 0x000fe20000011653 */
        /* <DEDUP_REMOVED lines=39> */
[----:B------:R-:W-:Y:S02]  /*21c60*/  FMUL.FTZ R12, R11, R16 ;  /* 0x000000100b0c7220 */ /* 0x000fe40000410000 */
[C---:B------:R-:W-:Y:S01]  /*21c70*/  IMAD.U32 R22, R19.reuse, 0x10000, RZ ;  /* 0x0001000013167824 */ /* 0x040fe200078e00ff */
[----:B------:R-:W-:Y:S01]  /*21c80*/  LOP3.LUT R19, R19, 0xffff0000, RZ, 0xc0, !PT ;  /* 0xffff000013137812 */ /* 0x000fe200078ec0ff */
[----:B------:R-:W-:Y:S01]  /*21c90*/  FFMA.FTZ R23, R21, R23, R14 ;  /* 0x0000001715177223 */ /* 0x000fe2000001000e */
[----:B------:R-:W-:Y:S01]  /*21ca0*/  LOP3.LUT R14, R27, 0xffff0000, RZ, 0xc0, !PT ;  /* 0xffff00001b0e7812 */ /* 0x000fe200078ec0ff */
[----:B------:R-:W-:-:S02]  /*21cb0*/  FMUL.FTZ R11, R3, R25 ;  /* 0x00000019030b7220 */ /* 0x000fc40000410000 */
        /* <DEDUP_REMOVED lines=26> */
.L_x_571:
[----:B------:R-:W-:Y:S05]  /*21e60*/  BSYNC B0 ;  /* 0x0000000000007941 */ /* 0x000fea0003800000 */
.L_x_570:
[----:B------:R-:W-:Y:S01]  /*21e70*/  IADD3 R2, R72, 0x40, RZ ;  /* 0x0000004048027810 */ /* 0x000fe20007ffe0ff */
[----:B------:R-:W-:-:S02]  /*21e80*/  IMAD.MOV.U32 R10, RZ, RZ, R112 ;  /* 0x000000ffff0a7224 */ /* 0x000fc400078e0070 */
[----:B------:R-:W-:Y:S01]  /*21e90*/  IMAD.MOV.U32 R11, RZ, RZ, 0x0 ;  /* 0x00000000ff0b7424 */ /* 0x000fe200078e00ff */
[----:B------:R-:W-:-:S13]  /*21ea0*/  ISETP.GE.AND P0, PT, R2, R36, PT ;  /* 0x000000240200720c */ /* 0x000fda0003f06270 */
[----:B------:R-:W-:Y:S05]  /*21eb0*/  @P0 RET.REL.NODEC R10 `(_ZN7cutlass13device_kernelIN5flash19enable_sm80_to_sm89INS1_16FlashAttnFwdSm80INS1_25CollectiveMainloopFwdSm80ILi8ELi1ELb0EN4cute5tupleIJNS5_1CILi128EEENS7_ILi64EEENS7_ILi192EEEEEELi192ENS_10bfloat16_tEfNS_4arch4Sm80ELb0ELb1ELb1ELb1ELb1ELb1ELb1ELb0EEENS1_21CollectiveEpilogueFwdINS6_IJS8_SA_S9_EEENS6_IJNS7_ILi1EEESI_SI_EEESC_SE_Li256ELb1ELb1ELb0ELb0EEENS1_19SingleTileSchedulerILb1ELb0ELb1ELi128EEEEEEEEEvNT_6ParamsE) ;  /* 0xfffde1400a000950 */ /* 0x000fea0003c3ffff */
[----:B------:R-:W-:Y:S01]  /*21ec0*/  SHF.R.S32.HI R11, RZ, 0x1f, R2 ;  /* 0x0000001fff0b7819 */ /* 0x000fe20000011402 */
[----:B-1----:R-:W-:Y:S01]  /*21ed0*/  IMAD.SHL.U32 R12, R33, 0x40, RZ ;  /* 0x00000040210c7824 */ /* 0x002fe200078e00ff */
[----:B------:R-:W-:Y:S02]  /*21ee0*/  SHF.R.S32.HI R13, RZ, 0x1f, R33 ;  /* 0x0000001fff0d7819 */ /* 0x000fe40000011421 */
[CC--:B------:R-:W-:Y:S02]  /*21ef0*/  LEA.HI R10, R11.reuse, R2.reuse, RZ, 0x3 ;  /* 0x000000020b0a7211 */ /* 0x0c0fe400078f18ff */
[----:B------:R-:W-:Y:S02]  /*21f00*/  LEA.HI R11, R11, R2, RZ, 0x6 ;  /* 0x000000020b0b7211 */ /* 0x000fe400078f30ff */
[----:B------:R-:W-:Y:S02]  /*21f10*/  SHF.R.S32.HI R3, RZ, 0x3, R10 ;  /* 0x00000003ff037819 */ /* 0x000fe4000001140a */
[----:B------:R-:W-:Y:S01]  /*21f20*/  LOP3.LUT R2, R12, 0x1c0, RZ, 0xc0, !PT ;  /* 0x000001c00c027812 */ /* 0x000fe200078ec0ff */
[----:B------:R-:W-:Y:S01]  /*21f30*/  IMAD.SHL.U32 R11, R11, 0x80, RZ ;  /* 0x000000800b0b7824 */ /* 0x000fe200078e00ff */
[----:B------:R-:W-:-:S02]  /*21f40*/  LEA.HI R3, R36, R3, RZ, 0x1d ;  /* 0x0000000324037211 */ /* 0x000fc400078fe8ff */
[----:B------:R-:W-:Y:S02]  /*21f50*/  LEA.HI R12, R13, R33, RZ, 0x3 ;  /* 0x000000210d0c7211 */ /* 0x000fe400078f18ff */
[----:B------:R-:W-:Y:S02]  /*21f60*/  LOP3.LUT R14, R11, 0xffffe000, RZ, 0xc0, !PT ;  /* 0xffffe0000b0e7812 */ /* 0x000fe400078ec0ff */
[----:B------:R-:W-:Y:S02]  /*21f70*/  SHF.R.S32.HI R11, RZ, 0x1f, R3 ;  /* 0x0000001fff0b7819 */ /* 0x000fe40000011403 */
[----:B------:R-:W-:Y:S01]  /*21f80*/  LOP3.LUT R13, R2, 0x38, R10, 0xf8, !PT ;  /* 0x00000038020d7812 */ /* 0x000fe200078ef80a */
[----:B------:R-:W-:Y:S01]  /*21f90*/  IMAD.SHL.U32 R10, R12, 0x40, RZ ;  /* 0x000000400c0a7824 */ /* 0x000fe200078e00ff */
[----:B------:R-:W-:Y:S01]  /*21fa0*/  SHF.R.U32.HI R15, RZ, 0x3, R2 ;  /* 0x00000003ff0f7819 */ /* 0x000fe20000011602 */
[----:B------:R-:W-:Y:S01]  /*21fb0*/  IMAD.SHL.U32 R12, R3, 0x8, RZ ;  /* 0x00000008030c7824 */ /* 0x000fe200078e00ff */
[----:B------:R-:W-:-:S02]  /*21fc0*/  LEA.HI R3, R11, R3, RZ, 0x3 ;  /* 0x000000030b037211 */ /* 0x000fc400078f18ff */
[----:B------:R-:W-:Y:S02]  /*21fd0*/  LOP3.LUT R10, R10, 0xfffffe00, RZ, 0xc0, !PT ;  /* 0xfffffe000a0a7812 */ /* 0x000fe400078ec0ff */
[----:B------:R-:W-:Y:S01]  /*21fe0*/  LOP3.LUT R11, R2, 0x38, R12, 0xf8, !PT ;  /* 0x00000038020b7812 */ /* 0x000fe200078ef80c */
[----:B------:R-:W-:Y:S01]  /*21ff0*/  IMAD.SHL.U32 R2, R3, 0x400, RZ ;  /* 0x0000040003027824 */ /* 0x000fe200078e00ff */
[-C--:B------:R-:W-:Y:S02]  /*22000*/  LOP3.LUT R13, R13, R15.reuse, RZ, 0x3c, !PT ;  /* 0x0000000f0d0d7212 */ /* 0x080fe400078e3cff */
        /* <DEDUP_REMOVED lines=11> */
[----:B------:R-:W-:Y:S02]  /*220c0*/  SHF.R.U32.HI R11, RZ, 0x10, R91 ;  /* 0x00000010ff0b7819 */ /* 0x000fe4000001165b */
[----:B------:R-:W-:Y:S01]  /*220d0*/  PRMT R34, R110, 0x5432, R2 ;  /* 0x000054326e227816 */ /* 0x000fe20000000002 */
[----:B------:R-:W-:Y:S01]  /*220e0*/  IMAD.U32 R35, R29, 0x10000, RZ ;  /* 0x000100001d237824 */ /* 0x000fe200078e00ff */
[----:B------:R-:W-:Y:S02]  /*220f0*/  SHF.R.U32.HI R23, RZ, 0x10, R85 ;  /* 0x00000010ff177819 */ /* 0x000fe40000011655 */
[----:B------:R-:W-:Y:S02]  /*22100*/  SHF.R.U32.HI R3, RZ, 0x10, R89 ;  /* 0x00000010ff037819 */ /* 0x000fe40000011659 */
[----:B------:R-:W-:Y:S02]  /*22110*/  PRMT R31, R111, 0x5410, R11 ;  /* 0x000054106f1f7816 */ /* 0x000fe4000000000b */
[----:B------:R-:W-:-:S02]  /*22120*/  SHF.R.U64 R10, R90, 0x10, R91 ;  /* 0x000000105a0a7819 */ /* 0x000fc4000000125b */
[----:B------:R-:W-:Y:S02]  /*22130*/  LOP3.LUT R29, R29, 0xffff0000, RZ, 0xc0, !PT ;  /* 0xffff00001d1d7812 */ /* 0x000fe400078ec0ff */
[----:B------:R-:W-:Y:S02]  /*22140*/  PRMT R23, R108, 0x5410, R23 ;  /* 0x000054106c177816 */ /* 0x000fe40000000017 */
[----:B------:R-:W-:Y:S02]  /*22150*/  PRMT R32, R110, 0x5410, R3 ;  /* 0x000054106e207816 */ /* 0x000fe40000000003 */
[----:B------:R-:W-:Y:S02]  /*22160*/  PRMT R33, R111, 0x5432, R10 ;  /* 0x000054326f217816 */ /* 0x000fe4000000000a */
[--C-:B------:R-:W-:Y:S02]  /*22170*/  SHF.R.U64 R28, R86, 0x10, R87.reuse ;  /* 0x00000010561c7819 */ /* 0x100fe40000001257 */
[----:B------:R-:W-:-:S02]  /*22180*/  SHF.R.U32.HI R27, RZ, 0x10, R87 ;  /* 0x00000010ff1b7819 */ /* 0x000fc40000011657 */
[C---:B------:R-:W-:Y:S02]  /*22190*/  PRMT R28, R109.reuse, 0x5432, R28 ;  /* 0x000054326d1c7816 */ /* 0x040fe4000000001c */
        /* <DEDUP_REMOVED lines=11> */
[C---:B------:R-:W-:Y:S01]  /*22250*/  IMAD.U32 R11, R13.reuse, 0x10000, RZ ;  /* 0x000100000d0b7824 */ /* 0x040fe200078e00ff */
[----:B------:R-:W-:Y:S01]  /*22260*/  LOP3.LUT R12, R13, 0xffff0000, RZ, 0xc0, !PT ;  /* 0xffff00000d0c7812 */ /* 0x000fe200078ec0ff */
[C---:B------:R-:W-:Y:S01]  /*22270*/  IMAD.U32 R19, R34.reuse, 0x10000, RZ ;  /* 0x0001000022137824 */ /* 0x040fe200078e00ff */
[----:B------:R-:W-:Y:S01]  /*22280*/  LOP3.LUT R34, R34, 0xffff0000, RZ, 0xc0, !PT ;  /* 0xffff000022227812 */ /* 0x000fe200078ec0ff */
[----:B------:R-:W-:Y:S01]  /*22290*/  FMUL.FTZ R13, R17, R35 ;  /* 0x00000023110d7220 */ /* 0x000fe20000410000 */
[C---:B------:R-:W-:Y:S01]  /*222a0*/  LOP3.LUT R3, R14.reuse, 0xffff0000, RZ, 0xc0, !PT ;  /* 0xffff00000e037812 */ /* 0x040fe200078ec0ff */
[----:B------:R-:W-:Y:S01]  /*222b0*/  IMAD.U32 R10, R14, 0x10000, RZ ;  /* 0x000100000e0a7824 */ /* 0x000fe200078e00ff */
[----:B------:R-:W-:Y:S01]  /*222c0*/  LOP3.LUT R14, R15, 0xffff0000, RZ, 0xc0, !PT ;  /* 0xffff00000f0e7812 */ /* 0x000fe200078ec0ff */
[----:B------:R-:W-:-:S02]  /*222d0*/  FFMA.FTZ R40, R26, R19, -R13 ;  /* 0x000000131a287223 */ /* 0x000fc4000001080d */
[----:B------:R-:W-:Y:S02]  /*222e0*/  FMUL.FTZ R17, R17, R19 ;  /* 0x0000001311117220 */ /* 0x000fe40000410000 */
[----:B------:R-:W-:Y:S02]  /*222f0*/  FMUL.FTZ R13, R16, R29 ;  /* 0x0000001d100d7220 */ /* 0x000fe40000410000 */
[----:B------:R-:W-:Y:S02]  /*22300*/  IMAD.U32 R2, R15, 0x10000, RZ ;  /* 0x000100000f027824 */ /* 0x000fe400078e00ff */
[----:B------:R-:W-:Y:S02]  /*22310*/  IMAD.U32 R19, R23, 0x10000, RZ ;  /* 0x0001000017137824 */ /* 0x000fe400078e00ff */
[C---:B------:R-:W-:Y:S01]  /*22320*/  IMAD.U32 R15, R32.reuse, 0x10000, RZ ;  /* 0x00010000200f7824 */ /* 0x040fe200078e00ff */
[----:B------:R-:W-:Y:S01]  /*22330*/  LOP3.LUT R32, R32, 0xffff0000, RZ, 0xc0, !PT ;  /* 0xffff000020207812 */ /* 0x000fe200078ec0ff */
[----:B------:R-:W-:-:S02]  /*22340*/  FMUL.FTZ R16, R16, R34 ;  /* 0x0000002210107220 */ /* 0x000fc40000410000 */
[----:B------:R-:W-:Y:S02]  /*22350*/  FFMA.FTZ R34, R25, R34, -R13 ;  /* 0x0000002219227223 */ /* 0x000fe4000001080d */
[----:B------:R-:W-:Y:S01]  /*22360*/  FFMA.FTZ R35, R26, R35, R17 ;  /* 0x000000231a237223 */ /* 0x000fe20000010011 */
[----:B------:R-:W-:Y:S01]  /*22370*/  LOP3.LUT R26, R23, 0xffff0000, RZ, 0xc0, !PT ;  /* 0xffff0000171a7812 */ /* 0x000fe200078ec0ff */
[C---:B------:R-:W-:Y:S02]  /*22380*/  FMUL.FTZ R13, R11.reuse, R19 ;  /* 0x000000130b0d7220 */ /* 0x040fe40000410000 */
[----:B------:R-:W-:Y:S02]  /*22390*/  FMUL.FTZ R11, R11, R15 ;  /* 0x0000000f0b0b7220 */ /* 0x000fe40000410000 */
[----:B------:R-:W-:Y:S02]  /*223a0*/  FFMA.FTZ R29, R25, R29, R16 ;  /* 0x0000001d191d7223 */ /* 0x000fe40000010010 */
[----:B------:R-:W-:-:S02]  /*223b0*/  FFMA.FTZ R25, R24, R15, -R13 ;  /* 0x0000000f18197223 */ /* 0x000fc4000001080d */
[----:B------:R-:W-:Y:S02]  /*223c0*/  FFMA.FTZ R24, R24, R19, R11 ;  /* 0x0000001318187223 */ /* 0x000fe4000001000b */
[----:B------:R-:W-:Y:S02]  /*223d0*/  FMUL.FTZ R11, R12, R26 ;  /* 0x0000001a0c0b7220 */ /* 0x000fe40000410000 */
[C---:B------:R-:W-:Y:S01]  /*223e0*/  IMAD.U32 R17, R33.reuse, 0x10000, RZ ;  /* 0x0001000021117824 */ /* 0x040fe200078e00ff */
[----:B------:R-:W-:Y:S01]  /*223f0*/  LOP3.LUT R33, R33, 0xffff0000, RZ, 0xc0, !PT ;  /* 0xffff000021217812 */ /* 0x000fe200078ec0ff */
[C---:B------:R-:W-:Y:S01]  /*22400*/  IMAD.U32 R16, R28.reuse, 0x10000, RZ ;  /* 0x000100001c107824 */ /* 0x040fe200078e00ff */
[----:B------:R-:W-:Y:S01]  /*22410*/  LOP3.LUT R28, R28, 0xffff0000, RZ, 0xc0, !PT ;  /* 0xffff00001c1c7812 */ /* 0x000fe200078ec0ff */
[----:B------:R-:W-:Y:S02]  /*22420*/  IMAD.U32 R23, R27, 0x10000, RZ ;  /* 0x000100001b177824 */ /* 0x000fe400078e00ff */
[----:B------:R-:W-:-:S02]  /*22430*/  FMUL.FTZ R13, R12, R32 ;  /* 0x000000200c0d7220 */ /* 0x000fc40000410000 */
[----:B------:R-:W-:Y:S02]  /*22440*/  FFMA.FTZ R32, R21, R32, -R11 ;  /* 0x0000002015207223 */ /* 0x000fe4000001080b */
[C---:B------:R-:W-:Y:S02]  /*22450*/  FMUL.FTZ R12, R10.reuse, R16 ;  /* 0x000000100a0c7220 */ /* 0x040fe40000410000 */
[----:B------:R-:W-:Y:S02]  /*22460*/  FMUL.FTZ R11, R10, R17 ;  /* 0x000000110a0b7220 */ /* 0x000fe40000410000 */
[C---:B------:R-:W-:Y:S01]  /*22470*/  IMAD.U32 R15, R31.reuse, 0x10000, RZ ;  /* 0x000100001f0f7824 */ /* 0x040fe200078e00ff */
[----:B------:R-:W-:Y:S01]  /*22480*/  LOP3.LUT R31, R31, 0xffff0000, RZ, 0xc0, !PT ;  /* 0xffff00001f1f7812 */ /* 0x000fe200078ec0ff */
[C---:B------:R-:W-:Y:S02]  /*22490*/  FMUL.FTZ R10, R2.reuse, R23 ;  /* 0x00000017020a7220 */ /* 0x040fe40000410000 */
[----:B------:R-:W-:-:S02]  /*224a0*/  FMUL.FTZ R2, R2, R15 ;  /* 0x0000000f02027220 */ /* 0x000fc40000410000 */
[C---:B------:R-:W-:Y:S01]  /*224b0*/  FFMA.FTZ R19, R22.reuse, R15, -R10 ;  /* 0x0000000f16137223 */ /* 0x040fe2000001080a */
[----:B------:R-:W-:Y:S01]  /*224c0*/  LOP3.LUT R15, R27, 0xffff0000, RZ, 0xc0, !PT ;  /* 0xffff00001b0f7812 */ /* 0x000fe200078ec0ff */
[----:B------:R-:W-:Y:S02]  /*224d0*/  FFMA.FTZ R22, R22, R23, R2 ;  /* 0x0000001716167223 */ /* 0x000fe40000010002 */
[C---:B------:R-:W-:Y:S02]  /*224e0*/  FMUL.FTZ R10, R3.reuse, R28 ;  /* 0x0000001c030a7220 */ /* 0x040fe40000410000 */
[C---:B------:R-:W-:Y:S02]  /*224f0*/  FMUL.FTZ R2, R14.reuse, R15 ;  /* 0x0000000f0e027220 */ /* 0x040fe40000410000 */
[----:B------:R-:W-:Y:S02]  /*22500*/  FMUL.FTZ R3, R3, R33 ;  /* 0x0000002103037220 */ /* 0x000fe40000410000 */
[----:B------:R-:W-:-:S02]  /*22510*/  FMUL.FTZ R14, R14, R31 ;  /* 0x0000001f0e0e7220 */ /* 0x000fc40000410000 */
[----:B------:R-:W-:Y:S02]  /*22520*/  FFMA.FTZ R13, R21, R26, R13 ;  /* 0x0000001a150d7223 */ /* 0x000fe4000001000d */
[----:B------:R-:W-:Y:S01]  /*22530*/  FFMA.FTZ R21, R20, R17, -R12 ;  /* 0x0000001114157223 */ /* 0x000fe2000001080c */
[----:B------:R-:W-:Y:S01]  /*22540*/  F2FP.BF16.PACK_AB R17, R32, R25 ;  /* 0x000000192011723e */ /* 0x000fe200000010ff */
        /* <DEDUP_REMOVED lines=9> */
[----:B------:R-:W-:Y:S01]  /*225e0*/  F2FP.BF16.PACK_AB R18, R10, R21 ;  /* 0x000000150a12723e */ /* 0x000fe200000010ff */
[----:B------:R-:W-:Y:S01]  /*225f0*/  IMAD.MOV.U32 R2, RZ, RZ, R112 ;  /* 0x000000ffff027224 */ /* 0x000fe200078e0070 */
[----:B------:R-:W-:Y:S01]  /*22600*/  F2FP.BF16.PACK_AB R14, R3, R11 ;  /* 0x0000000b030e723e */ /* 0x000fe200000010ff */
[----:B------:R-:W-:Y:S01]  /*22610*/  IMAD.MOV.U32 R3, RZ, RZ, 0x0 ;  /* 0x00000000ff037424 */ /* 0x000fe200078e00ff */
[----:B------:R-:W-:Y:S01]  /*22620*/  F2FP.BF16.PACK_AB R15, R15, R22 ;  /* 0x000000160f0f723e */ /* 0x000fe200000010ff */
[----:B------:R1:W-:Y:S04]  /*22630*/  ST.E.128 [R38.64], R16 ;  /* 0x0000001026007985 */ /* 0x0003e8000c101d04 */
[----:B------:R1:W-:Y:S01]  /*22640*/  ST.E.128 [R36.64], R12 ;  /* 0x0000000c24007985 */ /* 0x0003e2000c101d04 */
[----:B------:R-:W-:Y:S05]  /*22650*/  RET.REL.NODEC R2 `(_ZN7cutlass13device_kernelIN5flash19enable_sm80_to_sm89INS1_16FlashAttnFwdSm80INS1_25CollectiveMainloopFwdSm80ILi8ELi1ELb0EN4cute5tupleIJNS5_1CILi128EEENS7_ILi64EEENS7_ILi192EEEEEELi192ENS_10bfloat16_tEfNS_4arch4Sm80ELb0ELb1ELb1ELb1ELb1ELb1ELb1ELb0EEENS1_21CollectiveEpilogueFwdINS6_IJS8_SA_S9_EEENS6_IJNS7_ILi1EEESI_SI_EEESC_SE_Li256ELb1ELb1ELb0ELb0EEENS1_19SingleTileSchedulerILb1ELb0ELb1ELi128EEEEEEEEEvNT_6ParamsE) ;  /* 0xfffdd9a002007950 */ /* 0x000fea0003c3ffff */
.L_x_524:
[----:B------:R-:W-:Y:S01]  /*22660*/  IMAD.MOV.U32 R169, RZ, RZ, R39 ;  /* 0x000000ffffa97224 */ /* 0x000fe200078e0027 */
[----:B------:R-:W-:Y:S01]  /*22670*/  MOV R3, 0x1c1f ;  /* 0x00001c1f00037802 */ /* 0x000fe20000000f00 */
[----:B------:R-:W-:Y:S01]  /*22680*/  IMAD.MOV.U32 R170, RZ, RZ, RZ ;  /* 0x000000ffffaa7224 */ /* 0x000fe200078e00ff */
[----:B------:R-:W-:-:S02]  /*22690*/  MOV R172, 0xffffffff ;  /* 0xffffffff00ac7802 */ /* 0x000fc40000000f00 */
[----:B------:R-:W-:Y:S02]  /*226a0*/  MOV R2, 0x226c0 ;  /* 0x000226c000027802 */ /* 0x000fe40000000f00 */
[----:B------:R-:W-:Y:S05]  /*226b0*/  CALL.REL.NOINC `($__internal_1_$__cuda_sm70_shflsync_idx_p) ;  /* 0x0000077000007944 */ /* 0x000fea0003c00000 */
[----:B------:R-:W-:Y:S01]  /*226c0*/  MOV R11, R171 ;  /* 0x000000ab000b7202 */ /* 0x000fe20000000f00 */
[----:B------:R-:W-:Y:S05]  /*226d0*/  BRA `(.L_x_572) ;  /* 0xffff89b000007947 */ /* 0x000fea000383ffff */
.L_x_525:
[----:B------:R-:W-:Y:S01]  /*226e0*/  IMAD.MOV.U32 R169, RZ, RZ, R44 ;  /* 0x000000ffffa97224 */ /* 0x000fe200078e002c */
[----:B------:R-:W-:Y:S01]  /*226f0*/  MOV R3, 0x1c1f ;  /* 0x00001c1f00037802 */ /* 0x000fe20000000f00 */
[----:B------:R-:W-:Y:S01]  /*22700*/  IMAD.MOV.U32 R170, RZ, RZ, RZ ;  /* 0x000000ffffaa7224 */ /* 0x000fe200078e00ff */
[----:B------:R-:W-:Y:S02]  /*22710*/  MOV R172, 0xffffffff ;  /* 0xffffffff00ac7802 */ /* 0x000fe40000000f00 */
[----:B------:R-:W-:Y:S02]  /*22720*/  MOV R2, 0x22740 ;  /* 0x0002274000027802 */ /* 0x000fe40000000f00 */
[----:B-12---:R-:W-:Y:S05]  /*22730*/  CALL.REL.NOINC `($__internal_1_$__cuda_sm70_shflsync_idx_p) ;  /* 0x000006f000007944 */ /* 0x006fea0003c00000 */
[----:B------:R-:W-:Y:S01]  /*22740*/  IMAD.MOV.U32 R169, RZ, RZ, R23 ;  /* 0x000000ffffa97224 */ /* 0x000fe200078e0017 */
[----:B------:R-:W-:Y:S01]  /*22750*/  MOV R170, RZ ;  /* 0x000000ff00aa7202 */ /* 0x000fe20000000f00 */
[----:B------:R-:W-:Y:S01]  /*22760*/  IMAD.MOV.U32 R3, RZ, RZ, 0x1c1f ;  /* 0x00001c1fff037424 */ /* 0x000fe200078e00ff */
[----:B------:R-:W-:Y:S01]  /*22770*/  MOV R172, 0xffffffff ;  /* 0xffffffff00ac7802 */ /* 0x000fe20000000f00 */
[----:B------:R-:W-:Y:S01]  /*22780*/  IMAD.MOV.U32 R10, RZ, RZ, R171 ;  /* 0x000000ffff0a7224 */ /* 0x000fe200078e00ab */
[----:B------:R-:W-:-:S02]  /*22790*/  MOV R2, 0x227b0 ;  /* 0x000227b000027802 */ /* 0x000fc40000000f00 */
[----:B------:R-:W-:Y:S05]  /*227a0*/  CALL.REL.NOINC `($__internal_1_$__cuda_sm70_shflsync_idx_p) ;  /* 0x0000068000007944 */ /* 0x000fea0003c00000 */
[----:B------:R-:W-:Y:S01]  /*227b0*/  IMAD.MOV.U32 R12, RZ, RZ, R171 ;  /* 0x000000ffff0c7224 */ /* 0x000fe200078e00ab */
[----:B------:R-:W-:Y:S01]  /*227c0*/  MOV R169, R45 ;  /* 0x0000002d00a97202 */ /* 0x000fe20000000f00 */
[----:B------:R-:W-:Y:S01]  /*227d0*/  IMAD.MOV.U32 R170, RZ, RZ, RZ ;  /* 0x000000ffffaa7224 */ /* 0x000fe200078e00ff */
[----:B------:R-:W-:Y:S01]  /*227e0*/  MOV R3, 0x1c1f ;  /* 0x00001c1f00037802 */ /* 0x000fe20000000f00 */
[----:B------:R-:W-:Y:S01]  /*227f0*/  IMAD.MOV.U32 R172, RZ, RZ, -0x1 ;  /* 0xffffffffffac7424 */ /* 0x000fe200078e00ff */
[----:B------:R-:W-:-:S02]  /*22800*/  MOV R2, 0x22820 ;  /* 0x0002282000027802 */ /* 0x000fc40000000f00 */
[----:B------:R-:W-:Y:S05]  /*22810*/  CALL.REL.NOINC `($__internal_1_$__cuda_sm70_shflsync_idx_p) ;  /* 0x0000061000007944 */ /* 0x000fea0003c00000 */
[----:B------:R-:W-:Y:S01]  /*22820*/  MOV R3, R171 ;  /* 0x000000ab00037202 */ /* 0x000fe20000000f00 */
[----:B------:R-:W-:Y:S05]  /*22830*/  BRA `(.L_x_573) ;  /* 0xffff889000007947 */ /* 0x000fea000383ffff */
.L_x_528:
[----:B------:R-:W-:Y:S01]  /*22840*/  IMAD.MOV.U32 R169, RZ, RZ, R39 ;  /* 0x000000ffffa97224 */ /* 0x000fe200078e0027 */
[----:B------:R-:W-:Y:S01]  /*22850*/  MOV R3, 0x1c1f ;  /* 0x00001c1f00037802 */ /* 0x000fe20000000f00 */
[----:B------:R-:W-:Y:S01]  /*22860*/  IMAD.MOV.U32 R170, RZ, RZ, 0x1 ;  /* 0x00000001ffaa7424 */ /* 0x000fe200078e00ff */
[----:B------:R-:W-:-:S02]  /*22870*/  MOV R172, 0xffffffff ;  /* 0xffffffff00ac7802 */ /* 0x000fc40000000f00 */
[----:B------:R-:W-:Y:S02]  /*22880*/  MOV R2, 0x228a0 ;  /* 0x000228a000027802 */ /* 0x000fe40000000f00 */
[----:B---3--:R-:W-:Y:S05]  /*22890*/  CALL.REL.NOINC `($__internal_1_$__cuda_sm70_shflsync_idx_p) ;  /* 0x0000059000007944 */ /* 0x008fea0003c00000 */
[----:B------:R-:W-:Y:S01]  /*228a0*/  IMAD.MOV.U32 R11, RZ, RZ, R171 ;  /* 0x000000ffff0b7224 */ /* 0x000fe200078e00ab */
[----:B------:R-:W-:Y:S01]  /*228b0*/  MOV R169, R44 ;  /* 0x0000002c00a97202 */ /* 0x000fe20000000f00 */
[----:B------:R-:W-:Y:S01]  /*228c0*/  IMAD.MOV.U32 R170, RZ, RZ, 0x1 ;  /* 0x00000001ffaa7424 */ /* 0x000fe200078e00ff */
[----:B------:R-:W-:Y:S01]  /*228d0*/  MOV R3, 0x1c1f ;  /* 0x00001c1f00037802 */ /* 0x000fe20000000f00 */
[----:B------:R-:W-:Y:S01]  /*228e0*/  IMAD.MOV.U32 R172, RZ, RZ, -0x1 ;  /* 0xffffffffffac7424 */ /* 0x000fe200078e00ff */
[----:B------:R-:W-:Y:S02]  /*228f0*/  MOV R2, 0x22910 ;  /* 0x0002291000027802 */ /* 0x000fe40000000f00 */
[----:B------:R-:W-:Y:S05]  /*22900*/  CALL.REL.NOINC `($__internal_1_$__cuda_sm70_shflsync_idx_p) ;  /* 0x0000052000007944 */ /* 0x000fea0003c00000 */
[----:B------:R-:W-:Y:S01]  /*22910*/  IMAD.MOV.U32 R169, RZ, RZ, R23 ;  /* 0x000000ffffa97224 */ /* 0x000fe200078e0017 */
[----:B------:R-:W-:Y:S01]  /*22920*/  MOV R170, 0x1 ;  /* 0x0000000100aa7802 */ /* 0x000fe20000000f00 */
[----:B------:R-:W-:Y:S01]  /*22930*/  IMAD.MOV.U32 R3, RZ, RZ, 0x1c1f ;  /* 0x00001c1fff037424 */ /* 0x000fe200078e00ff */
[----:B------:R-:W-:Y:S01]  /*22940*/  MOV R172, 0xffffffff ;  /* 0xffffffff00ac7802 */ /* 0x000fe20000000f00 */
[----:B------:R-:W-:Y:S01]  /*22950*/  IMAD.MOV.U32 R10, RZ, RZ, R171 ;  /* 0x000000ffff0a7224 */ /* 0x000fe200078e00ab */
[----:B------:R-:W-:-:S02]  /*22960*/  MOV R2, 0x22980 ;  /* 0x0002298000027802 */ /* 0x000fc40000000f00 */
[----:B------:R-:W-:Y:S05]  /*22970*/  CALL.REL.NOINC `($__internal_1_$__cuda_sm70_shflsync_idx_p) ;  /* 0x000004b000007944 */ /* 0x000fea0003c00000 */
        /* <DEDUP_REMOVED lines=9> */
.L_x_555:
        /* <DEDUP_REMOVED lines=8> */
.L_x_556:
        /* <DEDUP_REMOVED lines=22> */
.L_x_559:
        /* <DEDUP_REMOVED lines=14> */
[----:B------:R-:W-:Y:S01]  /*22cd0*/  IMAD.MOV.U32 R169, RZ, RZ, R29 ;  /* 0x000000ffffa97224 */ /* 0x000fe200078e001d */
[----:B------:R-:W-:Y:S01]  /*22ce0*/  MOV R3, 0x1c1f ;  /* 0x00001c1f00037802 */ /* 0x000fe20000000f00 */
[----:B------:R-:W-:Y:S01]  /*22cf0*/  IMAD.MOV.U32 R170, RZ, RZ, 0x1 ;  /* 0x00000001ffaa7424 */ /* 0x000fe200078e00ff */
[----:B------:R-:W-:Y:S01]  /*22d00*/  MOV R10, R171 ;  /* 0x000000ab000a7202 */ /* 0x000fe20000000f00 */
[----:B------:R-:W-:Y:S01]  /*22d10*/  IMAD.MOV.U32 R172, RZ, RZ, -0x1 ;  /* 0xffffffffffac7424 */ /* 0x000fe200078e00ff */
        /* <DEDUP_REMOVED lines=11> */
        .weak           $__internal_0_$__cuda_sm70_shflsync_bfly_p
        .type           $__internal_0_$__cuda_sm70_shflsync_bfly_p,@function
        .size           $__internal_0_$__cuda_sm70_shflsync_bfly_p,($__internal_1_$__cuda_sm70_shflsync_idx_p - $__internal_0_$__cuda_sm70_shflsync_bfly_p)
$__internal_0_$__cuda_sm70_shflsync_bfly_p:
[----:B------:R-:W-:Y:S02]  /*22dd0*/  MOV R25, 0xffffffff ;  /* 0xffffffff00197802 */ /* 0x000fe40000000f00 */
[----:B------:R-:W-:-:S02]  /*22de0*/  MOV R3, 0x1f ;  /* 0x0000001f00037802 */ /* 0x000fc40000000f00 */
[----:B------:R-:W-:Y:S04]  /*22df0*/  WARPSYNC R25 ;  /* 0x0000001900007348 */ /* 0x000fe80003800000 */
[----:B------:R1:W2:Y:S02]  /*22e00*/  SHFL.BFLY PT, R0, R4, R0, R3 ;  /* 0x0c00000004007389 */ /* 0x0002a400000e0003 */
[----:B-1----:R-:W-:-:S04]  /*22e10*/  MOV R3, 0x0 ;  /* 0x0000000000037802 */ /* 0x002fc80000000f00 */
[----:B--2---:R-:W-:Y:S05]  /*22e20*/  RET.REL.NODEC R2 `(_ZN7cutlass13device_kernelIN5flash19enable_sm80_to_sm89INS1_16FlashAttnFwdSm80INS1_25CollectiveMainloopFwdSm80ILi8ELi1ELb0EN4cute5tupleIJNS5_1CILi128EEENS7_ILi64EEENS7_ILi192EEEEEELi192ENS_10bfloat16_tEfNS_4arch4Sm80ELb0ELb1ELb1ELb1ELb1ELb1ELb1ELb0EEENS1_21CollectiveEpilogueFwdINS6_IJS8_SA_S9_EEENS6_IJNS7_ILi1EEESI_SI_EEESC_SE_Li256ELb1ELb1ELb0ELb0EEENS1_19SingleTileSchedulerILb1ELb0ELb1ELi128EEEEEEEEEvNT_6ParamsE) ;  /* 0xfffdd1d002007950 */ /* 0x004fea0003c3ffff */
        .weak           $__internal_1_$__cuda_sm70_shflsync_idx_p
        .type           $__internal_1_$__cuda_sm70_shflsync_idx_p,@function
        .size           $__internal_1_$__cuda_sm70_shflsync_idx_p,(.L_x_3399 - $__internal_1_$__cuda_sm70_shflsync_idx_p)
$__internal_1_$__cuda_sm70_shflsync_idx_p:
[----:B------:R-:W-:Y:S04]  /*22e30*/  WARPSYNC R172 ;  /* 0x000000ac00007348 */ /* 0x000fe80003800000 */
[----:B------:R1:W2:Y:S02]  /*22e40*/  SHFL.IDX PT, R171, R169, R170, R3 ;  /* 0x000000aaa9ab7389 */ /* 0x0002a400000e0003 */
[----:B-1----:R-:W-:-:S04]  /*22e50*/  MOV R3, 0x0 ;  /* 0x0000000000037802 */ /* 0x002fc80000000f00 */
[----:B--2---:R-:W-:Y:S05]  /*22e60*/  RET.REL.NODEC R2 `(_ZN7cutlass13device_kernelIN5flash19enable_sm80_to_sm89INS1_16FlashAttnFwdSm80INS1_25CollectiveMainloopFwdSm80ILi8ELi1ELb0EN4cute5tupleIJNS5_1CILi128EEENS7_ILi64EEENS7_ILi192EEEEEELi192ENS_10bfloat16_tEfNS_4arch4Sm80ELb0ELb1ELb1ELb1ELb1ELb1ELb1ELb0EEENS1_21CollectiveEpilogueFwdINS6_IJS8_SA_S9_EEENS6_IJNS7_ILi1EEESI_SI_EEESC_SE_Li256ELb1ELb1ELb0ELb0EEENS1_19SingleTileSchedulerILb1ELb0ELb1ELi128EEEEEEEEEvNT_6ParamsE) ;  /* 0xfffdd19002007950 */ /* 0x004fea0003c3ffff */
.L_x_578:
        /* <DEDUP_REMOVED lines=9> */
.L_x_3399:


//--------------------- .text._ZN7cutlass13device_kernelIN5flash19enable_sm80_to_sm89INS1_16FlashAttnFwdSm80INS1_25CollectiveMainloopFwdSm80ILi8ELi1ELb0EN4cute5tupleIJNS5_1CILi128EEENS7_ILi64EEENS7_ILi192EEEEEELi192ENS_10bfloat16_tEfNS_4arch4Sm80ELb1ELb0ELb1ELb0ELb1ELb0ELb1ELb0EEENS1_21CollectiveEpilogueFwdINS6_IJS8_SA_S9_EEENS6_IJNS7_ILi1EEESI_SI_EEESC_SE_Li256ELb0ELb1ELb0ELb0EEENS1_30DynamicPersistentTileSchedulerILi256ELi256ELb0ELb1ELb0EEEEEEEEEvNT_6ParamsE --------------------------
	.section	.text._ZN7cutlass13device_kernelIN5flash19enable_sm80_to_sm89INS1_16FlashAttnFwdSm80INS1_25CollectiveMainloopFwdSm80ILi8ELi1ELb0EN4cute5tupleIJNS5_1CILi128EEENS7_ILi64EEENS7_ILi192EEEEEELi192ENS_10bfloat16_tEfNS_4arch4Sm80ELb1ELb0ELb1ELb0ELb1ELb0ELb1ELb0EEENS1_21CollectiveEpilogueFwdINS6_IJS8_SA_S9_EEENS6_IJNS7_ILi1EEESI_SI_EEESC_SE_Li256ELb0ELb1ELb0ELb0EEENS1_30DynamicPersistentTileSchedulerILi256ELi256ELb0ELb1ELb0EEEEEEEEEvNT_6ParamsE,"ax",@progbits
	.sectioninfo	@"SHI_REGISTERS=255"
	.align	128
.text._ZN7cutlass13device_kernelIN5flash19enable_sm80_to_sm89INS1_16FlashAttnFwdSm80INS1_25CollectiveMainloopFwdSm80ILi8ELi1ELb0EN4cute5tupleIJNS5_1CILi128EEENS7_ILi64EEENS7_ILi192EEEEEELi192ENS_10bfloat16_tEfNS_4arch4Sm80ELb1ELb0ELb1ELb0ELb1ELb0ELb1ELb0EEENS1_21CollectiveEpilogueFwdINS6_IJS8_SA_S9_EEENS6_IJNS7_ILi1EEESI_SI_EEESC_SE_Li256ELb0ELb1ELb0ELb0EEENS1_30DynamicPersistentTileSchedulerILi256ELi256ELb0ELb1ELb0EEEEEEEEEvNT_6ParamsE:
        .type           _ZN7cutlass13device_kernelIN5flash19enable_sm80_to_sm89INS1_16FlashAttnFwdSm80INS1_25CollectiveMainloopFwdSm80ILi8ELi1ELb0EN4cute5tupleIJNS5_1CILi128EEENS7_ILi64EEENS7_ILi192EEEEEELi192ENS_10bfloat16_tEfNS_4arch4Sm80ELb1ELb0ELb1ELb0ELb1ELb0ELb1ELb0EEENS1_21CollectiveEpilogueFwdINS6_IJS8_SA_S9_EEENS6_IJNS7_ILi1EEESI_SI_EEESC_SE_Li256ELb0ELb1ELb0ELb0EEENS1_30DynamicPersistentTileSchedulerILi256ELi256ELb0ELb1ELb0EEEEEEEEEvNT_6ParamsE,@function
        .size           _ZN7cutlass13device_kernelIN5flash19enable_sm80_to_sm89INS1_16FlashAttnFwdSm80INS1_25CollectiveMainloopFwdSm80ILi8ELi1ELb0EN4cute5tupleIJNS5_1CILi128EEENS7_ILi64EEENS7_ILi192EEEEEELi192ENS_10bfloat16_tEfNS_4arch4Sm80ELb1ELb0ELb1ELb0ELb1ELb0ELb1ELb0EEENS1_21CollectiveEpilogueFwdINS6_IJS8_SA_S9_EEENS6_IJNS7_ILi1EEESI_SI_EEESC_SE_Li256ELb0ELb1ELb0ELb0EEENS1_30DynamicPersistentTileSchedulerILi256ELi256ELb0ELb1ELb0EEEEEEEEEvNT_6ParamsE,(.L_x_3403 - _ZN7cutlass13device_kernelIN5flash19enable_sm80_to_sm89INS1_16FlashAttnFwdSm80INS1_25CollectiveMainloopFwdSm80ILi8ELi1ELb0EN4cute5tupleIJNS5_1CILi128EEENS7_ILi64EEENS7_ILi192EEEEEELi192ENS_10bfloat16_tEfNS_4arch4Sm80ELb1ELb0ELb1ELb0ELb1ELb0ELb1ELb0EEENS1_21CollectiveEpilogueFwdINS6_IJS8_SA_S9_EEENS6_IJNS7_ILi1EEESI_SI_EEESC_SE_Li256ELb0ELb1ELb0ELb0EEENS1_30DynamicPersistentTileSchedulerILi256ELi256ELb0ELb1ELb0EEEEEEEEEvNT_6ParamsE)
        .other          _ZN7cutlass13device_kernelIN5flash19enable_sm80_to_sm89INS1_16FlashAttnFwdSm80INS1_25CollectiveMainloopFwdSm80ILi8ELi1ELb0EN4cute5tupleIJNS5_1CILi128EEENS7_ILi64EEENS7_ILi192EEEEEELi192ENS_10bfloat16_tEfNS_4arch4Sm80ELb1ELb0ELb1ELb0ELb1ELb0ELb1ELb0EEENS1_21CollectiveEpilogueFwdINS6_IJS8_SA_S9_EEENS6_IJNS7_ILi1EEESI_SI_EEESC_SE_Li256ELb0ELb1ELb0ELb0EEENS1_30DynamicPersistentTileSchedulerILi256ELi256ELb0ELb1ELb0EEEEEEEEEvNT_6ParamsE,@"STO_CUDA_ENTRY STV_DEFAULT"
_ZN7cutlass13device_kernelIN5flash19enable_sm80_to_sm89INS1_16FlashAttnFwdSm80INS1_25CollectiveMainloopFwdSm80ILi8ELi1ELb0EN4cute5tupleIJNS5_1CILi128EEENS7_ILi64EEENS7_ILi192EEEEEELi192ENS_10bfloat16_tEfNS_4arch4Sm80ELb1ELb0ELb1ELb0ELb1ELb0ELb1ELb0EEENS1_21CollectiveEpilogueFwdINS6_IJS8_SA_S9_EEENS6_IJNS7_ILi1EEESI_SI_EEESC_SE_Li256ELb0ELb1ELb0ELb0EEENS1_30DynamicPersistentTileSchedulerILi256ELi256ELb0ELb1ELb0EEEEEEEEEvNT_6ParamsE:
[----:B------:R-:W-:-:S03]  /*0000*/  MOV R1, c[0x0][0x28] ;  /* 0x00000a0000017a02 */ /* 0x000fc60000000f00 */
[----:B------:R-:W1:Y:S01]  /*0010*/  S2R R17, SR_TID.X ;  /* 0x0000000000117919 */ /* 0x000e620000002100 */
[----:B------:R-:W-:-:S03]  /*0020*/  IADD3 R1, R1, -0x30, RZ ;  /* 0xffffffd001017810 */ /* 0x000fc60007ffe0ff */
[----:B------:R-:W2:Y:S01]  /*0030*/  S2R R14, SR_CTAID.X ;  /* 0x00000000000e7919 */ /* 0x000ea20000002500 */
[----:B-1----:R-:W-:-:S05]  /*0040*/  SHF.R.U32.HI R2, RZ, 0x5, R17 ;  /* 0x00000005ff027819 */ /* 0x002fca0000011611 */
[----:B------:R-:W1:Y:S02]  /*0050*/  SHFL.IDX PT, R0, R2, RZ, 0x1f ;  /* 0x00001fff02007589 */ /* 0x000e6400000e0000 */
[----:B-1----:R-:W-:Y:S02]  /*0060*/  ISETP.GE.AND P0, PT, R0, 0x1, PT ;  /* 0x000000010000780c */ /* 0x002fe40003f06270 */
[----:B------:R1:W-:Y:S11]  /*0070*/  STL [R1+0x24], R0 ;  /* 0x0000240001007387 */ /* 0x0003f60000100800 */
[----:B------:R-:W-:Y:S06]  /*0080*/  @P0 BAR.ARV 0x4, 0x100 ;  /* 0x0104000000000b1d */ /* 0x000fec0000002000 */
[----:B--2---:R-:W-:-:S13]  /*0090*/  ISETP.GE.AND P0, PT, R14, c[0x0][0x538], PT ;  /* 0x00014e000e007a0c */ /* 0x004fda0003f06270 */
[----:B------:R-:W-:Y:S05]  /*00a0*/  @P0 EXIT ;  /* 0x000000000000094d */ /* 0x000fea0003800000 */
[----:B-1----:R-:W-:Y:S01]  /*00b0*/  SHF.R.S32.HI R13, RZ, 0x1f, R17 ;  /* 0x0000001fff0d7819 */ /* 0x002fe20000011411 */
[----:B------:R-:W-:Y:S01]  /*00c0*/  IMAD.MOV.U32 R188, RZ, RZ, 0x20 ;  /* 0x00000020ffbc7424 */ /* 0x000fe200078e00ff */
[----:B------:R-:W-:Y:S01]  /*00d0*/  ULDC.64 UR6, c[0x0][0x118] ;  /* 0x0000460000067ab9 */ /* 0x000fe20000000a00 */
[----:B------:R-:W-:Y:S01]  /*00e0*/  IMAD.MOV.U32 R189, RZ, RZ, 0x40 ;  /* 0x00000040ffbd7424 */ /* 0x000fe200078e00ff */
[CC--:B------:R-:W-:Y:S02]  /*00f0*/  LEA.HI R2, R13.reuse, R17.reuse, RZ, 0x4 ;  /* 0x000000110d027211 */ /* 0x0c0fe400078f20ff */
[----:B------:R-:W-:Y:S02]  /*0100*/  LEA.HI R8, R13, R17, RZ, 0x3 ;  /* 0x000000110d087211 */ /* 0x000fe400078f18ff */
[----:B------:R-:W-:Y:S02]  /*0110*/  SHF.R.S32.HI R3, RZ, 0x4, R2 ;  /* 0x00000004ff037819 */ /* 0x000fe40000011402 */
[----:B------:R-:W-:-:S02]  /*0120*/  SHF.R.S32.HI R229, RZ, 0x3, R8 ;  /* 0x00000003ffe57819 */ /* 0x000fc40000011408 */
[----:B------:R-:W-:Y:S02]  /*0130*/  LEA.HI R0, R2, R3, RZ, 0x1 ;  /* 0x0000000302007211 */ /* 0x000fe400078f08ff */
[----:B------:R-:W-:Y:S01]  /*0140*/  LEA.HI R10, R13, R17, RZ, 0x2 ;  /* 0x000000110d0a7211 */ /* 0x000fe200078f10ff */
[----:B------:R-:W-:Y:S01]  /*0150*/  IMAD.SHL.U32 R5, R229, 0x40, RZ ;  /* 0x00000040e5057824 */ /* 0x000fe200078e00ff */
[----:B------:R-:W-:Y:S02]  /*0160*/  LOP3.LUT R0, R0, 0xfffffffe, RZ, 0xc0, !PT ;  /* 0xfffffffe00007812 */ /* 0x000fe400078ec0ff */
[--C-:B------:R-:W-:Y:S02]  /*0170*/  SHF.R.S32.HI R7, RZ, 0x2, R10.reuse ;  /* 0x00000002ff077819 */ /* 0x100fe4000001140a */
[----:B------:R-:W-:Y:S01]  /*0180*/  SHF.R.S32.HI R4, RZ, 0x1f, R10 ;  /* 0x0000001fff047819 */ /* 0x000fe2000001140a */
[----:B------:R-:W-:Y:S01]  /*0190*/  IMAD.IADD R184, R3, 0x1, -R0 ;  /* 0x0000000103b87824 */ /* 0x000fe200078e0a00 */
[----:B------:R-:W-:-:S02]  /*01a0*/  LOP3.LUT R3, R8, 0xfffffff8, RZ, 0xc0, !PT ;  /* 0xfffffff808037812 */ /* 0x000fc400078ec0ff */
[----:B------:R-:W-:Y:S02]  /*01b0*/  LOP3.LUT R0, R2, 0xfffffff0, RZ, 0xc0, !PT ;  /* 0xfffffff002007812 */ /* 0x000fe400078ec0ff */
[----:B------:R-:W-:Y:S01]  /*01c0*/  LEA.HI R9, R13, R17, RZ, 0x5 ;  /* 0x000000110d097211 */ /* 0x000fe200078f28ff */
[C---:B------:R-:W-:Y:S01]  /*01d0*/  IMAD.IADD R217, R17.reuse, 0x1, -R3 ;  /* 0x0000000111d97824 */ /* 0x040fe200078e0a03 */
[----:B------:R-:W-:Y:S01]  /*01e0*/  LEA.HI R3, R4, R7, RZ, 0x3 ;  /* 0x0000000704037211 */ /* 0x000fe200078f18ff */
[----:B------:R-:W-:Y:S01]  /*01f0*/  IMAD.IADD R2, R17, 0x1, -R0 ;  /* 0x0000000111027824 */ /* 0x000fe200078e0a00 */
[----:B------:R-:W-:Y:S01]  /*0200*/  LOP3.LUT R0, R5, 0x1c0, RZ, 0xc0, !PT ;  /* 0x000001c005007812 */ /* 0x000fe200078ec0ff */
[----:B------:R-:W-:Y:S01]  /*0210*/  IMAD.SHL.U32 R206, R217, 0x8, RZ ;  /* 0x00000008d9ce7824 */ /* 0x000fe200078e00ff */
[----:B------:R-:W-:Y:S01]  /*0220*/  LOP3.LUT R3, R3, 0xfffffff8, RZ, 0xc0, !PT ;  /* 0xfffffff803037812 */ /* 0x000fe200078ec0ff */
[C---:B------:R-:W-:Y:S01]  /*0230*/  IMAD.SHL.U32 R5, R217.reuse, 0x40, RZ ;  /* 0x00000040d9057824 */ /* 0x040fe200078e00ff */
[----:B------:R-:W-:Y:S01]  /*0240*/  SHF.R.U32.HI R4, RZ, 0x3, R0 ;  /* 0x00000003ff047819 */ /* 0x000fe20000011600 */
[----:B------:R-:W-:Y:S01]  /*0250*/  IMAD R216, R217, 0x20, R229 ;  /* 0x00000020d9d87824 */ /* 0x000fe200078e02e5 */
[----:B------:R-:W-:Y:S01]  /*0260*/  LOP3.LUT R0, R0, 0x38, R206, 0xf8, !PT ;  /* 0x0000003800007812 */ /* 0x000fe200078ef8ce */
[----:B------:R-:W-:Y:S01]  /*0270*/  IMAD.IADD R7, R7, 0x1, -R3 ;  /* 0x0000000107077824 */ /* 0x000fe200078e0a03 */
[----:B------:R-:W-:-:S02]  /*0280*/  SHF.R.S32.HI R6, RZ, 0x1f, R2 ;  /* 0x0000001fff067819 */ /* 0x000fc40000011402 */
[----:B------:R-:W-:Y:S02]  /*0290*/  LOP3.LUT R11, R0, R4, RZ, 0x3c, !PT ;  /* 0x00000004000b7212 */ /* 0x000fe400078e3cff */
[----:B------:R-:W-:Y:S02]  /*02a0*/  LOP3.LUT R0, R5, 0x1c0, RZ, 0xc0, !PT ;  /* 0x000001c005007812 */ /* 0x000fe400078ec0ff */
[----:B------:R-:W-:Y:S02]  /*02b0*/  LEA.HI R187, R6, R2, RZ, 0x3 ;  /* 0x0000000206bb7211 */ /* 0x000fe400078f18ff */
[----:B------:R-:W-:Y:S02]  /*02c0*/  LOP3.LUT R6, R0, 0x8, R8, 0xf8, !PT ;  /* 0x0000000800067812 */ /* 0x000fe400078ef808 */
[----:B------:R-:W-:Y:S02]  /*02d0*/  SHF.R.U32.HI R4, RZ, 0x3, R0 ;  /* 0x00000003ff047819 */ /* 0x000fe40000011600 */
[C---:B------:R-:W-:Y:S01]  /*02e0*/  LOP3.LUT R5, R187.reuse, 0xfffffff8, RZ, 0xc0, !PT ;  /* 0xfffffff8bb057812 */ /* 0x040fe200078ec0ff */
[----:B------:R-:W-:Y:S01]  /*02f0*/  IMAD.SHL.U32 R187, R187, 0x40, RZ ;  /* 0x00000040bbbb7824 */ /* 0x000fe200078e00ff */
[----:B------:R-:W-:-:S02]  /*0300*/  LOP3.LUT R0, R9, 0xffffffe0, RZ, 0xc0, !PT ;  /* 0xffffffe009007812 */ /* 0x000fc400078ec0ff */
[----:B------:R-:W-:Y:S01]  /*0310*/  LOP3.LUT R3, R7, 0x1, RZ, 0xc0, !PT ;  /* 0x0000000107037812 */ /* 0x000fe200078ec0ff */
[----:B------:R-:W-:Y:S01]  /*0320*/  IMAD.IADD R8, R2, 0x1, -R5 ;  /* 0x0000000102087824 */ /* 0x000fe200078e0a05 */
[--C-:B------:R-:W-:Y:S01]  /*0330*/  SHF.R.S32.HI R197, RZ, 0x5, R9.reuse ;  /* 0x00000005ffc57819 */ /* 0x100fe20000011409 */
[----:B------:R-:W-:Y:S01]  /*0340*/  IMAD.IADD R16, R17, 0x1, -R0 ;  /* 0x0000000111107824 */ /* 0x000fe200078e0a00 */
[----:B------:R-:W-:Y:S02]  /*0350*/  SHF.R.S32.HI R2, RZ, 0x1f, R9 ;  /* 0x0000001fff027819 */ /* 0x000fe40000011409 */
[----:B------:R-:W-:Y:S02]  /*0360*/  ISETP.NE.U32.AND P0, PT, R3, 0x1, PT ;  /* 0x000000010300780c */ /* 0x000fe40003f05070 */
[----:B------:R-:W-:Y:S02]  /*0370*/  LOP3.LUT R3, R10, 0xfffffffc, RZ, 0xc0, !PT ;  /* 0xfffffffc0a037812 */ /* 0x000fe400078ec0ff */
[----:B------:R-:W-:Y:S01]  /*0380*/  LEA.HI R0, R2, R197, RZ, 0x3 ;  /* 0x000000c502007211 */ /* 0x000fe200078f18ff */
[----:B------:R-:W-:Y:S01]  /*0390*/  IMAD.SHL.U32 R2, R8, 0x40, RZ ;  /* 0x0000004008027824 */ /* 0x000fe200078e00ff */
[----:B------:R-:W-:-:S02]  /*03a0*/  SHF.R.S32.HI R10, RZ, 0x1f, R16 ;  /* 0x0000001fff0a7819 */ /* 0x000fc40000011410 */
[----:B------:R-:W-:Y:S01]  /*03b0*/  LOP3.LUT R12, R6, R4, RZ, 0x3c, !PT ;  /* 0x00000004060c7212 */ /* 0x000fe200078e3cff */
[----:B------:R-:W-:Y:S01]  /*03c0*/  IMAD.SHL.U32 R6, R184, 0x8, RZ ;  /* 0x00000008b8067824 */ /* 0x000fe200078e00ff */
[----:B------:R-:W-:Y:S01]  /*03d0*/  LOP3.LUT R4, R0, 0xffffff8, RZ, 0xc0, !PT ;  /* 0x0ffffff800047812 */ /* 0x000fe200078ec0ff */
[----:B------:R-:W-:Y:S01]  /*03e0*/  IMAD.IADD R0, R17, 0x1, -R3 ;  /* 0x0000000111007824 */ /* 0x000fe200078e0a03 */
[----:B------:R-:W-:Y:S01]  /*03f0*/  LEA.HI R10, R10, R16, RZ, 0x2 ;  /* 0x000000100a0a7211 */ /* 0x000fe200078f10ff */
[----:B------:R-:W-:Y:S01]  /*0400*/  IMAD R184, R184, 0x200, R12 ;  /* 0x00000200b8b87824 */ /* 0x000fe200078e020c */
[----:B------:R-:W-:Y:S01]  /*0410*/  LOP3.LUT R2, R2, 0x1c0, RZ, 0xc0, !PT ;  /* 0x000001c002027812 */ /* 0x000fe200078ec0ff */
[C---:B------:R-:W-:Y:S01]  /*0420*/  IMAD.IADD R4, R197.reuse, 0x1, -R4 ;  /* 0x00000001c5047824 */ /* 0x040fe200078e0a04 */
[----:B------:R-:W-:Y:S01]  /*0430*/  SHF.R.S32.HI R3, RZ, 0x2, R10 ;  /* 0x00000002ff037819 */ /* 0x000fe2000001140a */
[----:B------:R-:W-:Y:S01]  /*0440*/  IMAD.SHL.U32 R197, R197, 0x400, RZ ;  /* 0x00000400c5c57824 */ /* 0x000fe200078e00ff */
[----:B------:R-:W-:-:S02]  /*0450*/  LOP3.LUT R6, R2, 0x8, R6, 0xf8, !PT ;  /* 0x0000000802067812 */ /* 0x000fc400078ef806 */
[----:B------:R-:W-:Y:S01]  /*0460*/  SHF.R.U32.HI R5, RZ, 0x3, R2 ;  /* 0x00000003ff057819 */ /* 0x000fe20000011602 */
[----:B------:R-:W-:Y:S01]  /*0470*/  IMAD R15, R4, 0x10, R3 ;  /* 0x00000010040f7824 */ /* 0x000fe200078e0203 */
[----:B------:R-:W-:Y:S01]  /*0480*/  LEA.HI R2, R0, R0, RZ, 0x1 ;  /* 0x0000000000027211 */ /* 0x000fe200078f08ff */
[----:B------:R-:W-:Y:S01]  /*0490*/  IMAD.SHL.U32 R3, R7, 0x40, RZ ;  /* 0x0000004007037824 */ /* 0x000fe200078e00ff */
[----:B------:R-:W-:Y:S02]  /*04a0*/  LOP3.LUT R5, R6, R5, RZ, 0x3c, !PT ;  /* 0x0000000506057212 */ /* 0x000fe400078e3cff */
[----:B------:R-:W-:Y:S01]  /*04b0*/  LOP3.LUT R2, R2, 0x1ffffffe, RZ, 0xc0, !PT ;  /* 0x1ffffffe02027812 */ /* 0x000fe200078ec0ff */
[----:B------:R-:W-:Y:S01]  /*04c0*/  STL [R1+0x28], R15 ;  /* 0x0000280f01007387 */ /* 0x000fe20000100800 */
[----:B------:R-:W-:Y:S02]  /*04d0*/  LOP3.LUT R3, R3, 0x1c0, RZ, 0xc0, !PT ;  /* 0x000001c003037812 */ /* 0x000fe400078ec0ff */
[----:B------:R-:W-:Y:S01]  /*04e0*/  LOP3.LUT R187, R187, 0xfffffe00, RZ, 0xc0, !PT ;  /* 0xfffffe00bbbb7812 */ /* 0x000fe200078ec0ff */
[C---:B------:R-:W-:Y:S01]  /*04f0*/  IMAD.IADD R6, R0.reuse, 0x1, -R2 ;  /* 0x0000000100067824 */ /* 0x040fe200078e0a02 */
[----:B------:R-:W-:Y:S01]  /*0500*/  R2P PR, R7, 0x6 ;  /* 0x0000000607007804 */ /* 0x000fe20000000000 */
[----:B------:R-:W-:Y:S01]  /*0510*/  IMAD R2, R0, 0x2, R197 ;  /* 0x0000000200027824 */ /* 0x000fe200078e02c5 */
[----:B------:R-:W-:Y:S01]  /*0520*/  LEA.HI R0, R3, R3, RZ, 0x1d ;  /* 0x0000000303007211 */ /* 0x000fe200078fe8ff */
[----:B------:R-:W-:Y:S01]  /*0530*/  STL [R1], R14 ;  /* 0x0000000e01007387 */ /* 0x000fe20000100800 */
[----:B------:R-:W-:Y:S01]  /*0540*/  IADD3 R207, R206, 0x40, RZ ;  /* 0x00000040cecf7810 */ /* 0x000fe20007ffe0ff */
[----:B------:R-:W-:Y:S01]  /*0550*/  IMAD R232, R6, 0x8, R15 ;  /* 0x0000000806e87824 */ /* 0x000fe200078e020f */
[----:B------:R-:W-:Y:S01]  /*0560*/  IADD3 R197, R5, R187, R197 ;  /* 0x000000bb05c57210 */ /* 0x000fe20007ffe0c5 */
[----:B------:R-:W-:Y:S01]  /*0570*/  IMAD.IADD R4, R2, 0x1, R0 ;  /* 0x0000000102047824 */ /* 0x000fe200078e0200 */
[----:B------:R-:W-:-:S02]  /*0580*/  LEA.HI R0, R13, R17, RZ, 0x7 ;  /* 0x000000110d007211 */ /* 0x000fc400078f38ff */
[----:B------:R-:W-:Y:S02]  /*0590*/  LOP3.LUT R187, R5, R187, RZ, 0xfc, !PT ;  /* 0x000000bb05bb7212 */ /* 0x000fe400078efcff */
[----:B------:R-:W-:Y:S02]  /*05a0*/  SHF.R.S32.HI R0, RZ, 0x7, R0 ;  /* 0x00000007ff007819 */ /* 0x000fe40000011400 */
[----:B------:R-:W-:Y:S02]  /*05b0*/  LOP3.LUT R0, R10, 0x7ffffffc, RZ, 0xc0, !PT ;  /* 0x7ffffffc0a007812 */ /* 0x000fe400078ec0ff */
[----:B------:R-:W-:Y:S02]  /*05c0*/  SHF.R.S32.HI R2, RZ, 0x1f, R206 ;  /* 0x0000001fff027819 */ /* 0x000fe400000114ce */
[----:B------:R-:W-:Y:S01]  /*05d0*/  SHF.R.S32.HI R5, RZ, 0x1f, R207 ;  /* 0x0000001fff057819 */ /* 0x000fe200000114cf */
[----:B------:R-:W-:Y:S01]  /*05e0*/  IMAD.IADD R2, R16, 0x1, -R0 ;  /* 0x0000000110027824 */ /* 0x000fe200078e0a00 */
[----:B------:R-:W-:-:S02]  /*05f0*/  IADD3 R208, R206, 0x80, RZ ;  /* 0x00000080ced07810 */ /* 0x000fc40007ffe0ff */
[----:B------:R-:W-:Y:S01]  /*0600*/  SEL R0, R188, 0xffffffe0, !P1 ;  /* 0xffffffe0bc007807 */ /* 0x000fe20004800000 */
[----:B------:R-:W-:Y:S01]  /*0610*/  IMAD.SHL.U32 R233, R2, 0x2, RZ ;  /* 0x0000000202e97824 */ /* 0x000fe200078e00ff */
[----:B------:R-:W-:Y:S02]  /*0620*/  LEA R5, R4, 0x80, 0x1 ;  /* 0x0000008004057811 */ /* 0x000fe400078e08ff */
[----:B------:R-:W-:Y:S02]  /*0630*/  SHF.R.S32.HI R3, RZ, 0x1f, R208 ;  /* 0x0000001fff037819 */ /* 0x000fe400000114d0 */
[----:B------:R-:W-:Y:S01]  /*0640*/  SEL R3, R189, 0xffffffc0, !P2 ;  /* 0xffffffc0bd037807 */ /* 0x000fe20005000000 */
[C---:B------:R-:W-:Y:S01]  /*0650*/  IMAD.IADD R4, R5.reuse, 0x1, R0 ;  /* 0x0000000105047824 */ /* 0x040fe200078e0200 */
[----:B------:R-:W-:Y:S01]  /*0660*/  STL [R1+0x4], R5 ;  /* 0x0000040501007387 */ /* 0x000fe20000100800 */
[C---:B------:R-:W-:Y:S02]  /*0670*/  IADD3 R2, R5.reuse, -0x10, RZ ;  /* 0xfffffff005027810 */ /* 0x040fe40007ffe0ff */
[C---:B------:R-:W-:Y:S01]  /*0680*/  IMAD.IADD R6, R5.reuse, 0x1, R3 ;  /* 0x0000000105067824 */ /* 0x040fe200078e0203 */
[----:B------:R1:W-:Y:S01]  /*0690*/  STL [R1+0x10], R4 ;  /* 0x0000100401007387 */ /* 0x0003e20000100800 */
[----:B------:R-:W-:-:S02]  /*06a0*/  @P0 IADD3 R2, R5, 0x10, RZ ;  /* 0x0000001005020810 */ /* 0x000fc40007ffe0ff */
[----:B------:R-:W-:Y:S01]  /*06b0*/  LEA.HI R9, R13, R17, RZ, 0x6 ;  /* 0x000000110d097211 */ /* 0x000fe200078f30ff */
[----:B------:R-:W-:Y:S01]  /*06c0*/  STL [R1+0x20], R6 ;  /* 0x0000200601007387 */ /* 0x000fe20000100800 */
[----:B------:R-:W-:Y:S01]  /*06d0*/  LOP3.LUT P4, RZ, R8, 0x2, RZ, 0xc0, !PT ;  /* 0x0000000208ff7812 */ /* 0x000fe2000788c0ff */
[----:B------:R-:W-:Y:S01]  /*06e0*/  IMAD.IADD R0, R0, 0x1, R2 ;  /* 0x0000000100007824 */ /* 0x000fe200078e0202 */
[----:B------:R-:W-:Y:S01]  /*06f0*/  LOP3.LUT P3, RZ, R8, 0x4, RZ, 0xc0, !PT ;  /* 0x0000000408ff7812 */ /* 0x000fe2000786c0ff */
[----:B------:R-:W-:Y:S01]  /*0700*/  IMAD.SHL.U32 R9, R9, 0x8, RZ ;  /* 0x0000000809097824 */ /* 0x000fe200078e00ff */
[----:B------:R-:W-:Y:S02]  /*0710*/  SEL R188, R188, 0xffffffe0, !P4 ;  /* 0xffffffe0bcbc7807 */ /* 0x000fe40006000000 */
[----:B------:R-:W-:Y:S02]  /*0720*/  LEA R197, R197, 0xc100, 0x1 ;  /* 0x0000c100c5c57811 */ /* 0x000fe400078e08ff */
[----:B------:R-:W-:-:S02]  /*0730*/  LEA R187, R187, 0x100, 0x1 ;  /* 0x00000100bbbb7811 */ /* 0x000fc400078e08ff */
[----:B------:R-:W-:Y:S01]  /*0740*/  SEL R189, R189, 0xffffffc0, !P3 ;  /* 0xffffffc0bdbd7807 */ /* 0x000fe20005800000 */
[----:B------:R-:W-:Y:S01]  /*0750*/  IMAD.IADD R198, R197, 0x1, R188 ;  /* 0x00000001c5c67824 */ /* 0x000fe200078e02bc */
[----:B------:R-:W-:Y:S01]  /*0760*/  LOP3.LUT R9, R11, 0x7ffffe00, R9, 0xf8, !PT ;  /* 0x7ffffe000b097812 */ /* 0x000fe200078ef809 */
[----:B------:R-:W-:Y:S01]  /*0770*/  IMAD.IADD R188, R188, 0x1, R187 ;  /* 0x00000001bcbc7824 */ /* 0x000fe200078e02bb */
[----:B------:R-:W-:Y:S01]  /*0780*/  LEA R184, R184, 0x6100, 0x1 ;  /* 0x00006100b8b87811 */ /* 0x000fe200078e08ff */
[----:B------:R-:W-:Y:S02]  /*0790*/  IMAD.IADD R200, R197, 0x1, R189 ;  /* 0x00000001c5c87824 */ /* 0x000fe400078e02bd */
[----:B------:R-:W-:Y:S02]  /*07a0*/  IMAD.IADD R190, R189, 0x1, R187 ;  /* 0x00000001bdbe7824 */ /* 0x000fe400078e02bb */
[----:B------:R-:W-:Y:S02]  /*07b0*/  IMAD.IADD R199, R198, 0x1, R189 ;  /* 0x00000001c6c77824 */ /* 0x000fe400078e02bd */
[----:B-1----:R-:W-:-:S02]  /*07c0*/  IMAD.IADD R4, R4, 0x1, R3 ;  /* 0x0000000104047824 */ /* 0x002fc400078e0203 */
[----:B------:R-:W-:Y:S02]  /*07d0*/  IMAD.SHL.U32 R203, R9, 0x2, RZ ;  /* 0x0000000209cb7824 */ /* 0x000fe400078e00ff */
[----:B------:R-:W-:Y:S01]  /*07e0*/  IMAD.IADD R189, R189, 0x1, R188 ;  /* 0x00000001bdbd7824 */ /* 0x000fe200078e02bc */
[----:B------:R-:W-:Y:S04]  /*07f0*/  STL [R1+0x1c], R4 ;  /* 0x00001c0401007387 */ /* 0x000fe80000100800 */
[----:B------:R1:W-:Y:S02]  /*0800*/  STL [R1+0x8], R2 ;  /* 0x0000080201007387 */ /* 0x0003e40000100800 */
[----:B-1----:R-:W-:-:S05]  /*0810*/  IMAD.IADD R2, R3, 0x1, R2 ;  /* 0x0000000103027824 */ /* 0x002fca00078e0202 */
[----:B------:R-:W-:Y:S04]  /*0820*/  STL [R1+0x18], R2 ;  /* 0x0000180201007387 */ /* 0x000fe80000100800 */
[----:B------:R1:W-:Y:S02]  /*0830*/  STL [R1+0xc], R0 ;  /* 0x00000c0001007387 */ /* 0x0003e40000100800 */
[----:B-1----:R-:W-:-:S05]  /*0840*/  IMAD.IADD R0, R0, 0x1, R3 ;  /* 0x0000000100007824 */ /* 0x002fca00078e0203 */
[----:B------:R1:W-:Y:S02]  /*0850*/  STL [R1+0x14], R0 ;  /* 0x0000140001007387 */ /* 0x0003e40000100800 */
.L_x_652:
[----:B------:R-:W2:Y:S01]  /*0860*/  LDL R4, [R1] ;  /* 0x0000000001047983 */ /* 0x000ea20000100800 */
[----:B-1----:R-:W-:Y:S01]  /*0870*/  IMAD.MOV.U32 R0, RZ, RZ, c[0x0][0x560] ;  /* 0x00015800ff007624 */ /* 0x002fe200078e00ff */
[----:B------:R-:W-:Y:S01]  /*0880*/  YIELD ;  /* 0x0000000000007946 */ /* 0x000fe20003800000 */
[----:B------:R-:W-:Y:S03]  /*0890*/  BSSY B0, `(.L_x_579) ;  /* 0x0000016000007945 */ /* 0x000fe60003800000 */
[----:B------:R-:W-:-:S13]  /*08a0*/  ISETP.NE.AND P0, PT, R0, 0x1, PT ;  /* 0x000000010000780c */ /* 0x000fda0003f05270 */
[----:B--2---:R-:W-:Y:S01]  /*08b0*/  @P0 IMAD.HI.U32 R0, R4, c[0x0][0x564], RZ ;  /* 0x0001590004000a27 */ /* 0x004fe200078e00ff */
[----:B------:R-:W-:-:S04]  /*08c0*/  MOV R3, R4 ;  /* 0x0000000400037202 */ /* 0x000fc80000000f00 */
[----:B------:R-:W-:-:S04]  /*08d0*/  @P0 SHF.R.U32.HI R3, RZ, c[0x0][0x568], R0 ;  /* 0x00015a00ff030a19 */ /* 0x000fc80000011600 */
[----:B------:R-:W-:Y:S01]  /*08e0*/  ISETP.GE.AND P0, PT, R3, c[0x0][0x578], PT ;  /* 0x00015e0003007a0c */ /* 0x000fe20003f06270 */
[----:B------:R-:W-:-:S04]  /*08f0*/  IMAD.MOV R2, RZ, RZ, -R3 ;  /* 0x000000ffff027224 */ /* 0x000fc800078e0a03 */
[----:B------:R-:W-:-:S08]  /*0900*/  IMAD R2, R2, c[0x0][0x560], R4 ;  /* 0x0001580002027a24 */ /* 0x000fd000078e0204 */
[----:B------:R-:W-:Y:S05]  /*0910*/  @!P0 BRA `(.L_x_580) ;  /* 0x0000007000008947 */ /* 0x000fea0003800000 */
[----:B------:R-:W-:-:S04]  /*0920*/  MOV R0, c[0x0][0x56c] ;  /* 0x00015b0000007a02 */ /* 0x000fc80000000f00 */
[----:B------:R-:W-:Y:S02]  /*0930*/  ISETP.NE.AND P0, PT, R0, 0x1, PT ;  /* 0x000000010000780c */ /* 0x000fe40003f05270 */
[----:B------:R-:W-:-:S11]  /*0940*/  MOV R0, R2 ;  /* 0x0000000200007202 */ /* 0x000fd60000000f00 */
[----:B------:R-:W-:-:S05]  /*0950*/  @P0 IMAD.HI.U32 R4, R2, c[0x0][0x570], RZ ;  /* 0x00015c0002040a27 */ /* 0x000fca00078e00ff */
[----:B------:R-:W-:-:S05]  /*0960*/  @P0 SHF.R.U32.HI R0, RZ, c[0x0][0x574], R4 ;  /* 0x00015d00ff000a19 */ /* 0x000fca0000011604 */
[----:B------:R-:W-:Y:S01]  /*0970*/  IMAD R4, R0, c[0x0][0x56c], RZ ;  /* 0x00015b0000047a24 */ /* 0x000fe200078e02ff */
[----:B------:R-:W-:Y:S05]  /*0980*/  BRA `(.L_x_581) ;  /* 0x0000006000007947 */ /* 0x000fea0003800000 */
.L_x_580:
[----:B------:R-:W-:-:S04]  /*0990*/  MOV R0, c[0x0][0x554] ;  /* 0x0001550000007a02 */ /* 0x000fc80000000f00 */
[----:B------:R-:W-:Y:S02]  /*09a0*/  ISETP.NE.AND P0, PT, R0, 0x1, PT ;  /* 0x000000010000780c */ /* 0x000fe40003f05270 */
[----:B------:R-:W-:-:S11]  /*09b0*/  MOV R0, R2 ;  /* 0x0000000200007202 */ /* 0x000fd60000000f00 */
[----:B------:R-:W-:-:S05]  /*09c0*/  @P0 IMAD.HI.U32 R4, R2, c[0x0][0x558], RZ ;  /* 0x0001560002040a27 */ /* 0x000fca00078e00ff */
[----:B------:R-:W-:-:S05]  /*09d0*/  @P0 SHF.R.U32.HI R0, RZ, c[0x0][0x55c], R4 ;  /* 0x00015700ff000a19 */ /* 0x000fca0000011604 */
[----:B------:R-:W-:Y:S02]  /*09e0*/  IMAD R4, R0, c[0x0][0x554], RZ ;  /* 0x0001550000047a24 */ /* 0x000fe400078e02ff */
.L_x_581:
[----:B------:R-:W-:Y:S05]  /*09f0*/  BSYNC B0 ;  /* 0x0000000000007941 */ /* 0x000fea0003800000 */
.L_x_579:
[----:B------:R-:W-:Y:S01]  /*0a00*/  IMAD.MOV.U32 R5, RZ, RZ, c[0x0][0x548] ;  /* 0x00015200ff057624 */ /* 0x000fe200078e00ff */
[----:B------:R-:W-:Y:S01]  /*0a10*/  ISETP.NE.U32.AND P0, PT, RZ, c[0x0][0x370], PT ;  /* 0x0000dc00ff007a0c */ /* 0x000fe20003f05070 */
[----:B------:R-:W-:Y:S02]  /*0a20*/  IMAD.IADD R4, R2, 0x1, -R4 ;  /* 0x0000000102047824 */ /* 0x000fe400078e0a04 */
[----:B------:R-:W-:Y:S01]  /*0a30*/  IMAD.MOV.U32 R220, RZ, RZ, RZ ;  /* 0x000000ffffdc7224 */ /* 0x000fe200078e00ff */
[----:B------:R-:W-:Y:S01]  /*0a40*/  ISETP.NE.AND P1, PT, R5, 0x1, PT ;  /* 0x000000010500780c */ /* 0x000fe20003f25270 */
[----:B------:R-:W-:Y:S01]  /*0a50*/  IMAD R5, R3, c[0x0][0x554], R4 ;  /* 0x0001550003057a24 */ /* 0x000fe200078e0204 */
[----:B------:R-:W-:-:S04]  /*0a60*/  ISETP.NE.AND.EX P0, PT, RZ, c[0x0][0x374], PT, P0 ;  /* 0x0000dd00ff007a0c */ /* 0x000fc80003f05300 */
[----:B------:R-:W-:-:S07]  /*0a70*/  MOV R230, R5 ;  /* 0x0000000500e67202 */ /* 0x000fce0000000f00 */
[----:B------:R-:W-:-:S04]  /*0a80*/  @P1 IMAD.HI.U32 R2, R5, c[0x0][0x54c], RZ ;  /* 0x0001530005021a27 */ /* 0x000fc800078e00ff */
[----:B------:R-:W-:Y:S01]  /*0a90*/  @P0 IMAD.MOV.U32 R3, RZ, RZ, 0x4 ;  /* 0x00000004ff030424 */ /* 0x000fe200078e00ff */
[----:B------:R-:W-:-:S05]  /*0aa0*/  @P1 SHF.R.U32.HI R230, RZ, c[0x0][0x550], R2 ;  /* 0x00015400ffe61a19 */ /* 0x000fca0000011602 */
[----:B------:R-:W-:Y:S01]  /*0ab0*/  @P0 IMAD.WIDE R2, R230, R3, c[0x0][0x370] ;  /* 0x0000dc00e6020625 */ /* 0x000fe200078e0203 */
[----:B------:R-:W-:-:S04]  /*0ac0*/  LOP3.LUT R0, R0, 0x1ffffff, RZ, 0x3c, !PT ;  /* 0x01ffffff00007812 */ /* 0x000fc800078e3cff */
[----:B------:R1:W5:Y:S01]  /*0ad0*/  @P0 LDG.E R220, [R2.64] ;  /* 0x0000000602dc0981 */ /* 0x000362000c1e1900 */
[----:B------:R-:W-:Y:S01]  /*0ae0*/  IADD3 R0, R0, c[0x0][0x53c], RZ ;  /* 0x00014f0000007a10 */ /* 0x000fe20007ffe0ff */
[----:B------:R-:W-:Y:S01]  /*0af0*/  IMAD.MOV.U32 R4, RZ, RZ, 0x40 ;  /* 0x00000040ff047424 */ /* 0x000fe200078e00ff */
[----:B------:R-:W-:Y:S01]  /*0b00*/  CS2R R98, SRZ ;  /* 0x0000000000627805 */ /* 0x000fe2000001ff00 */
[----:B------:R-:W-:Y:S01]  /*0b10*/  CS2R R96, SRZ ;  /* 0x0000000000607805 */ /* 0x000fe2000001ff00 */
[----:B------:R-:W-:Y:S01]  /*0b20*/  CS2R R94, SRZ ;  /* 0x00000000005e7805 */ /* 0x000fe2000001ff00 */
[----:B------:R-:W-:Y:S01]  /*0b30*/  IMAD.SHL.U32 R228, R0, 0x80, RZ ;  /* 0x0000008000e47824 */ /* 0x000fe200078e00ff */
[----:B------:R-:W-:Y:S01]  /*0b40*/  IADD3 R4, R4, -c[0x0][0x168], RZ ;  /* 0x80005a0004047a10 */ /* 0x000fe20007ffe0ff */
[----:B------:R-:W-:Y:S01]  /*0b50*/  CS2R R92, SRZ ;  /* 0x00000000005c7805 */ /* 0x000fe2000001ff00 */
[----:B------:R-:W-:Y:S01]  /*0b60*/  MOV R90, RZ ;  /* 0x000000ff005a7202 */ /* 0x000fe20000000f00 */
[----:B------:R-:W-:Y:S01]  /*0b70*/  CS2R R88, SRZ ;  /* 0x0000000000587805 */ /* 0x000fe2000001ff00 */
[----:B------:R-:W-:Y:S01]  /*0b80*/  IADD3 R0, R228, 0x7f, RZ ;  /* 0x0000007fe4007810 */ /* 0x000fe20007ffe0ff */
[----:B------:R-:W-:Y:S01]  /*0b90*/  IMAD.MOV.U32 R86, RZ, RZ, RZ ;  /* 0x000000ffff567224 */ /* 0x000fe200078e00ff */
[----:B------:R-:W-:Y:S01]  /*0ba0*/  CS2R R84, SRZ ;  /* 0x0000000000547805 */ /* 0x000fe2000001ff00 */
[----:B------:R-:W-:Y:S01]  /*0bb0*/  IMAD.MOV.U32 R9, RZ, RZ, RZ ;  /* 0x000000ffff097224 */ /* 0x000fe200078e00ff */
[----:B------:R-:W-:Y:S01]  /*0bc0*/  MOV R82, RZ ;  /* 0x000000ff00527202 */ /* 0x000fe20000000f00 */
[----:B------:R-:W-:Y:S01]  /*0bd0*/  CS2R R80, SRZ ;  /* 0x0000000000507805 */ /* 0x000fe2000001ff00 */
        /* <DEDUP_REMOVED lines=8> */
[----:B-1----:R-:W-:Y:S01]  /*0c60*/  MOV R2, c[0x0][0x2c4] ;  /* 0x0000b10000027a02 */ /* 0x002fe20000000f00 */
[----:B------:R-:W-:Y:S01]  /*0c70*/  IMAD.MOV.U32 R70, RZ, RZ, RZ ;  /* 0x000000ffff467224 */ /* 0x000fe200078e00ff */
[----:B------:R-:W-:Y:S01]  /*0c80*/  MOV R68, RZ ;  /* 0x000000ff00447202 */ /* 0x000fe20000000f00 */
[----:B------:R-:W-:Y:S01]  /*0c90*/  IMAD.MOV.U32 R66, RZ, RZ, RZ ;  /* 0x000000ffff427224 */ /* 0x000fe200078e00ff */
[----:B------:R-:W-:Y:S01]  /*0ca0*/  ISETP.NE.AND P4, PT, R2, 0x1, PT ;  /* 0x000000010200780c */ /* 0x000fe20003f85270 */
[----:B------:R-:W-:Y:S01]  /*0cb0*/  CS2R R18, SRZ ;  /* 0x0000000000127805 */ /* 0x000fe2000001ff00 */
[----:B------:R-:W-:Y:S01]  /*0cc0*/  MOV R2, c[0x0][0x2ac] ;  /* 0x0000ab0000027a02 */ /* 0x000fe20000000f00 */
[----:B------:R-:W-:Y:S01]  /*0cd0*/  IMAD.MOV.U32 R64, RZ, RZ, RZ ;  /* 0x000000ffff407224 */ /* 0x000fe200078e00ff */
[----:B------:R-:W-:Y:S01]  /*0ce0*/  MOV R62, RZ ;  /* 0x000000ff003e7202 */ /* 0x000fe20000000f00 */
[----:B------:R-:W-:Y:S01]  /*0cf0*/  CS2R R20, SRZ ;  /* 0x0000000000147805 */ /* 0x000fe2000001ff00 */
[----:B------:R-:W-:Y:S01]  /*0d00*/  IMAD.MOV.U32 R60, RZ, RZ, RZ ;  /* 0x000000ffff3c7224 */ /* 0x000fe200078e00ff */
[----:B------:R-:W-:Y:S01]  /*0d10*/  CS2R R22, SRZ ;  /* 0x0000000000167805 */ /* 0x000fe2000001ff00 */
[C---:B------:R-:W-:Y:S01]  /*0d20*/  IMAD R6, R2.reuse, c[0x0][0x1d0], RZ ;  /* 0x0000740002067a24 */ /* 0x040fe200078e02ff */
[----:B------:R-:W-:Y:S01]  /*0d30*/  MOV R56, RZ ;  /* 0x000000ff00387202 */ /* 0x000fe20000000f00 */
[----:B------:R-:W-:Y:S01]  /*0d40*/  IMAD R2, R2, c[0x0][0x1d0], R4 ;  /* 0x0000740002027a24 */ /* 0x000fe200078e0204 */
[----:B------:R-:W-:Y:S01]  /*0d50*/  CS2R R24, SRZ ;  /* 0x0000000000187805 */ /* 0x000fe2000001ff00 */
[----:B------:R-:W-:Y:S01]  /*0d60*/  IMAD.MOV.U32 R58, RZ, RZ, RZ ;  /* 0x000000ffff3a7224 */ /* 0x000fe200078e00ff */
[----:B------:R-:W-:Y:S01]  /*0d70*/  MOV R50, RZ ;  /* 0x000000ff00327202 */ /* 0x000fe20000000f00 */
[----:B------:R-:W-:Y:S01]  /*0d80*/  @P4 IMAD.HI.U32 R3, R0, c[0x0][0x2c8], RZ ;  /* 0x0000b20000034a27 */ /* 0x000fe200078e00ff */
[----:B------:R-:W-:Y:S01]  /*0d90*/  CS2R R26, SRZ ;  /* 0x00000000001a7805 */ /* 0x000fe2000001ff00 */
[----:B------:R-:W-:Y:S01]  /*0da0*/  CS2R R132, SRZ ;  /* 0x0000000000847805 */ /* 0x000fe2000001ff00 */
[----:B------:R-:W-:Y:S01]  /*0db0*/  CS2R R28, SRZ ;  /* 0x00000000001c7805 */ /* 0x000fe2000001ff00 */
[----:B------:R-:W-:Y:S01]  /*0dc0*/  IMAD.MOV.U32 R54, RZ, RZ, RZ ;  /* 0x000000ffff367224 */ /* 0x000fe200078e00ff */
[----:B------:R-:W-:Y:S01]  /*0dd0*/  @P4 SHF.R.U32.HI R0, RZ, c[0x0][0x2cc], R3 ;  /* 0x0000b300ff004a19 */ /* 0x000fe20000011603 */
[----:B------:R-:W-:Y:S01]  /*0de0*/  IMAD.MOV.U32 R52, RZ, RZ, RZ ;  /* 0x000000ffff347224 */ /* 0x000fe200078e00ff */
[----:B------:R-:W-:Y:S01]  /*0df0*/  IADD3 R3, R6, 0x3f, RZ ;  /* 0x0000003f06037810 */ /* 0x000fe20007ffe0ff */
[----:B------:R-:W-:Y:S01]  /*0e00*/  CS2R R102, SRZ ;  /* 0x0000000000667805 */ /* 0x000fe2000001ff00 */
[----:B------:R-:W-:Y:S01]  /*0e10*/  CS2R R6, SRZ ;  /* 0x0000000000067805 */ /* 0x000fe2000001ff00 */
[----:B------:R-:W-:Y:S01]  /*0e20*/  IMAD.IADD R0, R2, 0x1, R0 ;  /* 0x0000000102007824 */ /* 0x000fe200078e0200 */
[----:B------:R-:W-:Y:S01]  /*0e30*/  SHF.R.S32.HI R2, RZ, 0x1f, R3 ;  /* 0x0000001fff027819 */ /* 0x000fe20000011403 */
[----:B------:R-:W-:Y:S01]  /*0e40*/  CS2R R30, SRZ ;  /* 0x00000000001e7805 */ /* 0x000fe2000001ff00 */
[----:B------:R-:W-:Y:S01]  /*0e50*/  CS2R R32, SRZ ;  /* 0x0000000000207805 */ /* 0x000fe2000001ff00 */
[----:B------:R-:W-:Y:S01]  /*0e60*/  IMAD.MOV.U32 R101, RZ, RZ, RZ ;  /* 0x000000ffff657224 */ /* 0x000fe200078e00ff */
[----:B------:R-:W-:Y:S01]  /*0e70*/  SHF.R.S32.HI R4, RZ, 0x1f, R0 ;  /* 0x0000001fff047819 */ /* 0x000fe20000011400 */
[----:B------:R-:W-:Y:S01]  /*0e80*/  IMAD.MOV.U32 R134, RZ, RZ, RZ ;  /* 0x000000ffff867224 */ /* 0x000fe200078e00ff */
[----:B------:R-:W-:Y:S01]  /*0e90*/  LEA.HI R2, R2, R3, RZ, 0x6 ;  /* 0x0000000302027211 */ /* 0x000fe200078f30ff */
[----:B------:R-:W-:Y:S01]  /*0ea0*/  IMAD.MOV R3, RZ, RZ, -R230 ;  /* 0x000000ffff037224 */ /* 0x000fe200078e0ae6 */
[----:B------:R-:W-:Y:S01]  /*0eb0*/  LEA.HI R4, R4, R0, RZ, 0x6 ;  /* 0x0000000004047211 */ /* 0x000fe200078f30ff */
[----:B------:R-:W-:Y:S01]  /*0ec0*/  CS2R R34, SRZ ;  /* 0x0000000000227805 */ /* 0x000fe2000001ff00 */
[----:B------:R-:W-:Y:S01]  /*0ed0*/  SHF.R.S32.HI R0, RZ, 0x6, R2 ;  /* 0x00000006ff007819 */ /* 0x000fe20000011402 */
[----:B------:R-:W-:Y:S01]  /*0ee0*/  IMAD R231, R3, c[0x0][0x548], R5 ;  /* 0x0001520003e77a24 */ /* 0x000fe200078e0205 */
[----:B------:R-:W-:Y:S01]  /*0ef0*/  SHF.R.S32.HI R2, RZ, 0x6, R4 ;  /* 0x00000006ff027819 */ /* 0x000fe20000011404 */
[----:B------:R-:W-:Y:S01]  /*0f00*/  CS2R R128, SRZ ;  /* 0x0000000000807805 */ /* 0x000fe2000001ff00 */
[----:B------:R-:W-:Y:S01]  /*0f10*/  CS2R R4, SRZ ;  /* 0x0000000000047805 */ /* 0x000fe2000001ff00 */
[----:B------:R-:W-:Y:S01]  /*0f20*/  MOV R130, RZ ;  /* 0x000000ff00827202 */ /* 0x000fe20000000f00 */
[----:B------:R-:W-:Y:S01]  /*0f30*/  IMAD.MOV.U32 R37, RZ, RZ, RZ ;  /* 0x000000ffff257224 */ /* 0x000fe200078e00ff */
[----:B------:R-:W-:Y:S01]  /*0f40*/  IMNMX R213, R0, R2, PT ;  /* 0x0000000200d57217 */ /* 0x000fe20003800200 */
[----:B------:R-:W-:Y:S01]  /*0f50*/  CS2R R124, SRZ ;  /* 0x00000000007c7805 */ /* 0x000fe2000001ff00 */
[----:B------:R-:W-:Y:S01]  /*0f60*/  PRMT R0, RZ, 0x7610, R0 ;  /* 0x00007610ff007816 */ /* 0x000fe20000000000 */
[----:B------:R-:W-:Y:S01]  /*0f70*/  CS2R R122, SRZ ;  /* 0x00000000007a7805 */ /* 0x000fe2000001ff00 */
[----:B------:R-:W-:Y:S01]  /*0f80*/  ISETP.GE.AND P0, PT, R213, 0x1, PT ;  /* 0x00000001d500780c */ /* 0x000fe20003f06270 */
[----:B------:R-:W-:Y:S01]  /*0f90*/  CS2R R120, SRZ ;  /* 0x0000000000787805 */ /* 0x000fe2000001ff00 */
[----:B------:R-:W-:Y:S01]  /*0fa0*/  MOV R126, RZ ;  /* 0x000000ff007e7202 */ /* 0x000fe20000000f00 */
[----:B------:R-:W-:Y:S01]  /*0fb0*/  IMAD.MOV.U32 R41, RZ, RZ, RZ ;  /* 0x000000ffff297224 */ /* 0x000fe200078e00ff */
[----:B------:R-:W-:Y:S01]  /*0fc0*/  MOV R118, RZ ;  /* 0x000000ff00767202 */ /* 0x000fe20000000f00 */
[----:B------:R-:W-:Y:S01]  /*0fd0*/  CS2R R116, SRZ ;  /* 0x0000000000747805 */ /* 0x000fe2000001ff00 */
[----:B------:R-:W-:Y:S01]  /*0fe0*/  CS2R R114, SRZ ;  /* 0x0000000000727805 */ /* 0x000fe2000001ff00 */
[----:B------:R-:W-:Y:S01]  /*0ff0*/  CS2R R112, SRZ ;  /* 0x0000000000707805 */ /* 0x000fe2000001ff00 */
[----:B------:R-:W-:Y:S01]  /*1000*/  IMAD.MOV.U32 R45, RZ, RZ, RZ ;  /* 0x000000ffff2d7224 */ /* 0x000fe200078e00ff */
[----:B------:R-:W-:Y:S01]  /*1010*/  MOV R110, RZ ;  /* 0x000000ff006e7202 */ /* 0x000fe20000000f00 */
[----:B------:R-:W-:Y:S01]  /*1020*/  CS2R R108, SRZ ;  /* 0x00000000006c7805 */ /* 0x000fe2000001ff00 */
[----:B------:R-:W-:Y:S01]  /*1030*/  CS2R R106, SRZ ;  /* 0x00000000006a7805 */ /* 0x000fe2000001ff00 */
[----:B------:R-:W-:Y:S01]  /*1040*/  CS2R R104, SRZ ;  /* 0x0000000000687805 */ /* 0x000fe2000001ff00 */
[----:B------:R-:W-:Y:S01]  /*1050*/  IMAD.MOV.U32 R49, RZ, RZ, RZ ;  /* 0x000000ffff317224 */ /* 0x000fe200078e00ff */
[----:B------:R-:W-:Y:S01]  /*1060*/  MOV R136, RZ ;  /* 0x000000ff00887202 */ /* 0x000fe20000000f00 */
[----:B------:R-:W-:Y:S05]  /*1070*/  @!P0 BRA `(.L_x_582) ;  /* 0x0000ac6000008947 */ /* 0x000fea0003800000 */
[----:B------:R-:W-:-:S04]  /*1080*/  ISETP.NE.U32.AND P1, PT, RZ, c[0x0][0x340], PT ;  /* 0x0000d000ff007a0c */ /* 0x000fc80003f25070 */
[----:B------:R-:W-:-:S13]  /*1090*/  ISETP.NE.AND.EX P1, PT, RZ, c[0x0][0x344], PT, P1 ;  /* 0x0000d100ff007a0c */ /* 0x000fda0003f25310 */
[----:B------:R-:W-:-:S05]  /*10a0*/  @P1 MOV R2, 0x4 ;  /* 0x0000000400021802 */ /* 0x000fca0000000f00 */
[----:B------:R-:W-:-:S05]  /*10b0*/  @P1 IMAD.WIDE R2, R230, R2, c[0x0][0x340] ;  /* 0x0000d000e6021625 */ /* 0x000fca00078e0202 */
[----:B------:R1:W5:Y:S01]  /*10c0*/  @P1 LDG.E R12, [R2.64] ;  /* 0x00000006020c1981 */ /* 0x000362000c1e1900 */
[----:B------:R-:W-:Y:S02]  /*10d0*/  SHF.R.S32.HI R14, RZ, 0x1f, R231 ;  /* 0x0000001fff0e7819 */ /* 0x000fe400000114e7 */
[----:B------:R-:W-:Y:S02]  /*10e0*/  IADD3 R4, R216, R228, RZ ;  /* 0x000000e4d8047210 */ /* 0x000fe40007ffe0ff */
[----:B------:R-:W-:Y:S01]  /*10f0*/  SHF.R.S32.HI R6, RZ, 0x1f, R230 ;  /* 0x0000001fff067819 */ /* 0x000fe200000114e6 */
[----:B------:R-:W-:Y:S01]  /*1100*/  IMAD R0, R14, c[0x0][0x1b8], RZ ;  /* 0x00006e000e007a24 */ /* 0x000fe200078e02ff */
[----:B------:R-:W-:Y:S01]  /*1110*/  ISETP.GE.AND P6, PT, R206, c[0x0][0x198], PT ;  /* 0x00006600ce007a0c */ /* 0x000fe20003fc6270 */
[----:B------:R-:W-:Y:S01]  /*1120*/  @P4 IMAD.HI.U32 R7, R4, c[0x0][0x2c8], RZ ;  /* 0x0000b20004074a27 */ /* 0x000fe200078e00ff */
[----:B------:R-:W-:Y:S02]  /*1130*/  ISETP.GE.AND P5, PT, R207, c[0x0][0x198], PT ;  /* 0x00006600cf007a0c */ /* 0x000fe40003fa6270 */
[----:B------:R-:W-:Y:S01]  /*1140*/  ISETP.GE.AND P3, PT, R208, c[0x0][0x198], PT ;  /* 0x00006600d0007a0c */ /* 0x000fe20003f66270 */
[----:B------:R-:W-:-:S02]  /*1150*/  IMAD R5, R231, c[0x0][0x1bc], R0 ;  /* 0x00006f00e7057a24 */ /* 0x000fc400078e0200 */
[----:B------:R-:W-:Y:S01]  /*1160*/  IMAD.MOV.U32 R0, RZ, RZ, R4 ;  /* 0x000000ffff007224 */ /* 0x000fe200078e0004 */
[----:B------:R-:W-:-:S05]  /*1170*/  @P4 SHF.R.U32.HI R0, RZ, c[0x0][0x2cc], R7 ;  /* 0x0000b300ff004a19 */ /* 0x000fca0000011607 */
[----:B------:R-:W-:-:S04]  /*1180*/  IMAD.MOV R7, RZ, RZ, -R0 ;  /* 0x000000ffff077224 */ /* 0x000fc800078e0a00 */
[----:B------:R-:W-:Y:S02]  /*1190*/  IMAD R4, R7, c[0x0][0x2c4], R4 ;  /* 0x0000b10007047a24 */ /* 0x000fe400078e0204 */
[----:B-1----:R-:W-:-:S05]  /*11a0*/  IMAD.WIDE.U32 R2, R231, c[0x0][0x1b8], RZ ;  /* 0x00006e00e7027a25 */ /* 0x002fca00078e00ff */
[----:B------:R-:W-:Y:S01]  /*11b0*/  IADD3 R3, R3, R5, RZ ;  /* 0x0000000503037210 */ /* 0x000fe20007ffe0ff */
[----:B------:R-:W-:Y:S01]  /*11c0*/  IMAD R5, R6, c[0x0][0x1c0], RZ ;  /* 0x0000700006057a24 */ /* 0x000fe200078e02ff */
[----:B------:R-:W-:-:S03]  /*11d0*/  SHF.R.S32.HI R6, RZ, 0x1f, R0 ;  /* 0x0000001fff067819 */ /* 0x000fc60000011400 */
[C---:B------:R-:W-:Y:S02]  /*11e0*/  IMAD R5, R230.reuse, c[0x0][0x1c4], R5 ;  /* 0x00007100e6057a24 */ /* 0x040fe400078e0205 */
[----:B------:R-:W-:-:S05]  /*11f0*/  IMAD.WIDE.U32 R2, R230, c[0x0][0x1c0], R2 ;  /* 0x00007000e6027a25 */ /* 0x000fca00078e0002 */
[----:B------:R-:W-:Y:S01]  /*1200*/  IADD3 R3, R3, R5, RZ ;  /* 0x0000000503037210 */ /* 0x000fe20007ffe0ff */
[----:B------:R-:W-:-:S04]  /*1210*/  IMAD R5, R6, c[0x0][0x1b0], RZ ;  /* 0x00006c0006057a24 */ /* 0x000fc800078e02ff */
[C---:B------:R-:W-:Y:S02]  /*1220*/  IMAD R5, R0.reuse, c[0x0][0x1b4], R5 ;  /* 0x00006d0000057a24 */ /* 0x040fe400078e0205 */
[----:B------:R-:W-:Y:S01]  /*1230*/  IMAD.WIDE.U32 R2, R0, c[0x0][0x1b0], R2 ;  /* 0x00006c0000027a25 */ /* 0x000fe200078e0002 */
[----:B------:R-:W-:-:S03]  /*1240*/  SHF.R.S32.HI R0, RZ, 0x1f, R4 ;  /* 0x0000001fff007819 */ /* 0x000fc60000011404 */
[----:B------:R-:W-:Y:S02]  /*1250*/  IMAD.IADD R3, R3, 0x1, R5 ;  /* 0x0000000103037824 */ /* 0x000fe400078e0205 */
[----:B------:R-:W-:Y:S02]  /*1260*/  IMAD R0, R0, c[0x0][0x1a8], RZ ;  /* 0x00006a0000007a24 */ /* 0x000fe400078e02ff */
[----:B------:R-:W-:-:S04]  /*1270*/  IMAD.WIDE.U32 R2, R4, c[0x0][0x1a8], R2 ;  /* 0x00006a0004027a25 */ /* 0x000fc800078e0002 */
[----:B------:R-:W-:Y:S01]  /*1280*/  IMAD R4, R4, c[0x0][0x1ac], R0 ;  /* 0x00006b0004047a24 */ /* 0x000fe200078e0200 */
[----:B------:R-:W-:-:S04]  /*1290*/  LEA R11, P0, R2, c[0x0][0x160], 0x1 ;  /* 0x00005800020b7a11 */ /* 0x000fc800078008ff */
[----:B------:R-:W-:-:S04]  /*12a0*/  IADD3 R4, R3, R4, RZ ;  /* 0x0000000403047210 */ /* 0x000fc80007ffe0ff */
[----:B------:R-:W-:Y:S02]  /*12b0*/  LEA.HI.X R9, R2, c[0x0][0x164], R4, 0x1, P0 ;  /* 0x0000590002097a11 */ /* 0x000fe400000f0c04 */
[----:B------:R-:W-:Y:S01]  /*12c0*/  @!P1 MOV R12, R230 ;  /* 0x000000e6000c9202 */ /* 0x000fe20000000f00 */
[----:B------:R-:W-:Y:S05]  /*12d0*/  BRA.DIV ~URZ, `(.L_x_583) ;  /* 0x0000c8627f007947 */ /* 0x000fea000b800000 */
[----:B------:R1:W2:Y:S02]  /*12e0*/  SHFL.IDX PT, R8, R9, RZ, 0x181f ;  /* 0x00181fff09087589 */ /* 0x0002a400000e0000 */
.L_x_653:
[----:B------:R-:W-:Y:S05]  /*12f0*/  BRA.DIV ~URZ, `(.L_x_584) ;  /* 0x0000c8b27f007947 */ /* 0x000fea000b800000 */
[----:B------:R3:W4:Y:S02]  /*1300*/  SHFL.IDX PT, R0, R11, RZ, 0x181f ;  /* 0x00181fff0b007589 */ /* 0x00072400000e0000 */
.L_x_654:
[----:B------:R-:W-:Y:S01]  /*1310*/  MOV R13, c[0x0][0x2c4] ;  /* 0x0000b100000d7a02 */ /* 0x000fe20000000f00 */
[----:B------:R-:W-:Y:S01]  /*1320*/  BSSY B0, `(.L_x_585) ;  /* 0x0000014000007945 */ /* 0x000fe20003800000 */
[----:B------:R-:W-:-:S03]  /*1330*/  IADD3 R10, R229, R228, RZ ;  /* 0x000000e4e50a7210 */ /* 0x000fc60007ffe0ff */
[----:B------:R-:W-:-:S05]  /*1340*/  IMAD R13, R13, c[0x0][0x168], RZ ;  /* 0x00005a000d0d7a24 */ /* 0x000fca00078e02ff */
[----:B------:R-:W-:-:S13]  /*1350*/  ISETP.GE.AND P0, PT, R10, R13, PT ;  /* 0x0000000d0a00720c */ /* 0x000fda0003f06270 */
[----:B------:R-:W-:Y:S05]  /*1360*/  @P0 BRA `(.L_x_586) ;  /* 0x000000f000000947 */ /* 0x000fea0003800000 */
[-C--:B----4-:R-:W-:Y:S02]  /*1370*/  LEA R6, P2, R206, R0.reuse, 0x1 ;  /* 0x00000000ce067211 */ /* 0x090fe400078408ff */
[----:B------:R-:W-:Y:S02]  /*1380*/  SHF.R.S32.HI R17, RZ, 0x1f, R206 ;  /* 0x0000001fff117819 */ /* 0x000fe400000114ce */
[-C--:B------:R-:W-:Y:S02]  /*1390*/  LEA R4, P1, R207, R0.reuse, 0x1 ;  /* 0x00000000cf047211 */ /* 0x080fe400078208ff */
[----:B------:R-:W-:Y:S02]  /*13a0*/  SHF.R.S32.HI R16, RZ, 0x1f, R207 ;  /* 0x0000001fff107819 */ /* 0x000fe400000114cf */
[----:B------:R-:W-:Y:S02]  /*13b0*/  SHF.R.S32.HI R15, RZ, 0x1f, R208 ;  /* 0x0000001fff0f7819 */ /* 0x000fe400000114d0 */
[----:B------:R-:W-:-:S02]  /*13c0*/  LEA R2, P0, R208, R0, 0x1 ;  /* 0x00000000d0027211 */ /* 0x000fc400078008ff */
[-C--:B--2---:R-:W-:Y:S02]  /*13d0*/  LEA.HI.X R7, R206, R8.reuse, R17, 0x1, P2 ;  /* 0x00000008ce077211 */ /* 0x084fe400010f0c11 */
[-C--:B------:R-:W-:Y:S02]  /*13e0*/  LEA.HI.X R5, R207, R8.reuse, R16, 0x1, P1 ;  /* 0x00000008cf057211 */ /* 0x080fe400008f0c10 */
[----:B------:R-:W-:Y:S01]  /*13f0*/  LEA.HI.X R3, R208, R8, R15, 0x1, P0 ;  /* 0x00000008d0037211 */ /* 0x000fe200000f0c0f */
[----:B------:R-:W-:Y:S01]  /*1400*/  @!PT LDS RZ, [RZ] ;  /* 0x00000000fffff984 */ /* 0x000fe20000000800 */
[----:B------:R-:W-:Y:S01]  /*1410*/  @!PT LDS RZ, [RZ] ;  /* 0x00000000fffff984 */ /* 0x000fe20000000800 */
[----:B------:R-:W-:Y:S01]  /*1420*/  @!PT LDS RZ, [RZ] ;  /* 0x00000000fffff984 */ /* 0x000fe20000000800 */
[----:B------:R2:W-:Y:S04]  /*1430*/  LDGSTS.E.BYPASS.LTC128B.128 [R203+0xc100], [R6.64], !P6 ;  /* 0x0c10000006cb7fae */ /* 0x0005e8000f101d46 */
[----:B------:R2:W-:Y:S04]  /*1440*/  LDGSTS.E.BYPASS.LTC128B.128 [R203+0x10100], [R4.64], !P5 ;  /* 0x1010000004cb7fae */ /* 0x0005e8000e901d46 */
[----:B------:R2:W-:Y:S02]  /*1450*/  LDGSTS.E.BYPASS.LTC128B.128 [R203+0x14100], [R2.64], !P3 ;  /* 0x1410000002cb7fae */ /* 0x0005e4000d901d46 */
.L_x_586:
[----:B------:R-:W-:Y:S05]  /*1460*/  BSYNC B0 ;  /* 0x0000000000007941 */ /* 0x000fea0003800000 */
.L_x_585:
[----:B------:R-:W-:Y:S05]  /*1470*/  BRA.DIV ~URZ, `(.L_x_587) ;  /* 0x0000c7a27f007947 */ /* 0x000fea000b800000 */
[----:B--2---:R2:W1:Y:S04]  /*1480*/  SHFL.IDX PT, R8, R9, 0x1, 0x181f ;  /* 0x00381f0009087f89 */ /* 0x00446800000e0000 */
[----:B----4-:R2:W4:Y:S02]  /*1490*/  SHFL.IDX PT, R0, R11, 0x1, 0x181f ;  /* 0x00381f000b007f89 */ /* 0x01052400000e0000 */
.L_x_655:
[----:B------:R-:W-:Y:S01]  /*14a0*/  IADD3 R2, R10, 0x20, RZ ;  /* 0x000000200a027810 */ /* 0x000fe20007ffe0ff */
[----:B------:R-:W-:Y:S03]  /*14b0*/  BSSY B0, `(.L_x_588) ;  /* 0x0000012000007945 */ /* 0x000fe60003800000 */
        /* <DEDUP_REMOVED lines=8> */
[-C--:B-1----:R-:W-:Y:S02]  /*1540*/  LEA.HI.X R7, R206, R8.reuse, R17, 0x1, P2 ;  /* 0x00000008ce077211 */ /* 0x082fe400010f0c11 */
        /* <DEDUP_REMOVED lines=8> */
.L_x_589:
[----:B------:R-:W-:Y:S05]  /*15d0*/  BSYNC B0 ;  /* 0x0000000000007941 */ /* 0x000fea0003800000 */
.L_x_588:
[----:B------:R-:W-:Y:S05]  /*15e0*/  BRA.DIV ~URZ, `(.L_x_590) ;  /* 0x0000c7027f007947 */ /* 0x000fea000b800000 */
[----:B-1----:R1:W2:Y:S02]  /*15f0*/  SHFL.IDX PT, R8, R9, 0x2, 0x181f ;  /* 0x00581f0009087f89 */ /* 0x0022a400000e0000 */
.L_x_656:
[----:B------:R-:W-:Y:S05]  /*1600*/  BRA.DIV ~URZ, `(.L_x_591) ;  /* 0x0000c7527f007947 */ /* 0x000fea000b800000 */
[----:B----4-:R4:W1:Y:S02]  /*1610*/  SHFL.IDX PT, R0, R11, 0x2, 0x181f ;  /* 0x00581f000b007f89 */ /* 0x01086400000e0000 */
.L_x_657:
[----:B------:R-:W-:Y:S01]  /*1620*/  IADD3 R2, R10, 0x40, RZ ;  /* 0x000000400a027810 */ /* 0x000fe20007ffe0ff */
[----:B------:R-:W-:Y:S03]  /*1630*/  BSSY B0, `(.L_x_592) ;  /* 0x0000012000007945 */ /* 0x000fe60003800000 */
[----:B------:R-:W-:-:S13]  /*1640*/  ISETP.GE.AND P0, PT, R2, R13, PT ;  /* 0x0000000d0200720c */ /* 0x000fda0003f06270 */
[----:B------:R-:W-:Y:S05]  /*1650*/  @P0 BRA `(.L_x_593) ;  /* 0x000000f000000947 */ /* 0x000fea0003800000 */
[-C--:B-1----:R-:W-:Y:S02]  /*1660*/  LEA R6, P2, R206, R0.reuse, 0x1 ;  /* 0x00000000ce067211 */ /* 0x082fe400078408ff */
        /* <DEDUP_REMOVED lines=14> */
.L_x_593:
[----:B------:R-:W-:Y:S05]  /*1750*/  BSYNC B0 ;  /* 0x0000000000007941 */ /* 0x000fea0003800000 */
.L_x_592:
[----:B------:R-:W-:Y:S05]  /*1760*/  BRA.DIV ~URZ, `(.L_x_594) ;  /* 0x0000c6627f007947 */ /* 0x000fea000b800000 */
[----:B--2---:R2:W3:Y:S04]  /*1770*/  SHFL.IDX PT, R8, R9, 0x3, 0x181f ;  /* 0x00781f0009087f89 */ /* 0x0044e800000e0000 */
[----:B-1----:R2:W1:Y:S02]  /*1780*/  SHFL.IDX PT, R0, R11, 0x3, 0x181f ;  /* 0x00781f000b007f89 */ /* 0x00246400000e0000 */
.L_x_658:
[----:B------:R-:W-:Y:S01]  /*1790*/  IADD3 R2, R10, 0x60, RZ ;  /* 0x000000600a027810 */ /* 0x000fe20007ffe0ff */
[----:B-----5:R-:W-:Y:S01]  /*17a0*/  IMAD.WIDE.U32 R222, R12, c[0x0][0x2b0], RZ ;  /* 0x0000ac000cde7a25 */ /* 0x020fe200078e00ff */
[----:B------:R-:W-:-:S02]  /*17b0*/  SHF.R.S32.HI R20, RZ, 0x1f, R206 ;  /* 0x0000001fff147819 */ /* 0x000fc400000114ce */
[----:B------:R-:W-:Y:S02]  /*17c0*/  ISETP.GE.AND P2, PT, R2, R13, PT ;  /* 0x0000000d0200720c */ /* 0x000fe40003f46270 */
[----:B------:R-:W-:Y:S02]  /*17d0*/  SHF.R.S32.HI R15, RZ, 0x1f, R207 ;  /* 0x0000001fff0f7819 */ /* 0x000fe400000114cf */
[----:B--234-:R-:W-:-:S09]  /*17e0*/  SHF.R.S32.HI R11, RZ, 0x1f, R208 ;  /* 0x0000001fff0b7819 */ /* 0x01cfd200000114d0 */
[CC--:B-1----:R-:W-:Y:S02]  /*17f0*/  @!P2 LEA R6, P0, R206.reuse, R0.reuse, 0x1 ;  /* 0x00000000ce06a211 */ /* 0x0c2fe400078008ff */
[C---:B------:R-:W-:Y:S02]  /*1800*/  @!P2 LEA R4, P1, R207.reuse, R0, 0x1 ;  /* 0x00000000cf04a211 */ /* 0x040fe400078208ff */
[----:B------:R-:W-:Y:S02]  /*1810*/  @!P2 LEA.HI.X R7, R206, R8, R20, 0x1, P0 ;  /* 0x00000008ce07a211 */ /* 0x000fe400000f0c14 */
[----:B------:R-:W-:Y:S02]  /*1820*/  @!P2 LEA R2, P0, R208, R0, 0x1 ;  /* 0x00000000d002a211 */ /* 0x000fe400078008ff */
[----:B------:R-:W-:Y:S01]  /*1830*/  SHF.R.S32.HI R0, RZ, 0x1f, R12 ;  /* 0x0000001fff007819 */ /* 0x000fe2000001140c */
[----:B------:R-:W-:Y:S01]  /*1840*/  @!PT LDS RZ, [RZ] ;  /* 0x00000000fffff984 */ /* 0x000fe20000000800 */
[----:B------:R-:W-:Y:S01]  /*1850*/  @!PT LDS RZ, [RZ] ;  /* 0x00000000fffff984 */ /* 0x000fe20000000800 */
[----:B------:R-:W-:Y:S01]  /*1860*/  @!PT LDS RZ, [RZ] ;  /* 0x00000000fffff984 */ /* 0x000fe20000000800 */
[----:B------:R1:W-:Y:S01]  /*1870*/  @!P2 LDGSTS.E.BYPASS.LTC128B.128 [R203+0xf100], [R6.64], !P6 ;  /* 0x0f10000006cbafae */ /* 0x0003e2000f101d46 */
[----:B------:R-:W-:-:S02]  /*1880*/  @!P2 LEA.HI.X R5, R207, R8, R15, 0x1, P1 ;  /* 0x00000008cf05a211 */ /* 0x000fc400008f0c0f */
[----:B------:R-:W-:Y:S01]  /*1890*/  @!P2 LEA.HI.X R3, R208, R8, R11, 0x1, P0 ;  /* 0x00000008d003a211 */ /* 0x000fe200000f0c0b */
[----:B------:R-:W-:Y:S02]  /*18a0*/  IMAD R0, R0, c[0x0][0x2b0], RZ ;  /* 0x0000ac0000007a24 */ /* 0x000fe400078e02ff */
[----:B------:R1:W-:Y:S02]  /*18b0*/  @!P2 LDGSTS.E.BYPASS.LTC128B.128 [R203+0x13100], [R4.64], !P5 ;  /* 0x1310000004cbafae */ /* 0x0003e4000e901d46 */
[----:B------:R-:W-:Y:S02]  /*18c0*/  IMAD R0, R12, c[0x0][0x2b4], R0 ;  /* 0x0000ad000c007a24 */ /* 0x000fe400078e0200 */
[----:B------:R1:W-:Y:S02]  /*18d0*/  @!P2 LDGSTS.E.BYPASS.LTC128B.128 [R203+0x17100], [R2.64], !P3 ;  /* 0x1710000002cbafae */ /* 0x0003e4000d901d46 */
[----:B------:R-:W-:Y:S02]  /*18e0*/  IMAD.IADD R226, R223, 0x1, R0 ;  /* 0x00000001dfe27824 */ /* 0x000fe400078e0200 */
[----:B------:R-:W0:Y:S01]  /*18f0*/  LDGDEPBAR ;  /* 0x00000000000079af */ /* 0x000e220000000000 */
[----:B------:R-:W-:Y:S03]  /*1900*/  WARPSYNC 0xffffffff ;  /* 0xffffffff00007948 */ /* 0x000fe60003800000 */
[----:B------:R-:W-:Y:S01]  /*1910*/  IMAD.MOV.U32 R0, RZ, RZ, c[0x0][0x2b8] ;  /* 0x0000ae00ff007624 */ /* 0x000fe200078e00ff */
[----:B------:R-:W-:Y:S01]  /*1920*/  BAR.SYNC.DEFER_BLOCKING 0x0 ;  /* 0x0000000000007b1d */ /* 0x000fe20000010000 */
[----:B------:R-:W-:-:S02]  /*1930*/  IMAD.MOV.U32 R16, RZ, RZ, c[0x0][0x2ac] ;  /* 0x0000ab00ff107624 */ /* 0x000fc400078e00ff */
[----:B-1----:R-:W-:Y:S01]  /*1940*/  IMAD R2, R213, 0x40, R216 ;  /* 0x00000040d5027824 */ /* 0x002fe200078e02d8 */
[----:B------:R-:W-:Y:S01]  /*1950*/  ISETP.NE.AND P3, PT, R0, 0x1, PT ;  /* 0x000000010000780c */ /* 0x000fe20003f65270 */
[----:B------:R-:W-:Y:S02]  /*1960*/  IMAD R16, R16, c[0x0][0x1d0], RZ ;  /* 0x0000740010107a24 */ /* 0x000fe400078e02ff */
[----:B------:R-:W-:Y:S01]  /*1970*/  IMAD.MOV.U32 R202, RZ, RZ, RZ ;  /* 0x000000ffffca7224 */ /* 0x000fe200078e00ff */
[----:B------:R-:W-:-:S04]  /*1980*/  IADD3 R2, R2, -0x40, RZ ;  /* 0xffffffc002027810 */ /* 0x000fc80007ffe0ff */
[C---:B------:R-:W-:Y:S02]  /*1990*/  ISETP.GE.AND P1, PT, R2.reuse, R16, PT ;  /* 0x000000100200720c */ /* 0x040fe40003f26270 */
[----:B------:R-:W-:Y:S02]  /*19a0*/  IADD3 R2, R2, R220, RZ ;  /* 0x000000dc02027210 */ /* 0x000fe40007ffe0ff */
[----:B------:R-:W-:-:S03]  /*19b0*/  ISETP.GT.OR P1, PT, R216, 0x3f, P1 ;  /* 0x0000003fd800780c */ /* 0x000fc60000f24670 */
[----:B------:R-:W-:-:S04]  /*19c0*/  @P3 IMAD.HI.U32 R3, R2, c[0x0][0x2bc], RZ ;  /* 0x0000af0002033a27 */ /* 0x000fc800078e00ff */
[----:B------:R-:W-:Y:S01]  /*19d0*/  IMAD.MOV.U32 R0, RZ, RZ, R2 ;  /* 0x000000ffff007224 */ /* 0x000fe200078e0002 */
[----:B------:R-:W-:-:S05]  /*19e0*/  @P3 SHF.R.U32.HI R0, RZ, c[0x0][0x2c0], R3 ;  /* 0x0000b000ff003a19 */ /* 0x000fca0000011603 */
[----:B------:R-:W-:-:S04]  /*19f0*/  @!P1 IADD3 R3, P0, R0, R222, RZ ;  /* 0x000000de00039210 */ /* 0x000fc80007f1e0ff */
[----:B------:R-:W-:Y:S02]  /*1a00*/  @!P1 LEA.HI.X.SX32 R5, R0, R226, 0x1, P0 ;  /* 0x000000e200059211 */ /* 0x000fe400000f0eff */
[----:B------:R-:W-:-:S04]  /*1a10*/  @!P1 LEA R4, P0, R3, c[0x0][0x2a0], 0x2 ;  /* 0x0000a80003049a11 */ /* 0x000fc800078010ff */
[----:B------:R-:W-:-:S05]  /*1a20*/  @!P1 LEA.HI.X R5, R3, c[0x0][0x2a4], R5, 0x2, P0 ;  /* 0x0000a90003059a11 */ /* 0x000fca00000f1405 */
[----:B------:R1:W2:Y:S01]  /*1a30*/  @!P1 LDG.E R202, [R4.64] ;  /* 0x0000000604ca9981 */ /* 0x0002a2000c1e1900 */
[----:B------:R-:W-:Y:S01]  /*1a40*/  IADD3 R0, -R0, RZ, RZ ;  /* 0x000000ff00007210 */ /* 0x000fe20007ffe1ff */
[C---:B------:R-:W-:Y:S01]  /*1a50*/  IMAD.WIDE.U32 R218, R231.reuse, c[0x0][0x1e8], RZ ;  /* 0x00007a00e7da7a25 */ /* 0x040fe200078e00ff */
[----:B------:R-:W-:Y:S01]  /*1a60*/  SHF.L.U64.HI R100, R206, 0x1, R20 ;  /* 0x00000001ce647819 */ /* 0x000fe20000010214 */
[----:B------:R-:W-:Y:S01]  /*1a70*/  BSSY B0, `(.L_x_595) ;  /* 0x000019e000007945 */ /* 0x000fe20003800000 */
[----:B------:R-:W-:Y:S01]  /*1a80*/  SHF.L.U32 R107, R208, 0x1, RZ ;  /* 0x00000001d06b7819 */ /* 0x000fe200000006ff */
[----:B------:R-:W-:Y:S01]  /*1a90*/  IMAD R205, R0, c[0x0][0x2b8], R2 ;  /* 0x0000ae0000cd7a24 */ /* 0x000fe200078e0202 */
[----:B------:R-:W-:Y:S01]  /*1aa0*/  IADD3 R103, R184, 0x20, RZ ;  /* 0x00000020b8677810 */ /* 0x000fe20007ffe0ff */
[----:B------:R-:W-:Y:S01]  /*1ab0*/  IMAD.WIDE.U32 R224, R231, c[0x0][0x210], RZ ;  /* 0x00008400e7e07a25 */ /* 0x000fe200078e00ff */
[----:B------:R-:W-:Y:S02]  /*1ac0*/  SHF.L.U64.HI R102, R208, 0x1, R11 ;  /* 0x00000001d0667819 */ /* 0x000fe4000001020b */
[----:B------:R-:W-:Y:S01]  /*1ad0*/  SHF.R.S32.HI R9, RZ, 0x1f, R205 ;  /* 0x0000001fff097819 */ /* 0x000fe200000114cd */
[----:B------:R-:W-:Y:S01]  /*1ae0*/  IMAD.WIDE.U32 R2, R205, c[0x0][0x1e0], RZ ;  /* 0x00007800cd027a25 */ /* 0x000fe200078e00ff */
[----:B------:R-:W-:-:S03]  /*1af0*/  SHF.L.U64.HI R101, R207, 0x1, R15 ;  /* 0x00000001cf657819 */ /* 0x000fc6000001020f */
[----:B------:R-:W-:Y:S02]  /*1b00*/  IMAD R0, R9, c[0x0][0x1e0], RZ ;  /* 0x0000780009007a24 */ /* 0x000fe400078e02ff */
[----:B------:R-:W-:Y:S02]  /*1b10*/  IMAD.SHL.U32 R105, R206, 0x2, RZ ;  /* 0x00000002ce697824 */ /* 0x000fe400078e00ff */
[----:B------:R-:W-:Y:S02]  /*1b20*/  IMAD R0, R205, c[0x0][0x1e4], R0 ;  /* 0x00007900cd007a24 */ /* 0x000fe400078e0200 */
[----:B------:R-:W-:Y:S02]  /*1b30*/  IMAD.SHL.U32 R106, R207, 0x2, RZ ;  /* 0x00000002cf6a7824 */ /* 0x000fe400078e00ff */
[----:B------:R-:W-:Y:S01]  /*1b40*/  IMAD.IADD R3, R3, 0x1, R0 ;  /* 0x0000000103037824 */ /* 0x000fe200078e0200 */
[----:B-1----:R-:W-:Y:S01]  /*1b50*/  LEA R5, R213, 0xffffffc0, 0x6 ;  /* 0xffffffc0d5057811 */ /* 0x002fe200078e30ff */
[----:B------:R-:W-:-:S03]  /*1b60*/  IMAD R0, R14, c[0x0][0x1e8], RZ ;  /* 0x00007a000e007a24 */ /* 0x000fc600078e02ff */
[----:B------:R-:W-:Y:S01]  /*1b70*/  IADD3 R104, R16, -R5, RZ ;  /* 0x8000000510687210 */ /* 0x000fe20007ffe0ff */
[----:B------:R-:W-:-:S04]  /*1b80*/  IMAD R0, R231, c[0x0][0x1ec], R0 ;  /* 0x00007b00e7007a24 */ /* 0x000fc800078e0200 */
[----:B------:R-:W-:Y:S02]  /*1b90*/  IMAD.IADD R221, R219, 0x1, R0 ;  /* 0x00000001dbdd7824 */ /* 0x000fe400078e0200 */
[----:B------:R-:W-:-:S05]  /*1ba0*/  IMAD.IADD R13, R104, 0x1, -R229 ;  /* 0x00000001680d7824 */ /* 0x000fca00078e0ae5 */
[C---:B------:R-:W-:Y:S02]  /*1bb0*/  ISETP.GE.AND P2, PT, R13.reuse, 0x1, PT ;  /* 0x000000010d00780c */ /* 0x040fe40003f46270 */
[----:B------:R-:W-:-:S11]  /*1bc0*/  ISETP.GE.AND P6, PT, R13, 0x21, PT ;  /* 0x000000210d00780c */ /* 0x000fd60003fc6270 */
[----:B------:R-:W-:Y:S02]  /*1bd0*/  @P2 ISETP.GE.AND P1, PT, R206, c[0x0][0x1d4], PT ;  /* 0x00007500ce002a0c */ /* 0x000fe40003f26270 */
[----:B------:R-:W-:Y:S02]  /*1be0*/  @P2 ISETP.GE.AND P5, PT, R207, c[0x0][0x1d4], PT ;  /* 0x00007500cf002a0c */ /* 0x000fe40003fa6270 */
[----:B--2---:R-:W-:Y:S01]  /*1bf0*/  SHF.R.S32.HI R10, RZ, 0x1f, R202 ;  /* 0x0000001fff0a7819 */ /* 0x004fe200000114ca */
[----:B------:R-:W-:-:S04]  /*1c00*/  IMAD.WIDE.U32 R2, R202, c[0x0][0x1f0], R2 ;  /* 0x00007c00ca027a25 */ /* 0x000fc800078e0002 */
[----:B------:R-:W-:Y:S01]  /*1c10*/  IMAD R4, R10, c[0x0][0x1f0], RZ ;  /* 0x00007c000a047a24 */ /* 0x000fe200078e02ff */
[----:B------:R-:W-:-:S03]  /*1c20*/  IADD3 R0, P0, R2, R218, RZ ;  /* 0x000000da02007210 */ /* 0x000fc60007f1e0ff */
[----:B------:R-:W-:-:S05]  /*1c30*/  IMAD R4, R202, c[0x0][0x1f4], R4 ;  /* 0x00007d00ca047a24 */ /* 0x000fca00078e0204 */
[----:B------:R-:W-:Y:S02]  /*1c40*/  IADD3.X R2, R221, R3, R4, P0, !PT ;  /* 0x00000003dd027210 */ /* 0x000fe400007fe404 */
[----:B------:R-:W-:-:S04]  /*1c50*/  LEA R3, P0, R0, c[0x0][0x1c8], 0x1 ;  /* 0x0000720000037a11 */ /* 0x000fc800078008ff */
[----:B------:R-:W-:Y:S02]  /*1c60*/  LEA.HI.X R8, R0, c[0x0][0x1cc], R2, 0x1, P0 ;  /* 0x0000730000087a11 */ /* 0x000fe400000f0c02 */
[----:B------:R-:W1:Y:S04]  /*1c70*/  SHFL.IDX PT, R0, R3, RZ, 0x181f ;  /* 0x00181fff03007589 */ /* 0x000e6800000e0000 */
[----:B------:R-:W2:Y:S04]  /*1c80*/  SHFL.IDX PT, R2, R8, RZ, 0x181f ;  /* 0x00181fff08027589 */ /* 0x000ea800000e0000 */
[----:B------:R-:W3:Y:S04]  /*1c90*/  SHFL.IDX PT, R3, R3, 0x1, 0x181f ;  /* 0x00381f0003037f89 */ /* 0x000ee800000e0000 */
[----:B------:R-:W4:Y:S01]  /*1ca0*/  SHFL.IDX PT, R8, R8, 0x1, 0x181f ;  /* 0x00381f0008087f89 */ /* 0x000f2200000e0000 */
[----:B-1----:R-:W-:-:S04]  /*1cb0*/  @P2 LEA R4, P0, R206, R0, 0x1 ;  /* 0x00000000ce042211 */ /* 0x002fc800078008ff */
[----:B--2---:R-:W-:Y:S02]  /*1cc0*/  @P2 LEA.HI.X R5, R206, R2, R20, 0x1, P0 ;  /* 0x00000002ce052211 */ /* 0x004fe400000f0c14 */
[----:B------:R-:W-:-:S03]  /*1cd0*/  @P2 LEA R6, P0, R207, R0, 0x1 ;  /* 0x00000000cf062211 */ /* 0x000fc600078008ff */
[----:B------:R1:W-:Y:S01]  /*1ce0*/  @P2 LDGSTS.E.BYPASS.LTC128B.128 [R203+0x6100], [R4.64], !P1 ;  /* 0x0610000004cb2fae */ /* 0x0003e2000c901d46 */
[----:B------:R-:W-:Y:S02]  /*1cf0*/  @P2 ISETP.GE.AND P1, PT, R208, c[0x0][0x1d4], PT ;  /* 0x00007500d0002a0c */ /* 0x000fe40003f26270 */
[----:B------:R-:W-:-:S05]  /*1d00*/  @P2 LEA.HI.X R7, R207, R2, R15, 0x1, P0 ;  /* 0x00000002cf072211 */ /* 0x000fca00000f0c0f */
[----:B------:R3:W-:Y:S01]  /*1d10*/  @P2 LDGSTS.E.BYPASS.LTC128B.128 [R203+0x8100], [R6.64], !P5 ;  /* 0x0810000006cb2fae */ /* 0x0007e2000e901d46 */
[----:B-1----:R-:W-:Y:S01]  /*1d20*/  @P2 LEA R4, P0, R208, R0, 0x1 ;  /* 0x00000000d0042211 */ /* 0x002fe200078008ff */
[----:B------:R-:W-:-:S03]  /*1d30*/  IMAD R0, R9, c[0x0][0x208], RZ ;  /* 0x0000820009007a24 */ /* 0x000fc600078e02ff */
[----:B------:R-:W-:Y:S01]  /*1d40*/  @P2 LEA.HI.X R5, R208, R2, R11, 0x1, P0 ;  /* 0x00000002d0052211 */ /* 0x000fe200000f0c0b */
[----:B------:R-:W-:Y:S01]  /*1d50*/  IMAD R0, R205, c[0x0][0x20c], R0 ;  /* 0x00008300cd007a24 */ /* 0x000fe200078e0200 */
[----:B---3--:R-:W-:-:S03]  /*1d60*/  @P6 LEA R6, P0, R206, R3, 0x1 ;  /* 0x00000003ce066211 */ /* 0x008fc600078008ff */
[----:B------:R1:W-:Y:S01]  /*1d70*/  @P2 LDGSTS.E.BYPASS.LTC128B.128 [R203+0xa100], [R4.64], !P1 ;  /* 0x0a10000004cb2fae */ /* 0x0003e2000c901d46 */
[C---:B------:R-:W-:Y:S02]  /*1d80*/  @P6 ISETP.GE.AND P2, PT, R206.reuse, c[0x0][0x1d4], PT ;  /* 0x00007500ce006a0c */ /* 0x040fe40003f46270 */
[----:B------:R-:W-:Y:S02]  /*1d90*/  @P6 ISETP.GE.AND P1, PT, R207, c[0x0][0x1d4], PT ;  /* 0x00007500cf006a0c */ /* 0x000fe40003f26270 */
[----:B----4-:R-:W-:Y:S02]  /*1da0*/  @P6 LEA.HI.X R7, R206, R8, R20, 0x1, P0 ;  /* 0x00000008ce076211 */ /* 0x010fe400000f0c14 */
[----:B------:R-:W-:-:S07]  /*1db0*/  @P6 ISETP.GE.AND P0, PT, R208, c[0x0][0x1d4], PT ;  /* 0x00007500d0006a0c */ /* 0x000fce0003f06270 */
[----:B------:R2:W-:Y:S01]  /*1dc0*/  @P6 LDGSTS.E.BYPASS.LTC128B.128 [R203+0x7100], [R6.64], !P2 ;  /* 0x0710000006cb6fae */ /* 0x0005e2000d101d46 */
[----:B-1----:R-:W-:-:S04]  /*1dd0*/  @P6 LEA R4, P5, R207, R3, 0x1 ;  /* 0x00000003cf046211 */ /* 0x002fc800078a08ff */
[----:B------:R-:W-:Y:S02]  /*1de0*/  @P6 LEA.HI.X R5, R207, R8, R15, 0x1, P5 ;  /* 0x00000008cf056211 */ /* 0x000fe400028f0c0f */
[----:B------:R-:W-:-:S03]  /*1df0*/  @P6 LEA R2, P5, R208, R3, 0x1 ;  /* 0x00000003d0026211 */ /* 0x000fc600078a08ff */
[----:B------:R2:W-:Y:S01]  /*1e00*/  @P6 LDGSTS.E.BYPASS.LTC128B.128 [R203+0x9100], [R4.64], !P1 ;  /* 0x0910000004cb6fae */ /* 0x0005e2000c901d46 */
[----:B------:R-:W-:Y:S01]  /*1e10*/  @P6 LEA.HI.X R3, R208, R8, R11, 0x1, P5 ;  /* 0x00000008d0036211 */ /* 0x000fe200028f0c0b */
[----:B------:R-:W-:-:S04]  /*1e20*/  IMAD R8, R10, c[0x0][0x218], RZ ;  /* 0x000086000a087a24 */ /* 0x000fc800078e02ff */
[----:B------:R1:W-:Y:S01]  /*1e30*/  @P6 LDGSTS.E.BYPASS.LTC128B.128 [R203+0xb100], [R2.64], !P0 ;  /* 0x0b10000002cb6fae */ /* 0x0003e2000c101d46 */
[----:B------:R-:W-:-:S03]  /*1e40*/  IMAD R8, R202, c[0x0][0x21c], R8 ;  /* 0x00008700ca087a24 */ /* 0x000fc600078e0208 */
[----:B------:R-:W0:Y:S01]  /*1e50*/  LDGDEPBAR ;  /* 0x00000000000079af */ /* 0x000e220000000000 */
[----:B-1----:R-:W-:Y:S01]  /*1e60*/  IMAD.WIDE.U32 R2, R205, c[0x0][0x208], RZ ;  /* 0x00008200cd027a25 */ /* 0x002fe200078e00ff */
[----:B------:R-:W-:-:S04]  /*1e70*/  DEPBAR.LE SB0, 0x1 ;  /* 0x000080400000791a */ /* 0x000fc80000000000 */
[----:B------:R-:W-:-:S04]  /*1e80*/  DEPBAR.LE SB0, 0x0 ;  /* 0x000080000000791a */ /* 0x000fc80000000000 */
[----:B------:R-:W-:Y:S01]  /*1e90*/  BAR.SYNC.DEFER_BLOCKING 0x0 ;  /* 0x0000000000007b1d */ /* 0x000fe20000010000 */
[----:B------:R-:W-:Y:S02]  /*1ea0*/  IMAD.IADD R3, R3, 0x1, R0 ;  /* 0x0000000103037824 */ /* 0x000fe400078e0200 */
[----:B------:R-:W-:Y:S02]  /*1eb0*/  IMAD R0, R14, c[0x0][0x210], RZ ;  /* 0x000084000e007a24 */ /* 0x000fe400078e02ff */
[----:B------:R-:W-:-:S04]  /*1ec0*/  IMAD.WIDE.U32 R2, R202, c[0x0][0x218], R2 ;  /* 0x00008600ca027a25 */ /* 0x000fc800078e0002 */
[----:B------:R-:W-:-:S05]  /*1ed0*/  IMAD R0, R231, c[0x0][0x214], R0 ;  /* 0x00008500e7007a24 */ /* 0x000fca00078e0200 */
[----:B------:R-:W-:Y:S02]  /*1ee0*/  IADD3 R227, R225, R0, RZ ;  /* 0x00000000e1e37210 */ /* 0x000fe40007ffe0ff */
[----:B------:R-:W-:-:S04]  /*1ef0*/  IADD3 R0, P0, R2, R224, RZ ;  /* 0x000000e002007210 */ /* 0x000fc80007f1e0ff */
[----:B------:R-:W-:Y:S02]  /*1f00*/  IADD3.X R3, R227, R3, R8, P0, !PT ;  /* 0x00000003e3037210 */ /* 0x000fe400007fe408 */
[C---:B------:R-:W-:Y:S01]  /*1f10*/  LEA R2, P0, R0.reuse, c[0x0][0x1f8], 0x1 ;  /* 0x00007e0000027a11 */ /* 0x040fe200078008ff */
[----:B--2---:R-:W-:Y:S03]  /*1f20*/  LDSM.16.M88.4 R4, [R197] ;  /* 0x00000000c504783b */ /* 0x004fe60000000200 */
[----:B------:R-:W-:Y:S01]  /*1f30*/  LEA.HI.X R8, R0, c[0x0][0x1fc], R3, 0x1, P0 ;  /* 0x00007f0000087a11 */ /* 0x000fe200000f0c03 */
[----:B------:R-:W-:Y:S01]  /*1f40*/  LDSM.16.M88.4 R16, [R184] ;  /* 0x00000000b810783b */ /* 0x000fe20000000200 */
[----:B------:R-:W-:Y:S02]  /*1f50*/  R2P PR, R217, 0x6 ;  /* 0x00000006d9007804 */ /* 0x000fe40000000000 */
[----:B------:R-:W-:Y:S01]  /*1f60*/  ISETP.GE.AND P5, PT, R206, c[0x0][0x1d4], PT ;  /* 0x00007500ce007a0c */ /* 0x000fe20003fa6270 */
[----:B------:R-:W1:Y:S04]  /*1f70*/  SHFL.IDX PT, R0, R2, RZ, 0x181f ;  /* 0x00181fff02007589 */ /* 0x000e6800000e0000 */
[----:B------:R-:W2:Y:S04]  /*1f80*/  SHFL.IDX PT, R3, R8, RZ, 0x181f ;  /* 0x00181fff08037589 */ /* 0x000ea800000e0000 */
[----:B------:R-:W3:Y:S02]  /*1f90*/  SHFL.IDX PT, R2, R2, 0x1, 0x181f ;  /* 0x00381f0002027f89 */ /* 0x000ee400000e0000 */
[----:B------:R-:W-:-:S02]  /*1fa0*/  @P1 IADD3 R103, R184, -0x20, RZ ;  /* 0xffffffe0b8671810 */ /* 0x000fc40007ffe0ff */
[----:B------:R-:W-:Y:S04]  /*1fb0*/  LDSM.16.M88.4 R40, [R184+0x800] ;  /* 0x00080000b828783b */ /* 0x000fe80000000200 */
[----:B------:R-:W4:Y:S04]  /*1fc0*/  SHFL.IDX PT, R12, R8, 0x1, 0x181f ;  /* 0x00381f00080c7f89 */ /* 0x000f2800000e0000 */
[----:B------:R-:W5:Y:S01]  /*1fd0*/  LDSM.16.M88.4 R32, [R184+0x1000] ;  /* 0x00100000b820783b */ /* 0x000f620000000200 */
[----:B-1----:R-:W-:-:S03]  /*1fe0*/  IADD3 R14, P1, R0, R107, RZ ;  /* 0x0000006b000e7210 */ /* 0x002fc60007f3e0ff */
[----:B------:R-:W1:Y:S01]  /*1ff0*/  LDSM.16.M88.4 R24, [R184+0x1800] ;  /* 0x00180000b818783b */ /* 0x000e620000000200 */
[----:B--2---:R-:W-:-:S03]  /*2000*/  IADD3.X R15, R3, R102, RZ, P1, !PT ;  /* 0x00000066030f7210 */ /* 0x004fc60000ffe4ff */
[----:B------:R-:W-:Y:S01]  /*2010*/  LDSM.16.M88.4 R8, [R198] ;  /* 0x00000000c608783b */ /* 0x000fe20000000200 */
[----:B---3--:R-:W-:-:S03]  /*2020*/  IADD3 R20, P1, R2, R106, RZ ;  /* 0x0000006a02147210 */ /* 0x008fc60007f3e0ff */
[----:B------:R-:W2:Y:S01]  /*2030*/  LDSM.16.M88.4 R36, [R103] ;  /* 0x000000006724783b */ /* 0x000ea20000000200 */
[----:B------:R-:W-:Y:S03]  /*2040*/  HMMA.16816.F32.BF16 R44, R4, R18, RZ ;  /* 0x00000012042c723c */ /* 0x000fe600000418ff */
[----:B------:R-:W-:Y:S01]  /*2050*/  LDSM.16.M88.4 R72, [R103+0x1000] ;  /* 0x001000006748783b */ /* 0x000fe20000000200 */
[----:B----4-:R-:W-:-:S03]  /*2060*/  IMAD.X R21, R12, 0x1, R101, P1 ;  /* 0x000000010c157824 */ /* 0x010fc600008e0665 */
[----:B------:R-:W-:Y:S01]  /*2070*/  LDSM.16.M88.4 R88, [R103+0x1800] ;  /* 0x001800006758783b */ /* 0x000fe20000000200 */
[-C--:B------:R-:W-:Y:S01]  /*2080*/  IADD3 R18, P0, R0, R105.reuse, RZ ;  /* 0x0000006900127210 */ /* 0x080fe20007f1e0ff */
[C---:B------:R-:W-:Y:S04]  /*2090*/  HMMA.16816.F32.BF16 R28, R4.reuse, R16, RZ ;  /* 0x00000010041c723c */ /* 0x040fe800000418ff */
[--C-:B------:R-:W-:Y:S01]  /*20a0*/  IMAD.X R19, R3, 0x1, R100.reuse, P0 ;  /* 0x0000000103137824 */ /* 0x100fe200000e0664 */
[----:B------:R-:W-:Y:S02]  /*20b0*/  IADD3 R22, P0, R2, R105, RZ ;  /* 0x0000006902167210 */ /* 0x000fe40007f1e0ff */
[----:B------:R-:W-:Y:S01]  /*20c0*/  IADD3 R16, P6, R0, R106, RZ ;  /* 0x0000006a00107210 */ /* 0x000fe20007fde0ff */
[----:B------:R-:W-:Y:S01]  /*20d0*/  HMMA.16816.F32.BF16 R48, R4, R40, RZ ;  /* 0x000000280430723c */ /* 0x000fe200000418ff */
[----:B------:R-:W-:Y:S01]  /*20e0*/  MOV R0, 0x40 ;  /* 0x0000004000007802 */ /* 0x000fe20000000f00 */
[----:B------:R-:W-:Y:S01]  /*20f0*/  IMAD.X R23, R12, 0x1, R100, P0 ;  /* 0x000000010c177824 */ /* 0x000fe200000e0664 */
[----:B------:R-:W-:Y:S01]  /*2100*/  ISETP.LT.OR P0, PT, R13, 0x1, P5 ;  /* 0x000000010d00780c */ /* 0x000fe20002f01670 */
[----:B------:R-:W-:Y:S01]  /*2110*/  IMAD.X R17, R3, 0x1, R101, P6 ;  /* 0x0000000103117824 */ /* 0x000fe200030e0665 */
[----:B------:R-:W-:-:S02]  /*2120*/  ISETP.GE.AND P6, PT, R207, c[0x0][0x1d4], PT ;  /* 0x00007500cf007a0c */ /* 0x000fc40003fc6270 */
[C---:B------:R-:W-:Y:S01]  /*2130*/  ISETP.LT.OR P5, PT, R13.reuse, 0x21, P5 ;  /* 0x000000210d00780c */ /* 0x040fe20002fa1670 */
[----:B------:R-:W-:Y:S01]  /*2140*/  HMMA.16816.F32.BF16 R52, R4, R42, RZ ;  /* 0x0000002a0434723c */ /* 0x000fe200000418ff */
[C---:B------:R-:W-:Y:S01]  /*2150*/  ISETP.LT.OR P1, PT, R13.reuse, 0x1, P6 ;  /* 0x000000010d00780c */ /* 0x040fe20003721670 */
[----:B------:R-:W3:Y:S01]  /*2160*/  LDSM.16.M88.4 R40, [R103+0x800] ;  /* 0x000800006728783b */ /* 0x000ee20000000200 */
[----:B------:R-:W-:Y:S02]  /*2170*/  ISETP.LT.OR P6, PT, R13, 0x21, P6 ;  /* 0x000000210d00780c */ /* 0x000fe400037c1670 */
[----:B------:R-:W-:-:S03]  /*2180*/  SEL R0, R0, 0xffffffc0, !P2 ;  /* 0xffffffc000007807 */ /* 0x000fc60005000000 */
[----:B------:R-:W-:Y:S01]  /*2190*/  @!PT LDS RZ, [RZ] ;  /* 0x00000000fffff984 */ /* 0x000fe20000000800 */
[----:B------:R-:W-:Y:S01]  /*21a0*/  @!PT LDS RZ, [RZ] ;  /* 0x00000000fffff984 */ /* 0x000fe20000000800 */
[----:B------:R-:W-:Y:S01]  /*21b0*/  @!PT LDS RZ, [RZ] ;  /* 0x00000000fffff984 */ /* 0x000fe20000000800 */
[----:B------:R4:W-:Y:S01]  /*21c0*/  LDGSTS.E.BYPASS.LTC128B.128 [R203+0x100], [R18.64], !P0 ;  /* 0x0010000012cb7fae */ /* 0x0009e2000c101d46 */
[----:B------:R-:W-:Y:S01]  /*21d0*/  ISETP.GE.AND P0, PT, R208, c[0x0][0x1d4], PT ;  /* 0x00007500d0007a0c */ /* 0x000fe20003f06270 */
[----:B------:R-:W-:Y:S01]  /*21e0*/  IMAD.IADD R186, R184, 0x1, R0 ;  /* 0x00000001b8ba7824 */ /* 0x000fe200078e0200 */
[C---:B-----5:R-:W-:Y:S03]  /*21f0*/  HMMA.16816.F32.BF16 R56, R4.reuse, R32, RZ ;  /* 0x000000200438723c */ /* 0x060fe600000418ff */
[----:B------:R4:W-:Y:S01]  /*2200*/  LDGSTS.E.BYPASS.LTC128B.128 [R203+0x2100], [R16.64], !P1 ;  /* 0x0210000010cb7fae */ /* 0x0009e2000c901d46 */
[C---:B------:R-:W-:Y:S02]  /*2210*/  ISETP.LT.OR P1, PT, R13.reuse, 0x1, P0 ;  /* 0x000000010d00780c */ /* 0x040fe40000721670 */
[----:B------:R-:W-:Y:S02]  /*2220*/  ISETP.LT.OR P0, PT, R13, 0x21, P0 ;  /* 0x000000210d00780c */ /* 0x000fe40000701670 */
[C---:B------:R-:W-:Y:S08]  /*2230*/  HMMA.16816.F32.BF16 R68, R4.reuse, R34, RZ ;  /* 0x000000220444723c */ /* 0x040ff000000418ff */
[----:B-1----:R-:W-:Y:S01]  /*2240*/  HMMA.16816.F32.BF16 R76, R4, R24, RZ ;  /* 0x00000018044c723c */ /* 0x002fe200000418ff */
[----:B------:R1:W-:Y:S01]  /*2250*/  LDGSTS.E.BYPASS.LTC128B.128 [R203+0x4100], [R14.64], !P1 ;  /* 0x041000000ecb7fae */ /* 0x0003e2000c901d46 */
[----:B------:R-:W-:-:S03]  /*2260*/  IADD3 R2, P1, R2, R107, RZ ;  /* 0x0000006b02027210 */ /* 0x000fc60007f3e0ff */
[----:B------:R5:W-:Y:S02]  /*2270*/  LDGSTS.E.BYPASS.LTC128B.128 [R203+0x1100], [R22.64], !P5 ;  /* 0x0110000016cb7fae */ /* 0x000be4000e901d46 */
[----:B------:R-:W-:Y:S01]  /*2280*/  IMAD.X R3, R12, 0x1, R102, P1 ;  /* 0x000000010c037824 */ /* 0x000fe200008e0666 */
[----:B------:R-:W-:Y:S01]  /*2290*/  HMMA.16816.F32.BF16 R64, R4, R26, RZ ;  /* 0x0000001a0440723c */ /* 0x000fe200000418ff */
[----:B------:R5:W-:Y:S01]  /*22a0*/  LDGSTS.E.BYPASS.LTC128B.128 [R203+0x3100], [R20.64], !P6 ;  /* 0x0310000014cb7fae */ /* 0x000be2000f101d46 */
[----:B------:R-:W-:-:S03]  /*22b0*/  ISETP.GT.AND P1, PT, R216, 0x3f, PT ;  /* 0x0000003fd800780c */ /* 0x000fc60003f24270 */
[----:B------:R5:W-:Y:S01]  /*22c0*/  LDGSTS.E.BYPASS.LTC128B.128 [R203+0x5100], [R2.64], !P0 ;  /* 0x0510000002cb7fae */ /* 0x000be2000c101d46 */
[----:B------:R-:W-:Y:S02]  /*22d0*/  ISETP.GE.AND P0, PT, R213, 0x2, PT ;  /* 0x00000002d500780c */ /* 0x000fe40003f06270 */
[C---:B--2---:R-:W-:Y:S01]  /*22e0*/  HMMA.16816.F32.BF16 R28, R8.reuse, R36, R28 ;  /* 0x00000024081c723c */ /* 0x044fe2000004181c */
[----:B------:R-:W-:Y:S04]  /*22f0*/  LDSM.16.M88.4 R4, [R200] ;  /* 0x00000000c804783b */ /* 0x000fe80000000200 */
[----:B------:R-:W-:Y:S03]  /*2300*/  LDSM.16.M88.4 R60, [R186+0x800] ;  /* 0x00080000ba3c783b */ /* 0x000fe60000000200 */
[C---:B------:R-:W-:Y:S01]  /*2310*/  HMMA.16816.F32.BF16 R24, R8.reuse, R38, R44 ;  /* 0x000000260818723c */ /* 0x040fe2000004182c */
[----:B------:R-:W-:Y:S04]  /*2320*/  LDSM.16.M88.4 R80, [R186+0x1000] ;  /* 0x00100000ba50783b */ /* 0x000fe80000000200 */
[----:B-1----:R-:W1:Y:S03]  /*2330*/  LDSM.16.M88.4 R12, [R186] ;  /* 0x00000000ba0c783b */ /* 0x002e660000000200 */
[----:B---3--:R-:W-:Y:S01]  /*2340*/  HMMA.16816.F32.BF16 R32, R8, R40, R48 ;  /* 0x000000280820723c */ /* 0x008fe20000041830 */
[----:B----4-:R-:W-:Y:S04]  /*2350*/  LDSM.16.M88.4 R16, [R199] ;  /* 0x00000000c710783b */ /* 0x010fe80000000200 */
[----:B------:R-:W0:Y:S01]  /*2360*/  LDGDEPBAR ;  /* 0x00000000000079af */ /* 0x000e220000000000 */
[----:B-----5:R-:W-:-:S02]  /*2370*/  IADD3 R2, R103, 0x4000, RZ ;  /* 0x0000400067027810 */ /* 0x020fc40007ffe0ff */
[----:B------:R-:W-:Y:S02]  /*2380*/  HMMA.16816.F32.BF16 R36, R8, R42, R52 ;  /* 0x0000002a0824723c */ /* 0x000fe40000041834 */
[----:B------:R-:W-:-:S06]  /*2390*/  IADD3 R185, R2, R0, RZ ;  /* 0x0000000002b97210 */ /* 0x000fcc0007ffe0ff */
[C---:B------:R-:W-:Y:S01]  /*23a0*/  HMMA.16816.F32.BF16 R40, R8.reuse, R72, R56 ;  /* 0x000000480828723c */ /* 0x040fe20000041838 */
[----:B------:R-:W2:Y:S04]  /*23b0*/  LDSM.16.M88.4 R56, [R186+0x1800] ;  /* 0x00180000ba38783b */ /* 0x000ea80000000200 */
[----:B------:R-:W3:Y:S03]  /*23c0*/  LDSM.16.M88.4 R84, [R185+-0x4000] ;  /* 0xffc00000b954783b */ /* 0x000ee60000000200 */
[C---:B------:R-:W-:Y:S01]  /*23d0*/  HMMA.16816.F32.BF16 R48, R8.reuse, R74, R68 ;  /* 0x0000004a0830723c */ /* 0x040fe20000041844 */
[----:B------:R-:W4:Y:S04]  /*23e0*/  LDSM.16.M88.4 R92, [R185+-0x3800] ;  /* 0xffc80000b95c783b */ /* 0x000f280000000200 */
[----:B------:R-:W5:Y:S03]  /*23f0*/  LDSM.16.M88.4 R96, [R185+-0x3000] ;  /* 0xffd00000b960783b */ /* 0x000f660000000200 */
[C---:B------:R-:W-:Y:S01]  /*2400*/  HMMA.16816.F32.BF16 R52, R8.reuse, R88, R76 ;  /* 0x000000580834723c */ /* 0x040fe2000004184c */
[----:B------:R-:W-:Y:S04]  /*2410*/  LDSM.16.M88.4 R72, [R184+0x2800] ;  /* 0x00280000b848783b */ /* 0x000fe80000000200 */
[----:B------:R-:W-:Y:S03]  /*2420*/  LDSM.16.M88.4 R68, [R103+0x2000] ;  /* 0x002000006744783b */ /* 0x000fe60000000200 */
[----:B------:R-:W-:Y:S01]  /*2430*/  HMMA.16816.F32.BF16 R44, R8, R90, R64 ;  /* 0x0000005a082c723c */ /* 0x000fe20000041840 */
[----:B------:R-:W-:Y:S04]  /*2440*/  LDSM.16.M88.4 R64, [R184+0x2000] ;  /* 0x00200000b840783b */ /* 0x000fe80000000200 */
[----:B------:R-:W-:Y:S03]  /*2450*/  LDSM.16.M88.4 R88, [R184+0x3000] ;  /* 0x00300000b858783b */ /* 0x000fe60000000200 */
[C---:B-1----:R-:W-:Y:S01]  /*2460*/  HMMA.16816.F32.BF16 R20, R4.reuse, R12, R28 ;  /* 0x0000000c0414723c */ /* 0x042fe2000004181c */
[----:B------:R-:W-:Y:S07]  /*2470*/  LDSM.16.M88.4 R76, [R103+0x2800] ;  /* 0x00280000674c783b */ /* 0x000fee0000000200 */
[C---:B------:R-:W-:Y:S08]  /*2480*/  HMMA.16816.F32.BF16 R28, R4.reuse, R60, R32 ;  /* 0x0000003c041c723c */ /* 0x040ff00000041820 */
[C---:B------:R-:W-:Y:S01]  /*2490*/  HMMA.16816.F32.BF16 R32, R4.reuse, R62, R36 ;  /* 0x0000003e0420723c */ /* 0x040fe20000041824 */
[----:B------:R-:W1:Y:S07]  /*24a0*/  LDSM.16.M88.4 R60, [R185+-0x2800] ;  /* 0xffd80000b93c783b */ /* 0x000e6e0000000200 */
[C---:B------:R-:W-:Y:S01]  /*24b0*/  HMMA.16816.F32.BF16 R8, R4.reuse, R14, R24 ;  /* 0x0000000e0408723c */ /* 0x040fe20000041818 */
[----:B------:R-:W1:Y:S07]  /*24c0*/  LDSM.16.M88.4 R12, [R197+0x4000] ;  /* 0x00400000c50c783b */ /* 0x000e6e0000000200 */
[C---:B------:R-:W-:Y:S08]  /*24d0*/  HMMA.16816.F32.BF16 R36, R4.reuse, R80, R40 ;  /* 0x000000500424723c */ /* 0x040ff00000041828 */
[C---:B------:R-:W-:Y:S01]  /*24e0*/  HMMA.16816.F32.BF16 R48, R4.reuse, R82, R48 ;  /* 0x000000520430723c */ /* 0x040fe20000041830 */
[----:B------:R-:W-:Y:S07]  /*24f0*/  LDSM.16.M88.4 R80, [R186+0x2800] ;  /* 0x00280000ba50783b */ /* 0x000fee0000000200 */
[C---:B--2---:R-:W-:Y:S08]  /*2500*/  HMMA.16816.F32.BF16 R52, R4.reuse, R56, R52 ;  /* 0x000000380434723c */ /* 0x044ff00000041834 */
[----:B------:R-:W-:Y:S01]  /*2510*/  HMMA.16816.F32.BF16 R40, R4, R58, R44 ;  /* 0x0000003a0428723c */ /* 0x000fe2000004182c */
[----:B------:R-:W2:Y:S07]  /*2520*/  LDSM.16.M88.4 R56, [R184+0x3800] ;  /* 0x00380000b838783b */ /* 0x000eae0000000200 */
[C---:B---3--:R-:W-:Y:S08]  /*2530*/  HMMA.16816.F32.BF16 R24, R16.reuse, R84, R20 ;  /* 0x000000541018723c */ /* 0x048ff00000041814 */
[C---:B------:R-:W-:Y:S01]  /*2540*/  HMMA.16816.F32.BF16 R20, R16.reuse, R86, R8 ;  /* 0x000000561014723c */ /* 0x040fe20000041808 */
[----:B------:R-:W3:Y:S04]  /*2550*/  LDSM.16.M88.4 R8, [R198+0x4000] ;  /* 0x00400000c608783b */ /* 0x000ee80000000200 */
[----:B------:R-:W-:Y:S03]  /*2560*/  LDSM.16.M88.4 R84, [R186+0x3000] ;  /* 0x00300000ba54783b */ /* 0x000fe60000000200 */
[C---:B----4-:R-:W-:Y:S08]  /*2570*/  HMMA.16816.F32.BF16 R4, R16.reuse, R92, R28 ;  /* 0x0000005c1004723c */ /* 0x050ff0000004181c */
[C---:B------:R-:W-:Y:S01]  /*2580*/  HMMA.16816.F32.BF16 R32, R16.reuse, R94, R32 ;  /* 0x0000005e1020723c */ /* 0x040fe20000041820 */
[----:B------:R-:W4:Y:S07]  /*2590*/  LDSM.16.M88.4 R92, [R103+0x3000] ;  /* 0x00300000675c783b */ /* 0x000f2e0000000200 */
[C---:B-----5:R-:W-:Y:S08]  /*25a0*/  HMMA.16816.F32.BF16 R36, R16.reuse, R96, R36 ;  /* 0x000000601024723c */ /* 0x060ff00000041824 */
[C---:B------:R-:W-:Y:S08]  /*25b0*/  HMMA.16816.F32.BF16 R44, R16.reuse, R98, R48 ;  /* 0x00000062102c723c */ /* 0x040ff00000041830 */
[C---:B-1----:R-:W-:Y:S08]  /*25c0*/  HMMA.16816.F32.BF16 R52, R16.reuse, R60, R52 ;  /* 0x0000003c1034723c */ /* 0x042ff00000041834 */
[----:B------:R-:W-:Y:S01]  /*25d0*/  HMMA.16816.F32.BF16 R40, R16, R62, R40 ;  /* 0x0000003e1028723c */ /* 0x000fe20000041828 */
[----:B------:R-:W1:Y:S07]  /*25e0*/  LDSM.16.M88.4 R60, [R103+0x3800] ;  /* 0x00380000673c783b */ /* 0x000e6e0000000200 */
[C---:B------:R-:W-:Y:S08]  /*25f0*/  HMMA.16816.F32.BF16 R28, R12.reuse, R64, R24 ;  /* 0x000000400c1c723c */ /* 0x040ff00000041818 */
[C---:B------:R-:W-:Y:S01]  /*2600*/  HMMA.16816.F32.BF16 R24, R12.reuse, R66, R20 ;  /* 0x000000420c18723c */ /* 0x040fe20000041814 */
[----:B------:R-:W-:Y:S07]  /*2610*/  LDSM.16.M88.4 R64, [R186+0x3800] ;  /* 0x00380000ba40783b */ /* 0x000fee0000000200 */
[C---:B------:R-:W-:Y:S01]  /*2620*/  HMMA.16816.F32.BF16 R20, R12.reuse, R72, R4 ;  /* 0x000000480c14723c */ /* 0x040fe20000041804 */
[----:B------:R-:W-:Y:S07]  /*2630*/  LDSM.16.M88.4 R4, [R200+0x4000] ;  /* 0x00400000c804783b */ /* 0x000fee0000000200 */
[C---:B------:R-:W-:Y:S01]  /*2640*/  HMMA.16816.F32.BF16 R16, R12.reuse, R74, R32 ;  /* 0x0000004a0c10723c */ /* 0x040fe20000041820 */
[----:B------:R-:W5:Y:S07]  /*2650*/  LDSM.16.M88.4 R72, [R186+0x2000] ;  /* 0x00200000ba48783b */ /* 0x000f6e0000000200 */
[C---:B------:R-:W-:Y:S08]  /*2660*/  HMMA.16816.F32.BF16 R36, R12.reuse, R88, R36 ;  /* 0x000000580c24723c */ /* 0x040ff00000041824 */
[C---:B------:R-:W-:Y:S08]  /*2670*/  HMMA.16816.F32.BF16 R48, R12.reuse, R90, R44 ;  /* 0x0000005a0c30723c */ /* 0x040ff0000004182c */
[C---:B--2---:R-:W-:Y:S08]  /*2680*/  HMMA.16816.F32.BF16 R44, R12.reuse, R56, R52 ;  /* 0x000000380c2c723c */ /* 0x044ff00000041834 */
[----:B------:R-:W-:Y:S08]  /*2690*/  HMMA.16816.F32.BF16 R40, R12, R58, R40 ;  /* 0x0000003a0c28723c */ /* 0x000ff00000041828 */
[C---:B---3--:R-:W-:Y:S08]  /*26a0*/  HMMA.16816.F32.BF16 R32, R8.reuse, R68, R28 ;  /* 0x000000440820723c */ /* 0x048ff0000004181c */
[C---:B------:R-:W-:Y:S01]  /*26b0*/  HMMA.16816.F32.BF16 R28, R8.reuse, R70, R24 ;  /* 0x00000046081c723c */ /* 0x040fe20000041818 */
[----:B------:R-:W-:Y:S07]  /*26c0*/  LDSM.16.M88.4 R68, [R185+-0x2000] ;  /* 0xffe00000b944783b */ /* 0x000fee0000000200 */
[C---:B------:R-:W-:Y:S01]  /*26d0*/  HMMA.16816.F32.BF16 R24, R8.reuse, R76, R20 ;  /* 0x0000004c0818723c */ /* 0x040fe20000041814 */
[----:B------:R-:W2:Y:S07]  /*26e0*/  LDSM.16.M88.4 R20, [R199+0x4000] ;  /* 0x00400000c714783b */ /* 0x000eae0000000200 */
[C---:B------:R-:W-:Y:S01]  /*26f0*/  HMMA.16816.F32.BF16 R16, R8.reuse, R78, R16 ;  /* 0x0000004e0810723c */ /* 0x040fe20000041810 */
[----:B------:R-:W3:Y:S07]  /*2700*/  LDSM.16.M88.4 R76, [R185+-0x1800] ;  /* 0xffe80000b94c783b */ /* 0x000eee0000000200 */
[C---:B----4-:R-:W-:Y:S08]  /*2710*/  HMMA.16816.F32.BF16 R12, R8.reuse, R92, R36 ;  /* 0x0000005c080c723c */ /* 0x050ff00000041824 */
[C---:B------:R-:W-:Y:S08]  /*2720*/  HMMA.16816.F32.BF16 R56, R8.reuse, R94, R48 ;  /* 0x0000005e0838723c */ /* 0x040ff00000041830 */
[C---:B-1----:R-:W-:Y:S08]  /*2730*/  HMMA.16816.F32.BF16 R48, R8.reuse, R60, R44 ;  /* 0x0000003c0830723c */ /* 0x042ff0000004182c */
[----:B------:R-:W-:Y:S01]  /*2740*/  HMMA.16816.F32.BF16 R44, R8, R62, R40 ;  /* 0x0000003e082c723c */ /* 0x000fe20000041828 */
[----:B------:R-:W-:Y:S04]  /*2750*/  LDSM.16.M88.4 R60, [R184+0x4000] ;  /* 0x00400000b83c783b */ /* 0x000fe80000000200 */
[----:B------:R-:W-:Y:S03]  /*2760*/  LDSM.16.M88.4 R40, [R185+-0x1000] ;  /* 0xfff00000b928783b */ /* 0x000fe60000000200 */
[C---:B-----5:R-:W-:Y:S08]  /*2770*/  HMMA.16816.F32.BF16 R36, R4.reuse, R72, R32 ;  /* 0x000000480424723c */ /* 0x060ff00000041820 */
[C---:B------:R-:W-:Y:S01]  /*2780*/  HMMA.16816.F32.BF16 R52, R4.reuse, R82, R16 ;  /* 0x000000520434723c */ /* 0x040fe20000041810 */
[----:B------:R-:W1:Y:S07]  /*2790*/  LDSM.16.M88.4 R16, [R197+0x8000] ;  /* 0x00800000c510783b */ /* 0x000e6e0000000200 */
[C---:B------:R-:W-:Y:S08]  /*27a0*/  HMMA.16816.F32.BF16 R32, R4.reuse, R80, R24 ;  /* 0x000000500420723c */ /* 0x040ff00000041818 */
[C---:B------:R-:W-:Y:S01]  /*27b0*/  HMMA.16816.F32.BF16 R28, R4.reuse, R74, R28 ;  /* 0x0000004a041c723c */ /* 0x040fe2000004181c */
[----:B------:R-:W-:Y:S07]  /*27c0*/  LDSM.16.M88.4 R72, [R184+0x5800] ;  /* 0x00580000b848783b */ /* 0x000fee0000000200 */
[C---:B------:R-:W-:Y:S01]  /*27d0*/  HMMA.16816.F32.BF16 R24, R4.reuse, R84, R12 ;  /* 0x000000540418723c */ /* 0x040fe2000004180c */
[----:B------:R-:W-:Y:S07]  /*27e0*/  LDSM.16.M88.4 R12, [R198+0x8000] ;  /* 0x00800000c60c783b */ /* 0x000fee0000000200 */
[C---:B------:R-:W-:Y:S01]  /*27f0*/  HMMA.16816.F32.BF16 R8, R4.reuse, R86, R56 ;  /* 0x000000560408723c */ /* 0x040fe20000041838 */
[----:B------:R-:W4:Y:S04]  /*2800*/  LDSM.16.M88.4 R84, [R185+-0x800] ;  /* 0xfff80000b954783b */ /* 0x000f280000000200 */
[----:B------:R-:W-:Y:S03]  /*2810*/  LDSM.16.M88.4 R56, [R185] ;  /* 0x00000000b938783b */ /* 0x000fe60000000200 */
[C---:B------:R-:W-:Y:S08]  /*2820*/  HMMA.16816.F32.BF16 R48, R4.reuse, R64, R48 ;  /* 0x000000400430723c */ /* 0x040ff00000041830 */
[----:B------:R-:W-:Y:S01]  /*2830*/  HMMA.16816.F32.BF16 R92, R4, R66, R44 ;  /* 0x00000042045c723c */ /* 0x000fe2000004182c */
[----:B------:R-:W-:Y:S04]  /*2840*/  LDSM.16.M88.4 R64, [R103+0x4800] ;  /* 0x004800006740783b */ /* 0x000fe80000000200 */
[----:B------:R-:W-:Y:S03]  /*2850*/  LDSM.16.M88.4 R44, [R184+0x5000] ;  /* 0x00500000b82c783b */ /* 0x000fe60000000200 */
[C---:B--2---:R-:W-:Y:S01]  /*2860*/  HMMA.16816.F32.BF16 R4, R20.reuse, R68, R36 ;  /* 0x000000441404723c */ /* 0x044fe20000041824 */
[----:B------:R-:W2:Y:S07]  /*2870*/  LDSM.16.M88.4 R36, [R103+0x4000] ;  /* 0x004000006724783b */ /* 0x000eae0000000200 */
[C---:B------:R-:W-:Y:S08]  /*2880*/  HMMA.16816.F32.BF16 R28, R20.reuse, R70, R28 ;  /* 0x00000046141c723c */ /* 0x040ff0000004181c */
[----:B---3--:R-:W-:Y:S01]  /*2890*/  HMMA.16816.F32.BF16 R68, R20, R78, R52 ;  /* 0x0000004e1444723c */ /* 0x008fe20000041834 */
[----:B------:R-:W3:Y:S07]  /*28a0*/  LDSM.16.M88.4 R52, [R184+0x4800] ;  /* 0x00480000b834783b */ /* 0x000eee0000000200 */
[----:B-1----:R-:W-:Y:S08]  /*28b0*/  HMMA.16816.F32.BF16 R4, R16, R60, R4 ;  /* 0x0000003c1004723c */ /* 0x002ff00000041804 */
[C---:B------:R-:W-:Y:S08]  /*28c0*/  HMMA.16816.F32.BF16 R32, R20.reuse, R76, R32 ;  /* 0x0000004c1420723c */ /* 0x040ff00000041820 */
[C---:B------:R-:W-:Y:S01]  /*28d0*/  HMMA.16816.F32.BF16 R76, R20.reuse, R42, R8 ;  /* 0x0000002a144c723c */ /* 0x040fe20000041808 */
[----:B------:R-:W-:Y:S07]  /*28e0*/  LDSM.16.M88.4 R8, [R200+0x8000] ;  /* 0x00800000c808783b */ /* 0x000fee0000000200 */
[----:B----4-:R-:W-:Y:S01]  /*28f0*/  HMMA.16816.F32.BF16 R88, R20, R84, R48 ;  /* 0x000000541458723c */ /* 0x010fe20000041830 */
[----:B------:R-:W1:Y:S07]  /*2900*/  LDSM.16.M88.4 R48, [R186+0x4000] ;  /* 0x00400000ba30783b */ /* 0x000e6e0000000200 */
[----:B------:R-:W-:Y:S01]  /*2910*/  HMMA.16816.F32.BF16 R28, R16, R62, R28 ;  /* 0x0000003e101c723c */ /* 0x000fe2000004181c */
[----:B------:R-:W-:Y:S07]  /*2920*/  LDSM.16.M88.4 R60, [R186+0x4800] ;  /* 0x00480000ba3c783b */ /* 0x000fee0000000200 */
[----:B------:R-:W-:Y:S08]  /*2930*/  HMMA.16816.F32.BF16 R80, R20, R40, R24 ;  /* 0x000000281450723c */ /* 0x000ff00000041818 */
[----:B--2---:R-:W-:Y:S01]  /*2940*/  HMMA.16816.F32.BF16 R24, R12, R36, R4 ;  /* 0x000000240c18723c */ /* 0x004fe20000041804 */
[----:B------:R-:W2:Y:S07]  /*2950*/  LDSM.16.M88.4 R4, [R199+0x8000] ;  /* 0x00800000c704783b */ /* 0x000eae0000000200 */
[----:B---3--:R-:W-:Y:S08]  /*2960*/  HMMA.16816.F32.BF16 R32, R16, R52, R32 ;  /* 0x000000341020723c */ /* 0x008ff00000041820 */
[----:B------:R-:W-:Y:S08]  /*2970*/  HMMA.16816.F32.BF16 R28, R12, R38, R28 ;  /* 0x000000260c1c723c */ /* 0x000ff0000004181c */
[----:B------:R-:W-:Y:S01]  /*2980*/  HMMA.16816.F32.BF16 R40, R16, R54, R68 ;  /* 0x000000361028723c */ /* 0x000fe20000041844 */
[----:B------:R-:W3:Y:S04]  /*2990*/  LDSM.16.M88.4 R68, [R103+0x5000] ;  /* 0x005000006744783b */ /* 0x000ee80000000200 */
[----:B------:R-:W4:Y:S03]  /*29a0*/  LDSM.16.M88.4 R52, [R185+0x800] ;  /* 0x00080000b934783b */ /* 0x000f260000000200 */
[----:B-1----:R-:W-:Y:S08]  /*29b0*/  HMMA.16816.F32.BF16 R24, R8, R48, R24 ;  /* 0x000000300818723c */ /* 0x002ff00000041818 */
[----:B------:R-:W-:Y:S08]  /*29c0*/  HMMA.16816.F32.BF16 R36, R12, R64, R32 ;  /* 0x000000400c24723c */ /* 0x000ff00000041820 */
[----:B------:R-:W-:Y:S08]  /*29d0*/  HMMA.16816.F32.BF16 R28, R8, R50, R28 ;  /* 0x00000032081c723c */ /* 0x000ff0000004181c */
[----:B------:R-:W-:Y:S08]  /*29e0*/  HMMA.16816.F32.BF16 R84, R20, R86, R92 ;  /* 0x000000561454723c */ /* 0x000ff0000004185c */
[----:B------:R-:W-:Y:S08]  /*29f0*/  HMMA.16816.F32.BF16 R20, R16, R44, R80 ;  /* 0x0000002c1014723c */ /* 0x000ff00000041850 */
[----:B------:R-:W-:Y:S08]  /*2a00*/  HMMA.16816.F32.BF16 R32, R12, R66, R40 ;  /* 0x000000420c20723c */ /* 0x000ff00000041828 */
[----:B--2---:R-:W-:Y:S08]  /*2a10*/  HMMA.16816.F32.BF16 R48, R4, R56, R24 ;  /* 0x000000380430723c */ /* 0x004ff00000041818 */
[----:B------:R-:W-:Y:S08]  /*2a20*/  HMMA.16816.F32.BF16 R36, R8, R60, R36 ;  /* 0x0000003c0824723c */ /* 0x000ff00000041824 */
[----:B------:R-:W-:Y:S01]  /*2a30*/  HMMA.16816.F32.BF16 R28, R4, R58, R28 ;  /* 0x0000003a041c723c */ /* 0x000fe2000004181c */
[----:B------:R-:W1:Y:S07]  /*2a40*/  LDSM.16.M88.4 R56, [R186+0x5000] ;  /* 0x00500000ba38783b */ /* 0x000e6e0000000200 */
[----:B------:R-:W-:Y:S01]  /*2a50*/  HMMA.16816.F32.BF16 R44, R16, R46, R76 ;  /* 0x0000002e102c723c */ /* 0x000fe2000004184c */
[----:B------:R-:W-:-:S04]  /*2a60*/  FMUL.FTZ R0, R48, c[0x0][0x320] ;  /* 0x0000c80030007a20 */ /* 0x000fc80000410000 */
[----:B------:R2:W1:Y:S03]  /*2a70*/  MUFU.TANH R77, R0 ;  /* 0x00000000004d7308 */ /* 0x0004660000002400 */
[----:B---3--:R-:W-:Y:S08]  /*2a80*/  HMMA.16816.F32.BF16 R24, R12, R68, R20 ;  /* 0x000000440c18723c */ /* 0x008ff00000041814 */
[----:B------:R-:W-:Y:S01]  /*2a90*/  HMMA.16816.F32.BF16 R20, R8, R62, R32 ;  /* 0x0000003e0814723c */ /* 0x000fe20000041820 */
[----:B------:R-:W3:Y:S01]  /*2aa0*/  LDSM.16.M88.4 R60, [R103+0x5800] ;  /* 0x00580000673c783b */ /* 0x000ee20000000200 */
[----:B--2---:R-:W-:-:S06]  /*2ab0*/  FMUL.FTZ R0, R49, c[0x0][0x320] ;  /* 0x0000c80031007a20 */ /* 0x004fcc0000410000 */
[----:B------:R-:W-:Y:S01]  /*2ac0*/  HMMA.16816.F32.BF16 R64, R16, R72, R88 ;  /* 0x000000481040723c */ /* 0x000fe20000041858 */
[----:B------:R2:W1:Y:S07]  /*2ad0*/  MUFU.TANH R73, R0 ;  /* 0x0000000000497308 */ /* 0x00046e0000002400 */
[----:B----4-:R-:W-:Y:S08]  /*2ae0*/  HMMA.16816.F32.BF16 R36, R4, R52, R36 ;  /* 0x000000340424723c */ /* 0x010ff00000041824 */
[----:B------:R-:W-:Y:S01]  /*2af0*/  HMMA.16816.F32.BF16 R16, R16, R74, R84 ;  /* 0x0000004a1010723c */ /* 0x000fe20000041854 */
[----:B--2---:R-:W-:-:S04]  /*2b00*/  FMUL.FTZ R0, R50, c[0x0][0x320] ;  /* 0x0000c80032007a20 */ /* 0x004fc80000410000 */
[----:B------:R2:W4:Y:S03]  /*2b10*/  MUFU.TANH R76, R0 ;  /* 0x00000000004c7308 */ /* 0x0005260000002400 */
[----:B------:R-:W-:Y:S01]  /*2b20*/  HMMA.16816.F32.BF16 R40, R12, R70, R44 ;  /* 0x000000460c28723c */ /* 0x000fe2000004182c */
[----:B------:R-:W5:Y:S07]  /*2b30*/  LDSM.16.M88.4 R44, [R186+0x5800] ;  /* 0x00580000ba2c783b */ /* 0x000f6e0000000200 */
[----:B-1----:R-:W-:Y:S01]  /*2b40*/  HMMA.16816.F32.BF16 R32, R8, R56, R24 ;  /* 0x000000380820723c */ /* 0x002fe20000041818 */
[----:B------:R-:W-:-:S02]  /*2b50*/  FMUL.FTZ R37, R37, c[0x0][0x320] ;  /* 0x0000c80025257a20 */ /* 0x000fc40000410000 */
[----:B------:R-:W-:Y:S02]  /*2b60*/  FMUL.FTZ R38, R38, c[0x0][0x320] ;  /* 0x0000c80026267a20 */ /* 0x000fe40000410000 */
[----:B--2---:R-:W-:Y:S01]  /*2b70*/  FMUL.FTZ R0, R51, c[0x0][0x320] ;  /* 0x0000c80033007a20 */ /* 0x004fe20000410000 */
[----:B------:R-:W1:Y:S01]  /*2b80*/  MUFU.TANH R52, R37 ;  /* 0x0000002500347308 */ /* 0x000e620000002400 */
[----:B------:R-:W-:Y:S01]  /*2b90*/  FMUL.FTZ R39, R39, c[0x0][0x320] ;  /* 0x0000c80027277a20 */ /* 0x000fe20000410000 */
[----:B------:R-:W-:Y:S01]  /*2ba0*/  HMMA.16816.F32.BF16 R24, R4, R54, R20 ;  /* 0x000000360418723c */ /* 0x000fe20000041814 */
[----:B------:R-:W2:Y:S05]  /*2bb0*/  LDSM.16.M88.4 R48, [R185+0x1000] ;  /* 0x00100000b930783b */ /* 0x000eaa0000000200 */
[----:B------:R1:W1:Y:S02]  /*2bc0*/  MUFU.TANH R72, R0 ;  /* 0x0000000000487308 */ /* 0x0002640000002400 */
[C---:B---3--:R-:W-:Y:S06]  /*2bd0*/  HMMA.16816.F32.BF16 R20, R12.reuse, R60, R64 ;  /* 0x0000003c0c14723c */ /* 0x048fec0000041840 */
[----:B------:R-:W3:Y:S02]  /*2be0*/  MUFU.TANH R53, R38 ;  /* 0x0000002600357308 */ /* 0x000ee40000002400 */
[----:B------:R-:W-:Y:S01]  /*2bf0*/  HMMA.16816.F32.BF16 R12, R12, R62, R16 ;  /* 0x0000003e0c0c723c */ /* 0x000fe20000041810 */
[----:B-1----:R-:W-:-:S07]  /*2c00*/  FMUL.FTZ R0, R28, c[0x0][0x320] ;  /* 0x0000c8001c007a20 */ /* 0x002fce0000410000 */
[----:B------:R-:W-:Y:S01]  /*2c10*/  FMUL.FTZ R24, R24, c[0x0][0x320] ;  /* 0x0000c80018187a20 */ /* 0x000fe20000410000 */
[----:B------:R1:W1:Y:S01]  /*2c20*/  MUFU.TANH R69, R0 ;  /* 0x0000000000457308 */ /* 0x0002620000002400 */
[----:B------:R-:W-:Y:S02]  /*2c30*/  FMUL.FTZ R25, R25, c[0x0][0x320] ;  /* 0x0000c80019197a20 */ /* 0x000fe40000410000 */
[----:B------:R-:W-:Y:S02]  /*2c40*/  FMUL.FTZ R26, R26, c[0x0][0x320] ;  /* 0x0000c8001a1a7a20 */ /* 0x000fe40000410000 */
[----:B------:R-:W-:Y:S02]  /*2c50*/  FMUL.FTZ R27, R27, c[0x0][0x320] ;  /* 0x0000c8001b1b7a20 */ /* 0x000fe40000410000 */
[----:B-----5:R-:W-:Y:S04]  /*2c60*/  HMMA.16816.F32.BF16 R16, R8, R44, R20 ;  /* 0x0000002c0810723c */ /* 0x020fe80000041814 */
[----:B------:R-:W3:Y:S04]  /*2c70*/  MUFU.TANH R27, R27 ;  /* 0x0000001b001b7308 */ /* 0x000ee80000002400 */
[----:B--2---:R-:W-:Y:S01]  /*2c80*/  HMMA.16816.F32.BF16 R32, R4, R48, R32 ;  /* 0x000000300420723c */ /* 0x004fe20000041820 */
[----:B-1----:R-:W-:-:S03]  /*2c90*/  FMUL.FTZ R0, R29, c[0x0][0x320] ;  /* 0x0000c8001d007a20 */ /* 0x002fc60000410000 */
[----:B------:R-:W1:Y:S08]  /*2ca0*/  MUFU.TANH R48, R26 ;  /* 0x0000001a00307308 */ /* 0x000e700000002400 */
[----:B------:R2:W1:Y:S11]  /*2cb0*/  MUFU.TANH R68, R0 ;  /* 0x0000000000447308 */ /* 0x0004760000002400 */
[----:B------:R-:W-:Y:S01]  /*2cc0*/  @!UPT UIADD3 URZ, URZ, URZ, URZ ;  /* 0x0000003f3f3ff290 */ /* 0x000fe2000fffe03f */
[----:B------:R-:W-:Y:S02]  /*2cd0*/  FMUL.FTZ R32, R32, c[0x0][0x320] ;  /* 0x0000c80020207a20 */ /* 0x000fe40000410000 */
[----:B------:R-:W-:Y:S02]  /*2ce0*/  FMUL.FTZ R33, R33, c[0x0][0x320] ;  /* 0x0000c80021217a20 */ /* 0x000fe40000410000 */
[----:B--2---:R-:W-:Y:S02]  /*2cf0*/  FMUL.FTZ R0, R30, c[0x0][0x320] ;  /* 0x0000c8001e007a20 */ /* 0x004fe40000410000 */
[----:B------:R-:W-:Y:S01]  /*2d00*/  FMUL.FTZ R34, R34, c[0x0][0x320] ;  /* 0x0000c80022227a20 */ /* 0x000fe20000410000 */
[----:B------:R-:W2:Y:S08]  /*2d10*/  MUFU.TANH R32, R32 ;  /* 0x0000002000207308 */ /* 0x000eb00000002400 */
[----:B------:R5:W1:Y:S08]  /*2d20*/  MUFU.TANH R70, R0 ;  /* 0x0000000000467308 */ /* 0x000a700000002400 */
[----:B------:R-:W1:Y:S01]  /*2d30*/  MUFU.TANH R33, R33 ;  /* 0x0000002100217308 */ /* 0x000e620000002400 */
[----:B-----5:R-:W-:-:S07]  /*2d40*/  FMUL.FTZ R0, R31, c[0x0][0x320] ;  /* 0x0000c8001f007a20 */ /* 0x020fce0000410000 */
[----:B------:R-:W1:Y:S01]  /*2d50*/  MUFU.TANH R34, R34 ;  /* 0x0000002200227308 */ /* 0x000e620000002400 */
[C---:B------:R-:W-:Y:S07]  /*2d60*/  HMMA.16816.F32.BF16 R28, R8.reuse, R58, R40 ;  /* 0x0000003a081c723c */ /* 0x040fee0000041828 */
[----:B------:R5:W1:Y:S01]  /*2d70*/  MUFU.TANH R56, R0 ;  /* 0x0000000000387308 */ /* 0x000a620000002400 */
[----:B------:R-:W-:Y:S07]  /*2d80*/  HMMA.16816.F32.BF16 R8, R8, R46, R12 ;  /* 0x0000002e0808723c */ /* 0x000fee000004180c */
[----:B------:R1:W1:Y:S01]  /*2d90*/  MUFU.TANH R42, R39 ;  /* 0x00000027002a7308 */ /* 0x0002620000002400 */
[----:B-----5:R-:W-:-:S08]  /*2da0*/  FMUL.FTZ R0, R36, c[0x0][0x320] ;  /* 0x0000c80024007a20 */ /* 0x020fd00000410000 */
[----:B------:R-:W-:Y:S01]  /*2db0*/  HMMA.16816.F32.BF16 R20, R4, R50, R28 ;  /* 0x000000320414723c */ /* 0x000fe2000004181c */
[----:B------:R-:W2:Y:S01]  /*2dc0*/  MUFU.TANH R41, R24 ;  /* 0x0000001800297308 */ /* 0x000ea20000002400 */
[----:B-1----:R-:W1:Y:S01]  /*2dd0*/  LDSM.16.M88.4 R36, [R185+0x1800] ;  /* 0x00180000b924783b */ /* 0x002e620000000200 */
[----:B------:R-:W-:-:S06]  /*2de0*/  DEPBAR.LE SB0, 0x0 ;  /* 0x000080000000791a */ /* 0x000fcc0000000000 */
[----:B------:R5:W1:Y:S08]  /*2df0*/  MUFU.TANH R54, R0 ;  /* 0x0000000000367308 */ /* 0x000a700000002400 */
[----:B------:R1:W1:Y:S07]  /*2e00*/  MUFU.TANH R40, R25 ;  /* 0x0000001900287308 */ /* 0x00026e0000002400 */
[----:B------:R-:W-:-:S02]  /*2e10*/  FMUL.FTZ R22, R22, c[0x0][0x320] ;  /* 0x0000c80016167a20 */ /* 0x000fc40000410000 */
[----:B------:R-:W-:Y:S02]  /*2e20*/  FMUL.FTZ R23, R23, c[0x0][0x320] ;  /* 0x0000c80017177a20 */ /* 0x000fe40000410000 */
[----:B------:R-:W-:Y:S01]  /*2e30*/  FMUL.FTZ R20, R20, c[0x0][0x320] ;  /* 0x0000c80014147a20 */ /* 0x000fe20000410000 */
[----:B------:R1:W1:Y:S01]  /*2e40*/  MUFU.TANH R25, R22 ;  /* 0x0000001600197308 */ /* 0x0002620000002400 */
[----:B------:R-:W-:Y:S02]  /*2e50*/  FMUL.FTZ R21, R21, c[0x0][0x320] ;  /* 0x0000c80015157a20 */ /* 0x000fe40000410000 */
[----:B-----5:R-:W-:-:S05]  /*2e60*/  FMUL.FTZ R0, R35, c[0x0][0x320] ;  /* 0x0000c80023007a20 */ /* 0x020fca0000410000 */
[----:B------:R2:W2:Y:S08]  /*2e70*/  MUFU.TANH R24, R23 ;  /* 0x0000001700187308 */ /* 0x0004b00000002400 */
[----:B------:R2:W2:Y:S01]  /*2e80*/  MUFU.TANH R26, R0 ;  /* 0x00000000001a7308 */ /* 0x0004a20000002400 */
[C---:B-1----:R-:W-:Y:S07]  /*2e90*/  HMMA.16816.F32.BF16 R12, R4.reuse, R36, R16 ;  /* 0x00000024040c723c */ /* 0x042fee0000041810 */
[----:B------:R-:W1:Y:S01]  /*2ea0*/  MUFU.TANH R20, R20 ;  /* 0x0000001400147308 */ /* 0x000e620000002400 */
[----:B------:R-:W-:Y:S07]  /*2eb0*/  HMMA.16816.F32.BF16 R4, R4, R38, R8 ;  /* 0x000000260404723c */ /* 0x000fee0000041808 */
[----:B------:R-:W1:Y:S09]  /*2ec0*/  MUFU.TANH R21, R21 ;  /* 0x0000001500157308 */ /* 0x000e720000002400 */
        /* <DEDUP_REMOVED lines=9> */
[----:B------:R-:W-:-:S07]  /*2f60*/  FMUL.FTZ R7, R7, c[0x0][0x320] ;  /* 0x0000c80007077a20 */ /* 0x000fce0000410000 */
        /* <DEDUP_REMOVED lines=8> */
[----:B--234-:R-:W-:Y:S01]  /*2ff0*/  IMAD R2, R213, 0x40, R220 ;  /* 0x00000040d5027824 */ /* 0x01cfe200078e02dc */
[----:B------:R-:W-:-:S04]  /*3000*/  MOV R202, RZ ;  /* 0x000000ff00ca7202 */ /* 0x000fc80000000f00 */
[----:B------:R-:W-:-:S05]  /*3010*/  IADD3 R2, R2, -0x80, R216 ;  /* 0xffffff8002027810 */ /* 0x000fca0007ffe0d8 */
[----:B------:R-:W-:-:S04]  /*3020*/  @P3 IMAD.HI.U32 R3, R2, c[0x0][0x2bc], RZ ;  /* 0x0000af0002033a27 */ /* 0x000fc800078e00ff */
[----:B------:R-:W-:Y:S01]  /*3030*/  IMAD.MOV.U32 R0, RZ, RZ, R2 ;  /* 0x000000ffff007224 */ /* 0x000fe200078e0002 */
[----:B------:R-:W-:-:S04]  /*3040*/  @P3 SHF.R.U32.HI R0, RZ, c[0x0][0x2c0], R3 ;  /* 0x0000b000ff003a19 */ /* 0x000fc80000011603 */
[----:B------:R-:W-:-:S04]  /*3050*/  @!P1 IADD3 R3, P0, R0, R222, RZ ;  /* 0x000000de00039210 */ /* 0x000fc80007f1e0ff */
[----:B-1----:R-:W-:Y:S02]  /*3060*/  @!P1 LEA.HI.X.SX32 R5, R0, R226, 0x1, P0 ;  /* 0x000000e200059211 */ /* 0x002fe400000f0eff */
        /* <DEDUP_REMOVED lines=8> */
[----:B------:R-:W-:-:S05]  /*30f0*/  IMAD R0, R205, c[0x0][0x1e4], R0 ;  /* 0x00007900cd007a24 */ /* 0x000fca00078e0200 */
[----:B------:R-:W-:Y:S02]  /*3100*/  IADD3 R3, R3, R0, RZ ;  /* 0x0000000003037210 */ /* 0x000fe40007ffe0ff */
        /* <DEDUP_REMOVED lines=10> */
.L_x_659:
[----:B------:R-:W-:Y:S05]  /*31b0*/  BRA.DIV ~URZ, `(.L_x_598) ;  /* 0x0000ad527f007947 */ /* 0x000fea000b800000 */
[----:B------:R-:W3:Y:S01]  /*31c0*/  SHFL.IDX PT, R0, R12, RZ, 0x181f ;  /* 0x00181fff0c007589 */ /* 0x000ee200000e0000 */
[----:B------:R-:W-:Y:S02]  /*31d0*/  ISETP.GE.AND P5, PT, R206, c[0x0][0x1d4], PT ;  /* 0x00007500ce007a0c */ /* 0x000fe40003fa6270 */
[----:B------:R-:W-:Y:S02]  /*31e0*/  ISETP.GE.AND P2, PT, R207, c[0x0][0x1d4], PT ;  /* 0x00007500cf007a0c */ /* 0x000fe40003f46270 */
[----:B------:R-:W-:Y:S02]  /*31f0*/  SEL R11, RZ, 0x10, P5 ;  /* 0x00000010ff0b7807 */ /* 0x000fe40002800000 */
[----:B------:R-:W-:Y:S02]  /*3200*/  SEL R10, RZ, 0x10, P2 ;  /* 0x00000010ff0a7807 */ /* 0x000fe40001000000 */
[----:B---3--:R-:W-:-:S02]  /*3210*/  IADD3 R6, P0, R0, R105, RZ ;  /* 0x0000006900067210 */ /* 0x008fc40007f1e0ff */
[----:B------:R-:W-:-:S03]  /*3220*/  IADD3 R2, P6, R0, R106, RZ ;  /* 0x0000006a00027210 */ /* 0x000fc60007fde0ff */
[----:B--2---:R-:W-:Y:S01]  /*3230*/  IMAD.X R7, R4, 0x1, R100, P0 ;  /* 0x0000000104077824 */ /* 0x004fe200000e0664 */
[----:B------:R-:W-:Y:S01]  /*3240*/  ISETP.GE.AND P0, PT, R208, c[0x0][0x1d4], PT ;  /* 0x00007500d0007a0c */ /* 0x000fe20003f06270 */
[----:B------:R-:W-:Y:S01]  /*3250*/  IMAD.X R3, R4, 0x1, R101, P6 ;  /* 0x0000000104037824 */ /* 0x000fe200030e0665 */
[----:B------:R-:W-:Y:S02]  /*3260*/  IADD3 R8, P6, R0, R107, RZ ;  /* 0x0000006b00087210 */ /* 0x000fe40007fde0ff */
[----:B------:R-:W-:Y:S01]  /*3270*/  @!PT LDS RZ, [RZ] ;  /* 0x00000000fffff984 */ /* 0x000fe20000000800 */
[----:B------:R-:W-:Y:S01]  /*3280*/  @!PT LDS RZ, [RZ] ;  /* 0x00000000fffff984 */ /* 0x000fe20000000800 */
[----:B------:R2:W-:Y:S03]  /*3290*/  LDGSTS.E.BYPASS.LTC128B.128 [R203+0x6100], [R6.64], !P5 ;  /* 0x0610000006cb7fae */ /* 0x0005e6000e901d46 */
[----:B------:R-:W-:Y:S01]  /*32a0*/  IMAD.X R9, R4, 0x1, R102, P6 ;  /* 0x0000000104097824 */ /* 0x000fe200030e0666 */
[----:B------:R2:W-:Y:S04]  /*32b0*/  LDGSTS.E.BYPASS.LTC128B.128 [R203+0x8100], [R2.64], !P2 ;  /* 0x0810000002cb7fae */ /* 0x0005e8000d101d46 */
[----:B------:R-:W3:Y:S04]  /*32c0*/  SHFL.IDX PT, R0, R12, 0x1, 0x181f ;  /* 0x00381f000c007f89 */ /* 0x000ee800000e0000 */
[----:B------:R2:W-:Y:S04]  /*32d0*/  LDGSTS.E.BYPASS.LTC128B.128 [R203+0xa100], [R8.64], !P0 ;  /* 0x0a10000008cb7fae */ /* 0x0005e8000c101d46 */
[----:B------:R4:W1:Y:S02]  /*32e0*/  SHFL.IDX PT, R4, R5, 0x1, 0x181f ;  /* 0x00381f0005047f89 */ /* 0x00086400000e0000 */
[----:B-1--4-:R-:W-:-:S02]  /*32f0*/  SEL R5, RZ, 0x10, P0 ;  /* 0x00000010ff057807 */ /* 0x012fc40000000000 */
.L_x_660:
[----:B--23--:R-:W-:Y:S02]  /*3300*/  IADD3 R8, -R11, 0x10, RZ ;  /* 0x000000100b087810 */ /* 0x00cfe40007ffe1ff */
[----:B------:R-:W-:-:S02]  /*3310*/  IADD3 R2, -R10, 0x10, RZ ;  /* 0x000000100a027810 */ /* 0x000fc40007ffe1ff */
[----:B------:R-:W-:Y:S02]  /*3320*/  LOP3.LUT R8, R8, 0xf, RZ, 0xc0, !PT ;  /* 0x0000000f08087812 */ /* 0x000fe400078ec0ff */
[----:B------:R-:W-:Y:S02]  /*3330*/  IADD3 R3, -R5, 0x10, RZ ;  /* 0x0000001005037810 */ /* 0x000fe40007ffe1ff */
[----:B------:R-:W-:Y:S02]  /*3340*/  LOP3.LUT R6, R2, 0xf, RZ, 0xc0, !PT ;  /* 0x0000000f02067812 */ /* 0x000fe400078ec0ff */
[-C--:B------:R-:W-:Y:S02]  /*3350*/  IADD3 R8, P2, P0, R8, R0.reuse, R105 ;  /* 0x0000000008087210 */ /* 0x080fe4000785e069 */
[----:B------:R-:W-:Y:S02]  /*3360*/  LOP3.LUT R2, R3, 0xf, RZ, 0xc0, !PT ;  /* 0x0000000f03027812 */ /* 0x000fe400078ec0ff */
[----:B------:R-:W-:-:S02]  /*3370*/  IADD3 R6, P6, P5, R6, R0, R106 ;  /* 0x0000000006067210 */ /* 0x000fc40007dde06a */
[----:B------:R-:W-:Y:S02]  /*3380*/  IADD3.X R9, RZ, R4, R100, P2, P0 ;  /* 0x00000004ff097210 */ /* 0x000fe400017e0464 */
[----:B------:R-:W-:Y:S02]  /*3390*/  IADD3 R2, P2, P0, R2, R0, R107 ;  /* 0x0000000002027210 */ /* 0x000fe4000785e06b */
[-C--:B------:R-:W-:Y:S02]  /*33a0*/  IADD3.X R7, RZ, R4.reuse, R101, P6, P5 ;  /* 0x00000004ff077210 */ /* 0x080fe400037ea465 */
[----:B------:R-:W-:Y:S02]  /*33b0*/  ISETP.NE.U32.AND P6, PT, R11, RZ, PT ;  /* 0x000000ff0b00720c */ /* 0x000fe40003fc5070 */
[----:B------:R-:W-:Y:S02]  /*33c0*/  ISETP.NE.U32.AND P5, PT, R10, RZ, PT ;  /* 0x000000ff0a00720c */ /* 0x000fe40003fa5070 */
[----:B------:R-:W-:-:S02]  /*33d0*/  IADD3.X R3, RZ, R4, R102, P2, P0 ;  /* 0x00000004ff037210 */ /* 0x000fc400017e0466 */
[----:B------:R-:W-:-:S07]  /*33e0*/  ISETP.NE.U32.AND P0, PT, R5, RZ, PT ;  /* 0x000000ff0500720c */ /* 0x000fce0003f05070 */
[----:B------:R-:W-:Y:S01]  /*33f0*/  @!PT LDS RZ, [RZ] ;  /* 0x00000000fffff984 */ /* 0x000fe20000000800 */
[----:B------:R-:W-:Y:S01]  /*3400*/  @!PT LDS RZ, [RZ] ;  /* 0x00000000fffff984 */ /* 0x000fe20000000800 */
[----:B------:R-:W-:Y:S01]  /*3410*/  @!PT LDS RZ, [RZ] ;  /* 0x00000000fffff984 */ /* 0x000fe20000000800 */
[----:B------:R1:W-:Y:S04]  /*3420*/  LDGSTS.E.BYPASS.LTC128B.128.ZFILL [R203+0x7100], [R8.64], P6 ;  /* 0x0710000008cb7fae */ /* 0x0003e8000b141d46 */
[----:B------:R1:W-:Y:S04]  /*3430*/  LDGSTS.E.BYPASS.LTC128B.128.ZFILL [R203+0x9100], [R6.64], P5 ;  /* 0x0910000006cb7fae */ /* 0x0003e8000a941d46 */
[----:B------:R1:W-:Y:S02]  /*3440*/  LDGSTS.E.BYPASS.LTC128B.128.ZFILL [R203+0xb100], [R2.64], P0 ;  /* 0x0b10000002cb7fae */ /* 0x0003e40008141d46 */
.L_x_596:
[----:B--234-:R-:W-:Y:S05]  /*3450*/  BSYNC B0 ;  /* 0x0000000000007941 */ /* 0x01cfea0003800000 */
.L_x_595:
[----:B------:R-:W-:Y:S01]  /*3460*/  MOV R0, 0xffffffc0 ;  /* 0xffffffc000007802 */ /* 0x000fe20000000f00 */
[----:B------:R-:W0:Y:S01]  /*3470*/  LDGDEPBAR ;  /* 0x00000000000079af */ /* 0x000e220000000000 */
[----:B-1----:R-:W-:-:S02]  /*3480*/  IADD3 R4, R232, R228, RZ ;  /* 0x000000e4e8047210 */ /* 0x002fc40007ffe0ff */
[----:B------:R-:W-:Y:S01]  /*3490*/  MOV R3, c[0x0][0x2ac] ;  /* 0x0000ab0000037a02 */ /* 0x000fe20000000f00 */
[----:B------:R-:W-:Y:S01]  /*34a0*/  IMAD R0, R213, R0, 0x41 ;  /* 0x00000041d5007424 */ /* 0x000fe200078e0200 */
[----:B------:R-:W-:Y:S01]  /*34b0*/  IADD3 R6, -R233, R104, RZ ;  /* 0x00000068e9067210 */ /* 0x000fe20007ffe1ff */
[----:B------:R-:W-:-:S04]  /*34c0*/  @P4 IMAD.HI.U32 R2, R4, c[0x0][0x2c8], RZ ;  /* 0x0000b20004024a27 */ /* 0x000fc800078e00ff */
[----:B------:R-:W-:Y:S01]  /*34d0*/  IMAD R0, R3, c[0x0][0x1d0], R0 ;  /* 0x0000740003007a24 */ /* 0x000fe200078e0200 */
[----:B------:R-:W-:-:S04]  /*34e0*/  @P4 SHF.R.U32.HI R4, RZ, c[0x0][0x2cc], R2 ;  /* 0x0000b300ff044a19 */ /* 0x000fc80000011602 */
[----:B------:R-:W-:Y:S01]  /*34f0*/  IADD3 R5, R0, -c[0x0][0x168], -R233 ;  /* 0x80005a0000057a10 */ /* 0x000fe20007ffe8e9 */
[----:B------:R-:W-:Y:S05]  /*3500*/  BRA.DIV ~URZ, `(.L_x_599) ;  /* 0x0000ac427f007947 */ /* 0x000fea000b800000 */
[----:B------:R1:W2:Y:S02]  /*3510*/  SHFL.IDX PT, R0, R4, RZ, 0x1c1f ;  /* 0x001c1fff04007589 */ /* 0x0002a400000e0000 */
.L_x_661:
[----:B--2---:R-:W-:-:S05]  /*3520*/  IMAD.IADD R0, R5, 0x1, R0 ;  /* 0x0000000105007824 */ /* 0x004fca00078e0200 */
[----:B------:R-:W-:-:S04]  /*3530*/  IMNMX R0, R6, R0, PT ;  /* 0x0000000006007217 */ /* 0x000fc80003800200 */
[C---:B------:R-:W-:Y:S02]  /*3540*/  ISETP.GT.AND P6, PT, R0.reuse, RZ, PT ;  /* 0x000000ff0000720c */ /* 0x040fe40003fc4270 */
[C---:B------:R-:W-:Y:S02]  /*3550*/  ISETP.GT.AND P5, PT, R0.reuse, 0x1, PT ;  /* 0x000000010000780c */ /* 0x040fe40003fa4270 */
[C---:B------:R-:W-:Y:S02]  /*3560*/  ISETP.GT.AND P2, PT, R0.reuse, 0x8, PT ;  /* 0x000000080000780c */ /* 0x040fe40003f44270 */
[----:B------:R-:W-:Y:S02]  /*3570*/  ISETP.GT.AND P0, PT, R0, 0x9, PT ;  /* 0x000000090000780c */ /* 0x000fe40003f04270 */
[----:B------:R-:W-:Y:S02]  /*3580*/  FSEL R9, R77, -INF , P6 ;  /* 0xff8000004d097808 */ /* 0x000fe40003000000 */
[----:B------:R-:W-:-:S02]  /*3590*/  FSEL R10, R73, -INF , P5 ;  /* 0xff800000490a7808 */ /* 0x000fc40002800000 */
[----:B------:R-:W-:Y:S02]  /*35a0*/  FSEL R11, R69, -INF , P2 ;  /* 0xff800000450b7808 */ /* 0x000fe40001000000 */
[----:B------:R-:W-:Y:S02]  /*35b0*/  FSEL R13, R68, -INF , P0 ;  /* 0xff800000440d7808 */ /* 0x000fe40000000000 */
[C---:B------:R-:W-:Y:S02]  /*35c0*/  ISETP.GT.AND P6, PT, R0.reuse, 0x10, PT ;  /* 0x000000100000780c */ /* 0x040fe40003fc4270 */
[C---:B------:R-:W-:Y:S02]  /*35d0*/  ISETP.GT.AND P5, PT, R0.reuse, 0x11, PT ;  /* 0x000000110000780c */ /* 0x040fe40003fa4270 */
[C---:B------:R-:W-:Y:S02]  /*35e0*/  ISETP.GT.AND P2, PT, R0.reuse, 0x18, PT ;  /* 0x000000180000780c */ /* 0x040fe40003f44270 */
[----:B------:R-:W-:-:S02]  /*35f0*/  ISETP.GT.AND P0, PT, R0, 0x19, PT ;  /* 0x000000190000780c */ /* 0x000fc40003f04270 */
[----:B------:R-:W-:Y:S02]  /*3600*/  FSEL R46, R54, -INF , P6 ;  /* 0xff800000362e7808 */ /* 0x000fe40003000000 */
[----:B------:R-:W-:Y:S02]  /*3610*/  FSEL R47, R52, -INF , P5 ;  /* 0xff800000342f7808 */ /* 0x000fe40002800000 */
[----:B------:R-:W-:Y:S02]  /*3620*/  FSEL R50, R41, -INF , P2 ;  /* 0xff80000029327808 */ /* 0x000fe40001000000 */
[----:B------:R-:W-:Y:S02]  /*3630*/  FSEL R51, R40, -INF , P0 ;  /* 0xff80000028337808 */ /* 0x000fe40000000000 */
[C---:B------:R-:W-:Y:S02]  /*3640*/  ISETP.GT.AND P6, PT, R0.reuse, 0x20, PT ;  /* 0x000000200000780c */ /* 0x040fe40003fc4270 */
[----:B------:R-:W-:-:S02]  /*3650*/  ISETP.GT.AND P5, PT, R0, 0x21, PT ;  /* 0x000000210000780c */ /* 0x000fc40003fa4270 */
[C---:B------:R-:W-:Y:S02]  /*3660*/  ISETP.GT.AND P2, PT, R0.reuse, 0x28, PT ;  /* 0x000000280000780c */ /* 0x040fe40003f44270 */
[----:B------:R-:W-:Y:S02]  /*3670*/  ISETP.GT.AND P0, PT, R0, 0x29, PT ;  /* 0x000000290000780c */ /* 0x000fe40003f04270 */
[----:B------:R-:W-:Y:S02]  /*3680*/  FSEL R139, R32, -INF , P6 ;  /* 0xff800000208b7808 */ /* 0x000fe40003000000 */
[----:B------:R-:W-:Y:S02]  /*3690*/  FSEL R138, R33, -INF , P5 ;  /* 0xff800000218a7808 */ /* 0x000fe40002800000 */
[----:B------:R-:W-:Y:S02]  /*36a0*/  FSEL R144, R20, -INF , P2 ;  /* 0xff80000014907808 */ /* 0x000fe40001000000 */
[----:B------:R-:W-:-:S02]  /*36b0*/  FSEL R145, R21, -INF , P0 ;  /* 0xff80000015917808 */ /* 0x000fc40000000000 */
[C---:B------:R-:W-:Y:S02]  /*36c0*/  ISETP.GT.AND P6, PT, R0.reuse, 0x30, PT ;  /* 0x000000300000780c */ /* 0x040fe40003fc4270 */
[C---:B------:R-:W-:Y:S02]  /*36d0*/  ISETP.GT.AND P5, PT, R0.reuse, 0x31, PT ;  /* 0x000000310000780c */ /* 0x040fe40003fa4270 */
[C---:B------:R-:W-:Y:S02]  /*36e0*/  ISETP.GT.AND P2, PT, R0.reuse, 0x38, PT ;  /* 0x000000380000780c */ /* 0x040fe40003f44270 */
[----:B------:R-:W-:Y:S02]  /*36f0*/  ISETP.GT.AND P0, PT, R0, 0x39, PT ;  /* 0x000000390000780c */ /* 0x000fe40003f04270 */
[----:B------:R-:W-:Y:S02]  /*3700*/  FSEL R209, R17, -INF , P6 ;  /* 0xff80000011d17808 */ /* 0x000fe40003000000 */
[----:B------:R-:W-:-:S02]  /*3710*/  FSEL R210, R16, -INF , P5 ;  /* 0xff80000010d27808 */ /* 0x000fc40002800000 */
[----:B------:R-:W-:Y:S02]  /*3720*/  FSEL R211, R15, -INF , P2 ;  /* 0xff8000000fd37808 */ /* 0x000fe40001000000 */
[----:B------:R-:W-:Y:S01]  /*3730*/  FSEL R212, R14, -INF , P0 ;  /* 0xff8000000ed47808 */ /* 0x000fe20000000000 */
[----:B------:R-:W-:Y:S05]  /*3740*/  BRA.DIV ~URZ, `(.L_x_600) ;  /* 0x0000aa727f007947 */ /* 0x000fea000b800000 */
[----:B-1----:R-:W1:Y:S01]  /*3750*/  SHFL.IDX PT, R4, R4, 0x1, 0x1c1f ;  /* 0x003c1f0004047f89 */ /* 0x002e6200000e0000 */
[----:B------:R-:W-:-:S04]  /*3760*/  FMNMX.FTZ R0, R9, R10, !PT ;  /* 0x0000000a09007209 */ /* 0x000fc80007810000 */
[----:B------:R-:W-:-:S04]  /*3770*/  FMNMX.FTZ R0, R11, R0, !PT ;  /* 0x000000000b007209 */ /* 0x000fc80007810000 */
[----:B------:R-:W-:-:S04]  /*3780*/  FMNMX.FTZ R0, R13, R0, !PT ;  /* 0x000000000d007209 */ /* 0x000fc80007810000 */
[----:B------:R-:W-:-:S04]  /*3790*/  FMNMX.FTZ R0, R46, R0, !PT ;  /* 0x000000002e007209 */ /* 0x000fc80007810000 */
[----:B------:R-:W-:-:S04]  /*37a0*/  FMNMX.FTZ R0, R47, R0, !PT ;  /* 0x000000002f007209 */ /* 0x000fc80007810000 */
[----:B------:R-:W-:Y:S01]  /*37b0*/  FMNMX.FTZ R0, R50, R0, !PT ;  /* 0x0000000032007209 */ /* 0x000fe20007810000 */
[----:B-1----:R-:W-:-:S03]  /*37c0*/  IMAD.IADD R5, R5, 0x1, R4 ;  /* 0x0000000105057824 */ /* 0x002fc600078e0204 */
[----:B------:R-:W-:Y:S02]  /*37d0*/  FMNMX.FTZ R0, R51, R0, !PT ;  /* 0x0000000033007209 */ /* 0x000fe40007810000 */
[----:B------:R-:W-:Y:S02]  /*37e0*/  IMNMX R5, R6, R5, PT ;  /* 0x0000000506057217 */ /* 0x000fe40003800200 */
[----:B------:R-:W-:Y:S02]  /*37f0*/  FMNMX.FTZ R0, R139, R0, !PT ;  /* 0x000000008b007209 */ /* 0x000fe40007810000 */
[C---:B------:R-:W-:Y:S02]  /*3800*/  ISETP.GT.AND P5, PT, R5.reuse, RZ, PT ;  /* 0x000000ff0500720c */ /* 0x040fe40003fa4270 */
[C---:B------:R-:W-:Y:S02]  /*3810*/  ISETP.GT.AND P2, PT, R5.reuse, 0x1, PT ;  /* 0x000000010500780c */ /* 0x040fe40003f44270 */
[----:B------:R-:W-:-:S02]  /*3820*/  ISETP.GT.AND P0, PT, R5, 0x8, PT ;  /* 0x000000080500780c */ /* 0x000fc40003f04270 */
[----:B------:R-:W-:Y:S02]  /*3830*/  FSEL R6, R76, -INF , P5 ;  /* 0xff8000004c067808 */ /* 0x000fe40002800000 */
[----:B------:R-:W-:Y:S02]  /*3840*/  FSEL R7, R72, -INF , P2 ;  /* 0xff80000048077808 */ /* 0x000fe40001000000 */
[C---:B------:R-:W-:Y:S02]  /*3850*/  ISETP.GT.AND P2, PT, R5.reuse, 0x9, PT ;  /* 0x000000090500780c */ /* 0x040fe40003f44270 */
[----:B------:R-:W-:Y:S02]  /*3860*/  FSEL R12, R70, -INF , P0 ;  /* 0xff800000460c7808 */ /* 0x000fe40000000000 */
[----:B------:R-:W-:Y:S02]  /*3870*/  FMNMX.FTZ R2, R6, R7, !PT ;  /* 0x0000000706027209 */ /* 0x000fe40007810000 */
[----:B------:R-:W-:-:S02]  /*3880*/  ISETP.GT.AND P0, PT, R5, 0x10, PT ;  /* 0x000000100500780c */ /* 0x000fc40003f04270 */
[----:B------:R-:W-:Y:S02]  /*3890*/  FSEL R14, R56, -INF , P2 ;  /* 0xff800000380e7808 */ /* 0x000fe40001000000 */
[----:B------:R-:W-:Y:S02]  /*38a0*/  FMNMX.FTZ R2, R12, R2, !PT ;  /* 0x000000020c027209 */ /* 0x000fe40007810000 */
[----:B------:R-:W-:Y:S02]  /*38b0*/  ISETP.GT.AND P2, PT, R5, 0x11, PT ;  /* 0x000000110500780c */ /* 0x000fe40003f44270 */
[----:B------:R-:W-:Y:S02]  /*38c0*/  FSEL R45, R53, -INF , P0 ;  /* 0xff800000352d7808 */ /* 0x000fe40000000000 */
[----:B------:R-:W-:Y:S02]  /*38d0*/  FMNMX.FTZ R2, R14, R2, !PT ;  /* 0x000000020e027209 */ /* 0x000fe40007810000 */
[----:B------:R-:W-:-:S02]  /*38e0*/  ISETP.GT.AND P0, PT, R5, 0x18, PT ;  /* 0x000000180500780c */ /* 0x000fc40003f04270 */
[----:B------:R-:W-:Y:S02]  /*38f0*/  FSEL R44, R42, -INF , P2 ;  /* 0xff8000002a2c7808 */ /* 0x000fe40001000000 */
[----:B------:R-:W-:Y:S02]  /*3900*/  FMNMX.FTZ R2, R45, R2, !PT ;  /* 0x000000022d027209 */ /* 0x000fe40007810000 */
        /* <DEDUP_REMOVED lines=9> */
[----:B------:R-:W-:-:S02]  /*39a0*/  FMNMX.FTZ R0, R138, R0, !PT ;  /* 0x000000008a007209 */ /* 0x000fc40007810000 */
[----:B------:R-:W-:Y:S02]  /*39b0*/  ISETP.GT.AND P0, PT, R5, 0x28, PT ;  /* 0x000000280500780c */ /* 0x000fe40003f04270 */
[----:B------:R-:W-:Y:S02]  /*39c0*/  FSEL R102, R26, -INF , P2 ;  /* 0xff8000001a667808 */ /* 0x000fe40001000000 */
[----:B------:R-:W-:Y:S02]  /*39d0*/  FMNMX.FTZ R2, R101, R2, !PT ;  /* 0x0000000265027209 */ /* 0x000fe40007810000 */
[----:B------:R-:W-:Y:S02]  /*39e0*/  FMNMX.FTZ R0, R144, R0, !PT ;  /* 0x0000000090007209 */ /* 0x000fe40007810000 */
        /* <DEDUP_REMOVED lines=28> */
[----:B------:R2:W3:Y:S01]  /*3bb0*/  SHFL.BFLY PT, R3, R8, 0x1, 0x1f ;  /* 0x0c201f0008037f89 */ /* 0x0004e200000e0000 */
[----:B-1----:R-:W-:-:S05]  /*3bc0*/  FMNMX.FTZ R100, R0, R100, !PT ;  /* 0x0000006400647209 */ /* 0x002fca0007810000 */
.L_x_662:
[C---:B------:R-:W-:Y:S01]  /*3bd0*/  FMUL.FTZ R2, R100.reuse, c[0x0][0x2d0] ;  /* 0x0000b40064027a20 */ /* 0x040fe20000410000 */
[----:B------:R-:W-:Y:S01]  /*3be0*/  FSETP.NEU.FTZ.AND P0, PT, R100, -INF , PT ;  /* 0xff8000006400780b */ /* 0x000fe20003f1d000 */
[----:B------:R-:W-:Y:S01]  /*3bf0*/  WARPSYNC 0xffffffff ;  /* 0xffffffff00007948 */ /* 0x000fe20003800000 */
[----:B--23--:R-:W-:Y:S01]  /*3c00*/  FMNMX.FTZ R8, R3, R8, !PT ;  /* 0x0000000803087209 */ /* 0x00cfe20007810000 */
[----:B------:R-:W1:Y:S01]  /*3c10*/  LDSM.16.MT88.4 R16, [R187+0x2000] ;  /* 0x00200000bb10783b */ /* 0x000e620000004200 */
[----:B------:R-:W-:Y:S02]  /*3c20*/  FSEL R2, R2, RZ, P0 ;  /* 0x000000ff02027208 */ /* 0x000fe40000000000 */
[----:B------:R-:W-:Y:S01]  /*3c30*/  FSETP.NEU.FTZ.AND P0, PT, R8, -INF , PT ;  /* 0xff8000000800780b */ /* 0x000fe20003f1d000 */
[----:B------:R-:W-:Y:S02]  /*3c40*/  LDSM.16.MT88.4 R20, [R189] ;  /* 0x00000000bd14783b */ /* 0x000fe40000004200 */
[----:B------:R-:W-:-:S02]  /*3c50*/  FFMA.FTZ R0, R9, c[0x0][0x2d0], -R2 ;  /* 0x0000b40009007a23 */ /* 0x000fc40000010802 */
[--C-:B------:R-:W-:Y:S01]  /*3c60*/  FFMA.FTZ R3, R11, c[0x0][0x2d0], -R2.reuse ;  /* 0x0000b4000b037a23 */ /* 0x100fe20000010802 */
[----:B------:R-:W-:Y:S01]  /*3c70*/  LDSM.16.MT88.4 R24, [R190] ;  /* 0x00000000be18783b */ /* 0x000fe20000004200 */
[----:B------:R2:W-:Y:S03]  /*3c80*/  MUFU.EX2 R9, R0 ;  /* 0x0000000000097308 */ /* 0x0005e60000000800 */
[----:B------:R-:W-:Y:S04]  /*3c90*/  LDSM.16.MT88.4 R36, [R187] ;  /* 0x00000000bb24783b */ /* 0x000fe80000004200 */
[----:B------:R-:W-:Y:S04]  /*3ca0*/  LDSM.16.MT88.4 R32, [R188] ;  /* 0x00000000bc20783b */ /* 0x000fe80000004200 */
[----:B------:R-:W-:Y:S04]  /*3cb0*/  LDSM.16.MT88.4 R28, [R190+0x2000] ;  /* 0x00200000be1c783b */ /* 0x000fe80000004200 */
[----:B------:R-:W-:Y:S01]  /*3cc0*/  LDSM.16.MT88.4 R40, [R189+0x2000] ;  /* 0x00200000bd28783b */ /* 0x000fe20000004200 */
[----:B--2---:R-:W-:-:S02]  /*3cd0*/  FFMA.FTZ R0, R10, c[0x0][0x2d0], -R2 ;  /* 0x0000b4000a007a23 */ /* 0x004fc40000010802 */
[----:B------:R2:W-:Y:S08]  /*3ce0*/  MUFU.EX2 R10, R3 ;  /* 0x00000003000a7308 */ /* 0x0005f00000000800 */
[----:B------:R3:W4:Y:S01]  /*3cf0*/  MUFU.EX2 R215, R0 ;  /* 0x0000000000d77308 */ /* 0x0007220000000800 */
[----:B--2---:R-:W-:-:S07]  /*3d00*/  FFMA.FTZ R3, R13, c[0x0][0x2d0], -R2 ;  /* 0x0000b4000d037a23 */ /* 0x004fce0000010802 */
[----:B------:R2:W5:Y:S01]  /*3d10*/  MUFU.EX2 R11, R3 ;  /* 0x00000003000b7308 */ /* 0x0005620000000800 */
[----:B---3--:R-:W-:Y:S01]  /*3d20*/  FMUL.FTZ R0, R8, c[0x0][0x2d0] ;  /* 0x0000b40008007a20 */ /* 0x008fe20000410000 */
[----:B----4-:R-:W-:-:S04]  /*3d30*/  F2FP.BF16.PACK_AB R4, R215, R9 ;  /* 0x00000009d704723e */ /* 0x010fc800000010ff */
[----:B------:R-:W-:-:S05]  /*3d40*/  FSEL R0, R0, RZ, P0 ;  /* 0x000000ff00007208 */ /* 0x000fca0000000000 */
[----:B--2---:R-:W-:Y:S01]  /*3d50*/  FFMA.FTZ R3, R6, c[0x0][0x2d0], -R0 ;  /* 0x0000b40006037a23 */ /* 0x004fe20000010800 */
[----:B-----5:R-:W-:-:S03]  /*3d60*/  F2FP.BF16.PACK_AB R6, R11, R10 ;  /* 0x0000000a0b06723e */ /* 0x020fc600000010ff */
[----:B------:R2:W-:Y:S02]  /*3d70*/  MUFU.EX2 R252, R3 ;  /* 0x0000000300fc7308 */ /* 0x0005e40000000800 */
[----:B--2---:R-:W-:-:S06]  /*3d80*/  FFMA.FTZ R3, R7, c[0x0][0x2d0], -R0 ;  /* 0x0000b40007037a23 */ /* 0x004fcc0000010800 */
[----:B------:R2:W3:Y:S02]  /*3d90*/  MUFU.EX2 R251, R3 ;  /* 0x0000000300fb7308 */ /* 0x0004e40000000800 */
[----:B--2---:R-:W-:Y:S01]  /*3da0*/  FFMA.FTZ R3, R12, c[0x0][0x2d0], -R0 ;  /* 0x0000b4000c037a23 */ /* 0x004fe20000010800 */
[----:B---3--:R-:W-:-:S05]  /*3db0*/  F2FP.BF16.PACK_AB R5, R251, R252 ;  /* 0x000000fcfb05723e */ /* 0x008fca00000010ff */
[----:B------:R2:W-:Y:S02]  /*3dc0*/  MUFU.EX2 R250, R3 ;  /* 0x0000000300fa7308 */ /* 0x0005e40000000800 */
[----:B--2---:R-:W-:Y:S02]  /*3dd0*/  FFMA.FTZ R3, R14, c[0x0][0x2d0], -R0 ;  /* 0x0000b4000e037a23 */ /* 0x004fe40000010800 */
[----:B------:R-:W2:Y:S04]  /*3de0*/  LDSM.16.MT88.4 R12, [R188+0x2000] ;  /* 0x00200000bc0c783b */ /* 0x000ea80000004200 */
[----:B------:R-:W3:Y:S02]  /*3df0*/  MUFU.EX2 R214, R3 ;  /* 0x0000000300d67308 */ /* 0x000ee40000000800 */
[----:B---3--:R-:W-:Y:S01]  /*3e00*/  F2FP.BF16.PACK_AB R7, R214, R250 ;  /* 0x000000fad607723e */ /* 0x008fe200000010ff */
[----:B------:R-:W-:-:S05]  /*3e10*/  FFMA.FTZ R3, R46, c[0x0][0x2d0], -R2 ;  /* 0x0000b4002e037a23 */ /* 0x000fca0000010802 */
[----:B------:R3:W-:Y:S01]  /*3e20*/  MUFU.EX2 R248, R3 ;  /* 0x0000000300f87308 */ /* 0x0007e20000000800 */
[C---:B-1----:R-:W-:Y:S08]  /*3e30*/  HMMA.16816.F32.BF16 R80, R4.reuse, R16, RZ ;  /* 0x000000100450723c */ /* 0x042ff000000418ff */
[----:B------:R-:W-:Y:S01]  /*3e40*/  HMMA.16816.F32.BF16 R76, R4, R18, RZ ;  /* 0x00000012044c723c */ /* 0x000fe200000418ff */
[----:B------:R-:W1:Y:S01]  /*3e50*/  LDSM.16.MT88.4 R16, [R190+0x4000] ;  /* 0x00400000be10783b */ /* 0x000e620000004200 */
[----:B---3--:R-:W-:-:S06]  /*3e60*/  FFMA.FTZ R3, R47, c[0x0][0x2d0], -R2 ;  /* 0x0000b4002f037a23 */ /* 0x008fcc0000010802 */
[C---:B--2---:R-:W-:Y:S01]  /*3e70*/  HMMA.16816.F32.BF16 R68, R4.reuse, R12, RZ ;  /* 0x0000000c0444723c */ /* 0x044fe200000418ff */
[----:B------:R2:W3:Y:S07]  /*3e80*/  MUFU.EX2 R246, R3 ;  /* 0x0000000300f67308 */ /* 0x0004ee0000000800 */
[C---:B------:R-:W-:Y:S01]  /*3e90*/  HMMA.16816.F32.BF16 R72, R4.reuse, R14, RZ ;  /* 0x0000000e0448723c */ /* 0x040fe200000418ff */
[----:B------:R-:W4:Y:S07]  /*3ea0*/  LDSM.16.MT88.4 R12, [R189+0x4000] ;  /* 0x00400000bd0c783b */ /* 0x000f2e0000004200 */
[----:B------:R-:W-:Y:S01]  /*3eb0*/  HMMA.16816.F32.BF16 R88, R4, R20, RZ ;  /* 0x000000140458723c */ /* 0x000fe200000418ff */
[----:B--2---:R-:W-:-:S04]  /*3ec0*/  FFMA.FTZ R3, R50, c[0x0][0x2d0], -R2 ;  /* 0x0000b40032037a23 */ /* 0x004fc80000010802 */
[----:B------:R2:W-:Y:S03]  /*3ed0*/  MUFU.EX2 R247, R3 ;  /* 0x0000000300f77308 */ /* 0x0005e60000000800 */
[C---:B------:R-:W-:Y:S01]  /*3ee0*/  HMMA.16816.F32.BF16 R84, R4.reuse, R22, RZ ;  /* 0x000000160454723c */ /* 0x040fe200000418ff */
[----:B------:R-:W5:Y:S07]  /*3ef0*/  LDSM.16.MT88.4 R20, [R188+0x4000] ;  /* 0x00400000bc14783b */ /* 0x000f6e0000004200 */
[----:B------:R-:W-:Y:S01]  /*3f00*/  HMMA.16816.F32.BF16 R96, R4, R24, RZ ;  /* 0x000000180460723c */ /* 0x000fe200000418ff */
[----:B--2---:R-:W-:-:S07]  /*3f10*/  FFMA.FTZ R3, R51, c[0x0][0x2d0], -R2 ;  /* 0x0000b40033037a23 */ /* 0x004fce0000010802 */
[C---:B------:R-:W-:Y:S01]  /*3f20*/  HMMA.16816.F32.BF16 R92, R4.reuse, R26, RZ ;  /* 0x0000001a045c723c */ /* 0x040fe200000418ff */
[----:B------:R-:W2:Y:S01]  /*3f30*/  LDSM.16.MT88.4 R24, [R187+0x4000] ;  /* 0x00400000bb18783b */ /* 0x000ea20000004200 */
[----:B------:R1:W1:Y:S06]  /*3f40*/  MUFU.EX2 R249, R3 ;  /* 0x0000000300f97308 */ /* 0x00026c0000000800 */
[C---:B------:R-:W-:Y:S08]  /*3f50*/  HMMA.16816.F32.BF16 R116, R4.reuse, R36, RZ ;  /* 0x000000240474723c */ /* 0x040ff000000418ff */
[----:B------:R-:W-:Y:S01]  /*3f60*/  HMMA.16816.F32.BF16 R112, R4, R38, RZ ;  /* 0x000000260470723c */ /* 0x000fe200000418ff */
[----:B------:R-:W-:Y:S01]  /*3f70*/  LDSM.16.MT88.4 R36, [R190+0x800] ;  /* 0x00080000be24783b */ /* 0x000fe20000004200 */
[----:B-1----:R-:W-:-:S04]  /*3f80*/  FFMA.FTZ R3, R45, c[0x0][0x2d0], -R0 ;  /* 0x0000b4002d037a23 */ /* 0x002fc80000010800 */
[----:B------:R1:W-:Y:S02]  /*3f90*/  MUFU.EX2 R243, R3 ;  /* 0x0000000300f37308 */ /* 0x0003e40000000800 */
[C---:B------:R-:W-:Y:S08]  /*3fa0*/  HMMA.16816.F32.BF16 R104, R4.reuse, R32, RZ ;  /* 0x000000200468723c */ /* 0x040ff000000418ff */
[----:B------:R-:W-:Y:S01]  /*3fb0*/  HMMA.16816.F32.BF16 R108, R4, R34, RZ ;  /* 0x00000022046c723c */ /* 0x000fe200000418ff */
[----:B------:R-:W-:Y:S01]  /*3fc0*/  LDSM.16.MT88.4 R32, [R189+0x800] ;  /* 0x00080000bd20783b */ /* 0x000fe20000004200 */
[----:B-1----:R-:W-:-:S06]  /*3fd0*/  FFMA.FTZ R3, R44, c[0x0][0x2d0], -R0 ;  /* 0x0000b4002c037a23 */ /* 0x002fcc0000010800 */
[C---:B------:R-:W-:Y:S01]  /*3fe0*/  HMMA.16816.F32.BF16 R64, R4.reuse, R28, RZ ;  /* 0x0000001c0440723c */ /* 0x040fe200000418ff */
[----:B------:R-:W1:Y:S01]  /*3ff0*/  LDSM.16.MT88.4 R44, [R188+0x800] ;  /* 0x00080000bc2c783b */ /* 0x000e620000004200 */
[----:B------:R2:W1:Y:S06]  /*4000*/  MUFU.EX2 R244, R3 ;  /* 0x0000000300f47308 */ /* 0x00046c0000000800 */
[C---:B------:R-:W-:Y:S01]  /*4010*/  HMMA.16816.F32.BF16 R60, R4.reuse, R30, RZ ;  /* 0x0000001e043c723c */ /* 0x040fe200000418ff */
[----:B------:R-:W1:Y:S07]  /*4020*/  LDSM.16.MT88.4 R28, [R187+0x2800] ;  /* 0x00280000bb1c783b */ /* 0x000e6e0000004200 */
[----:B------:R-:W-:Y:S01]  /*4030*/  HMMA.16816.F32.BF16 R140, R4, R18, RZ ;  /* 0x00000012048c723c */ /* 0x000fe200000418ff */
[----:B--2---:R-:W-:-:S04]  /*4040*/  FFMA.FTZ R3, R48, c[0x0][0x2d0], -R0 ;  /* 0x0000b40030037a23 */ /* 0x004fc80000010800 */
[----:B------:R2:W-:Y:S03]  /*4050*/  MUFU.EX2 R242, R3 ;  /* 0x0000000300f27308 */ /* 0x0005e60000000800 */
[C---:B----4-:R-:W-:Y:S08]  /*4060*/  HMMA.16816.F32.BF16 R152, R4.reuse, R12, RZ ;  /* 0x0000000c0498723c */ /* 0x050ff000000418ff */
[----:B------:R-:W-:Y:S01]  /*4070*/  HMMA.16816.F32.BF16 R160, R4, R14, RZ ;  /* 0x0000000e04a0723c */ /* 0x000fe200000418ff */
[----:B------:R-:W-:Y:S01]  /*4080*/  LDSM.16.MT88.4 R12, [R189+0x2800] ;  /* 0x00280000bd0c783b */ /* 0x000fe20000004200 */
[----:B--2---:R-:W-:-:S06]  /*4090*/  FFMA.FTZ R3, R49, c[0x0][0x2d0], -R0 ;  /* 0x0000b40031037a23 */ /* 0x004fcc0000010800 */
[C---:B------:R-:W-:Y:S01]  /*40a0*/  HMMA.16816.F32.BF16 R48, R4.reuse, R16, RZ ;  /* 0x000000100430723c */ /* 0x040fe200000418ff */
[----:B------:R-:W2:Y:S01]  /*40b0*/  LDSM.16.MT88.4 R16, [R190+0x2800] ;  /* 0x00280000be10783b */ /* 0x000ea20000004200 */
[----:B------:R4:W1:Y:S06]  /*40c0*/  MUFU.EX2 R245, R3 ;  /* 0x0000000300f57308 */ /* 0x00086c0000000800 */
[C---:B-----5:R-:W-:Y:S08]  /*40d0*/  HMMA.16816.F32.BF16 R128, R4.reuse, R20, RZ ;  /* 0x000000140480723c */ /* 0x060ff000000418ff */
[----:B------:R-:W-:Y:S01]  /*40e0*/  HMMA.16816.F32.BF16 R132, R4, R22, RZ ;  /* 0x000000160484723c */ /* 0x000fe200000418ff */
[----:B------:R-:W5:Y:S01]  /*40f0*/  LDSM.16.MT88.4 R20, [R187+0x4800] ;  /* 0x00480000bb14783b */ /* 0x000f620000004200 */
[----:B----4-:R-:W-:-:S04]  /*4100*/  FFMA.FTZ R3, R139, c[0x0][0x2d0], -R2 ;  /* 0x0000b4008b037a23 */ /* 0x010fc80000010802 */
[----:B------:R4:W-:Y:S02]  /*4110*/  MUFU.EX2 R241, R3 ;  /* 0x0000000300f17308 */ /* 0x0009e40000000800 */
[C---:B------:R-:W-:Y:S08]  /*4120*/  HMMA.16816.F32.BF16 R52, R4.reuse, R40, RZ ;  /* 0x000000280434723c */ /* 0x040ff000000418ff */
[----:B------:R-:W-:Y:S01]  /*4130*/  HMMA.16816.F32.BF16 R56, R4, R42, RZ ;  /* 0x0000002a0438723c */ /* 0x000fe200000418ff */
[----:B------:R-:W2:Y:S01]  /*4140*/  LDSM.16.MT88.4 R40, [R187+0x800] ;  /* 0x00080000bb28783b */ /* 0x000ea20000004200 */
[----:B----4-:R-:W-:-:S06]  /*4150*/  FFMA.FTZ R3, R138, c[0x0][0x2d0], -R2 ;  /* 0x0000b4008a037a23 */ /* 0x010fcc0000010802 */
[C---:B------:R-:W-:Y:S01]  /*4160*/  HMMA.16816.F32.BF16 R120, R4.reuse, R24, RZ ;  /* 0x000000180478723c */ /* 0x040fe200000418ff */
[----:B------:R4:W1:Y:S07]  /*4170*/  MUFU.EX2 R239, R3 ;  /* 0x0000000300ef7308 */ /* 0x00086e0000000800 */
[----:B------:R-:W-:Y:S01]  /*4180*/  HMMA.16816.F32.BF16 R124, R4, R26, RZ ;  /* 0x0000001a047c723c */ /* 0x000fe200000418ff */
[----:B------:R-:W2:Y:S06]  /*4190*/  LDSM.16.MT88.4 R24, [R188+0x2800] ;  /* 0x00280000bc18783b */ /* 0x000eac0000004200 */
[----:B---3--:R-:W-:-:S02]  /*41a0*/  F2FP.BF16.PACK_AB R4, R246, R248 ;  /* 0x000000f8f604723e */ /* 0x008fc400000010ff */
[----:B------:R-:W-:Y:S01]  /*41b0*/  F2FP.BF16.PACK_AB R6, R249, R247 ;  /* 0x000000f7f906723e */ /* 0x000fe200000010ff */
[--C-:B----4-:R-:W-:Y:S01]  /*41c0*/  FFMA.FTZ R3, R144, c[0x0][0x2d0], -R2.reuse ;  /* 0x0000b40090037a23 */ /* 0x110fe20000010802 */
[----:B-1----:R-:W-:Y:S02]  /*41d0*/  F2FP.BF16.PACK_AB R5, R244, R243 ;  /* 0x000000f3f405723e */ /* 0x002fe400000010ff */
[----:B------:R-:W-:Y:S01]  /*41e0*/  F2FP.BF16.PACK_AB R7, R245, R242 ;  /* 0x000000f2f507723e */ /* 0x000fe200000010ff */
[----:B------:R1:W-:Y:S06]  /*41f0*/  MUFU.EX2 R240, R3 ;  /* 0x0000000300f07308 */ /* 0x0003ec0000000800 */
[C---:B------:R-:W-:Y:S08]  /*4200*/  HMMA.16816.F32.BF16 R164, R4.reuse, R44, R104 ;  /* 0x0000002c04a4723c */ /* 0x040ff00000041868 */
[----:B------:R-:W-:Y:S01]  /*4210*/  HMMA.16816.F32.BF16 R156, R4, R46, R108 ;  /* 0x0000002e049c723c */ /* 0x000fe2000004186c */
[----:B-1----:R-:W-:-:S04]  /*4220*/  FFMA.FTZ R3, R145, c[0x0][0x2d0], -R2 ;  /* 0x0000b40091037a23 */ /* 0x002fc80000010802 */
[----:B------:R1:W3:Y:S03]  /*4230*/  MUFU.EX2 R238, R3 ;  /* 0x0000000300ee7308 */ /* 0x0002e60000000800 */
[C---:B------:R-:W-:Y:S08]  /*4240*/  HMMA.16816.F32.BF16 R148, R4.reuse, R36, R96 ;  /* 0x000000240494723c */ /* 0x040ff00000041860 */
[----:B------:R-:W-:Y:S01]  /*4250*/  HMMA.16816.F32.BF16 R108, R4, R34, R84 ;  /* 0x00000022046c723c */ /* 0x000fe20000041854 */
[----:B-1----:R-:W-:-:S07]  /*4260*/  FFMA.FTZ R3, R101, c[0x0][0x2d0], -R0 ;  /* 0x0000b40065037a23 */ /* 0x002fce0000010800 */
[C---:B------:R-:W-:Y:S01]  /*4270*/  HMMA.16816.F32.BF16 R104, R4.reuse, R28, R80 ;  /* 0x0000001c0468723c */ /* 0x040fe20000041850 */
[----:B------:R1:W-:Y:S07]  /*4280*/  MUFU.EX2 R237, R3 ;  /* 0x0000000300ed7308 */ /* 0x0003ee0000000800 */
[C---:B------:R-:W-:Y:S01]  /*4290*/  HMMA.16816.F32.BF16 R96, R4.reuse, R30, R76 ;  /* 0x0000001e0460723c */ /* 0x040fe2000004184c */
[----:B------:R-:W-:Y:S07]  /*42a0*/  LDSM.16.MT88.4 R28, [R188+0x4800] ;  /* 0x00480000bc1c783b */ /* 0x000fee0000004200 */
[----:B--2---:R-:W-:Y:S01]  /*42b0*/  HMMA.16816.F32.BF16 R84, R4, R16, R64 ;  /* 0x000000100454723c */ /* 0x004fe20000041840 */
[----:B-1----:R-:W-:-:S04]  /*42c0*/  FFMA.FTZ R3, R102, c[0x0][0x2d0], -R0 ;  /* 0x0000b40066037a23 */ /* 0x002fc80000010800 */
[----:B------:R1:W2:Y:S03]  /*42d0*/  MUFU.EX2 R236, R3 ;  /* 0x0000000300ec7308 */ /* 0x0002a60000000800 */
[C---:B------:R-:W-:Y:S01]  /*42e0*/  HMMA.16816.F32.BF16 R80, R4.reuse, R18, R60 ;  /* 0x000000120450723c */ /* 0x040fe2000004183c */
[----:B------:R-:W4:Y:S07]  /*42f0*/  LDSM.16.MT88.4 R16, [R190+0x4800] ;  /* 0x00480000be10783b */ /* 0x000f2e0000004200 */
[----:B------:R-:W-:Y:S01]  /*4300*/  HMMA.16816.F32.BF16 R76, R4, R12, R52 ;  /* 0x0000000c044c723c */ /* 0x000fe20000041834 */
[----:B-1----:R-:W-:-:S07]  /*4310*/  FFMA.FTZ R3, R136, c[0x0][0x2d0], -R0 ;  /* 0x0000b40088037a23 */ /* 0x002fce0000010800 */
[C---:B------:R-:W-:Y:S01]  /*4320*/  HMMA.16816.F32.BF16 R64, R4.reuse, R14, R56 ;  /* 0x0000000e0440723c */ /* 0x040fe20000041838 */
[----:B------:R-:W1:Y:S01]  /*4330*/  LDSM.16.MT88.4 R12, [R189+0x4800] ;  /* 0x00480000bd0c783b */ /* 0x000e620000004200 */
[----:B------:R2:W-:Y:S06]  /*4340*/  MUFU.EX2 R235, R3 ;  /* 0x0000000300eb7308 */ /* 0x0005ec0000000800 */
[C---:B-----5:R-:W-:Y:S08]  /*4350*/  HMMA.16816.F32.BF16 R56, R4.reuse, R20, R120 ;  /* 0x000000140438723c */ /* 0x060ff00000041878 */
[----:B------:R-:W-:Y:S01]  /*4360*/  HMMA.16816.F32.BF16 R60, R4, R22, R124 ;  /* 0x00000016043c723c */ /* 0x000fe2000004187c */
[----:B------:R-:W5:Y:S01]  /*4370*/  LDSM.16.MT88.4 R20, [R187+0x1000] ;  /* 0x00100000bb14783b */ /* 0x000f620000004200 */
[----:B--2---:R-:W-:-:S03]  /*4380*/  FFMA.FTZ R3, R137, c[0x0][0x2d0], -R0 ;  /* 0x0000b40089037a23 */ /* 0x004fc60000010800 */
[----:B------:R-:W-:Y:S01]  /*4390*/  LDSM.16.MT88.4 R124, [R190+0x1800] ;  /* 0x00180000be7c783b */ /* 0x000fe20000004200 */
[----:B------:R2:W1:Y:S02]  /*43a0*/  MUFU.EX2 R234, R3 ;  /* 0x0000000300ea7308 */ /* 0x0004640000000800 */
[C---:B------:R-:W-:Y:S08]  /*43b0*/  HMMA.16816.F32.BF16 R172, R4.reuse, R40, R116 ;  /* 0x0000002804ac723c */ /* 0x040ff00000041874 */
[----:B------:R-:W-:Y:S01]  /*43c0*/  HMMA.16816.F32.BF16 R168, R4, R42, R112 ;  /* 0x0000002a04a8723c */ /* 0x000fe20000041870 */
[----:B--2---:R-:W-:-:S07]  /*43d0*/  FFMA.FTZ R3, R209, c[0x0][0x2d0], -R2 ;  /* 0x0000b400d1037a23 */ /* 0x004fce0000010802 */
[C---:B------:R-:W-:Y:S01]  /*43e0*/  HMMA.16816.F32.BF16 R116, R4.reuse, R38, R92 ;  /* 0x000000260474723c */ /* 0x040fe2000004185c */
[----:B------:R-:W-:Y:S01]  /*43f0*/  LDSM.16.MT88.4 R36, [R190+0x1000] ;  /* 0x00100000be24783b */ /* 0x000fe20000004200 */
[----:B------:R2:W-:Y:S06]  /*4400*/  MUFU.EX2 R209, R3 ;  /* 0x0000000300d17308 */ /* 0x0005ec0000000800 */
[C---:B------:R-:W-:Y:S01]  /*4410*/  HMMA.16816.F32.BF16 R112, R4.reuse, R32, R88 ;  /* 0x000000200470723c */ /* 0x040fe20000041858 */
[----:B------:R-:W-:Y:S07]  /*4420*/  LDSM.16.MT88.4 R32, [R187+0x5000] ;  /* 0x00500000bb20783b */ /* 0x000fee0000004200 */
[----:B------:R-:W-:Y:S01]  /*4430*/  HMMA.16816.F32.BF16 R92, R4, R24, R68 ;  /* 0x00000018045c723c */ /* 0x000fe20000041844 */
[----:B--2---:R-:W-:Y:S01]  /*4440*/  FFMA.FTZ R3, R210, c[0x0][0x2d0], -R2 ;  /* 0x0000b400d2037a23 */ /* 0x004fe20000010802 */
[----:B------:R-:W-:-:S03]  /*4450*/  MOV R210, R214 ;  /* 0x000000d600d27202 */ /* 0x000fc60000000f00 */
[----:B------:R2:W1:Y:S03]  /*4460*/  MUFU.EX2 R214, R3 ;  /* 0x0000000300d67308 */ /* 0x0004660000000800 */
[C---:B------:R-:W-:Y:S01]  /*4470*/  HMMA.16816.F32.BF16 R88, R4.reuse, R26, R72 ;  /* 0x0000001a0458723c */ /* 0x040fe20000041848 */
[----:B------:R-:W-:Y:S07]  /*4480*/  LDSM.16.MT88.4 R24, [R188+0x3000] ;  /* 0x00300000bc18783b */ /* 0x000fee0000004200 */
[----:B----4-:R-:W-:Y:S01]  /*4490*/  HMMA.16816.F32.BF16 R40, R4, R16, R48 ;  /* 0x000000100428723c */ /* 0x010fe20000041830 */
[----:B--2---:R-:W-:Y:S01]  /*44a0*/  FFMA.FTZ R3, R211, c[0x0][0x2d0], -R2 ;  /* 0x0000b400d3037a23 */ /* 0x004fe20000010802 */
[----:B------:R-:W-:-:S06]  /*44b0*/  MOV R211, R11 ;  /* 0x0000000b00d37202 */ /* 0x000fcc0000000f00 */
[C---:B------:R-:W-:Y:S01]  /*44c0*/  HMMA.16816.F32.BF16 R52, R4.reuse, R28, R128 ;  /* 0x0000001c0434723c */ /* 0x040fe20000041880 */
[----:B------:R-:W-:Y:S01]  /*44d0*/  FFMA.FTZ R2, R212, c[0x0][0x2d0], -R2 ;  /* 0x0000b400d4027a23 */ /* 0x000fe20000010802 */
[----:B------:R-:W-:Y:S01]  /*44e0*/  MOV R212, R10 ;  /* 0x0000000a00d47202 */ /* 0x000fe20000000f00 */
[----:B------:R2:W-:Y:S05]  /*44f0*/  MUFU.EX2 R102, R3 ;  /* 0x0000000300667308 */ /* 0x0005ea0000000800 */
[C---:B------:R-:W-:Y:S01]  /*4500*/  HMMA.16816.F32.BF16 R44, R4.reuse, R30, R132 ;  /* 0x0000001e042c723c */ /* 0x040fe20000041884 */
[----:B------:R-:W4:Y:S02]  /*4510*/  LDSM.16.MT88.4 R28, [R188+0x1000] ;  /* 0x00100000bc1c783b */ /* 0x000f240000004200 */
[----:B------:R3:W3:Y:S02]  /*4520*/  MUFU.EX2 R101, R2 ;  /* 0x0000000200657308 */ /* 0x0006e40000000800 */
[----:B------:R-:W-:Y:S03]  /*4530*/  LDSM.16.MT88.4 R132, [R189+0x1800] ;  /* 0x00180000bd84783b */ /* 0x000fe60000004200 */
[----:B------:R-:W-:Y:S01]  /*4540*/  HMMA.16816.F32.BF16 R48, R4, R18, R140 ;  /* 0x000000120430723c */ /* 0x000fe2000004188c */
[----:B------:R-:W4:Y:S01]  /*4550*/  LDSM.16.MT88.4 R16, [R189+0x1000] ;  /* 0x00100000bd10783b */ /* 0x000f220000004200 */
[----:B--2---:R-:W-:-:S06]  /*4560*/  MOV R3, R9 ;  /* 0x0000000900037202 */ /* 0x004fcc0000000f00 */
[----:B-1----:R-:W-:Y:S01]  /*4570*/  HMMA.16816.F32.BF16 R72, R4, R12, R152 ;  /* 0x0000000c0448723c */ /* 0x002fe20000041898 */
[----:B---3--:R-:W-:Y:S01]  /*4580*/  FFMA.FTZ R2, R191, c[0x0][0x2d0], -R0 ;  /* 0x0000b400bf027a23 */ /* 0x008fe20000010800 */
[----:B------:R-:W-:-:S03]  /*4590*/  MOV R191, R215 ;  /* 0x000000d700bf7202 */ /* 0x000fc60000000f00 */
[----:B------:R1:W-:Y:S03]  /*45a0*/  MUFU.EX2 R11, R2 ;  /* 0x00000002000b7308 */ /* 0x0003e60000000800 */
[----:B------:R-:W-:Y:S01]  /*45b0*/  HMMA.16816.F32.BF16 R68, R4, R14, R160 ;  /* 0x0000000e0444723c */ /* 0x000fe200000418a0 */
[----:B------:R-:W-:Y:S06]  /*45c0*/  LDSM.16.MT88.4 R12, [R187+0x3000] ;  /* 0x00300000bb0c783b */ /* 0x000fec0000004200 */
[----:B------:R-:W-:-:S02]  /*45d0*/  F2FP.BF16.PACK_AB R4, R239, R241 ;  /* 0x000000f1ef04723e */ /* 0x000fc400000010ff */
[----:B------:R-:W-:Y:S02]  /*45e0*/  F2FP.BF16.PACK_AB R6, R238, R240 ;  /* 0x000000f0ee06723e */ /* 0x000fe400000010ff */
[----:B------:R-:W-:Y:S02]  /*45f0*/  F2FP.BF16.PACK_AB R5, R236, R237 ;  /* 0x000000edec05723e */ /* 0x000fe400000010ff */
[----:B------:R-:W-:Y:S01]  /*4600*/  F2FP.BF16.PACK_AB R7, R234, R235 ;  /* 0x000000ebea07723e */ /* 0x000fe200000010ff */
[----:B-1----:R-:W-:-:S04]  /*4610*/  FFMA.FTZ R2, R201, c[0x0][0x2d0], -R0 ;  /* 0x0000b400c9027a23 */ /* 0x002fc80000010800 */
[----:B------:R1:W2:Y:S02]  /*4620*/  MUFU.EX2 R10, R2 ;  /* 0x00000002000a7308 */ /* 0x0002a40000000800 */
[C---:B-----5:R-:W-:Y:S08]  /*4630*/  HMMA.16816.F32.BF16 R192, R4.reuse, R20, R172 ;  /* 0x0000001404c0723c */ /* 0x060ff000000418ac */
[----:B------:R-:W-:Y:S01]  /*4640*/  HMMA.16816.F32.BF16 R176, R4, R22, R168 ;  /* 0x0000001604b0723c */ /* 0x000fe200000418a8 */
[----:B------:R-:W3:Y:S01]  /*4650*/  LDSM.16.MT88.4 R20, [R190+0x3000] ;  /* 0x00300000be14783b */ /* 0x000ee20000004200 */
[----:B-1----:R-:W-:-:S06]  /*4660*/  FFMA.FTZ R2, R196, c[0x0][0x2d0], -R0 ;  /* 0x0000b400c4027a23 */ /* 0x002fcc0000010800 */
[C---:B----4-:R-:W-:Y:S01]  /*4670*/  HMMA.16816.F32.BF16 R180, R4.reuse, R28, R164 ;  /* 0x0000001c04b4723c */ /* 0x050fe200000418a4 */
[----:B------:R-:W-:Y:S01]  /*4680*/  FFMA.FTZ R0, R204, c[0x0][0x2d0], -R0 ;  /* 0x0000b400cc007a23 */ /* 0x000fe20000010800 */
[----:B------:R-:W-:Y:S01]  /*4690*/  IADD3 R204, R213, -0x2, RZ ;  /* 0xfffffffed5cc7810 */ /* 0x000fe20007ffe0ff */
[----:B------:R-:W-:Y:S05]  /*46a0*/  MUFU.EX2 R9, R2 ;  /* 0x0000000200097308 */ /* 0x000fea0000000800 */
[C---:B------:R-:W-:Y:S01]  /*46b0*/  HMMA.16816.F32.BF16 R172, R4.reuse, R30, R156 ;  /* 0x0000001e04ac723c */ /* 0x040fe2000004189c */
[----:B------:R-:W1:Y:S02]  /*46c0*/  LDSM.16.MT88.4 R28, [R189+0x3000] ;  /* 0x00300000bd1c783b */ /* 0x000e640000004200 */
[----:B------:R4:W5:Y:S05]  /*46d0*/  MUFU.EX2 R215, R0 ;  /* 0x0000000000d77308 */ /* 0x00096a0000000800 */
[C---:B------:R-:W-:Y:S08]  /*46e0*/  HMMA.16816.F32.BF16 R120, R4.reuse, R36, R148 ;  /* 0x000000240478723c */ /* 0x040ff00000041894 */
[----:B------:R-:W-:Y:S01]  /*46f0*/  HMMA.16816.F32.BF16 R128, R4, R16, R112 ;  /* 0x000000100480723c */ /* 0x000fe20000041870 */
[----:B----4-:R-:W-:-:S02]  /*4700*/  FADD.FTZ R0, R3, R191 ;  /* 0x000000bf03007221 */ /* 0x010fc40000010000 */
[----:B------:R-:W-:Y:S02]  /*4710*/  FADD.FTZ R3, R252, R251 ;  /* 0x000000fbfc037221 */ /* 0x000fe40000010000 */
[----:B------:R-:W-:-:S03]  /*4720*/  FADD.FTZ R0, R212, R0 ;  /* 0x00000000d4007221 */ /* 0x000fc60000010000 */
[C---:B------:R-:W-:Y:S01]  /*4730*/  HMMA.16816.F32.BF16 R164, R4.reuse, R18, R108 ;  /* 0x0000001204a4723c */ /* 0x040fe2000004186c */
[----:B------:R-:W4:Y:S01]  /*4740*/  LDSM.16.MT88.4 R16, [R190+0x5000] ;  /* 0x00500000be10783b */ /* 0x000f220000004200 */
[----:B------:R-:W-:Y:S02]  /*4750*/  FADD.FTZ R3, R250, R3 ;  /* 0x00000003fa037221 */ /* 0x000fe40000010000 */
[----:B------:R-:W-:Y:S01]  /*4760*/  FADD.FTZ R0, R211, R0 ;  /* 0x00000000d3007221 */ /* 0x000fe20000010000 */
[----:B------:R-:W-:Y:S01]  /*4770*/  LDSM.16.MT88.4 R108, [R187+0x1800] ;  /* 0x00180000bb6c783b */ /* 0x000fe20000004200 */
[----:B------:R-:W-:Y:S01]  /*4780*/  FADD.FTZ R3, R210, R3 ;  /* 0x00000003d2037221 */ /* 0x000fe20000010000 */
[----:B------:R-:W-:Y:S01]  /*4790*/  MOV R210, c[0x0][0x2ac] ;  /* 0x0000ab0000d27a02 */ /* 0x000fe20000000f00 */
[----:B------:R-:W-:Y:S01]  /*47a0*/  HMMA.16816.F32.BF16 R168, R4, R38, R116 ;  /* 0x0000002604a8723c */ /* 0x000fe20000041874 */
[----:B------:R-:W-:Y:S01]  /*47b0*/  FADD.FTZ R0, R248, R0 ;  /* 0x00000000f8007221 */ /* 0x000fe20000010000 */
[----:B------:R-:W-:Y:S01]  /*47c0*/  LDSM.16.MT88.4 R116, [R188+0x1800] ;  /* 0x00180000bc74783b */ /* 0x000fe20000004200 */
[----:B------:R-:W-:-:S02]  /*47d0*/  FADD.FTZ R3, R243, R3 ;  /* 0x00000003f3037221 */ /* 0x000fc40000010000 */
[----:B------:R-:W-:Y:S02]  /*47e0*/  FADD.FTZ R2, R246, R0 ;  /* 0x00000000f6027221 */ /* 0x000fe40000010000 */
[----:B------:R-:W-:Y:S01]  /*47f0*/  FADD.FTZ R0, R244, R3 ;  /* 0x00000003f4007221 */ /* 0x000fe20000010000 */
[C---:B---3--:R-:W-:Y:S01]  /*4800*/  HMMA.16816.F32.BF16 R148, R4.reuse, R20, R84 ;  /* 0x000000140494723c */ /* 0x048fe20000041854 */
[----:B------:R-:W-:Y:S02]  /*4810*/  FADD.FTZ R3, R247, R2 ;  /* 0x00000002f7037221 */ /* 0x000fe40000010000 */
[----:B------:R-:W-:Y:S01]  /*4820*/  FADD.FTZ R2, R242, R0 ;  /* 0x00000000f2027221 */ /* 0x000fe20000010000 */
[----:B------:R-:W-:Y:S01]  /*4830*/  MOV R0, R228 ;  /* 0x000000e400007202 */ /* 0x000fe20000000f00 */
[----:B------:R-:W-:Y:S02]  /*4840*/  FADD.FTZ R3, R249, R3 ;  /* 0x00000003f9037221 */ /* 0x000fe40000010000 */
[----:B------:R-:W-:Y:S01]  /*4850*/  FADD.FTZ R2, R245, R2 ;  /* 0x00000002f5027221 */ /* 0x000fe20000010000 */
[----:B------:R-:W-:Y:S01]  /*4860*/  HMMA.16816.F32.BF16 R144, R4, R22, R80 ;  /* 0x000000160490723c */ /* 0x000fe20000041850 */
[----:B------:R-:W3:Y:S01]  /*4870*/  LDSM.16.MT88.4 R20, [R189+0x5000] ;  /* 0x00500000bd14783b */ /* 0x000ee20000004200 */
[----:B------:R-:W-:-:S02]  /*4880*/  IMAD R210, R210, c[0x0][0x1d0], RZ ;  /* 0x00007400d2d27a24 */ /* 0x000fc400078e02ff */
[----:B------:R-:W-:Y:S01]  /*4890*/  FADD.FTZ R3, R241, R3 ;  /* 0x00000003f1037221 */ /* 0x000fe20000010000 */
[----:B------:R-:W-:Y:S01]  /*48a0*/  LDSM.16.MT88.4 R80, [R188+0x5800] ;  /* 0x00580000bc50783b */ /* 0x000fe20000004200 */
[----:B------:R-:W-:Y:S02]  /*48b0*/  FADD.FTZ R2, R237, R2 ;  /* 0x00000002ed027221 */ /* 0x000fe40000010000 */
[----:B------:R-:W-:Y:S01]  /*48c0*/  HMMA.16816.F32.BF16 R36, R4, R12, R104 ;  /* 0x0000000c0424723c */ /* 0x000fe20000041868 */
[----:B------:R-:W-:Y:S02]  /*48d0*/  FADD.FTZ R3, R239, R3 ;  /* 0x00000003ef037221 */ /* 0x000fe40000010000 */
[----:B------:R-:W-:-:S05]  /*48e0*/  FADD.FTZ R2, R236, R2 ;  /* 0x00000002ec027221 */ /* 0x000fca0000010000 */
[C---:B------:R-:W-:Y:S01]  /*48f0*/  HMMA.16816.F32.BF16 R156, R4.reuse, R14, R96 ;  /* 0x0000000e049c723c */ /* 0x040fe20000041860 */
[----:B------:R-:W3:Y:S06]  /*4900*/  LDSM.16.MT88.4 R12, [R188+0x5000] ;  /* 0x00500000bc0c783b */ /* 0x000eec0000004200 */
[----:B------:R-:W-:Y:S01]  /*4910*/  F2FP.BF16.PACK_AB R96, R214, R209 ;  /* 0x000000d1d660723e */ /* 0x000fe200000010ff */
[----:B------:R-:W-:Y:S01]  /*4920*/  HMMA.16816.F32.BF16 R160, R4, R24, R92 ;  /* 0x0000001804a0723c */ /* 0x000fe2000004185c */
[----:B------:R-:W-:Y:S02]  /*4930*/  F2FP.BF16.PACK_AB R98, R101, R102 ;  /* 0x000000666562723e */ /* 0x000fe400000010ff */
[----:B--2---:R-:W-:-:S02]  /*4940*/  F2FP.BF16.PACK_AB R97, R10, R11 ;  /* 0x0000000b0a61723e */ /* 0x004fc400000010ff */
[----:B-----5:R-:W-:-:S03]  /*4950*/  F2FP.BF16.PACK_AB R99, R215, R9 ;  /* 0x00000009d763723e */ /* 0x020fc600000010ff */
[C---:B-1----:R-:W-:Y:S08]  /*4960*/  HMMA.16816.F32.BF16 R140, R4.reuse, R28, R76 ;  /* 0x0000001c048c723c */ /* 0x042ff0000004184c */
[C---:B------:R-:W-:Y:S01]  /*4970*/  HMMA.16816.F32.BF16 R136, R4.reuse, R30, R64 ;  /* 0x0000001e0488723c */ /* 0x040fe20000041840 */
[----:B------:R-:W-:Y:S07]  /*4980*/  LDSM.16.MT88.4 R64, [R189+0x3800] ;  /* 0x00380000bd40783b */ /* 0x000fee0000004200 */
[C---:B----4-:R-:W-:Y:S01]  /*4990*/  HMMA.16816.F32.BF16 R84, R4.reuse, R16, R40 ;  /* 0x000000100454723c */ /* 0x050fe20000041828 */
[----:B------:R-:W1:Y:S07]  /*49a0*/  LDSM.16.MT88.4 R40, [R187+0x3800] ;  /* 0x00380000bb28783b */ /* 0x000e6e0000004200 */
[C---:B------:R-:W-:Y:S01]  /*49b0*/  HMMA.16816.F32.BF16 R152, R4.reuse, R26, R88 ;  /* 0x0000001a0498723c */ /* 0x040fe20000041858 */
[----:B------:R-:W-:Y:S07]  /*49c0*/  LDSM.16.MT88.4 R88, [R190+0x5800] ;  /* 0x00580000be58783b */ /* 0x000fee0000004200 */
[C---:B------:R-:W-:Y:S01]  /*49d0*/  HMMA.16816.F32.BF16 R28, R4.reuse, R32, R56 ;  /* 0x00000020041c723c */ /* 0x040fe20000041838 */
[----:B------:R-:W-:Y:S07]  /*49e0*/  LDSM.16.MT88.4 R56, [R190+0x3800] ;  /* 0x00380000be38783b */ /* 0x000fee0000004200 */
[C---:B------:R-:W-:Y:S01]  /*49f0*/  HMMA.16816.F32.BF16 R16, R4.reuse, R18, R48 ;  /* 0x000000120410723c */ /* 0x040fe20000041830 */
[----:B------:R-:W2:Y:S07]  /*4a00*/  LDSM.16.MT88.4 R48, [R188+0x3800] ;  /* 0x00380000bc30783b */ /* 0x000eae0000004200 */
[C---:B---3--:R-:W-:Y:S01]  /*4a10*/  HMMA.16816.F32.BF16 R92, R4.reuse, R20, R72 ;  /* 0x00000014045c723c */ /* 0x048fe20000041848 */
[----:B------:R-:W3:Y:S07]  /*4a20*/  LDSM.16.MT88.4 R72, [R187+0x5800] ;  /* 0x00580000bb48783b */ /* 0x000eee0000004200 */
[C---:B------:R-:W-:Y:S08]  /*4a30*/  HMMA.16816.F32.BF16 R32, R4.reuse, R34, R60 ;  /* 0x000000220420723c */ /* 0x040ff0000004183c */
[C---:B------:R-:W-:Y:S08]  /*4a40*/  HMMA.16816.F32.BF16 R76, R4.reuse, R12, R52 ;  /* 0x0000000c044c723c */ /* 0x040ff00000041834 */
[C---:B------:R-:W-:Y:S01]  /*4a50*/  HMMA.16816.F32.BF16 R24, R4.reuse, R14, R44 ;  /* 0x0000000e0418723c */ /* 0x040fe2000004182c */
[----:B------:R-:W4:Y:S07]  /*4a60*/  LDSM.16.MT88.4 R12, [R189+0x5800] ;  /* 0x00580000bd0c783b */ /* 0x000f2e0000004200 */
[----:B------:R-:W-:Y:S07]  /*4a70*/  HMMA.16816.F32.BF16 R20, R4, R22, R68 ;  /* 0x000000160414723c */ /* 0x000fee0000041844 */
[----:B------:R-:W-:Y:S01]  /*4a80*/  @P4 IMAD.HI.U32 R4, R228, c[0x0][0x2c8], RZ ;  /* 0x0000b200e4044a27 */ /* 0x000fe200078e00ff */
[----:B------:R-:W-:Y:S04]  /*4a90*/  HMMA.16816.F32.BF16 R104, R96, R108, R192 ;  /* 0x0000006c6068723c */ /* 0x000fe800000418c0 */
[----:B------:R-:W-:Y:S01]  /*4aa0*/  @P4 SHF.R.U32.HI R0, RZ, c[0x0][0x2cc], R4 ;  /* 0x0000b300ff004a19 */ /* 0x000fe20000011604 */
[----:B------:R-:W-:-:S02]  /*4ab0*/  FADD.FTZ R4, R240, R3 ;  /* 0x00000003f0047221 */ /* 0x000fc40000010000 */
[----:B------:R-:W-:Y:S01]  /*4ac0*/  FADD.FTZ R3, R235, R2 ;  /* 0x00000002eb037221 */ /* 0x000fe20000010000 */
[----:B------:R-:W-:Y:S01]  /*4ad0*/  IADD3 R0, R0, -c[0x0][0x168], R210 ;  /* 0x80005a0000007a10 */ /* 0x000fe20007ffe0d2 */
[----:B------:R-:W-:Y:S01]  /*4ae0*/  FADD.FTZ R2, R238, R4 ;  /* 0x00000004ee027221 */ /* 0x000fe20000010000 */
[----:B------:R-:W-:Y:S02]  /*4af0*/  HMMA.16816.F32.BF16 R112, R96, R116, R180 ;  /* 0x000000746070723c */ /* 0x000fe400000418b4 */
[----:B------:R-:W-:Y:S01]  /*4b00*/  SHF.R.S32.HI R5, RZ, 0x1f, R0 ;  /* 0x0000001fff057819 */ /* 0x000fe20000011400 */
[----:B------:R-:W-:-:S03]  /*4b10*/  FADD.FTZ R2, R209, R2 ;  /* 0x00000002d1027221 */ /* 0x000fc60000010000 */
[----:B------:R-:W-:Y:S01]  /*4b20*/  LEA.HI R5, R5, R0, RZ, 0x6 ;  /* 0x0000000005057211 */ /* 0x000fe200078f30ff */
[----:B------:R-:W-:Y:S01]  /*4b30*/  FADD.FTZ R0, R234, R3 ;  /* 0x00000003ea007221 */ /* 0x000fe20000010000 */
[C---:B------:R-:W-:Y:S01]  /*4b40*/  HMMA.16816.F32.BF16 R120, R96.reuse, R124, R120 ;  /* 0x0000007c6078723c */ /* 0x040fe20000041878 */
[----:B------:R-:W-:Y:S01]  /*4b50*/  FADD.FTZ R214, R214, R2 ;  /* 0x00000002d6d67221 */ /* 0x000fe20000010000 */
[----:B------:R-:W-:Y:S01]  /*4b60*/  SHF.R.S32.HI R3, RZ, 0x6, R5 ;  /* 0x00000006ff037819 */ /* 0x000fe20000011405 */
[----:B------:R-:W-:Y:S02]  /*4b70*/  FADD.FTZ R0, R11, R0 ;  /* 0x000000000b007221 */ /* 0x000fe40000010000 */
[----:B------:R-:W-:Y:S01]  /*4b80*/  FADD.FTZ R214, R102, R214 ;  /* 0x000000d666d67221 */ /* 0x000fe20000010000 */
[----:B------:R-:W-:Y:S01]  /*4b90*/  IMNMX R211, RZ, R3, !PT ;  /* 0x00000003ffd37217 */ /* 0x000fe20007800200 */
[----:B------:R-:W-:Y:S01]  /*4ba0*/  FADD.FTZ R0, R10, R0 ;  /* 0x000000000a007221 */ /* 0x000fe20000010000 */
[----:B------:R-:W-:Y:S01]  /*4bb0*/  HMMA.16816.F32.BF16 R128, R96, R132, R128 ;  /* 0x000000846080723c */ /* 0x000fe20000041880 */
[----:B------:R-:W-:Y:S01]  /*4bc0*/  FADD.FTZ R214, R101, R214 ;  /* 0x000000d665d67221 */ /* 0x000fe20000010000 */
[----:B------:R-:W-:Y:S01]  /*4bd0*/  ISETP.GE.AND P0, PT, R204, R211, PT ;  /* 0x000000d3cc00720c */ /* 0x000fe20003f06270 */
[----:B------:R-:W-:-:S04]  /*4be0*/  FADD.FTZ R0, R9, R0 ;  /* 0x0000000009007221 */ /* 0x000fc80000010000 */
[----:B------:R-:W-:Y:S01]  /*4bf0*/  FADD.FTZ R215, R215, R0 ;  /* 0x00000000d7d77221 */ /* 0x000fe20000010000 */
[C---:B-1----:R-:W-:Y:S08]  /*4c00*/  HMMA.16816.F32.BF16 R36, R96.reuse, R40, R36 ;  /* 0x000000286024723c */ /* 0x042ff00000041824 */
[C---:B--2---:R-:W-:Y:S08]  /*4c10*/  HMMA.16816.F32.BF16 R44, R96.reuse, R48, R160 ;  /* 0x00000030602c723c */ /* 0x044ff000000418a0 */
[C---:B------:R-:W-:Y:S08]  /*4c20*/  HMMA.16816.F32.BF16 R52, R96.reuse, R56, R148 ;  /* 0x000000386034723c */ /* 0x040ff00000041894 */
[C---:B------:R-:W-:Y:S08]  /*4c30*/  HMMA.16816.F32.BF16 R60, R96.reuse, R64, R140 ;  /* 0x00000040603c723c */ /* 0x040ff0000004188c */
[C---:B---3--:R-:W-:Y:S08]  /*4c40*/  HMMA.16816.F32.BF16 R68, R96.reuse, R72, R28 ;  /* 0x000000486044723c */ /* 0x048ff0000004181c */
        /* <DEDUP_REMOVED lines=13> */
[C---:B----4-:R-:W-:Y:S08]  /*4d20*/  HMMA.16816.F32.BF16 R92, R96.reuse, R12, R92 ;  /* 0x0000000c605c723c */ /* 0x050ff0000004185c */
[----:B------:R-:W-:Y:S01]  /*4d30*/  HMMA.16816.F32.BF16 R96, R96, R14, R20 ;  /* 0x0000000e6060723c */ /* 0x000fe20000041814 */
[----:B------:R-:W-:Y:S03]  /*4d40*/  @!UPT UIADD3 URZ, URZ, URZ, URZ ;  /* 0x0000003f3f3ff290 */ /* 0x000fe6000fffe03f */
[----:B------:R-:W-:Y:S11]  /*4d50*/  @!P0 BRA `(.L_x_601) ;  /* 0x000036b000008947 */ /* 0x000ff60003800000 */
[----:B------:R-:W-:Y:S02]  /*4d60*/  MOV R102, R8 ;  /* 0x0000000800667202 */ /* 0x000fe40000000f00 */
[----:B------:R-:W-:-:S07]  /*4d70*/  MOV R101, R100 ;  /* 0x0000006400657202 */ /* 0x000fce0000000f00 */
.L_x_612:
[----:B------:R-:W-:Y:S04]  /*4d80*/  DEPBAR.LE SB0, 0x0 ;  /* 0x000080000000791a */ /* 0x000fe80000000000 */
[----:B------:R-:W-:Y:S01]  /*4d90*/  WARPSYNC 0xffffffff ;  /* 0xffffffff00007948 */ /* 0x000fe20003800000 */
[----:B------:R-:W-:Y:S01]  /*4da0*/  BAR.SYNC.DEFER_BLOCKING 0x0 ;  /* 0x0000000000007b1d */ /* 0x000fe20000010000 */
[----:B------:R-:W-:Y:S05]  /*4db0*/  ISETP.GE.AND P0, PT, R204, RZ, PT ;  /* 0x000000ffcc00720c */ /* 0x000fea0003f06270 */
[----:B------:R1:W2:Y:S01]  /*4dc0*/  LDSM.16.M88.4 R32, [R197] ;  /* 0x00000000c520783b */ /* 0x0002a20000000200 */
[----:B------:R-:W-:Y:S03]  /*4dd0*/  BSSY B0, `(.L_x_602) ;  /* 0x000004d000007945 */ /* 0x000fe60003800000 */
[----:B------:R1:W3:Y:S04]  /*4de0*/  LDSM.16.M88.4 R8, [R184] ;  /* 0x00000000b808783b */ /* 0x0002e80000000200 */
[----:B------:R1:W4:Y:S04]  /*4df0*/  LDSM.16.M88.4 R16, [R184+0x800] ;  /* 0x00080000b810783b */ /* 0x0003280000000200 */
[----:B------:R1:W1:Y:S04]  /*4e00*/  LDSM.16.M88.4 R24, [R184+0x1000] ;  /* 0x00100000b818783b */ /* 0x0002680000000200 */
[----:B------:R1:W1:Y:S04]  /*4e10*/  LDSM.16.M88.4 R136, [R184+0x1800] ;  /* 0x00180000b888783b */ /* 0x0002680000000200 */
[----:B------:R1:W1:Y:S04]  /*4e20*/  LDSM.16.M88.4 R140, [R198] ;  /* 0x00000000c68c783b */ /* 0x0002680000000200 */
[----:B------:R1:W1:Y:S04]  /*4e30*/  LDSM.16.M88.4 R144, [R103] ;  /* 0x000000006790783b */ /* 0x0002680000000200 */
[----:B------:R1:W1:Y:S04]  /*4e40*/  LDSM.16.M88.4 R148, [R103+0x800] ;  /* 0x000800006794783b */ /* 0x0002680000000200 */
[----:B------:R1:W1:Y:S04]  /*4e50*/  LDSM.16.M88.4 R152, [R103+0x1000] ;  /* 0x001000006798783b */ /* 0x0002680000000200 */
[----:B------:R1:W1:Y:S01]  /*4e60*/  LDSM.16.M88.4 R156, [R103+0x1800] ;  /* 0x00180000679c783b */ /* 0x0002620000000200 */
[----:B------:R-:W-:-:S05]  /*4e70*/  @!P0 BRA `(.L_x_603) ;  /* 0x0000042000008947 */ /* 0x000fca0003800000 */
[C---:B------:R-:W-:Y:S01]  /*4e80*/  IMAD.WIDE.U32 R2, R205.reuse, c[0x0][0x208], RZ ;  /* 0x00008200cd027a25 */ /* 0x040fe200078e00ff */
[----:B------:R-:W-:Y:S02]  /*4e90*/  SHF.R.S32.HI R0, RZ, 0x1f, R205 ;  /* 0x0000001fff007819 */ /* 0x000fe400000114cd */
[----:B------:R-:W-:Y:S01]  /*4ea0*/  SHF.R.S32.HI R4, RZ, 0x1f, R202 ;  /* 0x0000001fff047819 */ /* 0x000fe200000114ca */
[----:B------:R-:W-:Y:S01]  /*4eb0*/  IMAD.SHL.U32 R30, R208, 0x2, RZ ;  /* 0x00000002d01e7824 */ /* 0x000fe200078e00ff */
[----:B------:R-:W-:Y:S01]  /*4ec0*/  SHF.R.S32.HI R5, RZ, 0x1f, R208 ;  /* 0x0000001fff057819 */ /* 0x000fe200000114d0 */
[----:B------:R-:W-:Y:S01]  /*4ed0*/  IMAD R0, R0, c[0x0][0x208], RZ ;  /* 0x0000820000007a24 */ /* 0x000fe200078e02ff */
[----:B------:R-:W-:Y:S01]  /*4ee0*/  SHF.R.S32.HI R7, RZ, 0x1f, R207 ;  /* 0x0000001fff077819 */ /* 0x000fe200000114cf */
[----:B------:R-:W-:Y:S01]  /*4ef0*/  IMAD R4, R4, c[0x0][0x218], RZ ;  /* 0x0000860004047a24 */ /* 0x000fe200078e02ff */
[----:B------:R-:W-:Y:S01]  /*4f00*/  SHF.R.S32.HI R6, RZ, 0x1f, R206 ;  /* 0x0000001fff067819 */ /* 0x000fe200000114ce */
[----:B------:R-:W-:Y:S01]  /*4f10*/  IMAD R0, R205, c[0x0][0x20c], R0 ;  /* 0x00008300cd007a24 */ /* 0x000fe200078e0200 */
[----:B------:R-:W-:Y:S01]  /*4f20*/  SHF.L.U64.HI R23, R208, 0x1, R5 ;  /* 0x00000001d0177819 */ /* 0x000fe20000010205 */
[----:B------:R-:W-:Y:S01]  /*4f30*/  IMAD R4, R202, c[0x0][0x21c], R4 ;  /* 0x00008700ca047a24 */ /* 0x000fe200078e0204 */
[----:B------:R-:W-:Y:S01]  /*4f40*/  SHF.L.U64.HI R22, R207, 0x1, R7 ;  /* 0x00000001cf167819 */ /* 0x000fe20000010207 */
[----:B------:R-:W-:Y:S01]  /*4f50*/  IMAD.IADD R3, R3, 0x1, R0 ;  /* 0x0000000103037824 */ /* 0x000fe200078e0200 */
[----:B------:R-:W-:Y:S01]  /*4f60*/  SHF.L.U64.HI R21, R206, 0x1, R6 ;  /* 0x00000001ce157819 */ /* 0x000fe20000010206 */
[----:B------:R-:W-:Y:S02]  /*4f70*/  IMAD.SHL.U32 R29, R207, 0x2, RZ ;  /* 0x00000002cf1d7824 */ /* 0x000fe400078e00ff */
[----:B------:R-:W-:Y:S04]  /*4f80*/  IMAD.WIDE.U32 R2, R202, c[0x0][0x218], R2 ;  /* 0x00008600ca027a25 */ /* 0x000fe800078e0002 */
[----:B------:R-:W-:Y:S01]  /*4f90*/  IMAD.SHL.U32 R28, R206, 0x2, RZ ;  /* 0x00000002ce1c7824 */ /* 0x000fe200078e00ff */
[----:B------:R-:W-:Y:S04]  /*4fa0*/  IADD3 R0, P0, R224, R2, RZ ;  /* 0x00000002e0007210 */ /* 0x000fe80007f1e0ff */
[----:B------:R-:W-:Y:S02]  /*4fb0*/  IADD3.X R4, R227, R3, R4, P0, !PT ;  /* 0x00000003e3047210 */ /* 0x000fe400007fe404 */
[C---:B------:R-:W-:Y:S04]  /*4fc0*/  LEA R20, P0, R0.reuse, c[0x0][0x1f8], 0x1 ;  /* 0x00007e0000147a11 */ /* 0x040fe800078008ff */
[----:B------:R-:W-:Y:S01]  /*4fd0*/  LEA.HI.X R5, R0, c[0x0][0x1fc], R4, 0x1, P0 ;  /* 0x00007f0000057a11 */ /* 0x000fe200000f0c04 */
[----:B------:R-:W-:-:S06]  /*4fe0*/  BRA.DIV ~URZ, `(.L_x_604) ;  /* 0x000097727f007947 */ /* 0x000fcc000b800000 */
[----:B------:R4:W3:Y:S02]  /*4ff0*/  SHFL.IDX PT, R4, R5, RZ, 0x181f ;  /* 0x00181fff05047589 */ /* 0x0008e400000e0000 */
.L_x_663:
[----:B------:R-:W-:-:S05]  /*5000*/  BRA.DIV ~URZ, `(.L_x_605) ;  /* 0x000097c27f007947 */ /* 0x000fca000b800000 */
[----:B------:R-:W5:Y:S01]  /*5010*/  SHFL.IDX PT, R0, R20, RZ, 0x181f ;  /* 0x00181fff14007589 */ /* 0x000f6200000e0000 */
[----:B------:R-:W-:Y:S02]  /*5020*/  ISETP.GE.AND P5, PT, R206, c[0x0][0x1d4], PT ;  /* 0x00007500ce007a0c */ /* 0x000fe40003fa6270 */
[----:B------:R-:W-:Y:S02]  /*5030*/  ISETP.GE.AND P2, PT, R207, c[0x0][0x1d4], PT ;  /* 0x00007500cf007a0c */ /* 0x000fe40003f46270 */
[----:B------:R-:W-:Y:S02]  /*5040*/  SEL R15, RZ, 0x10, P5 ;  /* 0x00000010ff0f7807 */ /* 0x000fe40002800000 */
[----:B------:R-:W-:Y:S02]  /*5050*/  SEL R14, RZ, 0x10, P2 ;  /* 0x00000010ff0e7807 */ /* 0x000fe40001000000 */
[C---:B-----5:R-:W-:Y:S02]  /*5060*/  IADD3 R6, P0, R0.reuse, R28, RZ ;  /* 0x0000001c00067210 */ /* 0x060fe40007f1e0ff */
[----:B------:R-:W-:Y:S03]  /*5070*/  IADD3 R2, P6, R0, R29, RZ ;  /* 0x0000001d00027210 */ /* 0x000fe60007fde0ff */
[----:B---3--:R-:W-:Y:S01]  /*5080*/  IMAD.X R7, R4, 0x1, R21, P0 ;  /* 0x0000000104077824 */ /* 0x008fe200000e0615 */
        /* <DEDUP_REMOVED lines=8> */
[----:B------:R5:W4:Y:S04]  /*5110*/  SHFL.IDX PT, R4, R5, 0x1, 0x181f ;  /* 0x00381f0005047f89 */ /* 0x000b2800000e0000 */
[----:B------:R3:W2:Y:S04]  /*5120*/  SHFL.IDX PT, R0, R20, 0x1, 0x181f ;  /* 0x00381f0014007f89 */ /* 0x0006a800000e0000 */
[----:B------:R3:W-:Y:S01]  /*5130*/  LDGSTS.E.BYPASS.LTC128B.128 [R203+0x4100], [R12.64], !P0 ;  /* 0x041000000ccb7fae */ /* 0x0007e2000c101d46 */
[----:B----45:R-:W-:Y:S03]  /*5140*/  SEL R5, RZ, 0x10, P0 ;  /* 0x00000010ff057807 */ /* 0x030fe60000000000 */
.L_x_664:
[----:B---3--:R-:W-:Y:S02]  /*5150*/  IADD3 R2, -R14, 0x10, RZ ;  /* 0x000000100e027810 */ /* 0x008fe40007ffe1ff */
[----:B------:R-:W-:Y:S02]  /*5160*/  IADD3 R12, -R15, 0x10, RZ ;  /* 0x000000100f0c7810 */ /* 0x000fe40007ffe1ff */
[----:B------:R-:W-:Y:S02]  /*5170*/  LOP3.LUT R6, R2, 0xf, RZ, 0xc0, !PT ;  /* 0x0000000f02067812 */ /* 0x000fe400078ec0ff */
[----:B------:R-:W-:Y:S02]  /*5180*/  LOP3.LUT R12, R12, 0xf, RZ, 0xc0, !PT ;  /* 0x0000000f0c0c7812 */ /* 0x000fe400078ec0ff */
[----:B------:R-:W-:Y:S02]  /*5190*/  IADD3 R3, -R5, 0x10, RZ ;  /* 0x0000001005037810 */ /* 0x000fe40007ffe1ff */
[-C--:B--2---:R-:W-:Y:S02]  /*51a0*/  IADD3 R6, P6, P5, R6, R0.reuse, R29 ;  /* 0x0000000006067210 */ /* 0x084fe40007dde01d */
[----:B------:R-:W-:Y:S02]  /*51b0*/  IADD3 R12, P2, P0, R12, R0, R28 ;  /* 0x000000000c0c7210 */ /* 0x000fe4000785e01c */
[----:B------:R-:W-:Y:S02]  /*51c0*/  LOP3.LUT R2, R3, 0xf, RZ, 0xc0, !PT ;  /* 0x0000000f03027812 */ /* 0x000fe400078ec0ff */
[-C--:B------:R-:W-:Y:S02]  /*51d0*/  IADD3.X R7, RZ, R4.reuse, R22, P6, P5 ;  /* 0x00000004ff077210 */ /* 0x080fe400037ea416 */
[----:B------:R-:W-:Y:S02]  /*51e0*/  ISETP.NE.U32.AND P6, PT, R15, RZ, PT ;  /* 0x000000ff0f00720c */ /* 0x000fe40003fc5070 */
[----:B------:R-:W-:Y:S02]  /*51f0*/  IADD3.X R13, RZ, R4, R21, P2, P0 ;  /* 0x00000004ff0d7210 */ /* 0x000fe400017e0415 */
[----:B------:R-:W-:Y:S02]  /*5200*/  IADD3 R2, P2, P0, R2, R0, R30 ;  /* 0x0000000002027210 */ /* 0x000fe4000785e01e */
[----:B------:R-:W-:Y:S02]  /*5210*/  ISETP.NE.U32.AND P5, PT, R14, RZ, PT ;  /* 0x000000ff0e00720c */ /* 0x000fe40003fa5070 */
[----:B------:R-:W-:Y:S02]  /*5220*/  IADD3.X R3, RZ, R4, R23, P2, P0 ;  /* 0x00000004ff037210 */ /* 0x000fe400017e0417 */
[----:B------:R-:W-:Y:S03]  /*5230*/  ISETP.NE.U32.AND P0, PT, R5, RZ, PT ;  /* 0x000000ff0500720c */ /* 0x000fe60003f05070 */
[----:B------:R-:W-:Y:S01]  /*5240*/  @!PT LDS RZ, [RZ] ;  /* 0x00000000fffff984 */ /* 0x000fe20000000800 */
[----:B------:R-:W-:Y:S01]  /*5250*/  @!PT LDS RZ, [RZ] ;  /* 0x00000000fffff984 */ /* 0x000fe20000000800 */
[----:B------:R-:W-:Y:S01]  /*5260*/  @!PT LDS RZ, [RZ] ;  /* 0x00000000fffff984 */ /* 0x000fe20000000800 */
[----:B------:R2:W-:Y:S06]  /*5270*/  LDGSTS.E.BYPASS.LTC128B.128.ZFILL [R203+0x1100], [R12.64], P6 ;  /* 0x011000000ccb7fae */ /* 0x0005ec000b141d46 */
[----:B------:R2:W-:Y:S04]  /*5280*/  LDGSTS.E.BYPASS.LTC128B.128.ZFILL [R203+0x3100], [R6.64], P5 ;  /* 0x0310000006cb7fae */ /* 0x0005e8000a941d46 */
[----:B------:R2:W-:Y:S02]  /*5290*/  LDGSTS.E.BYPASS.LTC128B.128.ZFILL [R203+0x5100], [R2.64], P0 ;  /* 0x0510000002cb7fae */ /* 0x0005e40008141d46 */
.L_x_603:
[----:B------:R-:W-:Y:S05]  /*52a0*/  BSYNC B0 ;  /* 0x0000000000007941 */ /* 0x000fea0003800000 */
.L_x_602:
[----:B------:R-:W0:Y:S01]  /*52b0*/  LDGDEPBAR ;  /* 0x00000000000079af */ /* 0x000e220000000000 */
[----:B------:R-:W-:Y:S01]  /*52c0*/  WARPSYNC 0xffffffff ;  /* 0xffffffff00007948 */ /* 0x000fe20003800000 */
[C---:B--23--:R-:W-:Y:S01]  /*52d0*/  HMMA.16816.F32.BF16 R4, R32.reuse, R8, RZ ;  /* 0x000000082004723c */ /* 0x04cfe200000418ff */
[----:B------:R-:W-:Y:S02]  /*52e0*/  BSSY B0, `(.L_x_606) ;  /* 0x0000125000007945 */ /* 0x000fe40003800000 */
[----:B------:R-:W-:Y:S03]  /*52f0*/  ISETP.GE.AND P0, PT, R204, 0x1, PT ;  /* 0x00000001cc00780c */ /* 0x000fe60003f06270 */
[----:B------:R-:W-:Y:S02]  /*5300*/  LDSM.16.M88.4 R160, [R200] ;  /* 0x00000000c8a0783b */ /* 0x000fe40000000200 */
[C---:B------:R-:W-:Y:S06]  /*5310*/  HMMA.16816.F32.BF16 R8, R32.reuse, R10, RZ ;  /* 0x0000000a2008723c */ /* 0x040fec00000418ff */
[----:B------:R-:W2:Y:S02]  /*5320*/  LDSM.16.M88.4 R164, [R186] ;  /* 0x00000000baa4783b */ /* 0x000ea40000000200 */
[C---:B----4-:R-:W-:Y:S06]  /*5330*/  HMMA.16816.F32.BF16 R12, R32.reuse, R16, RZ ;  /* 0x00000010200c723c */ /* 0x050fec00000418ff */
[----:B------:R-:W-:Y:S02]  /*5340*/  LDSM.16.M88.4 R168, [R186+0x1000] ;  /* 0x00100000baa8783b */ /* 0x000fe40000000200 */
[C---:B------:R-:W-:Y:S06]  /*5350*/  HMMA.16816.F32.BF16 R16, R32.reuse, R18, RZ ;  /* 0x000000122010723c */ /* 0x040fec00000418ff */
[----:B------:R-:W-:Y:S02]  /*5360*/  LDSM.16.M88.4 R172, [R186+0x1800] ;  /* 0x00180000baac783b */ /* 0x000fe40000000200 */
[C---:B-1----:R-:W-:Y:S06]  /*5370*/  HMMA.16816.F32.BF16 R20, R32.reuse, R24, RZ ;  /* 0x000000182014723c */ /* 0x042fec00000418ff */
[----:B------:R-:W-:Y:S02]  /*5380*/  LDSM.16.M88.4 R176, [R199] ;  /* 0x00000000c7b0783b */ /* 0x000fe40000000200 */
[C---:B------:R-:W-:Y:S06]  /*5390*/  HMMA.16816.F32.BF16 R24, R32.reuse, R26, RZ ;  /* 0x0000001a2018723c */ /* 0x040fec00000418ff */
[----:B------:R-:W-:Y:S02]  /*53a0*/  LDSM.16.M88.4 R180, [R185+-0x4000] ;  /* 0xffc00000b9b4783b */ /* 0x000fe40000000200 */
[C---:B------:R-:W-:Y:S08]  /*53b0*/  HMMA.16816.F32.BF16 R28, R32.reuse, R136, RZ ;  /* 0x00000088201c723c */ /* 0x040ff000000418ff */
[----:B------:R-:W-:Y:S01]  /*53c0*/  HMMA.16816.F32.BF16 R32, R32, R138, RZ ;  /* 0x0000008a2020723c */ /* 0x000fe200000418ff */
[----:B------:R-:W1:Y:S07]  /*53d0*/  LDSM.16.M88.4 R136, [R186+0x800] ;  /* 0x00080000ba88783b */ /* 0x000e6e0000000200 */
[C---:B------:R-:W-:Y:S08]  /*53e0*/  HMMA.16816.F32.BF16 R4, R140.reuse, R144, R4 ;  /* 0x000000908c04723c */ /* 0x040ff00000041804 */
[C---:B------:R-:W-:Y:S01]  /*53f0*/  HMMA.16816.F32.BF16 R8, R140.reuse, R146, R8 ;  /* 0x000000928c08723c */ /* 0x040fe20000041808 */
[----:B------:R-:W-:Y:S07]  /*5400*/  LDSM.16.M88.4 R144, [R185+-0x3000] ;  /* 0xffd00000b990783b */ /* 0x000fee0000000200 */
[C---:B------:R-:W-:Y:S08]  /*5410*/  HMMA.16816.F32.BF16 R12, R140.reuse, R148, R12 ;  /* 0x000000948c0c723c */ /* 0x040ff0000004180c */
[C---:B------:R-:W-:Y:S01]  /*5420*/  HMMA.16816.F32.BF16 R16, R140.reuse, R150, R16 ;  /* 0x000000968c10723c */ /* 0x040fe20000041810 */
[----:B------:R-:W-:Y:S07]  /*5430*/  LDSM.16.M88.4 R148, [R185+-0x2800] ;  /* 0xffd80000b994783b */ /* 0x000fee0000000200 */
[C---:B------:R-:W-:Y:S08]  /*5440*/  HMMA.16816.F32.BF16 R20, R140.reuse, R152, R20 ;  /* 0x000000988c14723c */ /* 0x040ff00000041814 */
[C---:B------:R-:W-:Y:S01]  /*5450*/  HMMA.16816.F32.BF16 R24, R140.reuse, R154, R24 ;  /* 0x0000009a8c18723c */ /* 0x040fe20000041818 */
[----:B------:R-:W-:Y:S07]  /*5460*/  LDSM.16.M88.4 R152, [R197+0x4000] ;  /* 0x00400000c598783b */ /* 0x000fee0000000200 */
[C---:B------:R-:W-:Y:S08]  /*5470*/  HMMA.16816.F32.BF16 R28, R140.reuse, R156, R28 ;  /* 0x0000009c8c1c723c */ /* 0x040ff0000004181c */
[----:B------:R-:W-:Y:S01]  /*5480*/  HMMA.16816.F32.BF16 R32, R140, R158, R32 ;  /* 0x0000009e8c20723c */ /* 0x000fe20000041820 */
[----:B------:R-:W3:Y:S07]  /*5490*/  LDSM.16.M88.4 R140, [R185+-0x3800] ;  /* 0xffc80000b98c783b */ /* 0x000eee0000000200 */
        /* <DEDUP_REMOVED lines=40> */
[----:B------:R-:W5:Y:S07]  /*5720*/  LDSM.16.M88.4 R164, [R185+-0x2000] ;  /* 0xffe00000b9a4783b */ /* 0x000f6e0000000200 */
[C---:B------:R-:W-:Y:S01]  /*5730*/  HMMA.16816.F32.BF16 R8, R168.reuse, R174, R8 ;  /* 0x000000aea808723c */ /* 0x040fe20000041808 */
[----:B------:R-:W-:Y:S07]  /*5740*/  LDSM.16.M88.4 R172, [R184+0x4000] ;  /* 0x00400000b8ac783b */ /* 0x000fee0000000200 */
[C---:B---3--:R-:W-:Y:S08]  /*5750*/  HMMA.16816.F32.BF16 R12, R168.reuse, R140, R12 ;  /* 0x0000008ca80c723c */ /* 0x048ff0000004180c */
[C---:B------:R-:W-:Y:S01]  /*5760*/  HMMA.16816.F32.BF16 R16, R168.reuse, R142, R16 ;  /* 0x0000008ea810723c */ /* 0x040fe20000041810 */
[----:B------:R-:W3:Y:S07]  /*5770*/  LDSM.16.M88.4 R140, [R185+-0x1800] ;  /* 0xffe80000b98c783b */ /* 0x000eee0000000200 */
[C---:B------:R-:W-:Y:S08]  /*5780*/  HMMA.16816.F32.BF16 R20, R168.reuse, R144, R20 ;  /* 0x00000090a814723c */ /* 0x040ff00000041814 */
[C---:B------:R-:W-:Y:S01]  /*5790*/  HMMA.16816.F32.BF16 R24, R168.reuse, R146, R24 ;  /* 0x00000092a818723c */ /* 0x040fe20000041818 */
[----:B------:R-:W3:Y:S07]  /*57a0*/  LDSM.16.M88.4 R144, [R185+-0x1000] ;  /* 0xfff00000b990783b */ /* 0x000eee0000000200 */
        /* <DEDUP_REMOVED lines=118> */
[----:B------:R1:W1:Y:S01]  /*5f10*/  MUFU.TANH R146, R15 ;  /* 0x0000000f00927308 */ /* 0x0002620000002400 */
        /* <DEDUP_REMOVED lines=18> */
[----:B--234-:R-:W-:Y:S01]  /*6040*/  IMAD R2, R204, 0x40, R220 ;  /* 0x00000040cc027824 */ /* 0x01cfe200078e02dc */
[----:B------:R-:W-:Y:S01]  /*6050*/  SHF.R.S32.HI R191, RZ, 0x1f, R208 ;  /* 0x0000001fffbf7819 */ /* 0x000fe200000114d0 */
[----:B------:R-:W-:Y:S01]  /*6060*/  IMAD.MOV.U32 R202, RZ, RZ, RZ ;  /* 0x000000ffffca7224 */ /* 0x000fe200078e00ff */
[----:B------:R-:W-:Y:S01]  /*6070*/  SHF.R.S32.HI R192, RZ, 0x1f, R207 ;  /* 0x0000001fffc07819 */ /* 0x000fe200000114cf */
[----:B------:R-:W-:Y:S01]  /*6080*/  IMAD.SHL.U32 R28, R208, 0x2, RZ ;  /* 0x00000002d01c7824 */ /* 0x000fe200078e00ff */
[----:B------:R-:W-:Y:S01]  /*6090*/  IADD3 R2, R2, -0x40, R216 ;  /* 0xffffffc002027810 */ /* 0x000fe20007ffe0d8 */
[C---:B------:R-:W-:Y:S01]  /*60a0*/  IMAD.SHL.U32 R25, R207.reuse, 0x2, RZ ;  /* 0x00000002cf197824 */ /* 0x040fe200078e00ff */
[----:B-1----:R-:W-:Y:S01]  /*60b0*/  SHF.L.U64.HI R15, R208, 0x1, R191 ;  /* 0x00000001d00f7819 */ /* 0x002fe200000102bf */
[----:B------:R-:W-:Y:S01]  /*60c0*/  IMAD.SHL.U32 R24, R206, 0x2, RZ ;  /* 0x00000002ce187824 */ /* 0x000fe200078e00ff */
[----:B------:R-:W-:Y:S01]  /*60d0*/  SHF.R.S32.HI R191, RZ, 0x1f, R206 ;  /* 0x0000001fffbf7819 */ /* 0x000fe200000114ce */
[----:B------:R-:W-:Y:S01]  /*60e0*/  @P3 IMAD.HI.U32 R3, R2, c[0x0][0x2bc], RZ ;  /* 0x0000af0002033a27 */ /* 0x000fe200078e00ff */
[----:B------:R-:W-:Y:S02]  /*60f0*/  SHF.L.U64.HI R14, R207, 0x1, R192 ;  /* 0x00000001cf0e7819 */ /* 0x000fe400000102c0 */
[----:B------:R-:W-:Y:S01]  /*6100*/  SHF.L.U64.HI R13, R206, 0x1, R191 ;  /* 0x00000001ce0d7819 */ /* 0x000fe200000102bf */
[----:B------:R-:W-:Y:S01]  /*6110*/  IMAD.MOV.U32 R0, RZ, RZ, R2 ;  /* 0x000000ffff007224 */ /* 0x000fe200078e0002 */
        /* <DEDUP_REMOVED lines=22> */
[----:B------:R1:W2:Y:S02]  /*6280*/  SHFL.IDX PT, R4, R5, RZ, 0x181f ;  /* 0x00181fff05047589 */ /* 0x0002a400000e0000 */
.L_x_665:
[----:B------:R-:W-:-:S05]  /*6290*/  BRA.DIV ~URZ, `(.L_x_609) ;  /* 0x000087e27f007947 */ /* 0x000fca000b800000 */
[----:B------:R-:W3:Y:S01]  /*62a0*/  SHFL.IDX PT, R0, R12, RZ, 0x181f ;  /* 0x00181fff0c007589 */ /* 0x000ee200000e0000 */
[----:B------:R-:W-:Y:S02]  /*62b0*/  ISETP.GE.AND P5, PT, R206, c[0x0][0x1d4], PT ;  /* 0x00007500ce007a0c */ /* 0x000fe40003fa6270 */
[----:B------:R-:W-:Y:S02]  /*62c0*/  ISETP.GE.AND P2, PT, R207, c[0x0][0x1d4], PT ;  /* 0x00007500cf007a0c */ /* 0x000fe40003f46270 */
[----:B------:R-:W-:Y:S02]  /*62d0*/  SEL R11, RZ, 0x10, P5 ;  /* 0x00000010ff0b7807 */ /* 0x000fe40002800000 */
[----:B------:R-:W-:Y:S02]  /*62e0*/  SEL R10, RZ, 0x10, P2 ;  /* 0x00000010ff0a7807 */ /* 0x000fe40001000000 */
[C---:B---3--:R-:W-:Y:S02]  /*62f0*/  IADD3 R6, P0, R0.reuse, R24, RZ ;  /* 0x0000001800067210 */ /* 0x048fe40007f1e0ff */
[----:B------:R-:W-:Y:S03]  /*6300*/  IADD3 R2, P6, R0, R25, RZ ;  /* 0x0000001900027210 */ /* 0x000fe60007fde0ff */
        /* <DEDUP_REMOVED lines=10> */
[----:B------:R2:W1:Y:S04]  /*63b0*/  SHFL.IDX PT, R0, R12, 0x1, 0x181f ;  /* 0x00381f000c007f89 */ /* 0x00046800000e0000 */
[----:B------:R2:W-:Y:S01]  /*63c0*/  LDGSTS.E.BYPASS.LTC128B.128 [R203+0xa100], [R8.64], !P0 ;  /* 0x0a10000008cb7fae */ /* 0x0005e2000c101d46 */
[----:B-1-3--:R-:W-:Y:S03]  /*63d0*/  SEL R5, RZ, 0x10, P0 ;  /* 0x00000010ff057807 */ /* 0x00afe60000000000 */
.L_x_666:
[----:B--2---:R-:W-:Y:S02]  /*63e0*/  IADD3 R2, -R10, 0x10, RZ ;  /* 0x000000100a027810 */ /* 0x004fe40007ffe1ff */
[----:B------:R-:W-:Y:S02]  /*63f0*/  IADD3 R8, -R11, 0x10, RZ ;  /* 0x000000100b087810 */ /* 0x000fe40007ffe1ff */
[----:B------:R-:W-:Y:S02]  /*6400*/  LOP3.LUT R6, R2, 0xf, RZ, 0xc0, !PT ;  /* 0x0000000f02067812 */ /* 0x000fe400078ec0ff */
[----:B------:R-:W-:Y:S02]  /*6410*/  LOP3.LUT R8, R8, 0xf, RZ, 0xc0, !PT ;  /* 0x0000000f08087812 */ /* 0x000fe400078ec0ff */
[----:B------:R-:W-:Y:S02]  /*6420*/  IADD3 R3, -R5, 0x10, RZ ;  /* 0x0000001005037810 */ /* 0x000fe40007ffe1ff */
[-C--:B------:R-:W-:Y:S02]  /*6430*/  IADD3 R6, P6, P5, R6, R0.reuse, R25 ;  /* 0x0000000006067210 */ /* 0x080fe40007dde019 */
[----:B------:R-:W-:Y:S02]  /*6440*/  IADD3 R8, P2, P0, R8, R0, R24 ;  /* 0x0000000008087210 */ /* 0x000fe4000785e018 */
[----:B------:R-:W-:Y:S02]  /*6450*/  LOP3.LUT R2, R3, 0xf, RZ, 0xc0, !PT ;  /* 0x0000000f03027812 */ /* 0x000fe400078ec0ff */
[-C--:B----4-:R-:W-:Y:S02]  /*6460*/  IADD3.X R7, RZ, R4.reuse, R14, P6, P5 ;  /* 0x00000004ff077210 */ /* 0x090fe400037ea40e */
        /* <DEDUP_REMOVED lines=12> */
.L_x_607:
[----:B--234-:R-:W-:Y:S05]  /*6530*/  BSYNC B0 ;  /* 0x0000000000007941 */ /* 0x01cfea0003800000 */
.L_x_606:
[----:B------:R-:W-:Y:S01]  /*6540*/  MOV R0, 0x1 ;  /* 0x0000000100007802 */ /* 0x000fe20000000f00 */
[----:B------:R-:W0:Y:S01]  /*6550*/  LDGDEPBAR ;  /* 0x00000000000079af */ /* 0x000e220000000000 */
[----:B------:R-:W-:Y:S02]  /*6560*/  IADD3 R4, R232, R228, RZ ;  /* 0x000000e4e8047210 */ /* 0x000fe40007ffe0ff */
[----:B-1----:R-:W-:Y:S01]  /*6570*/  MOV R3, c[0x0][0x2ac] ;  /* 0x0000ab0000037a02 */ /* 0x002fe20000000f00 */
[----:B------:R-:W-:Y:S02]  /*6580*/  IMAD R0, R204, -0x40, R0 ;  /* 0xffffffc0cc007824 */ /* 0x000fe400078e0200 */
[----:B------:R-:W-:Y:S03]  /*6590*/  @P4 IMAD.HI.U32 R2, R4, c[0x0][0x2c8], RZ ;  /* 0x0000b20004024a27 */ /* 0x000fe600078e00ff */
[----:B------:R-:W-:Y:S02]  /*65a0*/  IADD3 R0, -R233, R0, RZ ;  /* 0x00000000e9007210 */ /* 0x000fe40007ffe1ff */
[----:B------:R-:W-:Y:S03]  /*65b0*/  @P4 SHF.R.U32.HI R4, RZ, c[0x0][0x2cc], R2 ;  /* 0x0000b300ff044a19 */ /* 0x000fe60000011602 */
[----:B------:R-:W-:Y:S05]  /*65c0*/  IMAD R0, R3, c[0x0][0x1d0], R0 ;  /* 0x0000740003007a24 */ /* 0x000fea00078e0200 */
[----:B------:R-:W-:Y:S01]  /*65d0*/  IADD3 R5, R0, -c[0x0][0x168], RZ ;  /* 0x80005a0000057a10 */ /* 0x000fe20007ffe0ff */
[----:B------:R-:W-:-:S05]  /*65e0*/  BRA.DIV ~URZ, `(.L_x_610) ;  /* 0x000086d27f007947 */ /* 0x000fca000b800000 */
[----:B------:R1:W2:Y:S02]  /*65f0*/  SHFL.IDX PT, R0, R4, RZ, 0x1c1f ;  /* 0x001c1fff04007589 */ /* 0x0002a400000e0000 */
.L_x_667:
[----:B--2---:R-:W-:Y:S05]  /*6600*/  IMAD.IADD R0, R5, 0x1, R0 ;  /* 0x0000000105007824 */ /* 0x004fea00078e0200 */
[C---:B------:R-:W-:Y:S02]  /*6610*/  ISETP.GT.AND P6, PT, R0.reuse, RZ, PT ;  /* 0x000000ff0000720c */ /* 0x040fe40003fc4270 */
[C---:B------:R-:W-:Y:S02]  /*6620*/  ISETP.GT.AND P5, PT, R0.reuse, 0x1, PT ;  /* 0x000000010000780c */ /* 0x040fe40003fa4270 */
[C---:B------:R-:W-:Y:S02]  /*6630*/  ISETP.GT.AND P2, PT, R0.reuse, 0x8, PT ;  /* 0x000000080000780c */ /* 0x040fe40003f44270 */
[----:B------:R-:W-:Y:S02]  /*6640*/  ISETP.GT.AND P0, PT, R0, 0x9, PT ;  /* 0x000000090000780c */ /* 0x000fe40003f04270 */
[----:B------:R-:W-:Y:S02]  /*6650*/  FSEL R6, R150, -INF , P6 ;  /* 0xff80000096067808 */ /* 0x000fe40003000000 */
[C---:B------:R-:W-:Y:S02]  /*6660*/  ISETP.GT.AND P6, PT, R0.reuse, 0x10, PT ;  /* 0x000000100000780c */ /* 0x040fe40003fc4270 */
[----:B------:R-:W-:Y:S02]  /*6670*/  FSEL R10, R147, -INF , P5 ;  /* 0xff800000930a7808 */ /* 0x000fe40002800000 */
        /* <DEDUP_REMOVED lines=22> */
[----:B------:R-:W-:Y:S02]  /*67e0*/  FSEL R163, R18, -INF , P5 ;  /* 0xff80000012a37808 */ /* 0x000fe40002800000 */
[----:B------:R-:W-:Y:S02]  /*67f0*/  FSEL R164, R17, -INF , P2 ;  /* 0xff80000011a47808 */ /* 0x000fe40001000000 */
[----:B------:R-:W-:Y:S01]  /*6800*/  FSEL R165, R16, -INF , P0 ;  /* 0xff80000010a57808 */ /* 0x000fe20000000000 */
[----:B------:R-:W-:-:S05]  /*6810*/  BRA.DIV ~URZ, `(.L_x_611) ;  /* 0x000085127f007947 */ /* 0x000fca000b800000 */
[----:B------:R-:W-:Y:S01]  /*6820*/  FMNMX.FTZ R2, R6, R101, !PT ;  /* 0x0000006506027209 */ /* 0x000fe20007810000 */
[----:B------:R-:W2:Y:S03]  /*6830*/  SHFL.IDX PT, R0, R4, 0x1, 0x1c1f ;  /* 0x003c1f0004007f89 */ /* 0x000ea600000e0000 */
[----:B------:R-:W-:Y:S04]  /*6840*/  FMNMX.FTZ R2, R10, R2, !PT ;  /* 0x000000020a027209 */ /* 0x000fe80007810000 */
[----:B------:R-:W-:Y:S04]  /*6850*/  FMNMX.FTZ R2, R9, R2, !PT ;  /* 0x0000000209027209 */ /* 0x000fe80007810000 */
[----:B------:R-:W-:Y:S04]  /*6860*/  FMNMX.FTZ R2, R12, R2, !PT ;  /* 0x000000020c027209 */ /* 0x000fe80007810000 */
[----:B------:R-:W-:Y:S04]  /*6870*/  FMNMX.FTZ R2, R140, R2, !PT ;  /* 0x000000028c027209 */ /* 0x000fe80007810000 */
[----:B------:R-:W-:Y:S04]  /*6880*/  FMNMX.FTZ R2, R141, R2, !PT ;  /* 0x000000028d027209 */ /* 0x000fe80007810000 */
[----:B------:R-:W-:Y:S01]  /*6890*/  FMNMX.FTZ R2, R142, R2, !PT ;  /* 0x000000028e027209 */ /* 0x000fe20007810000 */
[----:B--2---:R-:W-:Y:S03]  /*68a0*/  IMAD.IADD R0, R5, 0x1, R0 ;  /* 0x0000000105007824 */ /* 0x004fe600078e0200 */
[----:B------:R-:W-:Y:S02]  /*68b0*/  FMNMX.FTZ R2, R147, R2, !PT ;  /* 0x0000000293027209 */ /* 0x000fe40007810000 */
[C---:B------:R-:W-:Y:S02]  /*68c0*/  ISETP.GT.AND P2, PT, R0.reuse, RZ, PT ;  /* 0x000000ff0000720c */ /* 0x040fe40003f44270 */
[----:B------:R-:W-:Y:S02]  /*68d0*/  ISETP.GT.AND P0, PT, R0, 0x1, PT ;  /* 0x000000010000780c */ /* 0x000fe40003f04270 */
[----:B------:R-:W-:Y:S02]  /*68e0*/  FSEL R5, R152, -INF , P2 ;  /* 0xff80000098057808 */ /* 0x000fe40001000000 */
[C---:B------:R-:W-:Y:S02]  /*68f0*/  ISETP.GT.AND P2, PT, R0.reuse, 0x8, PT ;  /* 0x000000080000780c */ /* 0x040fe40003f44270 */
[----:B------:R-:W-:Y:S02]  /*6900*/  FSEL R8, R151, -INF , P0 ;  /* 0xff80000097087808 */ /* 0x000fe40000000000 */
[----:B------:R-:W-:Y:S02]  /*6910*/  FMNMX.FTZ R3, R5, R102, !PT ;  /* 0x0000006605037209 */ /* 0x000fe40007810000 */
[----:B------:R-:W-:Y:S02]  /*6920*/  ISETP.GT.AND P0, PT, R0, 0x9, PT ;  /* 0x000000090000780c */ /* 0x000fe40003f04270 */
[----:B------:R-:W-:Y:S02]  /*6930*/  FSEL R7, R145, -INF , P2 ;  /* 0xff80000091077808 */ /* 0x000fe40001000000 */
[----:B------:R-:W-:Y:S02]  /*6940*/  FMNMX.FTZ R3, R8, R3, !PT ;  /* 0x0000000308037209 */ /* 0x000fe40007810000 */
[C---:B------:R-:W-:Y:S02]  /*6950*/  ISETP.GT.AND P2, PT, R0.reuse, 0x10, PT ;  /* 0x000000100000780c */ /* 0x040fe40003f44270 */
[----:B------:R-:W-:Y:S02]  /*6960*/  FSEL R11, R149, -INF , P0 ;  /* 0xff800000950b7808 */ /* 0x000fe40000000000 */
[----:B-1----:R-:W-:Y:S02]  /*6970*/  FMNMX.FTZ R4, R7, R3, !PT ;  /* 0x0000000307047209 */ /* 0x002fe40007810000 */
[C---:B------:R-:W-:Y:S02]  /*6980*/  ISETP.GT.AND P0, PT, R0.reuse, 0x11, PT ;  /* 0x000000110000780c */ /* 0x040fe40003f04270 */
[----:B------:R-:W-:Y:S02]  /*6990*/  FSEL R143, R139, -INF , P2 ;  /* 0xff8000008b8f7808 */ /* 0x000fe40001000000 */
[----:B------:R-:W-:Y:S02]  /*69a0*/  FMNMX.FTZ R4, R11, R4, !PT ;  /* 0x000000040b047209 */ /* 0x000fe40007810000 */
[----:B------:R-:W-:Y:S02]  /*69b0*/  ISETP.GT.AND P2, PT, R0, 0x18, PT ;  /* 0x000000180000780c */ /* 0x000fe40003f44270 */
        /* <DEDUP_REMOVED lines=37> */
[----:B------:R-:W-:Y:S02]  /*6c10*/  FSEL R161, R35, -INF , P0 ;  /* 0xff80000023a17808 */ /* 0x000fe40000000000 */
[----:B------:R-:W-:Y:S01]  /*6c20*/  FMNMX.FTZ R4, R160, R4, !PT ;  /* 0x00000004a0047209 */ /* 0x000fe20007810000 */
[----:B------:R-:W1:Y:S03]  /*6c30*/  SHFL.BFLY PT, R100, R0, 0x2, 0x1f ;  /* 0x0c401f0000647f89 */ /* 0x000e6600000e0000 */
[----:B------:R-:W-:Y:S05]  /*6c40*/  FMNMX.FTZ R4, R161, R4, !PT ;  /* 0x00000004a1047209 */ /* 0x000fea0007810000 */
[----:B------:R-:W2:Y:S01]  /*6c50*/  SHFL.BFLY PT, R2, R4, 0x2, 0x1f ;  /* 0x0c401f0004027f89 */ /* 0x000ea200000e0000 */
[----:B-1----:R-:W-:Y:S07]  /*6c60*/  FMNMX.FTZ R100, R100, R0, !PT ;  /* 0x0000000064647209 */ /* 0x002fee0007810000 */
[----:B------:R-:W1:Y:S01]  /*6c70*/  SHFL.BFLY PT, R3, R100, 0x1, 0x1f ;  /* 0x0c201f0064037f89 */ /* 0x000e6200000e0000 */
[----:B--2---:R-:W-:Y:S07]  /*6c80*/  FMNMX.FTZ R4, R4, R2, !PT ;  /* 0x0000000204047209 */ /* 0x004fee0007810000 */
[----:B------:R2:W3:Y:S01]  /*6c90*/  SHFL.BFLY PT, R0, R4, 0x1, 0x1f ;  /* 0x0c201f0004007f89 */ /* 0x0004e200000e0000 */
[----:B-1----:R-:W-:Y:S07]  /*6ca0*/  FMNMX.FTZ R100, R100, R3, !PT ;  /* 0x0000000364647209 */ /* 0x002fee0007810000 */
.L_x_668:
[C---:B------:R-:W-:Y:S01]  /*6cb0*/  FSETP.NEU.FTZ.AND P0, PT, R100.reuse, -INF , PT ;  /* 0xff8000006400780b */ /* 0x040fe20003f1d000 */
[----:B------:R-:W-:Y:S01]  /*6cc0*/  FMUL.FTZ R144, R100, c[0x0][0x2d0] ;  /* 0x0000b40064907a20 */ /* 0x000fe20000410000 */
[----:B---3--:R-:W-:Y:S01]  /*6cd0*/  FMNMX.FTZ R3, R0, R4, !PT ;  /* 0x0000000400037209 */ /* 0x008fe20007810000 */
[----:B------:R-:W-:Y:S01]  /*6ce0*/  WARPSYNC 0xffffffff ;  /* 0xffffffff00007948 */ /* 0x000fe20003800000 */
[----:B------:R-:W-:Y:S01]  /*6cf0*/  FSEL R2, R100, RZ, P0 ;  /* 0x000000ff64027208 */ /* 0x000fe20000000000 */
[----:B------:R-:W-:Y:S01]  /*6d00*/  LDSM.16.MT88.4 R20, [R188] ;  /* 0x00000000bc14783b */ /* 0x000fe20000004200 */
[----:B------:R-:W-:Y:S01]  /*6d10*/  FSEL R144, R144, RZ, P0 ;  /* 0x000000ff90907208 */ /* 0x000fe20000000000 */
[C---:B--2---:R-:W-:Y:S01]  /*6d20*/  FMUL.FTZ R4, R3.reuse, c[0x0][0x2d0] ;  /* 0x0000b40003047a20 */ /* 0x044fe20000410000 */
[----:B------:R-:W-:Y:S01]  /*6d30*/  FSETP.NEU.FTZ.AND P0, PT, R3, -INF , PT ;  /* 0xff8000000300780b */ /* 0x000fe20003f1d000 */
[----:B------:R-:W-:Y:S02]  /*6d40*/  FADD.FTZ R0, -R2, R101 ;  /* 0x0000006502007221 */ /* 0x000fe40000010100 */
[--C-:B------:R-:W-:Y:S01]  /*6d50*/  FFMA.FTZ R12, R12, c[0x0][0x2d0], -R144.reuse ;  /* 0x0000b4000c0c7a23 */ /* 0x100fe20000010890 */
[----:B------:R-:W-:Y:S01]  /*6d60*/  FSEL R145, R4, RZ, P0 ;  /* 0x000000ff04917208 */ /* 0x000fe20000000000 */
[----:B------:R-:W-:Y:S01]  /*6d70*/  FMUL.FTZ R0, R0, c[0x0][0x2d0] ;  /* 0x0000b40000007a20 */ /* 0x000fe20000410000 */
[----:B------:R-:W-:Y:S01]  /*6d80*/  LDSM.16.MT88.4 R28, [R190] ;  /* 0x00000000be1c783b */ /* 0x000fe20000004200 */
[----:B------:R1:W-:Y:S01]  /*6d90*/  MUFU.EX2 R201, R12 ;  /* 0x0000000c00c97308 */ /* 0x0003e20000000800 */
[--C-:B------:R-:W-:Y:S02]  /*6da0*/  FFMA.FTZ R101, R140, c[0x0][0x2d0], -R144.reuse ;  /* 0x0000b4008c657a23 */ /* 0x100fe40000010890 */
[--C-:B------:R-:W-:Y:S02]  /*6db0*/  FFMA.FTZ R5, R5, c[0x0][0x2d0], -R145.reuse ;  /* 0x0000b40005057a23 */ /* 0x100fe40000010891 */
[--C-:B------:R-:W-:Y:S02]  /*6dc0*/  FFMA.FTZ R8, R8, c[0x0][0x2d0], -R145.reuse ;  /* 0x0000b40008087a23 */ /* 0x100fe40000010891 */
[--C-:B------:R-:W-:Y:S02]  /*6dd0*/  FFMA.FTZ R7, R7, c[0x0][0x2d0], -R145.reuse ;  /* 0x0000b40007077a23 */ /* 0x100fe40000010891 */
[--C-:B------:R-:W-:Y:S01]  /*6de0*/  FFMA.FTZ R11, R11, c[0x0][0x2d0], -R145.reuse ;  /* 0x0000b4000b0b7a23 */ /* 0x100fe20000010891 */
[----:B------:R2:W-:Y:S01]  /*6df0*/  MUFU.EX2 R2, R0 ;  /* 0x0000000000027308 */ /* 0x0005e20000000800 */
[--C-:B------:R-:W-:Y:S02]  /*6e00*/  FFMA.FTZ R6, R6, c[0x0][0x2d0], -R144.reuse ;  /* 0x0000b40006067a23 */ /* 0x100fe40000010890 */
[--C-:B------:R-:W-:Y:S02]  /*6e10*/  FFMA.FTZ R10, R10, c[0x0][0x2d0], -R144.reuse ;  /* 0x0000b4000a0a7a23 */ /* 0x100fe40000010890 */
[----:B------:R-:W-:Y:S05]  /*6e20*/  FFMA.FTZ R9, R9, c[0x0][0x2d0], -R144 ;  /* 0x0000b40009097a23 */ /* 0x000fea0000010890 */
[----:B------:R3:W-:Y:S01]  /*6e30*/  MUFU.EX2 R191, R101 ;  /* 0x0000006500bf7308 */ /* 0x0007e20000000800 */
[----:B-1----:R-:W1:Y:S09]  /*6e40*/  LDSM.16.MT88.4 R12, [R187] ;  /* 0x00000000bb0c783b */ /* 0x002e720000004200 */
[----:B------:R-:W-:Y:S01]  /*6e50*/  MUFU.EX2 R196, R6 ;  /* 0x0000000600c47308 */ /* 0x000fe20000000800 */
[----:B--2---:R-:W-:Y:S02]  /*6e60*/  FSEL R0, R3, RZ, P0 ;  /* 0x000000ff03007208 */ /* 0x004fe40000000000 */
[C---:B------:R-:W-:Y:S02]  /*6e70*/  ISETP.GT.AND P0, PT, R204.reuse, R211, PT ;  /* 0x000000d3cc00720c */ /* 0x040fe40003f04270 */
[----:B------:R-:W-:Y:S01]  /*6e80*/  IADD3 R204, R204, -0x1, RZ ;  /* 0xffffffffcccc7810 */ /* 0x000fe20007ffe0ff */
[----:B------:R-:W-:Y:S04]  /*6e90*/  FADD.FTZ R0, -R0, R102 ;  /* 0x0000006600007221 */ /* 0x000fe80000010100 */
[----:B------:R-:W2:Y:S01]  /*6ea0*/  MUFU.EX2 R210, R10 ;  /* 0x0000000a00d27308 */ /* 0x000ea20000000800 */
[----:B------:R-:W-:Y:S02]  /*6eb0*/  FMUL.FTZ R0, R0, c[0x0][0x2d0] ;  /* 0x0000b40000007a20 */ /* 0x000fe40000410000 */
[--C-:B---3--:R-:W-:Y:S07]  /*6ec0*/  FFMA.FTZ R101, R141, c[0x0][0x2d0], -R144.reuse ;  /* 0x0000b4008d657a23 */ /* 0x108fee0000010890 */
[----:B------:R-:W3:Y:S10]  /*6ed0*/  MUFU.EX2 R209, R9 ;  /* 0x0000000900d17308 */ /* 0x000ef40000000800 */
[----:B------:R-:W-:Y:S10]  /*6ee0*/  MUFU.EX2 R195, R5 ;  /* 0x0000000500c37308 */ /* 0x000ff40000000800 */
[----:B------:R-:W4:Y:S10]  /*6ef0*/  MUFU.EX2 R194, R8 ;  /* 0x0000000800c27308 */ /* 0x000f340000000800 */
[----:B------:R-:W-:Y:S10]  /*6f00*/  MUFU.EX2 R193, R7 ;  /* 0x0000000700c17308 */ /* 0x000ff40000000800 */
[----:B------:R-:W-:Y:S10]  /*6f10*/  MUFU.EX2 R192, R11 ;  /* 0x0000000b00c07308 */ /* 0x000ff40000000800 */
[----:B------:R-:W5:Y:S10]  /*6f20*/  MUFU.EX2 R0, R0 ;  /* 0x0000000000007308 */ /* 0x000f740000000800 */
[----:B------:R1:W1:Y:S02]  /*6f30*/  MUFU.EX2 R183, R101 ;  /* 0x0000006500b77308 */ /* 0x0002640000000800 */
[--C-:B-1----:R-:W-:Y:S01]  /*6f40*/  FFMA.FTZ R101, R142, c[0x0][0x2d0], -R144.reuse ;  /* 0x0000b4008e657a23 */ /* 0x102fe20000010890 */
[----:B--2---:R-:W-:Y:S01]  /*6f50*/  F2FP.BF16.PACK_AB R136, R210, R196 ;  /* 0x000000c4d288723e */ /* 0x004fe200000010ff */
[C---:B------:R-:W-:Y:S01]  /*6f60*/  FMUL.FTZ R4, R2.reuse, R104 ;  /* 0x0000006802047220 */ /* 0x040fe20000410000 */
[----:B---3--:R-:W-:Y:S01]  /*6f70*/  F2FP.BF16.PACK_AB R138, R201, R209 ;  /* 0x000000d1c98a723e */ /* 0x008fe200000010ff */
[----:B------:R-:W-:Y:S01]  /*6f80*/  FMUL.FTZ R5, R2, R105 ;  /* 0x0000006902057220 */ /* 0x000fe20000410000 */
[----:B----4-:R-:W-:Y:S01]  /*6f90*/  F2FP.BF16.PACK_AB R137, R194, R195 ;  /* 0x000000c3c289723e */ /* 0x010fe200000010ff */
[----:B-----5:R-:W-:Y:S01]  /*6fa0*/  FMUL.FTZ R6, R0, R106 ;  /* 0x0000006a00067220 */ /* 0x020fe20000410000 */
[----:B------:R-:W-:Y:S01]  /*6fb0*/  F2FP.BF16.PACK_AB R139, R192, R193 ;  /* 0x000000c1c08b723e */ /* 0x000fe200000010ff */
[----:B------:R-:W-:Y:S01]  /*6fc0*/  FMUL.FTZ R7, R0, R107 ;  /* 0x0000006b00077220 */ /* 0x000fe20000410000 */
[----:B------:R1:W-:Y:S01]  /*6fd0*/  MUFU.EX2 R182, R101 ;  /* 0x0000006500b67308 */ /* 0x0003e20000000800 */
[----:B------:R-:W2:Y:S01]  /*6fe0*/  LDSM.16.MT88.4 R104, [R189] ;  /* 0x00000000bd68783b */ /* 0x000ea20000004200 */
[C---:B------:R-:W-:Y:S02]  /*6ff0*/  FMUL.FTZ R8, R2.reuse, R108 ;  /* 0x0000006c02087220 */ /* 0x040fe40000410000 */
[----:B------:R-:W-:Y:S02]  /*7000*/  FMUL.FTZ R9, R2, R109 ;  /* 0x0000006d02097220 */ /* 0x000fe40000410000 */
[C---:B------:R-:W-:Y:S05]  /*7010*/  HMMA.16816.F32.BF16 R4, R136.reuse, R12, R4 ;  /* 0x0000000c8804723c */ /* 0x040fea0000041804 */
[C---:B------:R-:W-:Y:S02]  /*7020*/  FMUL.FTZ R10, R0.reuse, R110 ;  /* 0x0000006e000a7220 */ /* 0x040fe40000410000 */
[----:B------:R-:W-:Y:S02]  /*7030*/  FMUL.FTZ R11, R0, R111 ;  /* 0x0000006f000b7220 */ /* 0x000fe40000410000 */
[----:B------:R-:W3:Y:S03]  /*7040*/  LDSM.16.MT88.4 R108, [R187+0x2000] ;  /* 0x00200000bb6c783b */ /* 0x000ee60000004200 */
        /* <DEDUP_REMOVED lines=37> */
[C---:B--2---:R-:W-:Y:S01]  /*72a0*/  HMMA.16816.F32.BF16 R28, R136.reuse, R104, R28 ;  /* 0x00000068881c723c */ /* 0x044fe2000004181c */
        /* <DEDUP_REMOVED lines=8> */
[----:B------:R-:W2:Y:S01]  /*7330*/  LDSM.16.MT88.4 R104, [R190+0x2000] ;  /* 0x00200000be68783b */ /* 0x000ea20000004200 */
[--C-:B-1----:R-:W-:Y:S04]  /*7340*/  FFMA.FTZ R101, R146, c[0x0][0x2d0], -R145.reuse ;  /* 0x0000b40092657a23 */ /* 0x102fe80000010891 */
[C---:B---3--:R-:W-:Y:S01]  /*7350*/  HMMA.16816.F32.BF16 R36, R136.reuse, R108, R36 ;  /* 0x0000006c8824723c */ /* 0x048fe20000041824 */
[----:B------:R1:W3:Y:S02]  /*7360*/  MUFU.EX2 R179, R101 ;  /* 0x0000006500b37308 */ /* 0x0002e40000000800 */
        /* <DEDUP_REMOVED lines=25> */
[C---:B--2---:R-:W-:Y:S03]  /*7500*/  HMMA.16816.F32.BF16 R52, R136.reuse, R104, R52 ;  /* 0x000000688834723c */ /* 0x044fe60000041834 */
[C---:B------:R-:W-:Y:S02]  /*7510*/  FMUL.FTZ R58, R0.reuse, R58 ;  /* 0x0000003a003a7220 */ /* 0x040fe40000410000 */
[----:B------:R-:W-:Y:S02]  /*7520*/  FMUL.FTZ R59, R0, R59 ;  /* 0x0000003b003b7220 */ /* 0x000fe40000410000 */
[--C-:B-1----:R-:W-:Y:S02]  /*7530*/  FFMA.FTZ R101, R149, c[0x0][0x2d0], -R145.reuse ;  /* 0x0000b40095657a23 */ /* 0x102fe40000010891 */
[C---:B------:R-:W-:Y:S02]  /*7540*/  FMUL.FTZ R60, R2.reuse, R60 ;  /* 0x0000003c023c7220 */ /* 0x040fe40000410000 */
[----:B------:R1:W2:Y:S01]  /*7550*/  MUFU.EX2 R177, R101 ;  /* 0x0000006500b17308 */ /* 0x0002a20000000800 */
        /* <DEDUP_REMOVED lines=39> */
[----:B---3--:R-:W-:Y:S01]  /*77d0*/  F2FP.BF16.PACK_AB R105, R179, R180 ;  /* 0x000000b4b369723e */ /* 0x008fe200000010ff */
        /* <DEDUP_REMOVED lines=9> */
[----:B------:R-:W-:Y:S01]  /*7870*/  F2FP.BF16.PACK_AB R107, R177, R178 ;  /* 0x000000b2b16b723e */ /* 0x000fe200000010ff */
        /* <DEDUP_REMOVED lines=13> */
[--C-:B-1----:R-:W-:Y:S04]  /*7950*/  FFMA.FTZ R101, R157, c[0x0][0x2d0], -R144.reuse ;  /* 0x0000b4009d657a23 */ /* 0x102fe80000010890 */
        /* <DEDUP_REMOVED lines=17> */
[----:B------:R-:W-:Y:S01]  /*7a70*/  LDSM.16.MT88.4 R148, [R190+0x3800] ;  /* 0x00380000be94783b */ /* 0x000fe20000004200 */
[----:B------:R1:W5:Y:S06]  /*7a80*/  MUFU.EX2 R171, R101 ;  /* 0x0000006500ab7308 */ /* 0x00036c0000000800 */
        /* <DEDUP_REMOVED lines=56> */
[--C-:B-1----:R-:W-:Y:S02]  /*7e10*/  FFMA.FTZ R101, R159, c[0x0][0x2d0], -R145.reuse ;  /* 0x0000b4009f657a23 */ /* 0x102fe40000010891 */
[----:B------:R-:W-:Y:S02]  /*7e20*/  LDSM.16.MT88.4 R156, [R187+0x5800] ;  /* 0x00580000bb9c783b */ /* 0x000fe40000004200 */
        /* <DEDUP_REMOVED lines=17> */
[----:B-1----:R-:W-:Y:S04]  /*7f40*/  FFMA.FTZ R101, R161, c[0x0][0x2d0], -R145 ;  /* 0x0000b400a1657a23 */ /* 0x002fe80000010891 */
        /* <DEDUP_REMOVED lines=64> */
[----:B------:R-:W-:Y:S01]  /*8350*/  FADD.FTZ R0, R162, R0 ;  /* 0x00000000a2007221 */ /* 0x000fe20000010000 */
[-C--:B------:R-:W-:Y:S01]  /*8360*/  MOV R8, R3.reuse ;  /* 0x0000000300087202 */ /* 0x080fe20000000f00 */
[C---:B------:R-:W-:Y:S04]  /*8370*/  HMMA.16816.F32.BF16 R88, R136.reuse, R10, R88 ;  /* 0x0000000a8858723c */ /* 0x040fe80000041858 */
[----:B------:R-:W-:Y:S02]  /*8380*/  FADD.FTZ R2, R166, R2 ;  /* 0x00000002a6027221 */ /* 0x000fe40000010000 */
[----:B------:R-:W-:Y:S01]  /*8390*/  FADD.FTZ R0, R102, R0 ;  /* 0x0000000066007221 */ /* 0x000fe20000010000 */
[----:B------:R-:W-:Y:S01]  /*83a0*/  MOV R102, R3 ;  /* 0x0000000300667202 */ /* 0x000fe20000000f00 */
[C---:B---3--:R-:W-:Y:S04]  /*83b0*/  HMMA.16816.F32.BF16 R92, R136.reuse, R12, R92 ;  /* 0x0000000c885c723c */ /* 0x048fe8000004185c */
[----:B------:R-:W-:Y:S02]  /*83c0*/  FADD.FTZ R214, R164, R2 ;  /* 0x00000002a4d67221 */ /* 0x000fe40000010000 */
[----:B------:R-:W-:Y:S01]  /*83d0*/  FADD.FTZ R215, R101, R0 ;  /* 0x0000000065d77221 */ /* 0x000fe20000010000 */
[----:B------:R-:W-:Y:S01]  /*83e0*/  MOV R101, R100 ;  /* 0x0000006400657202 */ /* 0x000fe20000000f00 */
[----:B------:R-:W-:Y:S01]  /*83f0*/  HMMA.16816.F32.BF16 R96, R136, R14, R96 ;  /* 0x0000000e8860723c */ /* 0x000fe20000041860 */
[----:B------:R-:W-:-:S07]  /*8400*/  @P0 BRA `(.L_x_612) ;  /* 0xffffc97000000947 */ /* 0x000fce000383ffff */
.L_x_601:
[----:B------:R-:W-:-:S13]  /*8410*/  ISETP.GE.AND P0, PT, R204, RZ, PT ;  /* 0x000000ffcc00720c */ /* 0x000fda0003f06270 */
[----:B------:R-:W-:Y:S05]  /*8420*/  @!P0 BRA `(.L_x_613) ;  /* 0x000030d000008947 */ /* 0x000fea0003800000 */
[----:B------:R-:W-:Y:S02]  /*8430*/  MOV R102, R8 ;  /* 0x0000000800667202 */ /* 0x000fe40000000f00 */
[----:B------:R-:W-:Y:S02]  /*8440*/  MOV R101, R100 ;  /* 0x0000006400657202 */ /* 0x000fe40000000f00 */
.L_x_620:
[----:B------:R-:W-:Y:S04]  /*8450*/  DEPBAR.LE SB0, 0x0 ;  /* 0x000080000000791a */ /* 0x000fe80000000000 */
[----:B------:R-:W-:Y:S01]  /*8460*/  WARPSYNC 0xffffffff ;  /* 0xffffffff00007948 */ /* 0x000fe20003800000 */
[----:B------:R-:W-:Y:S01]  /*8470*/  BAR.SYNC.DEFER_BLOCKING 0x0 ;  /* 0x0000000000007b1d */ /* 0x000fe20000010000 */
[----:B------:R-:W-:Y:S01]  /*8480*/  SHF.R.S32.HI R0, RZ, 0x1f, R205 ;  /* 0x0000001fff007819 */ /* 0x000fe200000114cd */
[C---:B------:R-:W-:Y:S01]  /*8490*/  IMAD.WIDE.U32 R2, R205.reuse, c[0x0][0x208], RZ ;  /* 0x00008200cd027a25 */ /* 0x040fe200078e00ff */
[----:B------:R-:W-:Y:S02]  /*84a0*/  SHF.R.S32.HI R4, RZ, 0x1f, R202 ;  /* 0x0000001fff047819 */ /* 0x000fe400000114ca */
[----:B------:R-:W-:Y:S01]  /*84b0*/  SHF.R.S32.HI R5, RZ, 0x1f, R208 ;  /* 0x0000001fff057819 */ /* 0x000fe200000114d0 */
[----:B------:R-:W-:Y:S01]  /*84c0*/  IMAD R0, R0, c[0x0][0x208], RZ ;  /* 0x0000820000007a24 */ /* 0x000fe200078e02ff */
[----:B------:R-:W-:Y:S01]  /*84d0*/  SHF.R.S32.HI R7, RZ, 0x1f, R207 ;  /* 0x0000001fff077819 */ /* 0x000fe200000114cf */
[----:B------:R-:W-:Y:S01]  /*84e0*/  IMAD R4, R4, c[0x0][0x218], RZ ;  /* 0x0000860004047a24 */ /* 0x000fe200078e02ff */
[----:B------:R-:W-:Y:S01]  /*84f0*/  SHF.L.U64.HI R28, R208, 0x1, R5 ;  /* 0x00000001d01c7819 */ /* 0x000fe20000010205 */
[----:B------:R-:W-:Y:S01]  /*8500*/  IMAD R0, R205, c[0x0][0x20c], R0 ;  /* 0x00008300cd007a24 */ /* 0x000fe200078e0200 */
[----:B------:R-:W-:Y:S01]  /*8510*/  SHF.R.S32.HI R5, RZ, 0x1f, R206 ;  /* 0x0000001fff057819 */ /* 0x000fe200000114ce */
[----:B------:R-:W-:Y:S01]  /*8520*/  IMAD R4, R202, c[0x0][0x21c], R4 ;  /* 0x00008700ca047a24 */ /* 0x000fe200078e0204 */
[----:B------:R-:W-:Y:S01]  /*8530*/  IADD3 R196, R103, 0x5800, RZ ;  /* 0x0000580067c47810 */ /* 0x000fe20007ffe0ff */
[----:B------:R-:W-:Y:S01]  /*8540*/  IMAD.IADD R3, R3, 0x1, R0 ;  /* 0x0000000103037824 */ /* 0x000fe200078e0200 */
[C---:B------:R-:W-:Y:S01]  /*8550*/  IADD3 R195, R103.reuse, 0x5000, RZ ;  /* 0x0000500067c37810 */ /* 0x040fe20007ffe0ff */
[----:B------:R-:W-:Y:S01]  /*8560*/  IMAD.SHL.U32 R160, R208, 0x2, RZ ;  /* 0x00000002d0a07824 */ /* 0x000fe200078e00ff */
[C---:B------:R-:W-:Y:S01]  /*8570*/  IADD3 R194, R103.reuse, 0x4800, RZ ;  /* 0x0000480067c27810 */ /* 0x040fe20007ffe0ff */
[----:B------:R-:W-:Y:S01]  /*8580*/  IMAD.WIDE.U32 R2, R202, c[0x0][0x218], R2 ;  /* 0x00008600ca027a25 */ /* 0x000fe200078e0002 */
[C---:B------:R-:W-:Y:S02]  /*8590*/  IADD3 R193, R103.reuse, 0x4000, RZ ;  /* 0x0000400067c17810 */ /* 0x040fe40007ffe0ff */
[----:B------:R-:W-:Y:S01]  /*85a0*/  IADD3 R192, R103, 0x3800, RZ ;  /* 0x0000380067c07810 */ /* 0x000fe20007ffe0ff */
[----:B------:R-:W-:Y:S01]  /*85b0*/  IMAD.SHL.U32 R31, R207, 0x2, RZ ;  /* 0x00000002cf1f7824 */ /* 0x000fe200078e00ff */
[----:B------:R-:W-:Y:S01]  /*85c0*/  IADD3 R0, P0, R224, R2, RZ ;  /* 0x00000002e0007210 */ /* 0x000fe20007f1e0ff */
[----:B------:R1:W2:Y:S01]  /*85d0*/  LDSM.16.M88.4 R32, [R197] ;  /* 0x00000000c520783b */ /* 0x0002a20000000200 */
[----:B------:R-:W-:Y:S01]  /*85e0*/  IADD3 R191, R103, 0x3000, RZ ;  /* 0x0000300067bf7810 */ /* 0x000fe20007ffe0ff */
[----:B------:R-:W-:Y:S01]  /*85f0*/  IMAD.SHL.U32 R30, R206, 0x2, RZ ;  /* 0x00000002ce1e7824 */ /* 0x000fe200078e00ff */
[----:B------:R-:W-:Y:S01]  /*8600*/  IADD3.X R4, R227, R3, R4, P0, !PT ;  /* 0x00000003e3047210 */ /* 0x000fe200007fe404 */
[----:B------:R1:W3:Y:S01]  /*8610*/  LDSM.16.M88.4 R8, [R184] ;  /* 0x00000000b808783b */ /* 0x0002e20000000200 */
[C---:B------:R-:W-:Y:S02]  /*8620*/  LEA R6, P0, R0.reuse, c[0x0][0x1f8], 0x1 ;  /* 0x00007e0000067a11 */ /* 0x040fe400078008ff */
[C---:B------:R-:W-:Y:S01]  /*8630*/  IADD3 R100, R103.reuse, 0x2800, RZ ;  /* 0x0000280067647810 */ /* 0x040fe20007ffe0ff */
[----:B------:R1:W4:Y:S01]  /*8640*/  LDSM.16.M88.4 R16, [R184+0x800] ;  /* 0x00080000b810783b */ /* 0x0003220000000200 */
[----:B------:R-:W-:Y:S02]  /*8650*/  LEA.HI.X R4, R0, c[0x0][0x1fc], R4, 0x1, P0 ;  /* 0x00007f0000047a11 */ /* 0x000fe400000f0c04 */
[----:B------:R-:W-:Y:S01]  /*8660*/  IADD3 R0, R103, 0x2000, RZ ;  /* 0x0000200067007810 */ /* 0x000fe20007ffe0ff */
[----:B------:R1:W1:Y:S01]  /*8670*/  LDSM.16.M88.4 R24, [R184+0x1000] ;  /* 0x00100000b818783b */ /* 0x0002620000000200 */
[----:B------:R-:W-:Y:S02]  /*8680*/  SHF.L.U64.HI R21, R207, 0x1, R7 ;  /* 0x00000001cf157819 */ /* 0x000fe40000010207 */
[----:B------:R-:W-:Y:S01]  /*8690*/  SHF.L.U64.HI R20, R206, 0x1, R5 ;  /* 0x00000001ce147819 */ /* 0x000fe20000010205 */
[----:B------:R1:W1:Y:S04]  /*86a0*/  LDSM.16.M88.4 R136, [R184+0x1800] ;  /* 0x00180000b888783b */ /* 0x0002680000000200 */
[----:B------:R1:W1:Y:S04]  /*86b0*/  LDSM.16.M88.4 R140, [R198] ;  /* 0x00000000c68c783b */ /* 0x0002680000000200 */
[----:B------:R1:W1:Y:S04]  /*86c0*/  LDSM.16.M88.4 R144, [R103] ;  /* 0x000000006790783b */ /* 0x0002680000000200 */
[----:B------:R1:W1:Y:S04]  /*86d0*/  LDSM.16.M88.4 R148, [R103+0x800] ;  /* 0x000800006794783b */ /* 0x0002680000000200 */
[----:B------:R1:W1:Y:S04]  /*86e0*/  LDSM.16.M88.4 R152, [R103+0x1000] ;  /* 0x001000006798783b */ /* 0x0002680000000200 */
[----:B------:R1:W1:Y:S01]  /*86f0*/  LDSM.16.M88.4 R156, [R103+0x1800] ;  /* 0x00180000679c783b */ /* 0x0002620000000200 */
[----:B------:R-:W-:-:S05]  /*8700*/  BRA.DIV ~URZ, `(.L_x_614) ;  /* 0x00006b927f007947 */ /* 0x000fca000b800000 */
[----:B------:R4:W3:Y:S02]  /*8710*/  SHFL.IDX PT, R2, R4, RZ, 0x181f ;  /* 0x00181fff04027589 */ /* 0x0008e400000e0000 */
.L_x_669:
[----:B------:R-:W5:Y:S01]  /*8720*/  SHFL.IDX PT, R5, R6, RZ, 0x181f ;  /* 0x00181fff06057589 */ /* 0x000f6200000e0000 */
[----:B------:R-:W-:Y:S01]  /*8730*/  ISETP.GE.AND P0, PT, R206, c[0x0][0x1d4], PT ;  /* 0x00007500ce007a0c */ /* 0x000fe20003f06270 */
[----:B------:R-:W-:Y:S01]  /*8740*/  BSSY B0, `(.L_x_615) ;  /* 0x0000140000007945 */ /* 0x000fe20003800000 */
[----:B------:R-:W-:Y:S02]  /*8750*/  ISETP.GE.AND P6, PT, R207, c[0x0][0x1d4], PT ;  /* 0x00007500cf007a0c */ /* 0x000fe40003fc6270 */
[----:B------:R-:W-:Y:S02]  /*8760*/  ISETP.GE.AND P5, PT, R208, c[0x0][0x1d4], PT ;  /* 0x00007500d0007a0c */ /* 0x000fe40003fa6270 */
[----:B------:R-:W-:Y:S01]  /*8770*/  SEL R201, RZ, 0x10, P0 ;  /* 0x00000010ffc97807 */ /* 0x000fe20000000000 */
[----:B------:R4:W3:Y:S01]  /*8780*/  SHFL.IDX PT, R3, R6, 0x1, 0x181f ;  /* 0x00381f0006037f89 */ /* 0x0008e200000e0000 */
[----:B------:R-:W-:Y:S02]  /*8790*/  SEL R29, RZ, 0x10, P6 ;  /* 0x00000010ff1d7807 */ /* 0x000fe40003000000 */
[----:B------:R-:W-:Y:S02]  /*87a0*/  IADD3 R22, -R201, 0x10, RZ ;  /* 0x00000010c9167810 */ /* 0x000fe40007ffe1ff */
[----:B------:R-:W-:Y:S02]  /*87b0*/  IADD3 R23, -R29, 0x10, RZ ;  /* 0x000000101d177810 */ /* 0x000fe40007ffe1ff */
[----:B------:R-:W-:Y:S01]  /*87c0*/  LOP3.LUT R22, R22, 0xf, RZ, 0xc0, !PT ;  /* 0x0000000f16167812 */ /* 0x000fe200078ec0ff */
[----:B----4-:R-:W4:Y:S01]  /*87d0*/  SHFL.IDX PT, R4, R4, 0x1, 0x181f ;  /* 0x00381f0004047f89 */ /* 0x010f2200000e0000 */
[C---:B-----5:R-:W-:Y:S02]  /*87e0*/  IADD3 R14, P2, R5.reuse, R30, RZ ;  /* 0x0000001e050e7210 */ /* 0x060fe40007f5e0ff */
[C---:B------:R-:W-:Y:S02]  /*87f0*/  IADD3 R12, P4, R5.reuse, R31, RZ ;  /* 0x0000001f050c7210 */ /* 0x040fe40007f9e0ff */
[C---:B---3--:R-:W-:Y:S02]  /*8800*/  IADD3.X R15, R2.reuse, R20, RZ, P2, !PT ;  /* 0x00000014020f7210 */ /* 0x048fe400017fe4ff */
[C---:B------:R-:W-:Y:S02]  /*8810*/  IADD3.X R13, R2.reuse, R21, RZ, P4, !PT ;  /* 0x00000015020d7210 */ /* 0x040fe400027fe4ff */
[----:B------:R-:W-:Y:S01]  /*8820*/  IADD3 R6, P2, R5, R160, RZ ;  /* 0x000000a005067210 */ /* 0x000fe20007f5e0ff */
[----:B------:R3:W-:Y:S01]  /*8830*/  LDGSTS.E.BYPASS.LTC128B.128 [R203+0x100], [R14.64], !P0 ;  /* 0x001000000ecb7fae */ /* 0x0007e2000c101d46 */
[----:B------:R-:W-:Y:S02]  /*8840*/  SEL R5, RZ, 0x10, P5 ;  /* 0x00000010ff057807 */ /* 0x000fe40002800000 */
[----:B------:R-:W-:Y:S02]  /*8850*/  IADD3.X R7, R2, R28, RZ, P2, !PT ;  /* 0x0000001c02077210 */ /* 0x000fe400017fe4ff */
[-C--:B------:R-:W-:Y:S02]  /*8860*/  IADD3 R22, P4, P2, R22, R3.reuse, R30 ;  /* 0x0000000316167210 */ /* 0x080fe40007a9e01e */
[----:B------:R-:W-:Y:S01]  /*8870*/  IADD3 R30, -R5, 0x10, RZ ;  /* 0x00000010051e7810 */ /* 0x000fe20007ffe1ff */
[----:B------:R3:W-:Y:S01]  /*8880*/  LDGSTS.E.BYPASS.LTC128B.128 [R203+0x2100], [R12.64], !P6 ;  /* 0x021000000ccb7fae */ /* 0x0007e2000f101d46 */
[----:B------:R-:W-:Y:S02]  /*8890*/  LOP3.LUT R2, R23, 0xf, RZ, 0xc0, !PT ;  /* 0x0000000f17027812 */ /* 0x000fe400078ec0ff */
[-C--:B----4-:R-:W-:Y:S02]  /*88a0*/  IADD3.X R23, RZ, R4.reuse, R20, P4, P2 ;  /* 0x00000004ff177210 */ /* 0x090fe400027e4414 */
[-C--:B------:R-:W-:Y:S02]  /*88b0*/  IADD3 R20, P4, P2, R2, R3.reuse, R31 ;  /* 0x0000000302147210 */ /* 0x080fe40007a9e01f */
[----:B------:R-:W-:Y:S01]  /*88c0*/  LOP3.LUT R2, R30, 0xf, RZ, 0xc0, !PT ;  /* 0x0000000f1e027812 */ /* 0x000fe200078ec0ff */
[----:B------:R4:W-:Y:S01]  /*88d0*/  LDGSTS.E.BYPASS.LTC128B.128 [R203+0x4100], [R6.64], !P5 ;  /* 0x0410000006cb7fae */ /* 0x0009e2000e901d46 */
[-C--:B------:R-:W-:Y:S02]  /*88e0*/  IADD3.X R21, RZ, R4.reuse, R21, P4, P2 ;  /* 0x00000004ff157210 */ /* 0x080fe400027e4415 */
[----:B------:R-:W-:Y:S02]  /*88f0*/  IADD3 R2, P4, P2, R2, R3, R160 ;  /* 0x0000000302027210 */ /* 0x000fe40007a9e0a0 */
[----:B------:R-:W-:Y:S02]  /*8900*/  ISETP.NE.U32.AND P0, PT, R5, RZ, PT ;  /* 0x000000ff0500720c */ /* 0x000fe40003f05070 */
[----:B------:R-:W-:Y:S02]  /*8910*/  IADD3.X R3, RZ, R4, R28, P4, P2 ;  /* 0x00000004ff037210 */ /* 0x000fe400027e441c */
[----:B------:R-:W-:Y:S02]  /*8920*/  ISETP.NE.U32.AND P4, PT, R201, RZ, PT ;  /* 0x000000ffc900720c */ /* 0x000fe40003f85070 */
[----:B------:R-:W-:Y:S11]  /*8930*/  ISETP.NE.U32.AND P2, PT, R29, RZ, PT ;  /* 0x000000ff1d00720c */ /* 0x000ff60003f45070 */
[----:B------:R5:W-:Y:S01]  /*8940*/  LDGSTS.E.BYPASS.LTC128B.128.ZFILL [R203+0x1100], [R22.64], P4 ;  /* 0x0110000016cb7fae */ /* 0x000be2000a141d46 */
[C---:B--2-4-:R-:W-:Y:S07]  /*8950*/  HMMA.16816.F32.BF16 R4, R32.reuse, R8, RZ ;  /* 0x000000082004723c */ /* 0x054fee00000418ff */
[----:B------:R5:W-:Y:S01]  /*8960*/  LDGSTS.E.BYPASS.LTC128B.128.ZFILL [R203+0x3100], [R20.64], P2 ;  /* 0x0310000014cb7fae */ /* 0x000be20009141d46 */
[C---:B------:R-:W-:Y:S07]  /*8970*/  HMMA.16816.F32.BF16 R8, R32.reuse, R10, RZ ;  /* 0x0000000a2008723c */ /* 0x040fee00000418ff */
[----:B------:R2:W-:Y:S01]  /*8980*/  LDGSTS.E.BYPASS.LTC128B.128.ZFILL [R203+0x5100], [R2.64], P0 ;  /* 0x0510000002cb7fae */ /* 0x0005e20008141d46 */
[----:B------:R-:W-:Y:S01]  /*8990*/  ISETP.GE.AND P0, PT, R204, 0x1, PT ;  /* 0x00000001cc00780c */ /* 0x000fe20003f06270 */
[C---:B---3--:R-:W-:Y:S06]  /*89a0*/  HMMA.16816.F32.BF16 R12, R32.reuse, R16, RZ ;  /* 0x00000010200c723c */ /* 0x048fec00000418ff */
[----:B------:R-:W-:Y:S02]  /*89b0*/  LDSM.16.M88.4 R160, [R200] ;  /* 0x00000000c8a0783b */ /* 0x000fe40000000200 */
[C---:B------:R-:W-:Y:S06]  /*89c0*/  HMMA.16816.F32.BF16 R16, R32.reuse, R18, RZ ;  /* 0x000000122010723c */ /* 0x040fec00000418ff */
[----:B------:R-:W0:Y:S02]  /*89d0*/  LDGDEPBAR ;  /* 0x00000000000079af */ /* 0x000e240000000000 */
[C---:B-1---5:R-:W-:Y:S06]  /*89e0*/  HMMA.16816.F32.BF16 R20, R32.reuse, R24, RZ ;  /* 0x000000182014723c */ /* 0x062fec00000418ff */
[----:B------:R-:W1:Y:S02]  /*89f0*/  LDSM.16.M88.4 R164, [R186] ;  /* 0x00000000baa4783b */ /* 0x000e640000000200 */
[C---:B------:R-:W-:Y:S06]  /*8a00*/  HMMA.16816.F32.BF16 R24, R32.reuse, R26, RZ ;  /* 0x0000001a2018723c */ /* 0x040fec00000418ff */
[----:B------:R-:W-:Y:S02]  /*8a10*/  LDSM.16.M88.4 R168, [R186+0x1000] ;  /* 0x00100000baa8783b */ /* 0x000fe40000000200 */
[C---:B------:R-:W-:Y:S06]  /*8a20*/  HMMA.16816.F32.BF16 R28, R32.reuse, R136, RZ ;  /* 0x00000088201c723c */ /* 0x040fec00000418ff */
[----:B------:R-:W-:Y:S02]  /*8a30*/  LDSM.16.M88.4 R172, [R186+0x1800] ;  /* 0x00180000baac783b */ /* 0x000fe40000000200 */
[----:B------:R-:W-:Y:S06]  /*8a40*/  HMMA.16816.F32.BF16 R32, R32, R138, RZ ;  /* 0x0000008a2020723c */ /* 0x000fec00000418ff */
[----:B------:R-:W3:Y:S02]  /*8a50*/  LDSM.16.M88.4 R136, [R186+0x800] ;  /* 0x00080000ba88783b */ /* 0x000ee40000000200 */
[C---:B------:R-:W-:Y:S06]  /*8a60*/  HMMA.16816.F32.BF16 R4, R140.reuse, R144, R4 ;  /* 0x000000908c04723c */ /* 0x040fec0000041804 */
[----:B------:R-:W-:Y:S02]  /*8a70*/  LDSM.16.M88.4 R176, [R199] ;  /* 0x00000000c7b0783b */ /* 0x000fe40000000200 */
[C---:B------:R-:W-:Y:S06]  /*8a80*/  HMMA.16816.F32.BF16 R8, R140.reuse, R146, R8 ;  /* 0x000000928c08723c */ /* 0x040fec0000041808 */
[----:B------:R-:W4:Y:S02]  /*8a90*/  LDSM.16.M88.4 R180, [R185+-0x4000] ;  /* 0xffc00000b9b4783b */ /* 0x000f240000000200 */
[C---:B------:R-:W-:Y:S06]  /*8aa0*/  HMMA.16816.F32.BF16 R12, R140.reuse, R148, R12 ;  /* 0x000000948c0c723c */ /* 0x040fec000004180c */
[----:B------:R-:W-:Y:S02]  /*8ab0*/  LDSM.16.M88.4 R144, [R185+-0x3000] ;  /* 0xffd00000b990783b */ /* 0x000fe40000000200 */
[C---:B------:R-:W-:Y:S06]  /*8ac0*/  HMMA.16816.F32.BF16 R16, R140.reuse, R150, R16 ;  /* 0x000000968c10723c */ /* 0x040fec0000041810 */
[----:B------:R-:W-:Y:S02]  /*8ad0*/  LDSM.16.M88.4 R148, [R185+-0x2800] ;  /* 0xffd80000b994783b */ /* 0x000fe40000000200 */
[C---:B------:R-:W-:Y:S08]  /*8ae0*/  HMMA.16816.F32.BF16 R20, R140.reuse, R152, R20 ;  /* 0x000000988c14723c */ /* 0x040ff00000041814 */
[C---:B------:R-:W-:Y:S01]  /*8af0*/  HMMA.16816.F32.BF16 R24, R140.reuse, R154, R24 ;  /* 0x0000009a8c18723c */ /* 0x040fe20000041818 */
[----:B------:R-:W-:Y:S07]  /*8b00*/  LDSM.16.M88.4 R152, [R197+0x4000] ;  /* 0x00400000c598783b */ /* 0x000fee0000000200 */
[C---:B------:R-:W-:Y:S08]  /*8b10*/  HMMA.16816.F32.BF16 R28, R140.reuse, R156, R28 ;  /* 0x0000009c8c1c723c */ /* 0x040ff0000004181c */
[----:B------:R-:W-:Y:S01]  /*8b20*/  HMMA.16816.F32.BF16 R32, R140, R158, R32 ;  /* 0x0000009e8c20723c */ /* 0x000fe20000041820 */
[----:B------:R-:W5:Y:S07]  /*8b30*/  LDSM.16.M88.4 R140, [R185+-0x3800] ;  /* 0xffc80000b98c783b */ /* 0x000f6e0000000200 */
        /* <DEDUP_REMOVED lines=10> */
[C---:B------:R-:W-:Y:S08]  /*8be0*/  HMMA.16816.F32.BF16 R28, R160.reuse, R172, R28 ;  /* 0x000000aca01c723c */ /* 0x040ff0000004181c */
[----:B------:R-:W-:Y:S01]  /*8bf0*/  HMMA.16816.F32.BF16 R32, R160, R174, R32 ;  /* 0x000000aea020723c */ /* 0x000fe20000041820 */
[----:B------:R-:W1:Y:S07]  /*8c00*/  LDSM.16.M88.4 R160, [R184+0x3000] ;  /* 0x00300000b8a0783b */ /* 0x000e6e0000000200 */
        /* <DEDUP_REMOVED lines=12> */
[----:B------:R-:W2:Y:S07]  /*8cd0*/  LDSM.16.M88.4 R148, [R192] ;  /* 0x00000000c094783b */ /* 0x000eae0000000200 */
        /* <DEDUP_REMOVED lines=14> */
[----:B------:R-:W4:Y:S07]  /*8dc0*/  LDSM.16.M88.4 R164, [R185+-0x2000] ;  /* 0xffe00000b9a4783b */ /* 0x000f2e0000000200 */
[C---:B------:R-:W-:Y:S01]  /*8dd0*/  HMMA.16816.F32.BF16 R8, R168.reuse, R174, R8 ;  /* 0x000000aea808723c */ /* 0x040fe20000041808 */
[----:B------:R-:W-:Y:S07]  /*8de0*/  LDSM.16.M88.4 R172, [R184+0x4000] ;  /* 0x00400000b8ac783b */ /* 0x000fee0000000200 */
[C---:B-----5:R-:W-:Y:S08]  /*8df0*/  HMMA.16816.F32.BF16 R12, R168.reuse, R140, R12 ;  /* 0x0000008ca80c723c */ /* 0x060ff0000004180c */
[C---:B------:R-:W-:Y:S01]  /*8e00*/  HMMA.16816.F32.BF16 R16, R168.reuse, R142, R16 ;  /* 0x0000008ea810723c */ /* 0x040fe20000041810 */
[----:B------:R-:W5:Y:S07]  /*8e10*/  LDSM.16.M88.4 R140, [R185+-0x1800] ;  /* 0xffe80000b98c783b */ /* 0x000f6e0000000200 */
[C---:B--2---:R-:W-:Y:S08]  /*8e20*/  HMMA.16816.F32.BF16 R20, R168.reuse, R144, R20 ;  /* 0x00000090a814723c */ /* 0x044ff00000041814 */
[C---:B------:R-:W-:Y:S01]  /*8e30*/  HMMA.16816.F32.BF16 R24, R168.reuse, R146, R24 ;  /* 0x00000092a818723c */ /* 0x040fe20000041818 */
[----:B------:R-:W2:Y:S07]  /*8e40*/  LDSM.16.M88.4 R144, [R185+-0x1000] ;  /* 0xfff00000b990783b */ /* 0x000eae0000000200 */
[C---:B------:R-:W-:Y:S08]  /*8e50*/  HMMA.16816.F32.BF16 R28, R168.reuse, R148, R28 ;  /* 0x00000094a81c723c */ /* 0x040ff0000004181c */
[----:B------:R-:W-:Y:S01]  /*8e60*/  HMMA.16816.F32.BF16 R32, R168, R150, R32 ;  /* 0x00000096a820723c */ /* 0x000fe20000041820 */
[----:B------:R-:W2:Y:S07]  /*8e70*/  LDSM.16.M88.4 R148, [R185+-0x800] ;  /* 0xfff80000b994783b */ /* 0x000eae0000000200 */
[C---:B-1----:R-:W-:Y:S01]  /*8e80*/  HMMA.16816.F32.BF16 R4, R176.reuse, R180, R4 ;  /* 0x000000b4b004723c */ /* 0x042fe20000041804 */
        /* <DEDUP_REMOVED lines=19> */
[C---:B--2---:R-:W-:Y:S08]  /*8fc0*/  HMMA.16816.F32.BF16 R20, R160.reuse, R144, R20 ;  /* 0x00000090a014723c */ /* 0x044ff00000041814 */
        /* <DEDUP_REMOVED lines=20> */
[C---:B------:R-:W-:Y:S08]  /*9110*/  HMMA.16816.F32.BF16 R8, R176.reuse, R182, R8 ;  /* 0x000000b6b008723c */ /* 0x040ff00000041808 */
[C---:B-----5:R-:W-:Y:S08]  /*9120*/  HMMA.16816.F32.BF16 R12, R176.reuse, R140, R12 ;  /* 0x0000008cb00c723c */ /* 0x060ff0000004180c */
[C---:B------:R-:W-:Y:S08]  /*9130*/  HMMA.16816.F32.BF16 R16, R176.reuse, R142, R16 ;  /* 0x0000008eb010723c */ /* 0x040ff00000041810 */
[C---:B--2---:R-:W-:Y:S08]  /*9140*/  HMMA.16816.F32.BF16 R20, R176.reuse, R144, R20 ;  /* 0x00000090b014723c */ /* 0x044ff00000041814 */
        /* <DEDUP_REMOVED lines=8> */
[C---:B------:R-:W-:Y:S08]  /*91d0*/  HMMA.16816.F32.BF16 R20, R160.reuse, R152, R20 ;  /* 0x00000098a014723c */ /* 0x040ff00000041814 */
[C---:B------:R-:W-:Y:S08]  /*91e0*/  HMMA.16816.F32.BF16 R24, R160.reuse, R154, R24 ;  /* 0x0000009aa018723c */ /* 0x040ff00000041818 */
[C---:B------:R-:W-:Y:S08]  /*91f0*/  HMMA.16816.F32.BF16 R28, R160.reuse, R156, R28 ;  /* 0x0000009ca01c723c */ /* 0x040ff0000004181c */
[----:B------:R-:W-:Y:S08]  /*9200*/  HMMA.16816.F32.BF16 R32, R160, R158, R32 ;  /* 0x0000009ea020723c */ /* 0x000ff00000041820 */
[C---:B----4-:R-:W-:Y:S08]  /*9210*/  HMMA.16816.F32.BF16 R4, R168.reuse, R172, R4 ;  /* 0x000000aca804723c */ /* 0x050ff00000041804 */
        /* <DEDUP_REMOVED lines=76> */
[----:B--23--:R-:W-:Y:S01]  /*96e0*/  IMAD R2, R204, 0x40, R220 ;  /* 0x00000040cc027824 */ /* 0x00cfe200078e02dc */
[----:B------:R-:W-:Y:S01]  /*96f0*/  SHF.R.S32.HI R209, RZ, 0x1f, R208 ;  /* 0x0000001fffd17819 */ /* 0x000fe200000114d0 */
[----:B------:R-:W-:Y:S01]  /*9700*/  IMAD.MOV.U32 R202, RZ, RZ, RZ ;  /* 0x000000ffffca7224 */ /* 0x000fe200078e00ff */
[----:B------:R-:W-:Y:S01]  /*9710*/  SHF.R.S32.HI R210, RZ, 0x1f, R207 ;  /* 0x0000001fffd27819 */ /* 0x000fe200000114cf */
[----:B----4-:R-:W-:Y:S01]  /*9720*/  IMAD.SHL.U32 R15, R208, 0x2, RZ ;  /* 0x00000002d00f7824 */ /* 0x010fe200078e00ff */
        /* <DEDUP_REMOVED lines=32> */
.L_x_670:
[----:B------:R-:W-:-:S05]  /*9930*/  BRA.DIV ~URZ, `(.L_x_618) ;  /* 0x00005a427f007947 */ /* 0x000fca000b800000 */
[----:B------:R-:W3:Y:S01]  /*9940*/  SHFL.IDX PT, R0, R10, RZ, 0x181f ;  /* 0x00181fff0a007589 */ /* 0x000ee200000e0000 */
[C---:B------:R-:W-:Y:S02]  /*9950*/  IADD3 R2, -R201.reuse, 0x10, RZ ;  /* 0x00000010c9027810 */ /* 0x040fe40007ffe1ff */
[----:B------:R-:W-:Y:S02]  /*9960*/  ISETP.NE.U32.AND P0, PT, R201, RZ, PT ;  /* 0x000000ffc900720c */ /* 0x000fe40003f05070 */
[----:B------:R-:W-:Y:S04]  /*9970*/  LOP3.LUT R2, R2, 0xf, RZ, 0xc0, !PT ;  /* 0x0000000f02027812 */ /* 0x000fe800078ec0ff */
[----:B---3--:R-:W-:Y:S04]  /*9980*/  IADD3 R2, P4, P2, R2, R0, R16 ;  /* 0x0000000002027210 */ /* 0x008fe80007a9e010 */
[----:B--2---:R-:W-:Y:S02]  /*9990*/  IADD3.X R3, RZ, R4, R13, P4, P2 ;  /* 0x00000004ff037210 */ /* 0x004fe400027e440d */
[C---:B------:R-:W-:Y:S02]  /*99a0*/  IADD3 R8, P4, R0.reuse, R14, RZ ;  /* 0x0000000e00087210 */ /* 0x040fe40007f9e0ff */
[----:B------:R-:W-:Y:S01]  /*99b0*/  IADD3 R6, P2, R0, R15, RZ ;  /* 0x0000000f00067210 */ /* 0x000fe20007f5e0ff */
[----:B------:R-:W-:Y:S01]  /*99c0*/  @!PT LDS RZ, [RZ] ;  /* 0x00000000fffff984 */ /* 0x000fe20000000800 */
[----:B------:R-:W-:Y:S01]  /*99d0*/  @!PT LDS RZ, [RZ] ;  /* 0x00000000fffff984 */ /* 0x000fe20000000800 */
[----:B------:R2:W-:Y:S02]  /*99e0*/  LDGSTS.E.BYPASS.LTC128B.128.ZFILL [R203+0x6100], [R2.64], P0 ;  /* 0x0610000002cb7fae */ /* 0x0005e40008141d46 */
[C---:B------:R-:W-:Y:S02]  /*99f0*/  IMAD.X R9, R4.reuse, 0x1, R11, P4 ;  /* 0x0000000104097824 */ /* 0x040fe400020e060b */
[----:B------:R2:W3:Y:S01]  /*9a00*/  SHFL.IDX PT, R0, R10, 0x1, 0x181f ;  /* 0x00381f000a007f89 */ /* 0x0004e200000e0000 */
[----:B------:R-:W-:Y:S03]  /*9a10*/  IMAD.X R7, R4, 0x1, R12, P2 ;  /* 0x0000000104077824 */ /* 0x000fe600010e060c */
[----:B------:R2:W-:Y:S04]  /*9a20*/  LDGSTS.E.BYPASS.LTC128B.128 [R203+0x8100], [R8.64], !P6 ;  /* 0x0810000008cb7fae */ /* 0x0005e8000f101d46 */
[----:B------:R2:W4:Y:S04]  /*9a30*/  SHFL.IDX PT, R4, R5, 0x1, 0x181f ;  /* 0x00381f0005047f89 */ /* 0x00052800000e0000 */
[----:B------:R2:W-:Y:S02]  /*9a40*/  LDGSTS.E.BYPASS.LTC128B.128 [R203+0xa100], [R6.64], !P5 ;  /* 0x0a10000006cb7fae */ /* 0x0005e4000e901d46 */
.L_x_671:
[C---:B--2---:R-:W-:Y:S02]  /*9a50*/  IADD3 R2, -R201.reuse, 0x10, RZ ;  /* 0x00000010c9027810 */ /* 0x044fe40007ffe1ff */
[C---:B---3--:R-:W-:Y:S02]  /*9a60*/  IADD3 R8, P4, R0.reuse, R14, RZ ;  /* 0x0000000e00087210 */ /* 0x048fe40007f9e0ff */
[----:B------:R-:W-:Y:S02]  /*9a70*/  IADD3 R6, P2, R0, R15, RZ ;  /* 0x0000000f00067210 */ /* 0x000fe40007f5e0ff */
[----:B------:R-:W-:Y:S01]  /*9a80*/  ISETP.NE.U32.AND P0, PT, R201, RZ, PT ;  /* 0x000000ffc900720c */ /* 0x000fe20003f05070 */
[----:B----4-:R-:W-:Y:S01]  /*9a90*/  IMAD.X R9, R4, 0x1, R11, P4 ;  /* 0x0000000104097824 */ /* 0x010fe200020e060b */
[----:B------:R-:W-:Y:S01]  /*9aa0*/  LOP3.LUT R2, R2, 0xf, RZ, 0xc0, !PT ;  /* 0x0000000f02027812 */ /* 0x000fe200078ec0ff */
[----:B------:R-:W-:Y:S03]  /*9ab0*/  IMAD.X R7, R4, 0x1, R12, P2 ;  /* 0x0000000104077824 */ /* 0x000fe600010e060c */
[----:B------:R-:W-:Y:S04]  /*9ac0*/  IADD3 R2, P4, P2, R2, R0, R16 ;  /* 0x0000000002027210 */ /* 0x000fe80007a9e010 */
[----:B------:R-:W-:Y:S05]  /*9ad0*/  IADD3.X R3, RZ, R4, R13, P4, P2 ;  /* 0x00000004ff037210 */ /* 0x000fea00027e440d */
[----:B------:R-:W-:Y:S01]  /*9ae0*/  @!PT LDS RZ, [RZ] ;  /* 0x00000000fffff984 */ /* 0x000fe20000000800 */
[----:B------:R-:W-:Y:S01]  /*9af0*/  @!PT LDS RZ, [RZ] ;  /* 0x00000000fffff984 */ /* 0x000fe20000000800 */
[----:B------:R-:W-:Y:S01]  /*9b00*/  @!PT LDS RZ, [RZ] ;  /* 0x00000000fffff984 */ /* 0x000fe20000000800 */
[----:B------:R2:W-:Y:S04]  /*9b10*/  LDGSTS.E.BYPASS.LTC128B.128.ZFILL [R203+0x7100], [R2.64], P0 ;  /* 0x0710000002cb7fae */ /* 0x0005e80008141d46 */
[----:B------:R2:W-:Y:S04]  /*9b20*/  LDGSTS.E.BYPASS.LTC128B.128 [R203+0x9100], [R8.64], !P6 ;  /* 0x0910000008cb7fae */ /* 0x0005e8000f101d46 */
[----:B------:R2:W-:Y:S02]  /*9b30*/  LDGSTS.E.BYPASS.LTC128B.128 [R203+0xb100], [R6.64], !P5 ;  /* 0x0b10000006cb7fae */ /* 0x0005e4000e901d46 */
.L_x_616:
[----:B--23--:R-:W-:Y:S05]  /*9b40*/  BSYNC B0 ;  /* 0x0000000000007941 */ /* 0x00cfea0003800000 */
.L_x_615:
        /* <DEDUP_REMOVED lines=34> */
[----:B------:R-:W1:Y:S04]  /*9d70*/  SHFL.BFLY PT, R100, R4, 0x2, 0x1f ;  /* 0x0c401f0004647f89 */ /* 0x000e6800000e0000 */
[----:B------:R-:W2:Y:S01]  /*9d80*/  SHFL.BFLY PT, R0, R5, 0x2, 0x1f ;  /* 0x0c401f0005007f89 */ /* 0x000ea200000e0000 */
[----:B-1----:R-:W-:Y:S02]  /*9d90*/  FMNMX.FTZ R100, R4, R100, !PT ;  /* 0x0000006404647209 */ /* 0x002fe40007810000 */
[----:B--2---:R-:W-:Y:S03]  /*9da0*/  FMNMX.FTZ R4, R5, R0, !PT ;  /* 0x0000000005047209 */ /* 0x004fe60007810000 */
[----:B------:R-:W1:Y:S04]  /*9db0*/  SHFL.BFLY PT, R2, R100, 0x1, 0x1f ;  /* 0x0c201f0064027f89 */ /* 0x000e6800000e0000 */
[----:B------:R2:W3:Y:S01]  /*9dc0*/  SHFL.BFLY PT, R0, R4, 0x1, 0x1f ;  /* 0x0c201f0004007f89 */ /* 0x0004e200000e0000 */
[----:B-1----:R-:W-:Y:S05]  /*9dd0*/  FMNMX.FTZ R100, R100, R2, !PT ;  /* 0x0000000264647209 */ /* 0x002fea0007810000 */
.L_x_672:
[C---:B------:R-:W-:Y:S01]  /*9de0*/  FMUL.FTZ R158, R100.reuse, c[0x0][0x2d0] ;  /* 0x0000b400649e7a20 */ /* 0x040fe20000410000 */
[----:B------:R-:W-:Y:S01]  /*9df0*/  WARPSYNC 0xffffffff ;  /* 0xffffffff00007948 */ /* 0x000fe20003800000 */
[----:B------:R-:W-:Y:S01]  /*9e00*/  FADD.FTZ R2, -R100, R101 ;  /* 0x0000006564027221 */ /* 0x000fe20000010100 */
[----:B----4-:R-:W1:Y:S01]  /*9e10*/  LDSM.16.MT88.4 R12, [R187] ;  /* 0x00000000bb0c783b */ /* 0x010e620000004200 */
[--C-:B------:R-:W-:Y:S01]  /*9e20*/  FFMA.FTZ R3, R140, c[0x0][0x2d0], -R158.reuse ;  /* 0x0000b4008c037a23 */ /* 0x100fe2000001089e */
[----:B------:R-:W-:Y:S01]  /*9e30*/  ISETP.GT.AND P0, PT, R204, RZ, PT ;  /* 0x000000ffcc00720c */ /* 0x000fe20003f04270 */
[--C-:B------:R-:W-:Y:S02]  /*9e40*/  FFMA.FTZ R101, R146, c[0x0][0x2d0], -R158.reuse ;  /* 0x0000b40092657a23 */ /* 0x100fe4000001089e */
[----:B------:R4:W-:Y:S01]  /*9e50*/  MUFU.EX2 R210, R3 ;  /* 0x0000000300d27308 */ /* 0x0009e20000000800 */
[----:B------:R-:W-:Y:S02]  /*9e60*/  FMUL.FTZ R2, R2, c[0x0][0x2d0] ;  /* 0x0000b40002027a20 */ /* 0x000fe40000410000 */
[----:B------:R-:W5:Y:S07]  /*9e70*/  LDSM.16.MT88.4 R20, [R188] ;  /* 0x00000000bc14783b */ /* 0x000f6e0000004200 */
[----:B------:R2:W-:Y:S01]  /*9e80*/  MUFU.EX2 R194, R101 ;  /* 0x0000006500c27308 */ /* 0x0005e20000000800 */
[----:B------:R-:W3:Y:S09]  /*9e90*/  LDSM.16.MT88.4 R28, [R190] ;  /* 0x00000000be1c783b */ /* 0x000ef20000004200 */
[----:B------:R-:W-:Y:S01]  /*9ea0*/  MUFU.EX2 R2, R2 ;  /* 0x0000000200027308 */ /* 0x000fe20000000800 */
[--C-:B----4-:R-:W-:Y:S09]  /*9eb0*/  FFMA.FTZ R3, R143, c[0x0][0x2d0], -R158.reuse ;  /* 0x0000b4008f037a23 */ /* 0x110ff2000001089e */
[----:B------:R4:W1:Y:S01]  /*9ec0*/  MUFU.EX2 R213, R3 ;  /* 0x0000000300d57308 */ /* 0x0008620000000800 */
[--C-:B--2---:R-:W-:Y:S09]  /*9ed0*/  FFMA.FTZ R101, R147, c[0x0][0x2d0], -R158.reuse ;  /* 0x0000b40093657a23 */ /* 0x104ff2000001089e */
[----:B------:R2:W-:Y:S01]  /*9ee0*/  MUFU.EX2 R193, R101 ;  /* 0x0000006500c17308 */ /* 0x0005e20000000800 */
[--C-:B----4-:R-:W-:Y:S09]  /*9ef0*/  FFMA.FTZ R3, R141, c[0x0][0x2d0], -R158.reuse ;  /* 0x0000b4008d037a23 */ /* 0x110ff2000001089e */
[----:B------:R4:W-:Y:S01]  /*9f00*/  MUFU.EX2 R212, R3 ;  /* 0x0000000300d47308 */ /* 0x0009e20000000800 */
[--C-:B--2---:R-:W-:Y:S09]  /*9f10*/  FFMA.FTZ R101, R148, c[0x0][0x2d0], -R158.reuse ;  /* 0x0000b40094657a23 */ /* 0x104ff2000001089e */
[----:B------:R2:W-:Y:S01]  /*9f20*/  MUFU.EX2 R192, R101 ;  /* 0x0000006500c07308 */ /* 0x0005e20000000800 */
[----:B---34-:R-:W-:Y:S01]  /*9f30*/  FMNMX.FTZ R3, R0, R4, !PT ;  /* 0x0000000400037209 */ /* 0x018fe20007810000 */
[--C-:B------:R-:W-:Y:S08]  /*9f40*/  FFMA.FTZ R0, R136, c[0x0][0x2d0], -R158.reuse ;  /* 0x0000b40088007a23 */ /* 0x100ff0000001089e */
[----:B------:R3:W4:Y:S01]  /*9f50*/  MUFU.EX2 R211, R0 ;  /* 0x0000000000d37308 */ /* 0x0007220000000800 */
[----:B--2---:R-:W-:Y:S09]  /*9f60*/  FFMA.FTZ R101, R149, c[0x0][0x2d0], -R158 ;  /* 0x0000b40095657a23 */ /* 0x004ff2000001089e */
[----:B------:R2:W-:Y:S01]  /*9f70*/  MUFU.EX2 R191, R101 ;  /* 0x0000006500bf7308 */ /* 0x0005e20000000800 */
[C---:B---3--:R-:W-:Y:S02]  /*9f80*/  FADD.FTZ R0, -R3.reuse, R102 ;  /* 0x0000006603007221 */ /* 0x048fe40000010100 */
[----:B------:R-:W-:Y:S02]  /*9f90*/  FMUL.FTZ R102, R3, c[0x0][0x2d0] ;  /* 0x0000b40003667a20 */ /* 0x000fe40000410000 */
[----:B------:R-:W-:Y:S02]  /*9fa0*/  FMUL.FTZ R0, R0, c[0x0][0x2d0] ;  /* 0x0000b40000007a20 */ /* 0x000fe40000410000 */
[--C-:B------:R-:W-:Y:S02]  /*9fb0*/  FFMA.FTZ R4, R142, c[0x0][0x2d0], -R102.reuse ;  /* 0x0000b4008e047a23 */ /* 0x100fe40000010866 */
[----:B------:R-:W-:Y:S02]  /*9fc0*/  LDSM.16.MT88.4 R140, [R190+0x2800] ;  /* 0x00280000be8c783b */ /* 0x000fe40000004200 */
[----:B------:R3:W-:Y:S01]  /*9fd0*/  MUFU.EX2 R209, R4 ;  /* 0x0000000400d17308 */ /* 0x0007e20000000800 */
[--C-:B--2---:R-:W-:Y:S09]  /*9fe0*/  FFMA.FTZ R101, R150, c[0x0][0x2d0], -R102.reuse ;  /* 0x0000b40096657a23 */ /* 0x104ff20000010866 */
[----:B------:R-:W-:Y:S10]  /*9ff0*/  MUFU.EX2 R0, R0 ;  /* 0x0000000000007308 */ /* 0x000ff40000000800 */
[----:B------:R2:W-:Y:S01]  /*a000*/  MUFU.EX2 R183, R101 ;  /* 0x0000006500b77308 */ /* 0x0005e20000000800 */
[--C-:B---3--:R-:W-:Y:S09]  /*a010*/  FFMA.FTZ R4, R145, c[0x0][0x2d0], -R102.reuse ;  /* 0x0000b40091047a23 */ /* 0x108ff20000010866 */
[----:B------:R3:W1:Y:S01]  /*a020*/  MUFU.EX2 R201, R4 ;  /* 0x0000000400c97308 */ /* 0x0006620000000800 */
[--C-:B--2---:R-:W-:Y:S09]  /*a030*/  FFMA.FTZ R101, R152, c[0x0][0x2d0], -R102.reuse ;  /* 0x0000b40098657a23 */ /* 0x104ff20000010866 */
[----:B------:R2:W-:Y:S01]  /*a040*/  MUFU.EX2 R182, R101 ;  /* 0x0000006500b67308 */ /* 0x0005e20000000800 */
[--C-:B---3--:R-:W-:Y:S09]  /*a050*/  FFMA.FTZ R4, R137, c[0x0][0x2d0], -R102.reuse ;  /* 0x0000b40089047a23 */ /* 0x108ff20000010866 */
[----:B------:R3:W-:Y:S01]  /*a060*/  MUFU.EX2 R196, R4 ;  /* 0x0000000400c47308 */ /* 0x0007e20000000800 */
[--C-:B--2---:R-:W-:Y:S02]  /*a070*/  FFMA.FTZ R101, R151, c[0x0][0x2d0], -R102.reuse ;  /* 0x0000b40097657a23 */ /* 0x104fe40000010866 */
[----:B------:R-:W-:Y:S07]  /*a080*/  LDSM.16.MT88.4 R148, [R190+0x3800] ;  /* 0x00380000be94783b */ /* 0x000fee0000004200 */
[----:B------:R2:W-:Y:S01]  /*a090*/  MUFU.EX2 R181, R101 ;  /* 0x0000006500b57308 */ /* 0x0005e20000000800 */
[--C-:B---3--:R-:W-:Y:S02]  /*a0a0*/  FFMA.FTZ R4, R144, c[0x0][0x2d0], -R102.reuse ;  /* 0x0000b40090047a23 */ /* 0x108fe40000010866 */
[----:B------:R-:W-:Y:S07]  /*a0b0*/  LDSM.16.MT88.4 R144, [R188+0x3800] ;  /* 0x00380000bc90783b */ /* 0x000fee0000004200 */
[----:B------:R-:W3:Y:S01]  /*a0c0*/  MUFU.EX2 R195, R4 ;  /* 0x0000000400c37308 */ /* 0x000ee20000000800 */
[----:B--2---:R-:W-:Y:S09]  /*a0d0*/  FFMA.FTZ R101, R153, c[0x0][0x2d0], -R102 ;  /* 0x0000b40099657a23 */ /* 0x004ff20000010866 */
[----:B------:R2:W1:Y:S02]  /*a0e0*/  MUFU.EX2 R180, R101 ;  /* 0x0000006500b47308 */ /* 0x0004640000000800 */
[--C-:B--2---:R-:W-:Y:S01]  /*a0f0*/  FFMA.FTZ R101, R155, c[0x0][0x2d0], -R158.reuse ;  /* 0x0000b4009b657a23 */ /* 0x104fe2000001089e */
[----:B-1----:R-:W-:Y:S01]  /*a100*/  F2FP.BF16.PACK_AB R136, R213, R210 ;  /* 0x000000d2d588723e */ /* 0x002fe200000010ff */
[C---:B------:R-:W-:Y:S01]  /*a110*/  FMUL.FTZ R4, R2.reuse, R104 ;  /* 0x0000006802047220 */ /* 0x040fe20000410000 */
[----:B----4-:R-:W-:Y:S01]  /*a120*/  F2FP.BF16.PACK_AB R138, R211, R212 ;  /* 0x000000d4d38a723e */ /* 0x010fe200000010ff */
[----:B------:R-:W-:Y:S01]  /*a130*/  FMUL.FTZ R5, R2, R105 ;  /* 0x0000006902057220 */ /* 0x000fe20000410000 */
[----:B------:R-:W-:Y:S01]  /*a140*/  F2FP.BF16.PACK_AB R137, R201, R209 ;  /* 0x000000d1c989723e */ /* 0x000fe200000010ff */
[C---:B------:R-:W-:Y:S01]  /*a150*/  FMUL.FTZ R6, R0.reuse, R106 ;  /* 0x0000006a00067220 */ /* 0x040fe20000410000 */
[----:B---3--:R-:W-:Y:S01]  /*a160*/  F2FP.BF16.PACK_AB R139, R195, R196 ;  /* 0x000000c4c38b723e */ /* 0x008fe200000010ff */
        /* <DEDUP_REMOVED lines=18> */
[C---:B-----5:R-:W-:Y:S03]  /*a290*/  HMMA.16816.F32.BF16 R12, R136.reuse, R20, R12 ;  /* 0x00000014880c723c */ /* 0x060fe6000004180c */
[----:B------:R-:W-:Y:S02]  /*a2a0*/  FMUL.FTZ R19, R0, R119 ;  /* 0x0000007700137220 */ /* 0x000fe40000410000 */
[----:B------:R-:W-:Y:S01]  /*a2b0*/  LDSM.16.MT88.4 R116, [R187+0x800] ;  /* 0x00080000bb74783b */ /* 0x000fe20000004200 */
[C---:B------:R-:W-:Y:S02]  /*a2c0*/  FMUL.FTZ R24, R2.reuse, R124 ;  /* 0x0000007c02187220 */ /* 0x040fe40000410000 */
[C---:B------:R-:W-:Y:S02]  /*a2d0*/  FMUL.FTZ R20, R2.reuse, R120 ;  /* 0x0000007802147220 */ /* 0x040fe40000410000 */
[C---:B------:R-:W-:Y:S03]  /*a2e0*/  HMMA.16816.F32.BF16 R16, R136.reuse, R22, R16 ;  /* 0x000000168810723c */ /* 0x040fe60000041810 */
[C---:B------:R-:W-:Y:S02]  /*a2f0*/  FMUL.FTZ R21, R2.reuse, R121 ;  /* 0x0000007902157220 */ /* 0x040fe40000410000 */
[----:B------:R-:W-:Y:S02]  /*a300*/  FMUL.FTZ R25, R2, R125 ;  /* 0x0000007d02197220 */ /* 0x000fe40000410000 */
[C---:B------:R-:W-:Y:S02]  /*a310*/  FMUL.FTZ R22, R0.reuse, R122 ;  /* 0x0000007a00167220 */ /* 0x040fe40000410000 */
[C---:B------:R-:W-:Y:S02]  /*a320*/  FMUL.FTZ R23, R0.reuse, R123 ;  /* 0x0000007b00177220 */ /* 0x040fe40000410000 */
[----:B------:R-:W-:Y:S01]  /*a330*/  LDSM.16.MT88.4 R120, [R188+0x800] ;  /* 0x00080000bc78783b */ /* 0x000fe20000004200 */
[C---:B------:R-:W-:Y:S02]  /*a340*/  FMUL.FTZ R26, R0.reuse, R126 ;  /* 0x0000007e001a7220 */ /* 0x040fe40000410000 */
[----:B------:R-:W-:Y:S02]  /*a350*/  FMUL.FTZ R27, R0, R127 ;  /* 0x0000007f001b7220 */ /* 0x000fe40000410000 */
[C---:B------:R-:W-:Y:S03]  /*a360*/  HMMA.16816.F32.BF16 R20, R136.reuse, R28, R20 ;  /* 0x0000001c8814723c */ /* 0x040fe60000041814 */
        /* <DEDUP_REMOVED lines=9> */
[C---:B------:R-:W-:Y:S02]  /*a400*/  FMUL.FTZ R34, R0.reuse, R134 ;  /* 0x0000008600227220 */ /* 0x040fe40000410000 */
[----:B------:R-:W-:Y:S02]  /*a410*/  FMUL.FTZ R35, R0, R135 ;  /* 0x0000008700237220 */ /* 0x000fe40000410000 */
[C---:B--2---:R-:W-:Y:S03]  /*a420*/  HMMA.16816.F32.BF16 R28, R136.reuse, R104, R28 ;  /* 0x00000068881c723c */ /* 0x044fe6000004181c */
[----:B------:R-:W-:Y:S01]  /*a430*/  LDSM.16.MT88.4 R132, [R188+0x2800] ;  /* 0x00280000bc84783b */ /* 0x000fe20000004200 */
[--C-:B-1----:R-:W-:Y:S02]  /*a440*/  FFMA.FTZ R101, R157, c[0x0][0x2d0], -R158.reuse ;  /* 0x0000b4009d657a23 */ /* 0x102fe4000001089e */
[C---:B------:R-:W-:Y:S02]  /*a450*/  FMUL.FTZ R36, R2.reuse, R36 ;  /* 0x0000002402247220 */ /* 0x040fe40000410000 */
[C---:B------:R-:W-:Y:S01]  /*a460*/  HMMA.16816.F32.BF16 R32, R136.reuse, R106, R32 ;  /* 0x0000006a8820723c */ /* 0x040fe20000041820 */
[----:B------:R1:W2:Y:S02]  /*a470*/  MUFU.EX2 R178, R101 ;  /* 0x0000006500b27308 */ /* 0x0002a40000000800 */
[----:B------:R-:W5:Y:S01]  /*a480*/  LDSM.16.MT88.4 R104, [R190+0x2000] ;  /* 0x00200000be68783b */ /* 0x000f620000004200 */
[----:B------:R-:W-:Y:S02]  /*a490*/  FMUL.FTZ R37, R2, R37 ;  /* 0x0000002502257220 */ /* 0x000fe40000410000 */
[C---:B------:R-:W-:Y:S02]  /*a4a0*/  FMUL.FTZ R38, R0.reuse, R38 ;  /* 0x0000002600267220 */ /* 0x040fe40000410000 */
[----:B------:R-:W-:Y:S04]  /*a4b0*/  FMUL.FTZ R39, R0, R39 ;  /* 0x0000002700277220 */ /* 0x000fe80000410000 */
[C---:B------:R-:W-:Y:S02]  /*a4c0*/  FMUL.FTZ R40, R2.reuse, R40 ;  /* 0x0000002802287220 */ /* 0x040fe40000410000 */
[----:B------:R-:W-:Y:S01]  /*a4d0*/  FMUL.FTZ R41, R2, R41 ;  /* 0x0000002902297220 */ /* 0x000fe20000410000 */
[C---:B---3--:R-:W-:Y:S03]  /*a4e0*/  HMMA.16816.F32.BF16 R36, R136.reuse, R108, R36 ;  /* 0x0000006c8824723c */ /* 0x048fe60000041824 */
[C---:B------:R-:W-:Y:S02]  /*a4f0*/  FMUL.FTZ R42, R0.reuse, R42 ;  /* 0x0000002a002a7220 */ /* 0x040fe40000410000 */
[----:B------:R-:W-:Y:S02]  /*a500*/  FMUL.FTZ R43, R0, R43 ;  /* 0x0000002b002b7220 */ /* 0x000fe40000410000 */
[C---:B------:R-:W-:Y:S02]  /*a510*/  FMUL.FTZ R44, R2.reuse, R44 ;  /* 0x0000002c022c7220 */ /* 0x040fe40000410000 */
[----:B------:R-:W-:Y:S03]  /*a520*/  FMUL.FTZ R45, R2, R45 ;  /* 0x0000002d022d7220 */ /* 0x000fe60000410000 */
[C---:B------:R-:W-:Y:S01]  /*a530*/  HMMA.16816.F32.BF16 R40, R136.reuse, R110, R40 ;  /* 0x0000006e8828723c */ /* 0x040fe20000041828 */
[----:B------:R-:W3:Y:S02]  /*a540*/  LDSM.16.MT88.4 R108, [R189+0x2000] ;  /* 0x00200000bd6c783b */ /* 0x000ee40000004200 */
[C---:B------:R-:W-:Y:S02]  /*a550*/  FMUL.FTZ R46, R0.reuse, R46 ;  /* 0x0000002e002e7220 */ /* 0x040fe40000410000 */
[----:B------:R-:W-:Y:S02]  /*a560*/  FMUL.FTZ R47, R0, R47 ;  /* 0x0000002f002f7220 */ /* 0x000fe40000410000 */
[--C-:B-1----:R-:W-:Y:S02]  /*a570*/  FFMA.FTZ R101, R154, c[0x0][0x2d0], -R158.reuse ;  /* 0x0000b4009a657a23 */ /* 0x102fe4000001089e */
[----:B------:R-:W-:Y:S02]  /*a580*/  LDSM.16.MT88.4 R152, [R189+0x3800] ;  /* 0x00380000bd98783b */ /* 0x000fe40000004200 */
[----:B------:R1:W-:Y:S01]  /*a590*/  MUFU.EX2 R177, R101 ;  /* 0x0000006500b17308 */ /* 0x0003e20000000800 */
[C---:B----4-:R-:W-:Y:S03]  /*a5a0*/  HMMA.16816.F32.BF16 R44, R136.reuse, R112, R44 ;  /* 0x00000070882c723c */ /* 0x050fe6000004182c */
[C---:B------:R-:W-:Y:S02]  /*a5b0*/  FMUL.FTZ R48, R2.reuse, R48 ;  /* 0x0000003002307220 */ /* 0x040fe40000410000 */
[----:B------:R-:W-:Y:S02]  /*a5c0*/  FMUL.FTZ R49, R2, R49 ;  /* 0x0000003102317220 */ /* 0x000fe40000410000 */
[C---:B------:R-:W-:Y:S02]  /*a5d0*/  FMUL.FTZ R50, R0.reuse, R50 ;  /* 0x0000003200327220 */ /* 0x040fe40000410000 */
[----:B------:R-:W-:Y:S03]  /*a5e0*/  FMUL.FTZ R51, R0, R51 ;  /* 0x0000003300337220 */ /* 0x000fe60000410000 */
[C---:B------:R-:W-:Y:S02]  /*a5f0*/  FMUL.FTZ R52, R2.reuse, R52 ;  /* 0x0000003402347220 */ /* 0x040fe40000410000 */
[----:B------:R-:W-:Y:S02]  /*a600*/  FMUL.FTZ R53, R2, R53 ;  /* 0x0000003502357220 */ /* 0x000fe40000410000 */
[C---:B------:R-:W-:Y:S01]  /*a610*/  HMMA.16816.F32.BF16 R48, R136.reuse, R114, R48 ;  /* 0x000000728830723c */ /* 0x040fe20000041830 */
[----:B------:R-:W4:Y:S02]  /*a620*/  LDSM.16.MT88.4 R112, [R187+0x4000] ;  /* 0x00400000bb70783b */ /* 0x000f240000004200 */
[C---:B------:R-:W-:Y:S02]  /*a630*/  FMUL.FTZ R54, R0.reuse, R54 ;  /* 0x0000003600367220 */ /* 0x040fe40000410000 */
[----:B------:R-:W-:Y:S02]  /*a640*/  FMUL.FTZ R55, R0, R55 ;  /* 0x0000003700377220 */ /* 0x000fe40000410000 */
[----:B-1----:R-:W-:Y:S02]  /*a650*/  FFMA.FTZ R101, R156, c[0x0][0x2d0], -R158 ;  /* 0x0000b4009c657a23 */ /* 0x002fe4000001089e */
[C---:B------:R-:W-:Y:S02]  /*a660*/  FMUL.FTZ R56, R2.reuse, R56 ;  /* 0x0000003802387220 */ /* 0x040fe40000410000 */
[----:B------:R1:W1:Y:S01]  /*a670*/  MUFU.EX2 R176, R101 ;  /* 0x0000006500b07308 */ /* 0x0002620000000800 */
[C---:B-----5:R-:W-:Y:S03]  /*a680*/  HMMA.16816.F32.BF16 R52, R136.reuse, R104, R52 ;  /* 0x000000688834723c */ /* 0x060fe60000041834 */
[----:B------:R-:W-:Y:S02]  /*a690*/  FMUL.FTZ R57, R2, R57 ;  /* 0x0000003902397220 */ /* 0x000fe40000410000 */
[C---:B------:R-:W-:Y:S02]  /*a6a0*/  FMUL.FTZ R58, R0.reuse, R58 ;  /* 0x0000003a003a7220 */ /* 0x040fe40000410000 */
[----:B------:R-:W-:Y:S02]  /*a6b0*/  FMUL.FTZ R59, R0, R59 ;  /* 0x0000003b003b7220 */ /* 0x000fe40000410000 */
[C---:B------:R-:W-:Y:S03]  /*a6c0*/  FMUL.FTZ R60, R2.reuse, R60 ;  /* 0x0000003c023c7220 */ /* 0x040fe60000410000 */
[----:B------:R-:W-:Y:S02]  /*a6d0*/  FMUL.FTZ R61, R2, R61 ;  /* 0x0000003d023d7220 */ /* 0x000fe40000410000 */
[C---:B------:R-:W-:Y:S01]  /*a6e0*/  HMMA.16816.F32.BF16 R56, R136.reuse, R106, R56 ;  /* 0x0000006a8838723c */ /* 0x040fe20000041838 */
[----:B------:R-:W5:Y:S02]  /*a6f0*/  LDSM.16.MT88.4 R104, [R188+0x4000] ;  /* 0x00400000bc68783b */ /* 0x000f640000004200 */
[C---:B------:R-:W-:Y:S02]  /*a700*/  FMUL.FTZ R62, R0.reuse, R62 ;  /* 0x0000003e003e7220 */ /* 0x040fe40000410000 */
[----:B------:R-:W-:Y:S02]  /*a710*/  FMUL.FTZ R63, R0, R63 ;  /* 0x0000003f003f7220 */ /* 0x000fe40000410000 */
[C---:B------:R-:W-:Y:S02]  /*a720*/  FMUL.FTZ R64, R2.reuse, R64 ;  /* 0x0000004002407220 */ /* 0x040fe40000410000 */
[----:B------:R-:W-:Y:S03]  /*a730*/  FMUL.FTZ R65, R2, R65 ;  /* 0x0000004102417220 */ /* 0x000fe60000410000 */
        /* <DEDUP_REMOVED lines=20> */
[C---:B------:R-:W-:Y:S02]  /*a880*/  FMUL.FTZ R80, R2.reuse, R80 ;  /* 0x0000005002507220 */ /* 0x040fe40000410000 */
[----:B------:R-:W-:Y:S03]  /*a890*/  FMUL.FTZ R81, R2, R81 ;  /* 0x0000005102517220 */ /* 0x000fe60000410000 */
[C---:B-----5:R-:W-:Y:S03]  /*a8a0*/  HMMA.16816.F32.BF16 R76, R136.reuse, R104, R76 ;  /* 0x00000068884c723c */ /* 0x060fe6000004184c */
[C---:B------:R-:W-:Y:S02]  /*a8b0*/  FMUL.FTZ R82, R0.reuse, R82 ;  /* 0x0000005200527220 */ /* 0x040fe40000410000 */
[----:B------:R-:W-:Y:S02]  /*a8c0*/  FMUL.FTZ R83, R0, R83 ;  /* 0x0000005300537220 */ /* 0x000fe40000410000 */
[C---:B------:R-:W-:Y:S01]  /*a8d0*/  FMUL.FTZ R84, R2.reuse, R84 ;  /* 0x0000005402547220 */ /* 0x040fe20000410000 */
[----:B------:R-:W-:Y:S01]  /*a8e0*/  F2FP.BF16.PACK_AB R104, R193, R194 ;  /* 0x000000c2c168723e */ /* 0x000fe200000010ff */
[----:B------:R-:W-:Y:S03]  /*a8f0*/  FMUL.FTZ R85, R2, R85 ;  /* 0x0000005502557220 */ /* 0x000fe60000410000 */
[C---:B------:R-:W-:Y:S03]  /*a900*/  HMMA.16816.F32.BF16 R80, R136.reuse, R106, R80 ;  /* 0x0000006a8850723c */ /* 0x040fe60000041850 */
[----:B------:R-:W-:Y:S01]  /*a910*/  FMUL.FTZ R86, R0, R86 ;  /* 0x0000005600567220 */ /* 0x000fe20000410000 */
[----:B------:R-:W-:Y:S01]  /*a920*/  F2FP.BF16.PACK_AB R105, R182, R183 ;  /* 0x000000b7b669723e */ /* 0x000fe200000010ff */
[----:B------:R-:W-:Y:S02]  /*a930*/  FMUL.FTZ R87, R0, R87 ;  /* 0x0000005700577220 */ /* 0x000fe40000410000 */
[C---:B------:R-:W-:Y:S01]  /*a940*/  FMUL.FTZ R88, R2.reuse, R88 ;  /* 0x0000005802587220 */ /* 0x040fe20000410000 */
[----:B------:R-:W-:Y:S01]  /*a950*/  F2FP.BF16.PACK_AB R106, R191, R192 ;  /* 0x000000c0bf6a723e */ /* 0x000fe200000010ff */
[----:B------:R-:W-:Y:S03]  /*a960*/  FMUL.FTZ R89, R2, R89 ;  /* 0x0000005902597220 */ /* 0x000fe60000410000 */
[C---:B---3--:R-:W-:Y:S03]  /*a970*/  HMMA.16816.F32.BF16 R84, R136.reuse, R108, R84 ;  /* 0x0000006c8854723c */ /* 0x048fe60000041854 */
[----:B------:R-:W-:Y:S01]  /*a980*/  FMUL.FTZ R90, R0, R90 ;  /* 0x0000005a005a7220 */ /* 0x000fe20000410000 */
[----:B------:R-:W-:Y:S01]  /*a990*/  F2FP.BF16.PACK_AB R107, R180, R181 ;  /* 0x000000b5b46b723e */ /* 0x000fe200000010ff */
        /* <DEDUP_REMOVED lines=12> */
[----:B-1----:R-:W-:Y:S02]  /*aa60*/  FFMA.FTZ R101, R160, c[0x0][0x2d0], -R102 ;  /* 0x0000b400a0657a23 */ /* 0x002fe40000010866 */
[----:B------:R-:W-:Y:S02]  /*aa70*/  FFMA.FTZ R2, R2, R214, R210 ;  /* 0x000000d602027223 */ /* 0x000fe400000100d2 */
[----:B------:R1:W-:Y:S01]  /*aa80*/  MUFU.EX2 R175, R101 ;  /* 0x0000006500af7308 */ /* 0x0003e20000000800 */
[----:B------:R-:W-:Y:S01]  /*aa90*/  HMMA.16816.F32.BF16 R96, R136, R114, R96 ;  /* 0x000000728860723c */ /* 0x000fe20000041860 */
[----:B------:R-:W4:Y:S02]  /*aaa0*/  LDSM.16.MT88.4 R112, [R189+0x2800] ;  /* 0x00280000bd70783b */ /* 0x000f240000004200 */
[----:B------:R-:W-:Y:S05]  /*aab0*/  FFMA.FTZ R0, R0, R215, R209 ;  /* 0x000000d700007223 */ /* 0x000fea00000100d1 */
[C---:B------:R-:W-:Y:S01]  /*aac0*/  HMMA.16816.F32.BF16 R4, R104.reuse, R116, R4 ;  /* 0x000000746804723c */ /* 0x040fe20000041804 */
[----:B------:R-:W-:Y:S07]  /*aad0*/  LDSM.16.MT88.4 R136, [R190+0x3000] ;  /* 0x00300000be88783b */ /* 0x000fee0000004200 */
[C---:B------:R-:W-:Y:S01]  /*aae0*/  HMMA.16816.F32.BF16 R8, R104.reuse, R118, R8 ;  /* 0x000000766808723c */ /* 0x040fe20000041808 */
[----:B------:R-:W-:Y:S03]  /*aaf0*/  LDSM.16.MT88.4 R116, [R188+0x4800] ;  /* 0x00480000bc74783b */ /* 0x000fe60000004200 */
[--C-:B-1----:R-:W-:Y:S04]  /*ab00*/  FFMA.FTZ R101, R161, c[0x0][0x2d0], -R102.reuse ;  /* 0x0000b400a1657a23 */ /* 0x102fe80000010866 */
[C---:B------:R-:W-:Y:S01]  /*ab10*/  HMMA.16816.F32.BF16 R12, R104.reuse, R120, R12 ;  /* 0x00000078680c723c */ /* 0x040fe2000004180c */
[----:B------:R1:W5:Y:S07]  /*ab20*/  MUFU.EX2 R174, R101 ;  /* 0x0000006500ae7308 */ /* 0x00036e0000000800 */
[C---:B------:R-:W-:Y:S01]  /*ab30*/  HMMA.16816.F32.BF16 R16, R104.reuse, R122, R16 ;  /* 0x0000007a6810723c */ /* 0x040fe20000041810 */
[----:B------:R-:W-:Y:S07]  /*ab40*/  LDSM.16.MT88.4 R120, [R190+0x4800] ;  /* 0x00480000be78783b */ /* 0x000fee0000004200 */
[C---:B---3--:R-:W-:Y:S08]  /*ab50*/  HMMA.16816.F32.BF16 R20, R104.reuse, R108, R20 ;  /* 0x0000006c6814723c */ /* 0x048ff00000041814 */
[C---:B------:R-:W-:Y:S01]  /*ab60*/  HMMA.16816.F32.BF16 R24, R104.reuse, R110, R24 ;  /* 0x0000006e6818723c */ /* 0x040fe20000041818 */
[----:B------:R-:W3:Y:S03]  /*ab70*/  LDSM.16.MT88.4 R108, [R187+0x4800] ;  /* 0x00480000bb6c783b */ /* 0x000ee60000004200 */
        /* <DEDUP_REMOVED lines=8> */
[----:B-1----:R-:W-:Y:S04]  /*ac00*/  FFMA.FTZ R101, R162, c[0x0][0x2d0], -R102 ;  /* 0x0000b400a2657a23 */ /* 0x002fe80000010866 */
[C---:B------:R-:W-:Y:S01]  /*ac10*/  HMMA.16816.F32.BF16 R44, R104.reuse, R132, R44 ;  /* 0x00000084682c723c */ /* 0x040fe2000004182c */
[----:B------:R1:W1:Y:S07]  /*ac20*/  MUFU.EX2 R172, R101 ;  /* 0x0000006500ac7308 */ /* 0x00026e0000000800 */
[C---:B------:R-:W-:Y:S01]  /*ac30*/  HMMA.16816.F32.BF16 R48, R104.reuse, R134, R48 ;  /* 0x000000866830723c */ /* 0x040fe20000041830 */
[----:B------:R-:W-:Y:S07]  /*ac40*/  LDSM.16.MT88.4 R132, [R188+0x3000] ;  /* 0x00300000bc84783b */ /* 0x000fee0000004200 */
[C---:B------:R-:W-:Y:S08]  /*ac50*/  HMMA.16816.F32.BF16 R52, R104.reuse, R140, R52 ;  /* 0x0000008c6834723c */ /* 0x040ff00000041834 */
[C---:B------:R-:W-:Y:S01]  /*ac60*/  HMMA.16816.F32.BF16 R56, R104.reuse, R142, R56 ;  /* 0x0000008e6838723c */ /* 0x040fe20000041838 */
[----:B------:R-:W-:Y:S03]  /*ac70*/  LDSM.16.MT88.4 R140, [R187+0x3800] ;  /* 0x00380000bb8c783b */ /* 0x000fe60000004200 */
[--C-:B-1----:R-:W-:Y:S04]  /*ac80*/  FFMA.FTZ R101, R166, c[0x0][0x2d0], -R158.reuse ;  /* 0x0000b400a6657a23 */ /* 0x102fe8000001089e */
[C---:B----4-:R-:W-:Y:S01]  /*ac90*/  HMMA.16816.F32.BF16 R60, R104.reuse, R112, R60 ;  /* 0x00000070683c723c */ /* 0x050fe2000004183c */
[----:B------:R1:W-:Y:S07]  /*aca0*/  MUFU.EX2 R171, R101 ;  /* 0x0000006500ab7308 */ /* 0x0003ee0000000800 */
[C---:B------:R-:W-:Y:S01]  /*acb0*/  HMMA.16816.F32.BF16 R64, R104.reuse, R114, R64 ;  /* 0x000000726840723c */ /* 0x040fe20000041840 */
[----:B------:R-:W4:Y:S07]  /*acc0*/  LDSM.16.MT88.4 R112, [R189+0x4800] ;  /* 0x00480000bd70783b */ /* 0x000f2e0000004200 */
[C---:B---3--:R-:W-:Y:S08]  /*acd0*/  HMMA.16816.F32.BF16 R68, R104.reuse, R108, R68 ;  /* 0x0000006c6844723c */ /* 0x048ff00000041844 */
[C---:B------:R-:W-:Y:S01]  /*ace0*/  HMMA.16816.F32.BF16 R72, R104.reuse, R110, R72 ;  /* 0x0000006e6848723c */ /* 0x040fe20000041848 */
[----:B------:R-:W3:Y:S03]  /*acf0*/  LDSM.16.MT88.4 R108, [R187+0x1000] ;  /* 0x00100000bb6c783b */ /* 0x000ee60000004200 */
[--C-:B-1----:R-:W-:Y:S04]  /*ad00*/  FFMA.FTZ R101, R164, c[0x0][0x2d0], -R158.reuse ;  /* 0x0000b400a4657a23 */ /* 0x102fe8000001089e */
[C---:B------:R-:W-:Y:S01]  /*ad10*/  HMMA.16816.F32.BF16 R76, R104.reuse, R116, R76 ;  /* 0x00000074684c723c */ /* 0x040fe2000004184c */
[----:B------:R1:W1:Y:S07]  /*ad20*/  MUFU.EX2 R166, R101 ;  /* 0x0000006500a67308 */ /* 0x00026e0000000800 */
[C---:B------:R-:W-:Y:S01]  /*ad30*/  HMMA.16816.F32.BF16 R80, R104.reuse, R118, R80 ;  /* 0x000000766850723c */ /* 0x040fe20000041850 */
[----:B------:R-:W3:Y:S07]  /*ad40*/  LDSM.16.MT88.4 R116, [R190+0x1000] ;  /* 0x00100000be74783b */ /* 0x000eee0000004200 */
[C---:B------:R-:W-:Y:S08]  /*ad50*/  HMMA.16816.F32.BF16 R84, R104.reuse, R120, R84 ;  /* 0x000000786854723c */ /* 0x040ff00000041854 */
[C---:B------:R-:W-:Y:S01]  /*ad60*/  HMMA.16816.F32.BF16 R88, R104.reuse, R122, R88 ;  /* 0x0000007a6858723c */ /* 0x040fe20000041858 */
[----:B------:R-:W3:Y:S03]  /*ad70*/  LDSM.16.MT88.4 R120, [R187+0x3000] ;  /* 0x00300000bb78783b */ /* 0x000ee60000004200 */
[--C-:B-1----:R-:W-:Y:S04]  /*ad80*/  FFMA.FTZ R101, R163, c[0x0][0x2d0], -R158.reuse ;  /* 0x0000b400a3657a23 */ /* 0x102fe8000001089e */
[C---:B----4-:R-:W-:Y:S01]  /*ad90*/  HMMA.16816.F32.BF16 R92, R104.reuse, R112, R92 ;  /* 0x00000070685c723c */ /* 0x050fe2000004185c */
[----:B------:R1:W-:Y:S07]  /*ada0*/  MUFU.EX2 R164, R101 ;  /* 0x0000006500a47308 */ /* 0x0003ee0000000800 */
[----:B------:R-:W-:Y:S01]  /*adb0*/  HMMA.16816.F32.BF16 R96, R104, R114, R96 ;  /* 0x000000726860723c */ /* 0x000fe20000041860 */
[----:B------:R-:W-:Y:S06]  /*adc0*/  LDSM.16.MT88.4 R112, [R187+0x5000] ;  /* 0x00500000bb70783b */ /* 0x000fec0000004200 */
[----:B--2---:R-:W-:Y:S02]  /*add0*/  F2FP.BF16.PACK_AB R104, R178, R179 ;  /* 0x000000b3b268723e */ /* 0x004fe400000010ff */
[----:B------:R-:W-:Y:S03]  /*ade0*/  F2FP.BF16.PACK_AB R106, R176, R177 ;  /* 0x000000b1b06a723e */ /* 0x000fe600000010ff */
[----:B-----5:R-:W-:Y:S02]  /*adf0*/  F2FP.BF16.PACK_AB R105, R174, R175 ;  /* 0x000000afae69723e */ /* 0x020fe400000010ff */
[----:B------:R-:W-:Y:S01]  /*ae00*/  F2FP.BF16.PACK_AB R107, R172, R173 ;  /* 0x000000adac6b723e */ /* 0x000fe200000010ff */
[----:B-1----:R-:W-:Y:S02]  /*ae10*/  FFMA.FTZ R101, R165, c[0x0][0x2d0], -R158 ;  /* 0x0000b400a5657a23 */ /* 0x002fe4000001089e */
[----:B------:R-:W-:Y:S04]  /*ae20*/  LDSM.16.MT88.4 R156, [R187+0x5800] ;  /* 0x00580000bb9c783b */ /* 0x000fe80000004200 */
[C---:B---3--:R-:W-:Y:S01]  /*ae30*/  HMMA.16816.F32.BF16 R4, R104.reuse, R108, R4 ;  /* 0x0000006c6804723c */ /* 0x048fe20000041804 */
[----:B------:R1:W-:Y:S07]  /*ae40*/  MUFU.EX2 R163, R101 ;  /* 0x0000006500a37308 */ /* 0x0003ee0000000800 */
[C---:B------:R-:W-:Y:S01]  /*ae50*/  HMMA.16816.F32.BF16 R8, R104.reuse, R110, R8 ;  /* 0x0000006e6808723c */ /* 0x040fe20000041808 */
[----:B------:R-:W2:Y:S07]  /*ae60*/  LDSM.16.MT88.4 R108, [R189+0x3000] ;  /* 0x00300000bd6c783b */ /* 0x000eae0000004200 */
[C---:B------:R-:W-:Y:S08]  /*ae70*/  HMMA.16816.F32.BF16 R12, R104.reuse, R124, R12 ;  /* 0x0000007c680c723c */ /* 0x040ff0000004180c */
[C---:B------:R-:W-:Y:S01]  /*ae80*/  HMMA.16816.F32.BF16 R16, R104.reuse, R126, R16 ;  /* 0x0000007e6810723c */ /* 0x040fe20000041810 */
[----:B------:R-:W-:Y:S03]  /*ae90*/  LDSM.16.MT88.4 R124, [R190+0x1800] ;  /* 0x00180000be7c783b */ /* 0x000fe60000004200 */
[--C-:B-1----:R-:W-:Y:S04]  /*aea0*/  FFMA.FTZ R101, R167, c[0x0][0x2d0], -R102.reuse ;  /* 0x0000b400a7657a23 */ /* 0x102fe80000010866 */
[C---:B------:R-:W-:Y:S01]  /*aeb0*/  HMMA.16816.F32.BF16 R20, R104.reuse, R116, R20 ;  /* 0x000000746814723c */ /* 0x040fe20000041814 */
[----:B------:R1:W-:Y:S07]  /*aec0*/  MUFU.EX2 R162, R101 ;  /* 0x0000006500a27308 */ /* 0x0003ee0000000800 */
[C---:B------:R-:W-:Y:S01]  /*aed0*/  HMMA.16816.F32.BF16 R24, R104.reuse, R118, R24 ;  /* 0x000000766818723c */ /* 0x040fe20000041818 */
[----:B------:R-:W3:Y:S07]  /*aee0*/  LDSM.16.MT88.4 R116, [R188+0x5000] ;  /* 0x00500000bc74783b */ /* 0x000eee0000004200 */
[C---:B------:R-:W-:Y:S08]  /*aef0*/  HMMA.16816.F32.BF16 R28, R104.reuse, R128, R28 ;  /* 0x00000080681c723c */ /* 0x040ff0000004181c */
[C---:B------:R-:W-:Y:S04]  /*af00*/  HMMA.16816.F32.BF16 R32, R104.reuse, R130, R32 ;  /* 0x000000826820723c */ /* 0x040fe80000041820 */
[--C-:B-1----:R-:W-:Y:S04]  /*af10*/  FFMA.FTZ R101, R169, c[0x0][0x2d0], -R102.reuse ;  /* 0x0000b400a9657a23 */ /* 0x102fe80000010866 */
[C---:B------:R-:W-:Y:S01]  /*af20*/  HMMA.16816.F32.BF16 R36, R104.reuse, R120, R36 ;  /* 0x000000786824723c */ /* 0x040fe20000041824 */
[----:B------:R1:W4:Y:S07]  /*af30*/  MUFU.EX2 R161, R101 ;  /* 0x0000006500a17308 */ /* 0x00032e0000000800 */
[C---:B------:R-:W-:Y:S01]  /*af40*/  HMMA.16816.F32.BF16 R40, R104.reuse, R122, R40 ;  /* 0x0000007a6828723c */ /* 0x040fe20000041828 */
[----:B------:R-:W5:Y:S07]  /*af50*/  LDSM.16.MT88.4 R120, [R190+0x5000] ;  /* 0x00500000be78783b */ /* 0x000f6e0000004200 */
[C---:B------:R-:W-:Y:S08]  /*af60*/  HMMA.16816.F32.BF16 R44, R104.reuse, R132, R44 ;  /* 0x00000084682c723c */ /* 0x040ff0000004182c */
[C---:B------:R-:W-:Y:S01]  /*af70*/  HMMA.16816.F32.BF16 R48, R104.reuse, R134, R48 ;  /* 0x000000866830723c */ /* 0x040fe20000041830 */
[----:B------:R-:W-:Y:S03]  /*af80*/  LDSM.16.MT88.4 R132, [R189+0x1800] ;  /* 0x00180000bd84783b */ /* 0x000fe60000004200 */
[--C-:B-1----:R-:W-:Y:S04]  /*af90*/  FFMA.FTZ R101, R168, c[0x0][0x2d0], -R102.reuse ;  /* 0x0000b400a8657a23 */ /* 0x102fe80000010866 */
[C---:B------:R-:W-:Y:S01]  /*afa0*/  HMMA.16816.F32.BF16 R52, R104.reuse, R136, R52 ;  /* 0x000000886834723c */ /* 0x040fe20000041834 */
[----:B------:R1:W-:Y:S06]  /*afb0*/  MUFU.EX2 R160, R101 ;  /* 0x0000006500a07308 */ /* 0x0003ec0000000800 */
[----:B------:R-:W-:Y:S01]  /*afc0*/  F2FP.BF16.PACK_AB R136, R166, R171 ;  /* 0x000000aba688723e */ /* 0x000fe200000010ff */
[C---:B------:R-:W-:Y:S04]  /*afd0*/  HMMA.16816.F32.BF16 R56, R104.reuse, R138, R56 ;  /* 0x0000008a6838723c */ /* 0x040fe80000041838 */
[----:B----4-:R-:W-:Y:S03]  /*afe0*/  F2FP.BF16.PACK_AB R137, R161, R162 ;  /* 0x000000a2a189723e */ /* 0x010fe600000010ff */
[----:B------:R-:W-:Y:S01]  /*aff0*/  F2FP.BF16.PACK_AB R138, R163, R164 ;  /* 0x000000a4a38a723e */ /* 0x000fe200000010ff */
[C---:B--2---:R-:W-:Y:S08]  /*b000*/  HMMA.16816.F32.BF16 R60, R104.reuse, R108, R60 ;  /* 0x0000006c683c723c */ /* 0x044ff0000004183c */
[C---:B------:R-:W-:Y:S01]  /*b010*/  HMMA.16816.F32.BF16 R64, R104.reuse, R110, R64 ;  /* 0x0000006e6840723c */ /* 0x040fe20000041840 */
[----:B------:R-:W2:Y:S03]  /*b020*/  LDSM.16.MT88.4 R108, [R189+0x5000] ;  /* 0x00500000bd6c783b */ /* 0x000ea60000004200 */
[----:B-1----:R-:W-:Y:S01]  /*b030*/  FFMA.FTZ R101, R170, c[0x0][0x2d0], -R102 ;  /* 0x0000b400aa657a23 */ /* 0x002fe20000010866 */
[-C--:B------:R-:W-:Y:S03]  /*b040*/  MOV R102, R3.reuse ;  /* 0x0000000300667202 */ /* 0x080fe60000000f00 */
[C---:B------:R-:W-:Y:S02]  /*b050*/  HMMA.16816.F32.BF16 R68, R104.reuse, R112, R68 ;  /* 0x000000706844723c */ /* 0x040fe40000041844 */
[----:B------:R-:W1:Y:S06]  /*b060*/  MUFU.EX2 R101, R101 ;  /* 0x0000006500657308 */ /* 0x000e6c0000000800 */
[C---:B------:R-:W-:Y:S01]  /*b070*/  HMMA.16816.F32.BF16 R72, R104.reuse, R114, R72 ;  /* 0x000000726848723c */ /* 0x040fe20000041848 */
[----:B------:R-:W4:Y:S07]  /*b080*/  LDSM.16.MT88.4 R112, [R187+0x1800] ;  /* 0x00180000bb70783b */ /* 0x000f2e0000004200 */
[C---:B---3--:R-:W-:Y:S08]  /*b090*/  HMMA.16816.F32.BF16 R76, R104.reuse, R116, R76 ;  /* 0x00000074684c723c */ /* 0x048ff0000004184c */
[C---:B------:R-:W-:Y:S01]  /*b0a0*/  HMMA.16816.F32.BF16 R80, R104.reuse, R118, R80 ;  /* 0x000000766850723c */ /* 0x040fe20000041850 */
[----:B------:R-:W3:Y:S03]  /*b0b0*/  LDSM.16.MT88.4 R116, [R188+0x1800] ;  /* 0x00180000bc74783b */ /* 0x000ee60000004200 */
[----:B-1----:R-:W-:Y:S04]  /*b0c0*/  F2FP.BF16.PACK_AB R139, R101, R160 ;  /* 0x000000a0658b723e */ /* 0x002fe800000010ff */
[C---:B-----5:R-:W-:Y:S08]  /*b0d0*/  HMMA.16816.F32.BF16 R84, R104.reuse, R120, R84 ;  /* 0x000000786854723c */ /* 0x060ff00000041854 */
[C---:B------:R-:W-:Y:S08]  /*b0e0*/  HMMA.16816.F32.BF16 R88, R104.reuse, R122, R88 ;  /* 0x0000007a6858723c */ /* 0x040ff00000041858 */
[C---:B--2---:R-:W-:Y:S08]  /*b0f0*/  HMMA.16816.F32.BF16 R92, R104.reuse, R108, R92 ;  /* 0x0000006c685c723c */ /* 0x044ff0000004185c */
[----:B------:R-:W-:Y:S08]  /*b100*/  HMMA.16816.F32.BF16 R96, R104, R110, R96 ;  /* 0x0000006e6860723c */ /* 0x000ff00000041860 */
[C---:B----4-:R-:W-:Y:S01]  /*b110*/  HMMA.16816.F32.BF16 R104, R136.reuse, R112, R4 ;  /* 0x000000708868723c */ /* 0x050fe20000041804 */
[----:B------:R-:W1:Y:S07]  /*b120*/  LDSM.16.MT88.4 R4, [R188+0x5800] ;  /* 0x00580000bc04783b */ /* 0x000e6e0000004200 */
[C---:B------:R-:W-:Y:S01]  /*b130*/  HMMA.16816.F32.BF16 R108, R136.reuse, R114, R8 ;  /* 0x00000072886c723c */ /* 0x040fe20000041808 */
[----:B------:R-:W2:Y:S07]  /*b140*/  LDSM.16.MT88.4 R8, [R190+0x5800] ;  /* 0x00580000be08783b */ /* 0x000eae0000004200 */
[C---:B---3--:R-:W-:Y:S01]  /*b150*/  HMMA.16816.F32.BF16 R112, R136.reuse, R116, R12 ;  /* 0x000000748870723c */ /* 0x048fe2000004180c */
[----:B------:R-:W3:Y:S07]  /*b160*/  LDSM.16.MT88.4 R12, [R189+0x5800] ;  /* 0x00580000bd0c783b */ /* 0x000eee0000004200 */
        /* <DEDUP_REMOVED lines=44> */
[----:B------:R-:W-:Y:S01]  /*b430*/  MOV R8, R3 ;  /* 0x0000000300087202 */ /* 0x000fe20000000f00 */
        /* <DEDUP_REMOVED lines=10> */
[----:B------:R-:W-:Y:S07]  /*b4e0*/  @!UPT UIADD3 URZ, URZ, URZ, URZ ;  /* 0x0000003f3f3ff290 */ /* 0x000fee000fffe03f */
[----:B------:R-:W-:-:S11]  /*b4f0*/  @P0 BRA `(.L_x_620) ;  /* 0xffffcf5000000947 */ /* 0x000fd6000383ffff */
.L_x_613:
[----:B------:R-:W-:Y:S05]  /*b500*/  BRA.DIV ~URZ, `(.L_x_621) ;  /* 0x000041927f007947 */ /* 0x000fea000b800000 */
[----:B------:R1:W2:Y:S02]  /*b510*/  SHFL.BFLY PT, R5, R214, 0x2, 0x1f ;  /* 0x0c401f00d6057f89 */ /* 0x0002a400000e0000 */
.L_x_673:
[----:B--2---:R-:W-:Y:S01]  /*b520*/  FADD.FTZ R5, R5, R214 ;  /* 0x000000d605057221 */ /* 0x004fe20000010000 */
[----:B------:R-:W-:Y:S05]  /*b530*/  BRA.DIV ~URZ, `(.L_x_622) ;  /* 0x000041c27f007947 */ /* 0x000fea000b800000 */
[----:B------:R-:W2:Y:S04]  /*b540*/  SHFL.BFLY PT, R4, R215, 0x2, 0x1f ;  /* 0x0c401f00d7047f89 */ /* 0x000ea800000e0000 */
[----:B------:R-:W3:Y:S01]  /*b550*/  SHFL.BFLY PT, R0, R5, 0x1, 0x1f ;  /* 0x0c201f0005007f89 */ /* 0x000ee200000e0000 */
[----:B--2---:R-:W-:-:S02]  /*b560*/  FADD.FTZ R4, R4, R215 ;  /* 0x000000d704047221 */ /* 0x004fc40000010000 */
[----:B---3--:R-:W-:-:S03]  /*b570*/  FADD.FTZ R5, R5, R0 ;  /* 0x0000000005057221 */ /* 0x008fc60000010000 */
[----:B------:R2:W3:Y:S04]  /*b580*/  SHFL.BFLY PT, R3, R4, 0x1, 0x1f ;  /* 0x0c201f0004037f89 */ /* 0x0004e800000e0000 */
.L_x_674:
[----:B------:R-:W-:Y:S01]  /*b590*/  FSETP.NE.FTZ.AND P1, PT, R5, RZ, PT ;  /* 0x000000ff0500720b */ /* 0x000fe20003f35000 */
[----:B---3--:R-:W-:Y:S01]  /*b5a0*/  FADD.FTZ R3, R3, R4 ;  /* 0x0000000403037221 */ /* 0x008fe20000010000 */
[----:B------:R-:W-:Y:S02]  /*b5b0*/  MOV R2, RZ ;  /* 0x000000ff00027202 */ /* 0x000fe40000000f00 */
[----:B------:R-:W-:Y:S02]  /*b5c0*/  MOV R0, RZ ;  /* 0x000000ff00007202 */ /* 0x000fe40000000f00 */
[----:B------:R-:W-:Y:S02]  /*b5d0*/  FSETP.NE.FTZ.AND P0, PT, R3, RZ, PT ;  /* 0x000000ff0300720b */ /* 0x000fe40003f15000 */
[----:B------:R-:W-:-:S05]  /*b5e0*/  MOV R136, 0xff800000 ;  /* 0xff80000000887802 */ /* 0x000fca0000000f00 */
[----:B------:R-:W3:Y:S01]  /*b5f0*/  @P1 MUFU.RCP R2, R5 ;  /* 0x0000000500021308 */ /* 0x000ee20000001000 */
[----:B--2---:R-:W-:-:S05]  /*b600*/  @P1 MOV R4, 0x3f317218 ;  /* 0x3f31721800041802 */ /* 0x004fca0000000f00 */
[----:B------:R-:W-:Y:S02]  /*b610*/  @P1 FMUL.FTZ R4, R4, c[0x0][0x2d0] ;  /* 0x0000b40004041a20 */ /* 0x000fe40000410000 */
[----:B------:R-:W2:Y:S01]  /*b620*/  @P1 MUFU.LG2 R5, R5 ;  /* 0x0000000500051308 */ /* 0x000ea20000000c00 */
[----:B---3--:R-:W-:-:S07]  /*b630*/  FMUL.FTZ R34, R2, R133 ;  /* 0x0000008502227220 */ /* 0x008fce0000410000 */
[----:B------:R-:W3:Y:S01]  /*b640*/  @P0 MUFU.RCP R0, R3 ;  /* 0x0000000300000308 */ /* 0x000ee20000001000 */
        /* <DEDUP_REMOVED lines=15> */
[C---:B------:R-:W-:Y:S01]  /*b740*/  FMUL.FTZ R101, R2.reuse, R36 ;  /* 0x0000002402657220 */ /* 0x040fe20000410000 */
[----:B------:R-:W-:Y:S01]  /*b750*/  MOV R36, 0x1 ;  /* 0x0000000100247802 */ /* 0x000fe20000000f00 */
[C---:B------:R-:W-:Y:S02]  /*b760*/  FMUL.FTZ R32, R2.reuse, R37 ;  /* 0x0000002502207220 */ /* 0x040fe40000410000 */
[----:B------:R-:W-:-:S02]  /*b770*/  FMUL.FTZ R102, R2, R40 ;  /* 0x0000002802667220 */ /* 0x000fc40000410000 */
[C---:B------:R-:W-:Y:S02]  /*b780*/  FMUL.FTZ R30, R2.reuse, R41 ;  /* 0x00000029021e7220 */ /* 0x040fe40000410000 */
[C---:B------:R-:W-:Y:S02]  /*b790*/  FMUL.FTZ R103, R2.reuse, R44 ;  /* 0x0000002c02677220 */ /* 0x040fe40000410000 */
[C---:B------:R-:W-:Y:S02]  /*b7a0*/  FMUL.FTZ R28, R2.reuse, R45 ;  /* 0x0000002d021c7220 */ /* 0x040fe40000410000 */
[C---:B------:R-:W-:Y:S02]  /*b7b0*/  FMUL.FTZ R133, R2.reuse, R48 ;  /* 0x0000003002857220 */ /* 0x040fe40000410000 */
[C---:B------:R-:W-:Y:S01]  /*b7c0*/  FMUL.FTZ R26, R2.reuse, R49 ;  /* 0x00000031021a7220 */ /* 0x040fe20000410000 */
[----:B------:R-:W-:Y:S01]  /*b7d0*/  MOV R49, 0xff800000 ;  /* 0xff80000000317802 */ /* 0x000fe20000000f00 */
        /* <DEDUP_REMOVED lines=23> */
[----:B------:R-:W-:Y:S02]  /*b950*/  FMUL.FTZ R97, R2, R97 ;  /* 0x0000006102617220 */ /* 0x000fe40000410000 */
[----:B------:R4:W5:Y:S01]  /*b960*/  @P0 MUFU.LG2 R2, R3 ;  /* 0x0000000300020308 */ /* 0x0009620000000c00 */
[----:B--2---:R-:W-:-:S02]  /*b970*/  @P1 FMUL.FTZ R5, R5, 0.69314718246459960938 ;  /* 0x3f31721805051820 */ /* 0x004fc40000410000 */
[----:B---3--:R-:W-:Y:S02]  /*b980*/  FMUL.FTZ R106, R0, R106 ;  /* 0x0000006a006a7220 */ /* 0x008fe40000410000 */
[----:B------:R-:W-:Y:S02]  /*b990*/  @P1 FFMA.FTZ R136, R4, R100, R5 ;  /* 0x0000006404881223 */ /* 0x000fe40000010005 */
[C---:B------:R-:W-:Y:S02]  /*b9a0*/  FMUL.FTZ R107, R0.reuse, R107 ;  /* 0x0000006b006b7220 */ /* 0x040fe40000410000 */
[C---:B------:R-:W-:Y:S02]  /*b9b0*/  FMUL.FTZ R110, R0.reuse, R110 ;  /* 0x0000006e006e7220 */ /* 0x040fe40000410000 */
[C---:B------:R-:W-:Y:S02]  /*b9c0*/  FMUL.FTZ R45, R0.reuse, R111 ;  /* 0x0000006f002d7220 */ /* 0x040fe40000410000 */
[----:B------:R-:W-:-:S02]  /*b9d0*/  FMUL.FTZ R114, R0, R114 ;  /* 0x0000007200727220 */ /* 0x000fc40000410000 */
[----:B------:R-:W-:Y:S01]  /*b9e0*/  FMUL.FTZ R115, R0, R115 ;  /* 0x0000007300737220 */ /* 0x000fe20000410000 */
[----:B----4-:R-:W-:Y:S01]  /*b9f0*/  @P0 MOV R3, 0x3f317218 ;  /* 0x3f31721800030802 */ /* 0x010fe20000000f00 */
[----:B-----5:R-:W-:Y:S02]  /*ba00*/  @P0 FMUL.FTZ R2, R2, 0.69314718246459960938 ;  /* 0x3f31721802020820 */ /* 0x020fe40000410000 */
[C---:B------:R-:W-:Y:S02]  /*ba10*/  FMUL.FTZ R118, R0.reuse, R118 ;  /* 0x0000007600767220 */ /* 0x040fe40000410000 */
[----:B------:R-:W-:Y:S02]  /*ba20*/  @P0 FMUL.FTZ R3, R3, c[0x0][0x2d0] ;  /* 0x0000b40003030a20 */ /* 0x000fe40000410000 */
        /* <DEDUP_REMOVED lines=40> */
[----:B------:R-:W-:Y:S01]  /*bcb0*/  FMUL.FTZ R99, R0, R99 ;  /* 0x0000006300637220 */ /* 0x000fe20000410000 */
[----:B------:R-:W-:Y:S01]  /*bcc0*/  PRMT R0, R36, 0x7610, R0 ;  /* 0x0000761024007816 */ /* 0x000fe20000000000 */
[----:B------:R-:W-:Y:S02]  /*bcd0*/  @P0 FFMA.FTZ R49, R3, R8, R2 ;  /* 0x0000000803310223 */ /* 0x000fe40000010002 */
.L_x_582:
[----:B------:R2:W5:Y:S01]  /*bce0*/  LDL R36, [R1] ;  /* 0x0000000001247983 */ /* 0x0005620000100800 */
[----:B------:R-:W-:Y:S03]  /*bcf0*/  BSSY B0, `(.L_x_623) ;  /* 0x0000012000007945 */ /* 0x000fe60003800000 */
[----:B------:R-:W3:Y:S02]  /*bd00*/  S2R R53, SR_TID.X ;  /* 0x0000000000357919 */ /* 0x000ee40000002100 */
[----:B---3--:R-:W-:-:S13]  /*bd10*/  LOP3.LUT P6, RZ, R53, 0xff, RZ, 0xc0, !PT ;  /* 0x000000ff35ff7812 */ /* 0x008fda00078cc0ff */
[----:B------:R-:W-:Y:S05]  /*bd20*/  @P6 BRA `(.L_x_624) ;  /* 0x000000e000006947 */ /* 0x000fea0003800000 */
[----:B--2---:R-:W2:Y:S01]  /*bd30*/  S2R R8, SR_LANEID ;  /* 0x0000000000087919 */ /* 0x004ea20000000000 */
[----:B------:R-:W-:Y:S01]  /*bd40*/  VOTEU.ANY UR4, UPT, PT ;  /* 0x0000000000047886 */ /* 0x000fe200038e0100 */
[----:B------:R-:W-:Y:S01]  /*bd50*/  IMAD.MOV.U32 R38, RZ, RZ, c[0x0][0x580] ;  /* 0x00016000ff267624 */ /* 0x000fe200078e00ff */
[----:B------:R-:W2:Y:S01]  /*bd60*/  FLO.U32 R3, UR4 ;  /* 0x0000000400037d00 */ /* 0x000ea200080e0000 */
[----:B------:R-:W-:-:S07]  /*bd70*/  IMAD.MOV.U32 R39, RZ, RZ, c[0x0][0x584] ;  /* 0x00016100ff277624 */ /* 0x000fce00078e00ff */
[----:B------:R-:W3:Y:S01]  /*bd80*/  POPC R2, UR4 ;  /* 0x0000000400027d09 */ /* 0x000ee20008000000 */
[----:B--2---:R-:W-:-:S13]  /*bd90*/  ISETP.EQ.U32.AND P0, PT, R3, R8, PT ;  /* 0x000000080300720c */ /* 0x004fda0003f02070 */
[----:B---3--:R-:W2:Y:S04]  /*bda0*/  @P0 ATOMG.E.ADD.STRONG.GPU PT, R2, [R38.64], R2 ;  /* 0x00000002260209a8 */ /* 0x008ea800081ee1c6 */
[----:B------:R-:W3:Y:S04]  /*bdb0*/  S2R R8, SR_LTMASK ;  /* 0x0000000000087919 */ /* 0x000ee80000003900 */
[----:B--2---:R3:W2:Y:S02]  /*bdc0*/  SHFL.IDX PT, R3, R2, R3, 0x1f ;  /* 0x00001f0302037589 */ /* 0x0046a400000e0000 */
[----:B---3--:R-:W-:-:S06]  /*bdd0*/  LOP3.LUT R2, R8, UR4, RZ, 0xc0, !PT ;  /* 0x0000000408027c12 */ /* 0x008fcc000f8ec0ff */
[----:B------:R-:W2:Y:S02]  /*bde0*/  POPC R2, R2 ;  /* 0x0000000200027309 */ /* 0x000ea40000000000 */
[----:B--2--5:R-:W-:-:S05]  /*bdf0*/  IADD3 R36, R3, c[0x0][0xc], R2 ;  /* 0x0000030003247a10 */ /* 0x024fca0007ffe002 */
[----:B------:R2:W-:Y:S02]  /*be00*/  STL [R1], R36 ;  /* 0x0000002401007387 */ /* 0x0005e40000100800 */
.L_x_624:
[----:B--2---:R-:W-:Y:S05]  /*be10*/  BSYNC B0 ;  /* 0x0000000000007941 */ /* 0x004fea0003800000 */
.L_x_623:
[----:B------:R-:W-:Y:S01]  /*be20*/  PRMT R0, R0, 0x9910, RZ ;  /* 0x0000991000007816 */ /* 0x000fe200000000ff */
[----:B------:R-:W-:Y:S01]  /*be30*/  BSSY B1, `(.L_x_625) ;  /* 0x00001bc000017945 */ /* 0x000fe20003800000 */
[----:B-----5:R-:W-:Y:S02]  /*be40*/  IMAD.MOV.U32 R65, RZ, RZ, R36 ;  /* 0x000000ffff417224 */ /* 0x020fe400078e0024 */
[----:B------:R-:W-:-:S13]  /*be50*/  ISETP.NE.AND P0, PT, R0, RZ, PT ;  /* 0x000000ff0000720c */ /* 0x000fda0003f05270 */
[----:B------:R-:W-:Y:S05]  /*be60*/  @!P0 BRA `(.L_x_626) ;  /* 0x0000119000008947 */ /* 0x000fea0003800000 */
[----:B------:R-:W2:Y:S04]  /*be70*/  LDL R69, [R1+0x4] ;  /* 0x0000040001457983 */ /* 0x000ea80000100800 */
[----:B------:R-:W3:Y:S04]  /*be80*/  LDL R67, [R1+0x8] ;  /* 0x0000080001437983 */ /* 0x000ee80000100800 */
[----:B------:R-:W4:Y:S04]  /*be90*/  LDL R63, [R1+0x10] ;  /* 0x00001000013f7983 */ /* 0x000f280000100800 */
[----:B------:R-:W5:Y:S04]  /*bea0*/  LDL R61, [R1+0xc] ;  /* 0x00000c00013d7983 */ /* 0x000f680000100800 */
[----:B------:R-:W4:Y:S04]  /*beb0*/  LDL R59, [R1+0x20] ;  /* 0x00002000013b7983 */ /* 0x000f280000100800 */
[----:B------:R-:W5:Y:S04]  /*bec0*/  LDL R57, [R1+0x18] ;  /* 0x0000180001397983 */ /* 0x000f680000100800 */
[----:B------:R-:W5:Y:S04]  /*bed0*/  LDL R55, [R1+0x1c] ;  /* 0x00001c0001377983 */ /* 0x000f680000100800 */
[----:B------:R-:W5:Y:S01]  /*bee0*/  LDL R51, [R1+0x14] ;  /* 0x0000140001337983 */ /* 0x000f620000100800 */
[----:B------:R-:W-:Y:S01]  /*bef0*/  WARPSYNC 0xffffffff ;  /* 0xffffffff00007948 */ /* 0x000fe20003800000 */
[----:B------:R-:W-:-:S02]  /*bf00*/  F2FP.BF16.PACK_AB R48, R105, R104 ;  /* 0x000000686930723e */ /* 0x000fc400000010ff */
[----:B------:R-:W-:Y:S01]  /*bf10*/  BAR.SYNC.DEFER_BLOCKING 0x1, 0x100 ;  /* 0x0044000000007b1d */ /* 0x000fe20000010000 */
        /* <DEDUP_REMOVED lines=46> */
[----:B------:R-:W-:Y:S01]  /*c200*/  F2FP.BF16.PACK_AB R0, R99, R98 ;  /* 0x000000626300723e */ /* 0x000fe200000010ff */
[----:B--2---:R2:W-:Y:S04]  /*c210*/  STS [R69], R48 ;  /* 0x0000003045007388 */ /* 0x0045e80000000800 */
[----:B------:R2:W-:Y:S04]  /*c220*/  STS [R69+0x400], R47 ;  /* 0x0004002f45007388 */ /* 0x0005e80000000800 */
[----:B---3--:R2:W-:Y:S04]  /*c230*/  STS [R67], R46 ;  /* 0x0000002e43007388 */ /* 0x0085e80000000800 */
[----:B------:R2:W-:Y:S04]  /*c240*/  STS [R67+0x400], R45 ;  /* 0x0004002d43007388 */ /* 0x0005e80000000800 */
[----:B----4-:R2:W-:Y:S04]  /*c250*/  STS [R63], R44 ;  /* 0x0000002c3f007388 */ /* 0x0105e80000000800 */
[----:B------:R2:W-:Y:S04]  /*c260*/  STS [R63+0x400], R43 ;  /* 0x0004002b3f007388 */ /* 0x0005e80000000800 */
[----:B-----5:R2:W-:Y:S04]  /*c270*/  STS [R61], R42 ;  /* 0x0000002a3d007388 */ /* 0x0205e80000000800 */
[----:B------:R2:W-:Y:S04]  /*c280*/  STS [R61+0x400], R41 ;  /* 0x000400293d007388 */ /* 0x0005e80000000800 */
[----:B------:R2:W-:Y:S04]  /*c290*/  STS [R59], R40 ;  /* 0x000000283b007388 */ /* 0x0005e80000000800 */
[----:B------:R2:W-:Y:S04]  /*c2a0*/  STS [R59+0x400], R39 ;  /* 0x000400273b007388 */ /* 0x0005e80000000800 */
[----:B------:R2:W-:Y:S04]  /*c2b0*/  STS [R57], R38 ;  /* 0x0000002639007388 */ /* 0x0005e80000000800 */
[----:B------:R2:W-:Y:S04]  /*c2c0*/  STS [R57+0x400], R37 ;  /* 0x0004002539007388 */ /* 0x0005e80000000800 */
[----:B------:R2:W-:Y:S04]  /*c2d0*/  STS [R55], R36 ;  /* 0x0000002437007388 */ /* 0x0005e80000000800 */
[----:B------:R2:W-:Y:S04]  /*c2e0*/  STS [R55+0x400], R35 ;  /* 0x0004002337007388 */ /* 0x0005e80000000800 */
[----:B------:R2:W-:Y:S04]  /*c2f0*/  STS [R51], R34 ;  /* 0x0000002233007388 */ /* 0x0005e80000000800 */
        /* <DEDUP_REMOVED lines=33> */
[----:B------:R-:W-:Y:S06]  /*c510*/  BAR.SYNC.DEFER_BLOCKING 0x1, 0x100 ;  /* 0x0044000000007b1d */ /* 0x000fec0000010000 */
[----:B------:R-:W-:Y:S05]  /*c520*/  BRA.CONV ~URZ, `(.L_x_627) ;  /* 0x000000837f007947 */ /* 0x000fea000b800000 */
[----:B--2---:R-:W-:Y:S01]  /*c530*/  SHF.R.S32.HI R51, RZ, 0x1f, R53 ;  /* 0x0000001fff337819 */ /* 0x004fe20000011435 */
[----:B------:R-:W-:Y:S01]  /*c540*/  IMAD.MOV.U32 R171, RZ, RZ, RZ ;  /* 0x000000ffffab7224 */ /* 0x000fe200078e00ff */
[----:B------:R-:W-:Y:S01]  /*c550*/  MOV R2, 0xc5b0 ;  /* 0x0000c5b000027802 */ /* 0x000fe20000000f00 */
[----:B------:R-:W-:Y:S01]  /*c560*/  IMAD.MOV.U32 R3, RZ, RZ, 0x1f ;  /* 0x0000001fff037424 */ /* 0x000fe200078e00ff */
[----:B------:R-:W-:-:S04]  /*c570*/  LEA.HI R51, R51, R53, RZ, 0x7 ;  /* 0x0000003533337211 */ /* 0x000fc800078f38ff */
[----:B------:R-:W-:-:S05]  /*c580*/  SHF.R.S32.HI R51, RZ, 0x7, R51 ;  /* 0x00000007ff337819 */ /* 0x000fca0000011433 */
[----:B------:R-:W-:Y:S02]  /*c590*/  IMAD.MOV.U32 R7, RZ, RZ, R51 ;  /* 0x000000ffff077224 */ /* 0x000fe400078e0033 */
[----:B-1----:R-:W-:Y:S05]  /*c5a0*/  CALL.REL.NOINC `($__internal_3_$__cuda_sm70_shflsync_idx_p) ;  /* 0x0000367000007944 */ /* 0x002fea0003c00000 */
.L_x_627:
[----:B--2---:R-:W2:Y:S01]  /*c5b0*/  LDL R13, [R1+0x28] ;  /* 0x00002800010d7983 */ /* 0x004ea20000100800 */
[----:B------:R-:W-:Y:S01]  /*c5c0*/  IMAD.MOV.U32 R0, RZ, RZ, 0x1 ;  /* 0x00000001ff007424 */ /* 0x000fe200078e00ff */
[----:B------:R-:W-:Y:S01]  /*c5d0*/  SHF.R.S32.HI R8, RZ, 0x1f, R231 ;  /* 0x0000001fff087819 */ /* 0x000fe200000114e7 */
[C---:B------:R-:W-:Y:S01]  /*c5e0*/  IMAD.WIDE.U32 R2, R231.reuse, c[0x0][0x490], RZ ;  /* 0x00012400e7027a25 */ /* 0x040fe200078e00ff */
[-C--:B------:R-:W-:Y:S01]  /*c5f0*/  IADD3 R4, R232, R228.reuse, RZ ;  /* 0x000000e4e8047210 */ /* 0x080fe20007ffe0ff */
[----:B------:R-:W3:Y:S01]  /*c600*/  S2R R15, SR_TID.X ;  /* 0x00000000000f7919 */ /* 0x000ee20000002100 */
[----:B------:R-:W-:Y:S01]  /*c610*/  ISETP.NE.AND P1, PT, R0, c[0x0][0x4e8], PT ;  /* 0x00013a0000007a0c */ /* 0x000fe20003f25270 */
[----:B------:R-:W-:Y:S01]  /*c620*/  IMAD R5, R8, c[0x0][0x490], RZ ;  /* 0x0001240008057a24 */ /* 0x000fe200078e02ff */
[----:B------:R-:W-:Y:S01]  /*c630*/  SHF.R.S32.HI R11, RZ, 0x1f, R230 ;  /* 0x0000001fff0b7819 */ /* 0x000fe200000114e6 */
[----:B------:R-:W-:Y:S01]  /*c640*/  IMAD.MOV.U32 R0, RZ, RZ, R4 ;  /* 0x000000ffff007224 */ /* 0x000fe200078e0004 */
[----:B------:R-:W-:Y:S01]  /*c650*/  IADD3 R10, R216, R228, RZ ;  /* 0x000000e4d80a7210 */ /* 0x000fe20007ffe0ff */
[----:B------:R-:W-:Y:S01]  /*c660*/  IMAD R5, R231, c[0x0][0x494], R5 ;  /* 0x00012500e7057a24 */ /* 0x000fe200078e0205 */
[----:B------:R-:W-:Y:S01]  /*c670*/  ULDC UR5, c[0x0][0x4e8] ;  /* 0x00013a0000057ab9 */ /* 0x000fe20000000800 */
[----:B------:R-:W-:Y:S01]  /*c680*/  IMAD R9, R11, c[0x0][0x498], RZ ;  /* 0x000126000b097a24 */ /* 0x000fe200078e02ff */
[----:B------:R-:W-:Y:S01]  /*c690*/  ULDC UR4, c[0x0][0x388] ;  /* 0x0000e20000047ab9 */ /* 0x000fe20000000800 */
[----:B------:R-:W-:Y:S01]  /*c6a0*/  IMAD R8, R8, c[0x0][0x3e8], RZ ;  /* 0x0000fa0008087a24 */ /* 0x000fe200078e02ff */
[----:B------:R-:W-:Y:S01]  /*c6b0*/  IADD3 R3, R3, R5, RZ ;  /* 0x0000000503037210 */ /* 0x000fe20007ffe0ff */
[----:B------:R-:W-:Y:S01]  /*c6c0*/  UIMAD UR4, UR5, UR4, URZ ;  /* 0x00000004050472a4 */ /* 0x000fe2000f8e023f */
[----:B------:R-:W-:Y:S01]  /*c6d0*/  BSSY B0, `(.L_x_628) ;  /* 0x0000059000007945 */ /* 0x000fe20003800000 */
[----:B------:R-:W-:-:S04]  /*c6e0*/  @P1 IMAD.HI.U32 R6, R4, c[0x0][0x4ec], RZ ;  /* 0x00013b0004061a27 */ /* 0x000fc800078e00ff */
[----:B------:R-:W-:Y:S01]  /*c6f0*/  IMAD R8, R231, c[0x0][0x3ec], R8 ;  /* 0x0000fb00e7087a24 */ /* 0x000fe200078e0208 */
[----:B------:R-:W-:Y:S01]  /*c700*/  @P1 SHF.R.U32.HI R0, RZ, c[0x0][0x4f0], R6 ;  /* 0x00013c00ff001a19 */ /* 0x000fe20000011606 */
[----:B------:R-:W-:-:S04]  /*c710*/  IMAD.WIDE.U32 R6, R230, c[0x0][0x498], R2 ;  /* 0x00012600e6067a25 */ /* 0x000fc800078e0002 */
[----:B------:R-:W-:Y:S01]  /*c720*/  IMAD.MOV R5, RZ, RZ, -R0 ;  /* 0x000000ffff057224 */ /* 0x000fe200078e0a00 */
[----:B---3--:R-:W-:Y:S01]  /*c730*/  SHF.R.S32.HI R14, RZ, 0x1f, R15 ;  /* 0x0000001fff0e7819 */ /* 0x008fe2000001140f */
[----:B------:R-:W-:Y:S02]  /*c740*/  IMAD R3, R230, c[0x0][0x49c], R9 ;  /* 0x00012700e6037a24 */ /* 0x000fe400078e0209 */
[----:B------:R-:W-:Y:S01]  /*c750*/  IMAD R2, R5, c[0x0][0x4e8], R4 ;  /* 0x00013a0005027a24 */ /* 0x000fe200078e0204 */
[----:B------:R-:W-:Y:S02]  /*c760*/  SHF.R.S32.HI R5, RZ, 0x1f, R0 ;  /* 0x0000001fff057819 */ /* 0x000fe40000011400 */
[----:B------:R-:W-:Y:S02]  /*c770*/  IADD3 R4, P0, R0, R6, RZ ;  /* 0x0000000600047210 */ /* 0x000fe40007f1e0ff */
[----:B------:R-:W-:Y:S02]  /*c780*/  SHF.R.S32.HI R0, RZ, 0x1f, R2 ;  /* 0x0000001fff007819 */ /* 0x000fe40000011402 */
[----:B------:R-:W-:Y:S01]  /*c790*/  IADD3.X R5, R5, R7, R3, P0, !PT ;  /* 0x0000000705057210 */ /* 0x000fe200007fe403 */
[----:B------:R-:W-:Y:S01]  /*c7a0*/  IMAD.WIDE.U32 R6, R231, c[0x0][0x3e8], RZ ;  /* 0x0000fa00e7067a25 */ /* 0x000fe200078e00ff */
[----:B------:R-:W-:-:S03]  /*c7b0*/  LEA.HI R14, R14, R15, RZ, 0x5 ;  /* 0x0000000f0e0e7211 */ /* 0x000fc600078f28ff */
[----:B------:R-:W-:Y:S01]  /*c7c0*/  IMAD R0, R0, c[0x0][0x488], RZ ;  /* 0x0001220000007a24 */ /* 0x000fe200078e02ff */
[----:B------:R-:W-:Y:S01]  /*c7d0*/  IADD3 R3, R7, R8, RZ ;  /* 0x0000000807037210 */ /* 0x000fe20007ffe0ff */
[----:B------:R-:W-:Y:S01]  /*c7e0*/  IMAD.WIDE.U32 R4, R2, c[0x0][0x488], R4 ;  /* 0x0001220002047a25 */ /* 0x000fe200078e0004 */
[----:B------:R-:W-:-:S03]  /*c7f0*/  LOP3.LUT R14, R14, 0xffffffe0, RZ, 0xc0, !PT ;  /* 0xffffffe00e0e7812 */ /* 0x000fc600078ec0ff */
[----:B------:R-:W-:Y:S01]  /*c800*/  IMAD R9, R2, c[0x0][0x48c], R0 ;  /* 0x0001230002097a24 */ /* 0x000fe200078e0200 */
[----:B------:R-:W-:Y:S01]  /*c810*/  LEA R8, P0, R4, c[0x0][0x450], 0x2 ;  /* 0x0001140004087a11 */ /* 0x000fe200078010ff */
[----:B------:R-:W-:Y:S01]  /*c820*/  @P1 IMAD.HI.U32 R2, R10, c[0x0][0x4ec], RZ ;  /* 0x00013b000a021a27 */ /* 0x000fe200078e00ff */
[----:B------:R-:W-:Y:S02]  /*c830*/  IADD3 R14, -R14, R15, RZ ;  /* 0x0000000f0e0e7210 */ /* 0x000fe40007ffe1ff */
[----:B------:R-:W-:Y:S01]  /*c840*/  SHF.R.S32.HI R15, RZ, 0x1f, R206 ;  /* 0x0000001fff0f7819 */ /* 0x000fe200000114ce */
[----:B------:R-:W-:Y:S02]  /*c850*/  IMAD.IADD R5, R5, 0x1, R9 ;  /* 0x0000000105057824 */ /* 0x000fe400078e0209 */
[----:B------:R-:W-:Y:S01]  /*c860*/  IMAD.MOV.U32 R0, RZ, RZ, R10 ;  /* 0x000000ffff007224 */ /* 0x000fe200078e000a */
[----:B------:R-:W-:Y:S02]  /*c870*/  @P1 SHF.R.U32.HI R0, RZ, c[0x0][0x4f0], R2 ;  /* 0x00013c00ff001a19 */ /* 0x000fe40000011602 */
[----:B------:R-:W-:Y:S01]  /*c880*/  MOV R2, R6 ;  /* 0x0000000600027202 */ /* 0x000fe20000000f00 */
[----:B------:R-:W-:Y:S01]  /*c890*/  IMAD R6, R11, c[0x0][0x3f0], RZ ;  /* 0x0000fc000b067a24 */ /* 0x000fe200078e02ff */
[----:B------:R-:W-:Y:S01]  /*c8a0*/  LEA.HI.X R5, R4, c[0x0][0x454], R5, 0x2, P0 ;  /* 0x0001150004057a11 */ /* 0x000fe200000f1405 */
[----:B------:R-:W-:Y:S01]  /*c8b0*/  IMAD.MOV R11, RZ, RZ, -R0 ;  /* 0x000000ffff0b7224 */ /* 0x000fe200078e0a00 */
[----:B------:R-:W-:Y:S01]  /*c8c0*/  SHFL.IDX PT, R4, R8, 0x1, 0x1c1f ;  /* 0x003c1f0008047f89 */ /* 0x000fe200000e0000 */
[----:B------:R-:W-:Y:S01]  /*c8d0*/  IMAD R9, R230, c[0x0][0x3f4], R6 ;  /* 0x0000fd00e6097a24 */ /* 0x000fe200078e0206 */
[----:B------:R-:W-:Y:S01]  /*c8e0*/  LOP3.LUT P0, RZ, R14, 0x3, RZ, 0xc0, !PT ;  /* 0x000000030eff7812 */ /* 0x000fe2000780c0ff */
[----:B------:R-:W-:Y:S01]  /*c8f0*/  IMAD.WIDE.U32 R2, R230, c[0x0][0x3f0], R2 ;  /* 0x0000fc00e6027a25 */ /* 0x000fe200078e0002 */
[----:B------:R3:W-:Y:S01]  /*c900*/  SHFL.IDX PT, R6, R8, RZ, 0x1c1f ;  /* 0x001c1fff08067589 */ /* 0x0007e200000e0000 */
[----:B------:R-:W-:-:S02]  /*c910*/  SHF.R.S32.HI R12, RZ, 0x1f, R0 ;  /* 0x0000001fff0c7819 */ /* 0x000fc40000011400 */
[----:B------:R-:W-:Y:S01]  /*c920*/  IMAD.IADD R3, R3, 0x1, R9 ;  /* 0x0000000103037824 */ /* 0x000fe200078e0209 */
[----:B------:R-:W4:Y:S01]  /*c930*/  SHFL.IDX PT, R7, R5, RZ, 0x1c1f ;  /* 0x001c1fff05077589 */ /* 0x000f2200000e0000 */
[----:B------:R-:W-:Y:S02]  /*c940*/  SHF.R.S32.HI R14, RZ, 0x1f, R207 ;  /* 0x0000001fff0e7819 */ /* 0x000fe400000114cf */
[----:B------:R-:W-:Y:S01]  /*c950*/  IMAD.WIDE.U32 R2, R0, c[0x0][0x3e0], R2 ;  /* 0x0000f80000027a25 */ /* 0x000fe200078e0002 */
[----:B------:R-:W5:Y:S03]  /*c960*/  SHFL.IDX PT, R5, R5, 0x1, 0x1c1f ;  /* 0x003c1f0005057f89 */ /* 0x000f6600000e0000 */
[----:B---3--:R-:W-:Y:S02]  /*c970*/  IMAD R8, R11, c[0x0][0x4e8], R10 ;  /* 0x00013a000b087a24 */ /* 0x008fe400078e020a */
[----:B------:R-:W-:Y:S01]  /*c980*/  IMAD R10, R12, c[0x0][0x3e0], RZ ;  /* 0x0000f8000c0a7a24 */ /* 0x000fe200078e02ff */
[----:B--2---:R-:W-:-:S02]  /*c990*/  IADD3 R9, R13, R228, RZ ;  /* 0x000000e40d097210 */ /* 0x004fc40007ffe0ff */
[----:B------:R-:W-:Y:S02]  /*c9a0*/  SHF.R.S32.HI R13, RZ, 0x1f, R208 ;  /* 0x0000001fff0d7819 */ /* 0x000fe400000114d0 */
[C---:B------:R-:W-:Y:S02]  /*c9b0*/  IADD3 R11, R9.reuse, 0x8, RZ ;  /* 0x00000008090b7810 */ /* 0x040fe40007ffe0ff */
[----:B------:R-:W-:Y:S01]  /*c9c0*/  ISETP.GE.OR P1, PT, R9, UR4, P0 ;  /* 0x0000000409007c0c */ /* 0x000fe20008726670 */
[----:B------:R-:W-:Y:S01]  /*c9d0*/  IMAD R9, R0, c[0x0][0x3e4], R10 ;  /* 0x0000f90000097a24 */ /* 0x000fe200078e020a */
[----:B------:R-:W-:Y:S01]  /*c9e0*/  ISETP.GE.OR P0, PT, R11, UR4, P0 ;  /* 0x000000040b007c0c */ /* 0x000fe20008706670 */
[----:B------:R-:W-:Y:S01]  /*c9f0*/  IMAD.IADD R11, R229, 0x1, R228 ;  /* 0x00000001e50b7824 */ /* 0x000fe200078e02e4 */
[----:B------:R-:W-:Y:S01]  /*ca00*/  SHF.R.S32.HI R0, RZ, 0x1f, R8 ;  /* 0x0000001fff007819 */ /* 0x000fe20000011408 */
[----:B------:R-:W-:-:S04]  /*ca10*/  IMAD.IADD R3, R3, 0x1, R9 ;  /* 0x0000000103037824 */ /* 0x000fc800078e0209 */
[----:B------:R-:W-:Y:S02]  /*ca20*/  IMAD R0, R0, c[0x0][0x3d8], RZ ;  /* 0x0000f60000007a24 */ /* 0x000fe400078e02ff */
[C---:B------:R-:W-:Y:S02]  /*ca30*/  IMAD.WIDE.U32 R2, R8.reuse, c[0x0][0x3d8], R2 ;  /* 0x0000f60008027a25 */ /* 0x040fe400078e0002 */
[----:B----4-:R2:W-:Y:S02]  /*ca40*/  @!P1 ST.E [R6.64], R136 ;  /* 0x0000008806009985 */ /* 0x0105e4000c101906 */
[----:B------:R-:W-:Y:S02]  /*ca50*/  IMAD R0, R8, c[0x0][0x3dc], R0 ;  /* 0x0000f70008007a24 */ /* 0x000fe400078e0200 */
[----:B-----5:R2:W-:Y:S01]  /*ca60*/  @!P0 ST.E [R4.64], R49 ;  /* 0x0000003104008985 */ /* 0x0205e2000c101906 */
[C---:B------:R-:W-:Y:S02]  /*ca70*/  LEA R12, P0, R2.reuse, c[0x0][0x380], 0x1 ;  /* 0x0000e000020c7a11 */ /* 0x040fe400078008ff */
[----:B------:R-:W-:Y:S01]  /*ca80*/  IADD3 R0, R3, R0, RZ ;  /* 0x0000000003007210 */ /* 0x000fe20007ffe0ff */
[----:B------:R2:W3:Y:S03]  /*ca90*/  LDS.128 R36, [R203+0x1080] ;  /* 0x00108000cb247984 */ /* 0x0004e60000000c00 */
[----:B------:R-:W-:Y:S01]  /*caa0*/  LEA.HI.X R10, R2, c[0x0][0x384], R0, 0x1, P0 ;  /* 0x0000e100020a7a11 */ /* 0x000fe200000f0c00 */
[----:B------:R2:W4:Y:S01]  /*cab0*/  LDS.128 R48, [R203+0x2080] ;  /* 0x00208000cb307984 */ /* 0x0005220000000c00 */
[----:B------:R-:W-:-:S03]  /*cac0*/  ISETP.GE.AND P0, PT, R11, UR4, PT ;  /* 0x000000040b007c0c */ /* 0x000fc6000bf06270 */
[----:B------:R2:W1:Y:S04]  /*cad0*/  LDS.128 R56, [R203+0x3080] ;  /* 0x00308000cb387984 */ /* 0x0004680000000c00 */
        /* <DEDUP_REMOVED lines=9> */
[----:B---3--:R-:W3:Y:S01]  /*cb70*/  LDS.128 R24, [R203+0x80] ;  /* 0x00008000cb187984 */ /* 0x008ee20000000c00 */
[----:B------:R-:W-:-:S02]  /*cb80*/  ISETP.GE.AND P5, PT, R206, c[0x0][0x3c8], PT ;  /* 0x0000f200ce007a0c */ /* 0x000fc40003fa6270 */
[----:B------:R-:W-:Y:S01]  /*cb90*/  ISETP.GE.AND P4, PT, R207, c[0x0][0x3c8], PT ;  /* 0x0000f200cf007a0c */ /* 0x000fe20003f86270 */
[----:B------:R-:W5:Y:S01]  /*cba0*/  LDS.128 R20, [R203+0x4080] ;  /* 0x00408000cb147984 */ /* 0x000f620000000c00 */
[----:B------:R-:W-:-:S03]  /*cbb0*/  ISETP.GE.AND P3, PT, R208, c[0x0][0x3c8], PT ;  /* 0x0000f200d0007a0c */ /* 0x000fc60003f66270 */
[----:B------:R-:W2:Y:S06]  /*cbc0*/  LDS.128 R16, [R203+0x8080] ;  /* 0x00808000cb107984 */ /* 0x000eac0000000c00 */
[-C--:B-1----:R-:W-:Y:S02]  /*cbd0*/  @!P5 LEA R8, P2, R206, R0.reuse, 0x1 ;  /* 0x00000000ce08d211 */ /* 0x082fe400078408ff */
[-C--:B--2---:R-:W-:Y:S02]  /*cbe0*/  @!P4 LEA R6, P1, R207, R0.reuse, 0x1 ;  /* 0x00000000cf06c211 */ /* 0x084fe400078208ff */
[----:B------:R-:W-:-:S02]  /*cbf0*/  @!P3 LEA R4, P0, R208, R0, 0x1 ;  /* 0x00000000d004b211 */ /* 0x000fc400078008ff */
[-C--:B------:R-:W-:Y:S02]  /*cc00*/  @!P5 LEA.HI.X R9, R206, R2.reuse, R15, 0x1, P2 ;  /* 0x00000002ce09d211 */ /* 0x080fe400010f0c0f */
[-C--:B------:R-:W-:Y:S02]  /*cc10*/  @!P4 LEA.HI.X R7, R207, R2.reuse, R14, 0x1, P1 ;  /* 0x00000002cf07c211 */ /* 0x080fe400008f0c0e */
[----:B------:R-:W-:Y:S01]  /*cc20*/  @!P3 LEA.HI.X R5, R208, R2, R13, 0x1, P0 ;  /* 0x00000002d005b211 */ /* 0x000fe200000f0c0d */
[----:B---3--:R1:W-:Y:S04]  /*cc30*/  @!P5 ST.E.128 [R8.64], R24 ;  /* 0x000000180800d985 */ /* 0x0083e8000c101d06 */
[----:B-----5:R1:W-:Y:S04]  /*cc40*/  @!P4 ST.E.128 [R6.64], R20 ;  /* 0x000000140600c985 */ /* 0x0203e8000c101d06 */
[----:B------:R1:W-:Y:S02]  /*cc50*/  @!P3 ST.E.128 [R4.64], R16 ;  /* 0x000000100400b985 */ /* 0x0003e4000c101d06 */
.L_x_629:
[----:B---3--:R-:W-:Y:S05]  /*cc60*/  BSYNC B0 ;  /* 0x0000000000007941 */ /* 0x008fea0003800000 */
.L_x_628:
[----:B------:R-:W-:Y:S01]  /*cc70*/  IADD3 R3, R11, 0x20, RZ ;  /* 0x000000200b037810 */ /* 0x000fe20007ffe0ff */
[----:B-1----:R1:W3:Y:S01]  /*cc80*/  SHFL.IDX PT, R2, R10, 0x1, 0x181f ;  /* 0x00381f000a027f89 */ /* 0x0022e200000e0000 */
[----:B------:R-:W-:Y:S02]  /*cc90*/  BSSY B0, `(.L_x_630) ;  /* 0x0000010000007945 */ /* 0x000fe40003800000 */
[----:B------:R-:W-:Y:S01]  /*cca0*/  ISETP.GE.AND P0, PT, R3, UR4, PT ;  /* 0x0000000403007c0c */ /* 0x000fe2000bf06270 */
[----:B------:R1:W2:-:S12]  /*ccb0*/  SHFL.IDX PT, R0, R12, 0x1, 0x181f ;  /* 0x00381f000c007f89 */ /* 0x00029800000e0000 */
[----:B------:R-:W-:Y:S05]  /*ccc0*/  @P0 BRA `(.L_x_631) ;  /* 0x000000c000000947 */ /* 0x000fea0003800000 */
[----:B------:R-:W-:Y:S02]  /*ccd0*/  ISETP.GE.AND P2, PT, R206, c[0x0][0x3c8], PT ;  /* 0x0000f200ce007a0c */ /* 0x000fe40003f46270 */
[----:B------:R-:W-:Y:S02]  /*cce0*/  ISETP.GE.AND P1, PT, R207, c[0x0][0x3c8], PT ;  /* 0x0000f200cf007a0c */ /* 0x000fe40003f26270 */
[----:B------:R-:W-:-:S09]  /*ccf0*/  ISETP.GE.AND P0, PT, R208, c[0x0][0x3c8], PT ;  /* 0x0000f200d0007a0c */ /* 0x000fd20003f06270 */
[-C--:B--2---:R-:W-:Y:S02]  /*cd00*/  @!P2 LEA R8, P5, R206, R0.reuse, 0x1 ;  /* 0x00000000ce08a211 */ /* 0x084fe400078a08ff */
[CC--:B------:R-:W-:Y:S02]  /*cd10*/  @!P1 LEA R6, P4, R207.reuse, R0.reuse, 0x1 ;  /* 0x00000000cf069211 */ /* 0x0c0fe400078808ff */
[----:B------:R-:W-:Y:S02]  /*cd20*/  @!P0 LEA R4, P3, R208, R0, 0x1 ;  /* 0x00000000d0048211 */ /* 0x000fe400078608ff */
[-C--:B---3--:R-:W-:Y:S02]  /*cd30*/  @!P2 LEA.HI.X R9, R206, R2.reuse, R15, 0x1, P5 ;  /* 0x00000002ce09a211 */ /* 0x088fe400028f0c0f */
[-C--:B------:R-:W-:Y:S02]  /*cd40*/  @!P1 LEA.HI.X R7, R207, R2.reuse, R14, 0x1, P4 ;  /* 0x00000002cf079211 */ /* 0x080fe400020f0c0e */
[----:B------:R-:W-:Y:S01]  /*cd50*/  @!P0 LEA.HI.X R5, R208, R2, R13, 0x1, P3 ;  /* 0x00000002d0058211 */ /* 0x000fe200018f0c0d */
[----:B------:R2:W-:Y:S04]  /*cd60*/  @!P2 ST.E.128 [R8.64], R36 ;  /* 0x000000240800a985 */ /* 0x0005e8000c101d06 */
[----:B------:R2:W-:Y:S04]  /*cd70*/  @!P1 ST.E.128 [R6.64], R32 ;  /* 0x0000002006009985 */ /* 0x0005e8000c101d06 */
[----:B------:R2:W-:Y:S02]  /*cd80*/  @!P0 ST.E.128 [R4.64], R28 ;  /* 0x0000001c04008985 */ /* 0x0005e4000c101d06 */
.L_x_631:
[----:B------:R-:W-:Y:S05]  /*cd90*/  BSYNC B0 ;  /* 0x0000000000007941 */ /* 0x000fea0003800000 */
.L_x_630:
[----:B------:R-:W-:Y:S01]  /*cda0*/  IADD3 R3, R11, 0x40, RZ ;  /* 0x000000400b037810 */ /* 0x000fe20007ffe0ff */
[----:B---3--:R3:W1:Y:S01]  /*cdb0*/  SHFL.IDX PT, R2, R10, 0x2, 0x181f ;  /* 0x00581f000a027f89 */ /* 0x00866200000e0000 */
[----:B------:R-:W-:Y:S02]  /*cdc0*/  BSSY B0, `(.L_x_632) ;  /* 0x0000010000007945 */ /* 0x000fe40003800000 */
[----:B------:R-:W-:Y:S01]  /*cdd0*/  ISETP.GE.AND P0, PT, R3, UR4, PT ;  /* 0x0000000403007c0c */ /* 0x000fe2000bf06270 */
[----:B--2---:R3:W2:-:S12]  /*cde0*/  SHFL.IDX PT, R0, R12, 0x2, 0x181f ;  /* 0x00581f000c007f89 */ /* 0x00469800000e0000 */
[----:B------:R-:W-:Y:S05]  /*cdf0*/  @P0 BRA `(.L_x_633) ;  /* 0x000000c000000947 */ /* 0x000fea0003800000 */
[----:B------:R-:W-:Y:S02]  /*ce00*/  ISETP.GE.AND P2, PT, R206, c[0x0][0x3c8], PT ;  /* 0x0000f200ce007a0c */ /* 0x000fe40003f46270 */
[----:B------:R-:W-:Y:S02]  /*ce10*/  ISETP.GE.AND P1, PT, R207, c[0x0][0x3c8], PT ;  /* 0x0000f200cf007a0c */ /* 0x000fe40003f26270 */
[----:B------:R-:W-:-:S09]  /*ce20*/  ISETP.GE.AND P0, PT, R208, c[0x0][0x3c8], PT ;  /* 0x0000f200d0007a0c */ /* 0x000fd20003f06270 */
[-C--:B--2---:R-:W-:Y:S02]  /*ce30*/  @!P2 LEA R8, P5, R206, R0.reuse, 0x1 ;  /* 0x00000000ce08a211 */ /* 0x084fe400078a08ff */
[CC--:B------:R-:W-:Y:S02]  /*ce40*/  @!P1 LEA R6, P4, R207.reuse, R0.reuse, 0x1 ;  /* 0x00000000cf069211 */ /* 0x0c0fe400078808ff */
[----:B------:R-:W-:Y:S02]  /*ce50*/  @!P0 LEA R4, P3, R208, R0, 0x1 ;  /* 0x00000000d0048211 */ /* 0x000fe400078608ff */
[-C--:B-1----:R-:W-:Y:S02]  /*ce60*/  @!P2 LEA.HI.X R9, R206, R2.reuse, R15, 0x1, P5 ;  /* 0x00000002ce09a211 */ /* 0x082fe400028f0c0f */
[-C--:B------:R-:W-:Y:S02]  /*ce70*/  @!P1 LEA.HI.X R7, R207, R2.reuse, R14, 0x1, P4 ;  /* 0x00000002cf079211 */ /* 0x080fe400020f0c0e */
[----:B------:R-:W-:Y:S01]  /*ce80*/  @!P0 LEA.HI.X R5, R208, R2, R13, 0x1, P3 ;  /* 0x00000002d0058211 */ /* 0x000fe200018f0c0d */
[----:B----4-:R1:W-:Y:S04]  /*ce90*/  @!P2 ST.E.128 [R8.64], R48 ;  /* 0x000000300800a985 */ /* 0x0103e8000c101d06 */
[----:B------:R1:W-:Y:S04]  /*cea0*/  @!P1 ST.E.128 [R6.64], R44 ;  /* 0x0000002c06009985 */ /* 0x0003e8000c101d06 */
[----:B------:R1:W-:Y:S02]  /*ceb0*/  @!P0 ST.E.128 [R4.64], R40 ;  /* 0x0000002804008985 */ /* 0x0003e4000c101d06 */
.L_x_633:
[----:B------:R-:W-:Y:S05]  /*cec0*/  BSYNC B0 ;  /* 0x0000000000007941 */ /* 0x000fea0003800000 */
.L_x_632:
[----:B------:R-:W-:Y:S01]  /*ced0*/  IADD3 R3, R11, 0x60, RZ ;  /* 0x000000600b037810 */ /* 0x000fe20007ffe0ff */
[----:B-1----:R1:W3:Y:S03]  /*cee0*/  SHFL.IDX PT, R2, R10, 0x3, 0x181f ;  /* 0x00781f000a027f89 */ /* 0x0022e600000e0000 */
[----:B------:R-:W-:Y:S01]  /*cef0*/  ISETP.GE.AND P0, PT, R3, UR4, PT ;  /* 0x0000000403007c0c */ /* 0x000fe2000bf06270 */
[----:B--2---:R1:W2:-:S12]  /*cf00*/  SHFL.IDX PT, R0, R12, 0x3, 0x181f ;  /* 0x00781f000c007f89 */ /* 0x00429800000e0000 */
[----:B------:R-:W-:Y:S05]  /*cf10*/  @P0 BRA `(.L_x_634) ;  /* 0x00000ad000000947 */ /* 0x000fea0003800000 */
[----:B------:R-:W-:Y:S02]  /*cf20*/  ISETP.GE.AND P1, PT, R206, c[0x0][0x3c8], PT ;  /* 0x0000f200ce007a0c */ /* 0x000fe40003f26270 */
[----:B------:R-:W-:-:S11]  /*cf30*/  ISETP.GE.AND P0, PT, R207, c[0x0][0x3c8], PT ;  /* 0x0000f200cf007a0c */ /* 0x000fd60003f06270 */
[CC--:B--2---:R-:W-:Y:S02]  /*cf40*/  @!P1 LEA R6, P3, R206.reuse, R0.reuse, 0x1 ;  /* 0x00000000ce069211 */ /* 0x0c4fe400078608ff */
[C---:B------:R-:W-:Y:S02]  /*cf50*/  @!P0 LEA R4, P2, R207.reuse, R0, 0x1 ;  /* 0x00000000cf048211 */ /* 0x040fe400078408ff */
[-C--:B---3--:R-:W-:Y:S02]  /*cf60*/  @!P1 LEA.HI.X R7, R206, R2.reuse, R15, 0x1, P3 ;  /* 0x00000002ce079211 */ /* 0x088fe400018f0c0f */
[----:B------:R-:W-:-:S03]  /*cf70*/  @!P0 LEA.HI.X R5, R207, R2, R14, 0x1, P2 ;  /* 0x00000002cf058211 */ /* 0x000fc600010f0c0e */
[----:B------:R2:W-:Y:S04]  /*cf80*/  @!P1 ST.E.128 [R6.64], R56 ;  /* 0x0000003806009985 */ /* 0x0005e8000c101d06 */
[----:B------:R2:W-:Y:S01]  /*cf90*/  @!P0 ST.E.128 [R4.64], R52 ;  /* 0x0000003404008985 */ /* 0x0005e2000c101d06 */
[----:B------:R-:W-:-:S13]  /*cfa0*/  ISETP.GE.AND P0, PT, R208, c[0x0][0x3c8], PT ;  /* 0x0000f200d0007a0c */ /* 0x000fda0003f06270 */
[----:B------:R-:W-:Y:S05]  /*cfb0*/  @P0 BRA `(.L_x_634) ;  /* 0x00000a3000000947 */ /* 0x000fea0003800000 */
[----:B--2---:R-:W-:-:S04]  /*cfc0*/  LEA R4, P0, R208, R0, 0x1 ;  /* 0x00000000d0047211 */ /* 0x004fc800078008ff */
[----:B------:R-:W-:-:S05]  /*cfd0*/  LEA.HI.X R5, R208, R2, R13, 0x1, P0 ;  /* 0x00000002d0057211 */ /* 0x000fca00000f0c0d */
[----:B------:R2:W-:Y:S01]  /*cfe0*/  ST.E.128 [R4.64], R60 ;  /* 0x0000003c04007985 */ /* 0x0005e2000c101d06 */
[----:B------:R-:W-:Y:S05]  /*cff0*/  BRA `(.L_x_634) ;  /* 0x000009f000007947 */ /* 0x000fea0003800000 */
.L_x_626:
[----:B------:R-:W2:Y:S01]  /*d000*/  S2R R3, SR_TID.X ;  /* 0x0000000000037919 */ /* 0x000ea20000002100 */
[----:B------:R-:W-:Y:S01]  /*d010*/  BSSY B0, `(.L_x_635) ;  /* 0x0000023000007945 */ /* 0x000fe20003800000 */
[----:B------:R-:W-:Y:S02]  /*d020*/  SHF.R.S32.HI R9, RZ, 0x1f, R231 ;  /* 0x0000001fff097819 */ /* 0x000fe400000114e7 */
[----:B------:R-:W-:Y:S02]  /*d030*/  SHF.R.S32.HI R10, RZ, 0x1f, R230 ;  /* 0x0000001fff0a7819 */ /* 0x000fe400000114e6 */
[----:B--2---:R-:W-:-:S13]  /*d040*/  ISETP.GE.AND P0, PT, R3, 0x80, PT ;  /* 0x000000800300780c */ /* 0x004fda0003f06270 */
[----:B------:R-:W-:Y:S05]  /*d050*/  @P0 BRA `(.L_x_636) ;  /* 0x000001e000000947 */ /* 0x000fea0003800000 */
[----:B------:R-:W-:Y:S02]  /*d060*/  MOV R2, c[0x0][0x4e8] ;  /* 0x00013a0000027a02 */ /* 0x000fe40000000f00 */
[----:B------:R-:W-:-:S03]  /*d070*/  IADD3 R6, R228, R3, RZ ;  /* 0x00000003e4067210 */ /* 0x000fc60007ffe0ff */
[----:B------:R-:W-:-:S05]  /*d080*/  IMAD R0, R2, c[0x0][0x388], RZ ;  /* 0x0000e20002007a24 */ /* 0x000fca00078e02ff */
[----:B------:R-:W-:-:S13]  /*d090*/  ISETP.GE.AND P0, PT, R6, R0, PT ;  /* 0x000000000600720c */ /* 0x000fda0003f06270 */
[----:B------:R-:W-:Y:S05]  /*d0a0*/  @P0 BRA `(.L_x_636) ;  /* 0x0000019000000947 */ /* 0x000fea0003800000 */
[----:B------:R-:W-:Y:S01]  /*d0b0*/  ISETP.NE.AND P0, PT, R2, 0x1, PT ;  /* 0x000000010200780c */ /* 0x000fe20003f05270 */
[----:B------:R-:W-:Y:S01]  /*d0c0*/  IMAD R4, R9, c[0x0][0x490], RZ ;  /* 0x0001240009047a24 */ /* 0x000fe200078e02ff */
[----:B------:R-:W-:Y:S01]  /*d0d0*/  MOV R0, R6 ;  /* 0x0000000600007202 */ /* 0x000fe20000000f00 */
[----:B------:R-:W-:-:S04]  /*d0e0*/  IMAD.WIDE.U32 R2, R231, c[0x0][0x490], RZ ;  /* 0x00012400e7027a25 */ /* 0x000fc800078e00ff */
[----:B------:R-:W-:Y:S02]  /*d0f0*/  IMAD R4, R231, c[0x0][0x494], R4 ;  /* 0x00012500e7047a24 */ /* 0x000fe400078e0204 */
[----:B------:R-:W-:-:S03]  /*d100*/  IMAD R8, R10, c[0x0][0x498], RZ ;  /* 0x000126000a087a24 */ /* 0x000fc600078e02ff */
[----:B------:R-:W-:Y:S01]  /*d110*/  IADD3 R3, R3, R4, RZ ;  /* 0x0000000403037210 */ /* 0x000fe20007ffe0ff */
[----:B------:R-:W-:-:S05]  /*d120*/  @P0 IMAD.HI.U32 R5, R6, c[0x0][0x4ec], RZ ;  /* 0x00013b0006050a27 */ /* 0x000fca00078e00ff */
[----:B------:R-:W-:Y:S01]  /*d130*/  @P0 SHF.R.U32.HI R0, RZ, c[0x0][0x4f0], R5 ;  /* 0x00013c00ff000a19 */ /* 0x000fe20000011605 */
[----:B------:R-:W-:-:S03]  /*d140*/  IMAD.WIDE.U32 R4, R230, c[0x0][0x498], R2 ;  /* 0x00012600e6047a25 */ /* 0x000fc600078e0002 */
[----:B------:R-:W-:Y:S01]  /*d150*/  IADD3 R7, -R0, RZ, RZ ;  /* 0x000000ff00077210 */ /* 0x000fe20007ffe1ff */
[----:B------:R-:W-:Y:S01]  /*d160*/  IMAD R3, R230, c[0x0][0x49c], R8 ;  /* 0x00012700e6037a24 */ /* 0x000fe200078e0208 */
[----:B------:R-:W-:-:S03]  /*d170*/  IADD3 R4, P0, R0, R4, RZ ;  /* 0x0000000400047210 */ /* 0x000fc60007f1e0ff */
[----:B------:R-:W-:Y:S01]  /*d180*/  IMAD R2, R7, c[0x0][0x4e8], R6 ;  /* 0x00013a0007027a24 */ /* 0x000fe200078e0206 */
[----:B------:R-:W-:-:S04]  /*d190*/  SHF.R.S32.HI R6, RZ, 0x1f, R0 ;  /* 0x0000001fff067819 */ /* 0x000fc80000011400 */
[----:B------:R-:W-:Y:S02]  /*d1a0*/  SHF.R.S32.HI R0, RZ, 0x1f, R2 ;  /* 0x0000001fff007819 */ /* 0x000fe40000011402 */
[----:B------:R-:W-:-:S03]  /*d1b0*/  IADD3.X R5, R6, R5, R3, P0, !PT ;  /* 0x0000000506057210 */ /* 0x000fc600007fe403 */
[----:B------:R-:W-:-:S04]  /*d1c0*/  IMAD R0, R0, c[0x0][0x488], RZ ;  /* 0x0001220000007a24 */ /* 0x000fc800078e02ff */
[C---:B------:R-:W-:Y:S02]  /*d1d0*/  IMAD R0, R2.reuse, c[0x0][0x48c], R0 ;  /* 0x0001230002007a24 */ /* 0x040fe400078e0200 */
[----:B------:R-:W-:-:S05]  /*d1e0*/  IMAD.WIDE.U32 R2, R2, c[0x0][0x488], R4 ;  /* 0x0001220002027a25 */ /* 0x000fca00078e0004 */
[----:B------:R-:W-:Y:S02]  /*d1f0*/  IADD3 R0, R3, R0, RZ ;  /* 0x0000000003007210 */ /* 0x000fe40007ffe0ff */
[----:B------:R-:W-:-:S04]  /*d200*/  LEA R4, P0, R2, c[0x0][0x450], 0x2 ;  /* 0x0001140002047a11 */ /* 0x000fc800078010ff */
[----:B------:R-:W-:Y:S02]  /*d210*/  LEA.HI.X R5, R2, c[0x0][0x454], R0, 0x2, P0 ;  /* 0x0001150002057a11 */ /* 0x000fe400000f1400 */
[----:B------:R-:W-:-:S05]  /*d220*/  MOV R0, 0xff800000 ;  /* 0xff80000000007802 */ /* 0x000fca0000000f00 */
[----:B------:R2:W-:Y:S02]  /*d230*/  STG.E [R4.64], R0 ;  /* 0x0000000004007986 */ /* 0x0005e4000c101906 */
.L_x_636:
[----:B------:R-:W-:Y:S05]  /*d240*/  BSYNC B0 ;  /* 0x0000000000007941 */ /* 0x000fea0003800000 */
.L_x_635:
[----:B--2---:R-:W-:Y:S01]  /*d250*/  MOV R0, c[0x0][0x4e8] ;  /* 0x00013a0000007a02 */ /* 0x004fe20000000f00 */
[----:B------:R-:W-:Y:S01]  /*d260*/  IMAD.WIDE.U32 R2, R231, c[0x0][0x3e8], RZ ;  /* 0x0000fa00e7027a25 */ /* 0x000fe200078e00ff */
[----:B------:R-:W-:Y:S02]  /*d270*/  IADD3 R4, R216, R228, RZ ;  /* 0x000000e4d8047210 */ /* 0x000fe40007ffe0ff */
[----:B------:R-:W-:Y:S01]  /*d280*/  ISETP.NE.AND P0, PT, R0, 0x1, PT ;  /* 0x000000010000780c */ /* 0x000fe20003f05270 */
[----:B------:R-:W-:Y:S02]  /*d290*/  IMAD R0, R9, c[0x0][0x3e8], RZ ;  /* 0x0000fa0009007a24 */ /* 0x000fe400078e02ff */
[----:B------:R-:W-:Y:S02]  /*d2a0*/  IMAD R6, R10, c[0x0][0x3f0], RZ ;  /* 0x0000fc000a067a24 */ /* 0x000fe400078e02ff */
[----:B------:R-:W-:Y:S01]  /*d2b0*/  IMAD R5, R231, c[0x0][0x3ec], R0 ;  /* 0x0000fb00e7057a24 */ /* 0x000fe200078e0200 */
[----:B------:R-:W-:Y:S01]  /*d2c0*/  MOV R0, R4 ;  /* 0x0000000400007202 */ /* 0x000fe20000000f00 */
[----:B------:R-:W-:-:S03]  /*d2d0*/  IMAD R8, R230, c[0x0][0x3f4], R6 ;  /* 0x0000fd00e6087a24 */ /* 0x000fc600078e0206 */
[----:B------:R-:W-:-:S03]  /*d2e0*/  IADD3 R3, R3, R5, RZ ;  /* 0x0000000503037210 */ /* 0x000fc60007ffe0ff */
[----:B------:R-:W-:-:S04]  /*d2f0*/  @P0 IMAD.HI.U32 R7, R4, c[0x0][0x4ec], RZ ;  /* 0x00013b0004070a27 */ /* 0x000fc800078e00ff */
[----:B------:R-:W-:Y:S01]  /*d300*/  IMAD.WIDE.U32 R2, R230, c[0x0][0x3f0], R2 ;  /* 0x0000fc00e6027a25 */ /* 0x000fe200078e0002 */
[----:B------:R-:W-:-:S04]  /*d310*/  @P0 SHF.R.U32.HI R0, RZ, c[0x0][0x4f0], R7 ;  /* 0x00013c00ff000a19 */ /* 0x000fc80000011607 */
[----:B------:R-:W-:Y:S02]  /*d320*/  SHF.R.S32.HI R6, RZ, 0x1f, R0 ;  /* 0x0000001fff067819 */ /* 0x000fe40000011400 */
[----:B------:R-:W-:Y:S02]  /*d330*/  IADD3 R5, -R0, RZ, RZ ;  /* 0x000000ff00057210 */ /* 0x000fe40007ffe1ff */
[----:B------:R-:W-:Y:S01]  /*d340*/  IADD3 R3, R3, R8, RZ ;  /* 0x0000000803037210 */ /* 0x000fe20007ffe0ff */
[----:B------:R-:W-:Y:S02]  /*d350*/  IMAD R6, R6, c[0x0][0x3e0], RZ ;  /* 0x0000f80006067a24 */ /* 0x000fe400078e02ff */
[----:B------:R-:W-:Y:S02]  /*d360*/  IMAD R4, R5, c[0x0][0x4e8], R4 ;  /* 0x00013a0005047a24 */ /* 0x000fe400078e0204 */
[C---:B------:R-:W-:Y:S02]  /*d370*/  IMAD R5, R0.reuse, c[0x0][0x3e4], R6 ;  /* 0x0000f90000057a24 */ /* 0x040fe400078e0206 */
[----:B------:R-:W-:Y:S01]  /*d380*/  IMAD.WIDE.U32 R2, R0, c[0x0][0x3e0], R2 ;  /* 0x0000f80000027a25 */ /* 0x000fe200078e0002 */
[----:B------:R-:W-:-:S04]  /*d390*/  SHF.R.S32.HI R0, RZ, 0x1f, R4 ;  /* 0x0000001fff007819 */ /* 0x000fc80000011404 */
[----:B------:R-:W-:Y:S01]  /*d3a0*/  IADD3 R3, R3, R5, RZ ;  /* 0x0000000503037210 */ /* 0x000fe20007ffe0ff */
[----:B------:R-:W-:-:S04]  /*d3b0*/  IMAD R0, R0, c[0x0][0x3d8], RZ ;  /* 0x0000f60000007a24 */ /* 0x000fc800078e02ff */
[----:B------:R-:W-:-:S04]  /*d3c0*/  IMAD.WIDE.U32 R2, R4, c[0x0][0x3d8], R2 ;  /* 0x0000f60004027a25 */ /* 0x000fc800078e0002 */
[----:B------:R-:W-:Y:S01]  /*d3d0*/  IMAD R4, R4, c[0x0][0x3dc], R0 ;  /* 0x0000f70004047a24 */ /* 0x000fe200078e0200 */
[----:B------:R-:W-:-:S04]  /*d3e0*/  LEA R11, P0, R2, c[0x0][0x380], 0x1 ;  /* 0x0000e000020b7a11 */ /* 0x000fc800078008ff */
[----:B------:R-:W-:-:S04]  /*d3f0*/  IADD3 R4, R3, R4, RZ ;  /* 0x0000000403047210 */ /* 0x000fc80007ffe0ff */
[----:B------:R-:W-:Y:S01]  /*d400*/  LEA.HI.X R9, R2, c[0x0][0x384], R4, 0x1, P0 ;  /* 0x0000e10002097a11 */ /* 0x000fe200000f0c04 */
[----:B------:R-:W-:Y:S05]  /*d410*/  BRA.DIV ~URZ, `(.L_x_637) ;  /* 0x000023d27f007947 */ /* 0x000fea000b800000 */
[----:B------:R2:W3:Y:S02]  /*d420*/  SHFL.IDX PT, R8, R9, RZ, 0x181f ;  /* 0x00181fff09087589 */ /* 0x0004e400000e0000 */
.L_x_675:
[----:B------:R-:W-:Y:S05]  /*d430*/  BRA.DIV ~URZ, `(.L_x_638) ;  /* 0x000024227f007947 */ /* 0x000fea000b800000 */
[----:B------:R4:W1:Y:S02]  /*d440*/  SHFL.IDX PT, R0, R11, RZ, 0x181f ;  /* 0x00181fff0b007589 */ /* 0x00086400000e0000 */
.L_x_676:
[----:B------:R-:W-:Y:S01]  /*d450*/  MOV R12, c[0x0][0x4e8] ;  /* 0x00013a00000c7a02 */ /* 0x000fe20000000f00 */
[----:B------:R-:W-:Y:S01]  /*d460*/  BSSY B0, `(.L_x_639) ;  /* 0x0000014000007945 */ /* 0x000fe20003800000 */
[----:B------:R-:W-:-:S03]  /*d470*/  IADD3 R10, R229, R228, RZ ;  /* 0x000000e4e50a7210 */ /* 0x000fc60007ffe0ff */
[----:B------:R-:W-:-:S05]  /*d480*/  IMAD R12, R12, c[0x0][0x388], RZ ;  /* 0x0000e2000c0c7a24 */ /* 0x000fca00078e02ff */
[----:B------:R-:W-:-:S13]  /*d490*/  ISETP.GE.AND P0, PT, R10, R12, PT ;  /* 0x0000000c0a00720c */ /* 0x000fda0003f06270 */
[----:B------:R-:W-:Y:S05]  /*d4a0*/  @P0 BRA `(.L_x_640) ;  /* 0x000000f000000947 */ /* 0x000fea0003800000 */
[----:B------:R-:W-:Y:S02]  /*d4b0*/  ISETP.GE.AND P2, PT, R206, c[0x0][0x3c8], PT ;  /* 0x0000f200ce007a0c */ /* 0x000fe40003f46270 */
[----:B------:R-:W-:Y:S02]  /*d4c0*/  ISETP.GE.AND P1, PT, R207, c[0x0][0x3c8], PT ;  /* 0x0000f200cf007a0c */ /* 0x000fe40003f26270 */
[----:B------:R-:W-:Y:S02]  /*d4d0*/  ISETP.GE.AND P0, PT, R208, c[0x0][0x3c8], PT ;  /* 0x0000f200d0007a0c */ /* 0x000fe40003f06270 */
[----:B------:R-:W-:Y:S02]  /*d4e0*/  SHF.R.S32.HI R15, RZ, 0x1f, R206 ;  /* 0x0000001fff0f7819 */ /* 0x000fe400000114ce */
[----:B------:R-:W-:Y:S02]  /*d4f0*/  SHF.R.S32.HI R14, RZ, 0x1f, R207 ;  /* 0x0000001fff0e7819 */ /* 0x000fe400000114cf */
[----:B------:R-:W-:-:S03]  /*d500*/  SHF.R.S32.HI R13, RZ, 0x1f, R208 ;  /* 0x0000001fff0d7819 */ /* 0x000fc600000114d0 */
[-C--:B-1----:R-:W-:Y:S02]  /*d510*/  @!P2 LEA R6, P5, R206, R0.reuse, 0x1 ;  /* 0x00000000ce06a211 */ /* 0x082fe400078a08ff */
[CC--:B------:R-:W-:Y:S02]  /*d520*/  @!P1 LEA R4, P4, R207.reuse, R0.reuse, 0x1 ;  /* 0x00000000cf049211 */ /* 0x0c0fe400078808ff */
[----:B------:R-:W-:Y:S02]  /*d530*/  @!P0 LEA R2, P3, R208, R0, 0x1 ;  /* 0x00000000d0028211 */ /* 0x000fe400078608ff */
[-C--:B---3--:R-:W-:Y:S02]  /*d540*/  @!P2 LEA.HI.X R7, R206, R8.reuse, R15, 0x1, P5 ;  /* 0x00000008ce07a211 */ /* 0x088fe400028f0c0f */
[-C--:B------:R-:W-:Y:S02]  /*d550*/  @!P1 LEA.HI.X R5, R207, R8.reuse, R14, 0x1, P4 ;  /* 0x00000008cf059211 */ /* 0x080fe400020f0c0e */
[----:B------:R-:W-:Y:S01]  /*d560*/  @!P0 LEA.HI.X R3, R208, R8, R13, 0x1, P3 ;  /* 0x00000008d0038211 */ /* 0x000fe200018f0c0d */
[----:B------:R1:W-:Y:S04]  /*d570*/  @!P2 ST.E.128 [R6.64], RZ ;  /* 0x000000ff0600a985 */ /* 0x0003e8000c101d06 */
[----:B------:R1:W-:Y:S04]  /*d580*/  @!P1 ST.E.128 [R4.64], RZ ;  /* 0x000000ff04009985 */ /* 0x0003e8000c101d06 */
[----:B------:R1:W-:Y:S02]  /*d590*/  @!P0 ST.E.128 [R2.64], RZ ;  /* 0x000000ff02008985 */ /* 0x0003e4000c101d06 */
.L_x_640:
[----:B------:R-:W-:Y:S05]  /*d5a0*/  BSYNC B0 ;  /* 0x0000000000007941 */ /* 0x000fea0003800000 */
.L_x_639:
[----:B------:R-:W-:Y:S05]  /*d5b0*/  BRA.DIV ~URZ, `(.L_x_641) ;  /* 0x000023127f007947 */ /* 0x000fea000b800000 */
[----:B---3--:R3:W2:Y:S04]  /*d5c0*/  SHFL.IDX PT, R8, R9, 0x1, 0x181f ;  /* 0x00381f0009087f89 */ /* 0x0086a800000e0000 */
[----:B-1----:R3:W1:Y:S02]  /*d5d0*/  SHFL.IDX PT, R0, R11, 0x1, 0x181f ;  /* 0x00381f000b007f89 */ /* 0x00266400000e0000 */
.L_x_677:
[----:B------:R-:W-:Y:S01]  /*d5e0*/  IADD3 R2, R10, 0x20, RZ ;  /* 0x000000200a027810 */ /* 0x000fe20007ffe0ff */
[----:B------:R-:W-:Y:S03]  /*d5f0*/  BSSY B0, `(.L_x_642) ;  /* 0x0000012000007945 */ /* 0x000fe60003800000 */
        /* <DEDUP_REMOVED lines=11> */
[-C--:B--2---:R-:W-:Y:S02]  /*d6b0*/  @!P2 LEA.HI.X R7, R206, R8.reuse, R15, 0x1, P5 ;  /* 0x00000008ce07a211 */ /* 0x084fe400028f0c0f */
[-C--:B------:R-:W-:Y:S02]  /*d6c0*/  @!P1 LEA.HI.X R5, R207, R8.reuse, R14, 0x1, P4 ;  /* 0x00000008cf059211 */ /* 0x080fe400020f0c0e */
[----:B------:R-:W-:Y:S01]  /*d6d0*/  @!P0 LEA.HI.X R3, R208, R8, R13, 0x1, P3 ;  /* 0x00000008d0038211 */ /* 0x000fe200018f0c0d */
[----:B------:R1:W-:Y:S04]  /*d6e0*/  @!P2 ST.E.128 [R6.64], RZ ;  /* 0x000000ff0600a985 */ /* 0x0003e8000c101d06 */
[----:B------:R1:W-:Y:S04]  /*d6f0*/  @!P1 ST.E.128 [R4.64], RZ ;  /* 0x000000ff04009985 */ /* 0x0003e8000c101d06 */
[----:B------:R1:W-:Y:S02]  /*d700*/  @!P0 ST.E.128 [R2.64], RZ ;  /* 0x000000ff02008985 */ /* 0x0003e4000c101d06 */
.L_x_643:
[----:B------:R-:W-:Y:S05]  /*d710*/  BSYNC B0 ;  /* 0x0000000000007941 */ /* 0x000fea0003800000 */
.L_x_642:
[----:B------:R-:W-:Y:S05]  /*d720*/  BRA.DIV ~URZ, `(.L_x_644) ;  /* 0x000022727f007947 */ /* 0x000fea000b800000 */
[----:B--2---:R2:W3:Y:S02]  /*d730*/  SHFL.IDX PT, R8, R9, 0x2, 0x181f ;  /* 0x00581f0009087f89 */ /* 0x0044e400000e0000 */
.L_x_678:
[----:B------:R-:W-:Y:S05]  /*d740*/  BRA.DIV ~URZ, `(.L_x_645) ;  /* 0x000022c27f007947 */ /* 0x000fea000b800000 */
[----:B-1----:R1:W2:Y:S02]  /*d750*/  SHFL.IDX PT, R0, R11, 0x2, 0x181f ;  /* 0x00581f000b007f89 */ /* 0x0022a400000e0000 */
.L_x_679:
        /* <DEDUP_REMOVED lines=10> */
[-C--:B--2---:R-:W-:Y:S02]  /*d800*/  @!P2 LEA R6, P5, R206, R0.reuse, 0x1 ;  /* 0x00000000ce06a211 */ /* 0x084fe400078a08ff */
        /* <DEDUP_REMOVED lines=8> */
.L_x_647:
[----:B------:R-:W-:Y:S05]  /*d890*/  BSYNC B0 ;  /* 0x0000000000007941 */ /* 0x000fea0003800000 */
.L_x_646:
[----:B------:R-:W-:Y:S05]  /*d8a0*/  BRA.DIV ~URZ, `(.L_x_648) ;  /* 0x000021d27f007947 */ /* 0x000fea000b800000 */
[----:B---3--:R3:W1:Y:S04]  /*d8b0*/  SHFL.IDX PT, R8, R9, 0x3, 0x181f ;  /* 0x00781f0009087f89 */ /* 0x00866800000e0000 */
[----:B--2---:R3:W2:Y:S02]  /*d8c0*/  SHFL.IDX PT, R0, R11, 0x3, 0x181f ;  /* 0x00781f000b007f89 */ /* 0x0046a400000e0000 */
.L_x_680:
[----:B------:R-:W-:-:S04]  /*d8d0*/  IADD3 R2, R10, 0x60, RZ ;  /* 0x000000600a027810 */ /* 0x000fc80007ffe0ff */
[----:B------:R-:W-:-:S13]  /*d8e0*/  ISETP.GE.AND P0, PT, R2, R12, PT ;  /* 0x0000000c0200720c */ /* 0x000fda0003f06270 */
[----:B------:R-:W-:Y:S05]  /*d8f0*/  @P0 BRA `(.L_x_634) ;  /* 0x000000f000000947 */ /* 0x000fea0003800000 */
[----:B------:R-:W-:Y:S02]  /*d900*/  ISETP.GE.AND P2, PT, R206, c[0x0][0x3c8], PT ;  /* 0x0000f200ce007a0c */ /* 0x000fe40003f46270 */
[----:B------:R-:W-:Y:S02]  /*d910*/  ISETP.GE.AND P1, PT, R207, c[0x0][0x3c8], PT ;  /* 0x0000f200cf007a0c */ /* 0x000fe40003f26270 */
[----:B------:R-:W-:Y:S02]  /*d920*/  ISETP.GE.AND P0, PT, R208, c[0x0][0x3c8], PT ;  /* 0x0000f200d0007a0c */ /* 0x000fe40003f06270 */
[----:B------:R-:W-:Y:S02]  /*d930*/  SHF.R.S32.HI R13, RZ, 0x1f, R206 ;  /* 0x0000001fff0d7819 */ /* 0x000fe400000114ce */
[----:B-1-34-:R-:W-:Y:S02]  /*d940*/  SHF.R.S32.HI R11, RZ, 0x1f, R207 ;  /* 0x0000001fff0b7819 */ /* 0x01afe400000114cf */
[----:B------:R-:W-:-:S03]  /*d950*/  SHF.R.S32.HI R9, RZ, 0x1f, R208 ;  /* 0x0000001fff097819 */ /* 0x000fc600000114d0 */
[-C--:B--2---:R-:W-:Y:S02]  /*d960*/  @!P2 LEA R6, P5, R206, R0.reuse, 0x1 ;  /* 0x00000000ce06a211 */ /* 0x084fe400078a08ff */
[CC--:B------:R-:W-:Y:S02]  /*d970*/  @!P1 LEA R4, P4, R207.reuse, R0.reuse, 0x1 ;  /* 0x00000000cf049211 */ /* 0x0c0fe400078808ff */
[----:B------:R-:W-:Y:S02]  /*d980*/  @!P0 LEA R2, P3, R208, R0, 0x1 ;  /* 0x00000000d0028211 */ /* 0x000fe400078608ff */
[-C--:B------:R-:W-:Y:S02]  /*d990*/  @!P2 LEA.HI.X R7, R206, R8.reuse, R13, 0x1, P5 ;  /* 0x00000008ce07a211 */ /* 0x080fe400028f0c0d */
[-C--:B------:R-:W-:Y:S02]  /*d9a0*/  @!P1 LEA.HI.X R5, R207, R8.reuse, R11, 0x1, P4 ;  /* 0x00000008cf059211 */ /* 0x080fe400020f0c0b */
[----:B------:R-:W-:Y:S01]  /*d9b0*/  @!P0 LEA.HI.X R3, R208, R8, R9, 0x1, P3 ;  /* 0x00000008d0038211 */ /* 0x000fe200018f0c09 */
[----:B------:R1:W-:Y:S04]  /*d9c0*/  @!P2 ST.E.128 [R6.64], RZ ;  /* 0x000000ff0600a985 */ /* 0x0003e8000c101d06 */
[----:B------:R1:W-:Y:S04]  /*d9d0*/  @!P1 ST.E.128 [R4.64], RZ ;  /* 0x000000ff04009985 */ /* 0x0003e8000c101d06 */
[----:B------:R1:W-:Y:S02]  /*d9e0*/  @!P0 ST.E.128 [R2.64], RZ ;  /* 0x000000ff02008985 */ /* 0x0003e4000c101d06 */
.L_x_634:
[----:B------:R-:W-:Y:S05]  /*d9f0*/  BSYNC B1 ;  /* 0x0000000000017941 */ /* 0x000fea0003800000 */
.L_x_625:
[----:B--2---:R-:W2:Y:S02]  /*da00*/  LDL R0, [R1+0x24] ;  /* 0x0000240001007983 */ /* 0x004ea40000100800 */
[----:B--2---:R-:W-:-:S13]  /*da10*/  ISETP.NE.AND P0, PT, R0, RZ, PT ;  /* 0x000000ff0000720c */ /* 0x004fda0003f05270 */
[----:B------:R-:W-:Y:S01]  /*da20*/  @P0 WARPSYNC 0xffffffff ;  /* 0xffffffff00000948 */ /* 0x000fe20003800000 */
[----:B------:R-:W-:Y:S06]  /*da30*/  @P0 BAR.SYNC.DEFER_BLOCKING 0x5, 0x100 ;  /* 0x0144000000000b1d */ /* 0x000fec0000010000 */
[----:B------:R-:W2:Y:S04]  /*da40*/  @P0 LDS R0, [0x18100] ;  /* 0x01810000ff000984 */ /* 0x000ea80000000800 */
[----:B--2---:R2:W-:Y:S04]  /*da50*/  @P0 STL [R1], R0 ;  /* 0x0000000001000387 */ /* 0x0045e80000100800 */
[----:B------:R-:W-:Y:S06]  /*da60*/  @P0 BAR.ARV 0x4, 0x100 ;  /* 0x0104000000000b1d */ /* 0x000fec0000002000 */
[----:B------:R-:W-:Y:S05]  /*da70*/  @P0 BRA `(.L_x_649) ;  /* 0x0000007000000947 */ /* 0x000fea0003800000 */
[----:B------:R-:W-:Y:S05]  /*da80*/  BRA.DIV ~URZ, `(.L_x_650) ;  /* 0x000020c27f007947 */ /* 0x000fea000b800000 */
[----:B--2---:R2:W4:Y:S02]  /*da90*/  SHFL.IDX PT, R0, R65, RZ, 0x1f ;  /* 0x00001fff41007589 */ /* 0x00452400000e0000 */
.L_x_681:
[----:B------:R-:W-:Y:S01]  /*daa0*/  WARPSYNC 0xffffffff ;  /* 0xffffffff00007948 */ /* 0x000fe20003800000 */
[----:B------:R-:W-:Y:S06]  /*dab0*/  BAR.SYNC.DEFER_BLOCKING 0x4, 0x100 ;  /* 0x0104000000007b1d */ /* 0x000fec0000010000 */
[----:B----4-:R4:W-:Y:S04]  /*dac0*/  STL [R1], R0 ;  /* 0x0000000001007387 */ /* 0x0109e80000100800 */
[----:B------:R4:W-:Y:S04]  /*dad0*/  @!P6 STS [0x18100], R65 ;  /* 0x01810041ff00e388 */ /* 0x0009e80000000800 */
[----:B------:R-:W-:Y:S06]  /*dae0*/  BAR.ARV 0x5, 0x100 ;  /* 0x0144000000007b1d */ /* 0x000fec0000002000 */
.L_x_649:
[----:B--2-4-:R-:W2:Y:S02]  /*daf0*/  LDL R0, [R1] ;  /* 0x0000000001007983 */ /* 0x014ea40000100800 */
[----:B--2---:R-:W-:-:S13]  /*db00*/  ISETP.GE.AND P0, PT, R0, c[0x0][0x538], PT ;  /* 0x00014e0000007a0c */ /* 0x004fda0003f06270 */
[----:B-1-3--:R-:W-:Y:S01]  /*db10*/  @P0 CALL.REL.NOINC `(.L_x_651) ;  /* 0x0000001000000944 */ /* 0x00afe20003c00000 */
[----:B------:R-:W-:Y:S05]  /*db20*/  BRA `(.L_x_652) ;  /* 0xffff2d3000007947 */ /* 0x000fea000383ffff */
.L_x_651:
[----:B------:R-:W-:Y:S05]  /*db30*/  EXIT ;  /* 0x000000000000794d */ /* 0x000fea0003800000 */
.L_x_583:
[----:B------:R-:W-:Y:S01]  /*db40*/  IMAD.MOV.U32 R7, RZ, RZ, R9 ;  /* 0x000000ffff077224 */ /* 0x000fe200078e0009 */
[----:B------:R-:W-:Y:S01]  /*db50*/  MOV R171, RZ ;  /* 0x000000ff00ab7202 */ /* 0x000fe20000000f00 */
[----:B------:R-:W-:Y:S01]  /*db60*/  IMAD.MOV.U32 R3, RZ, RZ, 0x181f ;  /* 0x0000181fff037424 */ /* 0x000fe200078e00ff */
[----:B------:R-:W-:Y:S02]  /*db70*/  MOV R2, 0xdb90 ;  /* 0x0000db9000027802 */ /* 0x000fe40000000f00 */
[----:B-----5:R-:W-:Y:S05]  /*db80*/  CALL.REL.NOINC `($__internal_3_$__cuda_sm70_shflsync_idx_p) ;  /* 0x0000209000007944 */ /* 0x020fea0003c00000 */
[----:B------:R-:W-:Y:S01]  /*db90*/  MOV R8, R171 ;  /* 0x000000ab00087202 */ /* 0x000fe20000000f00 */
[----:B------:R-:W-:Y:S05]  /*dba0*/  BRA `(.L_x_653) ;  /* 0xffff374000007947 */ /* 0x000fea000383ffff */
.L_x_584:
[----:B------:R-:W-:Y:S01]  /*dbb0*/  IMAD.MOV.U32 R7, RZ, RZ, R11 ;  /* 0x000000ffff077224 */ /* 0x000fe200078e000b */
[----:B------:R-:W-:Y:S01]  /*dbc0*/  MOV R171, RZ ;  /* 0x000000ff00ab7202 */ /* 0x000fe20000000f00 */
[----:B------:R-:W-:Y:S01]  /*dbd0*/  IMAD.MOV.U32 R3, RZ, RZ, 0x181f ;  /* 0x0000181fff037424 */ /* 0x000fe200078e00ff */
[----:B------:R-:W-:Y:S02]  /*dbe0*/  MOV R2, 0xdc00 ;  /* 0x0000dc0000027802 */ /* 0x000fe40000000f00 */
[----:B-12--5:R-:W-:Y:S05]  /*dbf0*/  CALL.REL.NOINC `($__internal_3_$__cuda_sm70_shflsync_idx_p) ;  /* 0x0000202000007944 */ /* 0x026fea0003c00000 */
[----:B------:R-:W-:Y:S01]  /*dc00*/  MOV R0, R171 ;  /* 0x000000ab00007202 */ /* 0x000fe20000000f00 */
[----:B------:R-:W-:Y:S05]  /*dc10*/  BRA `(.L_x_654) ;  /* 0xffff36f000007947 */ /* 0x000fea000383ffff */
.L_x_587:
[----:B--2---:R-:W-:Y:S01]  /*dc20*/  IMAD.MOV.U32 R7, RZ, RZ, R9 ;  /* 0x000000ffff077224 */ /* 0x004fe200078e0009 */
[----:B------:R-:W-:Y:S01]  /*dc30*/  MOV R171, 0x1 ;  /* 0x0000000100ab7802 */ /* 0x000fe20000000f00 */
[----:B------:R-:W-:Y:S01]  /*dc40*/  IMAD.MOV.U32 R3, RZ, RZ, 0x181f ;  /* 0x0000181fff037424 */ /* 0x000fe200078e00ff */
[----:B------:R-:W-:-:S02]  /*dc50*/  MOV R2, 0xdc70 ;  /* 0x0000dc7000027802 */ /* 0x000fc40000000f00 */
[----:B-1-345:R-:W-:Y:S05]  /*dc60*/  CALL.REL.NOINC `($__internal_3_$__cuda_sm70_shflsync_idx_p) ;  /* 0x00001fb000007944 */ /* 0x03afea0003c00000 */
[----:B------:R-:W-:Y:S01]  /*dc70*/  IMAD.MOV.U32 R8, RZ, RZ, R171 ;  /* 0x000000ffff087224 */ /* 0x000fe200078e00ab */
[----:B------:R-:W-:Y:S01]  /*dc80*/  MOV R171, 0x1 ;  /* 0x0000000100ab7802 */ /* 0x000fe20000000f00 */
[----:B------:R-:W-:Y:S01]  /*dc90*/  IMAD.MOV.U32 R7, RZ, RZ, R11 ;  /* 0x000000ffff077224 */ /* 0x000fe200078e000b */
[----:B------:R-:W-:-:S02]  /*dca0*/  MOV R3, 0x181f ;  /* 0x0000181f00037802 */ /* 0x000fc40000000f00 */
[----:B------:R-:W-:Y:S02]  /*dcb0*/  MOV R2, 0xdcd0 ;  /* 0x0000dcd000027802 */ /* 0x000fe40000000f00 */
[----:B------:R-:W-:Y:S05]  /*dcc0*/  CALL.REL.NOINC `($__internal_3_$__cuda_sm70_shflsync_idx_p) ;  /* 0x00001f5000007944 */ /* 0x000fea0003c00000 */
[----:B------:R-:W-:Y:S01]  /*dcd0*/  MOV R0, R171 ;  /* 0x000000ab00007202 */ /* 0x000fe20000000f00 */
[----:B------:R-:W-:Y:S05]  /*dce0*/  BRA `(.L_x_655) ;  /* 0xffff37b000007947 */ /* 0x000fea000383ffff */
.L_x_590:
[----:B-1----:R-:W-:Y:S01]  /*dcf0*/  IMAD.MOV.U32 R7, RZ, RZ, R9 ;  /* 0x000000ffff077224 */ /* 0x002fe200078e0009 */
[----:B------:R-:W-:Y:S01]  /*dd00*/  MOV R171, 0x2 ;  /* 0x0000000200ab7802 */ /* 0x000fe20000000f00 */
[----:B------:R-:W-:Y:S01]  /*dd10*/  IMAD.MOV.U32 R3, RZ, RZ, 0x181f ;  /* 0x0000181fff037424 */ /* 0x000fe200078e00ff */
[----:B------:R-:W-:Y:S02]  /*dd20*/  MOV R2, 0xdd40 ;  /* 0x0000dd4000027802 */ /* 0x000fe40000000f00 */
[----:B--2345:R-:W-:Y:S05]  /*dd30*/  CALL.REL.NOINC `($__internal_3_$__cuda_sm70_shflsync_idx_p) ;  /* 0x00001ee000007944 */ /* 0x03cfea0003c00000 */
[----:B------:R-:W-:Y:S01]  /*dd40*/  MOV R8, R171 ;  /* 0x000000ab00087202 */ /* 0x000fe20000000f00 */
[----:B------:R-:W-:Y:S05]  /*dd50*/  BRA `(.L_x_656) ;  /* 0xffff38a000007947 */ /* 0x000fea000383ffff */
.L_x_591:
[----:B------:R-:W-:Y:S01]  /*dd60*/  IMAD.MOV.U32 R7, RZ, RZ, R11 ;  /* 0x000000ffff077224 */ /* 0x000fe200078e000b */
[----:B------:R-:W-:Y:S01]  /*dd70*/  MOV R171, 0x2 ;  /* 0x0000000200ab7802 */ /* 0x000fe20000000f00 */
[----:B------:R-:W-:Y:S01]  /*dd80*/  IMAD.MOV.U32 R3, RZ, RZ, 0x181f ;  /* 0x0000181fff037424 */ /* 0x000fe200078e00ff */
[----:B------:R-:W-:Y:S02]  /*dd90*/  MOV R2, 0xddb0 ;  /* 0x0000ddb000027802 */ /* 0x000fe40000000f00 */
[----:B-12345:R-:W-:Y:S05]  /*dda0*/  CALL.REL.NOINC `($__internal_3_$__cuda_sm70_shflsync_idx_p) ;  /* 0x00001e7000007944 */ /* 0x03efea0003c00000 */
[----:B------:R-:W-:Y:S01]  /*ddb0*/  MOV R0, R171 ;  /* 0x000000ab00007202 */ /* 0x000fe20000000f00 */
[----:B------:R-:W-:Y:S05]  /*ddc0*/  BRA `(.L_x_657) ;  /* 0xffff385000007947 */ /* 0x000fea000383ffff */
.L_x_594:
[----:B-1----:R-:W-:Y:S01]  /*ddd0*/  IMAD.MOV.U32 R7, RZ, RZ, R9 ;  /* 0x000000ffff077224 */ /* 0x002fe200078e0009 */
[----:B------:R-:W-:Y:S01]  /*dde0*/  MOV R171, 0x3 ;  /* 0x0000000300ab7802 */ /* 0x000fe20000000f00 */
[----:B------:R-:W-:Y:S01]  /*ddf0*/  IMAD.MOV.U32 R3, RZ, RZ, 0x181f ;  /* 0x0000181fff037424 */ /* 0x000fe200078e00ff */
[----:B------:R-:W-:-:S02]  /*de00*/  MOV R2, 0xde20 ;  /* 0x0000de2000027802 */ /* 0x000fc40000000f00 */
[----:B--2345:R-:W-:Y:S05]  /*de10*/  CALL.REL.NOINC `($__internal_3_$__cuda_sm70_shflsync_idx_p) ;  /* 0x00001e0000007944 */ /* 0x03cfea0003c00000 */
        /* <DEDUP_REMOVED lines=8> */
.L_x_597:
[----:B------:R-:W-:Y:S01]  /*dea0*/  IMAD.MOV.U32 R7, RZ, RZ, R5 ;  /* 0x000000ffff077224 */ /* 0x000fe200078e0005 */
[----:B------:R-:W-:Y:S01]  /*deb0*/  MOV R171, RZ ;  /* 0x000000ff00ab7202 */ /* 0x000fe20000000f00 */
[----:B------:R-:W-:Y:S01]  /*dec0*/  IMAD.MOV.U32 R3, RZ, RZ, 0x181f ;  /* 0x0000181fff037424 */ /* 0x000fe200078e00ff */
[----:B------:R-:W-:Y:S02]  /*ded0*/  MOV R2, 0xdef0 ;  /* 0x0000def000027802 */ /* 0x000fe40000000f00 */
[----:B------:R-:W-:Y:S05]  /*dee0*/  CALL.REL.NOINC `($__internal_3_$__cuda_sm70_shflsync_idx_p) ;  /* 0x00001d3000007944 */ /* 0x000fea0003c00000 */
[----:B------:R-:W-:Y:S01]  /*def0*/  MOV R4, R171 ;  /* 0x000000ab00047202 */ /* 0x000fe20000000f00 */
[----:B------:R-:W-:Y:S05]  /*df00*/  BRA `(.L_x_659) ;  /* 0xffff52a000007947 */ /* 0x000fea000383ffff */
.L_x_598:
[----:B------:R-:W-:Y:S01]  /*df10*/  IMAD.MOV.U32 R7, RZ, RZ, R12 ;  /* 0x000000ffff077224 */ /* 0x000fe200078e000c */
[----:B------:R-:W-:Y:S01]  /*df20*/  MOV R171, RZ ;  /* 0x000000ff00ab7202 */ /* 0x000fe20000000f00 */
[----:B------:R-:W-:Y:S01]  /*df30*/  IMAD.MOV.U32 R3, RZ, RZ, 0x181f ;  /* 0x0000181fff037424 */ /* 0x000fe200078e00ff */
[----:B------:R-:W-:Y:S02]  /*df40*/  MOV R2, 0xdf60 ;  /* 0x0000df6000027802 */ /* 0x000fe40000000f00 */
[----:B-12---:R-:W-:Y:S05]  /*df50*/  CALL.REL.NOINC `($__internal_3_$__cuda_sm70_shflsync_idx_p) ;  /* 0x00001cc000007944 */ /* 0x006fea0003c00000 */
[C---:B------:R-:W-:Y:S02]  /*df60*/  IADD3 R8, P0, R171.reuse, R105, RZ ;  /* 0x00000069ab087210 */ /* 0x040fe40007f1e0ff */
[----:B------:R-:W-:-:S02]  /*df70*/  IADD3 R6, P6, R171, R106, RZ ;  /* 0x0000006aab067210 */ /* 0x000fc40007fde0ff */
[----:B------:R-:W-:Y:S01]  /*df80*/  ISETP.GE.AND P5, PT, R206, c[0x0][0x1d4], PT ;  /* 0x00007500ce007a0c */ /* 0x000fe20003fa6270 */
[C---:B------:R-:W-:Y:S01]  /*df90*/  IMAD.X R9, R4.reuse, 0x1, R100, P0 ;  /* 0x0000000104097824 */ /* 0x040fe200000e0664 */
[----:B------:R-:W-:Y:S01]  /*dfa0*/  ISETP.GE.AND P2, PT, R207, c[0x0][0x1d4], PT ;  /* 0x00007500cf007a0c */ /* 0x000fe20003f46270 */
[----:B------:R-:W-:Y:S01]  /*dfb0*/  IMAD.X R7, R4, 0x1, R101, P6 ;  /* 0x0000000104077824 */ /* 0x000fe200030e0665 */
[----:B------:R-:W-:Y:S02]  /*dfc0*/  ISETP.GE.AND P0, PT, R208, c[0x0][0x1d4], PT ;  /* 0x00007500d0007a0c */ /* 0x000fe40003f06270 */
[----:B------:R-:W-:Y:S01]  /*dfd0*/  IADD3 R2, P6, R171, R107, RZ ;  /* 0x0000006bab027210 */ /* 0x000fe20007fde0ff */
[----:B------:R-:W-:Y:S01]  /*dfe0*/  IMAD.MOV.U32 R171, RZ, RZ, 0x1 ;  /* 0x00000001ffab7424 */ /* 0x000fe200078e00ff */
[----:B------:R-:W-:Y:S02]  /*dff0*/  SEL R11, RZ, 0x10, P5 ;  /* 0x00000010ff0b7807 */ /* 0x000fe40002800000 */
[----:B------:R-:W-:Y:S01]  /*e000*/  SEL R10, RZ, 0x10, P2 ;  /* 0x00000010ff0a7807 */ /* 0x000fe20001000000 */
[----:B------:R-:W-:-:S02]  /*e010*/  IMAD.X R3, R4, 0x1, R102, P6 ;  /* 0x0000000104037824 */ /* 0x000fc400030e0666 */
[----:B------:R-:W-:Y:S01]  /*e020*/  @!PT LDS RZ, [RZ] ;  /* 0x00000000fffff984 */ /* 0x000fe20000000800 */
[----:B------:R-:W-:Y:S01]  /*e030*/  @!PT LDS RZ, [RZ] ;  /* 0x00000000fffff984 */ /* 0x000fe20000000800 */
[----:B------:R-:W-:Y:S01]  /*e040*/  @!PT LDS RZ, [RZ] ;  /* 0x00000000fffff984 */ /* 0x000fe20000000800 */
[----:B------:R1:W-:Y:S04]  /*e050*/  LDGSTS.E.BYPASS.LTC128B.128 [R203+0x6100], [R8.64], !P5 ;  /* 0x0610000008cb7fae */ /* 0x0003e8000e901d46 */
[----:B------:R2:W-:Y:S04]  /*e060*/  LDGSTS.E.BYPASS.LTC128B.128 [R203+0x8100], [R6.64], !P2 ;  /* 0x0810000006cb7fae */ /* 0x0005e8000d101d46 */
[----:B------:R3:W-:Y:S01]  /*e070*/  LDGSTS.E.BYPASS.LTC128B.128 [R203+0xa100], [R2.64], !P0 ;  /* 0x0a10000002cb7fae */ /* 0x0007e2000c101d46 */
[----:B--2---:R-:W-:Y:S01]  /*e080*/  IMAD.MOV.U32 R7, RZ, RZ, R5 ;  /* 0x000000ffff077224 */ /* 0x004fe200078e0005 */
[----:B------:R-:W-:Y:S01]  /*e090*/  SEL R5, RZ, 0x10, P0 ;  /* 0x00000010ff057807 */ /* 0x000fe20000000000 */
[----:B---3--:R-:W-:Y:S01]  /*e0a0*/  IMAD.MOV.U32 R3, RZ, RZ, 0x181f ;  /* 0x0000181fff037424 */ /* 0x008fe200078e00ff */
[----:B------:R-:W-:-:S02]  /*e0b0*/  MOV R2, 0xe0d0 ;  /* 0x0000e0d000027802 */ /* 0x000fc40000000f00 */
[----:B-1----:R-:W-:Y:S05]  /*e0c0*/  CALL.REL.NOINC `($__internal_3_$__cuda_sm70_shflsync_idx_p) ;  /* 0x00001b5000007944 */ /* 0x002fea0003c00000 */
        /* <DEDUP_REMOVED lines=8> */
.L_x_599:
[----:B------:R-:W-:Y:S01]  /*e150*/  IMAD.MOV.U32 R7, RZ, RZ, R4 ;  /* 0x000000ffff077224 */ /* 0x000fe200078e0004 */
[----:B------:R-:W-:Y:S01]  /*e160*/  MOV R171, RZ ;  /* 0x000000ff00ab7202 */ /* 0x000fe20000000f00 */
[----:B------:R-:W-:Y:S01]  /*e170*/  IMAD.MOV.U32 R3, RZ, RZ, 0x1c1f ;  /* 0x00001c1fff037424 */ /* 0x000fe200078e00ff */
[----:B------:R-:W-:Y:S02]  /*e180*/  MOV R2, 0xe1a0 ;  /* 0x0000e1a000027802 */ /* 0x000fe40000000f00 */
[----:B------:R-:W-:Y:S05]  /*e190*/  CALL.REL.NOINC `($__internal_3_$__cuda_sm70_shflsync_idx_p) ;  /* 0x00001a8000007944 */ /* 0x000fea0003c00000 */
[----:B------:R-:W-:Y:S01]  /*e1a0*/  MOV R0, R171 ;  /* 0x000000ab00007202 */ /* 0x000fe20000000f00 */
[----:B------:R-:W-:Y:S05]  /*e1b0*/  BRA `(.L_x_661) ;  /* 0xffff536000007947 */ /* 0x000fea000383ffff */
.L_x_600:
[----:B------:R-:W-:Y:S01]  /*e1c0*/  IMAD.MOV.U32 R7, RZ, RZ, R4 ;  /* 0x000000ffff077224 */ /* 0x000fe200078e0004 */
[----:B------:R-:W-:Y:S01]  /*e1d0*/  MOV R171, 0x1 ;  /* 0x0000000100ab7802 */ /* 0x000fe20000000f00 */
[----:B------:R-:W-:Y:S01]  /*e1e0*/  IMAD.MOV.U32 R3, RZ, RZ, 0x1c1f ;  /* 0x00001c1fff037424 */ /* 0x000fe200078e00ff */
[----:B------:R-:W-:Y:S02]  /*e1f0*/  MOV R2, 0xe210 ;  /* 0x0000e21000027802 */ /* 0x000fe40000000f00 */
[----:B-1----:R-:W-:Y:S05]  /*e200*/  CALL.REL.NOINC `($__internal_3_$__cuda_sm70_shflsync_idx_p) ;  /* 0x00001a1000007944 */ /* 0x002fea0003c00000 */
[----:B------:R-:W-:Y:S01]  /*e210*/  IMAD.IADD R0, R5, 0x1, R171 ;  /* 0x0000000105007824 */ /* 0x000fe200078e02ab */
[----:B------:R-:W-:-:S04]  /*e220*/  FMNMX.FTZ R2, R9, R10, !PT ;  /* 0x0000000a09027209 */ /* 0x000fc80007810000 */
[----:B------:R-:W-:Y:S02]  /*e230*/  IMNMX R0, R6, R0, PT ;  /* 0x0000000006007217 */ /* 0x000fe40003800200 */
[----:B------:R-:W-:Y:S02]  /*e240*/  FMNMX.FTZ R2, R11, R2, !PT ;  /* 0x000000020b027209 */ /* 0x000fe40007810000 */
[C---:B------:R-:W-:Y:S02]  /*e250*/  ISETP.GT.AND P5, PT, R0.reuse, RZ, PT ;  /* 0x000000ff0000720c */ /* 0x040fe40003fa4270 */
[C---:B------:R-:W-:Y:S02]  /*e260*/  ISETP.GT.AND P2, PT, R0.reuse, 0x1, PT ;  /* 0x000000010000780c */ /* 0x040fe40003f44270 */
[----:B------:R-:W-:Y:S02]  /*e270*/  ISETP.GT.AND P0, PT, R0, 0x8, PT ;  /* 0x000000080000780c */ /* 0x000fe40003f04270 */
[----:B------:R-:W-:-:S02]  /*e280*/  FSEL R6, R76, -INF , P5 ;  /* 0xff8000004c067808 */ /* 0x000fc40002800000 */
[----:B------:R-:W-:Y:S02]  /*e290*/  FSEL R7, R72, -INF , P2 ;  /* 0xff80000048077808 */ /* 0x000fe40001000000 */
[----:B------:R-:W-:Y:S02]  /*e2a0*/  ISETP.GT.AND P2, PT, R0, 0x9, PT ;  /* 0x000000090000780c */ /* 0x000fe40003f44270 */
[----:B------:R-:W-:Y:S02]  /*e2b0*/  FSEL R12, R70, -INF , P0 ;  /* 0xff800000460c7808 */ /* 0x000fe40000000000 */
[----:B------:R-:W-:Y:S02]  /*e2c0*/  FMNMX.FTZ R3, R6, R7, !PT ;  /* 0x0000000706037209 */ /* 0x000fe40007810000 */
[----:B------:R-:W-:Y:S02]  /*e2d0*/  FMNMX.FTZ R5, R13, R2, !PT ;  /* 0x000000020d057209 */ /* 0x000fe40007810000 */
[----:B------:R-:W-:-:S02]  /*e2e0*/  ISETP.GT.AND P0, PT, R0, 0x10, PT ;  /* 0x000000100000780c */ /* 0x000fc40003f04270 */
[----:B------:R-:W-:Y:S02]  /*e2f0*/  FSEL R14, R56, -INF , P2 ;  /* 0xff800000380e7808 */ /* 0x000fe40001000000 */
[----:B------:R-:W-:Y:S02]  /*e300*/  FMNMX.FTZ R2, R12, R3, !PT ;  /* 0x000000030c027209 */ /* 0x000fe40007810000 */
[----:B------:R-:W-:Y:S02]  /*e310*/  FMNMX.FTZ R100, R46, R5, !PT ;  /* 0x000000052e647209 */ /* 0x000fe40007810000 */
[----:B------:R-:W-:Y:S02]  /*e320*/  ISETP.GT.AND P2, PT, R0, 0x11, PT ;  /* 0x000000110000780c */ /* 0x000fe40003f44270 */
[----:B------:R-:W-:Y:S02]  /*e330*/  FSEL R45, R53, -INF , P0 ;  /* 0xff800000352d7808 */ /* 0x000fe40000000000 */
[----:B------:R-:W-:-:S02]  /*e340*/  FMNMX.FTZ R2, R14, R2, !PT ;  /* 0x000000020e027209 */ /* 0x000fc40007810000 */
[----:B------:R-:W-:Y:S02]  /*e350*/  FMNMX.FTZ R100, R47, R100, !PT ;  /* 0x000000642f647209 */ /* 0x000fe40007810000 */
        /* <DEDUP_REMOVED lines=36> */
[----:B------:R-:W-:Y:S01]  /*e5a0*/  ISETP.GT.AND P2, PT, R0, 0x39, PT ;  /* 0x000000390000780c */ /* 0x000fe20003f44270 */
[----:B------:R-:W-:Y:S01]  /*e5b0*/  IMAD.MOV.U32 R0, RZ, RZ, 0x2 ;  /* 0x00000002ff007424 */ /* 0x000fe200078e00ff */
[----:B------:R-:W-:Y:S02]  /*e5c0*/  FSEL R196, R19, -INF , P0 ;  /* 0xff80000013c47808 */ /* 0x000fe40000000000 */
[----:B------:R-:W-:Y:S02]  /*e5d0*/  FMNMX.FTZ R8, R201, R8, !PT ;  /* 0x00000008c9087209 */ /* 0x000fe40007810000 */
[----:B------:R-:W-:Y:S02]  /*e5e0*/  FMNMX.FTZ R100, R212, R100, !PT ;  /* 0x00000064d4647209 */ /* 0x000fe40007810000 */
[----:B------:R-:W-:-:S02]  /*e5f0*/  FSEL R204, R18, -INF , P2 ;  /* 0xff80000012cc7808 */ /* 0x000fc40001000000 */
[----:B------:R-:W-:Y:S01]  /*e600*/  FMNMX.FTZ R8, R196, R8, !PT ;  /* 0x00000008c4087209 */ /* 0x000fe20007810000 */
[----:B------:R-:W-:Y:S01]  /*e610*/  IMAD.MOV.U32 R4, RZ, RZ, R100 ;  /* 0x000000ffff047224 */ /* 0x000fe200078e0064 */
[----:B------:R-:W-:Y:S02]  /*e620*/  MOV R2, 0xe650 ;  /* 0x0000e65000027802 */ /* 0x000fe40000000f00 */
[----:B------:R-:W-:Y:S02]  /*e630*/  FMNMX.FTZ R8, R204, R8, !PT ;  /* 0x00000008cc087209 */ /* 0x000fe40007810000 */
[----:B------:R-:W-:Y:S05]  /*e640*/  CALL.REL.NOINC `($__internal_2_$__cuda_sm70_shflsync_bfly_p) ;  /* 0x0000157000007944 */ /* 0x000fea0003c00000 */
[----:B------:R-:W-:Y:S01]  /*e650*/  FMNMX.FTZ R100, R100, R0, !PT ;  /* 0x0000000064647209 */ /* 0x000fe20007810000 */
[----:B------:R-:W-:Y:S01]  /*e660*/  IMAD.MOV.U32 R0, RZ, RZ, 0x1 ;  /* 0x00000001ff007424 */ /* 0x000fe200078e00ff */
[----:B------:R-:W-:-:S03]  /*e670*/  MOV R2, 0xe6a0 ;  /* 0x0000e6a000027802 */ /* 0x000fc60000000f00 */
[----:B------:R-:W-:Y:S02]  /*e680*/  IMAD.MOV.U32 R4, RZ, RZ, R100 ;  /* 0x000000ffff047224 */ /* 0x000fe400078e0064 */
[----:B------:R-:W-:Y:S05]  /*e690*/  CALL.REL.NOINC `($__internal_2_$__cuda_sm70_shflsync_bfly_p) ;  /* 0x0000152000007944 */ /* 0x000fea0003c00000 */
[----:B------:R-:W-:Y:S01]  /*e6a0*/  FMNMX.FTZ R100, R100, R0, !PT ;  /* 0x0000000064647209 */ /* 0x000fe20007810000 */
[----:B------:R-:W-:Y:S01]  /*e6b0*/  IMAD.MOV.U32 R4, RZ, RZ, R8 ;  /* 0x000000ffff047224 */ /* 0x000fe200078e0008 */
[----:B------:R-:W-:Y:S01]  /*e6c0*/  MOV R2, 0xe6f0 ;  /* 0x0000e6f000027802 */ /* 0x000fe20000000f00 */
[----:B------:R-:W-:Y:S02]  /*e6d0*/  IMAD.MOV.U32 R0, RZ, RZ, 0x2 ;  /* 0x00000002ff007424 */ /* 0x000fe400078e00ff */
[----:B------:R-:W-:Y:S05]  /*e6e0*/  CALL.REL.NOINC `($__internal_2_$__cuda_sm70_shflsync_bfly_p) ;  /* 0x000014d000007944 */ /* 0x000fea0003c00000 */
[----:B------:R-:W-:Y:S01]  /*e6f0*/  FMNMX.FTZ R8, R8, R0, !PT ;  /* 0x0000000008087209 */ /* 0x000fe20007810000 */
[----:B------:R-:W-:Y:S01]  /*e700*/  IMAD.MOV.U32 R0, RZ, RZ, 0x1 ;  /* 0x00000001ff007424 */ /* 0x000fe200078e00ff */
[----:B------:R-:W-:-:S03]  /*e710*/  MOV R2, 0xe740 ;  /* 0x0000e74000027802 */ /* 0x000fc60000000f00 */
[----:B------:R-:W-:Y:S02]  /*e720*/  IMAD.MOV.U32 R4, RZ, RZ, R8 ;  /* 0x000000ffff047224 */ /* 0x000fe400078e0008 */
[----:B------:R-:W-:Y:S05]  /*e730*/  CALL.REL.NOINC `($__internal_2_$__cuda_sm70_shflsync_bfly_p) ;  /* 0x0000148000007944 */ /* 0x000fea0003c00000 */
[----:B------:R-:W-:Y:S01]  /*e740*/  MOV R3, R0 ;  /* 0x0000000000037202 */ /* 0x000fe20000000f00 */
[----:B------:R-:W-:Y:S05]  /*e750*/  BRA `(.L_x_662) ;  /* 0xffff547000007947 */ /* 0x000fea000383ffff */
.L_x_604:
[----:B------:R-:W-:Y:S01]  /*e760*/  MOV R171, RZ ;  /* 0x000000ff00ab7202 */ /* 0x000fe20000000f00 */
[----:B------:R-:W-:Y:S01]  /*e770*/  IMAD.MOV.U32 R7, RZ, RZ, R5 ;  /* 0x000000ffff077224 */ /* 0x000fe200078e0005 */
[----:B------:R-:W-:Y:S01]  /*e780*/  MOV R2, 0xe7b0 ;  /* 0x0000e7b000027802 */ /* 0x000fe20000000f00 */
[----:B------:R-:W-:Y:S02]  /*e790*/  IMAD.MOV.U32 R3, RZ, RZ, 0x181f ;  /* 0x0000181fff037424 */ /* 0x000fe400078e00ff */
[----:B-1234-:R-:W-:Y:S05]  /*e7a0*/  CALL.REL.NOINC `($__internal_3_$__cuda_sm70_shflsync_idx_p) ;  /* 0x0000147000007944 */ /* 0x01efea0003c00000 */
[----:B------:R-:W-:Y:S01]  /*e7b0*/  MOV R4, R171 ;  /* 0x000000ab00047202 */ /* 0x000fe20000000f00 */
[----:B------:R-:W-:-:S05]  /*e7c0*/  BRA `(.L_x_663) ;  /* 0xffff683000007947 */ /* 0x000fca000383ffff */
.L_x_605:
[----:B------:R-:W-:Y:S01]  /*e7d0*/  MOV R171, RZ ;  /* 0x000000ff00ab7202 */ /* 0x000fe20000000f00 */
[----:B------:R-:W-:Y:S01]  /*e7e0*/  IMAD.MOV.U32 R7, RZ, RZ, R20 ;  /* 0x000000ffff077224 */ /* 0x000fe200078e0014 */
[----:B------:R-:W-:Y:S01]  /*e7f0*/  MOV R2, 0xe820 ;  /* 0x0000e82000027802 */ /* 0x000fe20000000f00 */
[----:B------:R-:W-:Y:S02]  /*e800*/  IMAD.MOV.U32 R3, RZ, RZ, 0x181f ;  /* 0x0000181fff037424 */ /* 0x000fe400078e00ff */
[----:B-1234-:R-:W-:Y:S05]  /*e810*/  CALL.REL.NOINC `($__internal_3_$__cuda_sm70_shflsync_idx_p) ;  /* 0x0000140000007944 */ /* 0x01efea0003c00000 */
[----:B------:R-:W-:Y:S02]  /*e820*/  ISETP.GE.AND P6, PT, R206, c[0x0][0x1d4], PT ;  /* 0x00007500ce007a0c */ /* 0x000fe40003fc6270 */
[----:B------:R-:W-:Y:S02]  /*e830*/  IADD3 R12, P0, R171, R28, RZ ;  /* 0x0000001cab0c7210 */ /* 0x000fe40007f1e0ff */
[----:B------:R-:W-:Y:S02]  /*e840*/  ISETP.GE.AND P5, PT, R207, c[0x0][0x1d4], PT ;  /* 0x00007500cf007a0c */ /* 0x000fe40003fa6270 */
[C---:B------:R-:W-:Y:S01]  /*e850*/  IADD3 R6, P2, R171.reuse, R29, RZ ;  /* 0x0000001dab067210 */ /* 0x040fe20007f5e0ff */
[----:B------:R-:W-:Y:S01]  /*e860*/  IMAD.X R13, R4, 0x1, R21, P0 ;  /* 0x00000001040d7824 */ /* 0x000fe200000e0615 */
[----:B------:R-:W-:Y:S02]  /*e870*/  ISETP.GE.AND P0, PT, R208, c[0x0][0x1d4], PT ;  /* 0x00007500d0007a0c */ /* 0x000fe40003f06270 */
[----:B------:R-:W-:Y:S01]  /*e880*/  SEL R15, RZ, 0x10, P6 ;  /* 0x00000010ff0f7807 */ /* 0x000fe20003000000 */
[C---:B------:R-:W-:Y:S01]  /*e890*/  IMAD.X R7, R4.reuse, 0x1, R22, P2 ;  /* 0x0000000104077824 */ /* 0x040fe200010e0616 */
[----:B------:R-:W-:Y:S01]  /*e8a0*/  IADD3 R2, P2, R171, R30, RZ ;  /* 0x0000001eab027210 */ /* 0x000fe20007f5e0ff */
[----:B------:R-:W-:Y:S01]  /*e8b0*/  @!PT LDS RZ, [RZ] ;  /* 0x00000000fffff984 */ /* 0x000fe20000000800 */
[----:B------:R-:W-:Y:S01]  /*e8c0*/  @!PT LDS RZ, [RZ] ;  /* 0x00000000fffff984 */ /* 0x000fe20000000800 */
[----:B------:R-:W-:Y:S01]  /*e8d0*/  @!PT LDS RZ, [RZ] ;  /* 0x00000000fffff984 */ /* 0x000fe20000000800 */
[----:B------:R1:W-:Y:S01]  /*e8e0*/  LDGSTS.E.BYPASS.LTC128B.128 [R203+0x100], [R12.64], !P6 ;  /* 0x001000000ccb7fae */ /* 0x0003e2000f101d46 */
[----:B------:R-:W-:Y:S01]  /*e8f0*/  IMAD.MOV.U32 R171, RZ, RZ, 0x1 ;  /* 0x00000001ffab7424 */ /* 0x000fe200078e00ff */
[----:B------:R-:W-:Y:S02]  /*e900*/  SEL R14, RZ, 0x10, P5 ;  /* 0x00000010ff0e7807 */ /* 0x000fe40002800000 */
[----:B------:R2:W-:Y:S01]  /*e910*/  LDGSTS.E.BYPASS.LTC128B.128 [R203+0x2100], [R6.64], !P5 ;  /* 0x0210000006cb7fae */ /* 0x0005e2000e901d46 */
[----:B------:R-:W-:Y:S05]  /*e920*/  IMAD.X R3, R4, 0x1, R23, P2 ;  /* 0x0000000104037824 */ /* 0x000fea00010e0617 */
[----:B------:R3:W-:Y:S01]  /*e930*/  LDGSTS.E.BYPASS.LTC128B.128 [R203+0x4100], [R2.64], !P0 ;  /* 0x0410000002cb7fae */ /* 0x0007e2000c101d46 */
[----:B--2---:R-:W-:Y:S01]  /*e940*/  IMAD.MOV.U32 R7, RZ, RZ, R5 ;  /* 0x000000ffff077224 */ /* 0x004fe200078e0005 */
[----:B------:R-:W-:Y:S02]  /*e950*/  SEL R5, RZ, 0x10, P0 ;  /* 0x00000010ff057807 */ /* 0x000fe40000000000 */
[----:B---3--:R-:W-:Y:S01]  /*e960*/  MOV R2, 0xe990 ;  /* 0x0000e99000027802 */ /* 0x008fe20000000f00 */
[----:B------:R-:W-:Y:S02]  /*e970*/  IMAD.MOV.U32 R3, RZ, RZ, 0x181f ;  /* 0x0000181fff037424 */ /* 0x000fe400078e00ff */
[----:B-1----:R-:W-:Y:S05]  /*e980*/  CALL.REL.NOINC `($__internal_3_$__cuda_sm70_shflsync_idx_p) ;  /* 0x0000129000007944 */ /* 0x002fea0003c00000 */
[----:B------:R-:W-:Y:S01]  /*e990*/  MOV R3, 0x181f ;  /* 0x0000181f00037802 */ /* 0x000fe20000000f00 */
[----:B------:R-:W-:Y:S01]  /*e9a0*/  IMAD.MOV.U32 R4, RZ, RZ, R171 ;  /* 0x000000ffff047224 */ /* 0x000fe200078e00ab */
[----:B------:R-:W-:Y:S01]  /*e9b0*/  MOV R171, 0x1 ;  /* 0x0000000100ab7802 */ /* 0x000fe20000000f00 */
[----:B------:R-:W-:Y:S01]  /*e9c0*/  IMAD.MOV.U32 R7, RZ, RZ, R20 ;  /* 0x000000ffff077224 */ /* 0x000fe200078e0014 */
[----:B------:R-:W-:Y:S02]  /*e9d0*/  MOV R2, 0xe9f0 ;  /* 0x0000e9f000027802 */ /* 0x000fe40000000f00 */
[----:B------:R-:W-:Y:S05]  /*e9e0*/  CALL.REL.NOINC `($__internal_3_$__cuda_sm70_shflsync_idx_p) ;  /* 0x0000123000007944 */ /* 0x000fea0003c00000 */
[----:B------:R-:W-:Y:S01]  /*e9f0*/  MOV R0, R171 ;  /* 0x000000ab00007202 */ /* 0x000fe20000000f00 */
[----:B------:R-:W-:-:S05]  /*ea00*/  BRA `(.L_x_664) ;  /* 0xffff674000007947 */ /* 0x000fca000383ffff */
.L_x_608:
[----:B------:R-:W-:Y:S01]  /*ea10*/  MOV R171, RZ ;  /* 0x000000ff00ab7202 */ /* 0x000fe20000000f00 */
[----:B------:R-:W-:Y:S01]  /*ea20*/  IMAD.MOV.U32 R7, RZ, RZ, R5 ;  /* 0x000000ffff077224 */ /* 0x000fe200078e0005 */
[----:B------:R-:W-:Y:S01]  /*ea30*/  MOV R2, 0xea60 ;  /* 0x0000ea6000027802 */ /* 0x000fe20000000f00 */
[----:B------:R-:W-:Y:S02]  /*ea40*/  IMAD.MOV.U32 R3, RZ, RZ, 0x181f ;  /* 0x0000181fff037424 */ /* 0x000fe400078e00ff */
[----:B------:R-:W-:Y:S05]  /*ea50*/  CALL.REL.NOINC `($__internal_3_$__cuda_sm70_shflsync_idx_p) ;  /* 0x000011c000007944 */ /* 0x000fea0003c00000 */
[----:B------:R-:W-:Y:S01]  /*ea60*/  MOV R4, R171 ;  /* 0x000000ab00047202 */ /* 0x000fe20000000f00 */
[----:B------:R-:W-:-:S05]  /*ea70*/  BRA `(.L_x_665) ;  /* 0xffff781000007947 */ /* 0x000fca000383ffff */
.L_x_609:
[----:B------:R-:W-:Y:S01]  /*ea80*/  MOV R171, RZ ;  /* 0x000000ff00ab7202 */ /* 0x000fe20000000f00 */
[----:B------:R-:W-:Y:S01]  /*ea90*/  IMAD.MOV.U32 R7, RZ, RZ, R12 ;  /* 0x000000ffff077224 */ /* 0x000fe200078e000c */
[----:B------:R-:W-:Y:S01]  /*eaa0*/  MOV R2, 0xead0 ;  /* 0x0000ead000027802 */ /* 0x000fe20000000f00 */
[----:B------:R-:W-:Y:S02]  /*eab0*/  IMAD.MOV.U32 R3, RZ, RZ, 0x181f ;  /* 0x0000181fff037424 */ /* 0x000fe400078e00ff */
[----:B-12---:R-:W-:Y:S05]  /*eac0*/  CALL.REL.NOINC `($__internal_3_$__cuda_sm70_shflsync_idx_p) ;  /* 0x0000115000007944 */ /* 0x006fea0003c00000 */
        /* <DEDUP_REMOVED lines=31> */
.L_x_610:
[----:B------:R-:W-:Y:S01]  /*ecc0*/  MOV R171, RZ ;  /* 0x000000ff00ab7202 */ /* 0x000fe20000000f00 */
[----:B------:R-:W-:Y:S01]  /*ecd0*/  IMAD.MOV.U32 R7, RZ, RZ, R4 ;  /* 0x000000ffff077224 */ /* 0x000fe200078e0004 */
[----:B------:R-:W-:Y:S01]  /*ece0*/  MOV R2, 0xed10 ;  /* 0x0000ed1000027802 */ /* 0x000fe20000000f00 */
[----:B------:R-:W-:Y:S02]  /*ecf0*/  IMAD.MOV.U32 R3, RZ, RZ, 0x1c1f ;  /* 0x00001c1fff037424 */ /* 0x000fe400078e00ff */
[----:B------:R-:W-:Y:S05]  /*ed00*/  CALL.REL.NOINC `($__internal_3_$__cuda_sm70_shflsync_idx_p) ;  /* 0x00000f1000007944 */ /* 0x000fea0003c00000 */
[----:B------:R-:W-:Y:S01]  /*ed10*/  MOV R0, R171 ;  /* 0x000000ab00007202 */ /* 0x000fe20000000f00 */
[----:B------:R-:W-:-:S05]  /*ed20*/  BRA `(.L_x_667) ;  /* 0xffff78d000007947 */ /* 0x000fca000383ffff */
.L_x_611:
[----:B------:R-:W-:Y:S01]  /*ed30*/  MOV R171, 0x1 ;  /* 0x0000000100ab7802 */ /* 0x000fe20000000f00 */
[----:B------:R-:W-:Y:S01]  /*ed40*/  IMAD.MOV.U32 R7, RZ, RZ, R4 ;  /* 0x000000ffff077224 */ /* 0x000fe200078e0004 */
[----:B------:R-:W-:Y:S01]  /*ed50*/  MOV R2, 0xed80 ;  /* 0x0000ed8000027802 */ /* 0x000fe20000000f00 */
[----:B------:R-:W-:Y:S02]  /*ed60*/  IMAD.MOV.U32 R3, RZ, RZ, 0x1c1f ;  /* 0x00001c1fff037424 */ /* 0x000fe400078e00ff */
[----:B-1----:R-:W-:Y:S05]  /*ed70*/  CALL.REL.NOINC `($__internal_3_$__cuda_sm70_shflsync_idx_p) ;  /* 0x00000ea000007944 */ /* 0x002fea0003c00000 */
[----:B------:R-:W-:Y:S01]  /*ed80*/  FMNMX.FTZ R0, R6, R101, !PT ;  /* 0x0000006506007209 */ /* 0x000fe20007810000 */
[----:B------:R-:W-:Y:S03]  /*ed90*/  IMAD.IADD R171, R5, 0x1, R171 ;  /* 0x0000000105ab7824 */ /* 0x000fe600078e02ab */
[----:B------:R-:W-:Y:S02]  /*eda0*/  FMNMX.FTZ R0, R10, R0, !PT ;  /* 0x000000000a007209 */ /* 0x000fe40007810000 */
[C---:B------:R-:W-:Y:S02]  /*edb0*/  ISETP.GT.AND P2, PT, R171.reuse, RZ, PT ;  /* 0x000000ffab00720c */ /* 0x040fe40003f44270 */
[C---:B------:R-:W-:Y:S02]  /*edc0*/  ISETP.GT.AND P0, PT, R171.reuse, 0x1, PT ;  /* 0x00000001ab00780c */ /* 0x040fe40003f04270 */
[----:B------:R-:W-:Y:S02]  /*edd0*/  FSEL R5, R152, -INF , P2 ;  /* 0xff80000098057808 */ /* 0x000fe40001000000 */
[----:B------:R-:W-:Y:S02]  /*ede0*/  ISETP.GT.AND P2, PT, R171, 0x8, PT ;  /* 0x00000008ab00780c */ /* 0x000fe40003f44270 */
[----:B------:R-:W-:Y:S02]  /*edf0*/  FSEL R8, R151, -INF , P0 ;  /* 0xff80000097087808 */ /* 0x000fe40000000000 */
[----:B------:R-:W-:Y:S02]  /*ee00*/  FMNMX.FTZ R2, R5, R102, !PT ;  /* 0x0000006605027209 */ /* 0x000fe40007810000 */
[----:B------:R-:W-:Y:S02]  /*ee10*/  ISETP.GT.AND P0, PT, R171, 0x9, PT ;  /* 0x00000009ab00780c */ /* 0x000fe40003f04270 */
[----:B------:R-:W-:Y:S02]  /*ee20*/  FMNMX.FTZ R4, R9, R0, !PT ;  /* 0x0000000009047209 */ /* 0x000fe40007810000 */
        /* <DEDUP_REMOVED lines=8> */
[----:B------:R-:W-:Y:S01]  /*eeb0*/  FMNMX.FTZ R13, R11, R0, !PT ;  /* 0x000000000b0d7209 */ /* 0x000fe20007810000 */
[----:B------:R-:W-:Y:S01]  /*eec0*/  IMAD.MOV.U32 R0, RZ, RZ, 0x2 ;  /* 0x00000002ff007424 */ /* 0x000fe200078e00ff */
[----:B------:R-:W-:Y:S02]  /*eed0*/  FMNMX.FTZ R4, R140, R4, !PT ;  /* 0x000000048c047209 */ /* 0x000fe40007810000 */
[----:B------:R-:W-:Y:S02]  /*eee0*/  ISETP.GT.AND P2, PT, R171, 0x18, PT ;  /* 0x00000018ab00780c */ /* 0x000fe40003f44270 */
[----:B------:R-:W-:Y:S02]  /*eef0*/  FSEL R146, R146, -INF , P0 ;  /* 0xff80000092927808 */ /* 0x000fe40000000000 */
[----:B------:R-:W-:Y:S02]  /*ef00*/  FMNMX.FTZ R13, R143, R13, !PT ;  /* 0x0000000d8f0d7209 */ /* 0x000fe40007810000 */
[----:B------:R-:W-:Y:S02]  /*ef10*/  FMNMX.FTZ R4, R141, R4, !PT ;  /* 0x000000048d047209 */ /* 0x000fe40007810000 */
[C---:B------:R-:W-:Y:S02]  /*ef20*/  ISETP.GT.AND P0, PT, R171.reuse, 0x19, PT ;  /* 0x00000019ab00780c */ /* 0x040fe40003f04270 */
        /* <DEDUP_REMOVED lines=36> */
[----:B------:R-:W-:Y:S02]  /*f170*/  FMNMX.FTZ R13, R160, R13, !PT ;  /* 0x0000000da00d7209 */ /* 0x000fe40007810000 */
[----:B------:R-:W-:Y:S02]  /*f180*/  FMNMX.FTZ R4, R165, R4, !PT ;  /* 0x00000004a5047209 */ /* 0x000fe40007810000 */
[----:B------:R-:W-:Y:S02]  /*f190*/  FMNMX.FTZ R13, R161, R13, !PT ;  /* 0x0000000da10d7209 */ /* 0x000fe40007810000 */
[----:B------:R-:W-:Y:S02]  /*f1a0*/  MOV R2, 0xf1c0 ;  /* 0x0000f1c000027802 */ /* 0x000fe40000000f00 */
[----:B------:R-:W-:Y:S05]  /*f1b0*/  CALL.REL.NOINC `($__internal_2_$__cuda_sm70_shflsync_bfly_p) ;  /* 0x00000a0000007944 */ /* 0x000fea0003c00000 */
[----:B------:R-:W-:Y:S01]  /*f1c0*/  FMNMX.FTZ R4, R4, R0, !PT ;  /* 0x0000000004047209 */ /* 0x000fe20007810000 */
[----:B------:R-:W-:Y:S01]  /*f1d0*/  IMAD.MOV.U32 R0, RZ, RZ, 0x1 ;  /* 0x00000001ff007424 */ /* 0x000fe200078e00ff */
[----:B------:R-:W-:Y:S02]  /*f1e0*/  MOV R2, 0xf200 ;  /* 0x0000f20000027802 */ /* 0x000fe40000000f00 */
        /* <DEDUP_REMOVED lines=8> */
[----:B------:R-:W-:Y:S02]  /*f270*/  MOV R2, 0xf290 ;  /* 0x0000f29000027802 */ /* 0x000fe40000000f00 */
[----:B------:R-:W-:Y:S05]  /*f280*/  CALL.REL.NOINC `($__internal_2_$__cuda_sm70_shflsync_bfly_p) ;  /* 0x0000093000007944 */ /* 0x000fea0003c00000 */
[----:B------:R-:W-:-:S05]  /*f290*/  BRA `(.L_x_668) ;  /* 0xffff7a1000007947 */ /* 0x000fca000383ffff */
.L_x_614:
[----:B------:R-:W-:Y:S01]  /*f2a0*/  MOV R171, RZ ;  /* 0x000000ff00ab7202 */ /* 0x000fe20000000f00 */
[----:B------:R-:W-:Y:S01]  /*f2b0*/  IMAD.MOV.U32 R7, RZ, RZ, R4 ;  /* 0x000000ffff077224 */ /* 0x000fe200078e0004 */
[----:B------:R-:W-:Y:S01]  /*f2c0*/  MOV R2, 0xf2f0 ;  /* 0x0000f2f000027802 */ /* 0x000fe20000000f00 */
[----:B------:R-:W-:Y:S02]  /*f2d0*/  IMAD.MOV.U32 R3, RZ, RZ, 0x181f ;  /* 0x0000181fff037424 */ /* 0x000fe400078e00ff */
[----:B-1234-:R-:W-:Y:S05]  /*f2e0*/  CALL.REL.NOINC `($__internal_3_$__cuda_sm70_shflsync_idx_p) ;  /* 0x0000093000007944 */ /* 0x01efea0003c00000 */
[----:B------:R-:W-:Y:S01]  /*f2f0*/  MOV R2, R171 ;  /* 0x000000ab00027202 */ /* 0x000fe20000000f00 */
[----:B------:R-:W-:-:S05]  /*f300*/  BRA `(.L_x_669) ;  /* 0xffff941000007947 */ /* 0x000fca000383ffff */
.L_x_617:
[----:B------:R-:W-:Y:S01]  /*f310*/  MOV R171, RZ ;  /* 0x000000ff00ab7202 */ /* 0x000fe20000000f00 */
[----:B------:R-:W-:Y:S01]  /*f320*/  IMAD.MOV.U32 R7, RZ, RZ, R5 ;  /* 0x000000ffff077224 */ /* 0x000fe200078e0005 */
[----:B------:R-:W-:Y:S01]  /*f330*/  MOV R2, 0xf360 ;  /* 0x0000f36000027802 */ /* 0x000fe20000000f00 */
[----:B------:R-:W-:Y:S02]  /*f340*/  IMAD.MOV.U32 R3, RZ, RZ, 0x181f ;  /* 0x0000181fff037424 */ /* 0x000fe400078e00ff */
[----:B------:R-:W-:Y:S05]  /*f350*/  CALL.REL.NOINC `($__internal_3_$__cuda_sm70_shflsync_idx_p) ;  /* 0x000008c000007944 */ /* 0x000fea0003c00000 */
[----:B------:R-:W-:Y:S01]  /*f360*/  MOV R4, R171 ;  /* 0x000000ab00047202 */ /* 0x000fe20000000f00 */
[----:B------:R-:W-:-:S05]  /*f370*/  BRA `(.L_x_670) ;  /* 0xffffa5b000007947 */ /* 0x000fca000383ffff */
.L_x_618:
[----:B------:R-:W-:Y:S01]  /*f380*/  MOV R171, RZ ;  /* 0x000000ff00ab7202 */ /* 0x000fe20000000f00 */
[----:B------:R-:W-:Y:S01]  /*f390*/  IMAD.MOV.U32 R7, RZ, RZ, R10 ;  /* 0x000000ffff077224 */ /* 0x000fe200078e000a */
[----:B------:R-:W-:Y:S01]  /*f3a0*/  MOV R2, 0xf3d0 ;  /* 0x0000f3d000027802 */ /* 0x000fe20000000f00 */
[----:B------:R-:W-:Y:S02]  /*f3b0*/  IMAD.MOV.U32 R3, RZ, RZ, 0x181f ;  /* 0x0000181fff037424 */ /* 0x000fe400078e00ff */
[----:B-12---:R-:W-:Y:S05]  /*f3c0*/  CALL.REL.NOINC `($__internal_3_$__cuda_sm70_shflsync_idx_p) ;  /* 0x0000085000007944 */ /* 0x006fea0003c00000 */
[----:B------:R-:W-:Y:S02]  /*f3d0*/  IADD3 R2, -R201, 0x10, RZ ;  /* 0x00000010c9027810 */ /* 0x000fe40007ffe1ff */
[C---:B------:R-:W-:Y:S02]  /*f3e0*/  IADD3 R8, P2, R171.reuse, R14, RZ ;  /* 0x0000000eab087210 */ /* 0x040fe40007f5e0ff */
[----:B------:R-:W-:Y:S02]  /*f3f0*/  IADD3 R6, P0, R171, R15, RZ ;  /* 0x0000000fab067210 */ /* 0x000fe40007f1e0ff */
[----:B------:R-:W-:Y:S01]  /*f400*/  ISETP.NE.U32.AND P4, PT, R201, RZ, PT ;  /* 0x000000ffc900720c */ /* 0x000fe20003f85070 */
[----:B------:R-:W-:Y:S01]  /*f410*/  IMAD.X R9, R4, 0x1, R11, P2 ;  /* 0x0000000104097824 */ /* 0x000fe200010e060b */
[----:B------:R-:W-:Y:S01]  /*f420*/  LOP3.LUT R2, R2, 0xf, RZ, 0xc0, !PT ;  /* 0x0000000f02027812 */ /* 0x000fe200078ec0ff */
[----:B------:R-:W-:Y:S03]  /*f430*/  IMAD.X R7, R4, 0x1, R12, P0 ;  /* 0x0000000104077824 */ /* 0x000fe600000e060c */
[----:B------:R-:W-:Y:S01]  /*f440*/  IADD3 R2, P2, P0, R2, R171, R16 ;  /* 0x000000ab02027210 */ /* 0x000fe2000785e010 */
[----:B------:R-:W-:Y:S03]  /*f450*/  IMAD.MOV.U32 R171, RZ, RZ, 0x1 ;  /* 0x00000001ffab7424 */ /* 0x000fe600078e00ff */
[----:B------:R-:W-:Y:S05]  /*f460*/  IADD3.X R3, RZ, R4, R13, P2, P0 ;  /* 0x00000004ff037210 */ /* 0x000fea00017e040d */
[----:B------:R-:W-:Y:S01]  /*f470*/  @!PT LDS RZ, [RZ] ;  /* 0x00000000fffff984 */ /* 0x000fe20000000800 */
[----:B------:R-:W-:Y:S01]  /*f480*/  @!PT LDS RZ, [RZ] ;  /* 0x00000000fffff984 */ /* 0x000fe20000000800 */
[----:B------:R-:W-:Y:S01]  /*f490*/  @!PT LDS RZ, [RZ] ;  /* 0x00000000fffff984 */ /* 0x000fe20000000800 */
[----:B------:R1:W-:Y:S04]  /*f4a0*/  LDGSTS.E.BYPASS.LTC128B.128.ZFILL [R203+0x6100], [R2.64], P4 ;  /* 0x0610000002cb7fae */ /* 0x0003e8000a141d46 */
[----:B------:R2:W-:Y:S04]  /*f4b0*/  LDGSTS.E.BYPASS.LTC128B.128 [R203+0x8100], [R8.64], !P6 ;  /* 0x0810000008cb7fae */ /* 0x0005e8000f101d46 */
[----:B------:R3:W-:Y:S01]  /*f4c0*/  LDGSTS.E.BYPASS.LTC128B.128 [R203+0xa100], [R6.64], !P5 ;  /* 0x0a10000006cb7fae */ /* 0x0007e2000e901d46 */
[----:B-1----:R-:W-:Y:S01]  /*f4d0*/  IMAD.MOV.U32 R3, RZ, RZ, 0x181f ;  /* 0x0000181fff037424 */ /* 0x002fe200078e00ff */
[----:B------:R-:W-:Y:S01]  /*f4e0*/  MOV R2, 0xf510 ;  /* 0x0000f51000027802 */ /* 0x000fe20000000f00 */
[----:B---3--:R-:W-:Y:S02]  /*f4f0*/  IMAD.MOV.U32 R7, RZ, RZ, R5 ;  /* 0x000000ffff077224 */ /* 0x008fe400078e0005 */
[----:B--2---:R-:W-:Y:S05]  /*f500*/  CALL.REL.NOINC `($__internal_3_$__cuda_sm70_shflsync_idx_p) ;  /* 0x0000071000007944 */ /* 0x004fea0003c00000 */
        /* <DEDUP_REMOVED lines=8> */
.L_x_619:
[----:B------:R-:W-:Y:S02]  /*f590*/  MOV R0, 0x2 ;  /* 0x0000000200007802 */ /* 0x000fe40000000f00 */
[----:B------:R-:W-:Y:S02]  /*f5a0*/  MOV R2, 0xf5c0 ;  /* 0x0000f5c000027802 */ /* 0x000fe40000000f00 */
[----:B----4-:R-:W-:Y:S05]  /*f5b0*/  CALL.REL.NOINC `($__internal_2_$__cuda_sm70_shflsync_bfly_p) ;  /* 0x0000060000007944 */ /* 0x010fea0003c00000 */
        /* <DEDUP_REMOVED lines=14> */
.L_x_621:
[----:B------:R-:W-:Y:S01]  /*f6a0*/  IMAD.MOV.U32 R4, RZ, RZ, R214 ;  /* 0x000000ffff047224 */ /* 0x000fe200078e00d6 */
[----:B------:R-:W-:-:S02]  /*f6b0*/  MOV R0, 0x2 ;  /* 0x0000000200007802 */ /* 0x000fc40000000f00 */
[----:B------:R-:W-:Y:S02]  /*f6c0*/  MOV R2, 0xf6e0 ;  /* 0x0000f6e000027802 */ /* 0x000fe40000000f00 */
[----:B------:R-:W-:Y:S05]  /*f6d0*/  CALL.REL.NOINC `($__internal_2_$__cuda_sm70_shflsync_bfly_p) ;  /* 0x000004e000007944 */ /* 0x000fea0003c00000 */
[----:B------:R-:W-:Y:S01]  /*f6e0*/  MOV R5, R0 ;  /* 0x0000000000057202 */ /* 0x000fe20000000f00 */
[----:B------:R-:W-:Y:S05]  /*f6f0*/  BRA `(.L_x_673) ;  /* 0xffffbe2000007947 */ /* 0x000fea000383ffff */
.L_x_622:
[----:B------:R-:W-:Y:S01]  /*f700*/  IMAD.MOV.U32 R4, RZ, RZ, R5 ;  /* 0x000000ffff047224 */ /* 0x000fe200078e0005 */
[----:B------:R-:W-:Y:S02]  /*f710*/  MOV R0, 0x1 ;  /* 0x0000000100007802 */ /* 0x000fe40000000f00 */
[----:B------:R-:W-:Y:S02]  /*f720*/  MOV R2, 0xf740 ;  /* 0x0000f74000027802 */ /* 0x000fe40000000f00 */
[----:B-1----:R-:W-:Y:S05]  /*f730*/  CALL.REL.NOINC `($__internal_2_$__cuda_sm70_shflsync_bfly_p) ;  /* 0x0000048000007944 */ /* 0x002fea0003c00000 */
[----:B------:R-:W-:Y:S01]  /*f740*/  FADD.FTZ R5, R5, R0 ;  /* 0x0000000005057221 */ /* 0x000fe20000010000 */
[----:B------:R-:W-:Y:S02]  /*f750*/  MOV R4, R215 ;  /* 0x000000d700047202 */ /* 0x000fe40000000f00 */
[----:B------:R-:W-:Y:S02]  /*f760*/  MOV R0, 0x2 ;  /* 0x0000000200007802 */ /* 0x000fe40000000f00 */
[----:B------:R-:W-:Y:S02]  /*f770*/  MOV R2, 0xf790 ;  /* 0x0000f79000027802 */ /* 0x000fe40000000f00 */
[----:B------:R-:W-:Y:S05]  /*f780*/  CALL.REL.NOINC `($__internal_2_$__cuda_sm70_shflsync_bfly_p) ;  /* 0x0000043000007944 */ /* 0x000fea0003c00000 */
[----:B------:R-:W-:Y:S01]  /*f790*/  FADD.FTZ R4, R215, R0 ;  /* 0x00000000d7047221 */ /* 0x000fe20000010000 */
[----:B------:R-:W-:-:S02]  /*f7a0*/  MOV R0, 0x1 ;  /* 0x0000000100007802 */ /* 0x000fc40000000f00 */
[----:B------:R-:W-:Y:S02]  /*f7b0*/  MOV R2, 0xf7d0 ;  /* 0x0000f7d000027802 */ /* 0x000fe40000000f00 */
[----:B------:R-:W-:Y:S05]  /*f7c0*/  CALL.REL.NOINC `($__internal_2_$__cuda_sm70_shflsync_bfly_p) ;  /* 0x000003f000007944 */ /* 0x000fea0003c00000 */
[----:B------:R-:W-:Y:S01]  /*f7d0*/  MOV R3, R0 ;  /* 0x0000000000037202 */ /* 0x000fe20000000f00 */
[----:B------:R-:W-:Y:S05]  /*f7e0*/  BRA `(.L_x_674) ;  /* 0xffffbda000007947 */ /* 0x000fea000383ffff */
.L_x_637:
[----:B------:R-:W-:Y:S01]  /*f7f0*/  IMAD.MOV.U32 R7, RZ, RZ, R9 ;  /* 0x000000ffff077224 */ /* 0x000fe200078e0009 */
[----:B------:R-:W-:Y:S01]  /*f800*/  MOV R171, RZ ;  /* 0x000000ff00ab7202 */ /* 0x000fe20000000f00 */
[----:B------:R-:W-:Y:S01]  /*f810*/  IMAD.MOV.U32 R3, RZ, RZ, 0x181f ;  /* 0x0000181fff037424 */ /* 0x000fe200078e00ff */
[----:B------:R-:W-:Y:S02]  /*f820*/  MOV R2, 0xf840 ;  /* 0x0000f84000027802 */ /* 0x000fe40000000f00 */
[----:B-1----:R-:W-:Y:S05]  /*f830*/  CALL.REL.NOINC `($__internal_3_$__cuda_sm70_shflsync_idx_p) ;  /* 0x000003e000007944 */ /* 0x002fea0003c00000 */
[----:B------:R-:W-:Y:S01]  /*f840*/  MOV R8, R171 ;  /* 0x000000ab00087202 */ /* 0x000fe20000000f00 */
[----:B------:R-:W-:Y:S05]  /*f850*/  BRA `(.L_x_675) ;  /* 0xffffdbd000007947 */ /* 0x000fea000383ffff */
.L_x_638:
[----:B------:R-:W-:Y:S01]  /*f860*/  IMAD.MOV.U32 R7, RZ, RZ, R11 ;  /* 0x000000ffff077224 */ /* 0x000fe200078e000b */
[----:B------:R-:W-:Y:S01]  /*f870*/  MOV R171, RZ ;  /* 0x000000ff00ab7202 */ /* 0x000fe20000000f00 */
[----:B------:R-:W-:Y:S01]  /*f880*/  IMAD.MOV.U32 R3, RZ, RZ, 0x181f ;  /* 0x0000181fff037424 */ /* 0x000fe200078e00ff */
[----:B------:R-:W-:Y:S02]  /*f890*/  MOV R2, 0xf8b0 ;  /* 0x0000f8b000027802 */ /* 0x000fe40000000f00 */
[----:B-123--:R-:W-:Y:S05]  /*f8a0*/  CALL.REL.NOINC `($__internal_3_$__cuda_sm70_shflsync_idx_p) ;  /* 0x0000037000007944 */ /* 0x00efea0003c00000 */
[----:B------:R-:W-:Y:S01]  /*f8b0*/  MOV R0, R171 ;  /* 0x000000ab00007202 */ /* 0x000fe20000000f00 */
[----:B------:R-:W-:Y:S05]  /*f8c0*/  BRA `(.L_x_676) ;  /* 0xffffdb8000007947 */ /* 0x000fea000383ffff */
.L_x_641:
[----:B-1----:R-:W-:Y:S01]  /*f8d0*/  IMAD.MOV.U32 R7, RZ, RZ, R9 ;  /* 0x000000ffff077224 */ /* 0x002fe200078e0009 */
[----:B------:R-:W-:Y:S01]  /*f8e0*/  MOV R171, 0x1 ;  /* 0x0000000100ab7802 */ /* 0x000fe20000000f00 */
[----:B------:R-:W-:Y:S01]  /*f8f0*/  IMAD.MOV.U32 R3, RZ, RZ, 0x181f ;  /* 0x0000181fff037424 */ /* 0x000fe200078e00ff */
[----:B------:R-:W-:-:S02]  /*f900*/  MOV R2, 0xf920 ;  /* 0x0000f92000027802 */ /* 0x000fc40000000f00 */
[----:B--234-:R-:W-:Y:S05]  /*f910*/  CALL.REL.NOINC `($__internal_3_$__cuda_sm70_shflsync_idx_p) ;  /* 0x0000030000007944 */ /* 0x01cfea0003c00000 */
        /* <DEDUP_REMOVED lines=8> */
.L_x_644:
[----:B-1----:R-:W-:Y:S01]  /*f9a0*/  IMAD.MOV.U32 R7, RZ, RZ, R9 ;  /* 0x000000ffff077224 */ /* 0x002fe200078e0009 */
[----:B------:R-:W-:Y:S01]  /*f9b0*/  MOV R171, 0x2 ;  /* 0x0000000200ab7802 */ /* 0x000fe20000000f00 */
[----:B------:R-:W-:Y:S01]  /*f9c0*/  IMAD.MOV.U32 R3, RZ, RZ, 0x181f ;  /* 0x0000181fff037424 */ /* 0x000fe200078e00ff */
[----:B------:R-:W-:Y:S02]  /*f9d0*/  MOV R2, 0xf9f0 ;  /* 0x0000f9f000027802 */ /* 0x000fe40000000f00 */
[----:B--234-:R-:W-:Y:S05]  /*f9e0*/  CALL.REL.NOINC `($__internal_3_$__cuda_sm70_shflsync_idx_p) ;  /* 0x0000023000007944 */ /* 0x01cfea0003c00000 */
[----:B------:R-:W-:Y:S01]  /*f9f0*/  MOV R8, R171 ;  /* 0x000000ab00087202 */ /* 0x000fe20000000f00 */
[----:B------:R-:W-:Y:S05]  /*fa00*/  BRA `(.L_x_678) ;  /* 0xffffdd3000007947 */ /* 0x000fea000383ffff */
.L_x_645:
[----:B-1----:R-:W-:Y:S01]  /*fa10*/  IMAD.MOV.U32 R7, RZ, RZ, R11 ;  /* 0x000000ffff077224 */ /* 0x002fe200078e000b */
[----:B------:R-:W-:Y:S01]  /*fa20*/  MOV R171, 0x2 ;  /* 0x0000000200ab7802 */ /* 0x000fe20000000f00 */
[----:B------:R-:W-:Y:S01]  /*fa30*/  IMAD.MOV.U32 R3, RZ, RZ, 0x181f ;  /* 0x0000181fff037424 */ /* 0x000fe200078e00ff */
[----:B------:R-:W-:Y:S02]  /*fa40*/  MOV R2, 0xfa60 ;  /* 0x0000fa6000027802 */ /* 0x000fe40000000f00 */
[----:B--234-:R-:W-:Y:S05]  /*fa50*/  CALL.REL.NOINC `($__internal_3_$__cuda_sm70_shflsync_idx_p) ;  /* 0x000001c000007944 */ /* 0x01cfea0003c00000 */
[----:B------:R-:W-:Y:S01]  /*fa60*/  MOV R0, R171 ;  /* 0x000000ab00007202 */ /* 0x000fe20000000f00 */
[----:B------:R-:W-:Y:S05]  /*fa70*/  BRA `(.L_x_679) ;  /* 0xffffdce000007947 */ /* 0x000fea000383ffff */
.L_x_648:
[----:B--2---:R-:W-:Y:S01]  /*fa80*/  IMAD.MOV.U32 R7, RZ, RZ, R9 ;  /* 0x000000ffff077224 */ /* 0x004fe200078e0009 */
[----:B------:R-:W-:Y:S01]  /*fa90*/  MOV R171, 0x3 ;  /* 0x0000000300ab7802 */ /* 0x000fe20000000f00 */
[----:B------:R-:W-:Y:S01]  /*faa0*/  IMAD.MOV.U32 R3, RZ, RZ, 0x181f ;  /* 0x0000181fff037424 */ /* 0x000fe200078e00ff */
[----:B------:R-:W-:-:S02]  /*fab0*/  MOV R2, 0xfad0 ;  /* 0x0000fad000027802 */ /* 0x000fc40000000f00 */
[----:B-1-34-:R-:W-:Y:S05]  /*fac0*/  CALL.REL.NOINC `($__internal_3_$__cuda_sm70_shflsync_idx_p) ;  /* 0x0000015000007944 */ /* 0x01afea0003c00000 */
        /* <DEDUP_REMOVED lines=8> */
.L_x_650:
[----:B-1----:R-:W-:Y:S01]  /*fb50*/  IMAD.MOV.U32 R7, RZ, RZ, R65 ;  /* 0x000000ffff077224 */ /* 0x002fe200078e0041 */
[----:B------:R-:W-:Y:S01]  /*fb60*/  MOV R171, RZ ;  /* 0x000000ff00ab7202 */ /* 0x000fe20000000f00 */
[----:B------:R-:W-:Y:S01]  /*fb70*/  IMAD.MOV.U32 R3, RZ, RZ, 0x1f ;  /* 0x0000001fff037424 */ /* 0x000fe200078e00ff */
[----:B---3--:R-:W-:Y:S02]  /*fb80*/  MOV R2, 0xfba0 ;  /* 0x0000fba000027802 */ /* 0x008fe40000000f00 */
[----:B--2-4-:R-:W-:Y:S05]  /*fb90*/  CALL.REL.NOINC `($__internal_3_$__cuda_sm70_shflsync_idx_p) ;  /* 0x0000008000007944 */ /* 0x014fea0003c00000 */
[----:B------:R-:W-:Y:S01]  /*fba0*/  MOV R0, R171 ;  /* 0x000000ab00007202 */ /* 0x000fe20000000f00 */
[----:B------:R-:W-:Y:S05]  /*fbb0*/  BRA `(.L_x_681) ;  /* 0xffffdee000007947 */ /* 0x000fea000383ffff */
        .weak           $__internal_2_$__cuda_sm70_shflsync_bfly_p
        .type           $__internal_2_$__cuda_sm70_shflsync_bfly_p,@function
        .size           $__internal_2_$__cuda_sm70_shflsync_bfly_p,($__internal_3_$__cuda_sm70_shflsync_idx_p - $__internal_2_$__cuda_sm70_shflsync_bfly_p)
$__internal_2_$__cuda_sm70_shflsync_bfly_p:
[----:B------:R-:W-:Y:S02]  /*fbc0*/  MOV R15, 0xffffffff ;  /* 0xffffffff000f7802 */ /* 0x000fe40000000f00 */
[----:B------:R-:W-:Y:S02]  /*fbd0*/  MOV R3, 0x1f ;  /* 0x0000001f00037802 */ /* 0x000fe40000000f00 */
[----:B------:R-:W-:Y:S04]  /*fbe0*/  WARPSYNC R15 ;  /* 0x0000000f00007348 */ /* 0x000fe80003800000 */
[----:B------:R1:W2:Y:S02]  /*fbf0*/  SHFL.BFLY PT, R0, R4, R0, R3 ;  /* 0x0c00000004007389 */ /* 0x0002a400000e0003 */
[----:B-1----:R-:W-:-:S04]  /*fc00*/  MOV R3, 0x0 ;  /* 0x0000000000037802 */ /* 0x002fc80000000f00 */
[----:B--2---:R-:W-:Y:S05]  /*fc10*/  RET.REL.NODEC R2 `(_ZN7cutlass13device_kernelIN5flash19enable_sm80_to_sm89INS1_16FlashAttnFwdSm80INS1_25CollectiveMainloopFwdSm80ILi8ELi1ELb0EN4cute5tupleIJNS5_1CILi128EEENS7_ILi64EEENS7_ILi192EEEEEELi192ENS_10bfloat16_tEfNS_4arch4Sm80ELb1ELb0ELb1ELb0ELb1ELb0ELb1ELb0EEENS1_21CollectiveEpilogueFwdINS6_IJS8_SA_S9_EEENS6_IJNS7_ILi1EEESI_SI_EEESC_SE_Li256ELb0ELb1ELb0ELb0EEENS1_30DynamicPersistentTileSchedulerILi256ELi256ELb0ELb1ELb0EEEEEEEEEvNT_6ParamsE) ;  /* 0xffff03e002007950 */ /* 0x004fea0003c3ffff */
        .weak           $__internal_3_$__cuda_sm70_shflsync_idx_p
        .type           $__internal_3_$__cuda_sm70_shflsync_idx_p,@function
        .size           $__internal_3_$__cuda_sm70_shflsync_idx_p,(.L_x_3403 - $__internal_3_$__cuda_sm70_shflsync_idx_p)
$__internal_3_$__cuda_sm70_shflsync_idx_p:
[----:B------:R-:W-:-:S04]  /*fc20*/  MOV R172, 0xffffffff ;  /* 0xffffffff00ac7802 */ /* 0x000fc80000000f00 */
[----:B------:R-:W-:Y:S04]  /*fc30*/  WARPSYNC R172 ;  /* 0x000000ac00007348 */ /* 0x000fe80003800000 */
[----:B------:R1:W2:Y:S02]  /*fc40*/  SHFL.IDX PT, R171, R7, R171, R3 ;  /* 0x000000ab07ab7389 */ /* 0x0002a400000e0003 */
[----:B-1----:R-:W-:-:S04]  /*fc50*/  MOV R3, 0x0 ;  /* 0x0000000000037802 */ /* 0x002fc80000000f00 */
[----:B--2---:R-:W-:Y:S05]  /*fc60*/  RET.REL.NODEC R2 `(_ZN7cutlass13device_kernelIN5flash19enable_sm80_to_sm89INS1_16FlashAttnFwdSm80INS1_25CollectiveMainloopFwdSm80ILi8ELi1ELb0EN4cute5tupleIJNS5_1CILi128EEENS7_ILi64EEENS7_ILi192EEEEEELi192ENS_10bfloat16_tEfNS_4arch4Sm80ELb1ELb0ELb1ELb0ELb1ELb0ELb1ELb0EEENS1_21CollectiveEpilogueFwdINS6_IJS8_SA_S9_EEENS6_IJNS7_ILi1EEESI_SI_EEESC_SE_Li256ELb0ELb1ELb0ELb0EEENS1_30DynamicPersistentTileSchedulerILi256ELi256ELb0ELb1ELb0EEEEEEEEEvNT_6ParamsE) ;  /* 0xffff039002007950 */ /* 0x004fea0003c3ffff */
.L_x_682:
        /* <DEDUP_REMOVED lines=9> */
.L_x_3403:


//--------------------- .text._ZN7cutlass13device_kernelIN5flash19enable_sm80_to_sm89INS1_16FlashAttnFwdSm80INS1_25CollectiveMainloopFwdSm80ILi8ELi1ELb0EN4cute5tupleIJNS5_1CILi128EEENS7_ILi64EEENS7_ILi192EEEEEELi192ENS_10bfloat16_tEfNS_4arch4Sm80ELb1ELb0ELb1ELb1ELb1ELb0ELb1ELb0EEENS1_21CollectiveEpilogueFwdINS6_IJS8_SA_S9_EEENS6_IJNS7_ILi1EEESI_SI_EEESC_SE_Li256ELb1ELb1ELb0ELb0EEENS1_19SingleTileSchedulerILb1ELb0ELb1ELi128EEEEEEEEEvNT_6ParamsE --------------------------
	.section	.text._ZN7cutlass13device_kernelIN5flash19enable_sm80_to_sm89INS1_16FlashAttnFwdSm80INS1_25CollectiveMainloopFwdSm80ILi8ELi1ELb0EN4cute5tupleIJNS5_1CILi128EEENS7_ILi64EEENS7_ILi192EEEEEELi192ENS_10bfloat16_tEfNS_4arch4Sm80ELb1ELb0ELb1ELb1ELb1ELb0ELb1ELb0EEENS1_21CollectiveEpilogueFwdINS6_IJS8_SA_S9_EEENS6_IJNS7_ILi1EEESI_SI_EEESC_SE_Li256ELb1ELb1ELb0ELb0EEENS1_19SingleTileSchedulerILb1ELb0ELb1ELi128EEEEEEEEEvNT_6ParamsE,"ax",@progbits
	.sectioninfo	@"SHI_REGISTERS=255"
	.align	128
.text._ZN7cutlass13device_kernelIN5flash19enable_sm80_to_sm89INS1_16FlashAttnFwdSm80INS1_25CollectiveMainloopFwdSm80ILi8ELi1ELb0EN4cute5tupleIJNS5_1CILi128EEENS7_ILi64EEENS7_ILi192EEEEEELi192ENS_10bfloat16_tEfNS_4arch4Sm80ELb1ELb0ELb1ELb1ELb1ELb0ELb1ELb0EEENS1_21CollectiveEpilogueFwdINS6_IJS8_SA_S9_EEENS6_IJNS7_ILi1EEESI_SI_EEESC_SE_Li256ELb1ELb1ELb0ELb0EEENS1_19SingleTileSchedulerILb1ELb0ELb1ELi128EEEEEEEEEvNT_6ParamsE:
        .type           _ZN7cutlass13device_kernelIN5flash19enable_sm80_to_sm89INS1_16FlashAttnFwdSm80INS1_25CollectiveMainloopFwdSm80ILi8ELi1ELb0EN4cute5tupleIJNS5_1CILi128EEENS7_ILi64EEENS7_ILi192EEEEEELi192ENS_10bfloat16_tEfNS_4arch4Sm80ELb1ELb0ELb1ELb1ELb1ELb0ELb1ELb0EEENS1_21CollectiveEpilogueFwdINS6_IJS8_SA_S9_EEENS6_IJNS7_ILi1EEESI_SI_EEESC_SE_Li256ELb1ELb1ELb0ELb0EEENS1_19SingleTileSchedulerILb1ELb0ELb1ELi128EEEEEEEEEvNT_6ParamsE,@function
        .size           _ZN7cutlass13device_kernelIN5flash19enable_sm80_to_sm89INS1_16FlashAttnFwdSm80INS1_25CollectiveMainloopFwdSm80ILi8ELi1ELb0EN4cute5tupleIJNS5_1CILi128EEENS7_ILi64EEENS7_ILi192EEEEEELi192ENS_10bfloat16_tEfNS_4arch4Sm80ELb1ELb0ELb1ELb1ELb1ELb0ELb1ELb0EEENS1_21CollectiveEpilogueFwdINS6_IJS8_SA_S9_EEENS6_IJNS7_ILi1EEESI_SI_EEESC_SE_Li256ELb1ELb1ELb0ELb0EEENS1_19SingleTileSchedulerILb1ELb0ELb1ELi128EEEEEEEEEvNT_6ParamsE,(.L_x_3406 - _ZN7cutlass13device_kernelIN5flash19enable_sm80_to_sm89INS1_16FlashAttnFwdSm80INS1_25CollectiveMainloopFwdSm80ILi8ELi1ELb0EN4cute5tupleIJNS5_1CILi128EEENS7_ILi64EEENS7_ILi192EEEEEELi192ENS_10bfloat16_tEfNS_4arch4Sm80ELb1ELb0ELb1ELb1ELb1ELb0ELb1ELb0EEENS1_21CollectiveEpilogueFwdINS6_IJS8_SA_S9_EEENS6_IJNS7_ILi1EEESI_SI_EEESC_SE_Li256ELb1ELb1ELb0ELb0EEENS1_19SingleTileSchedulerILb1ELb0ELb1ELi128EEEEEEEEEvNT_6ParamsE)
        .other          _ZN7cutlass13device_kernelIN5flash19enable_sm80_to_sm89INS1_16FlashAttnFwdSm80INS1_25CollectiveMainloopFwdSm80ILi8ELi1ELb0EN4cute5tupleIJNS5_1CILi128EEENS7_ILi64EEENS7_ILi192EEEEEELi192ENS_10bfloat16_tEfNS_4arch4Sm80ELb1ELb0ELb1ELb1ELb1ELb0ELb1ELb0EEENS1_21CollectiveEpilogueFwdINS6_IJS8_SA_S9_EEENS6_IJNS7_ILi1EEESI_SI_EEESC_SE_Li256ELb1ELb1ELb0ELb0EEENS1_19SingleTileSchedulerILb1ELb0ELb1ELi128EEEEEEEEEvNT_6ParamsE,@"STO_CUDA_ENTRY STV_DEFAULT"
_ZN7cutlass13device_kernelIN5flash19enable_sm80_to_sm89INS1_16FlashAttnFwdSm80INS1_25CollectiveMainloopFwdSm80ILi8ELi1ELb0EN4cute5tupleIJNS5_1CILi128EEENS7_ILi64EEENS7_ILi192EEEEEELi192ENS_10bfloat16_tEfNS_4arch4Sm80ELb1ELb0ELb1ELb1ELb1ELb0ELb1ELb0EEENS1_21CollectiveEpilogueFwdINS6_IJS8_SA_S9_EEENS6_IJNS7_ILi1EEESI_SI_EEESC_SE_Li256ELb1ELb1ELb0ELb0EEENS1_19SingleTileSchedulerILb1ELb0ELb1ELi128EEEEEEEEEvNT_6ParamsE:
        /* <DEDUP_REMOVED lines=20> */
.L_x_684:
        /* <DEDUP_REMOVED lines=13> */
.L_x_686:
[----:B------:R-:W-:Y:S02]  /*0210*/  ULDC UR5, c[0x0][0x54c] ;  /* 0x0001530000057ab9 */ /* 0x000fe40000000800 */
.L_x_685:
[----:B------:R-:W-:Y:S02]  /*0220*/  ULDC UR4, c[0x0][0x548] ;  /* 0x0001520000047ab9 */ /* 0x000fe40000000800 */
[----:B------:R-:W-:-:S02]  /*0230*/  USHF.L.U32 UR10, UR10, 0x7, URZ ;  /* 0x000000070a0a7899 */ /* 0x000fc4000800063f */
[----:B------:R-:W-:-:S04]  /*0240*/  UIMAD UR4, UR5, UR4, URZ ;  /* 0x00000004050472a4 */ /* 0x000fc8000f8e023f */
[----:B------:R-:W-:-:S04]  /*0250*/  UISETP.GE.AND UP0, UPT, UR10, UR4, UPT ;  /* 0x000000040a00728c */ /* 0x000fc8000bf06270 */
[----:B------:R-:W-:Y:S01]  /*0260*/  USEL UR13, UR13, 0xffffffff, !UP0 ;  /* 0xffffffff0d0d7887 */ /* 0x000fe2000c000000 */
[----:B------:R-:W-:Y:S05]  /*0270*/  BRA `(.L_x_687) ;  /* 0x000001b000007947 */ /* 0x000fea0003800000 */
.L_x_683:
        /* <DEDUP_REMOVED lines=8> */
.L_x_688:
        /* <DEDUP_REMOVED lines=13> */
.L_x_690:
[----:B------:R-:W-:Y:S02]  /*03d0*/  ULDC UR5, c[0x0][0x54c] ;  /* 0x0001530000057ab9 */ /* 0x000fe40000000800 */
.L_x_689:
[----:B------:R-:W-:Y:S02]  /*03e0*/  ULDC UR4, c[0x0][0x548] ;  /* 0x0001520000047ab9 */ /* 0x000fe40000000800 */
[----:B------:R-:W-:-:S02]  /*03f0*/  USHF.L.U32 UR10, UR10, 0x7, URZ ;  /* 0x000000070a0a7899 */ /* 0x000fc4000800063f */
[----:B------:R-:W-:-:S04]  /*0400*/  UIMAD UR4, UR5, UR4, URZ ;  /* 0x00000004050472a4 */ /* 0x000fc8000f8e023f */
[----:B------:R-:W-:-:S04]  /*0410*/  UISETP.GE.AND UP0, UPT, UR10, UR4, UPT ;  /* 0x000000040a00728c */ /* 0x000fc8000bf06270 */
[----:B------:R-:W-:-:S06]  /*0420*/  USEL UR13, UR13, 0xffffffff, !UP0 ;  /* 0xffffffff0d0d7887 */ /* 0x000fcc000c000000 */
.L_x_687:
        /* <DEDUP_REMOVED lines=47> */
.L_x_691:
        /* <DEDUP_REMOVED lines=10> */
.L_x_692:
        /* <DEDUP_REMOVED lines=12> */
.L_x_693:
[----:B------:R-:W-:Y:S01]  /*0880*/  ULDC UR4, c[0x0][0x2c4] ;  /* 0x0000b10000047ab9 */ /* 0x000fe20000000800 */
[----:B------:R-:W-:Y:S01]  /*0890*/  PLOP3.LUT P2, PT, PT, PT, PT, 0x80, 0x0 ;  /* 0x000000000000781c */ /* 0x000fe20003f4f070 */
[----:B------:R-:W-:Y:S01]  /*08a0*/  UISETP.NE.AND UP1, UPT, UR4, 0x1, UPT ;  /* 0x000000010400788c */ /* 0x000fe2000bf25270 */
[----:B------:R-:W-:Y:S01]  /*08b0*/  IMAD.MOV.U32 R3, RZ, RZ, RZ ;  /* 0x000000ffff037224 */ /* 0x000fe200078e00ff */
[----:B--2---:R-:W-:Y:S01]  /*08c0*/  UIADD3 UR7, -UR11, UR7, URZ ;  /* 0x000000070b077290 */ /* 0x004fe2000fffe13f */
[----:B------:R-:W-:Y:S01]  /*08d0*/  IMAD.MOV.U32 R98, RZ, RZ, RZ ;  /* 0x000000ffff627224 */ /* 0x000fe200078e00ff */
[----:B------:R-:W-:Y:S01]  /*08e0*/  ULDC.64 UR4, c[0x0][0x2c8] ;  /* 0x0000b20000047ab9 */ /* 0x000fe20000000a00 */
[----:B------:R-:W-:Y:S01]  /*08f0*/  CS2R R96, SRZ ;  /* 0x0000000000607805 */ /* 0x000fe2000001ff00 */
[----:B---3--:R-:W-:Y:S01]  /*0900*/  UIADD3 UR6, UR7, 0x40, -UR12 ;  /* 0x0000004007067890 */ /* 0x008fe2000fffe80c */
[----:B------:R-:W-:Y:S01]  /*0910*/  CS2R R94, SRZ ;  /* 0x00000000005e7805 */ /* 0x000fe2000001ff00 */
[----:B------:R-:W-:Y:S01]  /*0920*/  CS2R R92, SRZ ;  /* 0x00000000005c7805 */ /* 0x000fe2000001ff00 */
[----:B------:R-:W-:Y:S01]  /*0930*/  CS2R R90, SRZ ;  /* 0x00000000005a7805 */ /* 0x000fe2000001ff00 */
[----:B------:R-:W-:Y:S01]  /*0940*/  CS2R R88, SRZ ;  /* 0x0000000000587805 */ /* 0x000fe2000001ff00 */
[----:B------:R-:W-:Y:S01]  /*0950*/  @UP1 UIADD3 UR18, UR10, 0x7f, URZ ;  /* 0x0000007f0a121890 */ /* 0x000fe2000fffe03f */
[----:B------:R-:W-:Y:S01]  /*0960*/  CS2R R86, SRZ ;  /* 0x0000000000567805 */ /* 0x000fe2000001ff00 */
[----:B------:R-:W-:Y:S01]  /*0970*/  MOV R85, RZ ;  /* 0x000000ff00557202 */ /* 0x000fe20000000f00 */
[----:B------:R-:W-:Y:S01]  /*0980*/  CS2R R6, SRZ ;  /* 0x0000000000067805 */ /* 0x000fe2000001ff00 */
[----:B------:R-:W-:Y:S01]  /*0990*/  UIMAD.WIDE.U32 UR18, UR18, UR4, URZ ;  /* 0x00000004121272a5 */ /* 0x000fe2000f8e003f */
[----:B------:R-:W-:Y:S01]  /*09a0*/  CS2R R82, SRZ ;  /* 0x0000000000527805 */ /* 0x000fe2000001ff00 */
[----:B------:R-:W-:Y:S01]  /*09b0*/  UIADD3 UR4, UR10, 0x7f, URZ ;  /* 0x0000007f0a047890 */ /* 0x000fe2000fffe03f */
[----:B------:R-:W-:Y:S01]  /*09c0*/  CS2R R80, SRZ ;  /* 0x0000000000507805 */ /* 0x000fe2000001ff00 */
[----:B------:R-:W-:Y:S01]  /*09d0*/  @UP1 USHF.R.U32.HI UR4, URZ, UR5, UR19 ;  /* 0x000000053f041299 */ /* 0x000fe20008011613 */
[----:B------:R-:W-:Y:S01]  /*09e0*/  CS2R R78, SRZ ;  /* 0x00000000004e7805 */ /* 0x000fe2000001ff00 */
[----:B------:R-:W-:Y:S01]  /*09f0*/  UIADD3 UR5, UR7, 0x3f, URZ ;  /* 0x0000003f07057890 */ /* 0x000fe2000fffe03f */
[----:B------:R-:W-:Y:S01]  /*0a00*/  CS2R R76, SRZ ;  /* 0x00000000004c7805 */ /* 0x000fe2000001ff00 */
[----:B------:R-:W-:Y:S01]  /*0a10*/  UIADD3 UR6, UR6, UR4, URZ ;  /* 0x0000000406067290 */ /* 0x000fe2000fffe03f */
[----:B------:R-:W-:Y:S01]  /*0a20*/  CS2R R74, SRZ ;  /* 0x00000000004a7805 */ /* 0x000fe2000001ff00 */
[----:B------:R-:W-:Y:S01]  /*0a30*/  USHF.R.S32.HI UR18, URZ, 0x1f, UR5 ;  /* 0x0000001f3f127899 */ /* 0x000fe20008011405 */
[----:B------:R-:W-:Y:S01]  /*0a40*/  CS2R R72, SRZ ;  /* 0x0000000000487805 */ /* 0x000fe2000001ff00 */
[----:B------:R-:W-:Y:S01]  /*0a50*/  USHF.R.S32.HI UR4, URZ, 0x1f, UR6 ;  /* 0x0000001f3f047899 */ /* 0x000fe20008011406 */
[----:B------:R-:W-:Y:S01]  /*0a60*/  CS2R R70, SRZ ;  /* 0x0000000000467805 */ /* 0x000fe2000001ff00 */
[----:B------:R-:W-:Y:S01]  /*0a70*/  ULEA.HI UR18, UR18, UR5, URZ, 0x6 ;  /* 0x0000000512127291 */ /* 0x000fe2000f8f303f */
[----:B------:R-:W-:Y:S01]  /*0a80*/  CS2R R68, SRZ ;  /* 0x0000000000447805 */ /* 0x000fe2000001ff00 */
[----:B------:R-:W-:Y:S01]  /*0a90*/  ULEA.HI UR4, UR4, UR6, URZ, 0x6 ;  /* 0x0000000604047291 */ /* 0x000fe2000f8f303f */
[----:B------:R-:W-:Y:S01]  /*0aa0*/  CS2R R66, SRZ ;  /* 0x0000000000427805 */ /* 0x000fe2000001ff00 */
[----:B------:R-:W-:Y:S01]  /*0ab0*/  USHF.R.S32.HI UR18, URZ, 0x6, UR18 ;  /* 0x000000063f127899 */ /* 0x000fe20008011412 */
[----:B------:R-:W-:Y:S01]  /*0ac0*/  CS2R R64, SRZ ;  /* 0x0000000000407805 */ /* 0x000fe2000001ff00 */
[----:B------:R-:W-:Y:S01]  /*0ad0*/  USHF.R.S32.HI UR4, URZ, 0x6, UR4 ;  /* 0x000000063f047899 */ /* 0x000fe20008011404 */
[----:B------:R-:W-:Y:S01]  /*0ae0*/  CS2R R62, SRZ ;  /* 0x00000000003e7805 */ /* 0x000fe2000001ff00 */
[----:B------:R-:W-:Y:S01]  /*0af0*/  CS2R R60, SRZ ;  /* 0x00000000003c7805 */ /* 0x000fe2000001ff00 */
[----:B------:R-:W-:Y:S01]  /*0b00*/  CS2R R58, SRZ ;  /* 0x00000000003a7805 */ /* 0x000fe2000001ff00 */
[----:B------:R-:W-:Y:S01]  /*0b10*/  UISETP.LT.AND UP0, UPT, UR18, UR4, UPT ;  /* 0x000000041200728c */ /* 0x000fe2000bf01270 */
[----:B------:R-:W-:Y:S01]  /*0b20*/  CS2R R56, SRZ ;  /* 0x0000000000387805 */ /* 0x000fe2000001ff00 */
[----:B------:R-:W-:Y:S01]  /*0b30*/  CS2R R54, SRZ ;  /* 0x0000000000367805 */ /* 0x000fe2000001ff00 */
[----:B------:R-:W-:Y:S01]  /*0b40*/  CS2R R52, SRZ ;  /* 0x0000000000347805 */ /* 0x000fe2000001ff00 */
[----:B------:R-:W-:Y:S01]  /*0b50*/  USEL UR6, UR18, UR4, UP0 ;  /* 0x0000000412067287 */ /* 0x000fe20008000000 */
[----:B------:R-:W-:Y:S01]  /*0b60*/  CS2R R50, SRZ ;  /* 0x0000000000327805 */ /* 0x000fe2000001ff00 */
[----:B------:R-:W-:Y:S01]  /*0b70*/  CS2R R48, SRZ ;  /* 0x0000000000307805 */ /* 0x000fe2000001ff00 */
[----:B------:R-:W-:Y:S01]  /*0b80*/  CS2R R46, SRZ ;  /* 0x00000000002e7805 */ /* 0x000fe2000001ff00 */
[----:B------:R-:W-:Y:S01]  /*0b90*/  UISETP.GE.AND UP0, UPT, UR6, 0x1, UPT ;  /* 0x000000010600788c */ /* 0x000fe2000bf06270 */
        /* <DEDUP_REMOVED lines=43> */
[----:B------:R-:W-:Y:S01]  /*0e50*/  BSSY B0, `(.L_x_695) ;  /* 0x0000058000007945 */ /* 0x000fe20003800000 */
[----:B------:R-:W-:Y:S01]  /*0e60*/  PLOP3.LUT P0, PT, PT, PT, UP1, 0x80, 0x0 ;  /* 0x000000000000781c */ /* 0x000fe20003f0f018 */
[----:B------:R-:W-:Y:S01]  /*0e70*/  IMAD.IADD R0, R84, 0x1, -R3 ;  /* 0x0000000154007824 */ /* 0x000fe200078e0a03 */
[----:B------:R-:W-:Y:S01]  /*0e80*/  ULDC.64 UR4, c[0x0][0x1b8] ;  /* 0x00006e0000047ab9 */ /* 0x000fe20000000a00 */
[----:B------:R-:W-:Y:S01]  /*0e90*/  IMAD.SHL.U32 R207, R15, 0x40, RZ ;  /* 0x000000400fcf7824 */ /* 0x000fe200078e00ff */
[----:B------:R-:W-:Y:S01]  /*0ea0*/  UIADD3 UR19, UR19, UR17, URZ ;  /* 0x0000001113137290 */ /* 0x000fe2000fffe03f */
[C---:B------:R-:W-:Y:S01]  /*0eb0*/  IMAD R210, R0.reuse, 0x20, R15 ;  /* 0x0000002000d27824 */ /* 0x040fe200078e020f */
[----:B------:R-:W-:Y:S01]  /*0ec0*/  USHF.R.S32.HI UR17, URZ, 0x1f, UR13 ;  /* 0x0000001f3f117899 */ /* 0x000fe2000801140d */
[----:B------:R-:W-:Y:S01]  /*0ed0*/  IMAD.SHL.U32 R182, R0, 0x8, RZ ;  /* 0x0000000800b67824 */ /* 0x000fe200078e00ff */
[----:B------:R-:W-:Y:S01]  /*0ee0*/  UIMAD UR16, UR8, UR4, URZ ;  /* 0x00000004081072a4 */ /* 0x000fe2000f8e023f */
[----:B------:R-:W-:Y:S01]  /*0ef0*/  LOP3.LUT R207, R207, 0x1c0, RZ, 0xc0, !PT ;  /* 0x000001c0cfcf7812 */ /* 0x000fe200078ec0ff */
[----:B------:R-:W-:Y:S01]  /*0f00*/  USEL UR17, UR17, URZ, !UP2 ;  /* 0x0000003f11117287 */ /* 0x000fe2000d000000 */
[----:B------:R-:W-:Y:S01]  /*0f10*/  IADD3 R2, R210, UR10, RZ ;  /* 0x0000000ad2027c10 */ /* 0x000fe2000fffe0ff */
[----:B------:R-:W-:Y:S01]  /*0f20*/  UIMAD UR16, UR9, UR5, UR16 ;  /* 0x00000005091072a4 */ /* 0x000fe2000f8e0210 */
[----:B------:R-:W-:Y:S01]  /*0f30*/  LEA.HI R12, R85, R84, RZ, 0x6 ;  /* 0x00000054550c7211 */ /* 0x000fe200078f30ff */
[----:B------:R-:W-:Y:S01]  /*0f40*/  UIMAD.WIDE.U32 UR20, UR9, UR4, UR18 ;  /* 0x00000004091472a5 */ /* 0x000fe2000f8e0012 */
[----:B------:R-:W-:Y:S01]  /*0f50*/  ISETP.GE.AND P4, PT, R182, c[0x0][0x198], PT ;  /* 0x00006600b6007a0c */ /* 0x000fe20003f86270 */
[----:B------:R-:W-:Y:S01]  /*0f60*/  @P1 IMAD.HI.U32 R3, R2, c[0x0][0x2c8], RZ ;  /* 0x0000b20002031a27 */ /* 0x000fe200078e00ff */
[----:B------:R-:W-:-:S02]  /*0f70*/  ULDC.64 UR4, c[0x0][0x1c0] ;  /* 0x0000700000047ab9 */ /* 0x000fc40000000a00 */
[----:B------:R-:W-:Y:S01]  /*0f80*/  USEL UR18, UR13, URZ, !UP2 ;  /* 0x0000003f0d127287 */ /* 0x000fe2000d000000 */
[----:B------:R-:W-:Y:S01]  /*0f90*/  IMAD.MOV.U32 R6, RZ, RZ, R2 ;  /* 0x000000ffff067224 */ /* 0x000fe200078e0002 */
[----:B------:R-:W-:Y:S01]  /*0fa0*/  UIMAD UR17, UR17, UR4, URZ ;  /* 0x00000004111172a4 */ /* 0x000fe2000f8e023f */
[----:B------:R-:W-:Y:S01]  /*0fb0*/  @P0 SHF.R.U32.HI R6, RZ, c[0x0][0x2cc], R3 ;  /* 0x0000b300ff060a19 */ /* 0x000fe20000011603 */
[----:B------:R-:W-:Y:S01]  /*0fc0*/  UIADD3 UR21, UR21, UR16, URZ ;  /* 0x0000001015157290 */ /* 0x000fe2000fffe03f */
[----:B------:R-:W-:Y:S01]  /*0fd0*/  IMAD.SHL.U32 R12, R12, 0x8, RZ ;  /* 0x000000080c0c7824 */ /* 0x000fe200078e00ff */
[----:B------:R-:W-:Y:S01]  /*0fe0*/  UIMAD UR5, UR18, UR5, UR17 ;  /* 0x00000005120572a4 */ /* 0x000fe2000f8e0211 */
[--C-:B-1----:R-:W-:Y:S01]  /*0ff0*/  SHF.R.S32.HI R5, RZ, 0x1f, R6.reuse ;  /* 0x0000001fff057819 */ /* 0x102fe20000011406 */
[----:B------:R-:W-:Y:S01]  /*1000*/  UIMAD.WIDE.U32 UR18, UR18, UR4, UR20 ;  /* 0x00000004121272a5 */ /* 0x000fe2000f8e0014 */
[----:B------:R-:W-:Y:S02]  /*1010*/  IMAD.MOV R3, RZ, RZ, -R6 ;  /* 0x000000ffff037224 */ /* 0x000fe400078e0a06 */
[----:B------:R-:W-:Y:S01]  /*1020*/  ULDC UR4, c[0x0][0x2c4] ;  /* 0x0000b10000047ab9 */ /* 0x000fe20000000800 */
[----:B------:R-:W-:Y:S01]  /*1030*/  IMAD R5, R5, c[0x0][0x1b0], RZ ;  /* 0x00006c0005057a24 */ /* 0x000fe200078e02ff */
[----:B------:R-:W-:Y:S01]  /*1040*/  UIADD3 UR5, UR19, UR5, URZ ;  /* 0x0000000513057290 */ /* 0x000fe2000fffe03f */
[----:B------:R-:W-:Y:S01]  /*1050*/  IMAD R3, R3, c[0x0][0x2c4], R2 ;  /* 0x0000b10003037a24 */ /* 0x000fe200078e0202 */
[----:B------:R-:W-:Y:S01]  /*1060*/  UIMAD UR4, UR12, UR4, URZ ;  /* 0x000000040c0472a4 */ /* 0x000fe2000f8e023f */
[----:B------:R-:W-:-:S02]  /*1070*/  IMAD.U32 R9, RZ, RZ, UR19 ;  /* 0x00000013ff097e24 */ /* 0x000fc4000f8e00ff */
[----:B------:R-:W-:Y:S01]  /*1080*/  IMAD.U32 R8, RZ, RZ, UR18 ;  /* 0x00000012ff087e24 */ /* 0x000fe2000f8e00ff */
[----:B------:R-:W-:Y:S01]  /*1090*/  SHF.R.S32.HI R2, RZ, 0x1f, R3 ;  /* 0x0000001fff027819 */ /* 0x000fe20000011403 */
[----:B------:R-:W-:Y:S02]  /*10a0*/  IMAD.U32 R9, RZ, RZ, UR5 ;  /* 0x00000005ff097e24 */ /* 0x000fe4000f8e00ff */
[C---:B------:R-:W-:Y:S02]  /*10b0*/  IMAD R5, R6.reuse, c[0x0][0x1b4], R5 ;  /* 0x00006d0006057a24 */ /* 0x040fe400078e0205 */
[----:B------:R-:W-:-:S04]  /*10c0*/  IMAD.WIDE.U32 R6, R6, c[0x0][0x1b0], R8 ;  /* 0x00006c0006067a25 */ /* 0x000fc800078e0008 */
[----:B------:R-:W-:Y:S02]  /*10d0*/  IMAD R2, R2, c[0x0][0x1a8], RZ ;  /* 0x00006a0002027a24 */ /* 0x000fe400078e02ff */
[----:B------:R-:W-:Y:S01]  /*10e0*/  IMAD.IADD R7, R7, 0x1, R5 ;  /* 0x0000000107077824 */ /* 0x000fe200078e0205 */
[----:B------:R-:W-:Y:S01]  /*10f0*/  LEA.HI R5, R85, R84, RZ, 0x4 ;  /* 0x0000005455057211 */ /* 0x000fe200078f20ff */
[C---:B------:R-:W-:Y:S02]  /*1100*/  IMAD R9, R3.reuse, c[0x0][0x1ac], R2 ;  /* 0x00006b0003097a24 */ /* 0x040fe400078e0202 */
[----:B------:R-:W-:Y:S01]  /*1110*/  IMAD.WIDE.U32 R2, R3, c[0x0][0x1a8], R6 ;  /* 0x00006a0003027a25 */ /* 0x000fe200078e0006 */
[----:B------:R-:W-:Y:S02]  /*1120*/  LOP3.LUT R7, R5, 0xfffffff0, RZ, 0xc0, !PT ;  /* 0xfffffff005077812 */ /* 0x000fe400078ec0ff */
[----:B------:R-:W-:Y:S01]  /*1130*/  IADD3 R6, R15, UR10, RZ ;  /* 0x0000000a0f067c10 */ /* 0x000fe2000fffe0ff */
[----:B------:R-:W-:Y:S01]  /*1140*/  IMAD.IADD R8, R3, 0x1, R9 ;  /* 0x0000000103087824 */ /* 0x000fe200078e0209 */
[----:B------:R-:W-:Y:S01]  /*1150*/  LEA R14, P0, R2, c[0x0][0x160], 0x1 ;  /* 0x00005800020e7a11 */ /* 0x000fe200078008ff */
[----:B------:R-:W-:Y:S01]  /*1160*/  IMAD.IADD R3, R84, 0x1, -R7 ;  /* 0x0000000154037824 */ /* 0x000fe200078e0a07 */
[----:B------:R-:W-:-:S02]  /*1170*/  ISETP.GE.AND P5, PT, R6, UR4, PT ;  /* 0x0000000406007c0c */ /* 0x000fc4000bfa6270 */
[----:B------:R-:W-:Y:S01]  /*1180*/  LEA.HI.X R8, R2, c[0x0][0x164], R8, 0x1, P0 ;  /* 0x0000590002087a11 */ /* 0x000fe200000f0c08 */
[----:B------:R1:W3:Y:S01]  /*1190*/  SHFL.IDX PT, R16, R14, RZ, 0x181f ;  /* 0x00181fff0e107589 */ /* 0x0002e200000e0000 */
[----:B------:R-:W-:Y:S02]  /*11a0*/  SHF.R.S32.HI R2, RZ, 0x1f, R3 ;  /* 0x0000001fff027819 */ /* 0x000fe40000011403 */
[----:B------:R-:W-:Y:S01]  /*11b0*/  IADD3 R9, R182, 0x80, RZ ;  /* 0x00000080b6097810 */ /* 0x000fe20007ffe0ff */
[----:B------:R1:W4:Y:S01]  /*11c0*/  SHFL.IDX PT, R17, R8, RZ, 0x181f ;  /* 0x00181fff08117589 */ /* 0x00032200000e0000 */
[----:B------:R-:W-:Y:S02]  /*11d0*/  LEA.HI R7, R2, R3, RZ, 0x3 ;  /* 0x0000000302077211 */ /* 0x000fe400078f18ff */
[----:B------:R-:W-:Y:S02]  /*11e0*/  SHF.R.U32.HI R2, RZ, 0x3, R207 ;  /* 0x00000003ff027819 */ /* 0x000fe400000116cf */
[----:B------:R-:W-:-:S02]  /*11f0*/  LOP3.LUT R10, R7, 0xfffffff8, RZ, 0xc0, !PT ;  /* 0xfffffff8070a7812 */ /* 0x000fc400078ec0ff */
[----:B------:R-:W-:Y:S02]  /*1200*/  LOP3.LUT R207, R207, 0x38, R182, 0xf8, !PT ;  /* 0x00000038cfcf7812 */ /* 0x000fe400078ef8b6 */
[----:B------:R-:W-:Y:S01]  /*1210*/  ISETP.GE.AND P0, PT, R9, c[0x0][0x198], PT ;  /* 0x0000660009007a0c */ /* 0x000fe20003f06270 */
[----:B------:R-:W-:Y:S01]  /*1220*/  IMAD.IADD R10, R3, 0x1, -R10 ;  /* 0x00000001030a7824 */ /* 0x000fe200078e0a0a */
[----:B------:R-:W-:Y:S01]  /*1230*/  LOP3.LUT R207, R207, R2, RZ, 0x3c, !PT ;  /* 0x00000002cfcf7212 */ /* 0x000fe200078e3cff */
[----:B------:R-:W-:Y:S02]  /*1240*/  IMAD.MOV.U32 R2, RZ, RZ, 0x10 ;  /* 0x00000010ff027424 */ /* 0x000fe400078e00ff */
[----:B------:R-:W-:Y:S01]  /*1250*/  IMAD.MOV.U32 R3, RZ, RZ, 0x20 ;  /* 0x00000020ff037424 */ /* 0x000fe200078e00ff */
[----:B------:R-:W-:Y:S01]  /*1260*/  LOP3.LUT R207, R207, 0xfffffe00, R12, 0xf8, !PT ;  /* 0xfffffe00cfcf7812 */ /* 0x000fe200078ef80c */
[----:B--2---:R2:W5:Y:S02]  /*1270*/  @P2 R2UR UR17, R4 ;  /* 0x00000000041123c2 */ /* 0x00456400000e0000 */
[----:B-----5:R-:W-:Y:S01]  /*1280*/  @!UP0 UMOV UR17, UR13 ;  /* 0x0000000d00118c82 */ /* 0x020fe20008000000 */
[----:B--2---:R-:W-:-:S04]  /*1290*/  IADD3 R4, R182, 0x40, RZ ;  /* 0x00000040b6047810 */ /* 0x004fc80007ffe0ff */
[----:B------:R-:W-:-:S04]  /*12a0*/  ISETP.GE.AND P3, PT, R4, c[0x0][0x198], PT ;  /* 0x0000660004007a0c */ /* 0x000fc80003f66270 */
[----:B------:R-:W-:-:S05]  /*12b0*/  R2P PR, R10, 0x6 ;  /* 0x000000060a007804 */ /* 0x000fca0000000000 */
[----:B------:R-:W-:Y:S02]  /*12c0*/  SEL R2, R2, 0xfffffff0, !P1 ;  /* 0xfffffff002027807 */ /* 0x000fe40004800000 */
        /* <DEDUP_REMOVED lines=8> */
[----:B------:R-:W-:-:S02]  /*1350*/  LOP3.LUT R12, R12, 0xfffffff8, RZ, 0xc0, !PT ;  /* 0xfffffff80c0c7812 */ /* 0x000fc400078ec0ff */
[----:B------:R-:W-:Y:S02]  /*1360*/  LOP3.LUT R11, R11, 0xfffffff8, RZ, 0xc0, !PT ;  /* 0xfffffff80b0b7812 */ /* 0x000fe400078ec0ff */
[----:B------:R-:W-:Y:S01]  /*1370*/  @!PT LDS RZ, [RZ] ;  /* 0x00000000fffff984 */ /* 0x000fe20000000800 */
[----:B------:R1:W-:Y:S01]  /*1380*/  LDGSTS.E.BYPASS.LTC128B.128 [R13+0xc100], [R18.64], !P4 ;  /* 0x0c100000120d7fae */ /* 0x0003e2000e101d4e */
[----:B------:R-:W-:-:S04]  /*1390*/  IMAD.WIDE R20, R12, 0x2, R16 ;  /* 0x000000020c147825 */ /* 0x000fc800078e0210 */
[----:B------:R-:W-:Y:S01]  /*13a0*/  IMAD.WIDE R16, R11, 0x2, R16 ;  /* 0x000000020b107825 */ /* 0x000fe200078e0210 */
[----:B------:R1:W-:Y:S04]  /*13b0*/  LDGSTS.E.BYPASS.LTC128B.128 [R13+0x10100], [R20.64], !P3 ;  /* 0x10100000140d7fae */ /* 0x0003e8000d901d4e */
[----:B------:R1:W-:Y:S02]  /*13c0*/  LDGSTS.E.BYPASS.LTC128B.128 [R13+0x14100], [R16.64], !P0 ;  /* 0x14100000100d7fae */ /* 0x0003e4000c101d4e */
.L_x_696:
[----:B-1-34-:R-:W-:Y:S05]  /*13d0*/  BSYNC B0 ;  /* 0x0000000000007941 */ /* 0x01afea0003800000 */
.L_x_695:
        /* <DEDUP_REMOVED lines=20> */
.L_x_698:
[----:B------:R-:W-:Y:S05]  /*1520*/  BSYNC B0 ;  /* 0x0000000000007941 */ /* 0x000fea0003800000 */
.L_x_697:
[----:B------:R-:W-:Y:S01]  /*1530*/  IADD3 R11, R6, 0x40, RZ ;  /* 0x00000040060b7810 */ /* 0x000fe20007ffe0ff */
[----:B--2---:R2:W4:Y:S01]  /*1540*/  SHFL.IDX PT, R17, R8, 0x2, 0x181f ;  /* 0x00581f0008117f89 */ /* 0x00452200000e0000 */
        /* <DEDUP_REMOVED lines=18> */
.L_x_700:
[----:B------:R-:W-:Y:S05]  /*1670*/  BSYNC B0 ;  /* 0x0000000000007941 */ /* 0x000fea0003800000 */
.L_x_699:
[----:B---3--:R-:W-:Y:S01]  /*1680*/  SHFL.IDX PT, R16, R14, 0x3, 0x181f ;  /* 0x00781f000e107f89 */ /* 0x008fe200000e0000 */
[----:B------:R-:W-:Y:S01]  /*1690*/  IMAD.MOV.U32 R12, RZ, RZ, c[0x0][0x2b8] ;  /* 0x0000ae00ff0c7624 */ /* 0x000fe200078e00ff */
[----:B------:R-:W-:Y:S01]  /*16a0*/  SHF.R.S32.HI R181, RZ, 0x1f, R4 ;  /* 0x0000001fffb57819 */ /* 0x000fe20000011404 */
[----:B------:R-:W-:Y:S01]  /*16b0*/  IMAD.U32 R11, RZ, RZ, UR6 ;  /* 0x00000006ff0b7e24 */ /* 0x000fe2000f8e00ff */
[----:B----4-:R-:W3:Y:S01]  /*16c0*/  SHFL.IDX PT, R17, R8, 0x3, 0x181f ;  /* 0x00781f0008117f89 */ /* 0x010ee200000e0000 */
[----:B------:R-:W-:Y:S01]  /*16d0*/  SHF.R.S32.HI R180, RZ, 0x1f, R9 ;  /* 0x0000001fffb47819 */ /* 0x000fe20000011409 */
[----:B------:R-:W-:Y:S01]  /*16e0*/  IMAD.SHL.U32 R207, R207, 0x2, RZ ;  /* 0x00000002cfcf7824 */ /* 0x000fe200078e00ff */
[----:B------:R-:W-:Y:S01]  /*16f0*/  ISETP.NE.AND P2, PT, R12, 0x1, PT ;  /* 0x000000010c00780c */ /* 0x000fe20003f45270 */
[----:B------:R-:W-:Y:S01]  /*1700*/  IMAD R11, R11, 0x40, R210 ;  /* 0x000000400b0b7824 */ /* 0x000fe200078e02d2 */
        /* <DEDUP_REMOVED lines=12> */
[----:B------:R-:W-:-:S02]  /*17d0*/  IADD3 R6, R11, -0x40, RZ ;  /* 0xffffffc00b067810 */ /* 0x000fc40007ffe0ff */
[----:B------:R-:W-:Y:S02]  /*17e0*/  ULDC.64 UR4, c[0x0][0x1e8] ;  /* 0x00007a0000047ab9 */ /* 0x000fe40000000a00 */
[C---:B------:R-:W-:Y:S01]  /*17f0*/  ISETP.GE.AND P6, PT, R6.reuse, UR7, PT ;  /* 0x0000000706007c0c */ /* 0x040fe2000bfc6270 */
[----:B------:R-:W-:Y:S01]  /*1800*/  UIADD3 UR16, UR19, UR16, URZ ;  /* 0x0000001013107290 */ /* 0x000fe2000fffe03f */
[----:B------:R-:W-:Y:S01]  /*1810*/  IADD3 R209, R6, UR11, RZ ;  /* 0x0000000b06d17c10 */ /* 0x000fe2000fffe0ff */
[----:B---3--:R-:W-:Y:S01]  /*1820*/  @!P5 IMAD.WIDE R20, R182, 0x2, R16 ;  /* 0x00000002b614d825 */ /* 0x008fe200078e0210 */
[----:B------:R-:W-:-:S03]  /*1830*/  ISETP.GT.OR P6, PT, R210, 0x3f, P6 ;  /* 0x0000003fd200780c */ /* 0x000fc600037c4670 */
        /* <DEDUP_REMOVED lines=11> */
[----:B-12---:R-:W-:Y:S02]  /*18f0*/  @!P6 LEA.HI.X.SX32 R8, R6, UR16, 0x1, P1 ;  /* 0x000000100608ec11 */ /* 0x006fe400088f0eff */
[----:B------:R-:W-:-:S04]  /*1900*/  @!P6 LEA R12, P1, R11, c[0x0][0x2a0], 0x2 ;  /* 0x0000a8000b0cea11 */ /* 0x000fc800078210ff */
[----:B------:R-:W-:Y:S01]  /*1910*/  @!P6 LEA.HI.X R13, R11, c[0x0][0x2a4], R8, 0x2, P1 ;  /* 0x0000a9000b0dea11 */ /* 0x000fe200008f1408 */
[----:B------:R-:W-:Y:S06]  /*1920*/  BAR.SYNC.DEFER_BLOCKING 0x0 ;  /* 0x0000000000007b1d */ /* 0x000fec0000010000 */
[----:B------:R1:W2:Y:S01]  /*1930*/  @!P6 LDG.E R208, [R12.64] ;  /* 0x0000000e0cd0e981 */ /* 0x0002a2000c1e1900 */
[----:B------:R-:W-:Y:S01]  /*1940*/  IMAD.MOV R6, RZ, RZ, -R6 ;  /* 0x000000ffff067224 */ /* 0x000fe200078e0a06 */
[----:B------:R-:W-:Y:S01]  /*1950*/  UIMAD UR17, UR8, UR4, URZ ;  /* 0x00000004081172a4 */ /* 0x000fe2000f8e023f */
[----:B-----5:R-:W-:Y:S01]  /*1960*/  IMAD.SHL.U32 R17, R0, 0x40, RZ ;  /* 0x0000004000117824 */ /* 0x020fe200078e00ff */
[----:B------:R-:W-:Y:S01]  /*1970*/  UIMAD.WIDE.U32 UR20, UR9, UR4, URZ ;  /* 0x00000004091472a5 */ /* 0x000fe2000f8e003f */
[----:B------:R-:W-:Y:S01]  /*1980*/  IMAD R209, R6, c[0x0][0x2b8], R209 ;  /* 0x0000ae0006d17a24 */ /* 0x000fe200078e02d1 */
[----:B------:R-:W-:Y:S01]  /*1990*/  UIMAD UR17, UR9, UR5, UR17 ;  /* 0x00000005091172a4 */ /* 0x000fe2000f8e0211 */
[----:B---3--:R-:W-:Y:S01]  /*19a0*/  SHF.R.S32.HI R20, RZ, 0x4, R5 ;  /* 0x00000004ff147819 */ /* 0x008fe20000011405 */
[----:B------:R-:W-:Y:S01]  /*19b0*/  IMAD.SHL.U32 R8, R15, 0x8, RZ ;  /* 0x000000080f087824 */ /* 0x000fe200078e00ff */
[----:B------:R-:W-:Y:S01]  /*19c0*/  LOP3.LUT R17, R17, 0x1c0, RZ, 0xc0, !PT ;  /* 0x000001c011117812 */ /* 0x000fe200078ec0ff */
[----:B------:R-:W-:Y:S01]  /*19d0*/  IMAD.WIDE.U32 R22, R209, c[0x0][0x1e0], RZ ;  /* 0x00007800d1167a25 */ /* 0x000fe200078e00ff */
[----:B------:R-:W-:Y:S01]  /*19e0*/  SHF.R.S32.HI R14, RZ, 0x1f, R209 ;  /* 0x0000001fff0e7819 */ /* 0x000fe200000114d1 */
[----:B------:R-:W-:Y:S01]  /*19f0*/  UIADD3 UR17, UR21, UR17, URZ ;  /* 0x0000001115117290 */ /* 0x000fe2000fffe03f */
[----:B------:R-:W-:Y:S01]  /*1a00*/  LEA.HI R5, R5, R20, RZ, 0x1 ;  /* 0x0000001405057211 */ /* 0x000fe200078f08ff */
[----:B------:R-:W-:Y:S01]  /*1a10*/  ULDC.64 UR4, c[0x0][0x210] ;  /* 0x0000840000047ab9 */ /* 0x000fe20000000a00 */
[----:B------:R-:W-:Y:S01]  /*1a20*/  LOP3.LUT R8, R17, 0x8, R8, 0xf8, !PT ;  /* 0x0000000811087812 */ /* 0x000fe200078ef808 */
[C---:B------:R-:W-:Y:S01]  /*1a30*/  IMAD R6, R14.reuse, c[0x0][0x1e0], RZ ;  /* 0x000078000e067a24 */ /* 0x040fe200078e02ff */
[----:B------:R-:W-:Y:S01]  /*1a40*/  LOP3.LUT R5, R5, 0xfffffffe, RZ, 0xc0, !PT ;  /* 0xfffffffe05057812 */ /* 0x000fe200078ec0ff */
[----:B------:R-:W-:Y:S01]  /*1a50*/  IMAD R14, R14, c[0x0][0x208], RZ ;  /* 0x000082000e0e7a24 */ /* 0x000fe200078e02ff */
[----:B------:R-:W-:Y:S01]  /*1a60*/  SHF.R.U32.HI R17, RZ, 0x3, R17 ;  /* 0x00000003ff117819 */ /* 0x000fe20000011611 */
[C---:B----4-:R-:W-:Y:S01]  /*1a70*/  IMAD R18, R209.reuse, c[0x0][0x1e4], R6 ;  /* 0x00007900d1127a24 */ /* 0x050fe200078e0206 */
[----:B------:R-:W-:Y:S01]  /*1a80*/  UIMAD UR8, UR8, UR4, URZ ;  /* 0x00000004080872a4 */ /* 0x000fe2000f8e023f */
[----:B------:R-:W-:Y:S01]  /*1a90*/  IMAD R11, R209, c[0x0][0x20c], R14 ;  /* 0x00008300d10b7a24 */ /* 0x000fe200078e020e */
[----:B------:R-:W-:Y:S01]  /*1aa0*/  LOP3.LUT R8, R8, R17, RZ, 0x3c, !PT ;  /* 0x0000001108087212 */ /* 0x000fe200078e3cff */
[----:B------:R-:W-:Y:S01]  /*1ab0*/  IMAD.IADD R19, R23, 0x1, R18 ;  /* 0x0000000117137824 */ /* 0x000fe200078e0212 */
[----:B------:R-:W-:Y:S01]  /*1ac0*/  ULEA UR22, UR6, 0xffffffc0, 0x6 ;  /* 0xffffffc006167891 */ /* 0x000fe2000f8e303f */
[----:B------:R-:W-:Y:S01]  /*1ad0*/  IMAD.MOV.U32 R18, RZ, RZ, R22 ;  /* 0x000000ffff127224 */ /* 0x000fe200078e0016 */
[----:B------:R-:W-:Y:S01]  /*1ae0*/  UIMAD.WIDE.U32 UR24, UR9, UR4, URZ ;  /* 0x00000004091872a5 */ /* 0x000fe2000f8e003f */
[----:B-1----:R-:W-:Y:S01]  /*1af0*/  IMAD.WIDE.U32 R12, R209, c[0x0][0x208], RZ ;  /* 0x00008200d10c7a25 */ /* 0x002fe200078e00ff */
[----:B------:R-:W-:Y:S01]  /*1b00*/  UIMAD UR8, UR9, UR5, UR8 ;  /* 0x00000005090872a4 */ /* 0x000fe2000f8e0208 */
[----:B------:R-:W-:Y:S01]  /*1b10*/  LOP3.LUT P3, RZ, R0, 0x2, RZ, 0xc0, !PT ;  /* 0x0000000200ff7812 */ /* 0x000fe2000786c0ff */
[----:B------:R-:W-:Y:S01]  /*1b20*/  UIADD3 UR22, UR7, -UR22, URZ ;  /* 0x8000001607167290 */ /* 0x000fe2000fffe03f */
[----:B------:R-:W-:Y:S01]  /*1b30*/  IMAD.IADD R13, R13, 0x1, R11 ;  /* 0x000000010d0d7824 */ /* 0x000fe200078e020b */
[----:B------:R-:W-:Y:S01]  /*1b40*/  UIADD3 UR8, UR25, UR8, URZ ;  /* 0x0000000819087290 */ /* 0x000fe2000fffe03f */
[----:B------:R-:W-:Y:S01]  /*1b50*/  IMAD.IADD R5, R20, 0x1, -R5 ;  /* 0x0000000114057824 */ /* 0x000fe200078e0a05 */
[----:B------:R-:W-:Y:S01]  /*1b60*/  ISETP.GE.AND P5, PT, R182, c[0x0][0x1d4], PT ;  /* 0x00007500b6007a0c */ /* 0x000fe20003fa6270 */
[----:B------:R-:W-:Y:S01]  /*1b70*/  IMAD.SHL.U32 R17, R10, 0x40, RZ ;  /* 0x000000400a117824 */ /* 0x000fe200078e00ff */
[----:B------:R-:W-:Y:S01]  /*1b80*/  ISETP.GE.AND P4, PT, R4, c[0x0][0x1d4], PT ;  /* 0x0000750004007a0c */ /* 0x000fe20003f86270 */
[----:B------:R-:W-:Y:S01]  /*1b90*/  IMAD R205, R5, 0x200, R8 ;  /* 0x0000020005cd7824 */ /* 0x000fe200078e0208 */
[----:B------:R-:W-:Y:S01]  /*1ba0*/  IADD3 R8, -R15, UR22, RZ ;  /* 0x000000160f087c10 */ /* 0x000fe2000fffe1ff */
[----:B------:R-:W-:Y:S01]  /*1bb0*/  IMAD.SHL.U32 R88, R5, 0x8, RZ ;  /* 0x0000000805587824 */ /* 0x000fe200078e00ff */
[----:B------:R-:W-:Y:S01]  /*1bc0*/  LOP3.LUT R17, R17, 0x1c0, RZ, 0xc0, !PT ;  /* 0x000001c011117812 */ /* 0x000fe200078ec0ff */
[----:B------:R-:W-:Y:S01]  /*1bd0*/  IMAD.SHL.U32 R205, R205, 0x2, RZ ;  /* 0x00000002cdcd7824 */ /* 0x000fe200078e00ff */
[----:B------:R-:W-:Y:S01]  /*1be0*/  ISETP.GE.AND P1, PT, R8, 0x1, PT ;  /* 0x000000010800780c */ /* 0x000fe20003f26270 */
[----:B------:R-:W-:Y:S01]  /*1bf0*/  IMAD.SHL.U32 R89, R7, 0x40, RZ ;  /* 0x0000004007597824 */ /* 0x000fe200078e00ff */
[----:B------:R-:W-:Y:S01]  /*1c00*/  LEA.HI R87, R85, R84, RZ, 0x5 ;  /* 0x0000005455577211 */ /* 0x000fe200078f28ff */
[----:B------:R-:W-:Y:S01]  /*1c10*/  UISETP.GE.AND UP0, UPT, UR6, 0x2, UPT ;  /* 0x000000020600788c */ /* 0x000fe2000bf06270 */
[----:B------:R-:W-:-:S02]  /*1c20*/  IADD3 R15, R205, 0x6100, RZ ;  /* 0x00006100cd0f7810 */ /* 0x000fc40007ffe0ff */
[----:B------:R-:W-:Y:S02]  /*1c30*/  IADD3 R204, R205, 0x6120, RZ ;  /* 0x00006120cdcc7810 */ /* 0x000fe40007ffe0ff */
[----:B------:R-:W-:Y:S02]  /*1c40*/  @P3 IADD3 R204, R15, -0x20, RZ ;  /* 0xffffffe00fcc3810 */ /* 0x000fe40007ffe0ff */
[----:B------:R-:W-:Y:S02]  /*1c50*/  ISETP.GE.AND P3, PT, R9, c[0x0][0x1d4], PT ;  /* 0x0000750009007a0c */ /* 0x000fe40003f66270 */
[----:B------:R-:W-:Y:S02]  /*1c60*/  LOP3.LUT R88, R17, 0x8, R88, 0xf8, !PT ;  /* 0x0000000811587812 */ /* 0x000fe400078ef858 */
[----:B------:R-:W-:Y:S02]  /*1c70*/  SHF.R.U32.HI R17, RZ, 0x3, R17 ;  /* 0x00000003ff117819 */ /* 0x000fe40000011611 */
[----:B------:R-:W-:-:S02]  /*1c80*/  LOP3.LUT R89, R89, 0xfffffe00, RZ, 0xc0, !PT ;  /* 0xfffffe0059597812 */ /* 0x000fc400078ec0ff */
[----:B------:R-:W-:Y:S02]  /*1c90*/  SHF.R.S32.HI R86, RZ, 0x5, R87 ;  /* 0x00000005ff567819 */ /* 0x000fe40000011457 */
[----:B------:R-:W-:Y:S02]  /*1ca0*/  LOP3.LUT R88, R88, R17, RZ, 0x3c, !PT ;  /* 0x0000001158587212 */ /* 0x000fe400078e3cff */
[----:B------:R-:W-:Y:S01]  /*1cb0*/  SHF.R.S32.HI R133, RZ, 0x1f, R182 ;  /* 0x0000001fff857819 */ /* 0x000fe200000114b6 */
[----:B------:R-:W-:Y:S01]  /*1cc0*/  IMAD R7, R86, 0x400, R89 ;  /* 0x0000040056077824 */ /* 0x000fe200078e0259 */
[----:B------:R-:W-:Y:S02]  /*1cd0*/  SEL R217, RZ, 0x10, P3 ;  /* 0x00000010ffd97807 */ /* 0x000fe40001800000 */
[----:B------:R-:W-:Y:S01]  /*1ce0*/  IADD3 R211, R207, 0x100, RZ ;  /* 0x00000100cfd37810 */ /* 0x000fe20007ffe0ff */
[----:B------:R-:W-:Y:S01]  /*1cf0*/  IMAD.IADD R206, R88, 0x1, R7 ;  /* 0x0000000158ce7824 */ /* 0x000fe200078e0207 */
[----:B------:R-:W-:-:S02]  /*1d00*/  SHF.R.S32.HI R214, RZ, 0x1f, R181 ;  /* 0x0000001fffd67819 */ /* 0x000fc400000114b5 */
[----:B------:R-:W-:Y:S01]  /*1d10*/  SHF.R.S32.HI R183, RZ, 0x1f, R180 ;  /* 0x0000001fffb77819 */ /* 0x000fe200000114b4 */
[----:B------:R-:W-:Y:S01]  /*1d20*/  IMAD.SHL.U32 R206, R206, 0x2, RZ ;  /* 0x00000002cece7824 */ /* 0x000fe200078e00ff */
[C---:B------:R-:W-:Y:S02]  /*1d30*/  IADD3 R195, R204.reuse, 0x800, RZ ;  /* 0x00000800ccc37810 */ /* 0x040fe40007ffe0ff */
[----:B------:R-:W-:Y:S01]  /*1d40*/  IADD3 R194, R204, 0x1000, RZ ;  /* 0x00001000ccc27810 */ /* 0x000fe20007ffe0ff */
[--C-:B------:R-:W-:Y:S01]  /*1d50*/  IMAD R202, R2, 0x2, R206.reuse ;  /* 0x0000000202ca7824 */ /* 0x100fe200078e02ce */
[C---:B------:R-:W-:Y:S01]  /*1d60*/  IADD3 R193, R204.reuse, 0x1800, RZ ;  /* 0x00001800ccc17810 */ /* 0x040fe20007ffe0ff */
[C---:B------:R-:W-:Y:S01]  /*1d70*/  IMAD R201, R3.reuse, 0x2, R206 ;  /* 0x0000000203c97824 */ /* 0x040fe200078e02ce */
[C---:B------:R-:W-:Y:S01]  /*1d80*/  IADD3 R191, R204.reuse, 0x2000, RZ ;  /* 0x00002000ccbf7810 */ /* 0x040fe20007ffe0ff */
[----:B------:R-:W-:Y:S01]  /*1d90*/  IMAD R199, R3, 0x2, R202 ;  /* 0x0000000203c77824 */ /* 0x000fe200078e02ca */
[----:B------:R-:W-:-:S02]  /*1da0*/  IADD3 R190, R204, 0x2800, RZ ;  /* 0x00002800ccbe7810 */ /* 0x000fc40007ffe0ff */
[C---:B------:R-:W-:Y:S02]  /*1db0*/  IADD3 R189, R204.reuse, 0x3000, RZ ;  /* 0x00003000ccbd7810 */ /* 0x040fe40007ffe0ff */
[C---:B------:R-:W-:Y:S02]  /*1dc0*/  IADD3 R188, R204.reuse, 0x3800, RZ ;  /* 0x00003800ccbc7810 */ /* 0x040fe40007ffe0ff */
[C---:B------:R-:W-:Y:S02]  /*1dd0*/  IADD3 R187, R204.reuse, 0x4000, RZ ;  /* 0x00004000ccbb7810 */ /* 0x040fe40007ffe0ff */
[C---:B------:R-:W-:Y:S02]  /*1de0*/  IADD3 R186, R204.reuse, 0x4800, RZ ;  /* 0x00004800ccba7810 */ /* 0x040fe40007ffe0ff */
[C---:B------:R-:W-:Y:S02]  /*1df0*/  IADD3 R185, R204.reuse, 0x5000, RZ ;  /* 0x00005000ccb97810 */ /* 0x040fe40007ffe0ff */
[----:B------:R-:W-:-:S02]  /*1e00*/  IADD3 R184, R204, 0x5800, RZ ;  /* 0x00005800ccb87810 */ /* 0x000fc40007ffe0ff */
[----:B--2---:R-:W-:Y:S01]  /*1e10*/  SHF.R.S32.HI R6, RZ, 0x1f, R208 ;  /* 0x0000001fff067819 */ /* 0x004fe200000114d0 */
[----:B------:R-:W-:-:S04]  /*1e20*/  IMAD.WIDE.U32 R18, R208, c[0x0][0x1f0], R18 ;  /* 0x00007c00d0127a25 */ /* 0x000fc800078e0012 */
[----:B------:R-:W-:Y:S01]  /*1e30*/  IMAD R21, R6, c[0x0][0x1f0], RZ ;  /* 0x00007c0006157a24 */ /* 0x000fe200078e02ff */
[----:B------:R-:W-:Y:S01]  /*1e40*/  IADD3 R16, P0, R18, UR20, RZ ;  /* 0x0000001412107c10 */ /* 0x000fe2000ff1e0ff */
[----:B------:R-:W-:Y:S02]  /*1e50*/  IMAD R11, R6, c[0x0][0x218], RZ ;  /* 0x00008600060b7a24 */ /* 0x000fe400078e02ff */
[C---:B------:R-:W-:Y:S02]  /*1e60*/  IMAD R14, R208.reuse, c[0x0][0x1f4], R21 ;  /* 0x00007d00d00e7a24 */ /* 0x040fe400078e0215 */
[----:B------:R-:W-:-:S03]  /*1e70*/  IMAD.WIDE.U32 R20, R208, c[0x0][0x218], R12 ;  /* 0x00008600d0147a25 */ /* 0x000fc600078e000c */
[----:B------:R-:W-:Y:S01]  /*1e80*/  IADD3.X R19, R19, UR17, R14, P0, !PT ;  /* 0x0000001113137c10 */ /* 0x000fe200087fe40e */
[----:B------:R-:W-:Y:S01]  /*1e90*/  IMAD R5, R208, c[0x0][0x21c], R11 ;  /* 0x00008700d0057a24 */ /* 0x000fe200078e020b */
[----:B------:R-:W-:-:S04]  /*1ea0*/  LEA R18, P0, R16, c[0x0][0x1c8], 0x1 ;  /* 0x0000720010127a11 */ /* 0x000fc800078008ff */
[----:B------:R-:W-:Y:S01]  /*1eb0*/  LEA.HI.X R16, R16, c[0x0][0x1cc], R19, 0x1, P0 ;  /* 0x0000730010107a11 */ /* 0x000fe200000f0c13 */
[----:B------:R-:W-:Y:S01]  /*1ec0*/  SHFL.IDX PT, R12, R18, RZ, 0x181f ;  /* 0x00181fff120c7589 */ /* 0x000fe200000e0000 */
[----:B------:R-:W-:-:S03]  /*1ed0*/  IADD3 R6, P0, R20, UR24, RZ ;  /* 0x0000001814067c10 */ /* 0x000fc6000ff1e0ff */
[----:B------:R-:W1:Y:S01]  /*1ee0*/  SHFL.IDX PT, R13, R16, RZ, 0x181f ;  /* 0x00181fff100d7589 */ /* 0x000e6200000e0000 */
[----:B------:R-:W-:Y:S02]  /*1ef0*/  IADD3.X R5, R21, UR8, R5, P0, !PT ;  /* 0x0000000815057c10 */ /* 0x000fe400087fe405 */
[C---:B------:R-:W-:Y:S01]  /*1f00*/  LEA R14, P0, R6.reuse, c[0x0][0x1f8], 0x1 ;  /* 0x00007e00060e7a11 */ /* 0x040fe200078008ff */
[----:B------:R2:W-:Y:S03]  /*1f10*/  SHFL.IDX PT, R10, R18, 0x1, 0x181f ;  /* 0x00381f00120a7f89 */ /* 0x0005e600000e0000 */
[----:B------:R-:W-:Y:S01]  /*1f20*/  LEA.HI.X R15, R6, c[0x0][0x1fc], R5, 0x1, P0 ;  /* 0x00007f00060f7a11 */ /* 0x000fe200000f0c05 */
[----:B------:R-:W3:Y:S01]  /*1f30*/  SHFL.IDX PT, R11, R16, 0x1, 0x181f ;  /* 0x00381f00100b7f89 */ /* 0x000ee200000e0000 */
[----:B------:R-:W-:-:S03]  /*1f40*/  ISETP.GT.AND P0, PT, R8, 0x20, PT ;  /* 0x000000200800780c */ /* 0x000fc60003f04270 */
[----:B------:R-:W4:Y:S04]  /*1f50*/  SHFL.IDX PT, R16, R14, RZ, 0x181f ;  /* 0x00181fff0e107589 */ /* 0x000f2800000e0000 */
[----:B------:R-:W5:Y:S04]  /*1f60*/  SHFL.IDX PT, R40, R14, 0x1, 0x181f ;  /* 0x00381f000e287f89 */ /* 0x000f6800000e0000 */
[----:B------:R-:W4:Y:S01]  /*1f70*/  SHFL.IDX PT, R6, R15, RZ, 0x181f ;  /* 0x00181fff0f067589 */ /* 0x000f2200000e0000 */
[----:B-1----:R-:W-:-:S03]  /*1f80*/  @P1 IMAD.WIDE R20, R182, 0x2, R12 ;  /* 0x00000002b6141825 */ /* 0x002fc600078e020c */
[----:B------:R1:W1:Y:S01]  /*1f90*/  SHFL.IDX PT, R5, R15, 0x1, 0x181f ;  /* 0x00381f000f057f89 */ /* 0x00026200000e0000 */
[----:B--2---:R-:W-:-:S03]  /*1fa0*/  @P1 IMAD.WIDE R18, R181, 0x2, R12 ;  /* 0x00000002b5121825 */ /* 0x004fc600078e020c */
[----:B------:R2:W-:Y:S01]  /*1fb0*/  @P1 LDGSTS.E.BYPASS.LTC128B.128 [R207+0x6100], [R20.64], !P5 ;  /* 0x0610000014cf1fae */ /* 0x0005e2000e901d4e */
[----:B------:R-:W-:-:S03]  /*1fc0*/  @P1 IMAD.WIDE R22, R180, 0x2, R12 ;  /* 0x00000002b4161825 */ /* 0x000fc600078e020c */
[----:B------:R2:W-:Y:S01]  /*1fd0*/  @P1 LDGSTS.E.BYPASS.LTC128B.128 [R207+0x8100], [R18.64], !P4 ;  /* 0x0810000012cf1fae */ /* 0x0005e2000e101d4e */
[----:B---3--:R-:W-:-:S03]  /*1fe0*/  @P0 IMAD.WIDE R12, R182, 0x2, R10 ;  /* 0x00000002b60c0825 */ /* 0x008fc600078e020a */
[----:B------:R3:W-:Y:S01]  /*1ff0*/  @P1 LDGSTS.E.BYPASS.LTC128B.128 [R207+0xa100], [R22.64], !P3 ;  /* 0x0a10000016cf1fae */ /* 0x0007e2000d901d4e */
[----:B------:R-:W-:-:S03]  /*2000*/  @P0 IMAD.WIDE R24, R181, 0x2, R10 ;  /* 0x00000002b5180825 */ /* 0x000fc600078e020a */
[----:B------:R3:W-:Y:S01]  /*2010*/  @P0 LDGSTS.E.BYPASS.LTC128B.128 [R207+0x7100], [R12.64], !P5 ;  /* 0x071000000ccf0fae */ /* 0x0007e2000e901d4e */
[----:B------:R-:W-:-:S03]  /*2020*/  @P0 IMAD.WIDE R26, R180, 0x2, R10 ;  /* 0x00000002b41a0825 */ /* 0x000fc600078e020a */
[----:B------:R3:W-:Y:S01]  /*2030*/  @P0 LDGSTS.E.BYPASS.LTC128B.128 [R207+0x9100], [R24.64], !P4 ;  /* 0x0910000018cf0fae */ /* 0x0007e2000e101d4e */
[----:B------:R-:W-:-:S03]  /*2040*/  IMAD.WIDE R10, R182, 0x2, RZ ;  /* 0x00000002b60a7825 */ /* 0x000fc600078e02ff */
[----:B------:R3:W-:Y:S01]  /*2050*/  @P0 LDGSTS.E.BYPASS.LTC128B.128 [R207+0xb100], [R26.64], !P3 ;  /* 0x0b1000001acf0fae */ /* 0x0007e2000d901d4e */
[----:B-1----:R-:W-:-:S03]  /*2060*/  IMAD.WIDE R14, R181, 0x2, RZ ;  /* 0x00000002b50e7825 */ /* 0x002fc600078e02ff */
[----:B------:R-:W0:Y:S01]  /*2070*/  LDGDEPBAR ;  /* 0x00000000000079af */ /* 0x000e220000000000 */
[----:B----4-:R-:W-:Y:S02]  /*2080*/  IADD3 R48, P0, R16, R10, RZ ;  /* 0x0000000a10307210 */ /* 0x010fe40007f1e0ff */
[----:B-----5:R-:W-:-:S03]  /*2090*/  IADD3 R10, P1, R10, R40, RZ ;  /* 0x000000280a0a7210 */ /* 0x020fc60007f3e0ff */
[----:B------:R-:W-:Y:S01]  /*20a0*/  IMAD.X R49, R6, 0x1, R11, P0 ;  /* 0x0000000106317824 */ /* 0x000fe200000e060b */
[----:B------:R-:W-:Y:S01]  /*20b0*/  IADD3 R42, P0, R14, R40, RZ ;  /* 0x000000280e2a7210 */ /* 0x000fe20007f1e0ff */
[----:B------:R-:W-:Y:S01]  /*20c0*/  IMAD.X R11, R11, 0x1, R5, P1 ;  /* 0x000000010b0b7824 */ /* 0x000fe200008e0605 */
[----:B--2---:R-:W-:-:S03]  /*20d0*/  IADD3 R18, P6, R16, R14, RZ ;  /* 0x0000000e10127210 */ /* 0x004fc60007fde0ff */
[----:B------:R-:W-:Y:S02]  /*20e0*/  IMAD.X R43, R15, 0x1, R5, P0 ;  /* 0x000000010f2b7824 */ /* 0x000fe400000e0605 */
[----:B------:R-:W-:Y:S01]  /*20f0*/  IMAD.X R19, R6, 0x1, R15, P6 ;  /* 0x0000000106137824 */ /* 0x000fe200030e060f */
[----:B------:R-:W-:Y:S01]  /*2100*/  ISETP.GE.AND P6, PT, R4, c[0x0][0x1d4], PT ;  /* 0x0000750004007a0c */ /* 0x000fe20003fc6270 */
[----:B---3--:R-:W-:-:S05]  /*2110*/  IMAD.WIDE R12, R180, 0x2, RZ ;  /* 0x00000002b40c7825 */ /* 0x008fca00078e02ff */
[----:B------:R-:W-:Y:S02]  /*2120*/  IADD3 R16, P1, R16, R12, RZ ;  /* 0x0000000c10107210 */ /* 0x000fe40007f3e0ff */
[----:B------:R-:W-:Y:S01]  /*2130*/  IADD3 R40, P0, R12, R40, RZ ;  /* 0x000000280c287210 */ /* 0x000fe20007f1e0ff */
[----:B------:R-:W-:-:S04]  /*2140*/  DEPBAR.LE SB0, 0x1 ;  /* 0x000080400000791a */ /* 0x000fc80000000000 */
[----:B------:R-:W-:-:S04]  /*2150*/  DEPBAR.LE SB0, 0x0 ;  /* 0x000080000000791a */ /* 0x000fc80000000000 */
[----:B------:R-:W-:Y:S01]  /*2160*/  BAR.SYNC.DEFER_BLOCKING 0x0 ;  /* 0x0000000000007b1d */ /* 0x000fe20000010000 */
[----:B------:R-:W-:Y:S01]  /*2170*/  IMAD.X R17, R6, 0x1, R13, P1 ;  /* 0x0000000106117824 */ /* 0x000fe200008e060d */
[----:B------:R-:W-:Y:S01]  /*2180*/  ISETP.GE.AND P1, PT, R182, c[0x0][0x1d4], PT ;  /* 0x00007500b6007a0c */ /* 0x000fe20003f26270 */
[----:B------:R-:W-:-:S03]  /*2190*/  IMAD.X R41, R13, 0x1, R5, P0 ;  /* 0x000000010d297824 */ /* 0x000fc600000e0605 */
[C---:B------:R-:W-:Y:S02]  /*21a0*/  ISETP.LT.OR P0, PT, R8.reuse, 0x1, P1 ;  /* 0x000000010800780c */ /* 0x040fe40000f01670 */
[----:B------:R-:W-:Y:S01]  /*21b0*/  ISETP.GE.AND P1, PT, R9, c[0x0][0x1d4], PT ;  /* 0x0000750009007a0c */ /* 0x000fe20003f26270 */
[----:B------:R-:W-:Y:S04]  /*21c0*/  LDSM.16.M88.4 R28, [R206+0xc100] ;  /* 0x00c10000ce1c783b */ /* 0x000fe80000000200 */
[----:B------:R-:W-:Y:S04]  /*21d0*/  LDSM.16.M88.4 R12, [R202+0xc100] ;  /* 0x00c10000ca0c783b */ /* 0x000fe80000000200 */
[----:B------:R-:W1:Y:S04]  /*21e0*/  LDSM.16.M88.4 R20, [R205+0x6100] ;  /* 0x00610000cd14783b */ /* 0x000e680000000200 */
[----:B------:R-:W-:Y:S04]  /*21f0*/  LDSM.16.M88.4 R64, [R205+0x6900] ;  /* 0x00690000cd40783b */ /* 0x000fe80000000200 */
[----:B------:R-:W2:Y:S04]  /*2200*/  LDSM.16.M88.4 R56, [R205+0x7100] ;  /* 0x00710000cd38783b */ /* 0x000ea80000000200 */
[----:B------:R-:W3:Y:S04]  /*2210*/  LDSM.16.M88.4 R32, [R205+0x7900] ;  /* 0x00790000cd20783b */ /* 0x000ee80000000200 */
[----:B------:R-:W4:Y:S04]  /*2220*/  LDSM.16.M88.4 R4, [R204] ;  /* 0x00000000cc04783b */ /* 0x000f280000000200 */
[----:B------:R-:W5:Y:S04]  /*2230*/  LDSM.16.M88.4 R80, [R204+0x800] ;  /* 0x00080000cc50783b */ /* 0x000f680000000200 */
[----:B------:R-:W3:Y:S04]  /*2240*/  LDSM.16.M88.4 R44, [R204+0x1000] ;  /* 0x00100000cc2c783b */ /* 0x000ee80000000200 */
[----:B------:R-:W3:Y:S04]  /*2250*/  LDSM.16.M88.4 R36, [R204+0x1800] ;  /* 0x00180000cc24783b */ /* 0x000ee80000000200 */
[----:B------:R-:W-:Y:S01]  /*2260*/  @!PT LDS RZ, [RZ] ;  /* 0x00000000fffff984 */ /* 0x000fe20000000800 */
[----:B------:R-:W-:Y:S01]  /*2270*/  @!PT LDS RZ, [RZ] ;  /* 0x00000000fffff984 */ /* 0x000fe20000000800 */
[----:B------:R-:W-:Y:S01]  /*2280*/  @!PT LDS RZ, [RZ] ;  /* 0x00000000fffff984 */ /* 0x000fe20000000800 */
[----:B------:R3:W-:Y:S01]  /*2290*/  LDGSTS.E.BYPASS.LTC128B.128 [R207+0x100], [R48.64], !P0 ;  /* 0x0010000030cf7fae */ /* 0x0007e2000c101d4e */
[----:B------:R-:W-:-:S02]  /*22a0*/  ISETP.LT.OR P0, PT, R8, 0x1, P6 ;  /* 0x000000010800780c */ /* 0x000fc40003701670 */
[C---:B------:R-:W-:Y:S01]  /*22b0*/  ISETP.LT.OR P6, PT, R8.reuse, 0x21, P6 ;  /* 0x000000210800780c */ /* 0x040fe200037c1670 */
[C---:B-1----:R-:W-:Y:S10]  /*22c0*/  HMMA.16816.F32.BF16 R24, R28.reuse, R20, RZ ;  /* 0x000000141c18723c */ /* 0x042ff400000418ff */
[----:B------:R1:W-:Y:S01]  /*22d0*/  LDGSTS.E.BYPASS.LTC128B.128 [R207+0x2100], [R18.64], !P0 ;  /* 0x0210000012cf7fae */ /* 0x0003e2000c101d4e */
[C---:B------:R-:W-:Y:S01]  /*22e0*/  ISETP.LT.OR P0, PT, R8.reuse, 0x1, P1 ;  /* 0x000000010800780c */ /* 0x040fe20000f01670 */
[----:B------:R-:W-:Y:S01]  /*22f0*/  HMMA.16816.F32.BF16 R20, R28, R22, RZ ;  /* 0x000000161c14723c */ /* 0x000fe200000418ff */
[----:B------:R-:W-:-:S07]  /*2300*/  ISETP.LT.OR P1, PT, R8, 0x21, P1 ;  /* 0x000000210800780c */ /* 0x000fce0000f21670 */
[----:B--2---:R-:W-:Y:S04]  /*2310*/  HMMA.16816.F32.BF16 R60, R28, R56, RZ ;  /* 0x000000381c3c723c */ /* 0x004fe800000418ff */
[----:B------:R1:W-:Y:S01]  /*2320*/  LDGSTS.E.BYPASS.LTC128B.128 [R207+0x4100], [R16.64], !P0 ;  /* 0x0410000010cf7fae */ /* 0x0003e2000c101d4e */
[----:B------:R-:W-:-:S03]  /*2330*/  ISETP.GE.AND P0, PT, R182, c[0x0][0x1d4], PT ;  /* 0x00007500b6007a0c */ /* 0x000fc60003f06270 */
[----:B------:R-:W-:Y:S01]  /*2340*/  HMMA.16816.F32.BF16 R56, R28, R58, RZ ;  /* 0x0000003a1c38723c */ /* 0x000fe200000418ff */
[----:B------:R-:W-:-:S07]  /*2350*/  ISETP.LT.OR P0, PT, R8, 0x21, P0 ;  /* 0x000000210800780c */ /* 0x000fce0000701670 */
[----:B---3--:R-:W-:Y:S06]  /*2360*/  HMMA.16816.F32.BF16 R52, R28, R32, RZ ;  /* 0x000000201c34723c */ /* 0x008fec00000418ff */
[----:B------:R2:W-:Y:S01]  /*2370*/  LDGSTS.E.BYPASS.LTC128B.128 [R207+0x1100], [R10.64], !P0 ;  /* 0x011000000acf7fae */ /* 0x0005e2000c101d4e */
[----:B------:R-:W-:Y:S01]  /*2380*/  LOP3.LUT P0, RZ, R0, 0x4, RZ, 0xc0, !PT ;  /* 0x0000000400ff7812 */ /* 0x000fe2000780c0ff */
[----:B------:R-:W-:Y:S01]  /*2390*/  IMAD.MOV.U32 R0, RZ, RZ, 0x40 ;  /* 0x00000040ff007424 */ /* 0x000fe200078e00ff */
[----:B----4-:R-:W-:Y:S01]  /*23a0*/  HMMA.16816.F32.BF16 R24, R12, R4, R24 ;  /* 0x000000040c18723c */ /* 0x010fe20000041818 */
[----:B------:R3:W-:Y:S01]  /*23b0*/  LDGSTS.E.BYPASS.LTC128B.128 [R207+0x3100], [R42.64], !P6 ;  /* 0x031000002acf7fae */ /* 0x0007e2000f101d4e */
[----:B------:R-:W-:-:S02]  /*23c0*/  ISETP.GT.AND P6, PT, R210, 0x3f, PT ;  /* 0x0000003fd200780c */ /* 0x000fc40003fc4270 */
[----:B------:R-:W-:Y:S01]  /*23d0*/  SEL R0, R0, 0xffffffc0, !P0 ;  /* 0xffffffc000007807 */ /* 0x000fe20004000000 */
[----:B------:R3:W-:Y:S01]  /*23e0*/  LDGSTS.E.BYPASS.LTC128B.128 [R207+0x5100], [R40.64], !P1 ;  /* 0x0510000028cf7fae */ /* 0x0007e2000c901d4e */
[----:B------:R-:W-:Y:S02]  /*23f0*/  PLOP3.LUT P0, PT, PT, PT, UP0, 0x80, 0x0 ;  /* 0x000000000000781c */ /* 0x000fe40003f0f008 */
[----:B-1----:R-:W-:Y:S01]  /*2400*/  HMMA.16816.F32.BF16 R16, R28, R64, RZ ;  /* 0x000000401c10723c */ /* 0x002fe200000418ff */
[----:B------:R-:W-:Y:S01]  /*2410*/  IMAD.IADD R200, R205, 0x1, R0 ;  /* 0x00000001cdc87824 */ /* 0x000fe200078e0200 */
[----:B------:R-:W-:Y:S01]  /*2420*/  LDSM.16.M88.4 R48, [R201+0xc100] ;  /* 0x00c10000c930783b */ /* 0x000fe20000000200 */
[----:B------:R-:W-:-:S03]  /*2430*/  IMAD.IADD R192, R0, 0x1, R204 ;  /* 0x0000000100c07824 */ /* 0x000fc600078e02cc */
[----:B------:R-:W-:Y:S02]  /*2440*/  LDSM.16.M88.4 R76, [R200+0x6900] ;  /* 0x00690000c84c783b */ /* 0x000fe40000000200 */
[C---:B------:R-:W-:Y:S02]  /*2450*/  HMMA.16816.F32.BF16 R64, R28.reuse, R66, RZ ;  /* 0x000000421c40723c */ /* 0x040fe400000418ff */
[----:B------:R-:W-:Y:S04]  /*2460*/  LDSM.16.M88.4 R72, [R200+0x7100] ;  /* 0x00710000c848783b */ /* 0x000fe80000000200 */
[----:B------:R-:W-:Y:S02]  /*2470*/  LDSM.16.M88.4 R68, [R192+0x800] ;  /* 0x00080000c044783b */ /* 0x000fe40000000200 */
[----:B------:R-:W-:Y:S02]  /*2480*/  HMMA.16816.F32.BF16 R28, R28, R34, RZ ;  /* 0x000000221c1c723c */ /* 0x000fe400000418ff */
[----:B--2---:R-:W1:Y:S04]  /*2490*/  LDSM.16.M88.4 R8, [R200+0x6100] ;  /* 0x00610000c808783b */ /* 0x004e680000000200 */
[----:B------:R-:W-:Y:S02]  /*24a0*/  LDSM.16.M88.4 R32, [R199+0xc100] ;  /* 0x00c10000c720783b */ /* 0x000fe40000000200 */
[C---:B------:R-:W-:Y:S02]  /*24b0*/  HMMA.16816.F32.BF16 R20, R12.reuse, R6, R20 ;  /* 0x000000060c14723c */ /* 0x040fe40000041814 */
[----:B---3--:R-:W2:Y:S04]  /*24c0*/  LDSM.16.M88.4 R40, [R200+0x7900] ;  /* 0x00790000c828783b */ /* 0x008ea80000000200 */
[----:B------:R-:W3:Y:S02]  /*24d0*/  LDSM.16.M88.4 R4, [R192] ;  /* 0x00000000c004783b */ /* 0x000ee40000000200 */
[C---:B-----5:R-:W-:Y:S02]  /*24e0*/  HMMA.16816.F32.BF16 R16, R12.reuse, R80, R16 ;  /* 0x000000500c10723c */ /* 0x060fe40000041810 */
[----:B------:R-:W0:Y:S06]  /*24f0*/  LDGDEPBAR ;  /* 0x00000000000079af */ /* 0x000e2c0000000000 */
[C---:B------:R-:W-:Y:S01]  /*2500*/  HMMA.16816.F32.BF16 R64, R12.reuse, R82, R64 ;  /* 0x000000520c40723c */ /* 0x040fe20000041840 */
[----:B------:R-:W-:Y:S07]  /*2510*/  LDSM.16.M88.4 R80, [R205+0x8900] ;  /* 0x00890000cd50783b */ /* 0x000fee0000000200 */
[C---:B------:R-:W-:Y:S08]  /*2520*/  HMMA.16816.F32.BF16 R60, R12.reuse, R44, R60 ;  /* 0x0000002c0c3c723c */ /* 0x040ff0000004183c */
[C---:B------:R-:W-:Y:S01]  /*2530*/  HMMA.16816.F32.BF16 R56, R12.reuse, R46, R56 ;  /* 0x0000002e0c38723c */ /* 0x040fe20000041838 */
[----:B------:R-:W4:Y:S07]  /*2540*/  LDSM.16.M88.4 R44, [R192+0x1000] ;  /* 0x00100000c02c783b */ /* 0x000f2e0000000200 */
[C---:B------:R-:W-:Y:S08]  /*2550*/  HMMA.16816.F32.BF16 R52, R12.reuse, R36, R52 ;  /* 0x000000240c34723c */ /* 0x040ff00000041834 */
[----:B------:R-:W-:Y:S01]  /*2560*/  HMMA.16816.F32.BF16 R28, R12, R38, R28 ;  /* 0x000000260c1c723c */ /* 0x000fe2000004181c */
[----:B------:R-:W5:Y:S04]  /*2570*/  LDSM.16.M88.4 R36, [R192+0x1800] ;  /* 0x00180000c024783b */ /* 0x000f680000000200 */
[----:B------:R-:W-:Y:S03]  /*2580*/  LDSM.16.M88.4 R12, [R206+0x10100] ;  /* 0x01010000ce0c783b */ /* 0x000fe60000000200 */
[C---:B-1----:R-:W-:Y:S08]  /*2590*/  HMMA.16816.F32.BF16 R24, R48.reuse, R8, R24 ;  /* 0x000000083018723c */ /* 0x042ff00000041818 */
[C---:B------:R-:W-:Y:S01]  /*25a0*/  HMMA.16816.F32.BF16 R20, R48.reuse, R10, R20 ;  /* 0x0000000a3014723c */ /* 0x040fe20000041814 */
[----:B------:R-:W1:Y:S07]  /*25b0*/  LDSM.16.M88.4 R8, [R205+0x8100] ;  /* 0x00810000cd08783b */ /* 0x000e6e0000000200 */
[C---:B------:R-:W-:Y:S08]  /*25c0*/  HMMA.16816.F32.BF16 R16, R48.reuse, R76, R16 ;  /* 0x0000004c3010723c */ /* 0x040ff00000041810 */
[C---:B------:R-:W-:Y:S01]  /*25d0*/  HMMA.16816.F32.BF16 R64, R48.reuse, R78, R64 ;  /* 0x0000004e3040723c */ /* 0x040fe20000041840 */
[----:B------:R-:W1:Y:S07]  /*25e0*/  LDSM.16.M88.4 R76, [R205+0x9100] ;  /* 0x00910000cd4c783b */ /* 0x000e6e0000000200 */
[C---:B------:R-:W-:Y:S08]  /*25f0*/  HMMA.16816.F32.BF16 R60, R48.reuse, R72, R60 ;  /* 0x00000048303c723c */ /* 0x040ff0000004183c */
[C---:B------:R-:W-:Y:S01]  /*2600*/  HMMA.16816.F32.BF16 R56, R48.reuse, R74, R56 ;  /* 0x0000004a3038723c */ /* 0x040fe20000041838 */
[----:B------:R-:W-:Y:S07]  /*2610*/  LDSM.16.M88.4 R72, [R204+0x2800] ;  /* 0x00280000cc48783b */ /* 0x000fee0000000200 */
[C---:B--2---:R-:W-:Y:S08]  /*2620*/  HMMA.16816.F32.BF16 R52, R48.reuse, R40, R52 ;  /* 0x000000283034723c */ /* 0x044ff00000041834 */
[----:B------:R-:W-:Y:S01]  /*2630*/  HMMA.16816.F32.BF16 R48, R48, R42, R28 ;  /* 0x0000002a3030723c */ /* 0x000fe2000004181c */
[----:B------:R-:W2:Y:S04]  /*2640*/  LDSM.16.M88.4 R28, [R205+0x9900] ;  /* 0x00990000cd1c783b */ /* 0x000ea80000000200 */
[----:B------:R-:W-:Y:S03]  /*2650*/  LDSM.16.M88.4 R40, [R202+0x10100] ;  /* 0x01010000ca28783b */ /* 0x000fe60000000200 */
[C---:B---3--:R-:W-:Y:S08]  /*2660*/  HMMA.16816.F32.BF16 R24, R32.reuse, R4, R24 ;  /* 0x000000042018723c */ /* 0x048ff00000041818 */
[C---:B------:R-:W-:Y:S01]  /*2670*/  HMMA.16816.F32.BF16 R20, R32.reuse, R6, R20 ;  /* 0x000000062014723c */ /* 0x040fe20000041814 */
[----:B------:R-:W3:Y:S07]  /*2680*/  LDSM.16.M88.4 R4, [R204+0x2000] ;  /* 0x00200000cc04783b */ /* 0x000eee0000000200 */
[C---:B----4-:R-:W-:Y:S08]  /*2690*/  HMMA.16816.F32.BF16 R60, R32.reuse, R44, R60 ;  /* 0x0000002c203c723c */ /* 0x050ff0000004183c */
[C---:B------:R-:W-:Y:S01]  /*26a0*/  HMMA.16816.F32.BF16 R56, R32.reuse, R46, R56 ;  /* 0x0000002e2038723c */ /* 0x040fe20000041838 */
[----:B------:R-:W-:Y:S07]  /*26b0*/  LDSM.16.M88.4 R44, [R204+0x3800] ;  /* 0x00380000cc2c783b */ /* 0x000fee0000000200 */
[C---:B-----5:R-:W-:Y:S08]  /*26c0*/  HMMA.16816.F32.BF16 R52, R32.reuse, R36, R52 ;  /* 0x000000242034723c */ /* 0x060ff00000041834 */
[----:B------:R-:W-:Y:S01]  /*26d0*/  HMMA.16816.F32.BF16 R48, R32, R38, R48 ;  /* 0x000000262030723c */ /* 0x000fe20000041830 */
[----:B------:R-:W-:Y:S07]  /*26e0*/  LDSM.16.M88.4 R36, [R200+0x8100] ;  /* 0x00810000c824783b */ /* 0x000fee0000000200 */
[C---:B-1----:R-:W-:Y:S08]  /*26f0*/  HMMA.16816.F32.BF16 R24, R12.reuse, R8, R24 ;  /* 0x000000080c18723c */ /* 0x042ff00000041818 */
[----:B------:R-:W-:Y:S01]  /*2700*/  HMMA.16816.F32.BF16 R20, R12, R10, R20 ;  /* 0x0000000a0c14723c */ /* 0x000fe20000041814 */
[----:B------:R-:W-:Y:S07]  /*2710*/  LDSM.16.M88.4 R8, [R201+0x10100] ;  /* 0x01010000c908783b */ /* 0x000fee0000000200 */
[C---:B------:R-:W-:Y:S08]  /*2720*/  HMMA.16816.F32.BF16 R16, R32.reuse, R68, R16 ;  /* 0x000000442010723c */ /* 0x040ff00000041810 */
[----:B------:R-:W-:Y:S01]  /*2730*/  HMMA.16816.F32.BF16 R64, R32, R70, R64 ;  /* 0x000000462040723c */ /* 0x000fe20000041840 */
[----:B------:R-:W1:Y:S04]  /*2740*/  LDSM.16.M88.4 R68, [R204+0x3000] ;  /* 0x00300000cc44783b */ /* 0x000e680000000200 */
[----:B------:R-:W-:Y:S03]  /*2750*/  LDSM.16.M88.4 R32, [R200+0x8900] ;  /* 0x00890000c820783b */ /* 0x000fe60000000200 */
[C---:B------:R-:W-:Y:S08]  /*2760*/  HMMA.16816.F32.BF16 R60, R12.reuse, R76, R60 ;  /* 0x0000004c0c3c723c */ /* 0x040ff0000004183c */
[C---:B------:R-:W-:Y:S01]  /*2770*/  HMMA.16816.F32.BF16 R56, R12.reuse, R78, R56 ;  /* 0x0000004e0c38723c */ /* 0x040fe20000041838 */
[----:B------:R-:W-:Y:S07]  /*2780*/  LDSM.16.M88.4 R76, [R199+0x10100] ;  /* 0x01010000c74c783b */ /* 0x000fee0000000200 */
[C---:B--2---:R-:W-:Y:S08]  /*2790*/  HMMA.16816.F32.BF16 R52, R12.reuse, R28, R52 ;  /* 0x0000001c0c34723c */ /* 0x044ff00000041834 */
[----:B------:R-:W-:Y:S01]  /*27a0*/  HMMA.16816.F32.BF16 R48, R12, R30, R48 ;  /* 0x0000001e0c30723c */ /* 0x000fe20000041830 */
[----:B------:R-:W2:Y:S07]  /*27b0*/  LDSM.16.M88.4 R28, [R200+0x9100] ;  /* 0x00910000c81c783b */ /* 0x000eae0000000200 */
[C---:B---3--:R-:W-:Y:S08]  /*27c0*/  HMMA.16816.F32.BF16 R24, R40.reuse, R4, R24 ;  /* 0x000000042818723c */ /* 0x048ff00000041818 */
[----:B------:R-:W-:Y:S01]  /*27d0*/  HMMA.16816.F32.BF16 R20, R40, R6, R20 ;  /* 0x000000062814723c */ /* 0x000fe20000041814 */
[----:B------:R-:W-:Y:S07]  /*27e0*/  LDSM.16.M88.4 R4, [R192+0x2000] ;  /* 0x00200000c004783b */ /* 0x000fee0000000200 */
[C---:B------:R-:W-:Y:S08]  /*27f0*/  HMMA.16816.F32.BF16 R16, R12.reuse, R80, R16 ;  /* 0x000000500c10723c */ /* 0x040ff00000041810 */
[----:B------:R-:W-:Y:S01]  /*2800*/  HMMA.16816.F32.BF16 R64, R12, R82, R64 ;  /* 0x000000520c40723c */ /* 0x000fe20000041840 */
[----:B------:R-:W3:Y:S04]  /*2810*/  LDSM.16.M88.4 R12, [R200+0x9900] ;  /* 0x00990000c80c783b */ /* 0x000ee80000000200 */
[----:B------:R-:W-:Y:S03]  /*2820*/  LDSM.16.M88.4 R80, [R192+0x2800] ;  /* 0x00280000c050783b */ /* 0x000fe60000000200 */
[C---:B-1----:R-:W-:Y:S08]  /*2830*/  HMMA.16816.F32.BF16 R60, R40.reuse, R68, R60 ;  /* 0x00000044283c723c */ /* 0x042ff0000004183c */
[C---:B------:R-:W-:Y:S01]  /*2840*/  HMMA.16816.F32.BF16 R56, R40.reuse, R70, R56 ;  /* 0x000000462838723c */ /* 0x040fe20000041838 */
[----:B------:R-:W-:Y:S07]  /*2850*/  LDSM.16.M88.4 R68, [R192+0x3800] ;  /* 0x00380000c044783b */ /* 0x000fee0000000200 */
[C---:B------:R-:W-:Y:S08]  /*2860*/  HMMA.16816.F32.BF16 R52, R40.reuse, R44, R52 ;  /* 0x0000002c2834723c */ /* 0x040ff00000041834 */
[----:B------:R-:W-:Y:S01]  /*2870*/  HMMA.16816.F32.BF16 R48, R40, R46, R48 ;  /* 0x0000002e2830723c */ /* 0x000fe20000041830 */
[----:B------:R-:W-:Y:S07]  /*2880*/  LDSM.16.M88.4 R44, [R206+0x14100] ;  /* 0x01410000ce2c783b */ /* 0x000fee0000000200 */
[C---:B------:R-:W-:Y:S08]  /*2890*/  HMMA.16816.F32.BF16 R24, R8.reuse, R36, R24 ;  /* 0x000000240818723c */ /* 0x040ff00000041818 */
[----:B------:R-:W-:Y:S01]  /*28a0*/  HMMA.16816.F32.BF16 R20, R8, R38, R20 ;  /* 0x000000260814723c */ /* 0x000fe20000041814 */
[----:B------:R-:W-:Y:S07]  /*28b0*/  LDSM.16.M88.4 R36, [R205+0xa900] ;  /* 0x00a90000cd24783b */ /* 0x000fee0000000200 */
[C---:B------:R-:W-:Y:S08]  /*28c0*/  HMMA.16816.F32.BF16 R16, R40.reuse, R72, R16 ;  /* 0x000000482810723c */ /* 0x040ff00000041810 */
[----:B------:R-:W-:Y:S01]  /*28d0*/  HMMA.16816.F32.BF16 R64, R40, R74, R64 ;  /* 0x0000004a2840723c */ /* 0x000fe20000041840 */
[----:B------:R-:W1:Y:S04]  /*28e0*/  LDSM.16.M88.4 R72, [R192+0x3000] ;  /* 0x00300000c048783b */ /* 0x000e680000000200 */
[----:B------:R-:W4:Y:S03]  /*28f0*/  LDSM.16.M88.4 R40, [R205+0xa100] ;  /* 0x00a10000cd28783b */ /* 0x000f260000000200 */
[C---:B--2---:R-:W-:Y:S08]  /*2900*/  HMMA.16816.F32.BF16 R60, R8.reuse, R28, R60 ;  /* 0x0000001c083c723c */ /* 0x044ff0000004183c */
[C---:B------:R-:W-:Y:S01]  /*2910*/  HMMA.16816.F32.BF16 R56, R8.reuse, R30, R56 ;  /* 0x0000001e0838723c */ /* 0x040fe20000041838 */
[----:B------:R-:W-:Y:S07]  /*2920*/  LDSM.16.M88.4 R28, [R205+0xb900] ;  /* 0x00b90000cd1c783b */ /* 0x000fee0000000200 */
[C---:B---3--:R-:W-:Y:S08]  /*2930*/  HMMA.16816.F32.BF16 R52, R8.reuse, R12, R52 ;  /* 0x0000000c0834723c */ /* 0x048ff00000041834 */
[----:B------:R-:W-:Y:S01]  /*2940*/  HMMA.16816.F32.BF16 R48, R8, R14, R48 ;  /* 0x0000000e0830723c */ /* 0x000fe20000041830 */
[----:B------:R-:W-:Y:S07]  /*2950*/  LDSM.16.M88.4 R12, [R202+0x14100] ;  /* 0x01410000ca0c783b */ /* 0x000fee0000000200 */
[C---:B------:R-:W-:Y:S08]  /*2960*/  HMMA.16816.F32.BF16 R24, R76.reuse, R4, R24 ;  /* 0x000000044c18723c */ /* 0x040ff00000041818 */
[----:B------:R-:W-:Y:S01]  /*2970*/  HMMA.16816.F32.BF16 R20, R76, R6, R20 ;  /* 0x000000064c14723c */ /* 0x000fe20000041814 */
[----:B------:R-:W-:Y:S07]  /*2980*/  LDSM.16.M88.4 R4, [R204+0x4800] ;  /* 0x00480000cc04783b */ /* 0x000fee0000000200 */
[C---:B------:R-:W-:Y:S08]  /*2990*/  HMMA.16816.F32.BF16 R16, R8.reuse, R32, R16 ;  /* 0x000000200810723c */ /* 0x040ff00000041810 */
[----:B------:R-:W-:Y:S01]  /*29a0*/  HMMA.16816.F32.BF16 R64, R8, R34, R64 ;  /* 0x000000220840723c */ /* 0x000fe20000041840 */
[----:B------:R-:W2:Y:S04]  /*29b0*/  LDSM.16.M88.4 R32, [R205+0xb100] ;  /* 0x00b10000cd20783b */ /* 0x000ea80000000200 */
[----:B------:R-:W3:Y:S03]  /*29c0*/  LDSM.16.M88.4 R8, [R204+0x4000] ;  /* 0x00400000cc08783b */ /* 0x000ee60000000200 */
[C---:B-1----:R-:W-:Y:S08]  /*29d0*/  HMMA.16816.F32.BF16 R60, R76.reuse, R72, R60 ;  /* 0x000000484c3c723c */ /* 0x042ff0000004183c */
[C---:B------:R-:W-:Y:S08]  /*29e0*/  HMMA.16816.F32.BF16 R56, R76.reuse, R74, R56 ;  /* 0x0000004a4c38723c */ /* 0x040ff00000041838 */
[C---:B------:R-:W-:Y:S08]  /*29f0*/  HMMA.16816.F32.BF16 R52, R76.reuse, R68, R52 ;  /* 0x000000444c34723c */ /* 0x040ff00000041834 */
[----:B------:R-:W-:Y:S01]  /*2a00*/  HMMA.16816.F32.BF16 R48, R76, R70, R48 ;  /* 0x000000464c30723c */ /* 0x000fe20000041830 */
[----:B------:R-:W1:Y:S07]  /*2a10*/  LDSM.16.M88.4 R68, [R204+0x5000] ;  /* 0x00500000cc44783b */ /* 0x000e6e0000000200 */
[C---:B----4-:R-:W-:Y:S08]  /*2a20*/  HMMA.16816.F32.BF16 R24, R44.reuse, R40, R24 ;  /* 0x000000282c18723c */ /* 0x050ff00000041818 */
[----:B------:R-:W-:Y:S01]  /*2a30*/  HMMA.16816.F32.BF16 R20, R44, R42, R20 ;  /* 0x0000002a2c14723c */ /* 0x000fe20000041814 */
[----:B------:R-:W4:Y:S07]  /*2a40*/  LDSM.16.M88.4 R40, [R204+0x5800] ;  /* 0x00580000cc28783b */ /* 0x000f2e0000000200 */
[C---:B------:R-:W-:Y:S08]  /*2a50*/  HMMA.16816.F32.BF16 R16, R76.reuse, R80, R16 ;  /* 0x000000504c10723c */ /* 0x040ff00000041810 */
[----:B------:R-:W-:Y:S08]  /*2a60*/  HMMA.16816.F32.BF16 R64, R76, R82, R64 ;  /* 0x000000524c40723c */ /* 0x000ff00000041840 */
[C---:B--2---:R-:W-:Y:S08]  /*2a70*/  HMMA.16816.F32.BF16 R60, R44.reuse, R32, R60 ;  /* 0x000000202c3c723c */ /* 0x044ff0000004183c */
[C---:B------:R-:W-:Y:S01]  /*2a80*/  HMMA.16816.F32.BF16 R56, R44.reuse, R34, R56 ;  /* 0x000000222c38723c */ /* 0x040fe20000041838 */
[----:B------:R-:W-:Y:S07]  /*2a90*/  LDSM.16.M88.4 R32, [R200+0xb900] ;  /* 0x00b90000c820783b */ /* 0x000fee0000000200 */
[C---:B------:R-:W-:Y:S08]  /*2aa0*/  HMMA.16816.F32.BF16 R52, R44.reuse, R28, R52 ;  /* 0x0000001c2c34723c */ /* 0x040ff00000041834 */
[----:B------:R-:W-:Y:S01]  /*2ab0*/  HMMA.16816.F32.BF16 R48, R44, R30, R48 ;  /* 0x0000001e2c30723c */ /* 0x000fe20000041830 */
[----:B------:R-:W-:Y:S07]  /*2ac0*/  LDSM.16.M88.4 R28, [R201+0x14100] ;  /* 0x01410000c91c783b */ /* 0x000fee0000000200 */
[C---:B---3--:R-:W-:Y:S08]  /*2ad0*/  HMMA.16816.F32.BF16 R24, R12.reuse, R8, R24 ;  /* 0x000000080c18723c */ /* 0x048ff00000041818 */
[----:B------:R-:W-:Y:S01]  /*2ae0*/  HMMA.16816.F32.BF16 R20, R12, R10, R20 ;  /* 0x0000000a0c14723c */ /* 0x000fe20000041814 */
[----:B------:R-:W2:Y:S07]  /*2af0*/  LDSM.16.M88.4 R8, [R200+0xa100] ;  /* 0x00a10000c808783b */ /* 0x000eae0000000200 */
[C---:B------:R-:W-:Y:S08]  /*2b00*/  HMMA.16816.F32.BF16 R16, R44.reuse, R36, R16 ;  /* 0x000000242c10723c */ /* 0x040ff00000041810 */
[----:B------:R-:W-:Y:S01]  /*2b10*/  HMMA.16816.F32.BF16 R64, R44, R38, R64 ;  /* 0x000000262c40723c */ /* 0x000fe20000041840 */
[----:B------:R-:W-:Y:S04]  /*2b20*/  LDSM.16.M88.4 R44, [R199+0x14100] ;  /* 0x01410000c72c783b */ /* 0x000fe80000000200 */
[----:B------:R-:W-:Y:S03]  /*2b30*/  LDSM.16.M88.4 R36, [R200+0xb100] ;  /* 0x00b10000c824783b */ /* 0x000fe60000000200 */
[C---:B-1----:R-:W-:Y:S08]  /*2b40*/  HMMA.16816.F32.BF16 R60, R12.reuse, R68, R60 ;  /* 0x000000440c3c723c */ /* 0x042ff0000004183c */
[C---:B------:R-:W-:Y:S08]  /*2b50*/  HMMA.16816.F32.BF16 R56, R12.reuse, R70, R56 ;  /* 0x000000460c38723c */ /* 0x040ff00000041838 */
[C---:B----4-:R-:W-:Y:S01]  /*2b60*/  HMMA.16816.F32.BF16 R68, R12.reuse, R40, R52 ;  /* 0x000000280c44723c */ /* 0x050fe20000041834 */
[----:B------:R-:W1:Y:S07]  /*2b70*/  LDSM.16.M88.4 R52, [R192+0x4000] ;  /* 0x00400000c034783b */ /* 0x000e6e0000000200 */
[C---:B------:R-:W-:Y:S08]  /*2b80*/  HMMA.16816.F32.BF16 R16, R12.reuse, R4, R16 ;  /* 0x000000040c10723c */ /* 0x040ff00000041810 */
[----:B------:R-:W-:Y:S01]  /*2b90*/  HMMA.16816.F32.BF16 R64, R12, R6, R64 ;  /* 0x000000060c40723c */ /* 0x000fe20000041840 */
[----:B------:R-:W3:Y:S07]  /*2ba0*/  LDSM.16.M88.4 R4, [R200+0xa900] ;  /* 0x00a90000c804783b */ /* 0x000eee0000000200 */
[----:B--2---:R-:W-:Y:S08]  /*2bb0*/  HMMA.16816.F32.BF16 R24, R28, R8, R24 ;  /* 0x000000081c18723c */ /* 0x004ff00000041818 */
[----:B------:R-:W-:Y:S01]  /*2bc0*/  HMMA.16816.F32.BF16 R48, R12, R42, R48 ;  /* 0x0000002a0c30723c */ /* 0x000fe20000041830 */
[----:B------:R-:W2:Y:S04]  /*2bd0*/  LDSM.16.M88.4 R12, [R192+0x4800] ;  /* 0x00480000c00c783b */ /* 0x000ea80000000200 */
[----:B------:R-:W4:Y:S03]  /*2be0*/  LDSM.16.M88.4 R40, [R192+0x5000] ;  /* 0x00500000c028783b */ /* 0x000f260000000200 */
[----:B------:R-:W-:Y:S01]  /*2bf0*/  HMMA.16816.F32.BF16 R20, R28, R10, R20 ;  /* 0x0000000a1c14723c */ /* 0x000fe20000041814 */
[----:B------:R-:W5:Y:S01]  /*2c00*/  LDSM.16.M88.4 R8, [R192+0x5800] ;  /* 0x00580000c008783b */ /* 0x000f620000000200 */
[----:B------:R-:W-:-:S06]  /*2c10*/  DEPBAR.LE SB0, 0x0 ;  /* 0x000080000000791a */ /* 0x000fcc0000000000 */
[----:B-1----:R-:W-:Y:S08]  /*2c20*/  HMMA.16816.F32.BF16 R24, R44, R52, R24 ;  /* 0x000000342c18723c */ /* 0x002ff00000041818 */
[C---:B------:R-:W-:Y:S08]  /*2c30*/  HMMA.16816.F32.BF16 R60, R28.reuse, R36, R60 ;  /* 0x000000241c3c723c */ /* 0x040ff0000004183c */
[C---:B---3--:R-:W-:Y:S07]  /*2c40*/  HMMA.16816.F32.BF16 R16, R28.reuse, R4, R16 ;  /* 0x000000041c10723c */ /* 0x048fee0000041810 */
[----:B------:R-:W-:Y:S01]  /*2c50*/  LOP3.LUT R4, R88, R89, RZ, 0xfc, !PT ;  /* 0x0000005958047212 */ /* 0x000fe200078efcff */
[----:B------:R-:W-:Y:S01]  /*2c60*/  HMMA.16816.F32.BF16 R64, R28, R6, R64 ;  /* 0x000000061c40723c */ /* 0x000fe20000041840 */
[----:B------:R-:W-:-:S02]  /*2c70*/  FMUL.FTZ R5, R24, c[0x0][0x320] ;  /* 0x0000c80018057a20 */ /* 0x000fc40000410000 */
[----:B------:R-:W-:-:S04]  /*2c80*/  FMUL.FTZ R0, R26, c[0x0][0x320] ;  /* 0x0000c8001a007a20 */ /* 0x000fc80000410000 */
[----:B------:R-:W-:Y:S01]  /*2c90*/  FMUL.FTZ R6, R25, c[0x0][0x320] ;  /* 0x0000c80019067a20 */ /* 0x000fe20000410000 */
[C---:B------:R-:W-:Y:S01]  /*2ca0*/  HMMA.16816.F32.BF16 R56, R28.reuse, R38, R56 ;  /* 0x000000261c38723c */ /* 0x040fe20000041838 */
[----:B------:R-:W1:Y:S07]  /*2cb0*/  MUFU.TANH R5, R5 ;  /* 0x0000000500057308 */ /* 0x000e6e0000002400 */
[C---:B------:R-:W-:Y:S01]  /*2cc0*/  HMMA.16816.F32.BF16 R68, R28.reuse, R32, R68 ;  /* 0x000000201c44723c */ /* 0x040fe20000041844 */
[----:B------:R-:W3:Y:S07]  /*2cd0*/  MUFU.TANH R6, R6 ;  /* 0x0000000600067308 */ /* 0x000eee0000002400 */
[----:B------:R-:W-:Y:S01]  /*2ce0*/  HMMA.16816.F32.BF16 R48, R28, R34, R48 ;  /* 0x000000221c30723c */ /* 0x000fe20000041830 */
[----:B------:R-:W1:Y:S07]  /*2cf0*/  MUFU.TANH R0, R0 ;  /* 0x0000000000007308 */ /* 0x000e6e0000002400 */
[C---:B------:R-:W-:Y:S08]  /*2d00*/  HMMA.16816.F32.BF16 R20, R44.reuse, R54, R20 ;  /* 0x000000362c14723c */ /* 0x040ff00000041814 */
[C---:B--2---:R-:W-:Y:S08]  /*2d10*/  HMMA.16816.F32.BF16 R16, R44.reuse, R12, R16 ;  /* 0x0000000c2c10723c */ /* 0x044ff00000041810 */
[C---:B------:R-:W-:Y:S08]  /*2d20*/  HMMA.16816.F32.BF16 R64, R44.reuse, R14, R64 ;  /* 0x0000000e2c40723c */ /* 0x040ff00000041840 */
[C---:B----4-:R-:W-:Y:S08]  /*2d30*/  HMMA.16816.F32.BF16 R60, R44.reuse, R40, R60 ;  /* 0x000000282c3c723c */ /* 0x050ff0000004183c */
[C---:B------:R-:W-:Y:S08]  /*2d40*/  HMMA.16816.F32.BF16 R56, R44.reuse, R42, R56 ;  /* 0x0000002a2c38723c */ /* 0x040ff00000041838 */
[C---:B-----5:R-:W-:Y:S08]  /*2d50*/  HMMA.16816.F32.BF16 R68, R44.reuse, R8, R68 ;  /* 0x000000082c44723c */ /* 0x060ff00000041844 */
[----:B------:R-:W-:Y:S01]  /*2d60*/  HMMA.16816.F32.BF16 R48, R44, R10, R48 ;  /* 0x0000000a2c30723c */ /* 0x000fe20000041830 */
[----:B------:R-:W-:Y:S06]  /*2d70*/  BAR.SYNC.DEFER_BLOCKING 0x0 ;  /* 0x0000000000007b1d */ /* 0x000fec0000010000 */
[----:B------:R-:W-:Y:S05]  /*2d80*/  @!P0 BRA `(.L_x_701) ;  /* 0x0000042000008947 */ /* 0x000fea0003800000 */
[----:B-1-3--:R-:W-:Y:S01]  /*2d90*/  ULEA UR4, UR6, UR11, 0x6 ;  /* 0x0000000b06047291 */ /* 0x00afe2000f8e303f */
[----:B------:R-:W-:-:S05]  /*2da0*/  IMAD.MOV.U32 R208, RZ, RZ, RZ ;  /* 0x000000ffffd07224 */ /* 0x000fca00078e00ff */
        /* <DEDUP_REMOVED lines=18> */
[----:B------:R-:W-:Y:S02]  /*2ed0*/  IMAD R7, R209, c[0x0][0x1e4], R12 ;  /* 0x00007900d1077a24 */ /* 0x000fe400078e020c */
[----:B------:R-:W-:Y:S02]  /*2ee0*/  IMAD.SHL.U32 R12, R182, 0x2, RZ ;  /* 0x00000002b60c7824 */ /* 0x000fe400078e00ff */
[----:B------:R-:W-:Y:S01]  /*2ef0*/  IMAD.IADD R11, R11, 0x1, R7 ;  /* 0x000000010b0b7824 */ /* 0x000fe200078e0207 */
[----:B--2---:R-:W-:-:S03]  /*2f00*/  SHF.R.S32.HI R7, RZ, 0x1f, R208 ;  /* 0x0000001fff077819 */ /* 0x004fc600000114d0 */
[----:B------:R-:W-:Y:S01]  /*2f10*/  IMAD.WIDE.U32 R8, R208, c[0x0][0x1f0], R10 ;  /* 0x00007c00d0087a25 */ /* 0x000fe200078e000a */
[----:B------:R-:W-:Y:S02]  /*2f20*/  SEL R11, RZ, 0x10, P5 ;  /* 0x00000010ff0b7807 */ /* 0x000fe40002800000 */
[----:B------:R-:W-:Y:S01]  /*2f30*/  SHF.L.U64.HI R10, R181, 0x1, R214 ;  /* 0x00000001b50a7819 */ /* 0x000fe200000102d6 */
[----:B------:R-:W-:Y:S01]  /*2f40*/  IMAD R7, R7, c[0x0][0x1f0], RZ ;  /* 0x00007c0007077a24 */ /* 0x000fe200078e02ff */
[----:B------:R-:W-:Y:S02]  /*2f50*/  IADD3 R32, P0, R8, UR20, RZ ;  /* 0x0000001408207c10 */ /* 0x000fe4000ff1e0ff */
[----:B------:R-:W-:Y:S01]  /*2f60*/  IADD3 R30, -R11, 0x10, RZ ;  /* 0x000000100b1e7810 */ /* 0x000fe20007ffe1ff */
[----:B------:R-:W-:Y:S01]  /*2f70*/  IMAD R7, R208, c[0x0][0x1f4], R7 ;  /* 0x00007d00d0077a24 */ /* 0x000fe200078e0207 */
[----:B------:R-:W-:Y:S02]  /*2f80*/  SEL R8, RZ, 0x10, P4 ;  /* 0x00000010ff087807 */ /* 0x000fe40002000000 */
[----:B------:R-:W-:-:S02]  /*2f90*/  LOP3.LUT R30, R30, 0xf, RZ, 0xc0, !PT ;  /* 0x0000000f1e1e7812 */ /* 0x000fc400078ec0ff */
[----:B------:R-:W-:Y:S02]  /*2fa0*/  IADD3.X R9, R9, UR17, R7, P0, !PT ;  /* 0x0000001109097c10 */ /* 0x000fe400087fe407 */
[----:B------:R-:W-:Y:S02]  /*2fb0*/  LEA R7, P0, R32, c[0x0][0x1c8], 0x1 ;  /* 0x0000720020077a11 */ /* 0x000fe400078008ff */
[----:B------:R-:W-:Y:S02]  /*2fc0*/  IADD3 R28, -R8, 0x10, RZ ;  /* 0x00000010081c7810 */ /* 0x000fe40007ffe1ff */
[----:B------:R-:W-:Y:S01]  /*2fd0*/  LEA.HI.X R32, R32, c[0x0][0x1cc], R9, 0x1, P0 ;  /* 0x0000730020207a11 */ /* 0x000fe200000f0c09 */
[----:B------:R-:W1:Y:S01]  /*2fe0*/  SHFL.IDX PT, R15, R7, 0x1, 0x181f ;  /* 0x00381f00070f7f89 */ /* 0x000e6200000e0000 */
[----:B------:R-:W-:Y:S01]  /*2ff0*/  IMAD.SHL.U32 R9, R181, 0x2, RZ ;  /* 0x00000002b5097824 */ /* 0x000fe200078e00ff */
[----:B------:R-:W-:Y:S02]  /*3000*/  LOP3.LUT R28, R28, 0xf, RZ, 0xc0, !PT ;  /* 0x0000000f1c1c7812 */ /* 0x000fe400078ec0ff */
[----:B------:R-:W2:Y:S04]  /*3010*/  SHFL.IDX PT, R24, R32, 0x1, 0x181f ;  /* 0x00381f0020187f89 */ /* 0x000ea800000e0000 */
[----:B------:R3:W4:Y:S04]  /*3020*/  SHFL.IDX PT, R26, R7, RZ, 0x181f ;  /* 0x00181fff071a7589 */ /* 0x00072800000e0000 */
[----:B------:R5:W4:Y:S01]  /*3030*/  SHFL.IDX PT, R25, R32, RZ, 0x181f ;  /* 0x00181fff20197589 */ /* 0x000b2200000e0000 */
[----:B-1----:R-:W-:-:S04]  /*3040*/  IADD3 R30, P1, P0, R30, R15, R12 ;  /* 0x0000000f1e1e7210 */ /* 0x002fc8000783e00c */
[----:B--2---:R-:W-:Y:S02]  /*3050*/  IADD3.X R31, RZ, R24, R13, P1, P0 ;  /* 0x00000018ff1f7210 */ /* 0x004fe40000fe040d */
[----:B------:R-:W-:Y:S01]  /*3060*/  IADD3 R28, P1, P0, R28, R15, R9 ;  /* 0x0000000f1c1c7210 */ /* 0x000fe2000783e009 */
[----:B---3--:R-:W-:-:S03]  /*3070*/  IMAD.SHL.U32 R7, R180, 0x2, RZ ;  /* 0x00000002b4077824 */ /* 0x008fc600078e00ff */
[----:B------:R-:W-:Y:S02]  /*3080*/  IADD3.X R29, RZ, R24, R10, P1, P0 ;  /* 0x00000018ff1d7210 */ /* 0x000fe40000fe040a */
[----:B-----5:R-:W-:Y:S02]  /*3090*/  IADD3 R32, P1, P0, R14, R15, R7 ;  /* 0x0000000f0e207210 */ /* 0x020fe4000783e007 */
[----:B------:R-:W-:-:S04]  /*30a0*/  SHF.L.U64.HI R14, R180, 0x1, R183 ;  /* 0x00000001b40e7819 */ /* 0x000fc800000102b7 */
[----:B------:R-:W-:Y:S02]  /*30b0*/  IADD3.X R33, RZ, R24, R14, P1, P0 ;  /* 0x00000018ff217210 */ /* 0x000fe40000fe040e */
[C---:B----4-:R-:W-:Y:S02]  /*30c0*/  IADD3 R12, P1, R26.reuse, R12, RZ ;  /* 0x0000000c1a0c7210 */ /* 0x050fe40007f3e0ff */
[----:B------:R-:W-:-:S03]  /*30d0*/  IADD3 R34, P0, R26, R9, RZ ;  /* 0x000000091a227210 */ /* 0x000fc60007f1e0ff */
[----:B------:R-:W-:Y:S01]  /*30e0*/  IMAD.X R13, R25, 0x1, R13, P1 ;  /* 0x00000001190d7824 */ /* 0x000fe200008e060d */
        /* <DEDUP_REMOVED lines=12> */
.L_x_701:
[----:B-1-3--:R-:W-:Y:S01]  /*31b0*/  FMUL.FTZ R10, R17, c[0x0][0x320] ;  /* 0x0000c800110a7a20 */ /* 0x00afe20000410000 */
        /* <DEDUP_REMOVED lines=13> */
[----:B------:R-:W-:Y:S01]  /*3290*/  UMOV UR4, 0xffffffc0 ;  /* 0xffffffc000047882 */ /* 0x000fe20000000000 */
[----:B------:R-:W-:Y:S01]  /*32a0*/  LEA.HI R20, R20, R17, RZ, 0x2 ;  /* 0x0000001114147211 */ /* 0x000fe200078f10ff */
[----:B------:R-:W-:Y:S01]  /*32b0*/  UIMAD UR4, UR6, UR4, 0x41 ;  /* 0x00000041060474a4 */ /* 0x000fe2000f8e0204 */
[----:B------:R-:W-:Y:S01]  /*32c0*/  LEA.HI R15, R85, R85, RZ, 0x1 ;  /* 0x00000055550f7211 */ /* 0x000fe200078f08ff */
[----:B------:R-:W-:Y:S01]  /*32d0*/  IMAD.IADD R86, R86, 0x1, -R13 ;  /* 0x0000000156567824 */ /* 0x000fe200078e0a0d */
[----:B------:R-:W-:Y:S01]  /*32e0*/  LEA.HI.SX32 R25, R20, UR10, 0x1e ;  /* 0x0000000a14197c11 */ /* 0x000fe2000f8ff2ff */
[----:B------:R-:W-:Y:S01]  /*32f0*/  FMUL.FTZ R22, R22, c[0x0][0x320] ;  /* 0x0000c80016167a20 */ /* 0x000fe20000410000 */
[----:B------:R-:W-:Y:S01]  /*3300*/  LOP3.LUT R16, R15, 0x1ffffffe, RZ, 0xc0, !PT ;  /* 0x1ffffffe0f107812 */ /* 0x000fe200078ec0ff */
[----:B------:R-:W1:Y:S01]  /*3310*/  MUFU.TANH R7, R7 ;  /* 0x0000000700077308 */ /* 0x000e620000002400 */
[----:B------:R-:W-:Y:S01]  /*3320*/  PLOP3.LUT P1, PT, PT, PT, UP1, 0x80, 0x0 ;  /* 0x000000000000781c */ /* 0x000fe20003f2f018 */
[----:B------:R-:W-:Y:S01]  /*3330*/  IMAD R25, R86, 0x10, R25 ;  /* 0x0000001056197824 */ /* 0x000fe200078e0219 */
[----:B------:R-:W-:Y:S01]  /*3340*/  PLOP3.LUT P0, PT, PT, PT, UP1, 0x80, 0x0 ;  /* 0x000000000000781c */ /* 0x000fe20003f0f018 */
[----:B------:R-:W-:Y:S01]  /*3350*/  IMAD.IADD R16, R85, 0x1, -R16 ;  /* 0x0000000155107824 */ /* 0x000fe200078e0a10 */
[----:B------:R-:W-:Y:S01]  /*3360*/  LOP3.LUT R216, R20, 0x7ffffffc, RZ, 0xc0, !PT ;  /* 0x7ffffffc14d87812 */ /* 0x000fe200078ec0ff */
[----:B------:R-:W-:Y:S01]  /*3370*/  FMUL.FTZ R8, R64, c[0x0][0x320] ;  /* 0x0000c80040087a20 */ /* 0x000fe20000410000 */
[----:B------:R-:W-:Y:S01]  /*3380*/  UIADD3 UR6, UR6, -0x2, URZ ;  /* 0xfffffffe06067890 */ /* 0x000fe2000fffe03f */
[----:B------:R-:W-:Y:S01]  /*3390*/  IMAD R215, R16, 0x8, R25 ;  /* 0x0000000810d77824 */ /* 0x000fe200078e0219 */
[----:B------:R2:W-:Y:S01]  /*33a0*/  MUFU.TANH R13, R22 ;  /* 0x00000016000d7308 */ /* 0x0005e20000002400 */
[----:B------:R-:W-:Y:S01]  /*33b0*/  IMAD.IADD R216, R17, 0x1, -R216 ;  /* 0x0000000111d87824 */ /* 0x000fe200078e0ad8 */
[----:B------:R-:W0:Y:S01]  /*33c0*/  LDGDEPBAR ;  /* 0x00000000000079af */ /* 0x000e220000000000 */
[----:B------:R-:W-:-:S02]  /*33d0*/  IMAD.MOV.U32 R18, RZ, RZ, R215 ;  /* 0x000000ffff127224 */ /* 0x000fc400078e00d7 */
[----:B------:R-:W-:-:S03]  /*33e0*/  @P1 IMAD.HI.U32 R16, R215, c[0x0][0x2c8], RZ ;  /* 0x0000b200d7101a27 */ /* 0x000fc600078e00ff */
[----:B------:R-:W3:Y:S01]  /*33f0*/  MUFU.TANH R14, R14 ;  /* 0x0000000e000e7308 */ /* 0x000ee20000002400 */
[----:B------:R-:W-:Y:S01]  /*3400*/  IMAD.U32 R25, RZ, RZ, UR4 ;  /* 0x00000004ff197e24 */ /* 0x000fe2000f8e00ff */
[----:B------:R-:W-:Y:S01]  /*3410*/  @P0 SHF.R.U32.HI R18, RZ, c[0x0][0x2cc], R16 ;  /* 0x0000b300ff120a19 */ /* 0x000fe20000011610 */
[----:B------:R-:W-:Y:S01]  /*3420*/  IMAD.SHL.U32 R216, R216, 0x2, RZ ;  /* 0x00000002d8d87824 */ /* 0x000fe200078e00ff */
[----:B------:R-:W-:Y:S01]  /*3430*/  ULDC.64 UR4, c[0x0][0x2c8] ;  /* 0x0000b20000047ab9 */ /* 0x000fe20000000a00 */
[----:B------:R-:W-:Y:S02]  /*3440*/  FMUL.FTZ R11, R65, c[0x0][0x320] ;  /* 0x0000c800410b7a20 */ /* 0x000fe40000410000 */
[----:B------:R-:W4:Y:S01]  /*3450*/  SHFL.IDX PT, R16, R18, RZ, 0x1c1f ;  /* 0x001c1fff12107589 */ /* 0x000f2200000e0000 */
[C---:B------:R-:W-:Y:S01]  /*3460*/  IADD3 R25, -R216.reuse, UR7, R25 ;  /* 0x00000007d8197c10 */ /* 0x040fe2000fffe119 */
[----:B------:R-:W5:Y:S01]  /*3470*/  MUFU.TANH R12, R12 ;  /* 0x0000000c000c7308 */ /* 0x000f620000002400 */
[----:B--2---:R-:W-:Y:S01]  /*3480*/  IADD3 R22, -R216, UR22, RZ ;  /* 0x00000016d8167c10 */ /* 0x004fe2000fffe1ff */
[----:B------:R-:W-:Y:S01]  /*3490*/  FMUL.FTZ R60, R60, c[0x0][0x320] ;  /* 0x0000c8003c3c7a20 */ /* 0x000fe20000410000 */
[----:B------:R-:W-:Y:S01]  /*34a0*/  IADD3 R25, R25, -UR12, RZ ;  /* 0x8000000c19197c10 */ /* 0x000fe2000fffe0ff */
[----:B------:R-:W2:Y:S01]  /*34b0*/  SHFL.IDX PT, R26, R18, 0x1, 0x1c1f ;  /* 0x003c1f00121a7f89 */ /* 0x000ea200000e0000 */
[----:B------:R-:W-:Y:S01]  /*34c0*/  FMUL.FTZ R61, R61, c[0x0][0x320] ;  /* 0x0000c8003d3d7a20 */ /* 0x000fe20000410000 */
[----:B------:R-:W-:Y:S01]  /*34d0*/  UIMAD.WIDE.U32 UR22, UR10, UR4, URZ ;  /* 0x000000040a1672a5 */ /* 0x000fe2000f8e003f */
[----:B------:R-:W-:Y:S01]  /*34e0*/  FMUL.FTZ R56, R56, c[0x0][0x320] ;  /* 0x0000c80038387a20 */ /* 0x000fe20000410000 */
[----:B------:R-:W1:Y:S01]  /*34f0*/  MUFU.TANH R10, R10 ;  /* 0x0000000a000a7308 */ /* 0x000e620000002400 */
[----:B------:R-:W-:Y:S01]  /*3500*/  FMUL.FTZ R57, R57, c[0x0][0x320] ;  /* 0x0000c80039397a20 */ /* 0x000fe20000410000 */
[----:B------:R-:W-:Y:S01]  /*3510*/  @UP1 USHF.R.U32.HI UR10, URZ, UR5, UR23 ;  /* 0x000000053f0a1299 */ /* 0x000fe20008011617 */
[----:B------:R-:W-:-:S02]  /*3520*/  FMUL.FTZ R68, R68, c[0x0][0x320] ;  /* 0x0000c80044447a20 */ /* 0x000fc40000410000 */
[----:B------:R-:W-:Y:S01]  /*3530*/  FMUL.FTZ R69, R69, c[0x0][0x320] ;  /* 0x0000c80045457a20 */ /* 0x000fe20000410000 */
[----:B------:R-:W-:Y:S01]  /*3540*/  UIADD3 UR10, UR10, UR7, -UR12 ;  /* 0x000000070a0a7290 */ /* 0x000fe2000fffe80c */
[----:B------:R-:W-:Y:S01]  /*3550*/  FMUL.FTZ R48, R48, c[0x0][0x320] ;  /* 0x0000c80030307a20 */ /* 0x000fe20000410000 */
[----:B------:R-:W1:Y:S01]  /*3560*/  MUFU.TANH R8, R8 ;  /* 0x0000000800087308 */ /* 0x000e620000002400 */
[----:B------:R-:W-:Y:S01]  /*3570*/  FMUL.FTZ R49, R49, c[0x0][0x320] ;  /* 0x0000c80031317a20 */ /* 0x000fe20000410000 */
[----:B------:R-:W-:Y:S01]  /*3580*/  USHF.R.S32.HI UR4, URZ, 0x1f, UR10 ;  /* 0x0000001f3f047899 */ /* 0x000fe2000801140a */
[----:B------:R-:W-:Y:S02]  /*3590*/  FMUL.FTZ R24, R23, c[0x0][0x320] ;  /* 0x0000c80017187a20 */ /* 0x000fe40000410000 */
[----:B------:R-:W-:Y:S01]  /*35a0*/  FMUL.FTZ R19, R19, c[0x0][0x320] ;  /* 0x0000c80013137a20 */ /* 0x000fe20000410000 */
[----:B------:R-:W-:Y:S01]  /*35b0*/  ULEA.HI UR4, UR4, UR10, URZ, 0x6 ;  /* 0x0000000a04047291 */ /* 0x000fe2000f8f303f */
[----:B----4-:R-:W-:Y:S01]  /*35c0*/  IMAD.IADD R17, R25, 0x1, R16 ;  /* 0x0000000119117824 */ /* 0x010fe200078e0210 */
[----:B------:R-:W4:Y:S01]  /*35d0*/  MUFU.TANH R11, R11 ;  /* 0x0000000b000b7308 */ /* 0x000f220000002400 */
[----:B------:R-:W-:Y:S01]  /*35e0*/  FMUL.FTZ R66, R66, c[0x0][0x320] ;  /* 0x0000c80042427a20 */ /* 0x000fe20000410000 */
[----:B------:R-:W-:Y:S01]  /*35f0*/  USHF.R.S32.HI UR4, URZ, 0x6, UR4 ;  /* 0x000000063f047899 */ /* 0x000fe20008011404 */
[----:B------:R-:W-:Y:S01]  /*3600*/  FMUL.FTZ R9, R67, c[0x0][0x320] ;  /* 0x0000c80043097a20 */ /* 0x000fe20000410000 */
[----:B------:R-:W-:Y:S01]  /*3610*/  IMNMX R20, R22, R17, PT ;  /* 0x0000001116147217 */ /* 0x000fe20003800200 */
[----:B--2---:R-:W-:-:S02]  /*3620*/  IMAD.IADD R25, R25, 0x1, R26 ;  /* 0x0000000119197824 */ /* 0x004fc400078e021a */
[----:B------:R-:W-:Y:S01]  /*3630*/  FMUL.FTZ R62, R62, c[0x0][0x320] ;  /* 0x0000c8003e3e7a20 */ /* 0x000fe20000410000 */
[C---:B------:R-:W-:Y:S01]  /*3640*/  ISETP.GT.AND P1, PT, R20.reuse, RZ, PT ;  /* 0x000000ff1400720c */ /* 0x040fe20003f24270 */
[----:B------:R-:W2:Y:S01]  /*3650*/  MUFU.TANH R156, R60 ;  /* 0x0000003c009c7308 */ /* 0x000ea20000002400 */
[----:B------:R-:W-:Y:S01]  /*3660*/  ISETP.GT.AND P0, PT, R20, 0x1, PT ;  /* 0x000000011400780c */ /* 0x000fe20003f04270 */
[----:B------:R-:W-:Y:S01]  /*3670*/  FMUL.FTZ R63, R63, c[0x0][0x320] ;  /* 0x0000c8003f3f7a20 */ /* 0x000fe20000410000 */
[----:B------:R-:W-:Y:S01]  /*3680*/  FSEL R17, R5, -INF , P1 ;  /* 0xff80000005117808 */ /* 0x000fe20000800000 */
[----:B------:R-:W-:Y:S01]  /*3690*/  FMUL.FTZ R58, R58, c[0x0][0x320] ;  /* 0x0000c8003a3a7a20 */ /* 0x000fe20000410000 */
[----:B------:R-:W-:Y:S01]  /*36a0*/  ISETP.GT.AND P1, PT, R20, 0x8, PT ;  /* 0x000000081400780c */ /* 0x000fe20003f24270 */
[----:B------:R-:W-:Y:S01]  /*36b0*/  FMUL.FTZ R59, R59, c[0x0][0x320] ;  /* 0x0000c8003b3b7a20 */ /* 0x000fe20000410000 */
[----:B------:R-:W-:Y:S01]  /*36c0*/  FSEL R18, R6, -INF , P0 ;  /* 0xff80000006127808 */ /* 0x000fe20000000000 */
[----:B------:R-:W2:Y:S01]  /*36d0*/  MUFU.TANH R164, R61 ;  /* 0x0000003d00a47308 */ /* 0x000ea20000002400 */
[----:B------:R-:W-:Y:S01]  /*36e0*/  ISETP.GT.AND P0, PT, R20, 0x9, PT ;  /* 0x000000091400780c */ /* 0x000fe20003f04270 */
[----:B------:R-:W-:Y:S01]  /*36f0*/  FMUL.FTZ R70, R70, c[0x0][0x320] ;  /* 0x0000c80046467a20 */ /* 0x000fe20000410000 */
[----:B-1----:R-:W-:Y:S01]  /*3700*/  FSEL R16, R7, -INF , P1 ;  /* 0xff80000007107808 */ /* 0x002fe20000800000 */
[----:B------:R-:W-:Y:S01]  /*3710*/  FMUL.FTZ R71, R71, c[0x0][0x320] ;  /* 0x0000c80047477a20 */ /* 0x000fe20000410000 */
[----:B------:R-:W-:Y:S01]  /*3720*/  ISETP.GT.AND P1, PT, R20, 0x10, PT ;  /* 0x000000101400780c */ /* 0x000fe20003f24270 */
[----:B------:R-:W-:Y:S01]  /*3730*/  FMUL.FTZ R50, R50, c[0x0][0x320] ;  /* 0x0000c80032327a20 */ /* 0x000fe20000410000 */
[----:B---3--:R-:W-:Y:S01]  /*3740*/  FSEL R14, R14, -INF , P0 ;  /* 0xff8000000e0e7808 */ /* 0x008fe20000000000 */
[----:B------:R-:W1:Y:S01]  /*3750*/  MUFU.TANH R162, R56 ;  /* 0x0000003800a27308 */ /* 0x000e620000002400 */
[----:B------:R-:W-:Y:S01]  /*3760*/  ISETP.GT.AND P0, PT, R20, 0x11, PT ;  /* 0x000000111400780c */ /* 0x000fe20003f04270 */
[----:B------:R-:W-:Y:S01]  /*3770*/  FMUL.FTZ R51, R51, c[0x0][0x320] ;  /* 0x0000c80033337a20 */ /* 0x000fe20000410000 */
[----:B-----5:R-:W-:Y:S01]  /*3780*/  FSEL R12, R12, -INF , P1 ;  /* 0xff8000000c0c7808 */ /* 0x020fe20000800000 */
[----:B------:R-:W-:Y:S01]  /*3790*/  IMAD.SHL.U32 R203, R4, 0x2, RZ ;  /* 0x0000000204cb7824 */ /* 0x000fe200078e00ff */
[----:B------:R-:W-:-:S02]  /*37a0*/  ISETP.GT.AND P1, PT, R20, 0x18, PT ;  /* 0x000000181400780c */ /* 0x000fc40003f24270 */
[----:B------:R-:W-:Y:S01]  /*37b0*/  FSEL R10, R10, -INF , P0 ;  /* 0xff8000000a0a7808 */ /* 0x000fe20000000000 */
[----:B------:R-:W3:Y:S01]  /*37c0*/  MUFU.TANH R158, R57 ;  /* 0x00000039009e7308 */ /* 0x000ee20000002400 */
[----:B------:R-:W-:Y:S01]  /*37d0*/  ISETP.GT.AND P0, PT, R20, 0x19, PT ;  /* 0x000000191400780c */ /* 0x000fe20003f04270 */
[--C-:B------:R-:W-:Y:S01]  /*37e0*/  IMAD R197, R3, 0x2, R203.reuse ;  /* 0x0000000203c57824 */ /* 0x100fe200078e02cb */
[----:B------:R-:W-:Y:S01]  /*37f0*/  FSEL R8, R8, -INF , P1 ;  /* 0xff80000008087808 */ /* 0x000fe20000800000 */
[----:B------:R-:W-:Y:S01]  /*3800*/  LDSM.16.MT88.4 R40, [R203+0x2100] ;  /* 0x00210000cb28783b */ /* 0x000fe20000004200 */
[----:B------:R-:W-:Y:S01]  /*3810*/  ISETP.GT.AND P1, PT, R20, 0x20, PT ;  /* 0x000000201400780c */ /* 0x000fe20003f24270 */
[----:B------:R-:W-:Y:S01]  /*3820*/  IMAD R198, R2, 0x2, R203 ;  /* 0x0000000202c67824 */ /* 0x000fe200078e02cb */
[----:B----4-:R-:W-:Y:S01]  /*3830*/  FSEL R6, R11, -INF , P0 ;  /* 0xff8000000b067808 */ /* 0x010fe20000000000 */
[----:B------:R-:W4:Y:S01]  /*3840*/  MUFU.TANH R168, R68 ;  /* 0x0000004400a87308 */ /* 0x000f220000002400 */
[----:B------:R-:W-:Y:S01]  /*3850*/  ISETP.GT.AND P0, PT, R20, 0x21, PT ;  /* 0x000000211400780c */ /* 0x000fe20003f04270 */
[----:B------:R-:W-:Y:S01]  /*3860*/  IMAD R196, R3, 0x2, R198 ;  /* 0x0000000203c47824 */ /* 0x000fe200078e02c6 */
[----:B--2---:R-:W-:Y:S01]  /*3870*/  FSEL R156, R156, -INF , P1 ;  /* 0xff8000009c9c7808 */ /* 0x004fe20000800000 */
[----:B------:R-:W-:Y:S01]  /*3880*/  LDSM.16.MT88.4 R124, [R203+0x100] ;  /* 0x00010000cb7c783b */ /* 0x000fe20000004200 */
[----:B------:R-:W-:-:S02]  /*3890*/  ISETP.GT.AND P1, PT, R20, 0x28, PT ;  /* 0x000000281400780c */ /* 0x000fc40003f24270 */
[----:B------:R-:W-:Y:S01]  /*38a0*/  FSEL R164, R164, -INF , P0 ;  /* 0xff800000a4a47808 */ /* 0x000fe20000000000 */
[----:B------:R-:W2:Y:S01]  /*38b0*/  MUFU.TANH R166, R69 ;  /* 0x0000004500a67308 */ /* 0x000ea20000002400 */
[----:B------:R-:W-:Y:S01]  /*38c0*/  ISETP.GT.AND P0, PT, R20, 0x29, PT ;  /* 0x000000291400780c */ /* 0x000fe20003f04270 */
[----:B------:R-:W-:Y:S01]  /*38d0*/  LDSM.16.MT88.4 R116, [R198+0x100] ;  /* 0x00010000c674783b */ /* 0x000fe20000004200 */
[----:B-1----:R-:W-:Y:S02]  /*38e0*/  FSEL R162, R162, -INF , P1 ;  /* 0xff800000a2a27808 */ /* 0x002fe40000800000 */
[----:B------:R-:W-:Y:S01]  /*38f0*/  ISETP.GT.AND P1, PT, R20, 0x30, PT ;  /* 0x000000301400780c */ /* 0x000fe20003f24270 */
[----:B------:R-:W-:Y:S01]  /*3900*/  LDSM.16.MT88.4 R108, [R197+0x100] ;  /* 0x00010000c56c783b */ /* 0x000fe20000004200 */
[----:B---3--:R-:W-:Y:S01]  /*3910*/  FSEL R158, R158, -INF , P0 ;  /* 0xff8000009e9e7808 */ /* 0x008fe20000000000 */
[----:B------:R1:W-:Y:S01]  /*3920*/  MUFU.TANH R15, R21 ;  /* 0x00000015000f7308 */ /* 0x0003e20000002400 */
[----:B------:R-:W-:Y:S01]  /*3930*/  ISETP.GT.AND P0, PT, R20, 0x31, PT ;  /* 0x000000311400780c */ /* 0x000fe20003f04270 */
[----:B------:R-:W-:Y:S01]  /*3940*/  LDSM.16.MT88.4 R100, [R196+0x100] ;  /* 0x00010000c464783b */ /* 0x000fe20000004200 */
[----:B------:R-:W-:-:S02]  /*3950*/  FMNMX.FTZ R7, R17, R18, !PT ;  /* 0x0000001211077209 */ /* 0x000fc40007810000 */
[----:B----4-:R-:W-:Y:S01]  /*3960*/  FSEL R168, R168, -INF , P1 ;  /* 0xff800000a8a87808 */ /* 0x010fe20000800000 */
[----:B------:R-:W-:Y:S01]  /*3970*/  LDSM.16.MT88.4 R72, [R203+0x4100] ;  /* 0x00410000cb48783b */ /* 0x000fe20000004200 */
[----:B------:R-:W-:Y:S01]  /*3980*/  ISETP.GT.AND P1, PT, R20, 0x38, PT ;  /* 0x000000381400780c */ /* 0x000fe20003f24270 */
[----:B------:R-:W3:Y:S01]  /*3990*/  MUFU.TANH R142, R48 ;  /* 0x00000030008e7308 */ /* 0x000ee20000002400 */
[----:B--2---:R-:W-:Y:S01]  /*39a0*/  FSEL R166, R166, -INF , P0 ;  /* 0xff800000a6a67808 */ /* 0x004fe20000000000 */
[----:B------:R-:W-:Y:S01]  /*39b0*/  LDSM.16.MT88.4 R80, [R198+0x4100] ;  /* 0x00410000c650783b */ /* 0x000fe20000004200 */
[----:B------:R-:W-:Y:S02]  /*39c0*/  IMNMX R22, R22, R25, PT ;  /* 0x0000001916167217 */ /* 0x000fe40003800200 */
[----:B------:R-:W-:Y:S01]  /*39d0*/  FMNMX.FTZ R7, R16, R7, !PT ;  /* 0x0000000710077209 */ /* 0x000fe20007810000 */
[----:B------:R-:W-:Y:S01]  /*39e0*/  LDSM.16.MT88.4 R88, [R197+0x4100] ;  /* 0x00410000c558783b */ /* 0x000fe20000004200 */
[----:B------:R-:W-:Y:S01]  /*39f0*/  ISETP.GT.AND P0, PT, R20, 0x39, PT ;  /* 0x000000391400780c */ /* 0x000fe20003f04270 */
[----:B-1----:R-:W-:Y:S01]  /*3a00*/  FMUL.FTZ R21, R27, c[0x0][0x320] ;  /* 0x0000c8001b157a20 */ /* 0x002fe20000410000 */
[----:B------:R-:W1:Y:S01]  /*3a10*/  MUFU.TANH R140, R49 ;  /* 0x00000031008c7308 */ /* 0x000e620000002400 */
[----:B------:R-:W-:Y:S01]  /*3a20*/  FMNMX.FTZ R7, R14, R7, !PT ;  /* 0x000000070e077209 */ /* 0x000fe20007810000 */
[----:B------:R-:W-:Y:S01]  /*3a30*/  LDSM.16.MT88.4 R136, [R198+0x900] ;  /* 0x00090000c688783b */ /* 0x000fe20000004200 */
[----:B------:R-:W-:-:S02]  /*3a40*/  IMNMX R226, RZ, UR4, !PT ;  /* 0x00000004ffe27c17 */ /* 0x000fc4000f800200 */
[----:B------:R-:W-:Y:S01]  /*3a50*/  FMNMX.FTZ R11, R12, R7, !PT ;  /* 0x000000070c0b7209 */ /* 0x000fe20007810000 */
[----:B------:R-:W-:Y:S01]  /*3a60*/  LDSM.16.MT88.4 R32, [R197+0x900] ;  /* 0x00090000c520783b */ /* 0x000fe20000004200 */
[----:B---3--:R-:W-:Y:S01]  /*3a70*/  FSEL R142, R142, -INF , P1 ;  /* 0xff8000008e8e7808 */ /* 0x008fe20000800000 */
[----:B------:R-:W2:Y:S01]  /*3a80*/  MUFU.TANH R21, R21 ;  /* 0x0000001500157308 */ /* 0x000ea20000002400 */
[----:B------:R-:W-:Y:S01]  /*3a90*/  ISETP.GT.AND P1, PT, R22, RZ, PT ;  /* 0x000000ff1600720c */ /* 0x000fe20003f24270 */
[----:B------:R-:W-:Y:S01]  /*3aa0*/  LDSM.16.MT88.4 R28, [R196+0x900] ;  /* 0x00090000c41c783b */ /* 0x000fe20000004200 */
[----:B------:R-:W-:Y:S02]  /*3ab0*/  FMNMX.FTZ R11, R10, R11, !PT ;  /* 0x0000000b0a0b7209 */ /* 0x000fe40007810000 */
[----:B------:R-:W-:Y:S02]  /*3ac0*/  FSEL R20, R0, -INF , P1 ;  /* 0xff80000000147808 */ /* 0x000fe40000800000 */
[----:B------:R-:W-:Y:S01]  /*3ad0*/  ISETP.GT.AND P1, PT, R22, 0x8, PT ;  /* 0x000000081600780c */ /* 0x000fe20003f24270 */
[----:B------:R3:W4:Y:S01]  /*3ae0*/  MUFU.TANH R5, R24 ;  /* 0x0000001800057308 */ /* 0x0007220000002400 */
[----:B-1----:R-:W-:-:S02]  /*3af0*/  FSEL R140, R140, -INF , P0 ;  /* 0xff8000008c8c7808 */ /* 0x002fc40000000000 */
[----:B------:R-:W-:Y:S02]  /*3b00*/  ISETP.GT.AND P0, PT, R22, 0x1, PT ;  /* 0x000000011600780c */ /* 0x000fe40003f04270 */
[----:B------:R-:W-:Y:S02]  /*3b10*/  FSEL R7, R13, -INF , P1 ;  /* 0xff8000000d077808 */ /* 0x000fe40000800000 */
[----:B------:R-:W-:Y:S01]  /*3b20*/  FMNMX.FTZ R11, R8, R11, !PT ;  /* 0x0000000b080b7209 */ /* 0x000fe20007810000 */
[----:B------:R-:W1:Y:S01]  /*3b30*/  MUFU.TANH R19, R19 ;  /* 0x0000001300137308 */ /* 0x000e620000002400 */
[----:B--2---:R-:W-:Y:S02]  /*3b40*/  FSEL R21, R21, -INF , P0 ;  /* 0xff80000015157808 */ /* 0x004fe40000000000 */
[C---:B------:R-:W-:Y:S02]  /*3b50*/  ISETP.GT.AND P0, PT, R22.reuse, 0x9, PT ;  /* 0x000000091600780c */ /* 0x040fe40003f04270 */
[----:B------:R-:W-:-:S02]  /*3b60*/  ISETP.GT.AND P1, PT, R22, 0x10, PT ;  /* 0x000000101600780c */ /* 0x000fc40003f24270 */
[----:B------:R-:W-:Y:S01]  /*3b70*/  FMNMX.FTZ R11, R6, R11, !PT ;  /* 0x0000000b060b7209 */ /* 0x000fe20007810000 */
[----:B------:R2:W5:Y:S01]  /*3b80*/  MUFU.TANH R23, R66 ;  /* 0x0000004200177308 */ /* 0x0005620000002400 */
[----:B---3--:R-:W-:Y:S02]  /*3b90*/  FMNMX.FTZ R24, R20, R21, !PT ;  /* 0x0000001514187209 */ /* 0x008fe40007810000 */
[----:B----4-:R-:W-:Y:S02]  /*3ba0*/  FSEL R5, R5, -INF , P0 ;  /* 0xff80000005057808 */ /* 0x010fe40000000000 */
[----:B------:R-:W-:Y:S02]  /*3bb0*/  FMNMX.FTZ R24, R7, R24, !PT ;  /* 0x0000001807187209 */ /* 0x000fe40007810000 */
[----:B------:R-:W-:Y:S01]  /*3bc0*/  ISETP.GT.AND P0, PT, R22, 0x11, PT ;  /* 0x000000111600780c */ /* 0x000fe20003f04270 */
[----:B------:R-:W3:Y:S01]  /*3bd0*/  MUFU.TANH R9, R9 ;  /* 0x0000000900097308 */ /* 0x000ee20000002400 */
[----:B------:R-:W-:-:S02]  /*3be0*/  FSEL R15, R15, -INF , P1 ;  /* 0xff8000000f0f7808 */ /* 0x000fc40000800000 */
[----:B------:R-:W-:Y:S02]  /*3bf0*/  FMNMX.FTZ R24, R5, R24, !PT ;  /* 0x0000001805187209 */ /* 0x000fe40007810000 */
[----:B------:R-:W-:Y:S02]  /*3c00*/  FMNMX.FTZ R11, R156, R11, !PT ;  /* 0x0000000b9c0b7209 */ /* 0x000fe40007810000 */
[----:B------:R-:W-:Y:S01]  /*3c10*/  ISETP.GT.AND P1, PT, R22, 0x18, PT ;  /* 0x000000181600780c */ /* 0x000fe20003f24270 */
[----:B------:R-:W4:Y:S01]  /*3c20*/  MUFU.TANH R173, R62 ;  /* 0x0000003e00ad7308 */ /* 0x000f220000002400 */
[----:B-1----:R-:W-:Y:S01]  /*3c30*/  FSEL R13, R19, -INF , P0 ;  /* 0xff800000130d7808 */ /* 0x002fe20000000000 */
[----:B--2---:R-:W-:Y:S01]  /*3c40*/  LDSM.16.MT88.4 R64, [R196+0x2100] ;  /* 0x00210000c440783b */ /* 0x004fe20000004200 */
[----:B------:R-:W-:Y:S02]  /*3c50*/  FMNMX.FTZ R24, R15, R24, !PT ;  /* 0x000000180f187209 */ /* 0x000fe40007810000 */
[----:B------:R-:W-:-:S02]  /*3c60*/  FMNMX.FTZ R19, R164, R11, !PT ;  /* 0x0000000ba4137209 */ /* 0x000fc40007810000 */
[C---:B------:R-:W-:Y:S01]  /*3c70*/  ISETP.GT.AND P0, PT, R22.reuse, 0x19, PT ;  /* 0x000000191600780c */ /* 0x040fe20003f04270 */
[----:B------:R-:W1:Y:S01]  /*3c80*/  MUFU.TANH R163, R63 ;  /* 0x0000003f00a37308 */ /* 0x000e620000002400 */
[----:B-----5:R-:W-:Y:S02]  /*3c90*/  FSEL R11, R23, -INF , P1 ;  /* 0xff800000170b7808 */ /* 0x020fe40000800000 */
[----:B------:R-:W-:Y:S02]  /*3ca0*/  FMNMX.FTZ R24, R13, R24, !PT ;  /* 0x000000180d187209 */ /* 0x000fe40007810000 */
[----:B------:R-:W-:Y:S02]  /*3cb0*/  ISETP.GT.AND P1, PT, R22, 0x20, PT ;  /* 0x000000201600780c */ /* 0x000fe40003f24270 */
[----:B---3--:R-:W-:Y:S01]  /*3cc0*/  FSEL R9, R9, -INF , P0 ;  /* 0xff80000009097808 */ /* 0x008fe20000000000 */
[----:B------:R-:W2:Y:S01]  /*3cd0*/  MUFU.TANH R171, R58 ;  /* 0x0000003a00ab7308 */ /* 0x000ea20000002400 */
[----:B------:R-:W-:-:S02]  /*3ce0*/  FMNMX.FTZ R24, R11, R24, !PT ;  /* 0x000000180b187209 */ /* 0x000fc40007810000 */
[C---:B------:R-:W-:Y:S02]  /*3cf0*/  ISETP.GT.AND P0, PT, R22.reuse, 0x21, PT ;  /* 0x000000211600780c */ /* 0x040fe40003f04270 */
[----:B----4-:R-:W-:Y:S02]  /*3d00*/  FSEL R173, R173, -INF , P1 ;  /* 0xff800000adad7808 */ /* 0x010fe40000800000 */
[----:B------:R-:W-:Y:S01]  /*3d10*/  FMNMX.FTZ R24, R9, R24, !PT ;  /* 0x0000001809187209 */ /* 0x000fe20007810000 */
[----:B------:R3:W4:Y:S01]  /*3d20*/  MUFU.TANH R165, R59 ;  /* 0x0000003b00a57308 */ /* 0x0007220000002400 */
[----:B------:R-:W-:Y:S02]  /*3d30*/  ISETP.GT.AND P1, PT, R22, 0x28, PT ;  /* 0x000000281600780c */ /* 0x000fe40003f24270 */
[----:B-1----:R-:W-:Y:S02]  /*3d40*/  FSEL R163, R163, -INF , P0 ;  /* 0xff800000a3a37808 */ /* 0x002fe40000000000 */
[----:B------:R-:W-:-:S02]  /*3d50*/  FMNMX.FTZ R24, R173, R24, !PT ;  /* 0x00000018ad187209 */ /* 0x000fc40007810000 */
[----:B------:R-:W-:Y:S01]  /*3d60*/  FMNMX.FTZ R19, R162, R19, !PT ;  /* 0x00000013a2137209 */ /* 0x000fe20007810000 */
[----:B------:R-:W1:Y:S01]  /*3d70*/  MUFU.TANH R167, R70 ;  /* 0x0000004600a77308 */ /* 0x000e620000002400 */
[----:B------:R-:W-:Y:S02]  /*3d80*/  ISETP.GT.AND P0, PT, R22, 0x29, PT ;  /* 0x000000291600780c */ /* 0x000fe40003f04270 */
[----:B--2---:R-:W-:Y:S02]  /*3d90*/  FSEL R171, R171, -INF , P1 ;  /* 0xff800000abab7808 */ /* 0x004fe40000800000 */
[----:B------:R-:W-:Y:S02]  /*3da0*/  FMNMX.FTZ R24, R163, R24, !PT ;  /* 0x00000018a3187209 */ /* 0x000fe40007810000 */
[----:B------:R-:W-:Y:S01]  /*3db0*/  FMNMX.FTZ R19, R158, R19, !PT ;  /* 0x000000139e137209 */ /* 0x000fe20007810000 */
[----:B------:R-:W2:Y:S01]  /*3dc0*/  MUFU.TANH R143, R71 ;  /* 0x00000047008f7308 */ /* 0x000ea20000002400 */
[----:B------:R-:W-:Y:S01]  /*3dd0*/  ISETP.GT.AND P1, PT, R22, 0x30, PT ;  /* 0x000000301600780c */ /* 0x000fe20003f24270 */
[----:B---3--:R-:W-:Y:S01]  /*3de0*/  LDSM.16.MT88.4 R56, [R197+0x2100] ;  /* 0x00210000c538783b */ /* 0x008fe20000004200 */
[----:B----4-:R-:W-:-:S02]  /*3df0*/  FSEL R165, R165, -INF , P0 ;  /* 0xff800000a5a57808 */ /* 0x010fc40000000000 */
[----:B------:R-:W-:Y:S02]  /*3e00*/  FMNMX.FTZ R24, R171, R24, !PT ;  /* 0x00000018ab187209 */ /* 0x000fe40007810000 */
[----:B------:R-:W-:Y:S01]  /*3e10*/  FMNMX.FTZ R19, R168, R19, !PT ;  /* 0x00000013a8137209 */ /* 0x000fe20007810000 */
[----:B------:R-:W3:Y:S01]  /*3e20*/  MUFU.TANH R141, R50 ;  /* 0x00000032008d7308 */ /* 0x000ee20000002400 */
[----:B------:R-:W-:Y:S02]  /*3e30*/  ISETP.GT.AND P0, PT, R22, 0x31, PT ;  /* 0x000000311600780c */ /* 0x000fe40003f04270 */
[----:B-1----:R-:W-:Y:S02]  /*3e40*/  FSEL R167, R167, -INF , P1 ;  /* 0xff800000a7a77808 */ /* 0x002fe40000800000 */
[----:B------:R-:W-:Y:S02]  /*3e50*/  FMNMX.FTZ R24, R165, R24, !PT ;  /* 0x00000018a5187209 */ /* 0x000fe40007810000 */
[----:B------:R-:W-:Y:S01]  /*3e60*/  FMNMX.FTZ R19, R166, R19, !PT ;  /* 0x00000013a6137209 */ /* 0x000fe20007810000 */
[----:B------:R1:W4:Y:S01]  /*3e70*/  MUFU.TANH R161, R51 ;  /* 0x0000003300a17308 */ /* 0x0003220000002400 */
[----:B------:R-:W-:-:S02]  /*3e80*/  ISETP.GT.AND P1, PT, R22, 0x38, PT ;  /* 0x000000381600780c */ /* 0x000fc40003f24270 */
[----:B--2---:R-:W-:Y:S02]  /*3e90*/  FSEL R143, R143, -INF , P0 ;  /* 0xff8000008f8f7808 */ /* 0x004fe40000000000 */
[----:B------:R-:W-:Y:S02]  /*3ea0*/  FMNMX.FTZ R24, R167, R24, !PT ;  /* 0x00000018a7187209 */ /* 0x000fe40007810000 */
[----:B------:R-:W-:Y:S02]  /*3eb0*/  FMNMX.FTZ R19, R142, R19, !PT ;  /* 0x000000138e137209 */ /* 0x000fe40007810000 */
[----:B------:R-:W-:Y:S02]  /*3ec0*/  ISETP.GT.AND P0, PT, R22, 0x39, PT ;  /* 0x000000391600780c */ /* 0x000fe40003f04270 */
[----:B---3--:R-:W-:Y:S02]  /*3ed0*/  FSEL R141, R141, -INF , P1 ;  /* 0xff8000008d8d7808 */ /* 0x008fe40000800000 */
[----:B------:R-:W-:-:S02]  /*3ee0*/  FMNMX.FTZ R24, R143, R24, !PT ;  /* 0x000000188f187209 */ /* 0x000fc40007810000 */
[----:B------:R-:W-:Y:S01]  /*3ef0*/  FMNMX.FTZ R0, R140, R19, !PT ;  /* 0x000000138c007209 */ /* 0x000fe20007810000 */
[----:B-1----:R-:W-:Y:S01]  /*3f00*/  LDSM.16.MT88.4 R48, [R198+0x2100] ;  /* 0x00210000c630783b */ /* 0x002fe20000004200 */
[----:B----4-:R-:W-:Y:S02]  /*3f10*/  FSEL R161, R161, -INF , P0 ;  /* 0xff800000a1a17808 */ /* 0x010fe40000000000 */
[----:B------:R-:W-:Y:S01]  /*3f20*/  FMNMX.FTZ R24, R141, R24, !PT ;  /* 0x000000188d187209 */ /* 0x000fe20007810000 */
[----:B------:R-:W1:Y:S03]  /*3f30*/  SHFL.BFLY PT, R19, R0, 0x2, 0x1f ;  /* 0x0c401f0000137f89 */ /* 0x000e6600000e0000 */
[----:B------:R-:W-:-:S05]  /*3f40*/  FMNMX.FTZ R25, R161, R24, !PT ;  /* 0x00000018a1197209 */ /* 0x000fca0007810000 */
[----:B------:R-:W2:Y:S01]  /*3f50*/  SHFL.BFLY PT, R22, R25, 0x2, 0x1f ;  /* 0x0c401f0019167f89 */ /* 0x000ea200000e0000 */
[----:B-1----:R-:W-:-:S05]  /*3f60*/  FMNMX.FTZ R23, R19, R0, !PT ;  /* 0x0000000013177209 */ /* 0x002fca0007810000 */
[----:B------:R-:W1:Y:S01]  /*3f70*/  SHFL.BFLY PT, R0, R23, 0x1, 0x1f ;  /* 0x0c201f0017007f89 */ /* 0x000e6200000e0000 */
[----:B--2---:R-:W-:-:S03]  /*3f80*/  FMNMX.FTZ R19, R25, R22, !PT ;  /* 0x0000001619137209 */ /* 0x004fc60007810000 */
[----:B------:R-:W-:Y:S04]  /*3f90*/  LDSM.16.MT88.4 R24, [R198+0x2900] ;  /* 0x00290000c618783b */ /* 0x000fe80000004200 */
[----:B------:R-:W2:Y:S01]  /*3fa0*/  SHFL.BFLY PT, R132, R19, 0x1, 0x1f ;  /* 0x0c201f0013847f89 */ /* 0x000ea200000e0000 */
[----:B-1----:R-:W-:-:S04]  /*3fb0*/  FMNMX.FTZ R0, R23, R0, !PT ;  /* 0x0000000017007209 */ /* 0x002fc80007810000 */
[C---:B------:R-:W-:Y:S01]  /*3fc0*/  FSETP.NEU.FTZ.AND P0, PT, R0.reuse, -INF , PT ;  /* 0xff8000000000780b */ /* 0x040fe20003f1d000 */
[----:B------:R-:W-:Y:S01]  /*3fd0*/  FMUL.FTZ R169, R0, c[0x0][0x2d0] ;  /* 0x0000b40000a97a20 */ /* 0x000fe20000410000 */
[----:B--2---:R-:W-:-:S04]  /*3fe0*/  FMNMX.FTZ R132, R132, R19, !PT ;  /* 0x0000001384847209 */ /* 0x004fc80007810000 */
[----:B------:R-:W-:Y:S02]  /*3ff0*/  FSEL R169, R169, RZ, P0 ;  /* 0x000000ffa9a97208 */ /* 0x000fe40000000000 */
[C---:B------:R-:W-:Y:S01]  /*4000*/  FSETP.NEU.FTZ.AND P0, PT, R132.reuse, -INF , PT ;  /* 0xff8000008400780b */ /* 0x040fe20003f1d000 */
[----:B------:R-:W-:Y:S02]  /*4010*/  FMUL.FTZ R160, R132, c[0x0][0x2d0] ;  /* 0x0000b40084a07a20 */ /* 0x000fe40000410000 */
[--C-:B------:R-:W-:Y:S02]  /*4020*/  FFMA.FTZ R152, R17, c[0x0][0x2d0], -R169.reuse ;  /* 0x0000b40011987a23 */ /* 0x100fe400000108a9 */
[--C-:B------:R-:W-:Y:S01]  /*4030*/  FFMA.FTZ R151, R18, c[0x0][0x2d0], -R169.reuse ;  /* 0x0000b40012977a23 */ /* 0x100fe200000108a9 */
[----:B------:R-:W-:Y:S01]  /*4040*/  FSEL R160, R160, RZ, P0 ;  /* 0x000000ffa0a07208 */ /* 0x000fe20000000000 */
[--C-:B------:R-:W-:Y:S01]  /*4050*/  FFMA.FTZ R149, R16, c[0x0][0x2d0], -R169.reuse ;  /* 0x0000b40010957a23 */ /* 0x100fe200000108a9 */
[----:B------:R-:W-:Y:S01]  /*4060*/  ISETP.LE.AND P0, PT, R226, UR6, PT ;  /* 0x00000006e2007c0c */ /* 0x000fe2000bf03270 */
[----:B------:R-:W-:Y:S01]  /*4070*/  FFMA.FTZ R146, R14, c[0x0][0x2d0], -R169 ;  /* 0x0000b4000e927a23 */ /* 0x000fe200000108a9 */
[----:B------:R-:W-:Y:S01]  /*4080*/  MUFU.EX2 R152, R152 ;  /* 0x0000009800987308 */ /* 0x000fe20000000800 */
[--C-:B------:R-:W-:Y:S01]  /*4090*/  FFMA.FTZ R153, R20, c[0x0][0x2d0], -R160.reuse ;  /* 0x0000b40014997a23 */ /* 0x100fe200000108a0 */
[----:B------:R-:W-:Y:S01]  /*40a0*/  LDSM.16.MT88.4 R16, [R197+0x2900] ;  /* 0x00290000c510783b */ /* 0x000fe20000004200 */
[----:B------:R-:W-:-:S02]  /*40b0*/  FFMA.FTZ R154, R21, c[0x0][0x2d0], -R160 ;  /* 0x0000b400159a7a23 */ /* 0x000fc400000108a0 */
[--C-:B------:R-:W-:Y:S01]  /*40c0*/  FFMA.FTZ R155, R7, c[0x0][0x2d0], -R160.reuse ;  /* 0x0000b400079b7a23 */ /* 0x100fe200000108a0 */
[----:B------:R-:W-:Y:S01]  /*40d0*/  LDSM.16.MT88.4 R20, [R203+0x900] ;  /* 0x00090000cb14783b */ /* 0x000fe20000004200 */
[--C-:B------:R-:W-:Y:S01]  /*40e0*/  FFMA.FTZ R148, R5, c[0x0][0x2d0], -R160.reuse ;  /* 0x0000b40005947a23 */ /* 0x100fe200000108a0 */
[----:B------:R-:W1:Y:S01]  /*40f0*/  MUFU.EX2 R151, R151 ;  /* 0x0000009700977308 */ /* 0x000e620000000800 */
[--C-:B------:R-:W-:Y:S02]  /*4100*/  FFMA.FTZ R3, R6, c[0x0][0x2d0], -R169.reuse ;  /* 0x0000b40006037a23 */ /* 0x100fe400000108a9 */
[----:B------:R-:W2:Y:S01]  /*4110*/  LDSM.16.MT88.4 R4, [R196+0x4100] ;  /* 0x00410000c404783b */ /* 0x000ea20000004200 */
[--C-:B------:R-:W-:Y:S02]  /*4120*/  FFMA.FTZ R145, R10, c[0x0][0x2d0], -R169.reuse ;  /* 0x0000b4000a917a23 */ /* 0x100fe400000108a9 */
[----:B------:R-:W-:Y:S02]  /*4130*/  FFMA.FTZ R144, R8, c[0x0][0x2d0], -R169 ;  /* 0x0000b40008907a23 */ /* 0x000fe400000108a9 */
[----:B------:R-:W-:Y:S01]  /*4140*/  MUFU.EX2 R149, R149 ;  /* 0x0000009500957308 */ /* 0x000fe20000000800 */
[----:B------:R-:W-:-:S02]  /*4150*/  FFMA.FTZ R135, R11, c[0x0][0x2d0], -R160 ;  /* 0x0000b4000b877a23 */ /* 0x000fc400000108a0 */
[--C-:B------:R-:W-:Y:S02]  /*4160*/  FFMA.FTZ R2, R9, c[0x0][0x2d0], -R160.reuse ;  /* 0x0000b40009027a23 */ /* 0x100fe400000108a0 */
[----:B------:R-:W3:Y:S01]  /*4170*/  LDSM.16.MT88.4 R8, [R203+0x2900] ;  /* 0x00290000cb08783b */ /* 0x000ee20000004200 */
[--C-:B------:R-:W-:Y:S02]  /*4180*/  FFMA.FTZ R150, R12, c[0x0][0x2d0], -R169.reuse ;  /* 0x0000b4000c967a23 */ /* 0x100fe400000108a9 */
[----:B------:R-:W4:Y:S01]  /*4190*/  MUFU.EX2 R146, R146 ;  /* 0x0000009200927308 */ /* 0x000f220000000800 */
[----:B-1----:R-:W-:Y:S01]  /*41a0*/  F2FP.BF16.PACK_AB R96, R151, R152 ;  /* 0x000000989760723e */ /* 0x002fe200000010ff */
[--C-:B------:R-:W-:Y:S02]  /*41b0*/  FFMA.FTZ R147, R15, c[0x0][0x2d0], -R160.reuse ;  /* 0x0000b4000f937a23 */ /* 0x100fe400000108a0 */
[----:B------:R-:W-:Y:S02]  /*41c0*/  FFMA.FTZ R134, R13, c[0x0][0x2d0], -R160 ;  /* 0x0000b4000d867a23 */ /* 0x000fe400000108a0 */
[----:B------:R-:W1:Y:S01]  /*41d0*/  LDSM.16.MT88.4 R12, [R196+0x2900] ;  /* 0x00290000c40c783b */ /* 0x000e620000004200 */
        /* <DEDUP_REMOVED lines=10> */
[----:B------:R-:W-:-:S02]  /*4280*/  FFMA.FTZ R165, R165, c[0x0][0x2d0], -R160 ;  /* 0x0000b400a5a57a23 */ /* 0x000fc400000108a0 */
[----:B------:R-:W-:Y:S01]  /*4290*/  MUFU.EX2 R155, R155 ;  /* 0x0000009b009b7308 */ /* 0x000fe20000000800 */
[--C-:B------:R-:W-:Y:S02]  /*42a0*/  FFMA.FTZ R171, R166, c[0x0][0x2d0], -R169.reuse ;  /* 0x0000b400a6ab7a23 */ /* 0x100fe400000108a9 */
[--C-:B------:R-:W-:Y:S02]  /*42b0*/  FFMA.FTZ R168, R168, c[0x0][0x2d0], -R169.reuse ;  /* 0x0000b400a8a87a23 */ /* 0x100fe400000108a9 */
[--C-:B------:R-:W-:Y:S02]  /*42c0*/  FFMA.FTZ R166, R142, c[0x0][0x2d0], -R169.reuse ;  /* 0x0000b4008ea67a23 */ /* 0x100fe400000108a9 */
[----:B------:R-:W-:Y:S01]  /*42d0*/  FFMA.FTZ R169, R140, c[0x0][0x2d0], -R169 ;  /* 0x0000b4008ca97a23 */ /* 0x000fe200000108a9 */
[----:B------:R-:W4:Y:S01]  /*42e0*/  MUFU.EX2 R148, R148 ;  /* 0x0000009400947308 */ /* 0x000f220000000800 */
[----:B-----5:R-:W-:Y:S01]  /*42f0*/  F2FP.BF16.PACK_AB R97, R154, R153 ;  /* 0x000000999a61723e */ /* 0x020fe200000010ff */
[----:B------:R-:W-:-:S02]  /*4300*/  FFMA.FTZ R167, R167, c[0x0][0x2d0], -R160 ;  /* 0x0000b400a7a77a23 */ /* 0x000fc400000108a0 */
[--C-:B------:R-:W-:Y:S02]  /*4310*/  FFMA.FTZ R170, R143, c[0x0][0x2d0], -R160.reuse ;  /* 0x0000b4008faa7a23 */ /* 0x100fe400000108a0 */
[--C-:B------:R-:W-:Y:S02]  /*4320*/  FFMA.FTZ R172, R141, c[0x0][0x2d0], -R160.reuse ;  /* 0x0000b4008dac7a23 */ /* 0x100fe400000108a0 */
[----:B------:R-:W-:Y:S01]  /*4330*/  MUFU.EX2 R150, R150 ;  /* 0x0000009600967308 */ /* 0x000fe20000000800 */
[----:B------:R-:W-:Y:S01]  /*4340*/  FFMA.FTZ R213, R161, c[0x0][0x2d0], -R160 ;  /* 0x0000b400a1d57a23 */ /* 0x000fe200000108a0 */
[----:B------:R-:W-:Y:S01]  /*4350*/  LDSM.16.MT88.4 R140, [R198+0x1900] ;  /* 0x00190000c68c783b */ /* 0x000fe20000004200 */
[----:B------:R-:W-:Y:S02]  /*4360*/  FADD.FTZ R152, R152, R151 ;  /* 0x0000009798987221 */ /* 0x000fe40000010000 */
[----:B------:R-:W-:Y:S02]  /*4370*/  FADD.FTZ R154, R153, R154 ;  /* 0x0000009a999a7221 */ /* 0x000fe40000010000 */
[----:B------:R-:W-:Y:S01]  /*4380*/  FADD.FTZ R149, R149, R152 ;  /* 0x0000009895957221 */ /* 0x000fe20000010000 */
[----:B----4-:R-:W-:Y:S01]  /*4390*/  F2FP.BF16.PACK_AB R99, R148, R155 ;  /* 0x0000009b9463723e */ /* 0x010fe200000010ff */
        /* <DEDUP_REMOVED lines=23> */
[----:B------:R-:W-:Y:S06]  /*4510*/  MUFU.EX2 R158, R158 ;  /* 0x0000009e009e7308 */ /* 0x000fec0000000800 */
        /* <DEDUP_REMOVED lines=76> */
[----:B------:R-:W-:Y:S01]  /*49e0*/  F2FP.BF16.PACK_AB R5, R163, R162 ;  /* 0x000000a2a305723e */ /* 0x000fe200000010ff */
[----:B------:R-:W-:Y:S01]  /*49f0*/  FADD.FTZ R162, R162, R135 ;  /* 0x00000087a2a27221 */ /* 0x000fe20000010000 */
[----:B------:R-:W-:Y:S01]  /*4a00*/  F2FP.BF16.PACK_AB R6, R158, R157 ;  /* 0x0000009d9e06723e */ /* 0x000fe200000010ff */
[----:B------:R-:W-:Y:S01]  /*4a10*/  FADD.FTZ R156, R159, R156 ;  /* 0x0000009c9f9c7221 */ /* 0x000fe20000010000 */
[----:B------:R-:W-:Y:S01]  /*4a20*/  F2FP.BF16.PACK_AB R7, R165, R164 ;  /* 0x000000a4a507723e */ /* 0x000fe200000010ff */
[----:B------:R-:W-:-:S02]  /*4a30*/  FADD.FTZ R163, R163, R162 ;  /* 0x000000a2a3a37221 */ /* 0x000fc40000010000 */
[----:B------:R-:W-:Y:S02]  /*4a40*/  FADD.FTZ R157, R157, R156 ;  /* 0x0000009c9d9d7221 */ /* 0x000fe40000010000 */
[----:B------:R-:W-:Y:S02]  /*4a50*/  FADD.FTZ R164, R164, R163 ;  /* 0x000000a3a4a47221 */ /* 0x000fe40000010000 */
[----:B-1----:R-:W-:Y:S01]  /*4a60*/  HMMA.16816.F32.BF16 R128, R4, R8, R128 ;  /* 0x000000080480723c */ /* 0x002fe20000041880 */
[----:B------:R-:W-:Y:S02]  /*4a70*/  FADD.FTZ R157, R158, R157 ;  /* 0x0000009d9e9d7221 */ /* 0x000fe40000010000 */
[----:B------:R-:W-:-:S05]  /*4a80*/  FADD.FTZ R164, R165, R164 ;  /* 0x000000a4a5a47221 */ /* 0x000fca0000010000 */
        /* <DEDUP_REMOVED lines=37> */
[C---:B------:R-:W-:Y:S01]  /*4ce0*/  F2FP.BF16.PACK_AB R5, R170.reuse, R167 ;  /* 0x000000a7aa05723e */ /* 0x040fe200000010ff */
[----:B------:R-:W-:Y:S01]  /*4cf0*/  FADD.FTZ R167, R167, R164 ;  /* 0x000000a4a7a77221 */ /* 0x000fe20000010000 */
[----:B------:R-:W-:Y:S01]  /*4d00*/  F2FP.BF16.PACK_AB R6, R169, R166 ;  /* 0x000000a6a906723e */ /* 0x000fe200000010ff */
[----:B------:R-:W-:Y:S01]  /*4d10*/  FADD.FTZ R171, R171, R168 ;  /* 0x000000a8abab7221 */ /* 0x000fe20000010000 */
[----:B------:R-:W-:Y:S01]  /*4d20*/  F2FP.BF16.PACK_AB R7, R213, R172 ;  /* 0x000000acd507723e */ /* 0x000fe200000010ff */
[----:B------:R-:W-:-:S02]  /*4d30*/  FADD.FTZ R167, R170, R167 ;  /* 0x000000a7aaa77221 */ /* 0x000fc40000010000 */
[----:B------:R-:W-:Y:S02]  /*4d40*/  FADD.FTZ R166, R166, R171 ;  /* 0x000000aba6a67221 */ /* 0x000fe40000010000 */
[----:B------:R-:W-:Y:S02]  /*4d50*/  FADD.FTZ R172, R172, R167 ;  /* 0x000000a7acac7221 */ /* 0x000fe40000010000 */
[----:B---3--:R-:W-:Y:S01]  /*4d60*/  HMMA.16816.F32.BF16 R128, R4, R12, R128 ;  /* 0x0000000c0480723c */ /* 0x008fe20000041880 */
[----:B------:R-:W-:Y:S02]  /*4d70*/  FADD.FTZ R212, R169, R166 ;  /* 0x000000a6a9d47221 */ /* 0x000fe40000010000 */
[----:B------:R-:W-:-:S05]  /*4d80*/  FADD.FTZ R213, R213, R172 ;  /* 0x000000acd5d57221 */ /* 0x000fca0000010000 */
        /* <DEDUP_REMOVED lines=27> */
[----:B------:R-:W-:Y:S01]  /*4f40*/  PLOP3.LUT P1, PT, PT, PT, UP1, 0x80, 0x0 ;  /* 0x000000000000781c */ /* 0x000fe20003f2f018 */
[----:B------:R-:W-:Y:S01]  /*4f50*/  IMAD.MOV.U32 R2, RZ, RZ, R132 ;  /* 0x000000ffff027224 */ /* 0x000fe200078e0084 */
[----:B------:R-:W-:Y:S01]  /*4f60*/  PLOP3.LUT P0, PT, PT, PT, UP1, 0x80, 0x0 ;  /* 0x000000000000781c */ /* 0x000fe20003f0f018 */
[----:B------:R-:W-:Y:S01]  /*4f70*/  IMAD.MOV.U32 R3, RZ, RZ, R0 ;  /* 0x000000ffff037224 */ /* 0x000fe200078e0000 */
[C---:B------:R-:W-:Y:S01]  /*4f80*/  SHF.L.U64.HI R225, R182.reuse, 0x1, R133 ;  /* 0x00000001b6e17819 */ /* 0x040fe20000010285 */
[----:B------:R-:W-:Y:S01]  /*4f90*/  IMAD.SHL.U32 R224, R182, 0x2, RZ ;  /* 0x00000002b6e07824 */ /* 0x000fe200078e00ff */
[C---:B------:R-:W-:Y:S01]  /*4fa0*/  SHF.L.U64.HI R223, R181.reuse, 0x1, R214 ;  /* 0x00000001b5df7819 */ /* 0x040fe200000102d6 */
[----:B------:R-:W-:Y:S01]  /*4fb0*/  IMAD.SHL.U32 R222, R181, 0x2, RZ ;  /* 0x00000002b5de7824 */ /* 0x000fe200078e00ff */
[----:B------:R-:W-:Y:S01]  /*4fc0*/  SEL R221, RZ, 0x10, P4 ;  /* 0x00000010ffdd7807 */ /* 0x000fe20002000000 */
[C---:B------:R-:W-:Y:S01]  /*4fd0*/  IMAD.SHL.U32 R219, R180.reuse, 0x2, RZ ;  /* 0x00000002b4db7824 */ /* 0x040fe200078e00ff */
[----:B------:R-:W-:Y:S01]  /*4fe0*/  SHF.L.U64.HI R220, R180, 0x1, R183 ;  /* 0x00000001b4dc7819 */ /* 0x000fe200000102b7 */
[----:B------:R-:W-:-:S02]  /*4ff0*/  UMOV UR4, 0x1 ;  /* 0x0000000100047882 */ /* 0x000fc40000000000 */
[----:B------:R-:W-:-:S05]  /*5000*/  @P1 IMAD.HI.U32 R218, R215, c[0x0][0x2c8], RZ ;  /* 0x0000b200d7da1a27 */ /* 0x000fca00078e00ff */
[----:B------:R-:W-:Y:S02]  /*5010*/  @P0 SHF.R.U32.HI R218, RZ, c[0x0][0x2cc], R218 ;  /* 0x0000b300ffda0a19 */ /* 0x000fe400000116da */
.L_x_705:
[----:B------:R-:W-:Y:S04]  /*5020*/  DEPBAR.LE SB0, 0x0 ;  /* 0x000080000000791a */ /* 0x000fe80000000000 */
[----:B------:R-:W-:Y:S01]  /*5030*/  BAR.SYNC.DEFER_BLOCKING 0x0 ;  /* 0x0000000000007b1d */ /* 0x000fe20000010000 */
[----:B------:R-:W-:Y:S05]  /*5040*/  ISETP.LE.AND P0, PT, RZ, UR6, PT ;  /* 0x00000006ff007c0c */ /* 0x000fea000bf03270 */
        /* <DEDUP_REMOVED lines=10> */
[----:B------:R-:W-:-:S05]  /*50f0*/  @!P0 BRA `(.L_x_703) ;  /* 0x0000029000008947 */ /* 0x000fca0003800000 */
        /* <DEDUP_REMOVED lines=11> */
[----:B------:R-:W-:Y:S02]  /*51b0*/  IADD3 R0, P0, R8, UR24, RZ ;  /* 0x0000001808007c10 */ /* 0x000fe4000ff1e0ff */
[----:B------:R-:W-:Y:S02]  /*51c0*/  IADD3 R8, -R217, 0x10, RZ ;  /* 0x00000010d9087810 */ /* 0x000fe40007ffe1ff */
[----:B------:R-:W-:Y:S02]  /*51d0*/  IADD3.X R9, R9, UR8, R4, P0, !PT ;  /* 0x0000000809097c10 */ /* 0x000fe400087fe404 */
[----:B------:R-:W-:Y:S02]  /*51e0*/  LEA R6, P0, R0, c[0x0][0x1f8], 0x1 ;  /* 0x00007e0000067a11 */ /* 0x000fe400078008ff */
[----:B------:R-:W-:Y:S02]  /*51f0*/  LOP3.LUT R8, R8, 0xf, RZ, 0xc0, !PT ;  /* 0x0000000f08087812 */ /* 0x000fe400078ec0ff */
[----:B------:R-:W-:Y:S01]  /*5200*/  LEA.HI.X R14, R0, c[0x0][0x1fc], R9, 0x1, P0 ;  /* 0x00007f00000e7a11 */ /* 0x000fe200000f0c09 */
[----:B------:R-:W5:Y:S04]  /*5210*/  SHFL.IDX PT, R5, R6, 0x1, 0x181f ;  /* 0x00381f0006057f89 */ /* 0x000f6800000e0000 */
[----:B------:R-:W4:Y:S04]  /*5220*/  SHFL.IDX PT, R0, R14, 0x1, 0x181f ;  /* 0x00381f000e007f89 */ /* 0x000f2800000e0000 */
[----:B------:R-:W3:Y:S04]  /*5230*/  SHFL.IDX PT, R7, R6, RZ, 0x181f ;  /* 0x00181fff06077589 */ /* 0x000ee800000e0000 */
[----:B------:R-:W2:Y:S01]  /*5240*/  SHFL.IDX PT, R4, R14, RZ, 0x181f ;  /* 0x00181fff0e047589 */ /* 0x000ea200000e0000 */
[-C--:B-----5:R-:W-:Y:S04]  /*5250*/  IADD3 R10, P1, P0, R10, R5.reuse, R222 ;  /* 0x000000050a0a7210 */ /* 0x0a0fe8000783e0de */
[-C--:B----4-:R-:W-:Y:S02]  /*5260*/  IADD3.X R11, RZ, R0.reuse, R223, P1, P0 ;  /* 0x00000000ff0b7210 */ /* 0x090fe40000fe04df */
[----:B------:R-:W-:Y:S04]  /*5270*/  IADD3 R8, P1, P0, R8, R5, R219 ;  /* 0x0000000508087210 */ /* 0x000fe8000783e0db */
[--C-:B------:R-:W-:Y:S02]  /*5280*/  IADD3.X R9, RZ, R0, R220.reuse, P1, P0 ;  /* 0x00000000ff097210 */ /* 0x100fe40000fe04dc */
[C---:B---3--:R-:W-:Y:S02]  /*5290*/  IADD3 R12, P1, R7.reuse, R224, RZ ;  /* 0x000000e0070c7210 */ /* 0x048fe40007f3e0ff */
[C---:B------:R-:W-:Y:S03]  /*52a0*/  IADD3 R6, P0, R7.reuse, R222, RZ ;  /* 0x000000de07067210 */ /* 0x040fe60007f1e0ff */
[C---:B--2---:R-:W-:Y:S01]  /*52b0*/  IMAD.X R13, R4.reuse, 0x1, R225, P1 ;  /* 0x00000001040d7824 */ /* 0x044fe200008e06e1 */
        /* <DEDUP_REMOVED lines=13> */
.L_x_703:
[C---:B--23--:R-:W-:Y:S01]  /*5390*/  HMMA.16816.F32.BF16 R4, R132.reuse, R136, RZ ;  /* 0x000000888404723c */ /* 0x04cfe200000418ff */
[----:B------:R-:W-:Y:S01]  /*53a0*/  LDSM.16.M88.4 R172, [R201+0xc100] ;  /* 0x00c10000c9ac783b */ /* 0x000fe20000000200 */
[----:B------:R-:W-:Y:S06]  /*53b0*/  UISETP.GE.AND UP0, UPT, UR6, 0x1, UPT ;  /* 0x000000010600788c */ /* 0x000fec000bf06270 */
        /* <DEDUP_REMOVED lines=166> */
[----:B------:R5:W1:Y:S01]  /*5e20*/  MUFU.TANH R158, R250 ;  /* 0x000000fa009e7308 */ /* 0x000a620000002400 */
        /* <DEDUP_REMOVED lines=18> */
[----:B-----5:R-:W-:Y:S02]  /*5f50*/  FMUL.FTZ R250, R33, c[0x0][0x320] ;  /* 0x0000c80021fa7a20 */ /* 0x020fe40000410000 */
        /* <DEDUP_REMOVED lines=27> */
[----:B--234-:R-:W-:Y:S01]  /*6110*/  IADD3 R10, -R221, 0x10, RZ ;  /* 0x00000010dd0a7810 */ /* 0x01cfe20007ffe1ff */
        /* <DEDUP_REMOVED lines=13> */
[----:B------:R-:W-:Y:S02]  /*61f0*/  @!P6 LEA.HI.X R7, R8, c[0x0][0x2a4], R5, 0x2, P0 ;  /* 0x0000a9000807ea11 */ /* 0x000fe400000f1405 */
[----:B------:R-:W-:Y:S02]  /*6200*/  IADD3 R8, -R217, 0x10, RZ ;  /* 0x00000010d9087810 */ /* 0x000fe40007ffe1ff */
[----:B------:R-:W-:Y:S01]  /*6210*/  SHF.R.S32.HI R5, RZ, 0x1f, R209 ;  /* 0x0000001fff057819 */ /* 0x000fe200000114d1 */
[----:B------:R2:W3:Y:S01]  /*6220*/  @!P6 LDG.E R208, [R6.64] ;  /* 0x0000000e06d0e981 */ /* 0x0004e2000c1e1900 */
[----:B------:R-:W-:Y:S03]  /*6230*/  LOP3.LUT R8, R8, 0xf, RZ, 0xc0, !PT ;  /* 0x0000000f08087812 */ /* 0x000fe600078ec0ff */
        /* <DEDUP_REMOVED lines=36> */
.L_x_704:
[----:B--234-:R-:W-:Y:S01]  /*6480*/  PLOP3.LUT P0, PT, PT, PT, UP1, 0x80, 0x0 ;  /* 0x000000000000781c */ /* 0x01cfe20003f0f018 */
[----:B------:R-:W-:Y:S01]  /*6490*/  UIMAD UR5, UR6, -0x40, UR4 ;  /* 0xffffffc0060578a4 */ /* 0x000fe2000f8e0204 */
[----:B------:R-:W-:Y:S01]  /*64a0*/  MOV R6, R215 ;  /* 0x000000d700067202 */ /* 0x000fe20000000f00 */
[----:B------:R-:W-:Y:S01]  /*64b0*/  LDSM.16.MT88.4 R20, [R198+0x100] ;  /* 0x00010000c614783b */ /* 0x000fe20000004200 */
[----:B------:R-:W-:Y:S04]  /*64c0*/  MOV R9, UR7 ;  /* 0x0000000700097c02 */ /* 0x000fe80008000f00 */
[----:B------:R-:W-:Y:S03]  /*64d0*/  IADD3 R9, R9, UR5, -R216 ;  /* 0x0000000509097c10 */ /* 0x000fe6000fffe8d8 */
[----:B------:R-:W-:Y:S01]  /*64e0*/  LDSM.16.MT88.4 R28, [R197+0x100] ;  /* 0x00010000c51c783b */ /* 0x000fe20000004200 */
[----:B------:R-:W-:Y:S02]  /*64f0*/  IADD3 R12, R9, -UR12, RZ ;  /* 0x8000000c090c7c10 */ /* 0x000fe4000fffe0ff */
[----:B------:R-:W-:Y:S05]  /*6500*/  @P0 MOV R6, R218 ;  /* 0x000000da00060202 */ /* 0x000fea0000000f00 */
[----:B------:R-:W2:Y:S08]  /*6510*/  SHFL.IDX PT, R7, R6, 0x1, 0x1c1f ;  /* 0x003c1f0006077f89 */ /* 0x000eb000000e0000 */
[----:B------:R-:W3:Y:S08]  /*6520*/  SHFL.IDX PT, R5, R6, RZ, 0x1c1f ;  /* 0x001c1fff06057589 */ /* 0x000ef000000e0000 */
[----:B------:R-:W0:Y:S01]  /*6530*/  LDGDEPBAR ;  /* 0x00000000000079af */ /* 0x000e220000000000 */
[----:B--2---:R-:W-:Y:S04]  /*6540*/  IADD3 R4, R12, R7, RZ ;  /* 0x000000070c047210 */ /* 0x004fe80007ffe0ff */
[C---:B------:R-:W-:Y:S02]  /*6550*/  ISETP.GT.AND P1, PT, R4.reuse, RZ, PT ;  /* 0x000000ff0400720c */ /* 0x040fe40003f24270 */
[C---:B------:R-:W-:Y:S02]  /*6560*/  ISETP.GT.AND P0, PT, R4.reuse, 0x1, PT ;  /* 0x000000010400780c */ /* 0x040fe40003f04270 */
[----:B------:R-:W-:Y:S02]  /*6570*/  FSEL R229, R229, -INF , P1 ;  /* 0xff800000e5e57808 */ /* 0x000fe40000800000 */
[----:B------:R-:W-:Y:S02]  /*6580*/  ISETP.GT.AND P1, PT, R4, 0x8, PT ;  /* 0x000000080400780c */ /* 0x000fe40003f24270 */
[----:B-1----:R-:W-:Y:S02]  /*6590*/  FSEL R11, R230, -INF , P0 ;  /* 0xff800000e60b7808 */ /* 0x002fe40000000000 */
[----:B------:R-:W-:Y:S02]  /*65a0*/  ISETP.GT.AND P0, PT, R4, 0x9, PT ;  /* 0x000000090400780c */ /* 0x000fe40003f04270 */
[----:B------:R-:W-:Y:S02]  /*65b0*/  FSEL R9, R232, -INF , P1 ;  /* 0xff800000e8097808 */ /* 0x000fe40000800000 */
[----:B------:R-:W-:Y:S02]  /*65c0*/  ISETP.GT.AND P1, PT, R4, 0x10, PT ;  /* 0x000000100400780c */ /* 0x000fe40003f24270 */
[----:B---3--:R-:W-:Y:S02]  /*65d0*/  IADD3 R12, R12, R5, RZ ;  /* 0x000000050c0c7210 */ /* 0x008fe40007ffe0ff */
[----:B------:R-:W-:Y:S02]  /*65e0*/  FSEL R163, R240, -INF , P1 ;  /* 0xff800000f0a37808 */ /* 0x000fe40000800000 */
[----:B------:R-:W-:Y:S02]  /*65f0*/  FSEL R7, R234, -INF , P0 ;  /* 0xff800000ea077808 */ /* 0x000fe40000000000 */
[----:B------:R-:W-:Y:S02]  /*6600*/  ISETP.GT.AND P0, PT, R4, 0x11, PT ;  /* 0x000000110400780c */ /* 0x000fe40003f04270 */
[----:B------:R-:W-:Y:S02]  /*6610*/  ISETP.GT.AND P1, PT, R12, RZ, PT ;  /* 0x000000ff0c00720c */ /* 0x000fe40003f24270 */
[----:B------:R-:W-:Y:S02]  /*6620*/  FSEL R161, R239, -INF , P0 ;  /* 0xff800000efa17808 */ /* 0x000fe40000000000 */
[----:B------:R-:W-:Y:S02]  /*6630*/  ISETP.GT.AND P0, PT, R4, 0x18, PT ;  /* 0x000000180400780c */ /* 0x000fe40003f04270 */
[----:B------:R-:W-:Y:S02]  /*6640*/  FSEL R6, R227, -INF , P1 ;  /* 0xff800000e3067808 */ /* 0x000fe40000800000 */
[----:B------:R-:W-:Y:S02]  /*6650*/  ISETP.GT.AND P1, PT, R12, 0x1, PT ;  /* 0x000000010c00780c */ /* 0x000fe40003f24270 */
[----:B------:R-:W-:Y:S02]  /*6660*/  FSEL R143, R244, -INF , P0 ;  /* 0xff800000f48f7808 */ /* 0x000fe40000000000 */
[----:B------:R-:W-:Y:S02]  /*6670*/  ISETP.GT.AND P0, PT, R4, 0x19, PT ;  /* 0x000000190400780c */ /* 0x000fe40003f04270 */
[----:B------:R-:W-:Y:S02]  /*6680*/  FSEL R8, R0, -INF , P1 ;  /* 0xff80000000087808 */ /* 0x000fe40000800000 */
[----:B------:R-:W-:Y:S02]  /*6690*/  ISETP.GT.AND P1, PT, R12, 0x8, PT ;  /* 0x000000080c00780c */ /* 0x000fe40003f24270 */
[----:B------:R-:W-:Y:S02]  /*66a0*/  FMNMX.FTZ R0, R229, R2, !PT ;  /* 0x00000002e5007209 */ /* 0x000fe40007810000 */
[----:B------:R-:W-:Y:S02]  /*66b0*/  FMNMX.FTZ R5, R6, R3, !PT ;  /* 0x0000000306057209 */ /* 0x000fe40007810000 */
[----:B------:R-:W-:Y:S02]  /*66c0*/  FSEL R141, R243, -INF , P0 ;  /* 0xff800000f38d7808 */ /* 0x000fe40000000000 */
[----:B------:R-:W-:Y:S02]  /*66d0*/  ISETP.GT.AND P0, PT, R4, 0x20, PT ;  /* 0x000000200400780c */ /* 0x000fe40003f04270 */
[----:B------:R-:W-:Y:S02]  /*66e0*/  FSEL R228, R228, -INF , P1 ;  /* 0xff800000e4e47808 */ /* 0x000fe40000800000 */
[----:B------:R-:W-:Y:S02]  /*66f0*/  FMNMX.FTZ R0, R11, R0, !PT ;  /* 0x000000000b007209 */ /* 0x000fe40007810000 */
[----:B------:R-:W-:Y:S02]  /*6700*/  ISETP.GT.AND P1, PT, R12, 0x9, PT ;  /* 0x000000090c00780c */ /* 0x000fe40003f24270 */
[----:B------:R-:W-:Y:S02]  /*6710*/  FMNMX.FTZ R5, R8, R5, !PT ;  /* 0x0000000508057209 */ /* 0x000fe40007810000 */
[----:B------:R-:W-:Y:S02]  /*6720*/  FSEL R159, R248, -INF , P0 ;  /* 0xff800000f89f7808 */ /* 0x000fe40000000000 */
[----:B------:R-:W-:Y:S02]  /*6730*/  ISETP.GT.AND P0, PT, R4, 0x21, PT ;  /* 0x000000210400780c */ /* 0x000fe40003f04270 */
[----:B------:R-:W-:Y:S02]  /*6740*/  FMNMX.FTZ R0, R9, R0, !PT ;  /* 0x0000000009007209 */ /* 0x000fe40007810000 */
[----:B------:R-:W-:Y:S02]  /*6750*/  FSEL R10, R231, -INF , P1 ;  /* 0xff800000e70a7808 */ /* 0x000fe40000800000 */
[----:B------:R-:W-:Y:S02]  /*6760*/  ISETP.GT.AND P1, PT, R12, 0x10, PT ;  /* 0x000000100c00780c */ /* 0x000fe40003f24270 */
[----:B------:R-:W-:Y:S02]  /*6770*/  FMNMX.FTZ R5, R228, R5, !PT ;  /* 0x00000005e4057209 */ /* 0x000fe40007810000 */
[----:B------:R-:W-:Y:S02]  /*6780*/  FSEL R157, R247, -INF , P0 ;  /* 0xff800000f79d7808 */ /* 0x000fe40000000000 */
[----:B------:R-:W-:Y:S02]  /*6790*/  FMNMX.FTZ R0, R7, R0, !PT ;  /* 0x0000000007007209 */ /* 0x000fe40007810000 */
[----:B------:R-:W-:Y:S02]  /*67a0*/  ISETP.GT.AND P0, PT, R4, 0x28, PT ;  /* 0x000000280400780c */ /* 0x000fe40003f04270 */
[----:B------:R-:W-:Y:S02]  /*67b0*/  FSEL R170, R236, -INF , P1 ;  /* 0xff800000ecaa7808 */ /* 0x000fe40000800000 */
[----:B------:R-:W-:Y:S02]  /*67c0*/  ISETP.GT.AND P1, PT, R12, 0x11, PT ;  /* 0x000000110c00780c */ /* 0x000fe40003f24270 */
[----:B------:R-:W-:Y:S02]  /*67d0*/  FMNMX.FTZ R5, R10, R5, !PT ;  /* 0x000000050a057209 */ /* 0x000fe40007810000 */
[----:B------:R-:W-:Y:S02]  /*67e0*/  FMNMX.FTZ R0, R163, R0, !PT ;  /* 0x00000000a3007209 */ /* 0x000fe40007810000 */
[----:B------:R-:W-:Y:S02]  /*67f0*/  FSEL R155, R158, -INF , P0 ;  /* 0xff8000009e9b7808 */ /* 0x000fe40000000000 */
[----:B------:R-:W-:Y:S02]  /*6800*/  FSEL R162, R233, -INF , P1 ;  /* 0xff800000e9a27808 */ /* 0x000fe40000800000 */
[----:B------:R-:W-:Y:S02]  /*6810*/  ISETP.GT.AND P0, PT, R4, 0x29, PT ;  /* 0x000000290400780c */ /* 0x000fe40003f04270 */
[----:B------:R-:W-:Y:S02]  /*6820*/  ISETP.GT.AND P1, PT, R12, 0x18, PT ;  /* 0x000000180c00780c */ /* 0x000fe40003f24270 */
[----:B------:R-:W-:Y:S02]  /*6830*/  FMNMX.FTZ R5, R170, R5, !PT ;  /* 0x00000005aa057209 */ /* 0x000fe40007810000 */
[----:B------:R-:W-:Y:S02]  /*6840*/  FMNMX.FTZ R0, R161, R0, !PT ;  /* 0x00000000a1007209 */ /* 0x000fe40007810000 */
[----:B------:R-:W-:Y:S02]  /*6850*/  FSEL R153, R252, -INF , P0 ;  /* 0xff800000fc997808 */ /* 0x000fe40000000000 */
[----:B------:R-:W-:Y:S02]  /*6860*/  FSEL R142, R235, -INF , P1 ;  /* 0xff800000eb8e7808 */ /* 0x000fe40000800000 */
[----:B------:R-:W-:Y:S02]  /*6870*/  FMNMX.FTZ R5, R162, R5, !PT ;  /* 0x00000005a2057209 */ /* 0x000fe40007810000 */
[----:B------:R-:W-:Y:S02]  /*6880*/  ISETP.GT.AND P0, PT, R4, 0x30, PT ;  /* 0x000000300400780c */ /* 0x000fe40003f04270 */
[----:B------:R-:W-:Y:S02]  /*6890*/  ISETP.GT.AND P1, PT, R12, 0x19, PT ;  /* 0x000000190c00780c */ /* 0x000fe40003f24270 */
        /* <DEDUP_REMOVED lines=20> */
[----:B------:R-:W-:Y:S02]  /*69e0*/  FMNMX.FTZ R13, R158, R13, !PT ;  /* 0x0000000d9e0d7209 */ /* 0x000fe40007810000 */
[----:B------:R-:W-:Y:S02]  /*69f0*/  FSEL R133, R165, -INF , P0 ;  /* 0xff800000a5857808 */ /* 0x000fe40000000000 */
[----:B------:R-:W-:Y:S02]  /*6a00*/  ISETP.GT.AND P0, PT, R12, 0x29, PT ;  /* 0x000000290c00780c */ /* 0x000fe40003f04270 */
[----:B------:R-:W-:Y:S02]  /*6a10*/  FMNMX.FTZ R0, R155, R0, !PT ;  /* 0x000000009b007209 */ /* 0x000fe40007810000 */
[----:B------:R-:W-:Y:S02]  /*6a20*/  FSEL R154, R242, -INF , P0 ;  /* 0xff800000f29a7808 */ /* 0x000fe40000000000 */
[----:B------:R-:W-:Y:S02]  /*6a30*/  FMNMX.FTZ R13, R156, R13, !PT ;  /* 0x0000000d9c0d7209 */ /* 0x000fe40007810000 */
        /* <DEDUP_REMOVED lines=16> */
[----:B------:R-:W-:Y:S02]  /*6b40*/  FMNMX.FTZ R0, R133, R4, !PT ;  /* 0x0000000485007209 */ /* 0x000fe40007810000 */
[----:B------:R-:W-:Y:S03]  /*6b50*/  FMNMX.FTZ R12, R146, R13, !PT ;  /* 0x0000000d920c7209 */ /* 0x000fe60007810000 */
[----:B------:R-:W1:Y:S08]  /*6b60*/  SHFL.BFLY PT, R5, R0, 0x2, 0x1f ;  /* 0x0c401f0000057f89 */ /* 0x000e7000000e0000 */
[----:B------:R-:W2:Y:S01]  /*6b70*/  SHFL.BFLY PT, R13, R12, 0x2, 0x1f ;  /* 0x0c401f000c0d7f89 */ /* 0x000ea200000e0000 */
[----:B-1----:R-:W-:Y:S07]  /*6b80*/  FMNMX.FTZ R5, R0, R5, !PT ;  /* 0x0000000500057209 */ /* 0x002fee0007810000 */
[----:B------:R-:W1:Y:S01]  /*6b90*/  SHFL.BFLY PT, R132, R5, 0x1, 0x1f ;  /* 0x0c201f0005847f89 */ /* 0x000e6200000e0000 */
[----:B--2---:R-:W-:Y:S07]  /*6ba0*/  FMNMX.FTZ R4, R13, R12, !PT ;  /* 0x0000000c0d047209 */ /* 0x004fee0007810000 */
[----:B------:R-:W2:Y:S01]  /*6bb0*/  SHFL.BFLY PT, R13, R4, 0x1, 0x1f ;  /* 0x0c201f00040d7f89 */ /* 0x000ea200000e0000 */
[----:B-1----:R-:W-:Y:S04]  /*6bc0*/  FMNMX.FTZ R132, R132, R5, !PT ;  /* 0x0000000584847209 */ /* 0x002fe80007810000 */
[C---:B------:R-:W-:Y:S01]  /*6bd0*/  FSETP.NEU.FTZ.AND P1, PT, R132.reuse, -INF , PT ;  /* 0xff8000008400780b */ /* 0x040fe20003f3d000 */
[----:B------:R-:W-:Y:S01]  /*6be0*/  FMUL.FTZ R144, R132, c[0x0][0x2d0] ;  /* 0x0000b40084907a20 */ /* 0x000fe20000410000 */
[----:B--2---:R-:W-:Y:S02]  /*6bf0*/  FMNMX.FTZ R0, R4, R13, !PT ;  /* 0x0000000d04007209 */ /* 0x004fe40007810000 */
[----:B------:R-:W-:Y:S01]  /*6c00*/  FSEL R5, R132, RZ, P1 ;  /* 0x000000ff84057208 */ /* 0x000fe20000800000 */
[----:B------:R-:W1:Y:S01]  /*6c10*/  LDSM.16.MT88.4 R12, [R203+0x100] ;  /* 0x00010000cb0c783b */ /* 0x000e620000004200 */
[C---:B------:R-:W-:Y:S01]  /*6c20*/  FSETP.NEU.FTZ.AND P0, PT, R0.reuse, -INF , PT ;  /* 0xff8000000000780b */ /* 0x040fe20003f1d000 */
[----:B------:R-:W-:Y:S01]  /*6c30*/  FMUL.FTZ R147, R0, c[0x0][0x2d0] ;  /* 0x0000b40000937a20 */ /* 0x000fe20000410000 */
[----:B------:R-:W-:Y:S01]  /*6c40*/  FSEL R144, R144, RZ, P1 ;  /* 0x000000ff90907208 */ /* 0x000fe20000800000 */
[----:B------:R-:W-:Y:S01]  /*6c50*/  FADD.FTZ R5, -R5, R2 ;  /* 0x0000000205057221 */ /* 0x000fe20000010100 */
[----:B------:R-:W-:Y:S02]  /*6c60*/  FSEL R4, R0, RZ, P0 ;  /* 0x000000ff00047208 */ /* 0x000fe40000000000 */
[----:B------:R-:W-:Y:S01]  /*6c70*/  FSEL R147, R147, RZ, P0 ;  /* 0x000000ff93937208 */ /* 0x000fe20000000000 */
[--C-:B------:R-:W-:Y:S01]  /*6c80*/  FFMA.FTZ R165, R229, c[0x0][0x2d0], -R144.reuse ;  /* 0x0000b400e5a57a23 */ /* 0x100fe20000010890 */
[----:B------:R-:W-:Y:S01]  /*6c90*/  ISETP.LT.AND P0, PT, R226, UR6, PT ;  /* 0x00000006e2007c0c */ /* 0x000fe2000bf01270 */
[----:B------:R-:W-:Y:S01]  /*6ca0*/  FADD.FTZ R4, -R4, R3 ;  /* 0x0000000304047221 */ /* 0x000fe20000010100 */
[----:B------:R-:W-:Y:S01]  /*6cb0*/  UIADD3 UR6, UR6, -0x1, URZ ;  /* 0xffffffff06067890 */ /* 0x000fe2000fffe03f */
[--C-:B------:R-:W-:Y:S02]  /*6cc0*/  FFMA.FTZ R164, R11, c[0x0][0x2d0], -R144.reuse ;  /* 0x0000b4000ba47a23 */ /* 0x100fe40000010890 */
[--C-:B------:R-:W-:Y:S01]  /*6cd0*/  FFMA.FTZ R135, R9, c[0x0][0x2d0], -R144.reuse ;  /* 0x0000b40009877a23 */ /* 0x100fe20000010890 */
[----:B------:R-:W-:Y:S01]  /*6ce0*/  MUFU.EX2 R165, R165 ;  /* 0x000000a500a57308 */ /* 0x000fe20000000800 */
[--C-:B------:R-:W-:Y:S02]  /*6cf0*/  FFMA.FTZ R134, R7, c[0x0][0x2d0], -R144.reuse ;  /* 0x0000b40007867a23 */ /* 0x100fe40000010890 */
[--C-:B------:R-:W-:Y:S02]  /*6d00*/  FFMA.FTZ R169, R6, c[0x0][0x2d0], -R147.reuse ;  /* 0x0000b40006a97a23 */ /* 0x100fe40000010893 */
[--C-:B------:R-:W-:Y:S02]  /*6d10*/  FFMA.FTZ R168, R8, c[0x0][0x2d0], -R147.reuse ;  /* 0x0000b40008a87a23 */ /* 0x100fe40000010893 */
[--C-:B------:R-:W-:Y:S02]  /*6d20*/  FFMA.FTZ R167, R228, c[0x0][0x2d0], -R147.reuse ;  /* 0x0000b400e4a77a23 */ /* 0x100fe40000010893 */
[--C-:B------:R-:W-:Y:S01]  /*6d30*/  FFMA.FTZ R166, R10, c[0x0][0x2d0], -R147.reuse ;  /* 0x0000b4000aa67a23 */ /* 0x100fe20000010893 */
[----:B------:R-:W2:Y:S01]  /*6d40*/  MUFU.EX2 R164, R164 ;  /* 0x000000a400a47308 */ /* 0x000ea20000000800 */
[----:B------:R-:W-:Y:S02]  /*6d50*/  FMUL.FTZ R3, R4, c[0x0][0x2d0] ;  /* 0x0000b40004037a20 */ /* 0x000fe40000410000 */
[----:B------:R-:W-:Y:S02]  /*6d60*/  FMUL.FTZ R2, R5, c[0x0][0x2d0] ;  /* 0x0000b40005027a20 */ /* 0x000fe40000410000 */
[--C-:B------:R-:W-:Y:S02]  /*6d70*/  FFMA.FTZ R171, R162, c[0x0][0x2d0], -R147.reuse ;  /* 0x0000b400a2ab7a23 */ /* 0x100fe40000010893 */
[--C-:B------:R-:W-:Y:S02]  /*6d80*/  FFMA.FTZ R172, R163, c[0x0][0x2d0], -R144.reuse ;  /* 0x0000b400a3ac7a23 */ /* 0x100fe40000010890 */
[--C-:B------:R-:W-:Y:S01]  /*6d90*/  FFMA.FTZ R173, R161, c[0x0][0x2d0], -R144.reuse ;  /* 0x0000b400a1ad7a23 */ /* 0x100fe20000010890 */
[----:B------:R-:W3:Y:S01]  /*6da0*/  MUFU.EX2 R3, R3 ;  /* 0x0000000300037308 */ /* 0x000ee20000000800 */
[--C-:B------:R-:W-:Y:S02]  /*6db0*/  FFMA.FTZ R174, R142, c[0x0][0x2d0], -R147.reuse ;  /* 0x0000b4008eae7a23 */ /* 0x100fe40000010893 */
[--C-:B------:R-:W-:Y:S02]  /*6dc0*/  FFMA.FTZ R175, R140, c[0x0][0x2d0], -R147.reuse ;  /* 0x0000b4008caf7a23 */ /* 0x100fe40000010893 */
[--C-:B------:R-:W-:Y:S02]  /*6dd0*/  FFMA.FTZ R176, R143, c[0x0][0x2d0], -R144.reuse ;  /* 0x0000b4008fb07a23 */ /* 0x100fe40000010890 */
[--C-:B------:R-:W-:Y:S02]  /*6de0*/  FFMA.FTZ R177, R141, c[0x0][0x2d0], -R144.reuse ;  /* 0x0000b4008db17a23 */ /* 0x100fe40000010890 */
[----:B------:R-:W-:Y:S01]  /*6df0*/  LDSM.16.MT88.4 R140, [R197+0x2900] ;  /* 0x00290000c58c783b */ /* 0x000fe20000004200 */
[----:B------:R-:W4:Y:S01]  /*6e00*/  MUFU.EX2 R2, R2 ;  /* 0x0000000200027308 */ /* 0x000f220000000800 */
[--C-:B------:R-:W-:Y:S02]  /*6e10*/  FFMA.FTZ R178, R160, c[0x0][0x2d0], -R147.reuse ;  /* 0x0000b400a0b27a23 */ /* 0x100fe40000010893 */
[--C-:B------:R-:W-:Y:S01]  /*6e20*/  FFMA.FTZ R179, R158, c[0x0][0x2d0], -R147.reuse ;  /* 0x0000b4009eb37a23 */ /* 0x100fe20000010893 */
[----:B--2---:R-:W-:Y:S01]  /*6e30*/  F2FP.BF16.PACK_AB R137, R164, R165 ;  /* 0x000000a5a489723e */ /* 0x004fe200000010ff */
[--C-:B------:R-:W-:Y:S02]  /*6e40*/  FFMA.FTZ R227, R159, c[0x0][0x2d0], -R144.reuse ;  /* 0x0000b4009fe37a23 */ /* 0x100fe40000010890 */
[----:B------:R-:W-:Y:S01]  /*6e50*/  LDSM.16.MT88.4 R160, [R203+0x5900] ;  /* 0x00590000cba0783b */ /* 0x000fe20000004200 */
[--C-:B------:R-:W-:Y:S02]  /*6e60*/  FFMA.FTZ R228, R157, c[0x0][0x2d0], -R144.reuse ;  /* 0x0000b4009de47a23 */ /* 0x100fe40000010890 */
[----:B------:R-:W-:Y:S01]  /*6e70*/  MUFU.EX2 R135, R135 ;  /* 0x0000008700877308 */ /* 0x000fe20000000800 */
[--C-:B------:R-:W-:Y:S02]  /*6e80*/  FFMA.FTZ R229, R156, c[0x0][0x2d0], -R147.reuse ;  /* 0x0000b4009ce57a23 */ /* 0x100fe40000010893 */
[--C-:B------:R-:W-:Y:S02]  /*6e90*/  FFMA.FTZ R230, R154, c[0x0][0x2d0], -R147.reuse ;  /* 0x0000b4009ae67a23 */ /* 0x100fe40000010893 */
[C---:B---3--:R-:W-:Y:S01]  /*6ea0*/  FMUL.FTZ R4, R3.reuse, R128 ;  /* 0x0000008003047220 */ /* 0x048fe20000410000 */
[----:B------:R-:W-:Y:S01]  /*6eb0*/  LDSM.16.MT88.4 R156, [R196+0x3900] ;  /* 0x00390000c49c783b */ /* 0x000fe20000004200 */
[C---:B------:R-:W-:Y:S02]  /*6ec0*/  FMUL.FTZ R5, R3.reuse, R129 ;  /* 0x0000008103057220 */ /* 0x040fe40000410000 */
[C---:B------:R-:W-:Y:S01]  /*6ed0*/  FMUL.FTZ R8, R3.reuse, R124 ;  /* 0x0000007c03087220 */ /* 0x040fe20000410000 */
[----:B------:R-:W2:Y:S01]  /*6ee0*/  MUFU.EX2 R134, R134 ;  /* 0x0000008600867308 */ /* 0x000ea20000000800 */
[C---:B------:R-:W-:Y:S02]  /*6ef0*/  FMUL.FTZ R9, R3.reuse, R125 ;  /* 0x0000007d03097220 */ /* 0x040fe40000410000 */
[C---:B------:R-:W-:Y:S02]  /*6f00*/  FMUL.FTZ R16, R3.reuse, R116 ;  /* 0x0000007403107220 */ /* 0x040fe40000410000 */
[C---:B----4-:R-:W-:Y:S02]  /*6f10*/  FMUL.FTZ R6, R2.reuse, R130 ;  /* 0x0000008202067220 */ /* 0x050fe40000410000 */
[C---:B------:R-:W-:Y:S02]  /*6f20*/  FMUL.FTZ R7, R2.reuse, R131 ;  /* 0x0000008302077220 */ /* 0x040fe40000410000 */
[C---:B------:R-:W-:Y:S01]  /*6f30*/  FMUL.FTZ R10, R2.reuse, R126 ;  /* 0x0000007e020a7220 */ /* 0x040fe20000410000 */
[----:B------:R-:W-:Y:S01]  /*6f40*/  MUFU.EX2 R169, R169 ;  /* 0x000000a900a97308 */ /* 0x000fe20000000800 */
[C---:B------:R-:W-:Y:S01]  /*6f50*/  FMUL.FTZ R11, R2.reuse, R127 ;  /* 0x0000007f020b7220 */ /* 0x040fe20000410000 */
[----:B------:R-:W-:Y:S01]  /*6f60*/  LDSM.16.MT88.4 R128, [R198+0x2900] ;  /* 0x00290000c680783b */ /* 0x000fe20000004200 */
[C---:B------:R-:W-:Y:S02]  /*6f70*/  FMUL.FTZ R17, R3.reuse, R117 ;  /* 0x0000007503117220 */ /* 0x040fe40000410000 */
[C---:B------:R-:W-:Y:S02]  /*6f80*/  FMUL.FTZ R18, R2.reuse, R118 ;  /* 0x0000007602127220 */ /* 0x040fe40000410000 */
[----:B------:R-:W-:Y:S02]  /*6f90*/  FMUL.FTZ R19, R2, R119 ;  /* 0x0000007702137220 */ /* 0x000fe40000410000 */
[C---:B------:R-:W-:Y:S01]  /*6fa0*/  FMUL.FTZ R24, R3.reuse, R108 ;  /* 0x0000006c03187220 */ /* 0x040fe20000410000 */
[----:B------:R-:W3:Y:S01]  /*6fb0*/  MUFU.EX2 R168, R168 ;  /* 0x000000a800a87308 */ /* 0x000ee20000000800 */
[----:B------:R-:W-:Y:S01]  /*6fc0*/  LDSM.16.MT88.4 R116, [R197+0x900] ;  /* 0x00090000c574783b */ /* 0x000fe20000004200 */
[C---:B------:R-:W-:Y:S01]  /*6fd0*/  FMUL.FTZ R25, R3.reuse, R109 ;  /* 0x0000006d03197220 */ /* 0x040fe20000410000 */
[----:B--2---:R-:W-:Y:S01]  /*6fe0*/  F2FP.BF16.PACK_AB R139, R134, R135 ;  /* 0x00000087868b723e */ /* 0x004fe200000010ff */
[C---:B------:R-:W-:Y:S02]  /*6ff0*/  FMUL.FTZ R26, R2.reuse, R110 ;  /* 0x0000006e021a7220 */ /* 0x040fe40000410000 */
[C---:B------:R-:W-:Y:S03]  /*7000*/  FMUL.FTZ R27, R2.reuse, R111 ;  /* 0x0000006f021b7220 */ /* 0x040fe60000410000 */
[----:B------:R-:W-:Y:S01]  /*7010*/  LDSM.16.MT88.4 R108, [R196+0x2100] ;  /* 0x00210000c46c783b */ /* 0x000fe20000004200 */
[----:B------:R-:W-:Y:S01]  /*7020*/  MUFU.EX2 R167, R167 ;  /* 0x000000a700a77308 */ /* 0x000fe20000000800 */
[C---:B------:R-:W-:Y:S02]  /*7030*/  FMUL.FTZ R32, R3.reuse, R100 ;  /* 0x0000006403207220 */ /* 0x040fe40000410000 */
[----:B------:R-:W-:Y:S02]  /*7040*/  FMUL.FTZ R33, R3, R101 ;  /* 0x0000006503217220 */ /* 0x000fe40000410000 */
[C---:B------:R-:W-:Y:S02]  /*7050*/  FMUL.FTZ R34, R2.reuse, R102 ;  /* 0x0000006602227220 */ /* 0x040fe40000410000 */
[----:B------:R-:W-:Y:S01]  /*7060*/  LDSM.16.MT88.4 R124, [R203+0x2900] ;  /* 0x00290000cb7c783b */ /* 0x000fe20000004200 */
[----:B------:R-:W-:Y:S02]  /*7070*/  FMUL.FTZ R35, R2, R103 ;  /* 0x0000006702237220 */ /* 0x000fe40000410000 */
[----:B------:R-:W2:Y:S01]  /*7080*/  MUFU.EX2 R166, R166 ;  /* 0x000000a600a67308 */ /* 0x000ea20000000800 */
[--C-:B------:R-:W-:Y:S02]  /*7090*/  FFMA.FTZ R231, R155, c[0x0][0x2d0], -R144.reuse ;  /* 0x0000b4009be77a23 */ /* 0x100fe40000010890 */
[--C-:B------:R-:W-:Y:S01]  /*70a0*/  FFMA.FTZ R232, R153, c[0x0][0x2d0], -R144.reuse ;  /* 0x0000b40099e87a23 */ /* 0x100fe20000010890 */
[----:B---3--:R-:W-:Y:S01]  /*70b0*/  F2FP.BF16.PACK_AB R136, R168, R169 ;  /* 0x000000a9a888723e */ /* 0x008fe200000010ff */
[----:B------:R-:W-:Y:S01]  /*70c0*/  LDSM.16.MT88.4 R100, [R197+0x2100] ;  /* 0x00210000c564783b */ /* 0x000fe20000004200 */
[--C-:B------:R-:W-:Y:S02]  /*70d0*/  FFMA.FTZ R233, R152, c[0x0][0x2d0], -R147.reuse ;  /* 0x0000b40098e97a23 */ /* 0x100fe40000010893 */
[--C-:B------:R-:W-:Y:S02]  /*70e0*/  FFMA.FTZ R234, R150, c[0x0][0x2d0], -R147.reuse ;  /* 0x0000b40096ea7a23 */ /* 0x100fe40000010893 */
[--C-:B------:R-:W-:Y:S01]  /*70f0*/  FFMA.FTZ R235, R151, c[0x0][0x2d0], -R144.reuse ;  /* 0x0000b40097eb7a23 */ /* 0x100fe20000010890 */
[----:B------:R-:W-:Y:S01]  /*7100*/  MUFU.EX2 R171, R171 ;  /* 0x000000ab00ab7308 */ /* 0x000fe20000000800 */
[--C-:B------:R-:W-:Y:S01]  /*7110*/  FFMA.FTZ R236, R149, c[0x0][0x2d0], -R144.reuse ;  /* 0x0000b40095ec7a23 */ /* 0x100fe20000010890 */
[----:B------:R-:W-:Y:S01]  /*7120*/  LDSM.16.MT88.4 R152, [R197+0x3900] ;  /* 0x00390000c598783b */ /* 0x000fe20000004200 */
[--C-:B------:R-:W-:Y:S02]  /*7130*/  FFMA.FTZ R237, R148, c[0x0][0x2d0], -R147.reuse ;  /* 0x0000b40094ed7a23 */ /* 0x100fe40000010893 */
[--C-:B------:R-:W-:Y:S02]  /*7140*/  FFMA.FTZ R239, R145, c[0x0][0x2d0], -R144.reuse ;  /* 0x0000b40091ef7a23 */ /* 0x100fe40000010890 */
[----:B------:R-:W-:Y:S02]  /*7150*/  FFMA.FTZ R144, R133, c[0x0][0x2d0], -R144 ;  /* 0x0000b40085907a23 */ /* 0x000fe40000010890 */
[C---:B------:R-:W-:Y:S01]  /*7160*/  FMUL.FTZ R36, R3.reuse, R36 ;  /* 0x0000002403247220 */ /* 0x040fe20000410000 */
[----:B------:R-:W-:Y:S01]  /*7170*/  LDSM.16.MT88.4 R148, [R198+0x3900] ;  /* 0x00390000c694783b */ /* 0x000fe20000004200 */
[----:B------:R-:W-:Y:S01]  /*7180*/  MUFU.EX2 R240, R144 ;  /* 0x0000009000f07308 */ /* 0x000fe20000000800 */
[C---:B------:R-:W-:Y:S01]  /*7190*/  FMUL.FTZ R37, R3.reuse, R37 ;  /* 0x0000002503257220 */ /* 0x040fe20000410000 */
[----:B--2---:R-:W-:Y:S01]  /*71a0*/  F2FP.BF16.PACK_AB R138, R166, R167 ;  /* 0x000000a7a68a723e */ /* 0x004fe200000010ff */
[C---:B------:R-:W-:Y:S02]  /*71b0*/  FMUL.FTZ R38, R2.reuse, R38 ;  /* 0x0000002602267220 */ /* 0x040fe40000410000 */
[C---:B------:R-:W-:Y:S02]  /*71c0*/  FMUL.FTZ R39, R2.reuse, R39 ;  /* 0x0000002702277220 */ /* 0x040fe40000410000 */
[C---:B------:R-:W-:Y:S02]  /*71d0*/  FMUL.FTZ R40, R3.reuse, R40 ;  /* 0x0000002803287220 */ /* 0x040fe40000410000 */
[C---:B-1----:R-:W-:Y:S01]  /*71e0*/  HMMA.16816.F32.BF16 R4, R136.reuse, R12, R4 ;  /* 0x0000000c8804723c */ /* 0x042fe20000041804 */
[----:B------:R-:W-:Y:S04]  /*71f0*/  MUFU.EX2 R172, R172 ;  /* 0x000000ac00ac7308 */ /* 0x000fe80000000800 */
[C---:B------:R-:W-:Y:S02]  /*7200*/  FMUL.FTZ R41, R3.reuse, R41 ;  /* 0x0000002903297220 */ /* 0x040fe40000410000 */
[C---:B------:R-:W-:Y:S01]  /*7210*/  FMUL.FTZ R12, R3.reuse, R120 ;  /* 0x00000078030c7220 */ /* 0x040fe20000410000 */
[C---:B------:R-:W-:Y:S03]  /*7220*/  HMMA.16816.F32.BF16 R8, R136.reuse, R14, R8 ;  /* 0x0000000e8808723c */ /* 0x040fe60000041808 */
[----:B------:R-:W1:Y:S01]  /*7230*/  MUFU.EX2 R173, R173 ;  /* 0x000000ad00ad7308 */ /* 0x000e620000000800 */
[C---:B------:R-:W-:Y:S02]  /*7240*/  FMUL.FTZ R13, R3.reuse, R121 ;  /* 0x00000079030d7220 */ /* 0x040fe40000410000 */
[C---:B------:R-:W-:Y:S02]  /*7250*/  FMUL.FTZ R42, R2.reuse, R42 ;  /* 0x0000002a022a7220 */ /* 0x040fe40000410000 */
[C---:B------:R-:W-:Y:S04]  /*7260*/  FMUL.FTZ R14, R2.reuse, R122 ;  /* 0x0000007a020e7220 */ /* 0x040fe80000410000 */
[C---:B------:R-:W-:Y:S01]  /*7270*/  FMUL.FTZ R15, R2.reuse, R123 ;  /* 0x0000007b020f7220 */ /* 0x040fe20000410000 */
[----:B------:R-:W-:Y:S01]  /*7280*/  MUFU.EX2 R174, R174 ;  /* 0x000000ae00ae7308 */ /* 0x000fe20000000800 */
[----:B------:R-:W2:Y:S01]  /*7290*/  LDSM.16.MT88.4 R120, [R196+0x100] ;  /* 0x00010000c478783b */ /* 0x000ea20000004200 */
[C---:B------:R-:W-:Y:S02]  /*72a0*/  FMUL.FTZ R43, R2.reuse, R43 ;  /* 0x0000002b022b7220 */ /* 0x040fe40000410000 */
[C---:B------:R-:W-:Y:S02]  /*72b0*/  FMUL.FTZ R44, R3.reuse, R44 ;  /* 0x0000002c032c7220 */ /* 0x040fe40000410000 */
[C---:B------:R-:W-:Y:S03]  /*72c0*/  HMMA.16816.F32.BF16 R12, R136.reuse, R20, R12 ;  /* 0x00000014880c723c */ /* 0x040fe6000004180c */
[C---:B------:R-:W-:Y:S01]  /*72d0*/  FMUL.FTZ R45, R3.reuse, R45 ;  /* 0x0000002d032d7220 */ /* 0x040fe20000410000 */
[----:B------:R-:W-:Y:S01]  /*72e0*/  MUFU.EX2 R175, R175 ;  /* 0x000000af00af7308 */ /* 0x000fe20000000800 */
[C---:B------:R-:W-:Y:S02]  /*72f0*/  FMUL.FTZ R46, R2.reuse, R46 ;  /* 0x0000002e022e7220 */ /* 0x040fe40000410000 */
[C---:B------:R-:W-:Y:S01]  /*7300*/  FMUL.FTZ R20, R3.reuse, R112 ;  /* 0x0000007003147220 */ /* 0x040fe20000410000 */
[C---:B------:R-:W-:Y:S04]  /*7310*/  HMMA.16816.F32.BF16 R16, R136.reuse, R22, R16 ;  /* 0x000000168810723c */ /* 0x040fe80000041810 */
[C---:B------:R-:W-:Y:S02]  /*7320*/  FMUL.FTZ R21, R3.reuse, R113 ;  /* 0x0000007103157220 */ /* 0x040fe40000410000 */
[C---:B------:R-:W-:Y:S01]  /*7330*/  FMUL.FTZ R47, R2.reuse, R47 ;  /* 0x0000002f022f7220 */ /* 0x040fe20000410000 */
[----:B------:R-:W-:Y:S01]  /*7340*/  MUFU.EX2 R176, R176 ;  /* 0x000000b000b07308 */ /* 0x000fe20000000800 */
[C---:B------:R-:W-:Y:S04]  /*7350*/  FMUL.FTZ R22, R2.reuse, R114 ;  /* 0x0000007202167220 */ /* 0x040fe80000410000 */
[C---:B------:R-:W-:Y:S02]  /*7360*/  FMUL.FTZ R23, R2.reuse, R115 ;  /* 0x0000007302177220 */ /* 0x040fe40000410000 */
[----:B------:R-:W3:Y:S01]  /*7370*/  LDSM.16.MT88.4 R112, [R203+0x2100] ;  /* 0x00210000cb70783b */ /* 0x000ee20000004200 */
[C---:B------:R-:W-:Y:S02]  /*7380*/  FMUL.FTZ R48, R3.reuse, R48 ;  /* 0x0000003003307220 */ /* 0x040fe40000410000 */
[C---:B------:R-:W-:Y:S01]  /*7390*/  FMUL.FTZ R49, R3.reuse, R49 ;  /* 0x0000003103317220 */ /* 0x040fe20000410000 */
[----:B------:R-:W-:Y:S01]  /*73a0*/  MUFU.EX2 R177, R177 ;  /* 0x000000b100b17308 */ /* 0x000fe20000000800 */
        /* <DEDUP_REMOVED lines=9> */
[----:B------:R-:W-:Y:S01]  /*7440*/  MUFU.EX2 R179, R179 ;  /* 0x000000b300b37308 */ /* 0x000fe20000000800 */
[C---:B------:R-:W-:Y:S02]  /*7450*/  FMUL.FTZ R31, R2.reuse, R107 ;  /* 0x0000006b021f7220 */ /* 0x040fe40000410000 */
[----:B------:R-:W4:Y:S01]  /*7460*/  LDSM.16.MT88.4 R104, [R198+0x2100] ;  /* 0x00210000c668783b */ /* 0x000f220000004200 */
[C---:B------:R-:W-:Y:S02]  /*7470*/  FMUL.FTZ R53, R3.reuse, R53 ;  /* 0x0000003503357220 */ /* 0x040fe40000410000 */
[C---:B------:R-:W-:Y:S02]  /*7480*/  FMUL.FTZ R54, R2.reuse, R54 ;  /* 0x0000003602367220 */ /* 0x040fe40000410000 */
[C---:B--2---:R-:W-:Y:S02]  /*7490*/  HMMA.16816.F32.BF16 R28, R136.reuse, R120, R28 ;  /* 0x00000078881c723c */ /* 0x044fe4000004181c */
[----:B------:R-:W-:Y:S01]  /*74a0*/  MUFU.EX2 R227, R227 ;  /* 0x000000e300e37308 */ /* 0x000fe20000000800 */
[C---:B------:R-:W-:Y:S02]  /*74b0*/  FMUL.FTZ R55, R2.reuse, R55 ;  /* 0x0000003702377220 */ /* 0x040fe40000410000 */
[C---:B------:R-:W-:Y:S02]  /*74c0*/  FMUL.FTZ R56, R3.reuse, R56 ;  /* 0x0000003803387220 */ /* 0x040fe40000410000 */
[C---:B------:R-:W-:Y:S01]  /*74d0*/  FMUL.FTZ R57, R3.reuse, R57 ;  /* 0x0000003903397220 */ /* 0x040fe20000410000 */
[C---:B------:R-:W-:Y:S01]  /*74e0*/  HMMA.16816.F32.BF16 R32, R136.reuse, R122, R32 ;  /* 0x0000007a8820723c */ /* 0x040fe20000041820 */
[----:B------:R-:W-:Y:S03]  /*74f0*/  LDSM.16.MT88.4 R120, [R196+0x900] ;  /* 0x00090000c478783b */ /* 0x000fe60000004200 */
[C---:B------:R-:W-:Y:S01]  /*7500*/  FMUL.FTZ R58, R2.reuse, R58 ;  /* 0x0000003a023a7220 */ /* 0x040fe20000410000 */
[----:B------:R-:W-:Y:S01]  /*7510*/  MUFU.EX2 R228, R228 ;  /* 0x000000e400e47308 */ /* 0x000fe20000000800 */
[C---:B------:R-:W-:Y:S02]  /*7520*/  FMUL.FTZ R59, R2.reuse, R59 ;  /* 0x0000003b023b7220 */ /* 0x040fe40000410000 */
[C---:B---3--:R-:W-:Y:S04]  /*7530*/  HMMA.16816.F32.BF16 R36, R136.reuse, R112, R36 ;  /* 0x000000708824723c */ /* 0x048fe80000041824 */
[C---:B------:R-:W-:Y:S02]  /*7540*/  FMUL.FTZ R60, R3.reuse, R60 ;  /* 0x0000003c033c7220 */ /* 0x040fe40000410000 */
[C---:B------:R-:W-:Y:S01]  /*7550*/  FMUL.FTZ R61, R3.reuse, R61 ;  /* 0x0000003d033d7220 */ /* 0x040fe20000410000 */
[----:B------:R-:W-:Y:S01]  /*7560*/  MUFU.EX2 R229, R229 ;  /* 0x000000e500e57308 */ /* 0x000fe20000000800 */
[C---:B------:R-:W-:Y:S01]  /*7570*/  HMMA.16816.F32.BF16 R40, R136.reuse, R114, R40 ;  /* 0x000000728828723c */ /* 0x040fe20000041828 */
[----:B------:R-:W-:Y:S03]  /*7580*/  LDSM.16.MT88.4 R112, [R203+0x900] ;  /* 0x00090000cb70783b */ /* 0x000fe60000004200 */
[C---:B------:R-:W-:Y:S02]  /*7590*/  FMUL.FTZ R62, R2.reuse, R62 ;  /* 0x0000003e023e7220 */ /* 0x040fe40000410000 */
[C---:B------:R-:W-:Y:S02]  /*75a0*/  FMUL.FTZ R63, R2.reuse, R63 ;  /* 0x0000003f023f7220 */ /* 0x040fe40000410000 */
[C---:B------:R-:W-:Y:S01]  /*75b0*/  FMUL.FTZ R64, R3.reuse, R64 ;  /* 0x0000004003407220 */ /* 0x040fe20000410000 */
[----:B------:R-:W-:Y:S01]  /*75c0*/  MUFU.EX2 R230, R230 ;  /* 0x000000e600e67308 */ /* 0x000fe20000000800 */
[C---:B----4-:R-:W-:Y:S03]  /*75d0*/  HMMA.16816.F32.BF16 R44, R136.reuse, R104, R44 ;  /* 0x00000068882c723c */ /* 0x050fe6000004182c */
[C---:B------:R-:W-:Y:S02]  /*75e0*/  FMUL.FTZ R65, R3.reuse, R65 ;  /* 0x0000004103417220 */ /* 0x040fe40000410000 */
[C---:B------:R-:W-:Y:S02]  /*75f0*/  FMUL.FTZ R66, R2.reuse, R66 ;  /* 0x0000004202427220 */ /* 0x040fe40000410000 */
[C---:B------:R-:W-:Y:S01]  /*7600*/  FMUL.FTZ R67, R2.reuse, R67 ;  /* 0x0000004302437220 */ /* 0x040fe20000410000 */
[C---:B------:R-:W-:Y:S01]  /*7610*/  HMMA.16816.F32.BF16 R48, R136.reuse, R106, R48 ;  /* 0x0000006a8830723c */ /* 0x040fe20000041830 */
[----:B------:R-:W2:Y:S01]  /*7620*/  LDSM.16.MT88.4 R104, [R203+0x4100] ;  /* 0x00410000cb68783b */ /* 0x000ea20000004200 */
[----:B------:R-:W-:Y:S02]  /*7630*/  MUFU.EX2 R231, R231 ;  /* 0x000000e700e77308 */ /* 0x000fe40000000800 */
[C---:B------:R-:W-:Y:S02]  /*7640*/  FMUL.FTZ R68, R3.reuse, R68 ;  /* 0x0000004403447220 */ /* 0x040fe40000410000 */
[C---:B------:R-:W-:Y:S02]  /*7650*/  FMUL.FTZ R69, R3.reuse, R69 ;  /* 0x0000004503457220 */ /* 0x040fe40000410000 */
[C---:B------:R-:W-:Y:S04]  /*7660*/  HMMA.16816.F32.BF16 R52, R136.reuse, R100, R52 ;  /* 0x000000648834723c */ /* 0x040fe80000041834 */
[C---:B------:R-:W-:Y:S01]  /*7670*/  FMUL.FTZ R70, R2.reuse, R70 ;  /* 0x0000004602467220 */ /* 0x040fe20000410000 */
[----:B------:R-:W-:Y:S01]  /*7680*/  MUFU.EX2 R232, R232 ;  /* 0x000000e800e87308 */ /* 0x000fe20000000800 */
[C---:B------:R-:W-:Y:S02]  /*7690*/  FMUL.FTZ R71, R2.reuse, R71 ;  /* 0x0000004702477220 */ /* 0x040fe40000410000 */
[C---:B------:R-:W-:Y:S01]  /*76a0*/  HMMA.16816.F32.BF16 R56, R136.reuse, R102, R56 ;  /* 0x000000668838723c */ /* 0x040fe20000041838 */
[----:B------:R-:W3:Y:S03]  /*76b0*/  LDSM.16.MT88.4 R100, [R198+0x4100] ;  /* 0x00410000c664783b */ /* 0x000ee60000004200 */
[C---:B------:R-:W-:Y:S02]  /*76c0*/  FMUL.FTZ R72, R3.reuse, R72 ;  /* 0x0000004803487220 */ /* 0x040fe40000410000 */
[C---:B------:R-:W-:Y:S01]  /*76d0*/  FMUL.FTZ R73, R3.reuse, R73 ;  /* 0x0000004903497220 */ /* 0x040fe20000410000 */
[----:B------:R-:W-:Y:S01]  /*76e0*/  MUFU.EX2 R233, R233 ;  /* 0x000000e900e97308 */ /* 0x000fe20000000800 */
[C---:B------:R-:W-:Y:S04]  /*76f0*/  HMMA.16816.F32.BF16 R60, R136.reuse, R108, R60 ;  /* 0x0000006c883c723c */ /* 0x040fe8000004183c */
[C---:B------:R-:W-:Y:S02]  /*7700*/  FMUL.FTZ R74, R2.reuse, R74 ;  /* 0x0000004a024a7220 */ /* 0x040fe40000410000 */
[C---:B------:R-:W-:Y:S02]  /*7710*/  FMUL.FTZ R75, R2.reuse, R75 ;  /* 0x0000004b024b7220 */ /* 0x040fe40000410000 */
[C---:B------:R-:W-:Y:S01]  /*7720*/  HMMA.16816.F32.BF16 R64, R136.reuse, R110, R64 ;  /* 0x0000006e8840723c */ /* 0x040fe20000041840 */
[----:B------:R-:W4:Y:S01]  /*7730*/  LDSM.16.MT88.4 R108, [R197+0x4100] ;  /* 0x00410000c56c783b */ /* 0x000f220000004200 */
[----:B------:R-:W-:Y:S02]  /*7740*/  MUFU.EX2 R234, R234 ;  /* 0x000000ea00ea7308 */ /* 0x000fe40000000800 */
[C---:B------:R-:W-:Y:S02]  /*7750*/  FMUL.FTZ R84, R3.reuse, R84 ;  /* 0x0000005403547220 */ /* 0x040fe40000410000 */
[C---:B------:R-:W-:Y:S02]  /*7760*/  FMUL.FTZ R85, R3.reuse, R85 ;  /* 0x0000005503557220 */ /* 0x040fe40000410000 */
[C---:B------:R-:W-:Y:S01]  /*7770*/  FMUL.FTZ R86, R2.reuse, R86 ;  /* 0x0000005602567220 */ /* 0x040fe20000410000 */
[C---:B--2---:R-:W-:Y:S03]  /*7780*/  HMMA.16816.F32.BF16 R68, R136.reuse, R104, R68 ;  /* 0x000000688844723c */ /* 0x044fe60000041844 */
[----:B------:R-:W-:Y:S01]  /*7790*/  FMUL.FTZ R87, R2, R87 ;  /* 0x0000005702577220 */ /* 0x000fe20000410000 */
[----:B------:R-:W-:Y:S01]  /*77a0*/  MUFU.EX2 R235, R235 ;  /* 0x000000eb00eb7308 */ /* 0x000fe20000000800 */
[--C-:B------:R-:W-:Y:S02]  /*77b0*/  FFMA.FTZ R170, R170, c[0x0][0x2d0], -R147.reuse ;  /* 0x0000b400aaaa7a23 */ /* 0x100fe40000010893 */
[----:B------:R-:W-:Y:S01]  /*77c0*/  FFMA.FTZ R147, R146, c[0x0][0x2d0], -R147 ;  /* 0x0000b40092937a23 */ /* 0x000fe20000010893 */
[C---:B------:R-:W-:Y:S01]  /*77d0*/  HMMA.16816.F32.BF16 R72, R136.reuse, R106, R72 ;  /* 0x0000006a8848723c */ /* 0x040fe20000041848 */
[----:B------:R-:W2:Y:S03]  /*77e0*/  LDSM.16.MT88.4 R104, [R196+0x4100] ;  /* 0x00410000c468783b */ /* 0x000ea60000004200 */
[C---:B------:R-:W-:Y:S02]  /*77f0*/  FMUL.FTZ R76, R3.reuse, R76 ;  /* 0x0000004c034c7220 */ /* 0x040fe40000410000 */
[C---:B------:R-:W-:Y:S01]  /*7800*/  FMUL.FTZ R77, R3.reuse, R77 ;  /* 0x0000004d034d7220 */ /* 0x040fe20000410000 */
[----:B------:R-:W5:Y:S01]  /*7810*/  MUFU.EX2 R170, R170 ;  /* 0x000000aa00aa7308 */ /* 0x000f620000000800 */
[C---:B------:R-:W-:Y:S04]  /*7820*/  FMUL.FTZ R78, R2.reuse, R78 ;  /* 0x0000004e024e7220 */ /* 0x040fe80000410000 */
[C---:B------:R-:W-:Y:S02]  /*7830*/  FMUL.FTZ R79, R2.reuse, R79 ;  /* 0x0000004f024f7220 */ /* 0x040fe40000410000 */
[C---:B------:R-:W-:Y:S02]  /*7840*/  FMUL.FTZ R88, R3.reuse, R88 ;  /* 0x0000005803587220 */ /* 0x040fe40000410000 */
[C---:B------:R-:W-:Y:S01]  /*7850*/  FMUL.FTZ R89, R3.reuse, R89 ;  /* 0x0000005903597220 */ /* 0x040fe20000410000 */
[----:B------:R2:W-:Y:S01]  /*7860*/  MUFU.EX2 R238, R147 ;  /* 0x0000009300ee7308 */ /* 0x0005e20000000800 */
[C---:B------:R-:W-:Y:S01]  /*7870*/  FMUL.FTZ R90, R2.reuse, R90 ;  /* 0x0000005a025a7220 */ /* 0x040fe20000410000 */
[C---:B---3--:R-:W-:Y:S03]  /*7880*/  HMMA.16816.F32.BF16 R76, R136.reuse, R100, R76 ;  /* 0x00000064884c723c */ /* 0x048fe6000004184c */
[C---:B------:R-:W-:Y:S02]  /*7890*/  FMUL.FTZ R80, R3.reuse, R80 ;  /* 0x0000005003507220 */ /* 0x040fe40000410000 */
[----:B------:R-:W-:Y:S02]  /*78a0*/  FMUL.FTZ R81, R3, R81 ;  /* 0x0000005103517220 */ /* 0x000fe40000410000 */
[C---:B------:R-:W-:Y:S01]  /*78b0*/  FMUL.FTZ R82, R2.reuse, R82 ;  /* 0x0000005202527220 */ /* 0x040fe20000410000 */
[----:B-1----:R-:W-:Y:S01]  /*78c0*/  F2FP.BF16.PACK_AB R101, R173, R172 ;  /* 0x000000acad65723e */ /* 0x002fe200000010ff */
[C---:B------:R-:W-:Y:S01]  /*78d0*/  FMUL.FTZ R83, R2.reuse, R83 ;  /* 0x0000005302537220 */ /* 0x040fe20000410000 */
[----:B------:R-:W1:Y:S02]  /*78e0*/  MUFU.EX2 R236, R236 ;  /* 0x000000ec00ec7308 */ /* 0x000e640000000800 */
[C---:B------:R-:W-:Y:S01]  /*78f0*/  FMUL.FTZ R91, R2.reuse, R91 ;  /* 0x0000005b025b7220 */ /* 0x040fe20000410000 */
[----:B-----5:R-:W-:Y:S01]  /*7900*/  F2FP.BF16.PACK_AB R100, R171, R170 ;  /* 0x000000aaab64723e */ /* 0x020fe200000010ff */
[C---:B------:R-:W-:Y:S02]  /*7910*/  FMUL.FTZ R92, R3.reuse, R92 ;  /* 0x0000005c035c7220 */ /* 0x040fe40000410000 */
[C---:B------:R-:W-:Y:S03]  /*7920*/  HMMA.16816.F32.BF16 R80, R136.reuse, R102, R80 ;  /* 0x000000668850723c */ /* 0x040fe60000041850 */
[C---:B------:R-:W-:Y:S01]  /*7930*/  FMUL.FTZ R93, R3.reuse, R93 ;  /* 0x0000005d035d7220 */ /* 0x040fe20000410000 */
[----:B------:R-:W3:Y:S01]  /*7940*/  MUFU.EX2 R237, R237 ;  /* 0x000000ed00ed7308 */ /* 0x000ee20000000800 */
[C---:B------:R-:W-:Y:S01]  /*7950*/  FMUL.FTZ R94, R2.reuse, R94 ;  /* 0x0000005e025e7220 */ /* 0x040fe20000410000 */
[----:B--2---:R-:W-:Y:S01]  /*7960*/  LDSM.16.MT88.4 R144, [R203+0x3900] ;  /* 0x00390000cb90783b */ /* 0x004fe20000004200 */
[C---:B------:R-:W-:Y:S01]  /*7970*/  FMUL.FTZ R95, R2.reuse, R95 ;  /* 0x0000005f025f7220 */ /* 0x040fe20000410000 */
[C---:B----4-:R-:W-:Y:S04]  /*7980*/  HMMA.16816.F32.BF16 R84, R136.reuse, R108, R84 ;  /* 0x0000006c8854723c */ /* 0x050fe80000041854 */
[----:B------:R-:W-:Y:S01]  /*7990*/  FMUL.FTZ R96, R3, R96 ;  /* 0x0000006003607220 */ /* 0x000fe20000410000 */
[----:B------:R-:W-:Y:S01]  /*79a0*/  F2FP.BF16.PACK_AB R102, R175, R174 ;  /* 0x000000aeaf66723e */ /* 0x000fe200000010ff */
[----:B------:R-:W-:Y:S01]  /*79b0*/  FMUL.FTZ R97, R3, R97 ;  /* 0x0000006103617220 */ /* 0x000fe20000410000 */
[----:B------:R-:W-:Y:S01]  /*79c0*/  F2FP.BF16.PACK_AB R103, R177, R176 ;  /* 0x000000b0b167723e */ /* 0x000fe200000010ff */
[C---:B------:R-:W-:Y:S01]  /*79d0*/  HMMA.16816.F32.BF16 R88, R136.reuse, R110, R88 ;  /* 0x0000006e8858723c */ /* 0x040fe20000041858 */
[----:B------:R-:W2:Y:S01]  /*79e0*/  LDSM.16.MT88.4 R108, [R198+0x900] ;  /* 0x00090000c66c783b */ /* 0x000ea20000004200 */
[----:B------:R-:W4:Y:S02]  /*79f0*/  MUFU.EX2 R239, R239 ;  /* 0x000000ef00ef7308 */ /* 0x000f240000000800 */
[C---:B------:R-:W-:Y:S02]  /*7a00*/  FMUL.FTZ R98, R2.reuse, R98 ;  /* 0x0000006202627220 */ /* 0x040fe40000410000 */
[C---:B------:R-:W-:Y:S02]  /*7a10*/  FMUL.FTZ R99, R2.reuse, R99 ;  /* 0x0000006302637220 */ /* 0x040fe40000410000 */
[C---:B------:R-:W-:Y:S04]  /*7a20*/  HMMA.16816.F32.BF16 R92, R136.reuse, R104, R92 ;  /* 0x00000068885c723c */ /* 0x040fe8000004185c */
[----:B------:R-:W-:Y:S02]  /*7a30*/  FFMA.FTZ R165, R2, R213, R165 ;  /* 0x000000d502a57223 */ /* 0x000fe400000100a5 */
[----:B------:R-:W-:Y:S02]  /*7a40*/  FFMA.FTZ R169, R3, R212, R169 ;  /* 0x000000d403a97223 */ /* 0x000fe400000100a9 */
[----:B------:R-:W-:Y:S01]  /*7a50*/  HMMA.16816.F32.BF16 R96, R136, R106, R96 ;  /* 0x0000006a8860723c */ /* 0x000fe20000041860 */
[----:B------:R-:W5:Y:S03]  /*7a60*/  LDSM.16.MT88.4 R104, [R196+0x2900] ;  /* 0x00290000c468783b */ /* 0x000f660000004200 */
[----:B------:R-:W-:Y:S02]  /*7a70*/  FADD.FTZ R164, R164, R165 ;  /* 0x000000a5a4a47221 */ /* 0x000fe40000010000 */
[----:B------:R-:W-:Y:S01]  /*7a80*/  FADD.FTZ R168, R168, R169 ;  /* 0x000000a9a8a87221 */ /* 0x000fe20000010000 */
[----:B------:R-:W-:Y:S01]  /*7a90*/  F2FP.BF16.PACK_AB R136, R234, R233 ;  /* 0x000000e9ea88723e */ /* 0x000fe200000010ff */
[C---:B------:R-:W-:Y:S05]  /*7aa0*/  HMMA.16816.F32.BF16 R4, R100.reuse, R112, R4 ;  /* 0x000000706404723c */ /* 0x040fea0000041804 */
[----:B-1----:R-:W-:Y:S01]  /*7ab0*/  F2FP.BF16.PACK_AB R137, R236, R235 ;  /* 0x000000ebec89723e */ /* 0x002fe200000010ff */
[----:B------:R-:W-:Y:S01]  /*7ac0*/  FADD.FTZ R3, R135, R164 ;  /* 0x000000a487037221 */ /* 0x000fe20000010000 */
[----:B---3--:R-:W-:Y:S01]  /*7ad0*/  F2FP.BF16.PACK_AB R138, R238, R237 ;  /* 0x000000edee8a723e */ /* 0x008fe200000010ff */
[C---:B------:R-:W-:Y:S01]  /*7ae0*/  HMMA.16816.F32.BF16 R8, R100.reuse, R114, R8 ;  /* 0x000000726408723c */ /* 0x040fe20000041808 */
[----:B------:R-:W-:Y:S03]  /*7af0*/  LDSM.16.MT88.4 R112, [R198+0x4900] ;  /* 0x00490000c670783b */ /* 0x000fe60000004200 */
[----:B----4-:R-:W-:Y:S01]  /*7b00*/  F2FP.BF16.PACK_AB R139, R240, R239 ;  /* 0x000000eff08b723e */ /* 0x010fe200000010ff */
[----:B------:R-:W-:Y:S03]  /*7b10*/  FADD.FTZ R3, R134, R3 ;  /* 0x0000000386037221 */ /* 0x000fe60000010000 */
[C---:B--2---:R-:W-:Y:S04]  /*7b20*/  HMMA.16816.F32.BF16 R12, R100.reuse, R108, R12 ;  /* 0x0000006c640c723c */ /* 0x044fe8000004180c */
[----:B------:R-:W-:Y:S01]  /*7b30*/  FADD.FTZ R172, R172, R3 ;  /* 0x00000003acac7221 */ /* 0x000fe20000010000 */
[----:B------:R-:W-:Y:S03]  /*7b40*/  MOV R3, R0 ;  /* 0x0000000000037202 */ /* 0x000fe60000000f00 */
[----:B------:R-:W-:Y:S01]  /*7b50*/  FADD.FTZ R173, R173, R172 ;  /* 0x000000acadad7221 */ /* 0x000fe20000010000 */
[C---:B------:R-:W-:Y:S01]  /*7b60*/  HMMA.16816.F32.BF16 R16, R100.reuse, R110, R16 ;  /* 0x0000006e6410723c */ /* 0x040fe20000041810 */
[----:B------:R-:W1:Y:S02]  /*7b70*/  LDSM.16.MT88.4 R108, [R203+0x4900] ;  /* 0x00490000cb6c783b */ /* 0x000e640000004200 */
[----:B------:R-:W-:Y:S05]  /*7b80*/  FADD.FTZ R2, R176, R173 ;  /* 0x000000adb0027221 */ /* 0x000fea0000010000 */
        /* <DEDUP_REMOVED lines=11> */
[C---:B------:R-:W-:Y:S08]  /*7c40*/  HMMA.16816.F32.BF16 R48, R100.reuse, R130, R48 ;  /* 0x000000826430723c */ /* 0x040ff00000041830 */
[C---:B------:R-:W-:Y:S08]  /*7c50*/  HMMA.16816.F32.BF16 R52, R100.reuse, R140, R52 ;  /* 0x0000008c6434723c */ /* 0x040ff00000041834 */
[C---:B------:R-:W-:Y:S01]  /*7c60*/  HMMA.16816.F32.BF16 R56, R100.reuse, R142, R56 ;  /* 0x0000008e6438723c */ /* 0x040fe20000041838 */
[----:B------:R-:W-:Y:S07]  /*7c70*/  LDSM.16.MT88.4 R140, [R196+0x1900] ;  /* 0x00190000c48c783b */ /* 0x000fee0000004200 */
[C---:B-----5:R-:W-:Y:S08]  /*7c80*/  HMMA.16816.F32.BF16 R60, R100.reuse, R104, R60 ;  /* 0x00000068643c723c */ /* 0x060ff0000004183c */
[C---:B------:R-:W-:Y:S01]  /*7c90*/  HMMA.16816.F32.BF16 R64, R100.reuse, R106, R64 ;  /* 0x0000006a6440723c */ /* 0x040fe20000041840 */
[----:B------:R-:W2:Y:S07]  /*7ca0*/  LDSM.16.MT88.4 R104, [R197+0x4900] ;  /* 0x00490000c568783b */ /* 0x000eae0000004200 */
[C---:B-1----:R-:W-:Y:S08]  /*7cb0*/  HMMA.16816.F32.BF16 R68, R100.reuse, R108, R68 ;  /* 0x0000006c6444723c */ /* 0x042ff00000041844 */
[C---:B------:R-:W-:Y:S01]  /*7cc0*/  HMMA.16816.F32.BF16 R72, R100.reuse, R110, R72 ;  /* 0x0000006e6448723c */ /* 0x040fe20000041848 */
[----:B------:R-:W1:Y:S07]  /*7cd0*/  LDSM.16.MT88.4 R108, [R203+0x1100] ;  /* 0x00110000cb6c783b */ /* 0x000e6e0000004200 */
[C---:B------:R-:W-:Y:S08]  /*7ce0*/  HMMA.16816.F32.BF16 R76, R100.reuse, R112, R76 ;  /* 0x00000070644c723c */ /* 0x040ff0000004184c */
[C---:B------:R-:W-:Y:S01]  /*7cf0*/  HMMA.16816.F32.BF16 R80, R100.reuse, R114, R80 ;  /* 0x000000726450723c */ /* 0x040fe20000041850 */
[----:B------:R-:W3:Y:S07]  /*7d00*/  LDSM.16.MT88.4 R112, [R197+0x1100] ;  /* 0x00110000c570783b */ /* 0x000eee0000004200 */
[C---:B--2---:R-:W-:Y:S08]  /*7d10*/  HMMA.16816.F32.BF16 R84, R100.reuse, R104, R84 ;  /* 0x000000686454723c */ /* 0x044ff00000041854 */
[C---:B------:R-:W-:Y:S01]  /*7d20*/  HMMA.16816.F32.BF16 R88, R100.reuse, R106, R88 ;  /* 0x0000006a6458723c */ /* 0x040fe20000041858 */
[----:B------:R-:W2:Y:S07]  /*7d30*/  LDSM.16.MT88.4 R104, [R203+0x3100] ;  /* 0x00310000cb68783b */ /* 0x000eae0000004200 */
[C---:B------:R-:W-:Y:S08]  /*7d40*/  HMMA.16816.F32.BF16 R92, R100.reuse, R116, R92 ;  /* 0x00000074645c723c */ /* 0x040ff0000004185c */
[----:B------:R-:W-:Y:S01]  /*7d50*/  HMMA.16816.F32.BF16 R96, R100, R118, R96 ;  /* 0x000000766460723c */ /* 0x000fe20000041860 */
[----:B------:R-:W4:Y:S06]  /*7d60*/  LDSM.16.MT88.4 R116, [R198+0x3100] ;  /* 0x00310000c674783b */ /* 0x000f2c0000004200 */
[----:B------:R-:W-:Y:S02]  /*7d70*/  F2FP.BF16.PACK_AB R100, R179, R178 ;  /* 0x000000b2b364723e */ /* 0x000fe400000010ff */
[----:B------:R-:W-:Y:S03]  /*7d80*/  F2FP.BF16.PACK_AB R101, R228, R227 ;  /* 0x000000e3e465723e */ /* 0x000fe600000010ff */
[----:B------:R-:W-:Y:S01]  /*7d90*/  F2FP.BF16.PACK_AB R102, R230, R229 ;  /* 0x000000e5e666723e */ /* 0x000fe200000010ff */
[----:B------:R-:W-:Y:S01]  /*7da0*/  FADD.FTZ R227, R227, R2 ;  /* 0x00000002e3e37221 */ /* 0x000fe20000010000 */
[----:B------:R-:W-:Y:S03]  /*7db0*/  F2FP.BF16.PACK_AB R103, R232, R231 ;  /* 0x000000e7e867723e */ /* 0x000fe600000010ff */
[----:B------:R-:W-:Y:S04]  /*7dc0*/  FADD.FTZ R228, R228, R227 ;  /* 0x000000e3e4e47221 */ /* 0x000fe80000010000 */
[C---:B-1----:R-:W-:Y:S03]  /*7dd0*/  HMMA.16816.F32.BF16 R4, R100.reuse, R108, R4 ;  /* 0x0000006c6404723c */ /* 0x042fe60000041804 */
[----:B------:R-:W-:Y:S04]  /*7de0*/  FADD.FTZ R231, R231, R228 ;  /* 0x000000e4e7e77221 */ /* 0x000fe80000010000 */
[----:B------:R-:W-:Y:S01]  /*7df0*/  FADD.FTZ R232, R232, R231 ;  /* 0x000000e7e8e87221 */ /* 0x000fe20000010000 */
[C---:B------:R-:W-:Y:S01]  /*7e00*/  HMMA.16816.F32.BF16 R8, R100.reuse, R110, R8 ;  /* 0x0000006e6408723c */ /* 0x040fe20000041808 */
[----:B------:R-:W1:Y:S03]  /*7e10*/  LDSM.16.MT88.4 R108, [R197+0x3100] ;  /* 0x00310000c56c783b */ /* 0x000e660000004200 */
[----:B------:R-:W-:Y:S04]  /*7e20*/  FADD.FTZ R235, R235, R232 ;  /* 0x000000e8ebeb7221 */ /* 0x000fe80000010000 */
[C---:B------:R-:W-:Y:S04]  /*7e30*/  HMMA.16816.F32.BF16 R12, R100.reuse, R120, R12 ;  /* 0x00000078640c723c */ /* 0x040fe8000004180c */
[----:B------:R-:W-:Y:S04]  /*7e40*/  FADD.FTZ R236, R236, R235 ;  /* 0x000000ebecec7221 */ /* 0x000fe80000010000 */
[C---:B------:R-:W-:Y:S04]  /*7e50*/  HMMA.16816.F32.BF16 R16, R100.reuse, R122, R16 ;  /* 0x0000007a6410723c */ /* 0x040fe80000041810 */
[----:B------:R-:W-:Y:S04]  /*7e60*/  FADD.FTZ R213, R239, R236 ;  /* 0x000000ecefd57221 */ /* 0x000fe80000010000 */
[C---:B---3--:R-:W-:Y:S04]  /*7e70*/  HMMA.16816.F32.BF16 R20, R100.reuse, R112, R20 ;  /* 0x000000706414723c */ /* 0x048fe80000041814 */
[----:B------:R-:W-:Y:S04]  /*7e80*/  FADD.FTZ R213, R240, R213 ;  /* 0x000000d5f0d57221 */ /* 0x000fe80000010000 */
[C---:B------:R-:W-:Y:S01]  /*7e90*/  HMMA.16816.F32.BF16 R24, R100.reuse, R114, R24 ;  /* 0x000000726418723c */ /* 0x040fe20000041818 */
[----:B------:R-:W3:Y:S07]  /*7ea0*/  LDSM.16.MT88.4 R112, [R196+0x3100] ;  /* 0x00310000c470783b */ /* 0x000eee0000004200 */
[C---:B------:R-:W-:Y:S08]  /*7eb0*/  HMMA.16816.F32.BF16 R28, R100.reuse, R124, R28 ;  /* 0x0000007c641c723c */ /* 0x040ff0000004181c */
[C---:B------:R-:W-:Y:S01]  /*7ec0*/  HMMA.16816.F32.BF16 R32, R100.reuse, R126, R32 ;  /* 0x0000007e6420723c */ /* 0x040fe20000041820 */
[----:B------:R-:W-:Y:S07]  /*7ed0*/  LDSM.16.MT88.4 R124, [R203+0x1900] ;  /* 0x00190000cb7c783b */ /* 0x000fee0000004200 */
[C---:B--2---:R-:W-:Y:S08]  /*7ee0*/  HMMA.16816.F32.BF16 R36, R100.reuse, R104, R36 ;  /* 0x000000686424723c */ /* 0x044ff00000041824 */
[C---:B------:R-:W-:Y:S01]  /*7ef0*/  HMMA.16816.F32.BF16 R40, R100.reuse, R106, R40 ;  /* 0x0000006a6428723c */ /* 0x040fe20000041828 */
[----:B------:R-:W2:Y:S07]  /*7f00*/  LDSM.16.MT88.4 R104, [R203+0x5100] ;  /* 0x00510000cb68783b */ /* 0x000eae0000004200 */
[C---:B----4-:R-:W-:Y:S08]  /*7f10*/  HMMA.16816.F32.BF16 R44, R100.reuse, R116, R44 ;  /* 0x00000074642c723c */ /* 0x050ff0000004182c */
        /* <DEDUP_REMOVED lines=10> */
[----:B------:R-:W-:Y:S07]  /*7fc0*/  LDSM.16.MT88.4 R104, [R197+0x1900] ;  /* 0x00190000c568783b */ /* 0x000fee0000004200 */
[C---:B----4-:R-:W-:Y:S08]  /*7fd0*/  HMMA.16816.F32.BF16 R76, R100.reuse, R116, R76 ;  /* 0x00000074644c723c */ /* 0x050ff0000004184c */
[C---:B------:R-:W-:Y:S01]  /*7fe0*/  HMMA.16816.F32.BF16 R80, R100.reuse, R118, R80 ;  /* 0x000000766450723c */ /* 0x040fe20000041850 */
[----:B------:R-:W2:Y:S07]  /*7ff0*/  LDSM.16.MT88.4 R116, [R198+0x1900] ;  /* 0x00190000c674783b */ /* 0x000eae0000004200 */
        /* <DEDUP_REMOVED lines=25> */
[C---:B-1----:R-:W-:Y:S07]  /*8190*/  HMMA.16816.F32.BF16 R76, R136.reuse, R4, R76 ;  /* 0x00000004884c723c */ /* 0x042fee000004184c */
        /* <DEDUP_REMOVED lines=8> */
[C---:B--2---:R-:W-:Y:S03]  /*8220*/  HMMA.16816.F32.BF16 R92, R136.reuse, R12, R92 ;  /* 0x0000000c885c723c */ /* 0x044fe6000004185c */
[----:B------:R-:W-:Y:S04]  /*8230*/  FADD.FTZ R175, R175, R174 ;  /* 0x000000aeafaf7221 */ /* 0x000fe80000010000 */
[----:B------:R-:W-:Y:S01]  /*8240*/  FADD.FTZ R2, R178, R175 ;  /* 0x000000afb2027221 */ /* 0x000fe20000010000 */
[----:B------:R-:W-:Y:S04]  /*8250*/  HMMA.16816.F32.BF16 R96, R136, R14, R96 ;  /* 0x0000000e8860723c */ /* 0x000fe80000041860 */
[----:B------:R-:W-:Y:S04]  /*8260*/  FADD.FTZ R2, R179, R2 ;  /* 0x00000002b3027221 */ /* 0x000fe80000010000 */
[----:B------:R-:W-:Y:S01]  /*8270*/  FADD.FTZ R229, R229, R2 ;  /* 0x00000002e5e57221 */ /* 0x000fe20000010000 */
[----:B------:R-:W-:Y:S03]  /*8280*/  MOV R2, R132 ;  /* 0x0000008400027202 */ /* 0x000fe60000000f00 */
[----:B------:R-:W-:Y:S04]  /*8290*/  FADD.FTZ R230, R230, R229 ;  /* 0x000000e5e6e67221 */ /* 0x000fe80000010000 */
[----:B------:R-:W-:Y:S04]  /*82a0*/  FADD.FTZ R233, R233, R230 ;  /* 0x000000e6e9e97221 */ /* 0x000fe80000010000 */
[----:B------:R-:W-:Y:S04]  /*82b0*/  FADD.FTZ R234, R234, R233 ;  /* 0x000000e9eaea7221 */ /* 0x000fe80000010000 */
[----:B------:R-:W-:Y:S04]  /*82c0*/  FADD.FTZ R237, R237, R234 ;  /* 0x000000eaeded7221 */ /* 0x000fe80000010000 */
[----:B------:R-:W-:Y:S01]  /*82d0*/  FADD.FTZ R212, R238, R237 ;  /* 0x000000edeed47221 */ /* 0x000fe20000010000 */
[----:B------:R-:W-:-:S05]  /*82e0*/  @P0 BRA `(.L_x_705) ;  /* 0xffffcd3000000947 */ /* 0x000fca000383ffff */
.L_x_702:
[----:B------:R-:W-:-:S13]  /*82f0*/  ISETP.LE.AND P0, PT, RZ, UR6, PT ;  /* 0x00000006ff007c0c */ /* 0x000fda000bf03270 */
[----:B------:R-:W-:Y:S05]  /*8300*/  @!P0 BRA `(.L_x_706) ;  /* 0x00002dc000008947 */ /* 0x000fea0003800000 */
[----:B------:R-:W-:Y:S01]  /*8310*/  SHF.R.S32.HI R215, RZ, 0x1f, R182 ;  /* 0x0000001fffd77819 */ /* 0x000fe200000114b6 */
[----:B------:R-:W-:Y:S01]  /*8320*/  IMAD.MOV.U32 R135, RZ, RZ, R132 ;  /* 0x000000ffff877224 */ /* 0x000fe200078e0084 */
[C---:B------:R-:W-:Y:S01]  /*8330*/  SHF.L.U32 R216, R182.reuse, 0x1, RZ ;  /* 0x00000001b6d87819 */ /* 0x040fe200000006ff */
[----:B------:R-:W-:Y:S01]  /*8340*/  IMAD.MOV.U32 R3, RZ, RZ, R0 ;  /* 0x000000ffff037224 */ /* 0x000fe200078e0000 */
[----:B------:R-:W-:Y:S01]  /*8350*/  SHF.L.U64.HI R215, R182, 0x1, R215 ;  /* 0x00000001b6d77819 */ /* 0x000fe200000102d7 */
[C---:B------:R-:W-:Y:S01]  /*8360*/  IMAD.SHL.U32 R217, R181.reuse, 0x2, RZ ;  /* 0x00000002b5d97824 */ /* 0x040fe200078e00ff */
[----:B------:R-:W-:Y:S02]  /*8370*/  SHF.L.U64.HI R214, R181, 0x1, R214 ;  /* 0x00000001b5d67819 */ /* 0x000fe400000102d6 */
[C---:B------:R-:W-:Y:S02]  /*8380*/  SHF.L.U64.HI R218, R180.reuse, 0x1, R183 ;  /* 0x00000001b4da7819 */ /* 0x040fe400000102b7 */
[----:B------:R-:W-:Y:S01]  /*8390*/  SHF.L.U32 R219, R180, 0x1, RZ ;  /* 0x00000001b4db7819 */ /* 0x000fe200000006ff */
[----:B------:R-:W-:Y:S05]  /*83a0*/  BRA `(.L_x_707) ;  /* 0x0000032000007947 */ /* 0x000fea0003800000 */
.L_x_709:
[----:B------:R-:W-:Y:S01]  /*83b0*/  ULEA UR4, UR6, UR11, 0x6 ;  /* 0x0000000b06047291 */ /* 0x000fe2000f8e303f */
[----:B------:R-:W-:Y:S05]  /*83c0*/  IMAD.MOV.U32 R208, RZ, RZ, RZ ;  /* 0x000000ffffd07224 */ /* 0x000fea00078e00ff */
        /* <DEDUP_REMOVED lines=29> */
[CC--:B-1----:R-:W-:Y:S02]  /*85a0*/  IADD3 R10, P1, R2.reuse, R216.reuse, RZ ;  /* 0x000000d8020a7210 */ /* 0x0c2fe40007f3e0ff */
[C---:B------:R-:W-:Y:S02]  /*85b0*/  IADD3 R8, P0, R2.reuse, R217, RZ ;  /* 0x000000d902087210 */ /* 0x040fe40007f1e0ff */
[C---:B--2---:R-:W-:Y:S02]  /*85c0*/  IADD3.X R11, R7.reuse, R215, RZ, P1, !PT ;  /* 0x000000d7070b7210 */ /* 0x044fe40000ffe4ff */
[----:B------:R-:W-:Y:S01]  /*85d0*/  IADD3 R12, P1, R2, R219, RZ ;  /* 0x000000db020c7210 */ /* 0x000fe20007f3e0ff */
[C---:B------:R-:W-:Y:S01]  /*85e0*/  IMAD.X R9, R7.reuse, 0x1, R214, P0 ;  /* 0x0000000107097824 */ /* 0x040fe200000e06d6 */
[C---:B---3--:R-:W-:Y:S01]  /*85f0*/  IADD3 R6, P0, R0.reuse, R216, RZ ;  /* 0x000000d800067210 */ /* 0x048fe20007f1e0ff */
[----:B------:R1:W-:Y:S02]  /*8600*/  LDGSTS.E.BYPASS.LTC128B.128 [R207+0x6100], [R10.64], !P5 ;  /* 0x061000000acf7fae */ /* 0x0003e4000e901d4e */
[--C-:B------:R-:W-:Y:S01]  /*8610*/  IMAD.X R13, R7, 0x1, R218.reuse, P1 ;  /* 0x00000001070d7824 */ /* 0x100fe200008e06da */
        /* <DEDUP_REMOVED lines=11> */
.L_x_707:
[----:B------:R-:W-:Y:S01]  /*86d0*/  SHF.R.S32.HI R9, RZ, 0x1f, R209 ;  /* 0x0000001fff097819 */ /* 0x000fe200000114d1 */
[----:B------:R-:W-:Y:S01]  /*86e0*/  IMAD.WIDE.U32 R6, R209, c[0x0][0x208], RZ ;  /* 0x00008200d1067a25 */ /* 0x000fe200078e00ff */
[----:B------:R-:W-:Y:S01]  /*86f0*/  SHF.R.S32.HI R5, RZ, 0x1f, R208 ;  /* 0x0000001fff057819 */ /* 0x000fe200000114d0 */
[----:B------:R-:W-:Y:S04]  /*8700*/  DEPBAR.LE SB0, 0x0 ;  /* 0x000080000000791a */ /* 0x000fe80000000000 */
[----:B------:R-:W-:Y:S01]  /*8710*/  IMAD R9, R9, c[0x0][0x208], RZ ;  /* 0x0000820009097a24 */ /* 0x000fe200078e02ff */
[----:B------:R-:W-:Y:S01]  /*8720*/  BAR.SYNC.DEFER_BLOCKING 0x0 ;  /* 0x0000000000007b1d */ /* 0x000fe20000010000 */
[----:B------:R-:W-:Y:S01]  /*8730*/  IMAD R5, R5, c[0x0][0x218], RZ ;  /* 0x0000860005057a24 */ /* 0x000fe200078e02ff */
[----:B------:R-:W-:Y:S01]  /*8740*/  UISETP.GE.AND UP0, UPT, UR6, 0x1, UPT ;  /* 0x000000010600788c */ /* 0x000fe2000bf06270 */
        /* <DEDUP_REMOVED lines=23> */
[C---:B------:R-:W-:Y:S02]  /*88c0*/  IADD3 R12, P0, R20.reuse, R217, RZ ;  /* 0x000000d9140c7210 */ /* 0x040fe40007f1e0ff */
[C---:B--2---:R-:W-:Y:S02]  /*88d0*/  IADD3.X R15, R7.reuse, R215, RZ, P1, !PT ;  /* 0x000000d7070f7210 */ /* 0x044fe40000ffe4ff */
[C---:B------:R-:W-:Y:S02]  /*88e0*/  IADD3.X R13, R7.reuse, R214, RZ, P0, !PT ;  /* 0x000000d6070d7210 */ /* 0x040fe400007fe4ff */
[----:B------:R-:W-:Y:S01]  /*88f0*/  IADD3 R20, P1, R20, R219, RZ ;  /* 0x000000db14147210 */ /* 0x000fe20007f3e0ff */
[----:B------:R-:W-:Y:S01]  /*8900*/  @!PT LDS RZ, [RZ] ;  /* 0x00000000fffff984 */ /* 0x000fe20000000800 */
[----:B------:R-:W-:Y:S01]  /*8910*/  @!PT LDS RZ, [RZ] ;  /* 0x00000000fffff984 */ /* 0x000fe20000000800 */
[----:B------:R-:W-:Y:S01]  /*8920*/  @!PT LDS RZ, [RZ] ;  /* 0x00000000fffff984 */ /* 0x000fe20000000800 */
[----:B------:R5:W-:Y:S01]  /*8930*/  LDGSTS.E.BYPASS.LTC128B.128 [R211], [R14.64], !P5 ;  /* 0x000000000ed37fae */ /* 0x000be2000e901d4e */
[C---:B---3--:R-:W-:Y:S02]  /*8940*/  IADD3 R170, P0, R132.reuse, R216, RZ ;  /* 0x000000d884aa7210 */ /* 0x048fe40007f1e0ff */
[----:B------:R-:W-:Y:S02]  /*8950*/  IADD3.X R21, R7, R218, RZ, P1, !PT ;  /* 0x000000da07157210 */ /* 0x000fe40000ffe4ff */
[C---:B------:R-:W-:Y:S02]  /*8960*/  IADD3 R168, P1, R132.reuse, R217, RZ ;  /* 0x000000d984a87210 */ /* 0x040fe40007f3e0ff */
[----:B------:R5:W-:Y:S01]  /*8970*/  LDGSTS.E.BYPASS.LTC128B.128 [R211+0x2000], [R12.64], !P4 ;  /* 0x020000000cd37fae */ /* 0x000be2000e101d4e */
[C---:B----4-:R-:W-:Y:S02]  /*8980*/  IADD3.X R171, R5.reuse, R215, RZ, P0, !PT ;  /* 0x000000d705ab7210 */ /* 0x050fe400007fe4ff */
        /* <DEDUP_REMOVED lines=18> */
[----:B--2---:R-:W-:Y:S07]  /*8ab0*/  LDSM.16.M88.4 R168, [R200+0x7100] ;  /* 0x00710000c8a8783b */ /* 0x004fee0000000200 */
[----:B------:R-:W-:Y:S01]  /*8ac0*/  HMMA.16816.F32.BF16 R32, R32, R138, RZ ;  /* 0x0000008a2020723c */ /* 0x000fe200000418ff */
[----:B------:R-:W2:Y:S07]  /*8ad0*/  LDSM.16.M88.4 R136, [R200+0x6900] ;  /* 0x00690000c888783b */ /* 0x000eae0000000200 */
[C---:B------:R-:W-:Y:S01]  /*8ae0*/  HMMA.16816.F32.BF16 R4, R140.reuse, R144, R4 ;  /* 0x000000908c04723c */ /* 0x040fe20000041804 */
[----:B------:R-:W4:Y:S07]  /*8af0*/  LDSM.16.M88.4 R172, [R200+0x7900] ;  /* 0x00790000c8ac783b */ /* 0x000f2e0000000200 */
[C---:B------:R-:W-:Y:S01]  /*8b00*/  HMMA.16816.F32.BF16 R8, R140.reuse, R146, R8 ;  /* 0x000000928c08723c */ /* 0x040fe20000041808 */
[----:B------:R-:W-:Y:S07]  /*8b10*/  LDSM.16.M88.4 R176, [R199+0xc100] ;  /* 0x00c10000c7b0783b */ /* 0x000fee0000000200 */
[C---:B------:R-:W-:Y:S01]  /*8b20*/  HMMA.16816.F32.BF16 R12, R140.reuse, R148, R12 ;  /* 0x000000948c0c723c */ /* 0x040fe2000004180c */
[----:B------:R-:W5:Y:S07]  /*8b30*/  LDSM.16.M88.4 R180, [R192] ;  /* 0x00000000c0b4783b */ /* 0x000f6e0000000200 */
        /* <DEDUP_REMOVED lines=8> */
[----:B------:R-:W3:Y:S07]  /*8bc0*/  LDSM.16.M88.4 R140, [R192+0x800] ;  /* 0x00080000c08c783b */ /* 0x000eee0000000200 */
[C---:B-1----:R-:W-:Y:S01]  /*8bd0*/  HMMA.16816.F32.BF16 R4, R160.reuse, R164, R4 ;  /* 0x000000a4a004723c */ /* 0x042fe20000041804 */
        /* <DEDUP_REMOVED lines=8> */
[----:B------:R-:W-:Y:S07]  /*8c60*/  LDSM.16.M88.4 R168, [R202+0x10100] ;  /* 0x01010000caa8783b */ /* 0x000fee0000000200 */
[C---:B----4-:R-:W-:Y:S08]  /*8c70*/  HMMA.16816.F32.BF16 R28, R160.reuse, R172, R28 ;  /* 0x000000aca01c723c */ /* 0x050ff0000004181c */
[----:B------:R-:W-:Y:S01]  /*8c80*/  HMMA.16816.F32.BF16 R32, R160, R174, R32 ;  /* 0x000000aea020723c */ /* 0x000fe20000041820 */
[----:B------:R-:W4:Y:S07]  /*8c90*/  LDSM.16.M88.4 R160, [R205+0x9100] ;  /* 0x00910000cda0783b */ /* 0x000f2e0000000200 */
[C---:B-----5:R-:W-:Y:S01]  /*8ca0*/  HMMA.16816.F32.BF16 R4, R176.reuse, R180, R4 ;  /* 0x000000b4b004723c */ /* 0x060fe20000041804 */
[----:B------:R-:W5:Y:S07]  /*8cb0*/  LDSM.16.M88.4 R172, [R191] ;  /* 0x00000000bfac783b */ /* 0x000f6e0000000200 */
        /* <DEDUP_REMOVED lines=11> */
[C---:B-1----:R-:W-:Y:S01]  /*8d70*/  HMMA.16816.F32.BF16 R4, R152.reuse, R156, R4 ;  /* 0x0000009c9804723c */ /* 0x042fe20000041804 */
[----:B------:R-:W1:Y:S07]  /*8d80*/  LDSM.16.M88.4 R176, [R201+0x10100] ;  /* 0x01010000c9b0783b */ /* 0x000e6e0000000200 */
[C---:B------:R-:W-:Y:S01]  /*8d90*/  HMMA.16816.F32.BF16 R8, R152.reuse, R158, R8 ;  /* 0x0000009e9808723c */ /* 0x040fe20000041808 */
[----:B------:R-:W-:Y:S07]  /*8da0*/  LDSM.16.M88.4 R156, [R200+0x9900] ;  /* 0x00990000c89c783b */ /* 0x000fee0000000200 */
[C---:B--2---:R-:W-:Y:S08]  /*8db0*/  HMMA.16816.F32.BF16 R12, R152.reuse, R136, R12 ;  /* 0x00000088980c723c */ /* 0x044ff0000004180c */
[C---:B------:R-:W-:Y:S01]  /*8dc0*/  HMMA.16816.F32.BF16 R16, R152.reuse, R138, R16 ;  /* 0x0000008a9810723c */ /* 0x040fe20000041810 */
[----:B------:R-:W2:Y:S07]  /*8dd0*/  LDSM.16.M88.4 R136, [R200+0x8900] ;  /* 0x00890000c888783b */ /* 0x000eae0000000200 */
        /* <DEDUP_REMOVED lines=19> */
[C---:B-1----:R-:W-:Y:S01]  /*8f10*/  HMMA.16816.F32.BF16 R4, R176.reuse, R180, R4 ;  /* 0x000000b4b004723c */ /* 0x042fe20000041804 */
[----:B------:R-:W1:Y:S07]  /*8f20*/  LDSM.16.M88.4 R168, [R206+0x14100] ;  /* 0x01410000cea8783b */ /* 0x000e6e0000000200 */
[C---:B------:R-:W-:Y:S01]  /*8f30*/  HMMA.16816.F32.BF16 R8, R176.reuse, R182, R8 ;  /* 0x000000b6b008723c */ /* 0x040fe20000041808 */
[----:B------:R-:W-:Y:S07]  /*8f40*/  LDSM.16.M88.4 R180, [R187] ;  /* 0x00000000bbb4783b */ /* 0x000fee0000000200 */
[C---:B--2---:R-:W-:Y:S08]  /*8f50*/  HMMA.16816.F32.BF16 R12, R176.reuse, R136, R12 ;  /* 0x00000088b00c723c */ /* 0x044ff0000004180c */
[C---:B------:R-:W-:Y:S01]  /*8f60*/  HMMA.16816.F32.BF16 R16, R176.reuse, R138, R16 ;  /* 0x0000008ab010723c */ /* 0x040fe20000041810 */
[----:B------:R-:W2:Y:S07]  /*8f70*/  LDSM.16.M88.4 R136, [R205+0xa900] ;  /* 0x00a90000cd88783b */ /* 0x000eae0000000200 */
        /* <DEDUP_REMOVED lines=32> */
[----:B------:R-:W1:Y:S01]  /*9180*/  LDSM.16.M88.4 R168, [R199+0x14100] ;  /* 0x01410000c7a8783b */ /* 0x000e620000000200 */
[C---:B-----5:R-:W-:Y:S08]  /*9190*/  HMMA.16816.F32.BF16 R4, R176.reuse, R180, R4 ;  /* 0x000000b4b004723c */ /* 0x060ff00000041804 */
[C---:B------:R-:W-:Y:S08]  /*91a0*/  HMMA.16816.F32.BF16 R8, R176.reuse, R182, R8 ;  /* 0x000000b6b008723c */ /* 0x040ff00000041808 */
[C---:B---3--:R-:W-:Y:S08]  /*91b0*/  HMMA.16816.F32.BF16 R12, R176.reuse, R140, R12 ;  /* 0x0000008cb00c723c */ /* 0x048ff0000004180c */
[C---:B------:R-:W-:Y:S08]  /*91c0*/  HMMA.16816.F32.BF16 R16, R176.reuse, R142, R16 ;  /* 0x0000008eb010723c */ /* 0x040ff00000041810 */
[C---:B------:R-:W-:Y:S08]  /*91d0*/  HMMA.16816.F32.BF16 R20, R176.reuse, R144, R20 ;  /* 0x00000090b014723c */ /* 0x040ff00000041814 */
[C---:B------:R-:W-:Y:S08]  /*91e0*/  HMMA.16816.F32.BF16 R24, R176.reuse, R146, R24 ;  /* 0x00000092b018723c */ /* 0x040ff00000041818 */
[C---:B------:R-:W-:Y:S08]  /*91f0*/  HMMA.16816.F32.BF16 R28, R176.reuse, R148, R28 ;  /* 0x00000094b01c723c */ /* 0x040ff0000004181c */
[----:B------:R-:W-:Y:S08]  /*9200*/  HMMA.16816.F32.BF16 R32, R176, R150, R32 ;  /* 0x00000096b020723c */ /* 0x000ff00000041820 */
[C---:B-1----:R-:W-:Y:S08]  /*9210*/  HMMA.16816.F32.BF16 R4, R160.reuse, R164, R4 ;  /* 0x000000a4a004723c */ /* 0x042ff00000041804 */
[C---:B------:R-:W-:Y:S08]  /*9220*/  HMMA.16816.F32.BF16 R8, R160.reuse, R166, R8 ;  /* 0x000000a6a008723c */ /* 0x040ff00000041808 */
[C---:B--2---:R-:W-:Y:S08]  /*9230*/  HMMA.16816.F32.BF16 R12, R160.reuse, R136, R12 ;  /* 0x00000088a00c723c */ /* 0x044ff0000004180c */
[C---:B------:R-:W-:Y:S01]  /*9240*/  HMMA.16816.F32.BF16 R16, R160.reuse, R138, R16 ;  /* 0x0000008aa010723c */ /* 0x040fe20000041810 */
[----:B------:R-:W1:Y:S07]  /*9250*/  LDSM.16.M88.4 R136, [R192+0x4800] ;  /* 0x00480000c088783b */ /* 0x000e6e0000000200 */
[C---:B----4-:R-:W-:Y:S08]  /*9260*/  HMMA.16816.F32.BF16 R20, R160.reuse, R152, R20 ;  /* 0x00000098a014723c */ /* 0x050ff00000041814 */
        /* <DEDUP_REMOVED lines=30> */
[C---:B---3--:R-:W-:Y:S01]  /*9450*/  HMMA.16816.F32.BF16 R20, R168.reuse, R4, R20 ;  /* 0x00000004a814723c */ /* 0x048fe20000041814 */
[----:B-----5:R-:W3:Y:S01]  /*9460*/  LDSM.16.M88.4 R8, [R192+0x5800] ;  /* 0x00580000c008783b */ /* 0x020ee20000000200 */
[----:B------:R-:W-:Y:S07]  /*9470*/  DEPBAR.LE SB0, 0x0 ;  /* 0x000080000000791a */ /* 0x000fee0000000000 */
[----:B------:R-:W1:Y:S01]  /*9480*/  MUFU.TANH R164, R164 ;  /* 0x000000a400a47308 */ /* 0x000e620000002400 */
[----:B------:R-:W-:Y:S01]  /*9490*/  BAR.SYNC.DEFER_BLOCKING 0x0 ;  /* 0x0000000000007b1d */ /* 0x000fe20000010000 */
[C---:B------:R-:W-:Y:S08]  /*94a0*/  HMMA.16816.F32.BF16 R24, R168.reuse, R6, R24 ;  /* 0x00000006a818723c */ /* 0x040ff00000041818 */
[----:B------:R-:W1:Y:S05]  /*94b0*/  MUFU.TANH R230, R230 ;  /* 0x000000e600e67308 */ /* 0x000e6a0000002400 */
[----:B------:R-:W-:Y:S02]  /*94c0*/  FMUL.FTZ R220, R20, c[0x0][0x320] ;  /* 0x0000c80014dc7a20 */ /* 0x000fe40000410000 */
[----:B------:R-:W-:Y:S03]  /*94d0*/  FMUL.FTZ R21, R21, c[0x0][0x320] ;  /* 0x0000c80015157a20 */ /* 0x000fe60000410000 */
[----:B------:R-:W1:Y:S01]  /*94e0*/  MUFU.TANH R178, R178 ;  /* 0x000000b200b27308 */ /* 0x000e620000002400 */
[----:B------:R-:W-:Y:S02]  /*94f0*/  FMUL.FTZ R22, R22, c[0x0][0x320] ;  /* 0x0000c80016167a20 */ /* 0x000fe40000410000 */
[----:B------:R-:W-:Y:S03]  /*9500*/  FMUL.FTZ R23, R23, c[0x0][0x320] ;  /* 0x0000c80017177a20 */ /* 0x000fe60000410000 */
[----:B------:R-:W-:Y:S02]  /*9510*/  FMUL.FTZ R162, R24, c[0x0][0x320] ;  /* 0x0000c80018a27a20 */ /* 0x000fe40000410000 */
[----:B------:R-:W-:Y:S02]  /*9520*/  FMUL.FTZ R25, R25, c[0x0][0x320] ;  /* 0x0000c80019197a20 */ /* 0x000fe40000410000 */
[----:B------:R1:W1:Y:S01]  /*9530*/  MUFU.TANH R172, R13 ;  /* 0x0000000d00ac7308 */ /* 0x0002620000002400 */
[----:B------:R-:W-:Y:S02]  /*9540*/  FMUL.FTZ R26, R26, c[0x0][0x320] ;  /* 0x0000c8001a1a7a20 */ /* 0x000fe40000410000 */
[----:B------:R-:W-:Y:S01]  /*9550*/  FMUL.FTZ R27, R27, c[0x0][0x320] ;  /* 0x0000c8001b1b7a20 */ /* 0x000fe20000410000 */
[C---:B---3--:R-:W-:Y:S06]  /*9560*/  HMMA.16816.F32.BF16 R28, R168.reuse, R8, R28 ;  /* 0x00000008a81c723c */ /* 0x048fec000004181c */
[----:B------:R3:W1:Y:S02]  /*9570*/  MUFU.TANH R176, R14 ;  /* 0x0000000e00b07308 */ /* 0x0006640000002400 */
[----:B------:R-:W-:Y:S08]  /*9580*/  HMMA.16816.F32.BF16 R32, R168, R10, R32 ;  /* 0x0000000aa820723c */ /* 0x000ff00000041820 */
[----:B------:R3:W1:Y:S08]  /*9590*/  MUFU.TANH R174, R15 ;  /* 0x0000000f00ae7308 */ /* 0x0006700000002400 */
        /* <DEDUP_REMOVED lines=27> */
[----:B------:R3:W1:Y:S02]  /*9750*/  MUFU.TANH R133, R35 ;  /* 0x0000002300857308 */ /* 0x0006640000002400 */
[----:B-1234-:R-:W-:-:S05]  /*9760*/  @P0 BRA `(.L_x_709) ;  /* 0xffffec4000000947 */ /* 0x01efca000383ffff */
.L_x_708:
[----:B-1----:R-:W-:Y:S01]  /*9770*/  FMNMX.FTZ R11, R226, R3, !PT ;  /* 0x00000003e20b7209 */ /* 0x002fe20007810000 */
        /* <DEDUP_REMOVED lines=35> */
[----:B------:R-:W-:Y:S01]  /*99b0*/  ISETP.LT.AND P0, PT, RZ, UR6, PT ;  /* 0x00000006ff007c0c */ /* 0x000fe2000bf01270 */
[----:B------:R-:W-:Y:S01]  /*99c0*/  SHFL.BFLY PT, R11, R6, 0x2, 0x1f ;  /* 0x0c401f00060b7f89 */ /* 0x000fe200000e0000 */
[----:B------:R-:W-:Y:S07]  /*99d0*/  UIADD3 UR6, UR6, -0x1, URZ ;  /* 0xffffffff06067890 */ /* 0x000fee000fffe03f */
[----:B------:R-:W1:Y:S02]  /*99e0*/  SHFL.BFLY PT, R7, R4, 0x2, 0x1f ;  /* 0x0c401f0004077f89 */ /* 0x000e6400000e0000 */
[----:B-1----:R-:W-:Y:S02]  /*99f0*/  FMNMX.FTZ R5, R4, R7, !PT ;  /* 0x0000000704057209 */ /* 0x002fe40007810000 */
[----:B------:R-:W-:Y:S04]  /*9a00*/  FMNMX.FTZ R9, R6, R11, !PT ;  /* 0x0000000b06097209 */ /* 0x000fe80007810000 */
[----:B------:R-:W1:Y:S08]  /*9a10*/  SHFL.BFLY PT, R132, R5, 0x1, 0x1f ;  /* 0x0c201f0005847f89 */ /* 0x000e7000000e0000 */
[----:B------:R-:W2:Y:S01]  /*9a20*/  SHFL.BFLY PT, R0, R9, 0x1, 0x1f ;  /* 0x0c201f0009007f89 */ /* 0x000ea200000e0000 */
[----:B-1----:R-:W-:Y:S05]  /*9a30*/  FMNMX.FTZ R132, R132, R5, !PT ;  /* 0x0000000584847209 */ /* 0x002fea0007810000 */
[----:B------:R-:W-:Y:S01]  /*9a40*/  FMUL.FTZ R145, R132, c[0x0][0x2d0] ;  /* 0x0000b40084917a20 */ /* 0x000fe20000410000 */
[----:B--2---:R-:W-:Y:S03]  /*9a50*/  FMNMX.FTZ R0, R9, R0, !PT ;  /* 0x0000000009007209 */ /* 0x004fe60007810000 */
[--C-:B------:R-:W-:Y:S02]  /*9a60*/  FFMA.FTZ R166, R166, c[0x0][0x2d0], -R145.reuse ;  /* 0x0000b400a6a67a23 */ /* 0x100fe40000010891 */
[----:B------:R-:W-:Y:S02]  /*9a70*/  FFMA.FTZ R165, R164, c[0x0][0x2d0], -R145 ;  /* 0x0000b400a4a57a23 */ /* 0x000fe40000010891 */
[C---:B------:R-:W-:Y:S02]  /*9a80*/  FADD.FTZ R2, -R0.reuse, R3 ;  /* 0x0000000300027221 */ /* 0x040fe40000010100 */
[----:B------:R-:W-:Y:S01]  /*9a90*/  FMUL.FTZ R147, R0, c[0x0][0x2d0] ;  /* 0x0000b40000937a20 */ /* 0x000fe20000410000 */
[----:B------:R-:W-:Y:S01]  /*9aa0*/  MUFU.EX2 R166, R166 ;  /* 0x000000a600a67308 */ /* 0x000fe20000000800 */
[----:B------:R-:W-:Y:S02]  /*9ab0*/  FMUL.FTZ R3, R2, c[0x0][0x2d0] ;  /* 0x0000b40002037a20 */ /* 0x000fe40000410000 */
[----:B------:R-:W-:Y:S02]  /*9ac0*/  FADD.FTZ R2, -R132, R135 ;  /* 0x0000008784027221 */ /* 0x000fe40000010100 */
[--C-:B------:R-:W-:Y:S02]  /*9ad0*/  FFMA.FTZ R170, R226, c[0x0][0x2d0], -R147.reuse ;  /* 0x0000b400e2aa7a23 */ /* 0x100fe40000010893 */
[--C-:B------:R-:W-:Y:S02]  /*9ae0*/  FFMA.FTZ R169, R224, c[0x0][0x2d0], -R147.reuse ;  /* 0x0000b400e0a97a23 */ /* 0x100fe40000010893 */
[--C-:B------:R-:W-:Y:S01]  /*9af0*/  FFMA.FTZ R168, R230, c[0x0][0x2d0], -R147.reuse ;  /* 0x0000b400e6a87a23 */ /* 0x100fe20000010893 */
[----:B------:R-:W1:Y:S01]  /*9b00*/  MUFU.EX2 R3, R3 ;  /* 0x0000000300037308 */ /* 0x000e620000000800 */
[----:B------:R-:W-:Y:S02]  /*9b10*/  FFMA.FTZ R167, R234, c[0x0][0x2d0], -R147 ;  /* 0x0000b400eaa77a23 */ /* 0x000fe40000010893 */
[--C-:B------:R-:W-:Y:S02]  /*9b20*/  FFMA.FTZ R164, R232, c[0x0][0x2d0], -R145.reuse ;  /* 0x0000b400e8a47a23 */ /* 0x100fe40000010891 */
[----:B------:R-:W-:Y:S02]  /*9b30*/  FFMA.FTZ R135, R228, c[0x0][0x2d0], -R145 ;  /* 0x0000b400e4877a23 */ /* 0x000fe40000010891 */
[----:B------:R-:W-:Y:S02]  /*9b40*/  FMUL.FTZ R4, R2, c[0x0][0x2d0] ;  /* 0x0000b40002047a20 */ /* 0x000fe40000410000 */
[----:B------:R-:W-:Y:S01]  /*9b50*/  FFMA.FTZ R175, R142, c[0x0][0x2d0], -R147 ;  /* 0x0000b4008eaf7a23 */ /* 0x000fe20000010893 */
[----:B------:R-:W-:Y:S01]  /*9b60*/  MUFU.EX2 R170, R170 ;  /* 0x000000aa00aa7308 */ /* 0x000fe20000000800 */
[----:B------:R-:W-:Y:S02]  /*9b70*/  FFMA.FTZ R177, R138, c[0x0][0x2d0], -R145 ;  /* 0x0000b4008ab17a23 */ /* 0x000fe40000010891 */
[----:B------:R-:W-:Y:S02]  /*9b80*/  FFMA.FTZ R183, R160, c[0x0][0x2d0], -R147 ;  /* 0x0000b400a0b77a23 */ /* 0x000fe40000010893 */
[----:B------:R-:W-:Y:S02]  /*9b90*/  FFMA.FTZ R221, R158, c[0x0][0x2d0], -R145 ;  /* 0x0000b4009edd7a23 */ /* 0x000fe40000010891 */
[--C-:B------:R-:W-:Y:S02]  /*9ba0*/  FFMA.FTZ R223, R152, c[0x0][0x2d0], -R147.reuse ;  /* 0x0000b40098df7a23 */ /* 0x100fe40000010893 */
[----:B------:R-:W-:Y:S01]  /*9bb0*/  FFMA.FTZ R224, R154, c[0x0][0x2d0], -R147 ;  /* 0x0000b4009ae07a23 */ /* 0x000fe20000010893 */
[----:B------:R2:W3:Y:S01]  /*9bc0*/  MUFU.EX2 R2, R4 ;  /* 0x0000000400027308 */ /* 0x0004e20000000800 */
[----:B------:R-:W-:Y:S01]  /*9bd0*/  LDSM.16.MT88.4 R152, [R197+0x3900] ;  /* 0x00390000c598783b */ /* 0x000fe20000004200 */
[--C-:B------:R-:W-:Y:S02]  /*9be0*/  FFMA.FTZ R225, R150, c[0x0][0x2d0], -R145.reuse ;  /* 0x0000b40096e17a23 */ /* 0x100fe40000010891 */
[C---:B-1----:R-:W-:Y:S02]  /*9bf0*/  FMUL.FTZ R5, R3.reuse, R129 ;  /* 0x0000008103057220 */ /* 0x042fe40000410000 */
[C---:B------:R-:W-:Y:S02]  /*9c00*/  FMUL.FTZ R8, R3.reuse, R124 ;  /* 0x0000007c03087220 */ /* 0x040fe40000410000 */
[C---:B------:R-:W-:Y:S02]  /*9c10*/  FMUL.FTZ R9, R3.reuse, R125 ;  /* 0x0000007d03097220 */ /* 0x040fe40000410000 */
[----:B------:R-:W1:Y:S01]  /*9c20*/  MUFU.EX2 R169, R169 ;  /* 0x000000a900a97308 */ /* 0x000e620000000800 */
[C---:B------:R-:W-:Y:S02]  /*9c30*/  FMUL.FTZ R16, R3.reuse, R116 ;  /* 0x0000007403107220 */ /* 0x040fe40000410000 */
[C---:B------:R-:W-:Y:S02]  /*9c40*/  FMUL.FTZ R17, R3.reuse, R117 ;  /* 0x0000007503117220 */ /* 0x040fe40000410000 */
[C---:B------:R-:W-:Y:S02]  /*9c50*/  FMUL.FTZ R24, R3.reuse, R108 ;  /* 0x0000006c03187220 */ /* 0x040fe40000410000 */
[C---:B------:R-:W-:Y:S02]  /*9c60*/  FMUL.FTZ R25, R3.reuse, R109 ;  /* 0x0000006d03197220 */ /* 0x040fe40000410000 */
[C---:B------:R-:W-:Y:S01]  /*9c70*/  FMUL.FTZ R32, R3.reuse, R100 ;  /* 0x0000006403207220 */ /* 0x040fe20000410000 */
[----:B------:R-:W-:Y:S01]  /*9c80*/  MUFU.EX2 R168, R168 ;  /* 0x000000a800a87308 */ /* 0x000fe20000000800 */
[C---:B------:R-:W-:Y:S02]  /*9c90*/  FMUL.FTZ R33, R3.reuse, R101 ;  /* 0x0000006503217220 */ /* 0x040fe40000410000 */
[----:B------:R-:W-:Y:S02]  /*9ca0*/  FFMA.FTZ R226, R148, c[0x0][0x2d0], -R145 ;  /* 0x0000b40094e27a23 */ /* 0x000fe40000010891 */
[----:B--2---:R-:W-:Y:S01]  /*9cb0*/  FMUL.FTZ R4, R3, R128 ;  /* 0x0000008003047220 */ /* 0x004fe20000410000 */
[----:B------:R-:W-:Y:S01]  /*9cc0*/  LDSM.16.MT88.4 R148, [R198+0x3900] ;  /* 0x00390000c694783b */ /* 0x000fe20000004200 */
[C---:B---3--:R-:W-:Y:S02]  /*9cd0*/  FMUL.FTZ R6, R2.reuse, R130 ;  /* 0x0000008202067220 */ /* 0x048fe40000410000 */
[C---:B------:R-:W-:Y:S01]  /*9ce0*/  FMUL.FTZ R7, R2.reuse, R131 ;  /* 0x0000008302077220 */ /* 0x040fe20000410000 */
[----:B------:R-:W2:Y:S01]  /*9cf0*/  MUFU.EX2 R167, R167 ;  /* 0x000000a700a77308 */ /* 0x000ea20000000800 */
[C---:B------:R-:W-:Y:S02]  /*9d00*/  FMUL.FTZ R10, R2.reuse, R126 ;  /* 0x0000007e020a7220 */ /* 0x040fe40000410000 */
[C---:B------:R-:W-:Y:S01]  /*9d10*/  FMUL.FTZ R11, R2.reuse, R127 ;  /* 0x0000007f020b7220 */ /* 0x040fe20000410000 */
[----:B-1----:R-:W-:Y:S01]  /*9d20*/  F2FP.BF16.PACK_AB R128, R169, R170 ;  /* 0x000000aaa980723e */ /* 0x002fe200000010ff */
[C---:B------:R-:W-:Y:S01]  /*9d30*/  FMUL.FTZ R18, R2.reuse, R118 ;  /* 0x0000007602127220 */ /* 0x040fe20000410000 */
[----:B------:R-:W-:Y:S01]  /*9d40*/  LDSM.16.MT88.4 R124, [R203+0x2900] ;  /* 0x00290000cb7c783b */ /* 0x000fe20000004200 */
[C---:B------:R-:W-:Y:S02]  /*9d50*/  FMUL.FTZ R19, R2.reuse, R119 ;  /* 0x0000007702137220 */ /* 0x040fe40000410000 */
[C---:B------:R-:W-:Y:S01]  /*9d60*/  FMUL.FTZ R26, R2.reuse, R110 ;  /* 0x0000006e021a7220 */ /* 0x040fe20000410000 */
[----:B------:R-:W1:Y:S01]  /*9d70*/  MUFU.EX2 R165, R165 ;  /* 0x000000a500a57308 */ /* 0x000e620000000800 */
[C---:B------:R-:W-:Y:S02]  /*9d80*/  FMUL.FTZ R27, R2.reuse, R111 ;  /* 0x0000006f021b7220 */ /* 0x040fe40000410000 */
[C---:B------:R-:W-:Y:S01]  /*9d90*/  FMUL.FTZ R34, R2.reuse, R102 ;  /* 0x0000006602227220 */ /* 0x040fe20000410000 */
[----:B------:R-:W-:Y:S01]  /*9da0*/  LDSM.16.MT88.4 R108, [R196+0x2100] ;  /* 0x00210000c46c783b */ /* 0x000fe20000004200 */
[----:B------:R-:W-:Y:S02]  /*9db0*/  FMUL.FTZ R35, R2, R103 ;  /* 0x0000006702237220 */ /* 0x000fe40000410000 */
[--C-:B------:R-:W-:Y:S02]  /*9dc0*/  FFMA.FTZ R227, R146, c[0x0][0x2d0], -R147.reuse ;  /* 0x0000b40092e37a23 */ /* 0x100fe40000010893 */
[C---:B------:R-:W-:Y:S01]  /*9dd0*/  FMUL.FTZ R36, R3.reuse, R36 ;  /* 0x0000002403247220 */ /* 0x040fe20000410000 */
[----:B------:R-:W-:Y:S01]  /*9de0*/  MUFU.EX2 R164, R164 ;  /* 0x000000a400a47308 */ /* 0x000fe20000000800 */
[----:B------:R-:W-:Y:S01]  /*9df0*/  FMUL.FTZ R37, R3, R37 ;  /* 0x0000002503257220 */ /* 0x000fe20000410000 */
[----:B------:R-:W-:Y:S01]  /*9e00*/  LDSM.16.MT88.4 R100, [R197+0x2100] ;  /* 0x00210000c564783b */ /* 0x000fe20000004200 */
[C---:B------:R-:W-:Y:S01]  /*9e10*/  FMUL.FTZ R38, R2.reuse, R38 ;  /* 0x0000002602267220 */ /* 0x040fe20000410000 */
[----:B--2---:R-:W-:Y:S01]  /*9e20*/  F2FP.BF16.PACK_AB R130, R167, R168 ;  /* 0x000000a8a782723e */ /* 0x004fe200000010ff */
[C---:B------:R-:W-:Y:S02]  /*9e30*/  FMUL.FTZ R39, R2.reuse, R39 ;  /* 0x0000002702277220 */ /* 0x040fe40000410000 */
[C---:B------:R-:W-:Y:S02]  /*9e40*/  FMUL.FTZ R40, R3.reuse, R40 ;  /* 0x0000002803287220 */ /* 0x040fe40000410000 */
[----:B------:R-:W-:Y:S01]  /*9e50*/  FMUL.FTZ R41, R3, R41 ;  /* 0x0000002903297220 */ /* 0x000fe20000410000 */
[----:B------:R-:W2:Y:S01]  /*9e60*/  MUFU.EX2 R135, R135 ;  /* 0x0000008700877308 */ /* 0x000ea20000000800 */
[----:B------:R-:W-:Y:S01]  /*9e70*/  LDSM.16.MT88.4 R116, [R197+0x900] ;  /* 0x00090000c574783b */ /* 0x000fe20000004200 */
[C---:B------:R-:W-:Y:S01]  /*9e80*/  FMUL.FTZ R42, R2.reuse, R42 ;  /* 0x0000002a022a7220 */ /* 0x040fe20000410000 */
[----:B-1----:R-:W-:Y:S01]  /*9e90*/  F2FP.BF16.PACK_AB R129, R165, R166 ;  /* 0x000000a6a581723e */ /* 0x002fe200000010ff */
[C---:B------:R-:W-:Y:S02]  /*9ea0*/  FMUL.FTZ R43, R2.reuse, R43 ;  /* 0x0000002b022b7220 */ /* 0x040fe40000410000 */
[C---:B------:R-:W-:Y:S02]  /*9eb0*/  FMUL.FTZ R44, R3.reuse, R44 ;  /* 0x0000002c032c7220 */ /* 0x040fe40000410000 */
[C---:B------:R-:W-:Y:S02]  /*9ec0*/  FMUL.FTZ R45, R3.reuse, R45 ;  /* 0x0000002d032d7220 */ /* 0x040fe40000410000 */
[----:B------:R-:W-:Y:S01]  /*9ed0*/  MUFU.EX2 R175, R175 ;  /* 0x000000af00af7308 */ /* 0x000fe20000000800 */
[C---:B------:R-:W-:Y:S02]  /*9ee0*/  FMUL.FTZ R46, R2.reuse, R46 ;  /* 0x0000002e022e7220 */ /* 0x040fe40000410000 */
[C---:B------:R-:W-:Y:S02]  /*9ef0*/  FMUL.FTZ R47, R2.reuse, R47 ;  /* 0x0000002f022f7220 */ /* 0x040fe40000410000 */
[C---:B------:R-:W-:Y:S02]  /*9f00*/  FMUL.FTZ R48, R3.reuse, R48 ;  /* 0x0000003003307220 */ /* 0x040fe40000410000 */
[C---:B------:R-:W-:Y:S02]  /*9f10*/  FMUL.FTZ R49, R3.reuse, R49 ;  /* 0x0000003103317220 */ /* 0x040fe40000410000 */
[C---:B------:R-:W-:Y:S01]  /*9f20*/  FMUL.FTZ R50, R2.reuse, R50 ;  /* 0x0000003202327220 */ /* 0x040fe20000410000 */
[----:B------:R-:W-:Y:S01]  /*9f30*/  MUFU.EX2 R177, R177 ;  /* 0x000000b100b17308 */ /* 0x000fe20000000800 */
[C---:B------:R-:W-:Y:S02]  /*9f40*/  FMUL.FTZ R51, R2.reuse, R51 ;  /* 0x0000003302337220 */ /* 0x040fe40000410000 */
[----:B------:R-:W-:Y:S01]  /*9f50*/  FMUL.FTZ R52, R3, R52 ;  /* 0x0000003403347220 */ /* 0x000fe20000410000 */
[----:B--2---:R-:W-:Y:S01]  /*9f60*/  F2FP.BF16.PACK_AB R131, R135, R164 ;  /* 0x000000a48783723e */ /* 0x004fe200000010ff */
[C---:B------:R-:W-:Y:S02]  /*9f70*/  FMUL.FTZ R53, R3.reuse, R53 ;  /* 0x0000003503357220 */ /* 0x040fe40000410000 */
[C---:B------:R-:W-:Y:S02]  /*9f80*/  FMUL.FTZ R54, R2.reuse, R54 ;  /* 0x0000003602367220 */ /* 0x040fe40000410000 */
[C---:B------:R-:W-:Y:S01]  /*9f90*/  FMUL.FTZ R55, R2.reuse, R55 ;  /* 0x0000003702377220 */ /* 0x040fe20000410000 */
[----:B------:R-:W-:Y:S01]  /*9fa0*/  MUFU.EX2 R183, R183 ;  /* 0x000000b700b77308 */ /* 0x000fe20000000800 */
[C---:B------:R-:W-:Y:S05]  /*9fb0*/  HMMA.16816.F32.BF16 R4, R128.reuse, R12, R4 ;  /* 0x0000000c8004723c */ /* 0x040fea0000041804 */
        /* <DEDUP_REMOVED lines=9> */
[----:B------:R-:W1:Y:S01]  /*a050*/  LDSM.16.MT88.4 R120, [R196+0x100] ;  /* 0x00010000c478783b */ /* 0x000e620000004200 */
        /* <DEDUP_REMOVED lines=9> */
[----:B------:R-:W-:Y:S01]  /*a0f0*/  MUFU.EX2 R225, R225 ;  /* 0x000000e100e17308 */ /* 0x000fe20000000800 */
[C---:B------:R-:W-:Y:S02]  /*a100*/  FMUL.FTZ R62, R2.reuse, R62 ;  /* 0x0000003e023e7220 */ /* 0x040fe40000410000 */
[C---:B------:R-:W-:Y:S04]  /*a110*/  FMUL.FTZ R22, R2.reuse, R114 ;  /* 0x0000007202167220 */ /* 0x040fe80000410000 */
[C---:B------:R-:W-:Y:S02]  /*a120*/  FMUL.FTZ R23, R2.reuse, R115 ;  /* 0x0000007302177220 */ /* 0x040fe40000410000 */
[----:B------:R-:W2:Y:S01]  /*a130*/  LDSM.16.MT88.4 R112, [R203+0x2100] ;  /* 0x00210000cb70783b */ /* 0x000ea20000004200 */
[C---:B------:R-:W-:Y:S01]  /*a140*/  FMUL.FTZ R63, R2.reuse, R63 ;  /* 0x0000003f023f7220 */ /* 0x040fe20000410000 */
[----:B------:R-:W-:Y:S01]  /*a150*/  MUFU.EX2 R226, R226 ;  /* 0x000000e200e27308 */ /* 0x000fe20000000800 */
[C---:B------:R-:W-:Y:S02]  /*a160*/  FMUL.FTZ R64, R3.reuse, R64 ;  /* 0x0000004003407220 */ /* 0x040fe40000410000 */
        /* <DEDUP_REMOVED lines=8> */
[C---:B------:R-:W-:Y:S04]  /*a1f0*/  FMUL.FTZ R30, R2.reuse, R106 ;  /* 0x0000006a021e7220 */ /* 0x040fe80000410000 */
[C---:B------:R-:W-:Y:S02]  /*a200*/  FMUL.FTZ R31, R2.reuse, R107 ;  /* 0x0000006b021f7220 */ /* 0x040fe40000410000 */
[----:B------:R-:W3:Y:S01]  /*a210*/  LDSM.16.MT88.4 R104, [R198+0x2100] ;  /* 0x00210000c668783b */ /* 0x000ee20000004200 */
[C---:B------:R-:W-:Y:S02]  /*a220*/  FMUL.FTZ R68, R3.reuse, R68 ;  /* 0x0000004403447220 */ /* 0x040fe40000410000 */
[C---:B------:R-:W-:Y:S02]  /*a230*/  FMUL.FTZ R69, R3.reuse, R69 ;  /* 0x0000004503457220 */ /* 0x040fe40000410000 */
[C---:B-1----:R-:W-:Y:S03]  /*a240*/  HMMA.16816.F32.BF16 R28, R128.reuse, R120, R28 ;  /* 0x00000078801c723c */ /* 0x042fe6000004181c */
[C---:B------:R-:W-:Y:S02]  /*a250*/  FMUL.FTZ R70, R2.reuse, R70 ;  /* 0x0000004602467220 */ /* 0x040fe40000410000 */
[C---:B------:R-:W-:Y:S02]  /*a260*/  FMUL.FTZ R71, R2.reuse, R71 ;  /* 0x0000004702477220 */ /* 0x040fe40000410000 */
[C---:B------:R-:W-:Y:S01]  /*a270*/  FMUL.FTZ R72, R3.reuse, R72 ;  /* 0x0000004803487220 */ /* 0x040fe20000410000 */
[C---:B------:R-:W-:Y:S01]  /*a280*/  HMMA.16816.F32.BF16 R32, R128.reuse, R122, R32 ;  /* 0x0000007a8020723c */ /* 0x040fe20000041820 */
[----:B------:R-:W-:Y:S03]  /*a290*/  LDSM.16.MT88.4 R120, [R196+0x900] ;  /* 0x00090000c478783b */ /* 0x000fe60000004200 */
[C---:B------:R-:W-:Y:S02]  /*a2a0*/  FMUL.FTZ R73, R3.reuse, R73 ;  /* 0x0000004903497220 */ /* 0x040fe40000410000 */
[C---:B------:R-:W-:Y:S02]  /*a2b0*/  FMUL.FTZ R74, R2.reuse, R74 ;  /* 0x0000004a024a7220 */ /* 0x040fe40000410000 */
[C---:B--2---:R-:W-:Y:S04]  /*a2c0*/  HMMA.16816.F32.BF16 R36, R128.reuse, R112, R36 ;  /* 0x000000708024723c */ /* 0x044fe80000041824 */
[C---:B------:R-:W-:Y:S02]  /*a2d0*/  FMUL.FTZ R75, R2.reuse, R75 ;  /* 0x0000004b024b7220 */ /* 0x040fe40000410000 */
[C---:B------:R-:W-:Y:S02]  /*a2e0*/  FMUL.FTZ R84, R3.reuse, R84 ;  /* 0x0000005403547220 */ /* 0x040fe40000410000 */
[C---:B------:R-:W-:Y:S01]  /*a2f0*/  HMMA.16816.F32.BF16 R40, R128.reuse, R114, R40 ;  /* 0x000000728028723c */ /* 0x040fe20000041828 */
[----:B------:R-:W-:Y:S03]  /*a300*/  LDSM.16.MT88.4 R112, [R203+0x900] ;  /* 0x00090000cb70783b */ /* 0x000fe60000004200 */
[C---:B------:R-:W-:Y:S02]  /*a310*/  FMUL.FTZ R85, R3.reuse, R85 ;  /* 0x0000005503557220 */ /* 0x040fe40000410000 */
[C---:B------:R-:W-:Y:S02]  /*a320*/  FMUL.FTZ R86, R2.reuse, R86 ;  /* 0x0000005602567220 */ /* 0x040fe40000410000 */
[----:B------:R-:W-:Y:S01]  /*a330*/  FMUL.FTZ R87, R2, R87 ;  /* 0x0000005702577220 */ /* 0x000fe20000410000 */
[C---:B---3--:R-:W-:Y:S03]  /*a340*/  HMMA.16816.F32.BF16 R44, R128.reuse, R104, R44 ;  /* 0x00000068802c723c */ /* 0x048fe6000004182c */
[----:B------:R-:W-:Y:S02]  /*a350*/  FFMA.FTZ R171, R178, c[0x0][0x2d0], -R147 ;  /* 0x0000b400b2ab7a23 */ /* 0x000fe40000010893 */
[----:B------:R-:W-:Y:S02]  /*a360*/  FFMA.FTZ R178, R136, c[0x0][0x2d0], -R145 ;  /* 0x0000b40088b27a23 */ /* 0x000fe40000010891 */
[----:B------:R-:W-:Y:S01]  /*a370*/  LDSM.16.MT88.4 R136, [R198+0x2900] ;  /* 0x00290000c688783b */ /* 0x000fe20000004200 */
[C---:B------:R-:W-:Y:S01]  /*a380*/  HMMA.16816.F32.BF16 R48, R128.reuse, R106, R48 ;  /* 0x0000006a8030723c */ /* 0x040fe20000041830 */
[----:B------:R-:W-:Y:S03]  /*a390*/  MUFU.EX2 R171, R171 ;  /* 0x000000ab00ab7308 */ /* 0x000fe60000000800 */
[----:B------:R-:W-:Y:S02]  /*a3a0*/  FFMA.FTZ R172, R172, c[0x0][0x2d0], -R147 ;  /* 0x0000b400acac7a23 */ /* 0x000fe40000010893 */
[----:B------:R-:W-:Y:S01]  /*a3b0*/  FFMA.FTZ R173, R176, c[0x0][0x2d0], -R145 ;  /* 0x0000b400b0ad7a23 */ /* 0x000fe20000010891 */
[----:B------:R-:W1:Y:S01]  /*a3c0*/  LDSM.16.MT88.4 R104, [R203+0x4100] ;  /* 0x00410000cb68783b */ /* 0x000e620000004200 */
[C---:B------:R-:W-:Y:S03]  /*a3d0*/  HMMA.16816.F32.BF16 R52, R128.reuse, R100, R52 ;  /* 0x000000648034723c */ /* 0x040fe60000041834 */
[----:B------:R-:W2:Y:S01]  /*a3e0*/  MUFU.EX2 R172, R172 ;  /* 0x000000ac00ac7308 */ /* 0x000ea20000000800 */
[----:B------:R-:W-:Y:S02]  /*a3f0*/  FFMA.FTZ R176, R140, c[0x0][0x2d0], -R147 ;  /* 0x0000b4008cb07a23 */ /* 0x000fe40000010893 */
[----:B------:R-:W-:Y:S01]  /*a400*/  FFMA.FTZ R174, R174, c[0x0][0x2d0], -R145 ;  /* 0x0000b400aeae7a23 */ /* 0x000fe20000010891 */
[----:B------:R-:W-:Y:S01]  /*a410*/  LDSM.16.MT88.4 R140, [R197+0x2900] ;  /* 0x00290000c58c783b */ /* 0x000fe20000004200 */
[C---:B------:R-:W-:Y:S04]  /*a420*/  HMMA.16816.F32.BF16 R56, R128.reuse, R102, R56 ;  /* 0x000000668038723c */ /* 0x040fe80000041838 */
[C---:B------:R-:W-:Y:S01]  /*a430*/  FMUL.FTZ R88, R3.reuse, R88 ;  /* 0x0000005803587220 */ /* 0x040fe20000410000 */
[----:B------:R-:W-:Y:S01]  /*a440*/  MUFU.EX2 R173, R173 ;  /* 0x000000ad00ad7308 */ /* 0x000fe20000000800 */
[C---:B------:R-:W-:Y:S01]  /*a450*/  FMUL.FTZ R89, R3.reuse, R89 ;  /* 0x0000005903597220 */ /* 0x040fe20000410000 */
[----:B------:R-:W3:Y:S01]  /*a460*/  LDSM.16.MT88.4 R100, [R198+0x4100] ;  /* 0x00410000c664783b */ /* 0x000ee20000004200 */
[C---:B------:R-:W-:Y:S04]  /*a470*/  HMMA.16816.F32.BF16 R60, R128.reuse, R108, R60 ;  /* 0x0000006c803c723c */ /* 0x040fe8000004183c */
[C---:B------:R-:W-:Y:S02]  /*a480*/  FMUL.FTZ R90, R2.reuse, R90 ;  /* 0x0000005a025a7220 */ /* 0x040fe40000410000 */
[C---:B------:R-:W-:Y:S01]  /*a490*/  FMUL.FTZ R91, R2.reuse, R91 ;  /* 0x0000005b025b7220 */ /* 0x040fe20000410000 */
[----:B------:R-:W4:Y:S01]  /*a4a0*/  MUFU.EX2 R174, R174 ;  /* 0x000000ae00ae7308 */ /* 0x000f220000000800 */
[C---:B------:R-:W-:Y:S01]  /*a4b0*/  HMMA.16816.F32.BF16 R64, R128.reuse, R110, R64 ;  /* 0x0000006e8040723c */ /* 0x040fe20000041840 */
[----:B------:R-:W5:Y:S03]  /*a4c0*/  LDSM.16.MT88.4 R108, [R197+0x4100] ;  /* 0x00410000c56c783b */ /* 0x000f660000004200 */
[C---:B------:R-:W-:Y:S02]  /*a4d0*/  FMUL.FTZ R92, R3.reuse, R92 ;  /* 0x0000005c035c7220 */ /* 0x040fe40000410000 */
[C---:B------:R-:W-:Y:S02]  /*a4e0*/  FMUL.FTZ R93, R3.reuse, R93 ;  /* 0x0000005d035d7220 */ /* 0x040fe40000410000 */
[C---:B------:R-:W-:Y:S01]  /*a4f0*/  FMUL.FTZ R94, R2.reuse, R94 ;  /* 0x0000005e025e7220 */ /* 0x040fe20000410000 */
[----:B------:R-:W2:Y:S03]  /*a500*/  MUFU.EX2 R176, R176 ;  /* 0x000000b000b07308 */ /* 0x000ea60000000800 */
[C---:B------:R-:W-:Y:S02]  /*a510*/  FMUL.FTZ R95, R2.reuse, R95 ;  /* 0x0000005f025f7220 */ /* 0x040fe40000410000 */
[C---:B------:R-:W-:Y:S01]  /*a520*/  FMUL.FTZ R96, R3.reuse, R96 ;  /* 0x0000006003607220 */ /* 0x040fe20000410000 */
[C---:B-1----:R-:W-:Y:S03]  /*a530*/  HMMA.16816.F32.BF16 R68, R128.reuse, R104, R68 ;  /* 0x000000688044723c */ /* 0x042fe60000041844 */
[C---:B------:R-:W-:Y:S01]  /*a540*/  FMUL.FTZ R97, R3.reuse, R97 ;  /* 0x0000006103617220 */ /* 0x040fe20000410000 */
[----:B------:R-:W1:Y:S01]  /*a550*/  MUFU.EX2 R178, R178 ;  /* 0x000000b200b27308 */ /* 0x000e620000000800 */
[C---:B------:R-:W-:Y:S02]  /*a560*/  FMUL.FTZ R98, R2.reuse, R98 ;  /* 0x0000006202627220 */ /* 0x040fe40000410000 */
[C---:B------:R-:W-:Y:S01]  /*a570*/  FMUL.FTZ R99, R2.reuse, R99 ;  /* 0x0000006302637220 */ /* 0x040fe20000410000 */
[C---:B------:R-:W-:Y:S01]  /*a580*/  HMMA.16816.F32.BF16 R72, R128.reuse, R106, R72 ;  /* 0x0000006a8048723c */ /* 0x040fe20000041848 */
[----:B------:R-:W1:Y:S03]  /*a590*/  LDSM.16.MT88.4 R104, [R196+0x4100] ;  /* 0x00410000c468783b */ /* 0x000e660000004200 */
[C---:B------:R-:W-:Y:S02]  /*a5a0*/  FMUL.FTZ R76, R3.reuse, R76 ;  /* 0x0000004c034c7220 */ /* 0x040fe40000410000 */
[C---:B------:R-:W-:Y:S02]  /*a5b0*/  FMUL.FTZ R77, R3.reuse, R77 ;  /* 0x0000004d034d7220 */ /* 0x040fe40000410000 */
[C---:B------:R-:W-:Y:S04]  /*a5c0*/  FMUL.FTZ R78, R2.reuse, R78 ;  /* 0x0000004e024e7220 */ /* 0x040fe80000410000 */
[----:B------:R-:W-:Y:S02]  /*a5d0*/  FMUL.FTZ R79, R2, R79 ;  /* 0x0000004f024f7220 */ /* 0x000fe40000410000 */
[--C-:B------:R-:W-:Y:S02]  /*a5e0*/  FFMA.FTZ R179, R220, c[0x0][0x2d0], -R147.reuse ;  /* 0x0000b400dcb37a23 */ /* 0x100fe40000010893 */
[----:B------:R-:W-:Y:S02]  /*a5f0*/  FFMA.FTZ R220, R222, c[0x0][0x2d0], -R147 ;  /* 0x0000b400dedc7a23 */ /* 0x000fe40000010893 */
[--C-:B------:R-:W-:Y:S01]  /*a600*/  FFMA.FTZ R222, R156, c[0x0][0x2d0], -R145.reuse ;  /* 0x0000b4009cde7a23 */ /* 0x100fe20000010891 */
[C---:B---3--:R-:W-:Y:S01]  /*a610*/  HMMA.16816.F32.BF16 R76, R128.reuse, R100, R76 ;  /* 0x00000064804c723c */ /* 0x048fe2000004184c */
[----:B------:R-:W-:Y:S01]  /*a620*/  LDSM.16.MT88.4 R156, [R196+0x3900] ;  /* 0x00390000c49c783b */ /* 0x000fe20000004200 */
[----:B------:R-:W-:Y:S01]  /*a630*/  MUFU.EX2 R179, R179 ;  /* 0x000000b300b37308 */ /* 0x000fe20000000800 */
[C---:B------:R-:W-:Y:S02]  /*a640*/  FMUL.FTZ R80, R3.reuse, R80 ;  /* 0x0000005003507220 */ /* 0x040fe40000410000 */
[----:B------:R-:W-:Y:S02]  /*a650*/  FMUL.FTZ R81, R3, R81 ;  /* 0x0000005103517220 */ /* 0x000fe40000410000 */
[----:B------:R-:W-:Y:S01]  /*a660*/  FMUL.FTZ R82, R2, R82 ;  /* 0x0000005202527220 */ /* 0x000fe20000410000 */
[----:B--2---:R-:W-:Y:S01]  /*a670*/  F2FP.BF16.PACK_AB R100, R172, R171 ;  /* 0x000000abac64723e */ /* 0x004fe200000010ff */
[----:B------:R-:W-:Y:S03]  /*a680*/  FMUL.FTZ R83, R2, R83 ;  /* 0x0000005302537220 */ /* 0x000fe60000410000 */
[----:B----4-:R-:W-:Y:S01]  /*a690*/  F2FP.BF16.PACK_AB R101, R174, R173 ;  /* 0x000000adae65723e */ /* 0x010fe200000010ff */
[----:B------:R-:W-:Y:S01]  /*a6a0*/  FFMA.FTZ R181, R182, c[0x0][0x2d0], -R145 ;  /* 0x0000b400b6b57a23 */ /* 0x000fe20000010891 */
[----:B------:R-:W-:Y:S01]  /*a6b0*/  MUFU.EX2 R220, R220 ;  /* 0x000000dc00dc7308 */ /* 0x000fe20000000800 */
[--C-:B------:R-:W-:Y:S01]  /*a6c0*/  FFMA.FTZ R182, R162, c[0x0][0x2d0], -R147.reuse ;  /* 0x0000b400a2b67a23 */ /* 0x100fe20000010893 */
[C---:B------:R-:W-:Y:S01]  /*a6d0*/  HMMA.16816.F32.BF16 R80, R128.reuse, R102, R80 ;  /* 0x000000668050723c */ /* 0x040fe20000041850 */
[----:B------:R-:W-:Y:S02]  /*a6e0*/  LDSM.16.MT88.4 R160, [R203+0x5900] ;  /* 0x00590000cba0783b */ /* 0x000fe40000004200 */
[----:B------:R-:W-:Y:S02]  /*a6f0*/  FFMA.FTZ R147, R144, c[0x0][0x2d0], -R147 ;  /* 0x0000b40090937a23 */ /* 0x000fe40000010893 */
[--C-:B------:R-:W-:Y:S02]  /*a700*/  FFMA.FTZ R180, R180, c[0x0][0x2d0], -R145.reuse ;  /* 0x0000b400b4b47a23 */ /* 0x100fe40000010891 */
[----:B------:R-:W-:Y:S01]  /*a710*/  F2FP.BF16.PACK_AB R102, R176, R175 ;  /* 0x000000afb066723e */ /* 0x000fe200000010ff */
[C---:B-----5:R-:W-:Y:S01]  /*a720*/  HMMA.16816.F32.BF16 R84, R128.reuse, R108, R84 ;  /* 0x0000006c8054723c */ /* 0x060fe20000041854 */
[----:B------:R-:W2:Y:S03]  /*a730*/  MUFU.EX2 R228, R147 ;  /* 0x0000009300e47308 */ /* 0x000ea60000000800 */
[----:B-1----:R-:W-:Y:S01]  /*a740*/  F2FP.BF16.PACK_AB R103, R178, R177 ;  /* 0x000000b1b267723e */ /* 0x002fe200000010ff */
[--C-:B------:R-:W-:Y:S02]  /*a750*/  FFMA.FTZ R134, R134, c[0x0][0x2d0], -R145.reuse ;  /* 0x0000b40086867a23 */ /* 0x100fe40000010891 */
[----:B------:R-:W-:Y:S01]  /*a760*/  FFMA.FTZ R145, R133, c[0x0][0x2d0], -R145 ;  /* 0x0000b40085917a23 */ /* 0x000fe20000010891 */
[C---:B------:R-:W-:Y:S01]  /*a770*/  HMMA.16816.F32.BF16 R88, R128.reuse, R110, R88 ;  /* 0x0000006e8058723c */ /* 0x040fe20000041858 */
[----:B------:R-:W1:Y:S02]  /*a780*/  LDSM.16.MT88.4 R108, [R198+0x900] ;  /* 0x00090000c66c783b */ /* 0x000e640000004200 */
[----:B------:R3:W-:Y:S01]  /*a790*/  MUFU.EX2 R133, R145 ;  /* 0x0000009100857308 */ /* 0x0007e20000000800 */
[----:B------:R-:W-:Y:S01]  /*a7a0*/  FFMA.FTZ R170, R3, R212, R170 ;  /* 0x000000d403aa7223 */ /* 0x000fe200000100aa */
[----:B------:R-:W-:Y:S01]  /*a7b0*/  MOV R3, R0 ;  /* 0x0000000000037202 */ /* 0x000fe20000000f00 */
[----:B------:R-:W-:Y:S02]  /*a7c0*/  FFMA.FTZ R166, R2, R213, R166 ;  /* 0x000000d502a67223 */ /* 0x000fe400000100a6 */
[C---:B------:R-:W-:Y:S04]  /*a7d0*/  HMMA.16816.F32.BF16 R92, R128.reuse, R104, R92 ;  /* 0x00000068805c723c */ /* 0x040fe8000004185c */
[----:B------:R-:W-:Y:S01]  /*a7e0*/  FADD.FTZ R169, R169, R170 ;  /* 0x000000aaa9a97221 */ /* 0x000fe20000010000 */
[----:B------:R-:W-:Y:S01]  /*a7f0*/  MUFU.EX2 R181, R181 ;  /* 0x000000b500b57308 */ /* 0x000fe20000000800 */
[----:B------:R-:W-:Y:S02]  /*a800*/  FADD.FTZ R165, R165, R166 ;  /* 0x000000a6a5a57221 */ /* 0x000fe40000010000 */
[----:B------:R-:W-:Y:S01]  /*a810*/  HMMA.16816.F32.BF16 R96, R128, R106, R96 ;  /* 0x0000006a8060723c */ /* 0x000fe20000041860 */
[----:B------:R-:W4:Y:S03]  /*a820*/  LDSM.16.MT88.4 R104, [R196+0x2900] ;  /* 0x00290000c468783b */ /* 0x000f260000004200 */
[----:B------:R-:W-:Y:S03]  /*a830*/  FADD.FTZ R2, R168, R169 ;  /* 0x000000a9a8027221 */ /* 0x000fe60000010000 */
[----:B------:R-:W-:Y:S01]  /*a840*/  MUFU.EX2 R180, R180 ;  /* 0x000000b400b47308 */ /* 0x000fe20000000800 */
[C---:B------:R-:W-:Y:S01]  /*a850*/  HMMA.16816.F32.BF16 R4, R100.reuse, R112, R4 ;  /* 0x000000706404723c */ /* 0x040fe20000041804 */
[----:B---3--:R-:W-:Y:S04]  /*a860*/  LDSM.16.MT88.4 R144, [R203+0x3900] ;  /* 0x00390000cb90783b */ /* 0x008fe80000004200 */
[----:B------:R-:W-:Y:S03]  /*a870*/  FADD.FTZ R2, R167, R2 ;  /* 0x00000002a7027221 */ /* 0x000fe60000010000 */
[C---:B------:R-:W-:Y:S01]  /*a880*/  HMMA.16816.F32.BF16 R8, R100.reuse, R114, R8 ;  /* 0x000000726408723c */ /* 0x040fe20000041808 */
[----:B------:R-:W-:Y:S01]  /*a890*/  MUFU.EX2 R182, R182 ;  /* 0x000000b600b67308 */ /* 0x000fe20000000800 */
[----:B------:R-:W-:Y:S02]  /*a8a0*/  LDSM.16.MT88.4 R112, [R198+0x4900] ;  /* 0x00490000c670783b */ /* 0x000fe40000004200 */
[----:B------:R-:W-:Y:S04]  /*a8b0*/  FADD.FTZ R171, R171, R2 ;  /* 0x00000002abab7221 */ /* 0x000fe80000010000 */
[----:B------:R-:W-:Y:S01]  /*a8c0*/  FADD.FTZ R172, R172, R171 ;  /* 0x000000abacac7221 */ /* 0x000fe20000010000 */
[C---:B-1----:R-:W-:Y:S02]  /*a8d0*/  HMMA.16816.F32.BF16 R12, R100.reuse, R108, R12 ;  /* 0x0000006c640c723c */ /* 0x042fe4000004180c */
[----:B------:R-:W-:Y:S01]  /*a8e0*/  MUFU.EX2 R222, R222 ;  /* 0x000000de00de7308 */ /* 0x000fe20000000800 */
[----:B------:R-:W-:Y:S04]  /*a8f0*/  FADD.FTZ R175, R175, R172 ;  /* 0x000000acafaf7221 */ /* 0x000fe80000010000 */
[----:B------:R-:W-:Y:S01]  /*a900*/  FADD.FTZ R176, R176, R175 ;  /* 0x000000afb0b07221 */ /* 0x000fe20000010000 */
[C---:B------:R-:W-:Y:S01]  /*a910*/  HMMA.16816.F32.BF16 R16, R100.reuse, R110, R16 ;  /* 0x0000006e6410723c */ /* 0x040fe20000041810 */
[----:B------:R-:W1:Y:S03]  /*a920*/  LDSM.16.MT88.4 R108, [R203+0x4900] ;  /* 0x00490000cb6c783b */ /* 0x000e660000004200 */
[----:B------:R-:W3:Y:S04]  /*a930*/  MUFU.EX2 R134, R134 ;  /* 0x0000008600867308 */ /* 0x000ee80000000800 */
        /* <DEDUP_REMOVED lines=9> */
[C---:B------:R-:W-:Y:S07]  /*a9d0*/  HMMA.16816.F32.BF16 R44, R100.reuse, R136, R44 ;  /* 0x00000088642c723c */ /* 0x040fee000004182c */
[----:B------:R-:W-:Y:S01]  /*a9e0*/  F2FP.BF16.PACK_AB R136, R224, R223 ;  /* 0x000000dfe088723e */ /* 0x000fe200000010ff */
[C---:B------:R-:W-:Y:S04]  /*a9f0*/  HMMA.16816.F32.BF16 R48, R100.reuse, R138, R48 ;  /* 0x0000008a6430723c */ /* 0x040fe80000041830 */
[----:B------:R-:W-:Y:S03]  /*aa00*/  F2FP.BF16.PACK_AB R137, R226, R225 ;  /* 0x000000e1e289723e */ /* 0x000fe600000010ff */
[----:B--2---:R-:W-:Y:S01]  /*aa10*/  F2FP.BF16.PACK_AB R138, R228, R227 ;  /* 0x000000e3e48a723e */ /* 0x004fe200000010ff */
[C---:B------:R-:W-:Y:S04]  /*aa20*/  HMMA.16816.F32.BF16 R52, R100.reuse, R140, R52 ;  /* 0x0000008c6434723c */ /* 0x040fe80000041834 */
[----:B---3--:R-:W-:Y:S04]  /*aa30*/  F2FP.BF16.PACK_AB R139, R133, R134 ;  /* 0x00000086858b723e */ /* 0x008fe800000010ff */
[C---:B------:R-:W-:Y:S01]  /*aa40*/  HMMA.16816.F32.BF16 R56, R100.reuse, R142, R56 ;  /* 0x0000008e6438723c */ /* 0x040fe20000041838 */
[----:B------:R-:W-:Y:S07]  /*aa50*/  LDSM.16.MT88.4 R140, [R196+0x1900] ;  /* 0x00190000c48c783b */ /* 0x000fee0000004200 */
[C---:B----4-:R-:W-:Y:S08]  /*aa60*/  HMMA.16816.F32.BF16 R60, R100.reuse, R104, R60 ;  /* 0x00000068643c723c */ /* 0x050ff0000004183c */
        /* <DEDUP_REMOVED lines=16> */
[----:B------:R-:W-:Y:S02]  /*ab70*/  F2FP.BF16.PACK_AB R102, R183, R182 ;  /* 0x000000b6b766723e */ /* 0x000fe400000010ff */
[----:B------:R-:W-:Y:S07]  /*ab80*/  F2FP.BF16.PACK_AB R103, R222, R221 ;  /* 0x000000ddde67723e */ /* 0x000fee00000010ff */
[C---:B-1----:R-:W-:Y:S08]  /*ab90*/  HMMA.16816.F32.BF16 R4, R100.reuse, R108, R4 ;  /* 0x0000006c6404723c */ /* 0x042ff00000041804 */
[C---:B------:R-:W-:Y:S01]  /*aba0*/  HMMA.16816.F32.BF16 R8, R100.reuse, R110, R8 ;  /* 0x0000006e6408723c */ /* 0x040fe20000041808 */
[----:B------:R-:W1:Y:S07]  /*abb0*/  LDSM.16.MT88.4 R108, [R197+0x3100] ;  /* 0x00310000c56c783b */ /* 0x000e6e0000004200 */
[C---:B------:R-:W-:Y:S08]  /*abc0*/  HMMA.16816.F32.BF16 R12, R100.reuse, R120, R12 ;  /* 0x00000078640c723c */ /* 0x040ff0000004180c */
[C---:B------:R-:W-:Y:S08]  /*abd0*/  HMMA.16816.F32.BF16 R16, R100.reuse, R122, R16 ;  /* 0x0000007a6410723c */ /* 0x040ff00000041810 */
[C---:B---3--:R-:W-:Y:S08]  /*abe0*/  HMMA.16816.F32.BF16 R20, R100.reuse, R112, R20 ;  /* 0x000000706414723c */ /* 0x048ff00000041814 */
        /* <DEDUP_REMOVED lines=51> */
[----:B------:R-:W-:Y:S01]  /*af20*/  FADD.FTZ R4, R135, R4 ;  /* 0x0000000487047221 */ /* 0x000fe20000010000 */
[----:B------:R-:W-:Y:S01]  /*af30*/  MOV R135, R132 ;  /* 0x0000008400877202 */ /* 0x000fe20000000f00 */
[----:B------:R-:W-:Y:S02]  /*af40*/  FADD.FTZ R5, R179, R176 ;  /* 0x000000b0b3057221 */ /* 0x000fe40000010000 */
[----:B------:R-:W-:Y:S01]  /*af50*/  FADD.FTZ R173, R173, R4 ;  /* 0x00000004adad7221 */ /* 0x000fe20000010000 */
[C---:B---3--:R-:W-:Y:S03]  /*af60*/  HMMA.16816.F32.BF16 R84, R136.reuse, R8, R84 ;  /* 0x000000088854723c */ /* 0x048fe60000041854 */
[----:B------:R-:W-:Y:S02]  /*af70*/  FADD.FTZ R174, R174, R173 ;  /* 0x000000adaeae7221 */ /* 0x000fe40000010000 */
[----:B------:R-:W-:Y:S02]  /*af80*/  FADD.FTZ R5, R220, R5 ;  /* 0x00000005dc057221 */ /* 0x000fe40000010000 */
[----:B------:R-:W-:Y:S01]  /*af90*/  FADD.FTZ R177, R177, R174 ;  /* 0x000000aeb1b17221 */ /* 0x000fe20000010000 */
[C---:B------:R-:W-:Y:S04]  /*afa0*/  HMMA.16816.F32.BF16 R88, R136.reuse, R10, R88 ;  /* 0x0000000a8858723c */ /* 0x040fe80000041858 */
[----:B------:R-:W-:Y:S02]  /*afb0*/  FADD.FTZ R178, R178, R177 ;  /* 0x000000b1b2b27221 */ /* 0x000fe40000010000 */
[----:B------:R-:W-:Y:S02]  /*afc0*/  FADD.FTZ R2, R182, R5 ;  /* 0x00000005b6027221 */ /* 0x000fe40000010000 */
[----:B------:R-:W-:Y:S01]  /*afd0*/  FADD.FTZ R181, R181, R178 ;  /* 0x000000b2b5b57221 */ /* 0x000fe20000010000 */
[C---:B--2---:R-:W-:Y:S03]  /*afe0*/  HMMA.16816.F32.BF16 R92, R136.reuse, R12, R92 ;  /* 0x0000000c885c723c */ /* 0x044fe6000004185c */
[----:B------:R-:W-:Y:S02]  /*aff0*/  FADD.FTZ R180, R180, R181 ;  /* 0x000000b5b4b47221 */ /* 0x000fe40000010000 */
[----:B------:R-:W-:Y:S02]  /*b000*/  FADD.FTZ R2, R183, R2 ;  /* 0x00000002b7027221 */ /* 0x000fe40000010000 */
[----:B------:R-:W-:Y:S01]  /*b010*/  FADD.FTZ R221, R221, R180 ;  /* 0x000000b4dddd7221 */ /* 0x000fe20000010000 */
[----:B------:R-:W-:Y:S04]  /*b020*/  HMMA.16816.F32.BF16 R96, R136, R14, R96 ;  /* 0x0000000e8860723c */ /* 0x000fe80000041860 */
[----:B------:R-:W-:Y:S02]  /*b030*/  FADD.FTZ R222, R222, R221 ;  /* 0x000000dddede7221 */ /* 0x000fe40000010000 */
[----:B------:R-:W-:Y:S02]  /*b040*/  FADD.FTZ R223, R223, R2 ;  /* 0x00000002dfdf7221 */ /* 0x000fe40000010000 */
[----:B------:R-:W-:Y:S04]  /*b050*/  FADD.FTZ R225, R225, R222 ;  /* 0x000000dee1e17221 */ /* 0x000fe80000010000 */
[----:B------:R-:W-:Y:S02]  /*b060*/  FADD.FTZ R224, R224, R223 ;  /* 0x000000dfe0e07221 */ /* 0x000fe40000010000 */
[----:B------:R-:W-:Y:S02]  /*b070*/  FADD.FTZ R225, R226, R225 ;  /* 0x000000e1e2e17221 */ /* 0x000fe40000010000 */
[----:B------:R-:W-:Y:S02]  /*b080*/  FADD.FTZ R227, R227, R224 ;  /* 0x000000e0e3e37221 */ /* 0x000fe40000010000 */
[----:B------:R-:W-:Y:S02]  /*b090*/  FADD.FTZ R134, R134, R225 ;  /* 0x000000e186867221 */ /* 0x000fe40000010000 */
[----:B------:R-:W-:Y:S02]  /*b0a0*/  FADD.FTZ R212, R228, R227 ;  /* 0x000000e3e4d47221 */ /* 0x000fe40000010000 */
[----:B------:R-:W-:Y:S01]  /*b0b0*/  FADD.FTZ R213, R133, R134 ;  /* 0x0000008685d57221 */ /* 0x000fe20000010000 */
[----:B------:R-:W-:-:S05]  /*b0c0*/  @P0 BRA `(.L_x_707) ;  /* 0xffffd60000000947 */ /* 0x000fca000383ffff */
.L_x_706:
        /* <DEDUP_REMOVED lines=71> */
[----:B------:R-:W-:Y:S01]  /*b540*/  FMUL.FTZ R97, R4, R97 ;  /* 0x0000006104617220 */ /* 0x000fe20000410000 */
[----:B------:R-:W-:Y:S01]  /*b550*/  MOV R4, 0xff800000 ;  /* 0xff80000000047802 */ /* 0x000fe20000000f00 */
        /* <DEDUP_REMOVED lines=50> */
.L_x_694:
        /* <DEDUP_REMOVED lines=165> */
.L_x_711:
        /* <DEDUP_REMOVED lines=146> */
.L_x_713:
[----:B--2---:R-:W-:Y:S05]  /*cbf0*/  BSYNC B0 ;  /* 0x0000000000007941 */ /* 0x004fea0003800000 */
.L_x_712:
        /* <DEDUP_REMOVED lines=23> */
.L_x_715:
[----:B------:R-:W-:Y:S05]  /*cd70*/  BSYNC B0 ;  /* 0x0000000000007941 */ /* 0x000fea0003800000 */
.L_x_714:
        /* <DEDUP_REMOVED lines=23> */
.L_x_717:
[----:B------:R-:W-:Y:S05]  /*cef0*/  BSYNC B0 ;  /* 0x0000000000007941 */ /* 0x000fea0003800000 */
.L_x_716:
        /* <DEDUP_REMOVED lines=24> */
.L_x_710:
        /* <DEDUP_REMOVED lines=31> */
.L_x_718:
        /* <DEDUP_REMOVED lines=43> */
.L_x_720:
[----:B------:R-:W-:Y:S05]  /*d520*/  BSYNC B0 ;  /* 0x0000000000007941 */ /* 0x000fea0003800000 */
.L_x_719:
[----:B-1----:R-:W1:Y:S01]  /*d530*/  S2R R5, SR_CTAID.X ;  /* 0x0000000000057919 */ /* 0x002e620000002500 */
[----:B------:R-:W-:Y:S01]  /*d540*/  SHF.R.S32.HI R4, RZ, 0x1f, R7 ;  /* 0x0000001fff047819 */ /* 0x000fe20000011407 */
[----:B------:R-:W-:Y:S01]  /*d550*/  IMAD.MOV.U32 R0, RZ, RZ, c[0x0][0x4e8] ;  /* 0x00013a00ff007624 */ /* 0x000fe200078e00ff */
[----:B------:R-:W-:Y:S01]  /*d560*/  ULDC.64 UR4, c[0x0][0x3a0] ;  /* 0x0000e80000047ab9 */ /* 0x000fe20000000a00 */
[----:B-----5:R-:W-:Y:S01]  /*d570*/  IMAD R3, R3, c[0x0][0x4e8], RZ ;  /* 0x00013a0003037a24 */ /* 0x020fe200078e02ff */
[----:B------:R-:W-:Y:S01]  /*d580*/  LEA.HI R4, R4, R7, RZ, 0x3 ;  /* 0x0000000704047211 */ /* 0x000fe200078f18ff */
[----:B------:R-:W-:Y:S01]  /*d590*/  UIMAD UR7, UR11, UR4, URZ ;  /* 0x000000040b0772a4 */ /* 0x000fe2000f8e023f */
[----:B------:R-:W-:Y:S01]  /*d5a0*/  ISETP.NE.AND P0, PT, R0, 0x1, PT ;  /* 0x000000010000780c */ /* 0x000fe20003f05270 */
[----:B------:R-:W-:Y:S01]  /*d5b0*/  UIMAD.WIDE.U32 UR16, UR10, UR4, URZ ;  /* 0x000000040a1072a5 */ /* 0x000fe2000f8e003f */
[----:B------:R-:W-:Y:S01]  /*d5c0*/  LOP3.LUT R2, R4, 0xfffffff8, RZ, 0xc0, !PT ;  /* 0xfffffff804027812 */ /* 0x000fe200078ec0ff */
[----:B------:R-:W-:Y:S01]  /*d5d0*/  UIMAD UR7, UR10, UR5, UR7 ;  /* 0x000000050a0772a4 */ /* 0x000fe2000f8e0207 */
[----:B------:R-:W-:Y:S01]  /*d5e0*/  SHF.R.S32.HI R4, RZ, 0x3, R4 ;  /* 0x00000003ff047819 */ /* 0x000fe20000011404 */
[----:B------:R-:W-:Y:S01]  /*d5f0*/  BSSY B0, `(.L_x_721) ;  /* 0x000003a000007945 */ /* 0x000fe20003800000 */
[----:B------:R-:W-:Y:S01]  /*d600*/  ULDC.64 UR4, c[0x0][0x3e8] ;  /* 0x0000fa0000047ab9 */ /* 0x000fe20000000a00 */
[----:B------:R-:W-:Y:S01]  /*d610*/  IMAD.IADD R7, R7, 0x1, -R2 ;  /* 0x0000000107077824 */ /* 0x000fe200078e0a02 */
[----:B------:R-:W-:-:S02]  /*d620*/  UIADD3 UR17, UR17, UR7, URZ ;  /* 0x0000000711117290 */ /* 0x000fc4000fffe03f */
        /* <DEDUP_REMOVED lines=54> */
.L_x_722:
[----:B------:R-:W-:Y:S05]  /*d990*/  BSYNC B0 ;  /* 0x0000000000007941 */ /* 0x000fea0003800000 */
.L_x_721:
        /* <DEDUP_REMOVED lines=21> */
.L_x_724:
[----:B------:R-:W-:Y:S05]  /*daf0*/  BSYNC B0 ;  /* 0x0000000000007941 */ /* 0x000fea0003800000 */
.L_x_723:
        /* <DEDUP_REMOVED lines=21> */
.L_x_726:
[----:B------:R-:W-:Y:S05]  /*dc50*/  BSYNC B0 ;  /* 0x0000000000007941 */ /* 0x000fea0003800000 */
.L_x_725:
        /* <DEDUP_REMOVED lines=22> */
.L_x_727:
        /* <DEDUP_REMOVED lines=12> */
.L_x_3406:


//--------------------- .text._ZN7cutlass13device_kernelIN5flash19enable_sm80_to_sm89INS1_16FlashAttnFwdSm80INS1_25CollectiveMainloopFwdSm80ILi8ELi1ELb0EN4cute5tupleIJNS5_1CILi128EEENS7_ILi64EEENS7_ILi192EEEEEELi192ENS_10bfloat16_tEfNS_4arch4Sm80ELb1ELb0ELb1ELb1ELb1ELb1ELb1ELb0EEENS1_21CollectiveEpilogueFwdINS6_IJS8_SA_S9_EEENS6_IJNS7_ILi1EEESI_SI_EEESC_SE_Li256ELb1ELb1ELb0ELb0EEENS1_19SingleTileSchedulerILb1ELb0ELb1ELi128EEEEEEEEEvNT_6ParamsE --------------------------
	.section	.text._ZN7cutlass13device_kernelIN5flash19enable_sm80_to_sm89INS1_16FlashAttnFwdSm80INS1_25CollectiveMainloopFwdSm80ILi8ELi1ELb0EN4cute5tupleIJNS5_1CILi128EEENS7_ILi64EEENS7_ILi192EEEEEELi192ENS_10bfloat16_tEfNS_4arch4Sm80ELb1ELb0ELb1ELb1ELb1ELb1ELb1ELb0EEENS1_21CollectiveEpilogueFwdINS6_IJS8_SA_S9_EEENS6_IJNS7_ILi1EEESI_SI_EEESC_SE_Li256ELb1ELb1ELb0ELb0EEENS1_19SingleTileSchedulerILb1ELb0ELb1ELi128EEEEEEEEEvNT_6ParamsE,"ax",@progbits
	.sectioninfo	@"SHI_REGISTERS=244"
	.align	128
.text._ZN7cutlass13device_kernelIN5flash19enable_sm80_to_sm89INS1_16FlashAttnFwdSm80INS1_25CollectiveMainloopFwdSm80ILi8ELi1ELb0EN4cute5tupleIJNS5_1CILi128EEENS7_ILi64EEENS7_ILi192EEEEEELi192ENS_10bfloat16_tEfNS_4arch4Sm80ELb1ELb0ELb1ELb1ELb1ELb1ELb1ELb0EEENS1_21CollectiveEpilogueFwdINS6_IJS8_SA_S9_EEENS6_IJNS7_ILi1EEESI_SI_EEESC_SE_Li256ELb1ELb1ELb0ELb0EEENS1_19SingleTileSchedulerILb1ELb0ELb1ELi128EEEEEEEEEvNT_6ParamsE:
        .type           _ZN7cutlass13device_kernelIN5flash19enable_sm80_to_sm89INS1_16FlashAttnFwdSm80INS1_25CollectiveMainloopFwdSm80ILi8ELi1ELb0EN4cute5tupleIJNS5_1CILi128EEENS7_ILi64EEENS7_ILi192EEEEEELi192ENS_10bfloat16_tEfNS_4arch4Sm80ELb1ELb0ELb1ELb1ELb1ELb1ELb1ELb0EEENS1_21CollectiveEpilogueFwdINS6_IJS8_SA_S9_EEENS6_IJNS7_ILi1EEESI_SI_EEESC_SE_Li256ELb1ELb1ELb0ELb0EEENS1_19SingleTileSchedulerILb1ELb0ELb1ELi128EEEEEEEEEvNT_6ParamsE,@function
        .size           _ZN7cutlass13device_kernelIN5flash19enable_sm80_to_sm89INS1_16FlashAttnFwdSm80INS1_25CollectiveMainloopFwdSm80ILi8ELi1ELb0EN4cute5tupleIJNS5_1CILi128EEENS7_ILi64EEENS7_ILi192EEEEEELi192ENS_10bfloat16_tEfNS_4arch4Sm80ELb1ELb0ELb1ELb1ELb1ELb1ELb1ELb0EEENS1_21CollectiveEpilogueFwdINS6_IJS8_SA_S9_EEENS6_IJNS7_ILi1EEESI_SI_EEESC_SE_Li256ELb1ELb1ELb0ELb0EEENS1_19SingleTileSchedulerILb1ELb0ELb1ELi128EEEEEEEEEvNT_6ParamsE,(.L_x_3407 - _ZN7cutlass13device_kernelIN5flash19enable_sm80_to_sm89INS1_16FlashAttnFwdSm80INS1_25CollectiveMainloopFwdSm80ILi8ELi1ELb0EN4cute5tupleIJNS5_1CILi128EEENS7_ILi64EEENS7_ILi192EEEEEELi192ENS_10bfloat16_tEfNS_4arch4Sm80ELb1ELb0ELb1ELb1ELb1ELb1ELb1ELb0EEENS1_21CollectiveEpilogueFwdINS6_IJS8_SA_S9_EEENS6_IJNS7_ILi1EEESI_SI_EEESC_SE_Li256ELb1ELb1ELb0ELb0EEENS1_19SingleTileSchedulerILb1ELb0ELb1ELi128EEEEEEEEEvNT_6ParamsE)
        .other          _ZN7cutlass13device_kernelIN5flash19enable_sm80_to_sm89INS1_16FlashAttnFwdSm80INS1_25CollectiveMainloopFwdSm80ILi8ELi1ELb0EN4cute5tupleIJNS5_1CILi128EEENS7_ILi64EEENS7_ILi192EEEEEELi192ENS_10bfloat16_tEfNS_4arch4Sm80ELb1ELb0ELb1ELb1ELb1ELb1ELb1ELb0EEENS1_21CollectiveEpilogueFwdINS6_IJS8_SA_S9_EEENS6_IJNS7_ILi1EEESI_SI_EEESC_SE_Li256ELb1ELb1ELb0ELb0EEENS1_19SingleTileSchedulerILb1ELb0ELb1ELi128EEEEEEEEEvNT_6ParamsE,@"STO_CUDA_ENTRY STV_DEFAULT"
_ZN7cutlass13device_kernelIN5flash19enable_sm80_to_sm89INS1_16FlashAttnFwdSm80INS1_25CollectiveMainloopFwdSm80ILi8ELi1ELb0EN4cute5tupleIJNS5_1CILi128EEENS7_ILi64EEENS7_ILi192EEEEEELi192ENS_10bfloat16_tEfNS_4arch4Sm80ELb1ELb0ELb1ELb1ELb1ELb1ELb1ELb0EEENS1_21CollectiveEpilogueFwdINS6_IJS8_SA_S9_EEENS6_IJNS7_ILi1EEESI_SI_EEESC_SE_Li256ELb1ELb1ELb0ELb0EEENS1_19SingleTileSchedulerILb1ELb0ELb1ELi128EEEEEEEEEvNT_6ParamsE:
        /* <DEDUP_REMOVED lines=20> */
.L_x_729:
        /* <DEDUP_REMOVED lines=13> */
.L_x_731:
[----:B------:R-:W-:Y:S02]  /*0210*/  ULDC UR5, c[0x0][0x54c] ;  /* 0x0001530000057ab9 */ /* 0x000fe40000000800 */
.L_x_730:
[----:B------:R-:W-:Y:S02]  /*0220*/  ULDC UR4, c[0x0][0x548] ;  /* 0x0001520000047ab9 */ /* 0x000fe40000000800 */
[----:B------:R-:W-:-:S02]  /*0230*/  USHF.L.U32 UR12, UR12, 0x7, URZ ;  /* 0x000000070c0c7899 */ /* 0x000fc4000800063f */
[----:B------:R-:W-:-:S04]  /*0240*/  UIMAD UR4, UR5, UR4, URZ ;  /* 0x00000004050472a4 */ /* 0x000fc8000f8e023f */
[----:B------:R-:W-:-:S04]  /*0250*/  UISETP.GE.AND UP0, UPT, UR12, UR4, UPT ;  /* 0x000000040c00728c */ /* 0x000fc8000bf06270 */
[----:B------:R-:W-:Y:S01]  /*0260*/  USEL UR18, UR18, 0xffffffff, !UP0 ;  /* 0xffffffff12127887 */ /* 0x000fe2000c000000 */
[----:B------:R-:W-:Y:S05]  /*0270*/  BRA `(.L_x_732) ;  /* 0x000001b000007947 */ /* 0x000fea0003800000 */
.L_x_728:
        /* <DEDUP_REMOVED lines=8> */
.L_x_733:
        /* <DEDUP_REMOVED lines=13> */
.L_x_735:
[----:B------:R-:W-:Y:S02]  /*03d0*/  ULDC UR5, c[0x0][0x54c] ;  /* 0x0001530000057ab9 */ /* 0x000fe40000000800 */
.L_x_734:
[----:B------:R-:W-:Y:S02]  /*03e0*/  ULDC UR4, c[0x0][0x548] ;  /* 0x0001520000047ab9 */ /* 0x000fe40000000800 */
[----:B------:R-:W-:-:S02]  /*03f0*/  USHF.L.U32 UR12, UR12, 0x7, URZ ;  /* 0x000000070c0c7899 */ /* 0x000fc4000800063f */
[----:B------:R-:W-:-:S04]  /*0400*/  UIMAD UR4, UR5, UR4, URZ ;  /* 0x00000004050472a4 */ /* 0x000fc8000f8e023f */
[----:B------:R-:W-:-:S04]  /*0410*/  UISETP.GE.AND UP0, UPT, UR12, UR4, UPT ;  /* 0x000000040c00728c */ /* 0x000fc8000bf06270 */
[----:B------:R-:W-:-:S06]  /*0420*/  USEL UR18, UR18, 0xffffffff, !UP0 ;  /* 0xffffffff12127887 */ /* 0x000fcc000c000000 */
.L_x_732:
[----:B------:R-:W-:-:S13]  /*0430*/  ISETP.LE.AND P0, PT, RZ, UR18, PT ;  /* 0x00000012ff007c0c */ /* 0x000fda000bf03270 */
[----:B------:R-:W-:Y:S05]  /*0440*/  @!P0 EXIT ;  /* 0x000000000000894d */ /* 0x000fea0003800000 */
[----:B------:R-:W-:Y:S01]  /*0450*/  ULDC.64 UR4, c[0x0][0x360] ;  /* 0x0000d80000047ab9 */ /* 0x000fe20000000a00 */
[----:B------:R-:W-:Y:S01]  /*0460*/  ISETP.NE.U32.AND P3, PT, RZ, c[0x0][0x348], PT ;  /* 0x0000d200ff007a0c */ /* 0x000fe20003f65070 */
[----:B------:R-:W-:Y:S02]  /*0470*/  UISETP.NE.U32.AND UP0, UPT, URZ, UR4, UPT ;  /* 0x000000043f00728c */ /* 0x000fe4000bf05070 */
[----:B------:R-:W-:Y:S01]  /*0480*/  ULDC.64 UR6, c[0x0][0x370] ;  /* 0x0000dc0000067ab9 */ /* 0x000fe20000000a00 */
[----:B------:R-:W-:Y:S01]  /*0490*/  ISETP.NE.AND.EX P3, PT, RZ, c[0x0][0x34c], PT, P3 ;  /* 0x0000d300ff007a0c */ /* 0x000fe20003f65330 */
[----:B------:R-:W-:Y:S02]  /*04a0*/  UISETP.NE.AND.EX UP0, UPT, URZ, UR5, UPT, UP0 ;  /* 0x000000053f00728c */ /* 0x000fe4000bf05300 */
[----:B------:R-:W-:Y:S02]  /*04b0*/  UISETP.NE.U32.AND UP1, UPT, URZ, UR6, UPT ;  /* 0x000000063f00728c */ /* 0x000fe4000bf25070 */
[----:B------:R-:W-:-:S02]  /*04c0*/  ULDC.64 UR4, c[0x0][0x360] ;  /* 0x0000d80000047ab9 */ /* 0x000fc40000000a00 */
[----:B------:R-:W-:Y:S01]  /*04d0*/  UISETP.NE.AND.EX UP1, UPT, URZ, UR7, UPT, UP1 ;  /* 0x000000073f00728c */ /* 0x000fe2000bf25310 */
[----:B------:R-:W-:Y:S01]  /*04e0*/  PLOP3.LUT P1, PT, PT, PT, UP0, 0x80, 0x0 ;  /* 0x000000000000781c */ /* 0x000fe20003f2f008 */
[----:B------:R-:W-:Y:S02]  /*04f0*/  ULDC.64 UR8, c[0x0][0x370] ;  /* 0x0000dc0000087ab9 */ /* 0x000fe40000000a00 */
[----:B------:R-:W-:Y:S02]  /*0500*/  ULDC.64 UR6, c[0x0][0x348] ;  /* 0x0000d20000067ab9 */ /* 0x000fe40000000a00 */
[----:B------:R-:W-:Y:S01]  /*0510*/  @UP0 UIMAD.WIDE UR4, UR18, UR19, UR4 ;  /* 0x00000013120402a5 */ /* 0x000fe2000f8e0204 */
[----:B------:R-:W-:Y:S01]  /*0520*/  PLOP3.LUT P2, PT, PT, PT, UP1, 0x80, 0x0 ;  /* 0x000000000000781c */ /* 0x000fe20003f4f018 */
[----:B------:R-:W-:Y:S01]  /*0530*/  UIMAD.WIDE UR6, UR18, UR19, UR6 ;  /* 0x00000013120672a5 */ /* 0x000fe2000f8e0206 */
[----:B------:R-:W-:Y:S02]  /*0540*/  ISETP.NE.U32.AND P4, PT, RZ, c[0x0][0x350], PT ;  /* 0x0000d400ff007a0c */ /* 0x000fe40003f85070 */
[----:B------:R-:W-:Y:S01]  /*0550*/  @UP1 UIMAD.WIDE UR8, UR18, UR19, UR8 ;  /* 0x00000013120812a5 */ /* 0x000fe2000f8e0208 */
[----:B------:R-:W-:Y:S01]  /*0560*/  IMAD.U32 R4, RZ, RZ, UR4 ;  /* 0x00000004ff047e24 */ /* 0x000fe2000f8e00ff */
[----:B------:R-:W-:Y:S01]  /*0570*/  MOV R5, UR5 ;  /* 0x0000000500057c02 */ /* 0x000fe20008000f00 */
[----:B------:R-:W-:Y:S01]  /*0580*/  ULDC.64 UR4, c[0x0][0x358] ;  /* 0x0000d60000047ab9 */ /* 0x000fe20000000a00 */
[----:B------:R-:W-:Y:S01]  /*0590*/  IMAD.U32 R8, RZ, RZ, UR6 ;  /* 0x00000006ff087e24 */ /* 0x000fe2000f8e00ff */
[----:B------:R-:W-:Y:S01]  /*05a0*/  UISETP.NE.U32.AND UP3, UPT, URZ, UR4, UPT ;  /* 0x000000043f00728c */ /* 0x000fe2000bf65070 */
[----:B------:R-:W-:Y:S01]  /*05b0*/  IMAD.U32 R9, RZ, RZ, UR7 ;  /* 0x00000007ff097e24 */ /* 0x000fe2000f8e00ff */
[----:B------:R-:W-:Y:S01]  /*05c0*/  ISETP.NE.AND.EX P4, PT, RZ, c[0x0][0x354], PT, P4 ;  /* 0x0000d500ff007a0c */ /* 0x000fe20003f85340 */
[----:B------:R-:W-:Y:S01]  /*05d0*/  IMAD.U32 R6, RZ, RZ, UR8 ;  /* 0x00000008ff067e24 */ /* 0x000fe2000f8e00ff */
[----:B------:R-:W-:Y:S01]  /*05e0*/  UISETP.NE.AND.EX UP3, UPT, URZ, UR5, UPT, UP3 ;  /* 0x000000053f00728c */ /* 0x000fe2000bf65330 */
[----:B------:R-:W-:Y:S01]  /*05f0*/  IMAD.U32 R7, RZ, RZ, UR9 ;  /* 0x00000009ff077e24 */ /* 0x000fe2000f8e00ff */
[----:B------:R-:W-:Y:S01]  /*0600*/  ULDC.64 UR6, c[0x0][0x350] ;  /* 0x0000d40000067ab9 */ /* 0x000fe20000000a00 */
[----:B------:R1:W2:Y:S01]  /*0610*/  @P1 LDG.E R0, [R4.64] ;  /* 0x0000001404001981 */ /* 0x0002a2000c1e1900 */
[----:B------:R-:W-:-:S02]  /*0620*/  ULDC.64 UR4, c[0x0][0x358] ;  /* 0x0000d60000047ab9 */ /* 0x000fc40000000a00 */
[----:B------:R-:W-:Y:S01]  /*0630*/  PLOP3.LUT P0, PT, PT, PT, UP3, 0x80, 0x0 ;  /* 0x000000000000781c */ /* 0x000fe20003f0f038 */
[----:B------:R-:W-:Y:S01]  /*0640*/  UIMAD.WIDE UR6, UR18, UR19, UR6 ;  /* 0x00000013120672a5 */ /* 0x000fe2000f8e0206 */
[----:B------:R3:W4:Y:S01]  /*0650*/  @P2 LDG.E R3, [R6.64] ;  /* 0x0000001406032981 */ /* 0x000722000c1e1900 */
[----:B------:R-:W-:Y:S01]  /*0660*/  UIMAD.WIDE UR4, UR18, UR19, UR4 ;  /* 0x00000013120472a5 */ /* 0x000fe2000f8e0204 */
[----:B------:R-:W-:Y:S01]  /*0670*/  MOV R91, RZ ;  /* 0x000000ff005b7202 */ /* 0x000fe20000000f00 */
[----:B------:R-:W-:Y:S01]  /*0680*/  IMAD.MOV.U32 R161, RZ, RZ, RZ ;  /* 0x000000ffffa17224 */ /* 0x000fe200078e00ff */
[----:B------:R-:W4:Y:S03]  /*0690*/  @P3 LDG.E R2, [R8.64] ;  /* 0x0000001408023981 */ /* 0x000f26000c1e1900 */
[----:B-1----:R-:W-:Y:S01]  /*06a0*/  IMAD.U32 R4, RZ, RZ, UR4 ;  /* 0x00000004ff047e24 */ /* 0x002fe2000f8e00ff */
[----:B------:R-:W-:Y:S01]  /*06b0*/  MOV R5, UR5 ;  /* 0x0000000500057c02 */ /* 0x000fe20008000f00 */
[----:B---3--:R-:W-:Y:S01]  /*06c0*/  IMAD.U32 R6, RZ, RZ, UR6 ;  /* 0x00000006ff067e24 */ /* 0x008fe2000f8e00ff */
[----:B------:R-:W-:-:S03]  /*06d0*/  MOV R7, UR7 ;  /* 0x0000000700077c02 */ /* 0x000fc60008000f00 */
[----:B------:R1:W5:Y:S04]  /*06e0*/  @P0 LDG.E R161, [R4.64] ;  /* 0x0000001404a10981 */ /* 0x000368000c1e1900 */
[----:B------:R1:W5:Y:S01]  /*06f0*/  @P4 LDG.E R91, [R6.64] ;  /* 0x00000014065b4981 */ /* 0x000362000c1e1900 */
[----:B------:R-:W3:Y:S01]  /*0700*/  S2UR UR11, SR_CTAID.Y ;  /* 0x00000000000b79c3 */ /* 0x000ee20000002600 */
[----:B------:R-:W-:Y:S02]  /*0710*/  UMOV UR13, URZ ;  /* 0x0000003f000d7c82 */ /* 0x000fe40008000000 */
[----:B------:R-:W-:Y:S02]  /*0720*/  ULDC UR17, c[0x0][0x168] ;  /* 0x00005a0000117ab9 */ /* 0x000fe40000000800 */
[----:B------:R-:W-:-:S02]  /*0730*/  UMOV UR14, URZ ;  /* 0x0000003f000e7c82 */ /* 0x000fc40008000000 */
[----:B------:R-:W-:Y:S02]  /*0740*/  ULDC UR4, c[0x0][0x2ac] ;  /* 0x0000ab0000047ab9 */ /* 0x000fe40000000800 */
[----:B------:R-:W-:Y:S02]  /*0750*/  ULDC UR16, c[0x0][0x1d0] ;  /* 0x0000740000107ab9 */ /* 0x000fe40000000800 */
[----:B------:R-:W-:Y:S02]  /*0760*/  UIMAD UR16, UR4, UR16, URZ ;  /* 0x00000010041072a4 */ /* 0x000fe4000f8e023f */
[----:B------:R-:W-:Y:S02]  /*0770*/  ULDC UR15, c[0x0][0x228] ;  /* 0x00008a00000f7ab9 */ /* 0x000fe40000000800 */
[----:B---3--:R-:W-:Y:S01]  /*0780*/  USHF.R.S32.HI UR10, URZ, 0x1f, UR11 ;  /* 0x0000001f3f0a7899 */ /* 0x008fe2000801140b */
[----:B--2---:R1:W2:Y:S08]  /*0790*/  @P1 R2UR UR17, R0 ;  /* 0x00000000001113c2 */ /* 0x0042b000000e0000 */
[----:B----4-:R1:W3:Y:S08]  /*07a0*/  @P2 R2UR UR13, R3 ;  /* 0x00000000030d23c2 */ /* 0x0102f000000e0000 */
[----:B------:R1:W4:Y:S01]  /*07b0*/  @P3 R2UR UR14, R2 ;  /* 0x00000000020e33c2 */ /* 0x00032200000e0000 */
[----:B------:R-:W-:Y:S05]  /*07c0*/  @P1 BRA `(.L_x_736) ;  /* 0x0000006000001947 */ /* 0x000fea0003800000 */
[----:B------:R-:W-:Y:S05]  /*07d0*/  @!P3 BRA `(.L_x_736) ;  /* 0x000000500000b947 */ /* 0x000fea0003800000 */
[----:B-1--4-:R-:W4:Y:S04]  /*07e0*/  LDG.E R0, [R8.64] ;  /* 0x0000001408007981 */ /* 0x012f28000c1e1900 */
[----:B---3--:R-:W3:Y:S01]  /*07f0*/  LDG.E R2, [R8.64+0x4] ;  /* 0x0000041408027981 */ /* 0x008ee2000c1e1900 */
[----:B--2-4-:R-:W1:Y:S08]  /*0800*/  R2UR UR17, R0 ;  /* 0x00000000001173c2 */ /* 0x014e7000000e0000 */
[----:B---3--:R-:W1:Y:S02]  /*0810*/  R2UR UR4, R2 ;  /* 0x00000000020473c2 */ /* 0x008e6400000e0000 */
[----:B-1----:R-:W-:-:S06]  /*0820*/  UIADD3 UR17, -UR17, UR4, URZ ;  /* 0x0000000411117290 */ /* 0x002fcc000fffe13f */
.L_x_736:
[----:B------:R-:W-:-:S04]  /*0830*/  ISETP.NE.U32.AND P1, PT, RZ, c[0x0][0x368], PT ;  /* 0x0000da00ff007a0c */ /* 0x000fc80003f25070 */
[----:B------:R-:W-:-:S13]  /*0840*/  ISETP.NE.AND.EX P1, PT, RZ, c[0x0][0x36c], PT, P1 ;  /* 0x0000db00ff007a0c */ /* 0x000fda0003f25310 */
[----:B------:R-:W-:Y:S05]  /*0850*/  @!P1 BRA `(.L_x_737) ;  /* 0x0000007000009947 */ /* 0x000fea0003800000 */
[----:B------:R-:W-:Y:S02]  /*0860*/  ULDC.64 UR4, c[0x0][0x368] ;  /* 0x0000da0000047ab9 */ /* 0x000fe40000000a00 */
[----:B------:R-:W-:-:S06]  /*0870*/  UIMAD.WIDE UR4, UR18, UR19, UR4 ;  /* 0x00000013120472a5 */ /* 0x000fcc000f8e0204 */
[----:B-1----:R-:W-:Y:S02]  /*0880*/  MOV R2, UR4 ;  /* 0x0000000400027c02 */ /* 0x002fe40008000f00 */
[----:B------:R-:W-:-:S05]  /*0890*/  MOV R3, UR5 ;  /* 0x0000000500037c02 */ /* 0x000fca0008000f00 */
[----:B----4-:R-:W4:Y:S02]  /*08a0*/  LDG.E R0, [R2.64] ;  /* 0x0000001402007981 */ /* 0x010f24000c1e1900 */
[----:B----4-:R1:W4:Y:S02]  /*08b0*/  R2UR UR16, R0 ;  /* 0x00000000001073c2 */ /* 0x01032400000e0000 */
[----:B-1--4-:R-:W-:Y:S05]  /*08c0*/  BRA `(.L_x_738) ;  /* 0x0000006000007947 */ /* 0x012fea0003800000 */
.L_x_737:
[----:B------:R-:W-:Y:S05]  /*08d0*/  @!P4 BRA `(.L_x_738) ;  /* 0x000000500000c947 */ /* 0x000fea0003800000 */
[----:B-1--4-:R-:W4:Y:S04]  /*08e0*/  LDG.E R0, [R6.64] ;  /* 0x0000001406007981 */ /* 0x012f28000c1e1900 */
[----:B---3--:R-:W3:Y:S01]  /*08f0*/  LDG.E R2, [R6.64+0x4] ;  /* 0x0000041406027981 */ /* 0x008ee2000c1e1900 */
[----:B----4-:R-:W1:Y:S08]  /*0900*/  R2UR UR16, R0 ;  /* 0x00000000001073c2 */ /* 0x010e7000000e0000 */
[----:B---3--:R-:W1:Y:S02]  /*0910*/  R2UR UR4, R2 ;  /* 0x00000000020473c2 */ /* 0x008e6400000e0000 */
[----:B-1----:R-:W-:-:S06]  /*0920*/  UIADD3 UR16, -UR16, UR4, URZ ;  /* 0x0000000410107290 */ /* 0x002fcc000fffe13f */
.L_x_738:
[----:B-1--4-:R-:W4:Y:S01]  /*0930*/  @P0 LDG.E R0, [R4.64] ;  /* 0x0000001404000981 */ /* 0x012f22000c1e1900 */
[----:B------:R-:W-:-:S03]  /*0940*/  ULDC.64 UR4, c[0x0][0x378] ;  /* 0x0000de0000047ab9 */ /* 0x000fc60000000a00 */
[----:B---3--:R-:W3:Y:S01]  /*0950*/  @P0 LDG.E R2, [R4.64+0x4] ;  /* 0x0000041404020981 */ /* 0x008ee2000c1e1900 */
[----:B------:R-:W-:Y:S01]  /*0960*/  UISETP.NE.U32.AND UP0, UPT, URZ, UR4, UPT ;  /* 0x000000043f00728c */ /* 0x000fe2000bf05070 */
[----:B------:R-:W-:-:S03]  /*0970*/  IMAD.U32 R84, RZ, RZ, UR16 ;  /* 0x00000010ff547e24 */ /* 0x000fc6000f8e00ff */
[----:B------:R-:W-:-:S03]  /*0980*/  UISETP.NE.AND.EX UP0, UPT, URZ, UR5, UPT, UP0 ;  /* 0x000000053f00728c */ /* 0x000fc6000bf05300 */
[----:B------:R-:W-:-:S03]  /*0990*/  ULDC.64 UR4, c[0x0][0x378] ;  /* 0x0000de0000047ab9 */ /* 0x000fc60000000a00 */
[----:B------:R-:W-:-:S05]  /*09a0*/  PLOP3.LUT P1, PT, PT, PT, UP0, 0x80, 0x0 ;  /* 0x000000000000781c */ /* 0x000fca0003f2f008 */
[----:B------:R-:W-:-:S06]  /*09b0*/  @UP0 UIMAD.WIDE UR4, UR18, UR19, UR4 ;  /* 0x00000013120402a5 */ /* 0x000fcc000f8e0204 */
[----:B------:R-:W-:Y:S01]  /*09c0*/  MOV R6, UR4 ;  /* 0x0000000400067c02 */ /* 0x000fe20008000f00 */
[----:B------:R-:W-:-:S05]  /*09d0*/  IMAD.U32 R7, RZ, RZ, UR5 ;  /* 0x00000005ff077e24 */ /* 0x000fca000f8e00ff */
[----:B------:R1:W5:Y:S01]  /*09e0*/  @P1 LDG.E R84, [R6.64] ;  /* 0x0000001406541981 */ /* 0x000362000c1e1900 */
[----:B------:R-:W-:Y:S02]  /*09f0*/  ULDC UR6, c[0x0][0x2c4] ;  /* 0x0000b10000067ab9 */ /* 0x000fe40000000800 */
[----:B------:R-:W-:Y:S02]  /*0a00*/  UISETP.NE.AND UP2, UPT, UR6, 0x1, UPT ;  /* 0x000000010600788c */ /* 0x000fe4000bf45270 */
[----:B------:R-:W-:-:S09]  /*0a10*/  UIADD3 UR6, -UR13, UR16, URZ ;  /* 0x000000100d067290 */ /* 0x000fd2000fffe13f */
[----:B------:R-:W-:Y:S01]  /*0a20*/  @UP2 UIADD3 UR22, UR12, 0x7f, URZ ;  /* 0x0000007f0c162890 */ /* 0x000fe2000fffe03f */
[----:B----4-:R-:W4:Y:S08]  /*0a30*/  @P0 R2UR UR4, R0 ;  /* 0x00000000000403c2 */ /* 0x010f3000000e0000 */
[----:B---3--:R-:W4:Y:S02]  /*0a40*/  @P0 R2UR UR5, R2 ;  /* 0x00000000020503c2 */ /* 0x008f2400000e0000 */
[----:B----4-:R-:W-:-:S03]  /*0a50*/  @UP3 UIADD3 UR15, -UR4, UR5, URZ ;  /* 0x00000005040f3290 */ /* 0x010fc6000fffe13f */
[----:B------:R-:W-:Y:S02]  /*0a60*/  ULDC.64 UR4, c[0x0][0x2c8] ;  /* 0x0000b20000047ab9 */ /* 0x000fe40000000a00 */
[----:B------:R-:W-:Y:S02]  /*0a70*/  UIMAD.WIDE.U32 UR22, UR22, UR4, URZ ;  /* 0x00000004161672a5 */ /* 0x000fe4000f8e003f */
[----:B------:R-:W-:Y:S02]  /*0a80*/  UIADD3 UR9, UR6, UR15, URZ ;  /* 0x0000000f06097290 */ /* 0x000fe4000fffe03f */
[----:B------:R-:W-:Y:S02]  /*0a90*/  UIADD3 UR4, UR12, 0x7f, URZ ;  /* 0x0000007f0c047890 */ /* 0x000fe4000fffe03f */
[----:B--2---:R-:W-:Y:S02]  /*0aa0*/  UIADD3 UR7, UR9, 0x40, -UR17 ;  /* 0x0000004009077890 */ /* 0x004fe4000fffe811 */
[----:B------:R-:W-:-:S02]  /*0ab0*/  @UP2 USHF.R.U32.HI UR4, URZ, UR5, UR23 ;  /* 0x000000053f042299 */ /* 0x000fc40008011617 */
[----:B------:R-:W-:Y:S02]  /*0ac0*/  UIADD3 UR22, UR9, 0x3f, URZ ;  /* 0x0000003f09167890 */ /* 0x000fe4000fffe03f */
[----:B------:R-:W-:Y:S02]  /*0ad0*/  UIADD3 UR5, UR7, UR4, URZ ;  /* 0x0000000407057290 */ /* 0x000fe4000fffe03f */
[----:B------:R-:W-:Y:S02]  /*0ae0*/  USHF.R.S32.HI UR8, URZ, 0x1f, UR22 ;  /* 0x0000001f3f087899 */ /* 0x000fe40008011416 */
[----:B------:R-:W-:Y:S02]  /*0af0*/  USHF.R.S32.HI UR4, URZ, 0x1f, UR5 ;  /* 0x0000001f3f047899 */ /* 0x000fe40008011405 */
[----:B------:R-:W-:Y:S02]  /*0b00*/  ULEA.HI UR8, UR8, UR22, URZ, 0x6 ;  /* 0x0000001608087291 */ /* 0x000fe4000f8f303f */
[----:B------:R-:W-:-:S02]  /*0b10*/  ULEA.HI UR4, UR4, UR5, URZ, 0x6 ;  /* 0x0000000504047291 */ /* 0x000fc4000f8f303f */
[----:B------:R-:W-:Y:S02]  /*0b20*/  USHF.R.S32.HI UR8, URZ, 0x6, UR8 ;  /* 0x000000063f087899 */ /* 0x000fe40008011408 */
[----:B------:R-:W-:-:S04]  /*0b30*/  USHF.R.S32.HI UR4, URZ, 0x6, UR4 ;  /* 0x000000063f047899 */ /* 0x000fc80008011404 */
[----:B------:R-:W-:-:S04]  /*0b40*/  UISETP.LT.AND UP0, UPT, UR8, UR4, UPT ;  /* 0x000000040800728c */ /* 0x000fc8000bf01270 */
[----:B------:R-:W-:Y:S02]  /*0b50*/  USEL UR5, UR8, UR4, UP0 ;  /* 0x0000000408057287 */ /* 0x000fe40008000000 */
[----:B------:R-:W-:Y:S02]  /*0b60*/  UIADD3 UR4, -UR6, URZ, URZ ;  /* 0x0000003f06047290 */ /* 0x000fe4000fffe13f */
[----:B------:R-:W-:Y:S02]  /*0b70*/  ULEA UR6, UR5, -UR6, 0x6 ;  /* 0x8000000605067291 */ /* 0x000fe4000f8e303f */
[----:B------:R-:W-:Y:S02]  /*0b80*/  UISETP.LT.AND UP1, UPT, URZ, UR4, UPT ;  /* 0x000000043f00728c */ /* 0x000fe4000bf21270 */
[----:B------:R-:W-:Y:S02]  /*0b90*/  UISETP.LT.AND UP0, UPT, UR6, UR15, UPT ;  /* 0x0000000f0600728c */ /* 0x000fe4000bf01270 */
[----:B------:R-:W-:-:S02]  /*0ba0*/  USEL UR4, URZ, UR4, !UP1 ;  /* 0x000000043f047287 */ /* 0x000fc4000c800000 */
[----:B------:R-:W-:Y:S02]  /*0bb0*/  USEL UR5, UR6, UR15, UP0 ;  /* 0x0000000f06057287 */ /* 0x000fe40008000000 */
[----:B------:R-:W-:Y:S02]  /*0bc0*/  USHF.R.U32.HI UR6, URZ, 0x6, UR4 ;  /* 0x000000063f067899 */ /* 0x000fe40008011604 */
[----:B------:R-:W-:-:S05]  /*0bd0*/  UISETP.GT.AND UP0, UPT, UR5, UR4, UPT ;  /* 0x000000040500728c */ /* 0x000fca000bf04270 */
[----:B------:R-:W-:-:S06]  /*0be0*/  UMOV UR22, UR6 ;  /* 0x0000000600167c82 */ /* 0x000fcc0008000000 */
[----:B------:R-:W-:-:S04]  /*0bf0*/  @UP0 UIADD3 UR5, UR5, 0x3f, URZ ;  /* 0x0000003f05050890 */ /* 0x000fc8000fffe03f */
[----:B------:R-:W-:-:S04]  /*0c00*/  @UP0 USHF.R.S32.HI UR4, URZ, 0x1f, UR5 ;  /* 0x0000001f3f040899 */ /* 0x000fc80008011405 */
[----:B------:R-:W-:-:S04]  /*0c10*/  @UP0 ULEA.HI UR4, UR4, UR5, URZ, 0x6 ;  /* 0x0000000504040291 */ /* 0x000fc8000f8f303f */
[----:B------:R-:W-:-:S04]  /*0c20*/  @UP0 USHF.R.S32.HI UR22, URZ, 0x6, UR4 ;  /* 0x000000063f160899 */ /* 0x000fc80008011404 */
[----:B------:R-:W-:-:S06]  /*0c30*/  UISETP.GT.AND UP0, UPT, UR22, UR6, UPT ;  /* 0x000000061600728c */ /* 0x000fcc000bf04270 */
[----:B------:R-:W-:-:S13]  /*0c40*/  PLOP3.LUT P0, PT, PT, PT, UP0, 0x80, 0x0 ;  /* 0x000000000000781c */ /* 0x000fda0003f0f008 */
[----:B------:R-:W-:Y:S05]  /*0c50*/  @!P0 BRA `(.L_x_739) ;  /* 0x0000574000008947 */ /* 0x000fea0003800000 */
[----:B-1----:R-:W-:Y:S02]  /*0c60*/  ULDC.64 UR4, c[0x0][0x340] ;  /* 0x0000d00000047ab9 */ /* 0x002fe40000000a00 */
        /* <DEDUP_REMOVED lines=8> */
[----:B------:R-:W-:-:S03]  /*0cf0*/  ULDC.64 UR4, c[0x0][0x260] ;  /* 0x0000980000047ab9 */ /* 0x000fc60000000a00 */
[-C--:B------:R-:W-:Y:S01]  /*0d00*/  LEA.HI R10, R0, R83.reuse, RZ, 0x3 ;  /* 0x00000053000a7211 */ /* 0x080fe200078f18ff */
[----:B------:R1:W2:Y:S01]  /*0d10*/  @P2 LDG.E R5, [R4.64] ;  /* 0x0000001404052981 */ /* 0x0002a2000c1e1900 */
[----:B-----5:R-:W-:Y:S01]  /*0d20*/  SHF.R.S32.HI R3, RZ, 0x1f, R161 ;  /* 0x0000001fff037819 */ /* 0x020fe200000114a1 */
[----:B------:R-:W-:Y:S01]  /*0d30*/  IMAD.U32 R21, RZ, RZ, UR11 ;  /* 0x0000000bff157e24 */ /* 0x000fe2000f8e00ff */
[----:B------:R-:W-:Y:S01]  /*0d40*/  LOP3.LUT R2, R10, 0x1ffffff8, RZ, 0xc0, !PT ;  /* 0x1ffffff80a027812 */ /* 0x000fe200078ec0ff */
[----:B------:R-:W-:Y:S01]  /*0d50*/  UIMAD UR4, UR10, UR4, URZ ;  /* 0x000000040a0472a4 */ /* 0x000fe2000f8e023f */
[----:B------:R-:W-:Y:S01]  /*0d60*/  SHF.R.S32.HI R10, RZ, 0x3, R10 ;  /* 0x00000003ff0a7819 */ /* 0x000fe2000001140a */
[----:B------:R-:W-:Y:S01]  /*0d70*/  UIADD3 UR19, UR22, -0x1, URZ ;  /* 0xffffffff16137890 */ /* 0x000fe2000fffe03f */
[----:B------:R-:W-:Y:S01]  /*0d80*/  LEA.HI R6, R0, R83, RZ, 0x6 ;  /* 0x0000005300067211 */ /* 0x000fe200078f30ff */
[----:B------:R-:W-:Y:S01]  /*0d90*/  IMAD.IADD R2, R83, 0x1, -R2 ;  /* 0x0000000153027824 */ /* 0x000fe200078e0a02 */
[C---:B------:R-:W-:Y:S01]  /*0da0*/  IADD3 R160, P0, R10.reuse, R161, RZ ;  /* 0x000000a10aa07210 */ /* 0x040fe20007f1e0ff */
[C---:B------:R-:W-:Y:S01]  /*0db0*/  IMAD.SHL.U32 R7, R10.reuse, 0x40, RZ ;  /* 0x000000400a077824 */ /* 0x040fe200078e00ff */
[----:B------:R-:W-:Y:S01]  /*0dc0*/  IADD3 R99, -R10, UR15, RZ ;  /* 0x0000000f0a637c10 */ /* 0x000fe2000fffe1ff */
[----:B------:R-:W-:Y:S01]  /*0dd0*/  IMAD.SHL.U32 R2, R2, 0x8, RZ ;  /* 0x0000000802027824 */ /* 0x000fe200078e00ff */
[----:B------:R-:W-:Y:S01]  /*0de0*/  LEA.HI.X.SX32 R161, R10, R3, 0x1, P0 ;  /* 0x000000030aa17211 */ /* 0x000fe200000f0eff */
[----:B------:R-:W-:Y:S01]  /*0df0*/  IMAD.SHL.U32 R136, R6, 0x8, RZ ;  /* 0x0000000806887824 */ /* 0x000fe200078e00ff */
[----:B------:R-:W-:Y:S01]  /*0e00*/  LOP3.LUT R7, R7, 0x1c0, RZ, 0xc0, !PT ;  /* 0x000001c007077812 */ /* 0x000fe200078ec0ff */
[----:B------:R-:W-:Y:S01]  /*0e10*/  UIMAD UR22, UR11, UR5, UR4 ;  /* 0x000000050b1672a4 */ /* 0x000fe2000f8e0204 */
[----:B------:R-:W-:Y:S01]  /*0e20*/  IADD3 R3, R2, 0x80, RZ ;  /* 0x0000008002037810 */ /* 0x000fe20007ffe0ff */
[----:B------:R-:W-:Y:S01]  /*0e30*/  USEL UR24, UR18, URZ, !UP3 ;  /* 0x0000003f12187287 */ /* 0x000fe2000d800000 */
[--C-:B------:R-:W-:Y:S01]  /*0e40*/  LOP3.LUT R8, R7, 0x38, R2.reuse, 0xf8, !PT ;  /* 0x0000003807087812 */ /* 0x100fe200078ef802 */
[----:B------:R-:W-:Y:S01]  /*0e50*/  ULDC.64 UR4, c[0x0][0x240] ;  /* 0x0000900000047ab9 */ /* 0x000fe20000000a00 */
[----:B------:R-:W-:Y:S01]  /*0e60*/  SHF.R.U32.HI R7, RZ, 0x3, R7 ;  /* 0x00000003ff077819 */ /* 0x000fe20000011607 */
[----:B------:R-:W-:Y:S01]  /*0e70*/  UIMAD UR4, UR10, UR4, URZ ;  /* 0x000000040a0472a4 */ /* 0x000fe2000f8e023f */
[----:B------:R-:W-:Y:S01]  /*0e80*/  ISETP.GE.AND P5, PT, R3, c[0x0][0x1d4], PT ;  /* 0x0000750003007a0c */ /* 0x000fe20003fa6270 */
[----:B------:R-:W-:Y:S01]  /*0e90*/  IMAD.MOV.U32 R113, RZ, RZ, c[0x0][0x238] ;  /* 0x00008e00ff717624 */ /* 0x000fe200078e00ff */
[----:B------:R-:W-:Y:S01]  /*0ea0*/  LOP3.LUT R7, R8, R7, RZ, 0x3c, !PT ;  /* 0x0000000708077212 */ /* 0x000fe200078e3cff */
[----:B------:R-:W-:Y:S01]  /*0eb0*/  UIMAD UR25, UR11, UR5, UR4 ;  /* 0x000000050b1972a4 */ /* 0x000fe2000f8e0204 */
[----:B------:R-:W-:Y:S01]  /*0ec0*/  SHF.R.S32.HI R3, RZ, 0x1f, R2 ;  /* 0x0000001fff037819 */ /* 0x000fe20000011402 */
[----:B-1----:R-:W-:Y:S01]  /*0ed0*/  IMAD.U32 R4, RZ, RZ, UR19 ;  /* 0x00000013ff047e24 */ /* 0x002fe2000f8e00ff */
[----:B------:R-:W-:Y:S01]  /*0ee0*/  LOP3.LUT R136, R7, 0xfffffe00, R136, 0xf8, !PT ;  /* 0xfffffe0007887812 */ /* 0x000fe200078ef888 */
[----:B------:R-:W-:Y:S01]  /*0ef0*/  IMAD R7, R161, c[0x0][0x238], RZ ;  /* 0x00008e00a1077a24 */ /* 0x000fe200078e02ff */
[C---:B------:R-:W-:Y:S01]  /*0f00*/  IADD3 R6, R2.reuse, 0x40, RZ ;  /* 0x0000004002067810 */ /* 0x040fe20007ffe0ff */
[----:B------:R-:W-:Y:S01]  /*0f10*/  IMAD.WIDE.U32 R20, R21, c[0x0][0x260], R2 ;  /* 0x0000980015147a25 */ /* 0x000fe200078e0002 */
[----:B------:R-:W-:Y:S01]  /*0f20*/  ISETP.GE.AND P3, PT, R2, c[0x0][0x1d4], PT ;  /* 0x0000750002007a0c */ /* 0x000fe20003f66270 */
[----:B------:R-:W-:Y:S01]  /*0f30*/  ULDC.64 UR4, c[0x0][0x248] ;  /* 0x0000920000047ab9 */ /* 0x000fe20000000a00 */
[----:B------:R-:W-:Y:S01]  /*0f40*/  LEA.HI R10, R0, R83, RZ, 0x2 ;  /* 0x00000053000a7211 */ /* 0x000fe200078f10ff */
[----:B------:R-:W-:Y:S01]  /*0f50*/  IMAD R8, R160, c[0x0][0x23c], R7 ;  /* 0x00008f00a0087a24 */ /* 0x000fe200078e0207 */
[----:B------:R-:W-:Y:S01]  /*0f60*/  ISETP.GE.AND P6, PT, R6, c[0x0][0x1d4], PT ;  /* 0x0000750006007a0c */ /* 0x000fe20003fc6270 */
[----:B------:R-:W-:Y:S01]  /*0f70*/  IMAD.WIDE.U32 R2, R160, c[0x0][0x238], R2 ;  /* 0x00008e00a0027a25 */ /* 0x000fe200078e0002 */
[----:B------:R-:W-:-:S02]  /*0f80*/  LOP3.LUT R6, R10, 0xfffffffc, RZ, 0xc0, !PT ;  /* 0xfffffffc0a067812 */ /* 0x000fc400078ec0ff */
[----:B------:R-:W-:Y:S01]  /*0f90*/  IADD3 R21, R21, UR22, RZ ;  /* 0x0000001615157c10 */ /* 0x000fe2000fffe0ff */
[----:B------:R-:W-:Y:S01]  /*0fa0*/  IMAD.IADD R9, R3, 0x1, R8 ;  /* 0x0000000103097824 */ /* 0x000fe200078e0208 */
[----:B------:R-:W-:Y:S01]  /*0fb0*/  USHF.R.S32.HI UR22, URZ, 0x1f, UR18 ;  /* 0x0000001f3f167899 */ /* 0x000fe20008011412 */
[----:B------:R-:W-:Y:S01]  /*0fc0*/  IMAD.MOV.U32 R8, RZ, RZ, R2 ;  /* 0x000000ffff087224 */ /* 0x000fe200078e0002 */
[----:B------:R-:W-:Y:S01]  /*0fd0*/  SHF.R.S32.HI R143, RZ, 0x2, R10 ;  /* 0x00000002ff8f7819 */ /* 0x000fe2000001140a */
[----:B------:R-:W-:Y:S01]  /*0fe0*/  IMAD.U32 R2, RZ, RZ, UR11 ;  /* 0x0000000bff027e24 */ /* 0x000fe2000f8e00ff */
[----:B------:R-:W-:Y:S01]  /*0ff0*/  USEL UR23, UR22, URZ, !UP3 ;  /* 0x0000003f16177287 */ /* 0x000fe2000d800000 */
[----:B------:R-:W-:Y:S01]  /*1000*/  IMAD.IADD R6, R83, 0x1, -R6 ;  /* 0x0000000153067824 */ /* 0x000fe200078e0a06 */
[----:B------:R-:W-:Y:S01]  /*1010*/  SHF.R.S32.HI R148, RZ, 0x1f, R143 ;  /* 0x0000001fff947819 */ /* 0x000fe2000001148f */
[----:B------:R-:W-:Y:S01]  /*1020*/  IMAD.WIDE.U32 R158, R2, c[0x0][0x240], R8 ;  /* 0x00009000029e7a25 */ /* 0x000fe200078e0008 */
[----:B------:R-:W-:Y:S01]  /*1030*/  UIMAD UR4, UR23, UR4, URZ ;  /* 0x00000004170472a4 */ /* 0x000fe2000f8e023f */
[----:B------:R-:W-:-:S02]  /*1040*/  SHF.R.S32.HI R10, RZ, 0x1f, R10 ;  /* 0x0000001fff0a7819 */ /* 0x000fc4000001140a */
[C---:B------:R-:W-:Y:S01]  /*1050*/  IMAD.SHL.U32 R18, R6.reuse, 0x4, RZ ;  /* 0x0000000406127824 */ /* 0x040fe200078e00ff */
[----:B------:R-:W-:Y:S01]  /*1060*/  IADD3 R159, R159, UR25, RZ ;  /* 0x000000199f9f7c10 */ /* 0x000fe2000fffe0ff */
[----:B------:R-:W-:Y:S01]  /*1070*/  IMAD.SHL.U32 R16, R6, 0x8, RZ ;  /* 0x0000000806107824 */ /* 0x000fe200078e00ff */
[----:B------:R-:W-:Y:S01]  /*1080*/  UIMAD UR4, UR24, UR5, UR4 ;  /* 0x00000005180472a4 */ /* 0x000fe2000f8e0204 */
[----:B------:R-:W-:Y:S01]  /*1090*/  IMAD.MOV.U32 R104, RZ, RZ, 0x6 ;  /* 0x00000006ff687424 */ /* 0x000fe200078e00ff */
[----:B------:R-:W-:Y:S01]  /*10a0*/  SHF.R.S32.HI R19, RZ, 0x1f, R18 ;  /* 0x0000001fff137819 */ /* 0x000fe20000011412 */
[----:B------:R-:W-:Y:S01]  /*10b0*/  IMAD.U32 R156, RZ, RZ, UR24 ;  /* 0x00000018ff9c7e24 */ /* 0x000fe2000f8e00ff */
[----:B------:R-:W-:Y:S01]  /*10c0*/  SHF.R.S32.HI R17, RZ, 0x1f, R16 ;  /* 0x0000001fff117819 */ /* 0x000fe20000011410 */
[----:B------:R-:W-:Y:S01]  /*10d0*/  IMAD R4, R4, -0x40, R99 ;  /* 0xffffffc004047824 */ /* 0x000fe200078e0263 */
[----:B------:R-:W-:Y:S01]  /*10e0*/  ISETP.GE.AND P4, PT, R16, c[0x0][0x27c], PT ;  /* 0x00009f0010007a0c */ /* 0x000fe20003f86270 */
[----:B------:R-:W-:Y:S01]  /*10f0*/  IMAD R150, R148, c[0x0][0x280], RZ ;  /* 0x0000a00094967a24 */ /* 0x000fe200078e02ff */
[----:B------:R-:W-:Y:S01]  /*1100*/  SHF.L.U64.HI R100, R113, R104, c[0x0][0x23c] ;  /* 0x00008f0071647619 */ /* 0x000fe20000010268 */
[----:B------:R-:W-:Y:S01]  /*1110*/  IMAD.WIDE.U32 R158, R156, c[0x0][0x248], R158 ;  /* 0x000092009c9e7a25 */ /* 0x000fe200078e009e */
[C---:B------:R-:W-:Y:S01]  /*1120*/  ISETP.GE.AND P1, PT, R4.reuse, 0x1, PT ;  /* 0x000000010400780c */ /* 0x040fe20003f26270 */
[----:B------:R-:W-:Y:S01]  /*1130*/  USHF.R.S32.HI UR5, URZ, 0x1f, UR19 ;  /* 0x0000001f3f057899 */ /* 0x000fe20008011413 */
[----:B------:R-:W-:Y:S01]  /*1140*/  SEL R3, RZ, c[0x0][0x27c], !P4 ;  /* 0x00009f00ff037a07 */ /* 0x000fe20006000000 */
[C---:B------:R-:W-:Y:S01]  /*1150*/  IMAD R150, R143.reuse, c[0x0][0x284], R150 ;  /* 0x0000a1008f967a24 */ /* 0x040fe200078e0296 */
[----:B------:R-:W-:Y:S01]  /*1160*/  ISETP.GT.AND P0, PT, R4, 0x20, PT ;  /* 0x000000200400780c */ /* 0x000fe20003f04270 */
[----:B------:R-:W-:Y:S01]  /*1170*/  IMAD.WIDE.U32 R154, R143, c[0x0][0x280], R18 ;  /* 0x0000a0008f9a7a25 */ /* 0x000fe200078e0012 */
[----:B------:R-:W-:-:S02]  /*1180*/  IADD3 R163, R159, UR4, RZ ;  /* 0x000000049fa37c10 */ /* 0x000fc4000fffe0ff */
[C---:B------:R-:W-:Y:S01]  /*1190*/  IADD3 R15, R18.reuse, 0x20, RZ ;  /* 0x00000020120f7810 */ /* 0x040fe20007ffe0ff */
[----:B------:R-:W-:Y:S01]  /*11a0*/  IMAD.WIDE.U32 R8, R143, c[0x0][0x280], R16 ;  /* 0x0000a0008f087a25 */ /* 0x000fe200078e0010 */
[----:B------:R-:W-:Y:S02]  /*11b0*/  P2R R145, PR, RZ, 0x10 ;  /* 0x00000010ff917803 */ /* 0x000fe40000000000 */
[----:B------:R-:W-:Y:S01]  /*11c0*/  IADD3 R14, R18, 0x40, RZ ;  /* 0x00000040120e7810 */ /* 0x000fe20007ffe0ff */
[----:B------:R-:W-:Y:S01]  /*11d0*/  IMAD.SHL.U32 R101, R113, 0x40, RZ ;  /* 0x0000004071657824 */ /* 0x000fe200078e00ff */
[----:B------:R-:W-:Y:S01]  /*11e0*/  LEA.HI R123, R0, R83, RZ, 0x5 ;  /* 0x00000053007b7211 */ /* 0x000fe200078f28ff */
[----:B------:R-:W-:Y:S01]  /*11f0*/  IMAD R4, R100, UR19, RZ ;  /* 0x0000001364047c24 */ /* 0x000fe2000f8e02ff */
[C---:B------:R-:W-:Y:S01]  /*1200*/  IADD3 R141, R16.reuse, 0x60, RZ ;  /* 0x00000060108d7810 */ /* 0x040fe20007ffe0ff */
[----:B------:R-:W-:Y:S01]  /*1210*/  IMAD.MOV.U32 R162, RZ, RZ, R158 ;  /* 0x000000ffffa27224 */ /* 0x000fe200078e009e */
[C---:B------:R-:W-:Y:S01]  /*1220*/  IADD3 R140, R16.reuse, 0x80, RZ ;  /* 0x00000080108c7810 */ /* 0x040fe20007ffe0ff */
[----:B------:R-:W-:Y:S01]  /*1230*/  IMAD.IADD R155, R155, 0x1, R150 ;  /* 0x000000019b9b7824 */ /* 0x000fe200078e0296 */
[----:B------:R-:W-:Y:S01]  /*1240*/  IADD3 R138, R16, 0xa0, RZ ;  /* 0x000000a0108a7810 */ /* 0x000fe20007ffe0ff */
[----:B------:R-:W-:Y:S01]  /*1250*/  IMAD.IADD R151, R150, 0x1, R9 ;  /* 0x0000000196977824 */ /* 0x000fe200078e0209 */
[----:B------:R-:W-:Y:S01]  /*1260*/  P2R R146, PR, RZ, 0x8 ;  /* 0x00000008ff927803 */ /* 0x000fe20000000000 */
[----:B------:R-:W-:Y:S01]  /*1270*/  IMAD.IADD R2, R16, 0x1, R3 ;  /* 0x0000000110027824 */ /* 0x000fe200078e0203 */
[----:B------:R-:W-:Y:S01]  /*1280*/  SHF.R.S32.HI R125, RZ, 0x1f, R138 ;  /* 0x0000001fff7d7819 */ /* 0x000fe2000001148a */
[----:B------:R-:W-:Y:S01]  /*1290*/  IMAD.MOV.U32 R150, RZ, RZ, R8 ;  /* 0x000000ffff967224 */ /* 0x000fe200078e0008 */
[----:B------:R-:W-:Y:S01]  /*12a0*/  IADD3 R91, R91, UR16, RZ ;  /* 0x000000105b5b7c10 */ /* 0x000fe2000fffe0ff */
[----:B------:R-:W-:Y:S01]  /*12b0*/  IMAD R148, R148, c[0x0][0x290], RZ ;  /* 0x0000a40094947a24 */ /* 0x000fe200078e02ff */
[----:B------:R-:W-:Y:S01]  /*12c0*/  SHF.R.S32.HI R121, RZ, 0x1f, R2 ;  /* 0x0000001fff797819 */ /* 0x000fe20000011402 */
[C---:B------:R-:W-:Y:S01]  /*12d0*/  IMAD R3, R101.reuse, UR5, R4 ;  /* 0x0000000565037c24 */ /* 0x040fe2000f8e0204 */
[----:B------:R-:W-:Y:S01]  /*12e0*/  ULDC.64 UR4, c[0x0][0x1e8] ;  /* 0x00007a0000047ab9 */ /* 0x000fe20000000a00 */
[----:B------:R-:W-:Y:S01]  /*12f0*/  IMAD.WIDE.U32 R8, R101, UR19, R162 ;  /* 0x0000001365087c25 */ /* 0x000fe2000f8e00a2 */
[CC--:B------:R-:W-:Y:S01]  /*1300*/  LEA.HI R4, R121.reuse, R2.reuse, RZ, 0x3 ;  /* 0x0000000279047211 */ /* 0x0c0fe200078f18ff */
[----:B------:R-:W-:Y:S01]  /*1310*/  UIMAD UR25, UR10, UR4, URZ ;  /* 0x000000040a1972a4 */ /* 0x000fe2000f8e023f */
[----:B------:R-:W-:Y:S01]  /*1320*/  LEA.HI R121, R121, R2, RZ, 0x6 ;  /* 0x0000000279797211 */ /* 0x000fe200078f30ff */
[C---:B------:R-:W-:Y:S01]  /*1330*/  IMAD R148, R143.reuse, c[0x0][0x294], R148 ;  /* 0x0000a5008f947a24 */ /* 0x040fe200078e0294 */
[----:B------:R-:W-:Y:S01]  /*1340*/  UIMAD.WIDE.U32 UR28, UR11, UR4, URZ ;  /* 0x000000040b1c72a5 */ /* 0x000fe2000f8e003f */
[----:B------:R-:W-:Y:S01]  /*1350*/  IMAD.WIDE.U32 R12, R143, c[0x0][0x290], R16 ;  /* 0x0000a4008f0c7a25 */ /* 0x000fe200078e0010 */
[----:B------:R-:W-:Y:S01]  /*1360*/  UIMAD UR25, UR11, UR5, UR25 ;  /* 0x000000050b1972a4 */ /* 0x000fe2000f8e0219 */
[----:B------:R-:W-:-:S02]  /*1370*/  LOP3.LUT R107, R4, 0xfffffff8, RZ, 0xc0, !PT ;  /* 0xfffffff8046b7812 */ /* 0x000fc400078ec0ff */
[----:B------:R-:W-:Y:S01]  /*1380*/  IMAD.IADD R3, R9, 0x1, R3 ;  /* 0x0000000109037824 */ /* 0x000fe200078e0203 */
[----:B------:R-:W-:Y:S01]  /*1390*/  ULDC.64 UR4, c[0x0][0x210] ;  /* 0x0000840000047ab9 */ /* 0x000fe20000000a00 */
[----:B------:R-:W-:Y:S01]  /*13a0*/  IMAD.MOV.U32 R112, RZ, RZ, 0x5 ;  /* 0x00000005ff707424 */ /* 0x000fe200078e00ff */
[----:B------:R-:W-:Y:S01]  /*13b0*/  UIMAD UR27, UR10, UR4, URZ ;  /* 0x000000040a1b72a4 */ /* 0x000fe2000f8e023f */
[----:B------:R-:W-:Y:S01]  /*13c0*/  IMAD.IADD R149, R148, 0x1, R13 ;  /* 0x0000000194957824 */ /* 0x000fe200078e020d */
[----:B------:R-:W-:Y:S01]  /*13d0*/  UIMAD.WIDE.U32 UR30, UR11, UR4, URZ ;  /* 0x000000040b1e72a5 */ /* 0x000fe2000f8e003f */
[----:B------:R-:W-:Y:S01]  /*13e0*/  IMAD.IADD R13, R18, 0x1, R15 ;  /* 0x00000001120d7824 */ /* 0x000fe200078e020f */
[C---:B------:R-:W-:Y:S01]  /*13f0*/  SHF.L.U64.HI R112, R113.reuse, R112, c[0x0][0x23c] ;  /* 0x00008f0071707619 */ /* 0x040fe20000010270 */
[----:B------:R-:W-:Y:S01]  /*1400*/  IMAD.SHL.U32 R136, R136, 0x2, RZ ;  /* 0x0000000288887824 */ /* 0x000fe200078e00ff */
[----:B------:R-:W-:Y:S01]  /*1410*/  UIMAD UR27, UR11, UR5, UR27 ;  /* 0x000000050b1b72a4 */ /* 0x000fe2000f8e021b */
[----:B------:R-:W-:Y:S01]  /*1420*/  IMAD.SHL.U32 R113, R113, 0x20, RZ ;  /* 0x0000002071717824 */ /* 0x000fe200078e00ff */
[----:B------:R-:W-:Y:S01]  /*1430*/  ISETP.GE.AND P4, PT, R13, c[0x0][0x27c], PT ;  /* 0x00009f000d007a0c */ /* 0x000fe20003f86270 */
[----:B------:R-:W-:Y:S01]  /*1440*/  IMAD.WIDE.U32 R156, R156, c[0x0][0x268], R20 ;  /* 0x00009a009c9c7a25 */ /* 0x000fe200078e0014 */
[----:B------:R-:W-:Y:S01]  /*1450*/  ULDC.64 UR4, c[0x0][0x268] ;  /* 0x00009a0000047ab9 */ /* 0x000fe20000000a00 */
[----:B------:R-:W-:Y:S01]  /*1460*/  LEA.HI R125, R125, R138, RZ, 0x3 ;  /* 0x0000008a7d7d7211 */ /* 0x000fe200078f18ff */
[----:B------:R-:W-:Y:S01]  /*1470*/  UIMAD UR4, UR23, UR4, URZ ;  /* 0x00000004170472a4 */ /* 0x000fe2000f8e023f */
[----:B------:R-:W-:Y:S01]  /*1480*/  IMAD.WIDE.U32 R152, R143, c[0x0][0x290], R18 ;  /* 0x0000a4008f987a25 */ /* 0x000fe200078e0012 */
[----:B------:R-:W-:Y:S01]  /*1490*/  SHF.R.S32.HI R106, RZ, 0x1f, R107 ;  /* 0x0000001fff6a7819 */ /* 0x000fe2000001146b */
[----:B------:R-:W-:Y:S01]  /*14a0*/  UIADD3 UR25, UR29, UR25, URZ ;  /* 0x000000191d197290 */ /* 0x000fe2000fffe03f */
[----:B------:R-:W-:Y:S01]  /*14b0*/  LOP3.LUT R125, R125, 0xfffffff8, RZ, 0xc0, !PT ;  /* 0xfffffff87d7d7812 */ /* 0x000fe200078ec0ff */
[----:B------:R-:W-:Y:S01]  /*14c0*/  IMAD.IADD R153, R153, 0x1, R148 ;  /* 0x0000000199997824 */ /* 0x000fe200078e0294 */
[----:B------:R-:W-:Y:S01]  /*14d0*/  UIMAD UR24, UR24, UR5, UR4 ;  /* 0x00000005181872a4 */ /* 0x000fe2000f8e0204 */
[----:B------:R-:W-:Y:S01]  /*14e0*/  IMAD.MOV.U32 R148, RZ, RZ, R12 ;  /* 0x000000ffff947224 */ /* 0x000fe200078e000c */
[----:B------:R-:W-:Y:S01]  /*14f0*/  SHF.L.U64.HI R106, R107, 0x1, R106 ;  /* 0x000000016b6a7819 */ /* 0x000fe2000001026a */
[C---:B------:R-:W-:Y:S01]  /*1500*/  IMAD.IADD R12, R18.reuse, 0x1, R14 ;  /* 0x00000001120c7824 */ /* 0x040fe200078e020e */
[----:B------:R-:W-:Y:S01]  /*1510*/  ULDC.64 UR4, c[0x0][0x2b0] ;  /* 0x0000ac0000047ab9 */ /* 0x000fe20000000a00 */
[----:B------:R-:W-:Y:S01]  /*1520*/  IMAD.SHL.U32 R123, R123, 0x10, RZ ;  /* 0x000000107b7b7824 */ /* 0x000fe200078e00ff */
[----:B------:R-:W-:Y:S01]  /*1530*/  P2R R144, PR, RZ, 0x10 ;  /* 0x00000010ff907803 */ /* 0x000fe20000000000 */
[----:B------:R-:W-:Y:S01]  /*1540*/  IMAD.SHL.U32 R121, R121, 0x40, RZ ;  /* 0x0000004079797824 */ /* 0x000fe200078e00ff */
[----:B------:R-:W-:Y:S01]  /*1550*/  IADD3 R11, R18, 0x30, RZ ;  /* 0x00000030120b7810 */ /* 0x000fe20007ffe0ff */
[----:B------:R-:W-:Y:S01]  /*1560*/  IMAD R135, R6, 0x40, R143 ;  /* 0x0000004006877824 */ /* 0x000fe200078e028f */
[----:B------:R-:W-:Y:S01]  /*1570*/  LOP3.LUT R123, R123, 0xfffffe00, RZ, 0xc0, !PT ;  /* 0xfffffe007b7b7812 */ /* 0x000fe200078ec0ff */
[----:B------:R-:W-:Y:S01]  /*1580*/  IMAD.MOV.U32 R85, RZ, RZ, c[0x0][0x27c] ;  /* 0x00009f00ff557624 */ /* 0x000fe200078e00ff */
[----:B------:R-:W-:Y:S01]  /*1590*/  LOP3.LUT R121, R121, 0x7ffff000, RZ, 0xc0, !PT ;  /* 0x7ffff00079797812 */ /* 0x000fe200078ec0ff */
[----:B------:R-:W-:Y:S01]  /*15a0*/  IMAD.MOV.U32 R98, RZ, RZ, c[0x0][0x2b8] ;  /* 0x0000ae00ff627624 */ /* 0x000fe200078e00ff */
[----:B------:R-:W-:Y:S01]  /*15b0*/  SHF.R.S32.HI R6, RZ, 0x1f, R141 ;  /* 0x0000001fff067819 */ /* 0x000fe2000001148d */
[----:B------:R-:W-:Y:S01]  /*15c0*/  IMAD.MOV.U32 R103, RZ, RZ, c[0x0][0x280] ;  /* 0x0000a000ff677624 */ /* 0x000fe200078e00ff */
[----:B------:R-:W-:Y:S01]  /*15d0*/  IADD3 R9, R18, 0x10, RZ ;  /* 0x0000001012097810 */ /* 0x000fe20007ffe0ff */
[----:B------:R-:W-:Y:S01]  /*15e0*/  IMAD.MOV.U32 R105, RZ, RZ, c[0x0][0x290] ;  /* 0x0000a400ff697624 */ /* 0x000fe200078e00ff */
[----:B------:R-:W-:Y:S01]  /*15f0*/  LEA.HI R131, R6, R141, RZ, 0x3 ;  /* 0x0000008d06837211 */ /* 0x000fe200078f18ff */
[----:B------:R-:W-:Y:S01]  /*1600*/  IMAD.WIDE.U32 R154, R84, c[0x0][0x280], R154 ;  /* 0x0000a000549a7a25 */ /* 0x000fe200078e009a */
[----:B------:R-:W-:Y:S01]  /*1610*/  SHF.R.S32.HI R6, RZ, 0x1f, R13 ;  /* 0x0000001fff067819 */ /* 0x000fe2000001140d */
[----:B------:R-:W-:Y:S01]  /*1620*/  UIADD3 UR27, UR31, UR27, URZ ;  /* 0x0000001b1f1b7290 */ /* 0x000fe2000fffe03f */
[----:B------:R-:W-:Y:S01]  /*1630*/  LOP3.LUT R131, R131, 0xfffffff8, RZ, 0xc0, !PT ;  /* 0xfffffff883837812 */ /* 0x000fe200078ec0ff */
[----:B------:R-:W-:Y:S01]  /*1640*/  IMAD.MOV.U32 R122, RZ, RZ, c[0x0][0x27c] ;  /* 0x00009f00ff7a7624 */ /* 0x000fe200078e00ff */
[----:B------:R-:W-:Y:S01]  /*1650*/  LEA.HI R133, R6, R13, RZ, 0x3 ;  /* 0x0000000d06857211 */ /* 0x000fe200078f18ff */
[----:B------:R-:W-:Y:S01]  /*1660*/  IMAD.WIDE.U32 R152, R84, c[0x0][0x290], R152 ;  /* 0x0000a40054987a25 */ /* 0x000fe200078e0098 */
[----:B------:R-:W-:-:S02]  /*1670*/  SHF.L.U64.HI R102, R103, R104, c[0x0][0x284] ;  /* 0x0000a10067667619 */ /* 0x000fc40000010268 */
[----:B------:R-:W-:Y:S01]  /*1680*/  LOP3.LUT R133, R133, 0xfffffff8, RZ, 0xc0, !PT ;  /* 0xfffffff885857812 */ /* 0x000fe200078ec0ff */
[C---:B------:R-:W-:Y:S01]  /*1690*/  IMAD.WIDE.U32 R150, R84.reuse, c[0x0][0x280], R150 ;  /* 0x0000a00054967a25 */ /* 0x040fe200078e0096 */
[----:B------:R-:W-:Y:S02]  /*16a0*/  SHF.L.U64.HI R104, R105, R104, c[0x0][0x294] ;  /* 0x0000a50069687619 */ /* 0x000fe40000010268 */
[----:B------:R-:W-:Y:S01]  /*16b0*/  SHF.R.S32.HI R116, RZ, 0x1f, R131 ;  /* 0x0000001fff747819 */ /* 0x000fe20000011483 */
[----:B------:R-:W-:Y:S01]  /*16c0*/  IMAD.WIDE.U32 R148, R84, c[0x0][0x290], R148 ;  /* 0x0000a40054947a25 */ /* 0x000fe200078e0094 */
[----:B------:R-:W-:Y:S02]  /*16d0*/  SHF.R.S32.HI R114, RZ, 0x1f, R125 ;  /* 0x0000001fff727819 */ /* 0x000fe4000001147d */
[----:B------:R-:W-:Y:S01]  /*16e0*/  SHF.R.S32.HI R132, RZ, 0x3, R4 ;  /* 0x00000003ff847819 */ /* 0x000fe20000011404 */
[----:B------:R-:W-:Y:S01]  /*16f0*/  IMAD.SHL.U32 R103, R103, 0x40, RZ ;  /* 0x0000004067677824 */ /* 0x000fe200078e00ff */
[----:B------:R-:W-:Y:S01]  /*1700*/  SHF.R.S32.HI R118, RZ, 0x1f, R133 ;  /* 0x0000001fff767819 */ /* 0x000fe20000011485 */
[----:B------:R-:W-:Y:S01]  /*1710*/  IMAD.SHL.U32 R105, R105, 0x40, RZ ;  /* 0x0000004069697824 */ /* 0x000fe200078e00ff */
[----:B------:R-:W-:Y:S01]  /*1720*/  IADD3 R97, R157, UR24, RZ ;  /* 0x000000189d617c10 */ /* 0x000fe2000fffe0ff */
[----:B------:R-:W-:-:S02]  /*1730*/  IMAD.SHL.U32 R122, R122, 0x2, RZ ;  /* 0x000000027a7a7824 */ /* 0x000fc400078e00ff */
[----:B------:R-:W-:Y:S02]  /*1740*/  IMAD.U32 R137, RZ, RZ, UR19 ;  /* 0x00000013ff897e24 */ /* 0x000fe4000f8e00ff */
[----:B------:R-:W-:Y:S01]  /*1750*/  IMAD.SHL.U32 R107, R107, 0x2, RZ ;  /* 0x000000026b6b7824 */ /* 0x000fe200078e00ff */
[----:B--2---:R1:W2:Y:S01]  /*1760*/  @P2 R2UR UR26, R5 ;  /* 0x00000000051a23c2 */ /* 0x0042a200000e0000 */
[----:B------:R-:W-:-:S04]  /*1770*/  @P1 LEA R22, P2, R8, c[0x0][0x220], 0x1 ;  /* 0x0000880008161a11 */ /* 0x000fc800078408ff */
[----:B------:R-:W-:-:S05]  /*1780*/  @P1 LEA.HI.X R23, R8, c[0x0][0x224], R3, 0x1, P2 ;  /* 0x0000890008171a11 */ /* 0x000fca00010f0c03 */
[----:B------:R-:W-:Y:S01]  /*1790*/  @!PT LDS RZ, [RZ] ;  /* 0x00000000fffff984 */ /* 0x000fe20000000800 */
[----:B------:R-:W-:Y:S01]  /*17a0*/  @!PT LDS RZ, [RZ] ;  /* 0x00000000fffff984 */ /* 0x000fe20000000800 */
[----:B------:R-:W-:Y:S01]  /*17b0*/  @!PT LDS RZ, [RZ] ;  /* 0x00000000fffff984 */ /* 0x000fe20000000800 */
[----:B------:R3:W-:Y:S04]  /*17c0*/  @P1 LDGSTS.E.BYPASS.LTC128B.128 [R136+0x6100], [R22.64], !P3 ;  /* 0x0610000016881fae */ /* 0x0007e8000d901d54 */
[----:B------:R3:W-:Y:S04]  /*17d0*/  @P1 LDGSTS.E.BYPASS.LTC128B.128 [R136+0x8100], [R22.64+0x80], !P6 ;  /* 0x0810008016881fae */ /* 0x0007e8000f101d54 */
[----:B------:R3:W-:Y:S01]  /*17e0*/  @P1 LDGSTS.E.BYPASS.LTC128B.128 [R136+0xa100], [R22.64+0x100], !P5 ;  /* 0x0a10010016881fae */ /* 0x0007e2000e901d54 */
[----:B-1----:R-:W-:Y:S01]  /*17f0*/  @P0 IADD3 R5, P1, R113, R8, RZ ;  /* 0x0000000871050210 */ /* 0x002fe20007f3e0ff */
[----:B--2---:R-:W-:Y:S01]  /*1800*/  @UP0 USHF.R.S32.HI UR33, URZ, 0x1f, UR26 ;  /* 0x0000001f3f210899 */ /* 0x004fe2000801141a */
[----:B------:R-:W-:Y:S01]  /*1810*/  SEL R8, RZ, c[0x0][0x27c], !P4 ;  /* 0x00009f00ff087a07 */ /* 0x000fe20006000000 */
[----:B------:R-:W-:-:S02]  /*1820*/  @UP0 UMOV UR32, UR26 ;  /* 0x0000001a00200c82 */ /* 0x000fc40008000000 */
[----:B------:R-:W-:Y:S01]  /*1830*/  @P0 IMAD.X R2, R112, 0x1, R3, P1 ;  /* 0x0000000170020824 */ /* 0x000fe200008e0603 */
[C---:B------:R-:W-:Y:S01]  /*1840*/  @P0 LEA R20, P1, R5.reuse, c[0x0][0x220], 0x1 ;  /* 0x0000880005140a11 */ /* 0x040fe200078208ff */
[----:B------:R-:W-:Y:S01]  /*1850*/  IMAD.IADD R8, R8, 0x1, R13 ;  /* 0x0000000108087824 */ /* 0x000fe200078e020d */
[----:B------:R-:W-:Y:S02]  /*1860*/  @!UP0 UMOV UR33, UR22 ;  /* 0x0000001600218c82 */ /* 0x000fe40008000000 */
[----:B------:R-:W-:Y:S01]  /*1870*/  @P0 LEA.HI.X R21, R5, c[0x0][0x224], R2, 0x1, P1 ;  /* 0x0000890005150a11 */ /* 0x000fe200008f0c02 */
[----:B------:R-:W-:Y:S01]  /*1880*/  UIMAD UR22, UR33, UR4, URZ ;  /* 0x00000004211672a4 */ /* 0x000fe2000f8e023f */
[----:B------:R-:W-:Y:S01]  /*1890*/  SHF.R.S32.HI R3, RZ, 0x1f, R8 ;  /* 0x0000001fff037819 */ /* 0x000fe20000011408 */
[----:B------:R-:W-:Y:S01]  /*18a0*/  @!UP0 UMOV UR32, UR18 ;  /* 0x0000001200208c82 */ /* 0x000fe20008000000 */
[----:B------:R-:W-:Y:S01]  /*18b0*/  LEA.HI R5, R10, R143, RZ, 0x3 ;  /* 0x0000008f0a057211 */ /* 0x000fe200078f18ff */
[----:B------:R3:W-:Y:S01]  /*18c0*/  @P0 LDGSTS.E.BYPASS.LTC128B.128 [R136+0x7100], [R20.64], !P3 ;  /* 0x0710000014880fae */ /* 0x0007e2000d901d54 */
[CC--:B------:R-:W-:Y:S01]  /*18d0*/  LEA.HI R2, R3.reuse, R8.reuse, RZ, 0x3 ;  /* 0x0000000803027211 */ /* 0x0c0fe200078f18ff */
[----:B------:R-:W-:Y:S01]  /*18e0*/  UIMAD.WIDE.U32 UR34, UR32, UR4, URZ ;  /* 0x00000004202272a5 */ /* 0x000fe2000f8e003f */
[----:B------:R-:W-:Y:S01]  /*18f0*/  LEA.HI R3, R3, R8, RZ, 0x6 ;  /* 0x0000000803037211 */ /* 0x000fe200078f30ff */
[----:B------:R3:W-:Y:S01]  /*1900*/  @P0 LDGSTS.E.BYPASS.LTC128B.128 [R136+0x9100], [R20.64+0x80], !P6 ;  /* 0x0910008014880fae */ /* 0x0007e2000f101d54 */
[----:B------:R-:W-:Y:S01]  /*1910*/  LOP3.LUT R8, R5, 0xfffffff8, RZ, 0xc0, !PT ;  /* 0xfffffff805087812 */ /* 0x000fe200078ec0ff */
[----:B------:R-:W-:Y:S01]  /*1920*/  UIMAD UR5, UR32, UR5, UR22 ;  /* 0x00000005200572a4 */ /* 0x000fe2000f8e0216 */
[----:B------:R-:W-:Y:S01]  /*1930*/  ISETP.GE.AND P1, PT, R12, c[0x0][0x27c], PT ;  /* 0x00009f000c007a0c */ /* 0x000fe20003f26270 */
[----:B------:R3:W-:Y:S01]  /*1940*/  @P0 LDGSTS.E.BYPASS.LTC128B.128 [R136+0xb100], [R20.64+0x100], !P5 ;  /* 0x0b10010014880fae */ /* 0x0007e2000e901d54 */
[----:B------:R-:W-:Y:S01]  /*1950*/  IMAD.SHL.U32 R3, R3, 0x40, RZ ;  /* 0x0000004003037824 */ /* 0x000fe200078e00ff */
[----:B------:R-:W-:Y:S01]  /*1960*/  LOP3.LUT R109, R2, 0xfffffff8, RZ, 0xc0, !PT ;  /* 0xfffffff8026d7812 */ /* 0x000fe200078ec0ff */
[----:B------:R-:W-:Y:S01]  /*1970*/  IMAD.IADD R139, R143, 0x1, -R8 ;  /* 0x000000018f8b7824 */ /* 0x000fe200078e0a08 */
[----:B------:R-:W-:Y:S01]  /*1980*/  SEL R5, RZ, c[0x0][0x27c], !P1 ;  /* 0x00009f00ff057a07 */ /* 0x000fe20004800000 */
[----:B------:R-:W0:Y:S01]  /*1990*/  LDGDEPBAR ;  /* 0x00000000000079af */ /* 0x000e220000000000 */
[----:B------:R-:W-:Y:S01]  /*19a0*/  LOP3.LUT R3, R3, 0x7ffff000, RZ, 0xc0, !PT ;  /* 0x7ffff00003037812 */ /* 0x000fe200078ec0ff */
[----:B------:R-:W-:-:S02]  /*19b0*/  UIADD3 UR5, UR35, UR5, URZ ;  /* 0x0000000523057290 */ /* 0x000fc4000fffe03f */
[----:B------:R-:W-:Y:S01]  /*19c0*/  BAR.SYNC.DEFER_BLOCKING 0x0 ;  /* 0x0000000000007b1d */ /* 0x000fe20000010000 */
[C---:B------:R-:W-:Y:S01]  /*19d0*/  LOP3.LUT P0, RZ, R139.reuse, 0x4, RZ, 0xc0, !PT ;  /* 0x000000048bff7812 */ /* 0x040fe2000780c0ff */
[----:B------:R-:W-:Y:S01]  /*19e0*/  IMAD.SHL.U32 R139, R139, 0x40, RZ ;  /* 0x000000408b8b7824 */ /* 0x000fe200078e00ff */
[----:B------:R-:W-:Y:S01]  /*19f0*/  P2R R142, PR, RZ, 0x2 ;  /* 0x00000002ff8e7803 */ /* 0x000fe20000000000 */
[----:B------:R-:W-:Y:S01]  /*1a00*/  IMAD.IADD R10, R5, 0x1, R12 ;  /* 0x00000001050a7824 */ /* 0x000fe200078e020c */
[----:B------:R-:W-:Y:S01]  /*1a10*/  SHF.R.S32.HI R108, RZ, 0x1f, R109 ;  /* 0x0000001fff6c7819 */ /* 0x000fe2000001146d */
[----:B------:R-:W-:Y:S01]  /*1a20*/  ULDC.U8 UR4, c[0x0][0x298] ;  /* 0x0000a60000047ab9 */ /* 0x000fe20000000000 */
[----:B------:R-:W-:Y:S02]  /*1a30*/  LOP3.LUT R139, R139, 0x1c0, RZ, 0xc0, !PT ;  /* 0x000001c08b8b7812 */ /* 0x000fe400078ec0ff */
[----:B------:R-:W-:Y:S02]  /*1a40*/  SHF.R.S32.HI R119, RZ, 0x1f, R10 ;  /* 0x0000001fff777819 */ /* 0x000fe4000001140a */
[----:B------:R-:W-:-:S02]  /*1a50*/  SHF.R.U32.HI R124, RZ, 0x3, R139 ;  /* 0x00000003ff7c7819 */ /* 0x000fc4000001168b */
[----:B------:R-:W-:Y:S02]  /*1a60*/  LOP3.LUT R5, R139, 0x38, R4, 0xf8, !PT ;  /* 0x000000388b057812 */ /* 0x000fe400078ef804 */
[----:B------:R-:W-:Y:S02]  /*1a70*/  LEA.HI R0, R119, R10, RZ, 0x3 ;  /* 0x0000000a77007211 */ /* 0x000fe400078f18ff */
[-C--:B------:R-:W-:Y:S02]  /*1a80*/  LOP3.LUT R8, R5, R124.reuse, RZ, 0x3c, !PT ;  /* 0x0000007c05087212 */ /* 0x080fe400078e3cff */
[----:B------:R-:W-:Y:S02]  /*1a90*/  LOP3.LUT R5, R139, 0x38, R0, 0xf8, !PT ;  /* 0x000000388b057812 */ /* 0x000fe400078ef800 */
[----:B------:R-:W-:Y:S02]  /*1aa0*/  IADD3 R121, R8, R121, R123 ;  /* 0x0000007908797210 */ /* 0x000fe40007ffe07b */
[----:B------:R-:W-:-:S02]  /*1ab0*/  LOP3.LUT R8, R5, R124, RZ, 0x3c, !PT ;  /* 0x0000007c05087212 */ /* 0x000fc400078e3cff */
[----:B------:R-:W-:Y:S01]  /*1ac0*/  SHF.R.S32.HI R5, RZ, 0x1f, R12 ;  /* 0x0000001fff057819 */ /* 0x000fe2000001140c */
[----:B------:R-:W-:Y:S01]  /*1ad0*/  IMAD.SHL.U32 R121, R121, 0x2, RZ ;  /* 0x0000000279797824 */ /* 0x000fe200078e00ff */
[----:B------:R-:W-:Y:S02]  /*1ae0*/  LOP3.LUT R7, R139, 0x38, R2, 0xf8, !PT ;  /* 0x000000388b077812 */ /* 0x000fe400078ef802 */
[----:B------:R-:W-:Y:S02]  /*1af0*/  LEA.HI R134, R5, R12, RZ, 0x3 ;  /* 0x0000000c05867211 */ /* 0x000fe400078f18ff */
[----:B------:R-:W-:Y:S02]  /*1b00*/  LOP3.LUT R5, R139, 0x18, R16, 0xf8, !PT ;  /* 0x000000188b057812 */ /* 0x000fe400078ef810 */
[----:B------:R-:W-:Y:S02]  /*1b10*/  LEA.HI R119, R119, R10, RZ, 0x6 ;  /* 0x0000000a77777211 */ /* 0x000fe400078f30ff */
[----:B------:R-:W-:-:S02]  /*1b20*/  LOP3.LUT R130, R5, R124, RZ, 0x3c, !PT ;  /* 0x0000007c05827212 */ /* 0x000fc400078e3cff */
[----:B------:R-:W-:Y:S01]  /*1b30*/  LOP3.LUT R120, R7, R124, RZ, 0x3c, !PT ;  /* 0x0000007c07787212 */ /* 0x000fe200078e3cff */
[----:B------:R-:W-:Y:S01]  /*1b40*/  IMAD.SHL.U32 R119, R119, 0x40, RZ ;  /* 0x0000004077777824 */ /* 0x000fe200078e00ff */
[----:B------:R-:W-:Y:S01]  /*1b50*/  SHF.R.S32.HI R7, RZ, 0x1f, R140 ;  /* 0x0000001fff077819 */ /* 0x000fe2000001148c */
[--C-:B------:R-:W-:Y:S01]  /*1b60*/  IMAD.IADD R130, R130, 0x1, R123.reuse ;  /* 0x0000000182827824 */ /* 0x100fe200078e027b */
[----:B------:R-:W-:Y:S02]  /*1b70*/  IADD3 R120, R120, R3, R123 ;  /* 0x0000000378787210 */ /* 0x000fe40007ffe07b */
[----:B------:R-:W-:Y:S02]  /*1b80*/  SHF.R.S32.HI R3, RZ, 0x1f, R84 ;  /* 0x0000001fff037819 */ /* 0x000fe40000011454 */
[----:B------:R-:W-:Y:S01]  /*1b90*/  LEA R130, R130, 0x100, 0x1 ;  /* 0x0000010082827811 */ /* 0x000fe200078e08ff */
[----:B------:R-:W-:Y:S01]  /*1ba0*/  IMAD.SHL.U32 R120, R120, 0x2, RZ ;  /* 0x0000000278787824 */ /* 0x000fe200078e00ff */
[----:B------:R-:W-:Y:S01]  /*1bb0*/  LOP3.LUT R119, R119, 0x7ffff000, RZ, 0xc0, !PT ;  /* 0x7ffff00077777812 */ /* 0x000fe200078ec0ff */
[C---:B------:R-:W-:Y:S01]  /*1bc0*/  IMAD R93, R3.reuse, c[0x0][0x280], RZ ;  /* 0x0000a000035d7a24 */ /* 0x040fe200078e02ff */
[----:B------:R-:W-:Y:S01]  /*1bd0*/  LOP3.LUT R111, R0, 0xfffffff8, RZ, 0xc0, !PT ;  /* 0xfffffff8006f7812 */ /* 0x000fe200078ec0ff */
[----:B------:R-:W-:Y:S01]  /*1be0*/  IMAD R3, R3, c[0x0][0x290], RZ ;  /* 0x0000a40003037a24 */ /* 0x000fe200078e02ff */
[----:B------:R-:W-:Y:S01]  /*1bf0*/  LEA.HI R128, R7, R140, RZ, 0x3 ;  /* 0x0000008c07807211 */ /* 0x000fe200078f18ff */
[----:B------:R-:W-:Y:S01]  /*1c00*/  IMAD R93, R84, c[0x0][0x284], R93 ;  /* 0x0000a100545d7a24 */ /* 0x000fe200078e025d */
[----:B------:R-:W-:Y:S01]  /*1c10*/  IADD3 R129, R130, 0x40, RZ ;  /* 0x0000004082817810 */ /* 0x000fe20007ffe0ff */
[----:B------:R-:W-:Y:S01]  /*1c20*/  IMAD R3, R84, c[0x0][0x294], R3 ;  /* 0x0000a50054037a24 */ /* 0x000fe200078e0203 */
[----:B------:R-:W-:Y:S01]  /*1c30*/  @P0 IADD3 R129, R130, -0x40, RZ ;  /* 0xffffffc082810810 */ /* 0x000fe20007ffe0ff */
[----:B------:R-:W-:Y:S01]  /*1c40*/  IMAD.IADD R95, R155, 0x1, R93 ;  /* 0x000000019b5f7824 */ /* 0x000fe200078e025d */
[----:B------:R-:W-:Y:S01]  /*1c50*/  IADD3 R119, R8, R119, R123 ;  /* 0x0000007708777210 */ /* 0x000fe20007ffe07b */
[----:B------:R-:W-:Y:S01]  /*1c60*/  IMAD.IADD R93, R93, 0x1, R151 ;  /* 0x000000015d5d7824 */ /* 0x000fe200078e0297 */
[----:B------:R-:W-:Y:S01]  /*1c70*/  SHF.R.S32.HI R110, RZ, 0x1f, R111 ;  /* 0x0000001fff6e7819 */ /* 0x000fe2000001146f */
[----:B------:R-:W-:Y:S01]  /*1c80*/  IMAD.IADD R94, R153, 0x1, R3 ;  /* 0x00000001995e7824 */ /* 0x000fe200078e0203 */
[----:B------:R-:W-:Y:S01]  /*1c90*/  ISETP.GE.AND P0, PT, R85, 0x1, PT ;  /* 0x000000015500780c */ /* 0x000fe20003f06270 */
[----:B------:R-:W-:Y:S01]  /*1ca0*/  IMAD.IADD R92, R3, 0x1, R149 ;  /* 0x00000001035c7824 */ /* 0x000fe200078e0295 */
[----:B------:R-:W-:Y:S01]  /*1cb0*/  LOP3.LUT R128, R128, 0xfffffff8, RZ, 0xc0, !PT ;  /* 0xfffffff880807812 */ /* 0x000fe200078ec0ff */
[----:B------:R-:W-:Y:S01]  /*1cc0*/  IMAD.SHL.U32 R119, R119, 0x2, RZ ;  /* 0x0000000277777824 */ /* 0x000fe200078e00ff */
[----:B------:R-:W-:-:S02]  /*1cd0*/  LOP3.LUT R134, R134, 0xfffffff8, RZ, 0xc0, !PT ;  /* 0xfffffff886867812 */ /* 0x000fc400078ec0ff */
[----:B------:R-:W-:Y:S02]  /*1ce0*/  ISETP.NE.AND P1, PT, R98, 0x1, PT ;  /* 0x000000016200780c */ /* 0x000fe40003f25270 */
[----:B------:R-:W-:Y:S02]  /*1cf0*/  SHF.R.S32.HI R126, RZ, 0x3, R0 ;  /* 0x00000003ff7e7819 */ /* 0x000fe40000011400 */
[C---:B------:R-:W-:Y:S01]  /*1d00*/  SHF.L.U64.HI R108, R109.reuse, 0x1, R108 ;  /* 0x000000016d6c7819 */ /* 0x040fe2000001026c */
[----:B------:R-:W-:Y:S01]  /*1d10*/  IMAD.SHL.U32 R109, R109, 0x2, RZ ;  /* 0x000000026d6d7824 */ /* 0x000fe200078e00ff */
[C---:B------:R-:W-:Y:S01]  /*1d20*/  SHF.L.U64.HI R110, R111.reuse, 0x1, R110 ;  /* 0x000000016f6e7819 */ /* 0x040fe2000001026e */
[----:B------:R-:W-:Y:S01]  /*1d30*/  IMAD.SHL.U32 R111, R111, 0x2, RZ ;  /* 0x000000026f6f7824 */ /* 0x000fe200078e00ff */
[----:B------:R-:W-:Y:S02]  /*1d40*/  P2R R0, PR, RZ, 0x1 ;  /* 0x00000001ff007803 */ /* 0x000fe40000000000 */
[----:B------:R-:W-:-:S02]  /*1d50*/  IADD3 R10, R18, 0x50, RZ ;  /* 0x00000050120a7810 */ /* 0x000fc40007ffe0ff */
[----:B------:R-:W-:Y:S02]  /*1d60*/  SHF.R.S32.HI R115, RZ, 0x1f, R128 ;  /* 0x0000001fff737819 */ /* 0x000fe40000011480 */
[----:B------:R-:W-:Y:S02]  /*1d70*/  SHF.R.S32.HI R117, RZ, 0x1f, R134 ;  /* 0x0000001fff757819 */ /* 0x000fe40000011486 */
[----:B------:R-:W-:Y:S02]  /*1d80*/  SHF.R.S32.HI R127, RZ, 0x3, R2 ;  /* 0x00000003ff7f7819 */ /* 0x000fe40000011402 */
[----:B---3--:R-:W-:Y:S02]  /*1d90*/  P2R R0, PR, RZ, 0x2 ;  /* 0x00000002ff007803 */ /* 0x008fe40000000000 */
.L_x_764:
[----:B------:R-:W-:Y:S01]  /*1da0*/  IMAD.SHL.U32 R90, R137, 0x40, RZ ;  /* 0x00000040895a7824 */ /* 0x000fe200078e00ff */
[----:B------:R-:W-:Y:S04]  /*1db0*/  DEPBAR.LE SB0, 0x0 ;  /* 0x000080000000791a */ /* 0x000fe80000000000 */
[----:B------:R-:W-:Y:S01]  /*1dc0*/  IMAD.IADD R0, R135, 0x1, R90 ;  /* 0x0000000187007824 */ /* 0x000fe200078e025a */
[----:B------:R-:W-:Y:S01]  /*1dd0*/  ISETP.NE.AND P1, PT, R98, 0x1, PT ;  /* 0x000000016200780c */ /* 0x000fe20003f25270 */
[----:B------:R-:W-:Y:S01]  /*1de0*/  IMAD.MOV.U32 R96, RZ, RZ, RZ ;  /* 0x000000ffff607224 */ /* 0x000fe200078e00ff */
[----:B------:R-:W-:Y:S01]  /*1df0*/  ISETP.GE.AND P2, PT, R85, 0x1, PT ;  /* 0x000000015500780c */ /* 0x000fe20003f46270 */
[----:B------:R-:W-:Y:S01]  /*1e00*/  IMAD.IADD R89, R91, 0x1, R0 ;  /* 0x000000015b597824 */ /* 0x000fe200078e0200 */
[----:B------:R-:W-:Y:S01]  /*1e10*/  ISETP.GE.AND P0, PT, R0, UR15, PT ;  /* 0x0000000f00007c0c */ /* 0x000fe2000bf06270 */
[----:B------:R-:W-:Y:S02]  /*1e20*/  BSSY B1, `(.L_x_740) ;  /* 0x00003ea000017945 */ /* 0x000fe40003800000 */
[--C-:B------:R-:W-:Y:S01]  /*1e30*/  IMAD.MOV.U32 R0, RZ, RZ, R89.reuse ;  /* 0x000000ffff007224 */ /* 0x100fe200078e0059 */
[----:B------:R-:W-:Y:S05]  /*1e40*/  ISETP.GT.OR P0, PT, R135, 0x3f, P0 ;  /* 0x0000003f8700780c */ /* 0x000fea0000704670 */
[----:B-1----:R-:W-:Y:S05]  /*1e50*/  @P1 IMAD.HI.U32 R2, R89, c[0x0][0x2bc], RZ ;  /* 0x0000af0059021a27 */ /* 0x002fea00078e00ff */
[----:B------:R-:W-:Y:S04]  /*1e60*/  @P1 SHF.R.U32.HI R0, RZ, c[0x0][0x2c0], R2 ;  /* 0x0000b000ff001a19 */ /* 0x000fe80000011602 */
[C---:B------:R-:W-:Y:S04]  /*1e70*/  @!P0 IADD3 R3, P1, R0.reuse, UR34, RZ ;  /* 0x0000002200038c10 */ /* 0x040fe8000ff3e0ff */
[----:B------:R-:W-:Y:S01]  /*1e80*/  @!P0 LEA.HI.X.SX32 R2, R0, UR5, 0x1, P1 ;  /* 0x0000000500028c11 */ /* 0x000fe200088f0eff */
[----:B------:R-:W-:Y:S01]  /*1e90*/  IMAD.MOV R0, RZ, RZ, -R0 ;  /* 0x000000ffff007224 */ /* 0x000fe200078e0a00 */
[C---:B------:R-:W-:Y:S03]  /*1ea0*/  @!P0 LEA R4, P1, R3.reuse, c[0x0][0x2a0], 0x2 ;  /* 0x0000a80003048a11 */ /* 0x040fe600078210ff */
        /* <DEDUP_REMOVED lines=17> */
[----:B------:R-:W-:-:S05]  /*1fc0*/  @!P2 BRA `(.L_x_741) ;  /* 0x00003a900000a947 */ /* 0x000fca0003800000 */
[-C--:B------:R-:W-:Y:S01]  /*1fd0*/  IMAD R21, R102, R137.reuse, RZ ;  /* 0x0000008966157224 */ /* 0x080fe200078e02ff */
[----:B------:R-:W-:Y:S01]  /*1fe0*/  ISETP.NE.AND P0, PT, RZ, UR4, PT ;  /* 0x00000004ff007c0c */ /* 0x000fe2000bf05270 */
[-C--:B------:R-:W-:Y:S01]  /*1ff0*/  IMAD R3, R104, R137.reuse, RZ ;  /* 0x0000008968037224 */ /* 0x080fe200078e02ff */
[----:B------:R-:W-:Y:S01]  /*2000*/  SHF.R.S32.HI R0, RZ, 0x1f, R137 ;  /* 0x0000001fff007819 */ /* 0x000fe20000011489 */
[----:B------:R-:W-:Y:S01]  /*2010*/  IMAD.WIDE.U32 R6, R103, R137, RZ ;  /* 0x0000008967067225 */ /* 0x000fe200078e00ff */
[----:B------:R-:W-:Y:S03]  /*2020*/  IADD3 R86, -R90, UR15, RZ ;  /* 0x0000000f5a567c10 */ /* 0x000fe6000fffe1ff */
        /* <DEDUP_REMOVED lines=66> */
.L_x_744:
[----:B------:R-:W-:Y:S05]  /*2450*/  BSYNC B0 ;  /* 0x0000000000007941 */ /* 0x000fea0003800000 */
.L_x_743:
[----:B------:R-:W2:Y:S04]  /*2460*/  SHFL.IDX PT, R73, R73, RZ, 0x1c1f ;  /* 0x001c1fff49497589 */ /* 0x000ea800000e0000 */
[----:B------:R-:W3:Y:S01]  /*2470*/  SHFL.IDX PT, R72, R72, RZ, 0x1c1f ;  /* 0x001c1fff48487589 */ /* 0x000ee200000e0000 */
[----:B------:R-:W-:-:S05]  /*2480*/  @P1 BRA `(.L_x_745) ;  /* 0x0000383000001947 */ /* 0x000fca0003800000 */
[----:B------:R-:W-:Y:S01]  /*2490*/  ISETP.GE.AND P0, PT, R16, c[0x0][0x1d4], PT ;  /* 0x0000750010007a0c */ /* 0x000fe20003f06270 */
[----:B-1---5:R-:W-:Y:S01]  /*24a0*/  IMAD.MOV.U32 R2, RZ, RZ, R30 ;  /* 0x000000ffff027224 */ /* 0x022fe200078e001e */
[----:B------:R-:W-:Y:S01]  /*24b0*/  BSSY B0, `(.L_x_746) ;  /* 0x0000063000007945 */ /* 0x000fe20003800000 */
[----:B------:R-:W-:Y:S02]  /*24c0*/  IMAD.MOV.U32 R0, RZ, RZ, R31 ;  /* 0x000000ffff007224 */ /* 0x000fe400078e001f */
        /* <DEDUP_REMOVED lines=97> */
.L_x_747:
[----:B------:R-:W-:Y:S05]  /*2ae0*/  BSYNC B0 ;  /* 0x0000000000007941 */ /* 0x000fea0003800000 */
.L_x_746:
        /* <DEDUP_REMOVED lines=58> */
.L_x_749:
[----:B------:R-:W-:Y:S05]  /*2e90*/  BSYNC B0 ;  /* 0x0000000000007941 */ /* 0x000fea0003800000 */
.L_x_748:
        /* <DEDUP_REMOVED lines=58> */
.L_x_751:
[----:B------:R-:W-:Y:S05]  /*3240*/  BSYNC B0 ;  /* 0x0000000000007941 */ /* 0x000fea0003800000 */
.L_x_750:
        /* <DEDUP_REMOVED lines=58> */
.L_x_753:
[----:B------:R-:W-:Y:S05]  /*35f0*/  BSYNC B0 ;  /* 0x0000000000007941 */ /* 0x000fea0003800000 */
.L_x_752:
        /* <DEDUP_REMOVED lines=58> */
.L_x_755:
[----:B------:R-:W-:Y:S05]  /*39a0*/  BSYNC B0 ;  /* 0x0000000000007941 */ /* 0x000fea0003800000 */
.L_x_754:
        /* <DEDUP_REMOVED lines=58> */
.L_x_742:
        /* <DEDUP_REMOVED lines=47> */
.L_x_757:
[----:B------:R-:W-:Y:S05]  /*4040*/  BSYNC B0 ;  /* 0x0000000000007941 */ /* 0x000fea0003800000 */
.L_x_756:
        /* <DEDUP_REMOVED lines=59> */
[----:B------:R-:W-:Y:S02]  /*4400*/  LOP3.LUT R171, R139, 0x38, R166, 0xf8, !PT ;  /* 0x000000388bab7812 */ /* 0x000fe400078ef8a6 */
[----:B------:R-:W-:Y:S01]  /*4410*/  @!P0 PRMT R50, R50, 0x5410, R51 ;  /* 0x0000541032328816 */ /* 0x000fe20000000033 */
[----:B------:R-:W-:Y:S01]  /*4420*/  IMAD.SHL.U32 R169, R169, 0x200, RZ ;  /* 0x00000200a9a97824 */ /* 0x000fe200078e00ff */
[----:B------:R-:W-:Y:S02]  /*4430*/  LOP3.LUT R168, R171, R124, RZ, 0x3c, !PT ;  /* 0x0000007caba87212 */ /* 0x000fe400078e3cff */
[----:B------:R-:W-:Y:S02]  /*4440*/  @!P0 PRMT R45, R45, 0x5410, R40 ;  /* 0x000054102d2d8816 */ /* 0x000fe40000000028 */
[----:B------:R-:W-:Y:S02]  /*4450*/  LOP3.LUT R169, R169, 0x7ffff000, RZ, 0xc0, !PT ;  /* 0x7ffff000a9a97812 */ /* 0x000fe400078ec0ff */
[----:B------:R-:W-:Y:S01]  /*4460*/  @!P0 SHF.R.U32.HI R47, RZ, 0x10, R41 ;  /* 0x00000010ff2f8819 */ /* 0x000fe20000011629 */
[----:B------:R-:W-:Y:S01]  /*4470*/  IMAD.MOV.U32 R41, RZ, RZ, R43 ;  /* 0x000000ffff297224 */ /* 0x000fe200078e002b */
[----:B------:R-:W-:Y:S01]  /*4480*/  IADD3 R168, R168, R169, R123 ;  /* 0x000000a9a8a87210 */ /* 0x000fe20007ffe07b */
[----:B-1----:R-:W-:Y:S01]  /*4490*/  @!P0 IMAD.U32 R51, R72, 0x10000, RZ ;  /* 0x0001000048338824 */ /* 0x002fe200078e00ff */
[----:B------:R-:W-:Y:S01]  /*44a0*/  @!P0 SHF.R.U64 R49, R42, 0x10, R43 ;  /* 0x000000102a318819 */ /* 0x000fe2000000122b */
[----:B------:R-:W-:Y:S01]  /*44b0*/  @!P0 IMAD.U32 R61, R75, 0x10000, RZ ;  /* 0x000100004b3d8824 */ /* 0x000fe200078e00ff */
[--C-:B------:R-:W-:Y:S01]  /*44c0*/  @!P0 SHF.R.U64 R57, R54, 0x10, R55.reuse ;  /* 0x0000001036398819 */ /* 0x100fe20000001237 */
[----:B------:R-:W-:Y:S01]  /*44d0*/  IMAD.SHL.U32 R167, R168, 0x2, RZ ;  /* 0x00000002a8a77824 */ /* 0x000fe200078e00ff */
[----:B------:R-:W-:Y:S02]  /*44e0*/  @!P0 SHF.R.U32.HI R52, RZ, 0x10, R55 ;  /* 0x00000010ff348819 */ /* 0x000fe40000011637 */
[----:B------:R-:W-:Y:S02]  /*44f0*/  @!P0 PRMT R55, R48, 0x5410, R53 ;  /* 0x0000541030378816 */ /* 0x000fe40000000035 */
[----:B------:R-:W1:Y:S01]  /*4500*/  LDS.128 R24, [R167+0x6100] ;  /* 0x00610000a7187984 */ /* 0x000e620000000c00 */
[----:B------:R-:W-:Y:S02]  /*4510*/  @!P0 SHF.L.U32 R48, R50, 0x10, RZ ;  /* 0x0000001032308819 */ /* 0x000fe400000006ff */
        /* <DEDUP_REMOVED lines=89> */
.L_x_759:
[----:B------:R-:W-:Y:S05]  /*4ab0*/  BSYNC B0 ;  /* 0x0000000000007941 */ /* 0x000fea0003800000 */
.L_x_758:
        /* <DEDUP_REMOVED lines=22> */
[----:B-12---:R-:W-:Y:S02]  /*4c20*/  LOP3.LUT R72, R63, R124, RZ, 0x3c, !PT ;  /* 0x0000007c3f487212 */ /* 0x006fe400078e3cff */
        /* <DEDUP_REMOVED lines=13> */
[----:B------:R-:W1:Y:S01]  /*4d00*/  LDS.128 R24, [R60+0x6100] ;  /* 0x006100003c187984 */ /* 0x000e620000000c00 */
        /* <DEDUP_REMOVED lines=42> */
[----:B------:R-:W-:Y:S01]  /*4fb0*/  @!P0 FMUL.FTZ R73, R30, R50 ;  /* 0x000000321e498220 */ /* 0x000fe20000410000 */
        /* <DEDUP_REMOVED lines=43> */
.L_x_761:
[----:B------:R-:W-:Y:S05]  /*5270*/  BSYNC B0 ;  /* 0x0000000000007941 */ /* 0x000fea0003800000 */
.L_x_760:
        /* <DEDUP_REMOVED lines=10> */
[----:B-1----:R-:W-:Y:S04]  /*5320*/  LEA.HI R57, R46, R147, RZ, 0x4 ;  /* 0x000000932e397211 */ /* 0x002fe800078f20ff */
[----:B------:R-:W-:Y:S04]  /*5330*/  LEA.HI.SX32 R57, R57, R126, 0x1c ;  /* 0x0000007e39397211 */ /* 0x000fe800078fe2ff */
        /* <DEDUP_REMOVED lines=10> */
[----:B------:R-:W-:Y:S02]  /*53e0*/  @!P0 SHF.R.U64 R20, R20, 0x10, R21 ;  /* 0x0000001014148819 */ /* 0x000fe40000001215 */
        /* <DEDUP_REMOVED lines=103> */
.L_x_741:
[----:B------:R-:W1:Y:S01]  /*5a60*/  SHFL.IDX PT, R73, R73, RZ, 0x1c1f ;  /* 0x001c1fff49497589 */ /* 0x000e6200000e0000 */
[----:B------:R-:W-:Y:S03]  /*5a70*/  IADD3 R86, -R90, UR15, RZ ;  /* 0x0000000f5a567c10 */ /* 0x000fe6000fffe1ff */
[----:B------:R-:W2:Y:S01]  /*5a80*/  SHFL.IDX PT, R72, R72, RZ, 0x1c1f ;  /* 0x001c1fff48487589 */ /* 0x000ea200000e0000 */
        /* <DEDUP_REMOVED lines=9> */
[CC--:B--2---:R-:W-:Y:S04]  /*5b20*/  @!P2 LEA R24, P0, R16.reuse, R72.reuse, 0x1 ;  /* 0x000000481018a211 */ /* 0x0c4fe800078008ff */
[-C--:B-1----:R-:W-:Y:S02]  /*5b30*/  @!P2 LEA.HI.X R25, R16, R73.reuse, R17, 0x1, P0 ;  /* 0x000000491019a211 */ /* 0x082fe400000f0c11 */
[CC--:B------:R-:W-:Y:S04]  /*5b40*/  @!P1 LEA R36, P0, R133.reuse, R72.reuse, 0x1 ;  /* 0x0000004885249211 */ /* 0x0c0fe800078008ff */
[-C--:B------:R-:W-:Y:S02]  /*5b50*/  @!P1 LEA.HI.X R37, R133, R73.reuse, R118, 0x1, P0 ;  /* 0x0000004985259211 */ /* 0x080fe400000f0c76 */
[CC--:B------:R-:W-:Y:S04]  /*5b60*/  @!P4 LEA R34, P0, R134.reuse, R72.reuse, 0x1 ;  /* 0x000000488622c211 */ /* 0x0c0fe800078008ff */
[-C--:B------:R-:W-:Y:S02]  /*5b70*/  @!P4 LEA.HI.X R35, R134, R73.reuse, R117, 0x1, P0 ;  /* 0x000000498623c211 */ /* 0x080fe400000f0c75 */
[CC--:B------:R-:W-:Y:S04]  /*5b80*/  @!P3 LEA R32, P0, R131.reuse, R72.reuse, 0x1 ;  /* 0x000000488320b211 */ /* 0x0c0fe800078008ff */
[-C--:B------:R-:W-:Y:S01]  /*5b90*/  @!P3 LEA.HI.X R33, R131, R73.reuse, R116, 0x1, P0 ;  /* 0x000000498321b211 */ /* 0x080fe200000f0c74 */
[----:B---3--:R-:W-:Y:S04]  /*5ba0*/  @!P2 ST.E.128 [R24.64], R20 ;  /* 0x000000141800a985 */ /* 0x008fe8000c101d14 */
[----:B------:R-:W1:Y:S04]  /*5bb0*/  @!P1 LDS.128 R4, [R129+0x6000] ;  /* 0x0060000081049984 */ /* 0x000e680000000c00 */
[----:B-1----:R-:W-:Y:S01]  /*5bc0*/  @!P1 ST.E.128 [R36.64], R4 ;  /* 0x0000000424009985 */ /* 0x002fe2000c101d14 */
[----:B------:R-:W-:Y:S03]  /*5bd0*/  ISETP.GE.AND P1, PT, R140, c[0x0][0x1d4], PT ;  /* 0x000075008c007a0c */ /* 0x000fe60003f26270 */
[----:B------:R-:W1:Y:S10]  /*5be0*/  @!P4 LDS.128 R28, [R130+0x8000] ;  /* 0x00800000821cc984 */ /* 0x000e740000000c00 */
[CC--:B------:R-:W-:Y:S04]  /*5bf0*/  @!P1 LEA R2, P0, R128.reuse, R72.reuse, 0x1 ;  /* 0x0000004880029211 */ /* 0x0c0fe800078008ff */
[-C--:B------:R-:W-:Y:S02]  /*5c00*/  @!P1 LEA.HI.X R3, R128, R73.reuse, R115, 0x1, P0 ;  /* 0x0000004980039211 */ /* 0x080fe400000f0c73 */
        /* <DEDUP_REMOVED lines=11> */
.L_x_745:
[----:B------:R-:W-:Y:S05]  /*5cc0*/  BSYNC B1 ;  /* 0x0000000000017941 */ /* 0x000fea0003800000 */
.L_x_740:
[----:B------:R-:W-:Y:S01]  /*5cd0*/  IMAD.IADD R90, R99, 0x1, -R90 ;  /* 0x00000001635a7824 */ /* 0x000fe200078e0a5a */
[----:B-1----:R-:W-:Y:S01]  /*5ce0*/  LEA R6, P0, R137, R160, 0x6 ;  /* 0x000000a089067211 */ /* 0x002fe200078030ff */
[----:B------:R-:W-:Y:S01]  /*5cf0*/  IMAD R88, R88, c[0x0][0x208], RZ ;  /* 0x0000820058587a24 */ /* 0x000fe200078e02ff */
[----:B------:R-:W-:Y:S01]  /*5d00*/  ISETP.NE.AND P3, PT, R146, RZ, PT ;  /* 0x000000ff9200720c */ /* 0x000fe20003f65270 */
[----:B------:R-:W-:Y:S01]  /*5d10*/  IMAD.WIDE.U32 R4, R89, c[0x0][0x208], RZ ;  /* 0x0000820059047a25 */ /* 0x000fe200078e00ff */
[----:B------:R-:W-:Y:S01]  /*5d20*/  LEA.HI.X.SX32 R7, R137, R161, 0x6, P0 ;  /* 0x000000a189077211 */ /* 0x000fe200000f36ff */
[----:B------:R-:W-:Y:S01]  /*5d30*/  BSSY B0, `(.L_x_762) ;  /* 0x000004c000007945 */ /* 0x000fe20003800000 */
[----:B------:R-:W-:Y:S01]  /*5d40*/  ISETP.GE.AND P0, PT, R90, 0x21, PT ;  /* 0x000000215a00780c */ /* 0x000fe20003f06270 */
[----:B------:R-:W-:Y:S02]  /*5d50*/  IMAD R88, R89, c[0x0][0x20c], R88 ;  /* 0x0000830059587a24 */ /* 0x000fe400078e0258 */
[----:B------:R-:W-:Y:S03]  /*5d60*/  IMAD R87, R87, c[0x0][0x218], RZ ;  /* 0x0000860057577a24 */ /* 0x000fe600078e02ff */
[----:B------:R-:W-:Y:S01]  /*5d70*/  IADD3 R5, R5, R88, RZ ;  /* 0x0000005805057210 */ /* 0x000fe20007ffe0ff */
[C---:B------:R-:W-:Y:S04]  /*5d80*/  IMAD R87, R96.reuse, c[0x0][0x21c], R87 ;  /* 0x0000870060577a24 */ /* 0x040fe800078e0257 */
[----:B------:R-:W-:Y:S02]  /*5d90*/  IMAD.WIDE.U32 R4, R96, c[0x0][0x218], R4 ;  /* 0x0000860060047a25 */ /* 0x000fe400078e0004 */
[----:B---3--:R-:W-:Y:S05]  /*5da0*/  @P0 IADD3 R3, P1, R6, 0x20, RZ ;  /* 0x0000002006030810 */ /* 0x008fea0007f3e0ff */
[----:B------:R-:W-:Y:S01]  /*5db0*/  @P0 IMAD.X R0, RZ, RZ, R7, P1 ;  /* 0x000000ffff000224 */ /* 0x000fe200008e0607 */
[----:B------:R-:W-:Y:S03]  /*5dc0*/  IADD3 R2, P1, R4, UR30, RZ ;  /* 0x0000001e04027c10 */ /* 0x000fe6000ff3e0ff */
[----:B------:R-:W-:Y:S01]  /*5dd0*/  @P0 IMAD R0, R0, c[0x0][0x258], RZ ;  /* 0x0000960000000a24 */ /* 0x000fe200078e02ff */
[----:B------:R-:W-:Y:S02]  /*5de0*/  IADD3.X R87, R5, UR27, R87, P1, !PT ;  /* 0x0000001b05577c10 */ /* 0x000fe40008ffe457 */
[----:B------:R-:W-:Y:S01]  /*5df0*/  ISETP.GE.AND P1, PT, R90, 0x1, PT ;  /* 0x000000015a00780c */ /* 0x000fe20003f26270 */
[----:B------:R-:W-:Y:S11]  /*5e00*/  @P0 IMAD R0, R3, c[0x0][0x25c], R0 ;  /* 0x0000970003000a24 */ /* 0x000ff600078e0200 */
[----:B------:R-:W-:Y:S01]  /*5e10*/  @!UPT UIADD3 URZ, URZ, URZ, URZ ;  /* 0x0000003f3f3ff290 */ /* 0x000fe2000fffe03f */
[----:B------:R-:W-:Y:S02]  /*5e20*/  @P1 IMAD R4, R7, c[0x0][0x258], RZ ;  /* 0x0000960007041a24 */ /* 0x000fe400078e02ff */
[----:B------:R-:W-:Y:S02]  /*5e30*/  @P1 IMAD.MOV.U32 R96, RZ, RZ, R156 ;  /* 0x000000ffff601224 */ /* 0x000fe400078e009c */
[C---:B------:R-:W-:Y:S02]  /*5e40*/  @P1 IMAD R4, R6.reuse, c[0x0][0x25c], R4 ;  /* 0x0000970006041a24 */ /* 0x040fe400078e0204 */
[----:B-----5:R-:W-:Y:S04]  /*5e50*/  @P1 IMAD.WIDE.U32 R20, R6, c[0x0][0x258], R96 ;  /* 0x0000960006141a25 */ /* 0x020fe800078e0060 */
[----:B------:R-:W-:Y:S01]  /*5e60*/  @P0 IMAD.MOV.U32 R96, RZ, RZ, R156 ;  /* 0x000000ffff600224 */ /* 0x000fe200078e009c */
[C---:B------:R-:W-:Y:S02]  /*5e70*/  @P1 LEA R6, P2, R20.reuse, c[0x0][0x250], 0x1 ;  /* 0x0000940014061a11 */ /* 0x040fe400078408ff */
[----:B------:R-:W-:Y:S04]  /*5e80*/  @P1 IADD3 R4, R21, R4, RZ ;  /* 0x0000000415041210 */ /* 0x000fe80007ffe0ff */
[----:B------:R-:W-:Y:S01]  /*5e90*/  @P1 LEA.HI.X R7, R20, c[0x0][0x254], R4, 0x1, P2 ;  /* 0x0000950014071a11 */ /* 0x000fe200010f0c04 */
[----:B------:R-:W-:Y:S01]  /*5ea0*/  @P0 IMAD.WIDE.U32 R20, R3, c[0x0][0x258], R96 ;  /* 0x0000960003140a25 */ /* 0x000fe200078e0060 */
[C---:B------:R-:W-:Y:S03]  /*5eb0*/  LEA R4, P2, R2.reuse, c[0x0][0x1f8], 0x1 ;  /* 0x00007e0002047a11 */ /* 0x040fe600078408ff */
[----:B------:R-:W-:Y:S01]  /*5ec0*/  @!PT LDS RZ, [RZ] ;  /* 0x00000000fffff984 */ /* 0x000fe20000000800 */
[----:B------:R-:W-:Y:S01]  /*5ed0*/  @!PT LDS RZ, [RZ] ;  /* 0x00000000fffff984 */ /* 0x000fe20000000800 */
[----:B------:R-:W-:Y:S01]  /*5ee0*/  @!PT LDS RZ, [RZ] ;  /* 0x00000000fffff984 */ /* 0x000fe20000000800 */
[----:B------:R1:W-:Y:S01]  /*5ef0*/  @P1 LDGSTS.E.BYPASS.LTC128B.128 [R136+0x100], [R6.64], !P3 ;  /* 0x0010000006881fae */ /* 0x0003e2000d901d54 */
[----:B------:R-:W-:Y:S02]  /*5f00*/  LEA.HI.X R87, R2, c[0x0][0x1fc], R87, 0x1, P2 ;  /* 0x00007f0002577a11 */ /* 0x000fe400010f0c57 */
[C---:B------:R-:W-:Y:S01]  /*5f10*/  @P0 LEA R22, P2, R20.reuse, c[0x0][0x250], 0x1 ;  /* 0x0000940014160a11 */ /* 0x040fe200078408ff */
[----:B------:R1:W-:Y:S01]  /*5f20*/  @P1 LDGSTS.E.BYPASS.LTC128B.128 [R136+0x2100], [R6.64+0x80], !P6 ;  /* 0x0210008006881fae */ /* 0x0003e2000f101d54 */
[----:B------:R-:W-:Y:S03]  /*5f30*/  @P0 IADD3 R0, R21, R0, RZ ;  /* 0x0000000015000210 */ /* 0x000fe60007ffe0ff */
        /* <DEDUP_REMOVED lines=17> */
[CC--:B------:R-:W-:Y:S04]  /*6050*/  @!P2 LEA R24, P0, R16.reuse, R0.reuse, 0x1 ;  /* 0x000000001018a211 */ /* 0x0c0fe800078008ff */
[-C--:B------:R-:W-:Y:S02]  /*6060*/  @!P2 LEA.HI.X R25, R16, R3.reuse, R17, 0x1, P0 ;  /* 0x000000031019a211 */ /* 0x080fe400000f0c11 */
[CC--:B------:R-:W-:Y:S04]  /*6070*/  @!P1 LEA R38, P0, R133.reuse, R0.reuse, 0x1 ;  /* 0x0000000085269211 */ /* 0x0c0fe800078008ff */
[-C--:B------:R-:W-:Y:S02]  /*6080*/  @!P1 LEA.HI.X R39, R133, R3.reuse, R118, 0x1, P0 ;  /* 0x0000000385279211 */ /* 0x080fe400000f0c76 */
[CC--:B------:R-:W-:Y:S04]  /*6090*/  @!P4 LEA R36, P0, R134.reuse, R0.reuse, 0x1 ;  /* 0x000000008624c211 */ /* 0x0c0fe800078008ff */
[-C--:B------:R-:W-:Y:S02]  /*60a0*/  @!P4 LEA.HI.X R37, R134, R3.reuse, R117, 0x1, P0 ;  /* 0x000000038625c211 */ /* 0x080fe400000f0c75 */
[CC--:B------:R-:W-:Y:S04]  /*60b0*/  @!P3 LEA R34, P0, R131.reuse, R0.reuse, 0x1 ;  /* 0x000000008322b211 */ /* 0x0c0fe800078008ff */
[-C--:B------:R-:W-:Y:S01]  /*60c0*/  @!P3 LEA.HI.X R35, R131, R3.reuse, R116, 0x1, P0 ;  /* 0x000000038323b211 */ /* 0x080fe200000f0c74 */
[----:B-1----:R-:W-:Y:S04]  /*60d0*/  @!P2 ST.E.128 [R24.64], R20 ;  /* 0x000000141800a985 */ /* 0x002fe8000c101d14 */
[----:B------:R-:W1:Y:S04]  /*60e0*/  @!P1 LDS.128 R4, [R129] ;  /* 0x0000000081049984 */ /* 0x000e680000000c00 */
        /* <DEDUP_REMOVED lines=16> */
.L_x_763:
[----:B-1-34-:R-:W-:Y:S05]  /*61f0*/  BSYNC B0 ;  /* 0x0000000000007941 */ /* 0x01afea0003800000 */
.L_x_762:
[C---:B------:R-:W-:Y:S02]  /*6200*/  ISETP.GT.AND P0, PT, R137.reuse, UR6, PT ;  /* 0x0000000689007c0c */ /* 0x040fe4000bf04270 */
[----:B------:R-:W-:Y:S02]  /*6210*/  IADD3 R137, R137, -0x1, RZ ;  /* 0xffffffff89897810 */ /* 0x000fe40007ffe0ff */
[----:B------:R-:W-:Y:S09]  /*6220*/  ISETP.NE.AND P2, PT, R146, RZ, PT ;  /* 0x000000ff9200720c */ /* 0x000ff20003f45270 */
[----:B------:R-:W-:Y:S01]  /*6230*/  @P0 SHF.R.S32.HI R2, RZ, 0x1f, R137 ;  /* 0x0000001fff020819 */ /* 0x000fe20000011489 */
[----:B------:R-:W-:Y:S02]  /*6240*/  @P0 IMAD R0, R100, R137, RZ ;  /* 0x0000008964000224 */ /* 0x000fe400078e02ff */
[----:B------:R-:W-:Y:S02]  /*6250*/  @P0 IMAD.MOV.U32 R4, RZ, RZ, R158 ;  /* 0x000000ffff040224 */ /* 0x000fe400078e009e */
        /* <DEDUP_REMOVED lines=20> */
.L_x_739:
[----:B-1----:R-:W-:Y:S01]  /*63a0*/  UIADD3 UR6, UR12, 0x7f, URZ ;  /* 0x0000007f0c067890 */ /* 0x002fe2000fffe03f */
[----:B------:R-:W-:Y:S01]  /*63b0*/  PLOP3.LUT P2, PT, PT, PT, PT, 0x80, 0x0 ;  /* 0x000000000000781c */ /* 0x000fe20003f4f070 */
[----:B------:R-:W-:Y:S01]  /*63c0*/  ULDC.64 UR4, c[0x0][0x2c8] ;  /* 0x0000b20000047ab9 */ /* 0x000fe20000000a00 */
[----:B------:R-:W-:Y:S01]  /*63d0*/  IMAD.MOV.U32 R3, RZ, RZ, RZ ;  /* 0x000000ffff037224 */ /* 0x000fe200078e00ff */
[----:B------:R-:W-:Y:S01]  /*63e0*/  UIMAD.WIDE.U32 UR22, UR6, UR4, URZ ;  /* 0x00000004061672a5 */ /* 0x000fe2000f8e003f */
[----:B------:R-:W-:Y:S01]  /*63f0*/  IMAD.MOV.U32 R98, RZ, RZ, RZ ;  /* 0x000000ffff627224 */ /* 0x000fe200078e00ff */
[----:B------:R-:W-:Y:S01]  /*6400*/  CS2R R96, SRZ ;  /* 0x0000000000607805 */ /* 0x000fe2000001ff00 */
[----:B------:R-:W-:Y:S01]  /*6410*/  CS2R R94, SRZ ;  /* 0x00000000005e7805 */ /* 0x000fe2000001ff00 */
[----:B------:R-:W-:Y:S01]  /*6420*/  @UP2 USHF.R.U32.HI UR6, URZ, UR5, UR23 ;  /* 0x000000053f062299 */ /* 0x000fe20008011617 */
[----:B------:R-:W-:Y:S01]  /*6430*/  CS2R R92, SRZ ;  /* 0x00000000005c7805 */ /* 0x000fe2000001ff00 */
[----:B-----5:R-:W-:Y:S01]  /*6440*/  CS2R R90, SRZ ;  /* 0x00000000005a7805 */ /* 0x020fe2000001ff00 */
[----:B------:R-:W-:Y:S01]  /*6450*/  CS2R R88, SRZ ;  /* 0x0000000000587805 */ /* 0x000fe2000001ff00 */
[----:B------:R-:W-:Y:S01]  /*6460*/  UIADD3 UR6, UR7, UR6, URZ ;  /* 0x0000000607067290 */ /* 0x000fe2000fffe03f */
[----:B------:R-:W-:Y:S01]  /*6470*/  CS2R R86, SRZ ;  /* 0x0000000000567805 */ /* 0x000fe2000001ff00 */
[----:B------:R-:W-:Y:S01]  /*6480*/  MOV R85, RZ ;  /* 0x000000ff00557202 */ /* 0x000fe20000000f00 */
[----:B------:R-:W-:Y:S01]  /*6490*/  CS2R R6, SRZ ;  /* 0x0000000000067805 */ /* 0x000fe2000001ff00 */
[----:B------:R-:W-:Y:S01]  /*64a0*/  USHF.R.S32.HI UR4, URZ, 0x1f, UR6 ;  /* 0x0000001f3f047899 */ /* 0x000fe20008011406 */
[----:B------:R-:W-:Y:S01]  /*64b0*/  IMAD.MOV.U32 R82, RZ, RZ, RZ ;  /* 0x000000ffff527224 */ /* 0x000fe200078e00ff */
[----:B------:R-:W-:Y:S01]  /*64c0*/  CS2R R80, SRZ ;  /* 0x0000000000507805 */ /* 0x000fe2000001ff00 */
[----:B------:R-:W-:Y:S01]  /*64d0*/  CS2R R78, SRZ ;  /* 0x00000000004e7805 */ /* 0x000fe2000001ff00 */
[----:B------:R-:W-:Y:S01]  /*64e0*/  ULEA.HI UR4, UR4, UR6, URZ, 0x6 ;  /* 0x0000000604047291 */ /* 0x000fe2000f8f303f */
[----:B------:R-:W-:Y:S01]  /*64f0*/  CS2R R76, SRZ ;  /* 0x00000000004c7805 */ /* 0x000fe2000001ff00 */
[----:B------:R-:W-:Y:S01]  /*6500*/  CS2R R74, SRZ ;  /* 0x00000000004a7805 */ /* 0x000fe2000001ff00 */
[----:B--2---:R-:W-:Y:S01]  /*6510*/  CS2R R72, SRZ ;  /* 0x0000000000487805 */ /* 0x004fe2000001ff00 */
        /* <DEDUP_REMOVED lines=39> */
[----:B------:R-:W-:Y:S01]  /*6790*/  MOV R8, RZ ;  /* 0x000000ff00087202 */ /* 0x000fe20000000f00 */
        /* <DEDUP_REMOVED lines=23> */
[----:B------:R-:W-:Y:S01]  /*6910*/  ULDC.64 UR6, c[0x0][0x348] ;  /* 0x0000d20000067ab9 */ /* 0x000fe20000000a00 */
[----:B------:R-:W-:Y:S01]  /*6920*/  IMAD.IADD R15, R83, 0x1, -R0 ;  /* 0x00000001530f7824 */ /* 0x000fe200078e0a00 */
[----:B------:R-:W-:Y:S01]  /*6930*/  UISETP.NE.U32.AND UP0, UPT, URZ, UR6, UPT ;  /* 0x000000063f00728c */ /* 0x000fe2000bf05070 */
[----:B------:R-:W-:Y:S01]  /*6940*/  PLOP3.LUT P0, PT, PT, PT, UP2, 0x80, 0x0 ;  /* 0x000000000000781c */ /* 0x000fe20003f0f028 */
[----:B------:R-:W-:Y:S01]  /*6950*/  ULDC.64 UR4, c[0x0][0x1b8] ;  /* 0x00006e0000047ab9 */ /* 0x000fe20000000a00 */
[C---:B------:R-:W-:Y:S01]  /*6960*/  IMAD R210, R15.reuse, 0x20, R50 ;  /* 0x000000200fd27824 */ /* 0x040fe200078e0232 */
[----:B------:R-:W-:Y:S01]  /*6970*/  UISETP.NE.AND.EX UP0, UPT, URZ, UR7, UPT, UP0 ;  /* 0x000000073f00728c */ /* 0x000fe2000bf05300 */
[----:B------:R-:W-:Y:S01]  /*6980*/  LEA.HI R53, R82, R83, RZ, 0x4 ;  /* 0x0000005352357211 */ /* 0x000fe200078f20ff */
[----:B------:R-:W-:Y:S01]  /*6990*/  USHF.R.S32.HI UR7, URZ, 0x1f, UR18 ;  /* 0x0000001f3f077899 */ /* 0x000fe20008011412 */
[----:B------:R-:W-:Y:S01]  /*69a0*/  IMAD.SHL.U32 R89, R15, 0x8, RZ ;  /* 0x000000080f597824 */ /* 0x000fe200078e00ff */
[----:B------:R-:W-:Y:S01]  /*69b0*/  UIADD3 UR23, UR23, UR14, URZ ;  /* 0x0000000e17177290 */ /* 0x000fe2000fffe03f */
[----:B------:R-:W-:Y:S01]  /*69c0*/  IADD3 R0, R210, UR12, RZ ;  /* 0x0000000cd2007c10 */ /* 0x000fe2000fffe0ff */
[----:B------:R-:W-:-:S02]  /*69d0*/  UIMAD UR6, UR10, UR4, URZ ;  /* 0x000000040a0672a4 */ /* 0x000fc4000f8e023f */
[----:B------:R-:W-:Y:S01]  /*69e0*/  USEL UR7, UR7, URZ, !UP0 ;  /* 0x0000003f07077287 */ /* 0x000fe2000c000000 */
[C---:B------:R-:W-:Y:S01]  /*69f0*/  IADD3 R13, R89.reuse, 0x80, RZ ;  /* 0x00000080590d7810 */ /* 0x040fe20007ffe0ff */
[----:B------:R-:W-:Y:S01]  /*6a00*/  UIMAD UR6, UR11, UR5, UR6 ;  /* 0x000000050b0672a4 */ /* 0x000fe2000f8e0206 */
[----:B-1----:R-:W-:Y:S01]  /*6a10*/  @P1 IMAD.HI.U32 R2, R0, c[0x0][0x2c8], RZ ;  /* 0x0000b20000021a27 */ /* 0x002fe200078e00ff */
[----:B------:R-:W-:Y:S01]  /*6a20*/  UIMAD.WIDE.U32 UR22, UR11, UR4, UR22 ;  /* 0x000000040b1672a5 */ /* 0x000fe2000f8e0016 */
[C---:B------:R-:W-:Y:S01]  /*6a30*/  IADD3 R14, R89.reuse, 0x40, RZ ;  /* 0x00000040590e7810 */ /* 0x040fe20007ffe0ff */
[----:B------:R-:W-:Y:S01]  /*6a40*/  USEL UR14, UR18, URZ, !UP0 ;  /* 0x0000003f120e7287 */ /* 0x000fe2000c000000 */
[----:B------:R-:W-:Y:S01]  /*6a50*/  IMAD.MOV.U32 R7, RZ, RZ, R0 ;  /* 0x000000ffff077224 */ /* 0x000fe200078e0000 */
[----:B------:R-:W-:Y:S01]  /*6a60*/  ULDC.64 UR4, c[0x0][0x1c0] ;  /* 0x0000700000047ab9 */ /* 0x000fe20000000a00 */
[----:B------:R-:W-:Y:S01]  /*6a70*/  @P0 SHF.R.U32.HI R7, RZ, c[0x0][0x2cc], R2 ;  /* 0x0000b300ff070a19 */ /* 0x000fe20000011602 */
[----:B------:R-:W-:Y:S01]  /*6a80*/  UIMAD UR7, UR7, UR4, URZ ;  /* 0x00000004070772a4 */ /* 0x000fe2000f8e023f */
[----:B------:R-:W-:Y:S01]  /*6a90*/  ISETP.GE.AND P5, PT, R89, c[0x0][0x198], PT ;  /* 0x0000660059007a0c */ /* 0x000fe20003fa6270 */
[----:B------:R-:W-:Y:S01]  /*6aa0*/  UIADD3 UR23, UR23, UR6, URZ ;  /* 0x0000000617177290 */ /* 0x000fe2000fffe03f */
[--C-:B------:R-:W-:Y:S01]  /*6ab0*/  SHF.R.S32.HI R2, RZ, 0x1f, R7.reuse ;  /* 0x0000001fff027819 */ /* 0x100fe20000011407 */
[----:B------:R-:W-:Y:S01]  /*6ac0*/  UIMAD UR5, UR14, UR5, UR7 ;  /* 0x000000050e0572a4 */ /* 0x000fe2000f8e0207 */
[----:B------:R-:W-:Y:S01]  /*6ad0*/  IMAD.MOV R5, RZ, RZ, -R7 ;  /* 0x000000ffff057224 */ /* 0x000fe200078e0a07 */
[----:B------:R-:W-:Y:S01]  /*6ae0*/  UIMAD.WIDE.U32 UR14, UR14, UR4, UR22 ;  /* 0x000000040e0e72a5 */ /* 0x000fe2000f8e0016 */
[----:B------:R-:W-:Y:S01]  /*6af0*/  ISETP.GE.AND P4, PT, R13, c[0x0][0x198], PT ;  /* 0x000066000d007a0c */ /* 0x000fe20003f86270 */
[----:B------:R-:W-:Y:S01]  /*6b00*/  IMAD R2, R2, c[0x0][0x1b0], RZ ;  /* 0x00006c0002027a24 */ /* 0x000fe200078e02ff */
[----:B------:R-:W-:Y:S01]  /*6b10*/  ULDC UR7, c[0x0][0x2c4] ;  /* 0x0000b10000077ab9 */ /* 0x000fe20000000800 */
[----:B------:R-:W-:Y:S01]  /*6b20*/  IMAD R5, R5, c[0x0][0x2c4], R0 ;  /* 0x0000b10005057a24 */ /* 0x000fe200078e0200 */
[----:B------:R-:W-:Y:S01]  /*6b30*/  UIADD3 UR5, UR15, UR5, URZ ;  /* 0x000000050f057290 */ /* 0x000fe2000fffe03f */
[----:B------:R-:W-:Y:S01]  /*6b40*/  IMAD.U32 R9, RZ, RZ, UR15 ;  /* 0x0000000fff097e24 */ /* 0x000fe2000f8e00ff */
[----:B------:R-:W-:Y:S01]  /*6b50*/  UIMAD UR7, UR17, UR7, URZ ;  /* 0x00000007110772a4 */ /* 0x000fe2000f8e023f */
[----:B------:R-:W-:Y:S01]  /*6b60*/  IMAD.U32 R8, RZ, RZ, UR14 ;  /* 0x0000000eff087e24 */ /* 0x000fe2000f8e00ff */
[----:B------:R-:W-:Y:S01]  /*6b70*/  SHF.R.S32.HI R0, RZ, 0x1f, R5 ;  /* 0x0000001fff007819 */ /* 0x000fe20000011405 */
[----:B------:R-:W-:Y:S01]  /*6b80*/  IMAD R2, R7, c[0x0][0x1b4], R2 ;  /* 0x00006d0007027a24 */ /* 0x000fe200078e0202 */
[----:B------:R-:W-:Y:S01]  /*6b90*/  ISETP.GE.AND P3, PT, R14, c[0x0][0x198], PT ;  /* 0x000066000e007a0c */ /* 0x000fe20003f66270 */
[----:B------:R-:W-:-:S02]  /*6ba0*/  IMAD.U32 R9, RZ, RZ, UR5 ;  /* 0x00000005ff097e24 */ /* 0x000fc4000f8e00ff */
[----:B------:R-:W-:Y:S02]  /*6bb0*/  IMAD R0, R0, c[0x0][0x1a8], RZ ;  /* 0x00006a0000007a24 */ /* 0x000fe400078e02ff */
[----:B------:R-:W-:-:S04]  /*6bc0*/  IMAD.WIDE.U32 R8, R7, c[0x0][0x1b0], R8 ;  /* 0x00006c0007087a25 */ /* 0x000fc800078e0008 */
[----:B------:R-:W-:Y:S01]  /*6bd0*/  IMAD.IADD R9, R9, 0x1, R2 ;  /* 0x0000000109097824 */ /* 0x000fe200078e0202 */
[----:B------:R-:W-:Y:S01]  /*6be0*/  LOP3.LUT R2, R53, 0xfffffff0, RZ, 0xc0, !PT ;  /* 0xfffffff035027812 */ /* 0x000fe200078ec0ff */
[C---:B------:R-:W-:Y:S02]  /*6bf0*/  IMAD R7, R5.reuse, c[0x0][0x1ac], R0 ;  /* 0x00006b0005077a24 */ /* 0x040fe400078e0200 */
[----:B------:R-:W-:-:S04]  /*6c00*/  IMAD.WIDE.U32 R4, R5, c[0x0][0x1a8], R8 ;  /* 0x00006a0005047a25 */ /* 0x000fc800078e0008 */
[----:B------:R-:W-:Y:S01]  /*6c10*/  IMAD.IADD R2, R83, 0x1, -R2 ;  /* 0x0000000153027824 */ /* 0x000fe200078e0a02 */
[----:B------:R-:W-:Y:S01]  /*6c20*/  LEA R9, P0, R4, c[0x0][0x160], 0x1 ;  /* 0x0000580004097a11 */ /* 0x000fe200078008ff */
[----:B------:R-:W-:Y:S02]  /*6c30*/  IMAD.IADD R5, R5, 0x1, R7 ;  /* 0x0000000105057824 */ /* 0x000fe400078e0207 */
[----:B------:R-:W-:Y:S01]  /*6c40*/  IMAD.SHL.U32 R0, R50, 0x40, RZ ;  /* 0x0000004032007824 */ /* 0x000fe200078e00ff */
[----:B------:R-:W-:Y:S01]  /*6c50*/  SHF.R.S32.HI R7, RZ, 0x1f, R2 ;  /* 0x0000001fff077819 */ /* 0x000fe20000011402 */
[----:B------:R1:W3:Y:S01]  /*6c60*/  SHFL.IDX PT, R10, R9, RZ, 0x181f ;  /* 0x00181fff090a7589 */ /* 0x0002e200000e0000 */
[----:B------:R-:W-:Y:S02]  /*6c70*/  LEA.HI.X R5, R4, c[0x0][0x164], R5, 0x1, P0 ;  /* 0x0000590004057a11 */ /* 0x000fe400000f0c05 */
[----:B------:R-:W-:Y:S02]  /*6c80*/  LOP3.LUT R0, R0, 0x1c0, RZ, 0xc0, !PT ;  /* 0x000001c000007812 */ /* 0x000fe400078ec0ff */
[----:B------:R-:W-:Y:S01]  /*6c90*/  LEA.HI R48, R7, R2, RZ, 0x3 ;  /* 0x0000000207307211 */ /* 0x000fe200078f18ff */
[----:B------:R1:W4:Y:S01]  /*6ca0*/  SHFL.IDX PT, R11, R5, RZ, 0x181f ;  /* 0x00181fff050b7589 */ /* 0x00032200000e0000 */
[----:B------:R-:W-:-:S02]  /*6cb0*/  IADD3 R4, R50, UR12, RZ ;  /* 0x0000000c32047c10 */ /* 0x000fc4000fffe0ff */
[----:B------:R-:W-:Y:S02]  /*6cc0*/  SHF.R.U32.HI R7, RZ, 0x3, R0 ;  /* 0x00000003ff077819 */ /* 0x000fe40000011600 */
[----:B------:R-:W-:Y:S02]  /*6cd0*/  LOP3.LUT R0, R0, 0x38, R89, 0xf8, !PT ;  /* 0x0000003800007812 */ /* 0x000fe400078ef859 */
[----:B------:R-:W-:Y:S02]  /*6ce0*/  LOP3.LUT R49, R48, 0xfffffff8, RZ, 0xc0, !PT ;  /* 0xfffffff830317812 */ /* 0x000fe400078ec0ff */
[----:B------:R-:W-:Y:S02]  /*6cf0*/  ISETP.GE.AND P0, PT, R4, UR7, PT ;  /* 0x0000000704007c0c */ /* 0x000fe4000bf06270 */
[----:B------:R-:W-:Y:S01]  /*6d00*/  LOP3.LUT R7, R0, R7, RZ, 0x3c, !PT ;  /* 0x0000000700077212 */ /* 0x000fe200078e3cff */
[----:B------:R-:W-:Y:S01]  /*6d10*/  IMAD.IADD R49, R2, 0x1, -R49 ;  /* 0x0000000102317824 */ /* 0x000fe200078e0a31 */
[----:B------:R-:W-:Y:S01]  /*6d20*/  LEA.HI R0, R82, R83, RZ, 0x6 ;  /* 0x0000005352007211 */ /* 0x000fe200078f30ff */
[----:B------:R-:W-:-:S04]  /*6d30*/  IMAD.MOV.U32 R2, RZ, RZ, 0x10 ;  /* 0x00000010ff027424 */ /* 0x000fc800078e00ff */
[----:B------:R-:W-:-:S05]  /*6d40*/  IMAD.SHL.U32 R0, R0, 0x8, RZ ;  /* 0x0000000800007824 */ /* 0x000fca00078e00ff */
[----:B------:R-:W-:Y:S01]  /*6d50*/  LOP3.LUT R0, R7, 0xfffffe00, R0, 0xf8, !PT ;  /* 0xfffffe0007007812 */ /* 0x000fe200078ef800 */
[----:B--2---:R2:W5:Y:S01]  /*6d60*/  @P2 R2UR UR16, R3 ;  /* 0x00000000031023c2 */ /* 0x00456200000e0000 */
        /* <DEDUP_REMOVED lines=20> */
.L_x_767:
[----:B-1-34-:R-:W-:Y:S05]  /*6eb0*/  BSYNC B0 ;  /* 0x0000000000007941 */ /* 0x01afea0003800000 */
.L_x_766:
        /* <DEDUP_REMOVED lines=8> */
[----:B------:R-:W-:Y:S01]  /*6f40*/  SHF.R.S32.HI R6, RZ, 0x1f, R13 ;  /* 0x0000001fff067819 */ /* 0x000fe2000001140d */
[----:B--23--:R-:W-:Y:S01]  /*6f50*/  IMAD.WIDE R16, R89, 0x2, R10 ;  /* 0x0000000259107825 */ /* 0x00cfe200078e020a */
        /* <DEDUP_REMOVED lines=10> */
.L_x_769:
[----:B------:R-:W-:Y:S05]  /*7000*/  BSYNC B0 ;  /* 0x0000000000007941 */ /* 0x000fea0003800000 */
.L_x_768:
        /* <DEDUP_REMOVED lines=8> */
[----:B------:R-:W-:Y:S01]  /*7090*/  SHF.R.S32.HI R6, RZ, 0x1f, R13 ;  /* 0x0000001fff067819 */ /* 0x000fe2000001140d */
[----:B---34-:R-:W-:Y:S01]  /*70a0*/  IMAD.WIDE R16, R89, 0x2, R10 ;  /* 0x0000000259107825 */ /* 0x018fe200078e020a */
        /* <DEDUP_REMOVED lines=10> */
.L_x_771:
[----:B------:R-:W-:Y:S05]  /*7150*/  BSYNC B0 ;  /* 0x0000000000007941 */ /* 0x000fea0003800000 */
.L_x_770:
[----:B---3--:R-:W-:Y:S01]  /*7160*/  IADD3 R6, R4, 0x60, RZ ;  /* 0x0000006004067810 */ /* 0x008fe20007ffe0ff */
[----:B------:R-:W-:Y:S01]  /*7170*/  SHFL.IDX PT, R10, R9, 0x3, 0x181f ;  /* 0x00781f00090a7f89 */ /* 0x000fe200000e0000 */
[----:B------:R-:W-:Y:S01]  /*7180*/  IMAD.MOV.U32 R207, RZ, RZ, c[0x0][0x2b8] ;  /* 0x0000ae00ffcf7624 */ /* 0x000fe200078e00ff */
[----:B------:R-:W-:Y:S01]  /*7190*/  USHF.R.S32.HI UR6, URZ, 0x1f, UR16 ;  /* 0x0000001f3f067899 */ /* 0x000fe20008011410 */
[----:B------:R-:W-:Y:S01]  /*71a0*/  ISETP.GE.AND P0, PT, R6, UR7, PT ;  /* 0x0000000706007c0c */ /* 0x000fe2000bf06270 */
[----:B------:R-:W-:Y:S01]  /*71b0*/  IMAD.U32 R7, RZ, RZ, UR8 ;  /* 0x00000008ff077e24 */ /* 0x000fe2000f8e00ff */
[----:B----4-:R3:W4:Y:S01]  /*71c0*/  SHFL.IDX PT, R11, R5, 0x3, 0x181f ;  /* 0x00781f00050b7f89 */ /* 0x01072200000e0000 */
[----:B------:R-:W-:Y:S01]  /*71d0*/  ISETP.NE.AND P2, PT, R207, 0x1, PT ;  /* 0x00000001cf00780c */ /* 0x000fe20003f45270 */
[----:B------:R-:W-:Y:S01]  /*71e0*/  ULDC.64 UR4, c[0x0][0x2b0] ;  /* 0x0000ac0000047ab9 */ /* 0x000fe20000000a00 */
[----:B------:R-:W-:Y:S01]  /*71f0*/  IMAD R7, R7, 0x40, R210 ;  /* 0x0000004007077824 */ /* 0x000fe200078e02d2 */
[----:B------:R-:W-:Y:S01]  /*7200*/  UIMAD UR6, UR6, UR4, URZ ;  /* 0x00000004060672a4 */ /* 0x000fe2000f8e023f */
[----:B------:R-:W-:Y:S01]  /*7210*/  IMAD.MOV.U32 R208, RZ, RZ, RZ ;  /* 0x000000ffffd07224 */ /* 0x000fe200078e00ff */
[----:B------:R-:W-:-:S02]  /*7220*/  UIMAD.WIDE.U32 UR14, UR16, UR4, URZ ;  /* 0x00000004100e72a5 */ /* 0x000fc4000f8e003f */
[----:B------:R-:W-:Y:S01]  /*7230*/  IADD3 R4, R7, -0x40, RZ ;  /* 0xffffffc007047810 */ /* 0x000fe20007ffe0ff */
[----:B------:R-:W-:Y:S02]  /*7240*/  UIMAD UR6, UR16, UR5, UR6 ;  /* 0x00000005100672a4 */ /* 0x000fe4000f8e0206 */
[----:B------:R-:W-:Y:S01]  /*7250*/  @!P0 SHF.R.S32.HI R7, RZ, 0x1f, R14 ;  /* 0x0000001fff078819 */ /* 0x000fe2000001140e */
[----:B------:R-:W-:Y:S01]  /*7260*/  ULDC.64 UR4, c[0x0][0x1e8] ;  /* 0x00007a0000047ab9 */ /* 0x000fe20000000a00 */
[C---:B------:R-:W-:Y:S01]  /*7270*/  IADD3 R209, R4.reuse, UR13, RZ ;  /* 0x0000000d04d17c10 */ /* 0x040fe2000fffe0ff */
[----:B------:R-:W-:Y:S01]  /*7280*/  UIADD3 UR6, UR15, UR6, URZ ;  /* 0x000000060f067290 */ /* 0x000fe2000fffe03f */
[----:B------:R-:W-:Y:S02]  /*7290*/  @!P0 SHF.R.S32.HI R6, RZ, 0x1f, R13 ;  /* 0x0000001fff068819 */ /* 0x000fe4000001140d */
[----:B------:R-:W-:Y:S02]  /*72a0*/  @!P0 LEA.HI R7, R7, R14, RZ, 0x3 ;  /* 0x0000000e07078211 */ /* 0x000fe400078f18ff */
[----:B------:R-:W-:Y:S01]  /*72b0*/  ISETP.GE.AND P1, PT, R4, UR9, PT ;  /* 0x0000000904007c0c */ /* 0x000fe2000bf26270 */
[----:B------:R-:W-:Y:S01]  /*72c0*/  @P2 IMAD.HI.U32 R4, R209, c[0x0][0x2bc], RZ ;  /* 0x0000af00d1042a27 */ /* 0x000fe200078e00ff */
[----:B------:R-:W-:-:S02]  /*72d0*/  @!P0 LEA.HI R6, R6, R13, RZ, 0x3 ;  /* 0x0000000d06068211 */ /* 0x000fc400078f18ff */
[----:B-123--:R-:W-:Y:S01]  /*72e0*/  LOP3.LUT R5, R5, 0xfffffffd, RZ, 0xc0, !PT ;  /* 0xfffffffd05057812 */ /* 0x00efe200078ec0ff */
[----:B----4-:R-:W-:Y:S01]  /*72f0*/  @!P0 IMAD.WIDE R16, R89, 0x2, R10 ;  /* 0x0000000259108825 */ /* 0x010fe200078e020a */
[----:B------:R-:W-:Y:S02]  /*7300*/  @!P0 LOP3.LUT R7, R7, 0xfffffff8, RZ, 0xc0, !PT ;  /* 0xfffffff807078812 */ /* 0x000fe400078ec0ff */
[----:B------:R-:W-:Y:S01]  /*7310*/  @P2 LOP3.LUT R5, R5, 0x2, RZ, 0xfc, !PT ;  /* 0x0000000205052812 */ /* 0x000fe200078efcff */
[----:B------:R-:W-:Y:S01]  /*7320*/  IMAD.MOV.U32 R5, RZ, RZ, R209 ;  /* 0x000000ffff057224 */ /* 0x000fe200078e00d1 */
[----:B------:R-:W-:Y:S01]  /*7330*/  @!P0 LOP3.LUT R6, R6, 0xfffffff8, RZ, 0xc0, !PT ;  /* 0xfffffff806068812 */ /* 0x000fe200078ec0ff */
[----:B------:R-:W-:Y:S01]  /*7340*/  @!P0 IMAD.WIDE R20, R7, 0x2, R10 ;  /* 0x0000000207148825 */ /* 0x000fe200078e020a */
[----:B------:R-:W-:Y:S02]  /*7350*/  @P2 SHF.R.U32.HI R5, RZ, c[0x0][0x2c0], R4 ;  /* 0x0000b000ff052a19 */ /* 0x000fe40000011604 */
[----:B------:R-:W-:Y:S01]  /*7360*/  ISETP.GT.OR P1, PT, R210, 0x3f, P1 ;  /* 0x0000003fd200780c */ /* 0x000fe20000f24670 */
[----:B------:R-:W-:-:S02]  /*7370*/  @!P0 IMAD.SHL.U32 R4, R0, 0x2, RZ ;  /* 0x0000000200048824 */ /* 0x000fc400078e00ff */
[----:B------:R-:W-:-:S03]  /*7380*/  @!P0 IMAD.WIDE R10, R6, 0x2, R10 ;  /* 0x00000002060a8825 */ /* 0x000fc600078e020a */
[----:B------:R-:W-:Y:S01]  /*7390*/  @!PT LDS RZ, [RZ] ;  /* 0x00000000fffff984 */ /* 0x000fe20000000800 */
[----:B------:R1:W-:Y:S04]  /*73a0*/  @!P0 LDGSTS.E.BYPASS.LTC128B.128 [R4+0xf100], [R16.64], !P5 ;  /* 0x0f10000010048fae */ /* 0x0003e8000e901d54 */
[----:B------:R1:W-:Y:S03]  /*73b0*/  @!P0 LDGSTS.E.BYPASS.LTC128B.128 [R4+0x13100], [R20.64], !P3 ;  /* 0x1310000014048fae */ /* 0x0003e6000d901d54 */
[C---:B------:R-:W-:Y:S01]  /*73c0*/  @!P1 IADD3 R8, P2, R5.reuse, UR14, RZ ;  /* 0x0000000e05089c10 */ /* 0x040fe2000ff5e0ff */
[----:B------:R1:W-:Y:S03]  /*73d0*/  @!P0 LDGSTS.E.BYPASS.LTC128B.128 [R4+0x17100], [R10.64], !P4 ;  /* 0x171000000a048fae */ /* 0x0003e6000e101d54 */
[----:B------:R-:W-:Y:S01]  /*73e0*/  @!P1 LEA.HI.X.SX32 R7, R5, UR6, 0x1, P2 ;  /* 0x0000000605079c11 */ /* 0x000fe200090f0eff */
[----:B------:R-:W0:Y:S01]  /*73f0*/  LDGDEPBAR ;  /* 0x00000000000079af */ /* 0x000e220000000000 */
[----:B------:R-:W-:-:S04]  /*7400*/  @!P1 LEA R18, P2, R8, c[0x0][0x2a0], 0x2 ;  /* 0x0000a80008129a11 */ /* 0x000fc800078410ff */
[----:B------:R-:W-:Y:S01]  /*7410*/  @!P1 LEA.HI.X R19, R8, c[0x0][0x2a4], R7, 0x2, P2 ;  /* 0x0000a90008139a11 */ /* 0x000fe200010f1407 */
[----:B------:R-:W-:Y:S06]  /*7420*/  BAR.SYNC.DEFER_BLOCKING 0x0 ;  /* 0x0000000000007b1d */ /* 0x000fec0000010000 */
[----:B------:R2:W3:Y:S01]  /*7430*/  @!P1 LDG.E R208, [R18.64] ;  /* 0x0000001412d09981 */ /* 0x0004e2000c1e1900 */
[----:B------:R-:W-:Y:S01]  /*7440*/  IMAD.MOV R6, RZ, RZ, -R5 ;  /* 0x000000ffff067224 */ /* 0x000fe200078e0a05 */
[----:B------:R-:W-:Y:S01]  /*7450*/  UIMAD UR16, UR10, UR4, URZ ;  /* 0x000000040a1072a4 */ /* 0x000fe2000f8e023f */
[----:B------:R-:W-:Y:S01]  /*7460*/  ISETP.GE.AND P4, PT, R89, c[0x0][0x1d4], PT ;  /* 0x0000750059007a0c */ /* 0x000fe20003f86270 */
[----:B------:R-:W-:Y:S01]  /*7470*/  UIMAD.WIDE.U32 UR22, UR11, UR4, URZ ;  /* 0x000000040b1672a5 */ /* 0x000fe2000f8e003f */
[----:B------:R-:W-:Y:S01]  /*7480*/  IMAD R209, R6, c[0x0][0x2b8], R209 ;  /* 0x0000ae0006d17a24 */ /* 0x000fe200078e02d1 */
[----:B------:R-:W-:Y:S01]  /*7490*/  UIMAD UR16, UR11, UR5, UR16 ;  /* 0x000000050b1072a4 */ /* 0x000fe2000f8e0210 */
[----:B------:R-:W-:Y:S01]  /*74a0*/  ISETP.GE.AND P6, PT, R14, c[0x0][0x1d4], PT ;  /* 0x000075000e007a0c */ /* 0x000fe20003fc6270 */
[----:B------:R-:W-:Y:S01]  /*74b0*/  ULEA UR19, UR8, 0xffffffc0, 0x6 ;  /* 0xffffffc008137891 */ /* 0x000fe2000f8e303f */
[----:B------:R-:W-:Y:S01]  /*74c0*/  IMAD.WIDE.U32 R6, R209, c[0x0][0x1e0], RZ ;  /* 0x00007800d1067a25 */ /* 0x000fe200078e00ff */
[----:B------:R-:W-:Y:S01]  /*74d0*/  SHF.R.S32.HI R52, RZ, 0x1f, R209 ;  /* 0x0000001fff347819 */ /* 0x000fe200000114d1 */
[----:B------:R-:W-:Y:S01]  /*74e0*/  UIADD3 UR16, UR23, UR16, URZ ;  /* 0x0000001017107290 */ /* 0x000fe2000fffe03f */
[----:B------:R-:W-:Y:S01]  /*74f0*/  ISETP.GE.AND P5, PT, R13, c[0x0][0x1d4], PT ;  /* 0x000075000d007a0c */ /* 0x000fe20003fa6270 */
[----:B-1----:R-:W-:Y:S01]  /*7500*/  IMAD.MOV.U32 R4, RZ, RZ, R6 ;  /* 0x000000ffff047224 */ /* 0x002fe200078e0006 */
[----:B------:R-:W-:Y:S01]  /*7510*/  UIADD3 UR19, UR9, -UR19, URZ ;  /* 0x8000001309137290 */ /* 0x000fe2000fffe03f */
[----:B------:R-:W-:Y:S01]  /*7520*/  IMAD R8, R52, c[0x0][0x1e0], RZ ;  /* 0x0000780034087a24 */ /* 0x000fe200078e02ff */
[----:B------:R-:W-:Y:S01]  /*7530*/  ULDC.64 UR4, c[0x0][0x210] ;  /* 0x0000840000047ab9 */ /* 0x000fe20000000a00 */
[----:B------:R-:W-:Y:S01]  /*7540*/  LEA.HI R80, R82, R83, RZ, 0x5 ;  /* 0x0000005352507211 */ /* 0x000fe200078f28ff */
[----:B------:R-:W-:Y:S01]  /*7550*/  UIMAD UR10, UR10, UR4, URZ ;  /* 0x000000040a0a72a4 */ /* 0x000fe2000f8e023f */
[----:B------:R-:W-:Y:S01]  /*7560*/  IMAD R5, R209, c[0x0][0x1e4], R8 ;  /* 0x00007900d1057a24 */ /* 0x000fe200078e0208 */
[----:B------:R-:W-:Y:S01]  /*7570*/  IADD3 R12, -R50, UR19, RZ ;  /* 0x00000013320c7c10 */ /* 0x000fe2000fffe1ff */
[----:B------:R-:W-:Y:S01]  /*7580*/  UIMAD.WIDE.U32 UR24, UR11, UR4, URZ ;  /* 0x000000040b1872a5 */ /* 0x000fe2000f8e003f */
[----:B------:R-:W-:Y:S01]  /*7590*/  ISETP.GT.AND P3, PT, R210, 0x3f, PT ;  /* 0x0000003fd200780c */ /* 0x000fe20003f64270 */
[----:B------:R-:W-:Y:S01]  /*75a0*/  IMAD.IADD R5, R7, 0x1, R5 ;  /* 0x0000000107057824 */ /* 0x000fe200078e0205 */
[----:B------:R-:W-:Y:S01]  /*75b0*/  ISETP.GE.AND P1, PT, R12, 0x1, PT ;  /* 0x000000010c00780c */ /* 0x000fe20003f26270 */
[----:B------:R-:W-:Y:S01]  /*75c0*/  UIMAD UR10, UR11, UR5, UR10 ;  /* 0x000000050b0a72a4 */ /* 0x000fe2000f8e020a */
[----:B------:R-:W-:-:S02]  /*75d0*/  SEL R88, RZ, 0x10, P5 ;  /* 0x00000010ff587807 */ /* 0x000fc40002800000 */
[----:B------:R-:W-:Y:S01]  /*75e0*/  SHF.R.S32.HI R81, RZ, 0x5, R80 ;  /* 0x00000005ff517819 */ /* 0x000fe20000011450 */
[----:B------:R-:W-:-:S08]  /*75f0*/  UIADD3 UR10, UR25, UR10, URZ ;  /* 0x0000000a190a7290 */ /* 0x000fd0000fffe03f */
[----:B------:R-:W-:Y:S01]  /*7600*/  @P1 SHF.R.S32.HI R7, RZ, 0x1f, R14 ;  /* 0x0000001fff071819 */ /* 0x000fe2000001140e */
[----:B------:R-:W-:Y:S01]  /*7610*/  @P1 IMAD.SHL.U32 R9, R0, 0x2, RZ ;  /* 0x0000000200091824 */ /* 0x000fe200078e00ff */
[----:B--2---:R-:W-:Y:S02]  /*7620*/  @P1 SHF.R.S32.HI R18, RZ, 0x1f, R13 ;  /* 0x0000001fff121819 */ /* 0x004fe4000001140d */
[----:B---3--:R-:W-:Y:S01]  /*7630*/  SHF.R.S32.HI R51, RZ, 0x1f, R208 ;  /* 0x0000001fff337819 */ /* 0x008fe200000114d0 */
[----:B------:R-:W-:-:S04]  /*7640*/  IMAD.WIDE.U32 R4, R208, c[0x0][0x1f0], R4 ;  /* 0x00007c00d0047a25 */ /* 0x000fc800078e0004 */
[----:B------:R-:W-:Y:S01]  /*7650*/  IMAD R19, R51, c[0x0][0x1f0], RZ ;  /* 0x00007c0033137a24 */ /* 0x000fe200078e02ff */
[----:B------:R-:W-:-:S03]  /*7660*/  IADD3 R4, P0, R4, UR22, RZ ;  /* 0x0000001604047c10 */ /* 0x000fc6000ff1e0ff */
[----:B------:R-:W-:-:S05]  /*7670*/  IMAD R19, R208, c[0x0][0x1f4], R19 ;  /* 0x00007d00d0137a24 */ /* 0x000fca00078e0213 */
[----:B------:R-:W-:Y:S02]  /*7680*/  IADD3.X R19, R5, UR16, R19, P0, !PT ;  /* 0x0000001005137c10 */ /* 0x000fe400087fe413 */
[----:B------:R-:W-:-:S04]  /*7690*/  LEA R8, P0, R4, c[0x0][0x1c8], 0x1 ;  /* 0x0000720004087a11 */ /* 0x000fc800078008ff */
[----:B------:R-:W-:Y:S01]  /*76a0*/  LEA.HI.X R19, R4, c[0x0][0x1cc], R19, 0x1, P0 ;  /* 0x0000730004137a11 */ /* 0x000fe200000f0c13 */
[----:B------:R-:W-:Y:S01]  /*76b0*/  SHFL.IDX PT, R16, R8, RZ, 0x181f ;  /* 0x00181fff08107589 */ /* 0x000fe200000e0000 */
[----:B------:R-:W-:-:S03]  /*76c0*/  ISETP.GE.AND P0, PT, R12, 0x21, PT ;  /* 0x000000210c00780c */ /* 0x000fc60003f06270 */
[----:B------:R-:W-:Y:S04]  /*76d0*/  SHFL.IDX PT, R17, R19, RZ, 0x181f ;  /* 0x00181fff13117589 */ /* 0x000fe800000e0000 */
[----:B------:R1:W-:Y:S04]  /*76e0*/  SHFL.IDX PT, R10, R8, 0x1, 0x181f ;  /* 0x00381f00080a7f89 */ /* 0x0003e800000e0000 */
[----:B------:R-:W2:Y:S02]  /*76f0*/  SHFL.IDX PT, R11, R19, 0x1, 0x181f ;  /* 0x00381f00130b7f89 */ /* 0x000ea400000e0000 */
[----:B------:R-:W-:Y:S01]  /*7700*/  @P0 SHF.R.S32.HI R5, RZ, 0x1f, R14 ;  /* 0x0000001fff050819 */ /* 0x000fe2000001140e */
[----:B------:R-:W-:Y:S01]  /*7710*/  @P0 IMAD.SHL.U32 R6, R0, 0x2, RZ ;  /* 0x0000000200060824 */ /* 0x000fe200078e00ff */
[----:B------:R-:W-:-:S02]  /*7720*/  @P0 SHF.R.S32.HI R4, RZ, 0x1f, R13 ;  /* 0x0000001fff040819 */ /* 0x000fc4000001140d */
[-C--:B------:R-:W-:Y:S02]  /*7730*/  @P0 LEA.HI R5, R5, R14.reuse, RZ, 0x3 ;  /* 0x0000000e05050211 */ /* 0x080fe400078f18ff */
[-C--:B------:R-:W-:Y:S02]  /*7740*/  @P0 LEA.HI R4, R4, R13.reuse, RZ, 0x3 ;  /* 0x0000000d04040211 */ /* 0x080fe400078f18ff */
[----:B------:R-:W-:Y:S02]  /*7750*/  @P0 LOP3.LUT R5, R5, 0xfffffff8, RZ, 0xc0, !PT ;  /* 0xfffffff805050812 */ /* 0x000fe400078ec0ff */
[----:B------:R-:W-:Y:S02]  /*7760*/  @P0 LOP3.LUT R4, R4, 0xfffffff8, RZ, 0xc0, !PT ;  /* 0xfffffff804040812 */ /* 0x000fe400078ec0ff */
[----:B-1----:R-:W-:Y:S02]  /*7770*/  @P1 LEA.HI R8, R7, R14, RZ, 0x3 ;  /* 0x0000000e07081211 */ /* 0x002fe400078f18ff */
[----:B------:R-:W-:-:S02]  /*7780*/  @P1 LEA.HI R7, R18, R13, RZ, 0x3 ;  /* 0x0000000d12071211 */ /* 0x000fc400078f18ff */
[----:B------:R-:W-:Y:S01]  /*7790*/  @P1 LOP3.LUT R8, R8, 0xfffffff8, RZ, 0xc0, !PT ;  /* 0xfffffff808081812 */ /* 0x000fe200078ec0ff */
[----:B--2---:R-:W-:Y:S01]  /*77a0*/  @P0 IMAD.WIDE R24, R89, 0x2, R10 ;  /* 0x0000000259180825 */ /* 0x004fe200078e020a */
[----:B------:R-:W-:-:S03]  /*77b0*/  @P1 LOP3.LUT R7, R7, 0xfffffff8, RZ, 0xc0, !PT ;  /* 0xfffffff807071812 */ /* 0x000fc600078ec0ff */
[----:B------:R-:W-:-:S04]  /*77c0*/  @P1 IMAD.WIDE R18, R8, 0x2, R16 ;  /* 0x0000000208121825 */ /* 0x000fc800078e0210 */
[----:B------:R-:W-:-:S04]  /*77d0*/  @P1 IMAD.WIDE R20, R7, 0x2, R16 ;  /* 0x0000000207141825 */ /* 0x000fc800078e0210 */
[----:B------:R-:W-:-:S04]  /*77e0*/  @P1 IMAD.WIDE R16, R89, 0x2, R16 ;  /* 0x0000000259101825 */ /* 0x000fc800078e0210 */
[--C-:B------:R-:W-:Y:S01]  /*77f0*/  @P0 IMAD.WIDE R22, R5, 0x2, R10.reuse ;  /* 0x0000000205160825 */ /* 0x100fe200078e020a */
[----:B------:R1:W-:Y:S03]  /*7800*/  @P1 LDGSTS.E.BYPASS.LTC128B.128 [R9+0x6100], [R16.64], !P4 ;  /* 0x0610000010091fae */ /* 0x0003e6000e101d54 */
[----:B------:R-:W-:Y:S01]  /*7810*/  @P0 IMAD.WIDE R4, R4, 0x2, R10 ;  /* 0x0000000204040825 */ /* 0x000fe200078e020a */
[----:B------:R1:W-:Y:S04]  /*7820*/  @P1 LDGSTS.E.BYPASS.LTC128B.128 [R9+0x8100], [R18.64], !P6 ;  /* 0x0810000012091fae */ /* 0x0003e8000f101d54 */
[----:B------:R1:W-:Y:S04]  /*7830*/  @P1 LDGSTS.E.BYPASS.LTC128B.128 [R9+0xa100], [R20.64], !P5 ;  /* 0x0a10000014091fae */ /* 0x0003e8000e901d54 */
[----:B------:R1:W-:Y:S04]  /*7840*/  @P0 LDGSTS.E.BYPASS.LTC128B.128 [R6+0x7100], [R24.64], !P4 ;  /* 0x0710000018060fae */ /* 0x0003e8000e101d54 */
[----:B------:R1:W-:Y:S04]  /*7850*/  @P0 LDGSTS.E.BYPASS.LTC128B.128 [R6+0x9100], [R22.64], !P6 ;  /* 0x0910000016060fae */ /* 0x0003e8000f101d54 */
[----:B------:R1:W-:Y:S01]  /*7860*/  @P0 LDGSTS.E.BYPASS.LTC128B.128 [R6+0xb100], [R4.64], !P5 ;  /* 0x0b10000004060fae */ /* 0x0003e2000e901d54 */
[----:B------:R-:W-:-:S03]  /*7870*/  ISETP.LT.AND P0, PT, RZ, c[0x0][0x27c], PT ;  /* 0x00009f00ff007a0c */ /* 0x000fc60003f01270 */
[----:B------:R-:W0:Y:S10]  /*7880*/  LDGDEPBAR ;  /* 0x00000000000079af */ /* 0x000e340000000000 */
[----:B------:R-:W-:Y:S05]  /*7890*/  @P0 BRA `(.L_x_772) ;  /* 0x0000002000000947 */ /* 0x000fea0003800000 */
[----:B------:R-:W-:-:S04]  /*78a0*/  DEPBAR.LE SB0, 0x1 ;  /* 0x000080400000791a */ /* 0x000fc80000000000 */
[----:B------:R-:W-:Y:S05]  /*78b0*/  BRA `(.L_x_773) ;  /* 0x000076b000007947 */ /* 0x000fea0003800000 */
.L_x_772:
[----:B------:R-:W-:Y:S01]  /*78c0*/  ULDC.U8 UR4, c[0x0][0x298] ;  /* 0x0000a60000047ab9 */ /* 0x000fe20000000000 */
[----:B------:R-:W-:Y:S01]  /*78d0*/  SHF.R.S32.HI R11, RZ, 0x1f, R84 ;  /* 0x0000001fff0b7819 */ /* 0x000fe20000011454 */
[----:B-1----:R-:W-:Y:S01]  /*78e0*/  IMAD.WIDE.U32 R6, R84, c[0x0][0x280], RZ ;  /* 0x0000a00054067a25 */ /* 0x002fe200078e00ff */
[----:B------:R-:W-:Y:S01]  /*78f0*/  ISETP.NE.AND P0, PT, RZ, UR4, PT ;  /* 0x00000004ff007c0c */ /* 0x000fe2000bf05270 */
[----:B------:R-:W-:Y:S01]  /*7900*/  BSSY B2, `(.L_x_773) ;  /* 0x0000766000027945 */ /* 0x000fe20003800000 */
[-C--:B------:R-:W-:Y:S01]  /*7910*/  LEA.HI R93, R82, R83.reuse, RZ, 0x2 ;  /* 0x00000053525d7211 */ /* 0x080fe200078f10ff */
[C---:B------:R-:W-:Y:S02]  /*7920*/  IMAD R17, R11.reuse, c[0x0][0x280], RZ ;  /* 0x0000a0000b117a24 */ /* 0x040fe400078e02ff */
[----:B------:R-:W-:Y:S01]  /*7930*/  IMAD R11, R11, c[0x0][0x290], RZ ;  /* 0x0000a4000b0b7a24 */ /* 0x000fe200078e02ff */
[----:B------:R-:W-:Y:S01]  /*7940*/  LOP3.LUT R102, R93, 0xfffffffc, RZ, 0xc0, !PT ;  /* 0xfffffffc5d667812 */ /* 0x000fe200078ec0ff */
[C---:B------:R-:W-:Y:S01]  /*7950*/  IMAD R17, R84.reuse, c[0x0][0x284], R17 ;  /* 0x0000a10054117a24 */ /* 0x040fe200078e0211 */
[----:B------:R-:W-:Y:S01]  /*7960*/  SHF.R.S32.HI R93, RZ, 0x2, R93 ;  /* 0x00000002ff5d7819 */ /* 0x000fe2000001145d */
[----:B------:R-:W-:Y:S01]  /*7970*/  IMAD R11, R84, c[0x0][0x294], R11 ;  /* 0x0000a500540b7a24 */ /* 0x000fe200078e020b */
[----:B------:R-:W-:Y:S01]  /*7980*/  IADD3 R102, -R102, R83, RZ ;  /* 0x0000005366667210 */ /* 0x000fe20007ffe1ff */
[----:B------:R-:W-:Y:S01]  /*7990*/  IMAD.WIDE.U32 R84, R84, c[0x0][0x290], RZ ;  /* 0x0000a40054547a25 */ /* 0x000fe200078e00ff */
[----:B------:R-:W-:-:S02]  /*79a0*/  IADD3 R5, R93, UR12, RZ ;  /* 0x0000000c5d057c10 */ /* 0x000fc4000fffe0ff */
[----:B------:R-:W-:Y:S01]  /*79b0*/  IADD3 R17, R17, R7, RZ ;  /* 0x0000000711117210 */ /* 0x000fe20007ffe0ff */
[----:B------:R-:W-:Y:S01]  /*79c0*/  IMAD.IADD R11, R11, 0x1, R85 ;  /* 0x000000010b0b7824 */ /* 0x000fe200078e0255 */
[C---:B------:R-:W-:Y:S01]  /*79d0*/  SHF.L.U32 R70, R102.reuse, 0x3, RZ ;  /* 0x0000000366467819 */ /* 0x040fe200000006ff */
[----:B------:R-:W-:Y:S01]  /*79e0*/  IMAD R9, R102, 0x40, R5 ;  /* 0x0000004066097824 */ /* 0x000fe200078e0205 */
[----:B------:R-:W-:Y:S05]  /*79f0*/  @!P0 BRA `(.L_x_774) ;  /* 0x0000393000008947 */ /* 0x000fea0003800000 */
[----:B------:R-:W-:Y:S01]  /*7a00*/  PLOP3.LUT P1, PT, PT, PT, UP2, 0x80, 0x0 ;  /* 0x000000000000781c */ /* 0x000fe20003f2f028 */
[----:B------:R-:W-:Y:S01]  /*7a10*/  IMAD.MOV.U32 R16, RZ, RZ, R6 ;  /* 0x000000ffff107224 */ /* 0x000fe200078e0006 */
[----:B------:R-:W-:Y:S01]  /*7a20*/  PLOP3.LUT P0, PT, PT, PT, UP2, 0x80, 0x0 ;  /* 0x000000000000781c */ /* 0x000fe20003f0f028 */
[----:B------:R-:W-:Y:S01]  /*7a30*/  BSSY B0, `(.L_x_775) ;  /* 0x0000063000007945 */ /* 0x000fe20003800000 */
[----:B------:R-:W-:Y:S01]  /*7a40*/  MOV R10, R84 ;  /* 0x00000054000a7202 */ /* 0x000fe20000000f00 */
        /* <DEDUP_REMOVED lines=8> */
[----:B------:R-:W-:Y:S01]  /*7ad0*/  @P1 IMAD.HI.U32 R4, R9, c[0x0][0x2c8], RZ ;  /* 0x0000b20009041a27 */ /* 0x000fe200078e00ff */
[----:B------:R-:W-:Y:S01]  /*7ae0*/  CS2R R110, SRZ ;  /* 0x00000000006e7805 */ /* 0x000fe2000001ff00 */
[----:B------:R-:W-:Y:S01]  /*7af0*/  CS2R R122, SRZ ;  /* 0x00000000007a7805 */ /* 0x000fe2000001ff00 */
[----:B------:R-:W-:Y:S01]  /*7b00*/  CS2R R126, SRZ ;  /* 0x00000000007e7805 */ /* 0x000fe2000001ff00 */
[----:B------:R-:W-:Y:S01]  /*7b10*/  CS2R R116, SRZ ;  /* 0x0000000000747805 */ /* 0x000fe2000001ff00 */
[----:B------:R-:W-:-:S04]  /*7b20*/  @P0 SHF.R.U32.HI R9, RZ, c[0x0][0x2cc], R4 ;  /* 0x0000b300ff090a19 */ /* 0x000fc80000011604 */
[----:B------:R-:W-:Y:S01]  /*7b30*/  SHF.R.S32.HI R4, RZ, 0x1f, R9 ;  /* 0x0000001fff047819 */ /* 0x000fe20000011409 */
[----:B------:R-:W-:-:S04]  /*7b40*/  IMAD.WIDE.U32 R20, R9, c[0x0][0x280], R16 ;  /* 0x0000a00009147a25 */ /* 0x000fc800078e0010 */
[----:B------:R-:W-:Y:S01]  /*7b50*/  IMAD R6, R4, c[0x0][0x280], RZ ;  /* 0x0000a00004067a24 */ /* 0x000fe200078e02ff */
[----:B------:R-:W-:Y:S01]  /*7b60*/  LEA R17, P1, R20, c[0x0][0x270], 0x1 ;  /* 0x00009c0014117a11 */ /* 0x000fe200078208ff */
[----:B------:R-:W-:Y:S02]  /*7b70*/  IMAD R4, R4, c[0x0][0x290], RZ ;  /* 0x0000a40004047a24 */ /* 0x000fe400078e02ff */
[C---:B------:R-:W-:Y:S02]  /*7b80*/  IMAD.WIDE.U32 R10, R9.reuse, c[0x0][0x290], R10 ;  /* 0x0000a400090a7a25 */ /* 0x040fe400078e000a */
[----:B------:R1:W2:Y:S02]  /*7b90*/  SHFL.IDX PT, R24, R17, RZ, 0x1c1f ;  /* 0x001c1fff11187589 */ /* 0x0002a400000e0000 */
[C---:B------:R-:W-:Y:S01]  /*7ba0*/  IMAD R6, R9.reuse, c[0x0][0x284], R6 ;  /* 0x0000a10009067a24 */ /* 0x040fe200078e0206 */
[----:B------:R-:W-:Y:S01]  /*7bb0*/  LEA R8, P0, R10, c[0x0][0x288], 0x1 ;  /* 0x0000a2000a087a11 */ /* 0x000fe200078008ff */
[----:B------:R-:W-:-:S02]  /*7bc0*/  IMAD R9, R9, c[0x0][0x294], R4 ;  /* 0x0000a50009097a24 */ /* 0x000fc400078e0204 */
[----:B------:R-:W-:Y:S02]  /*7bd0*/  IMAD.IADD R7, R21, 0x1, R6 ;  /* 0x0000000115077824 */ /* 0x000fe400078e0206 */
[----:B------:R1:W3:Y:S01]  /*7be0*/  SHFL.IDX PT, R18, R8, RZ, 0x1c1f ;  /* 0x001c1fff08127589 */ /* 0x0002e200000e0000 */
[----:B------:R-:W-:Y:S01]  /*7bf0*/  IADD3 R9, R11, R9, RZ ;  /* 0x000000090b097210 */ /* 0x000fe20007ffe0ff */
[----:B------:R-:W-:Y:S01]  /*7c00*/  IMAD.SHL.U32 R16, R102, 0x4, RZ ;  /* 0x0000000466107824 */ /* 0x000fe200078e00ff */
[----:B------:R-:W-:Y:S01]  /*7c10*/  LEA.HI.X R20, R20, c[0x0][0x274], R7, 0x1, P1 ;  /* 0x00009d0014147a11 */ /* 0x000fe200008f0c07 */
[----:B------:R-:W-:Y:S01]  /*7c20*/  CS2R R102, SRZ ;  /* 0x0000000000667805 */ /* 0x000fe2000001ff00 */
[----:B------:R-:W-:Y:S02]  /*7c30*/  LEA.HI.X R9, R10, c[0x0][0x28c], R9, 0x1, P0 ;  /* 0x0000a3000a097a11 */ /* 0x000fe400000f0c09 */
[----:B------:R-:W-:Y:S01]  /*7c40*/  ISETP.GE.AND P0, PT, R5, UR7, PT ;  /* 0x0000000705007c0c */ /* 0x000fe2000bf06270 */
[----:B------:R1:W4:Y:S04]  /*7c50*/  SHFL.IDX PT, R25, R20, RZ, 0x1c1f ;  /* 0x001c1fff14197589 */ /* 0x00032800000e0000 */
[----:B------:R1:W1:Y:S08]  /*7c60*/  SHFL.IDX PT, R19, R9, RZ, 0x1c1f ;  /* 0x001c1fff09137589 */ /* 0x00027000000e0000 */
[----:B------:R-:W-:Y:S05]  /*7c70*/  @P0 BRA `(.L_x_776) ;  /* 0x000003e000000947 */ /* 0x000fea0003800000 */
[C---:B--2---:R-:W-:Y:S01]  /*7c80*/  IADD3 R7, R16.reuse, 0x10, RZ ;  /* 0x0000001010077810 */ /* 0x044fe20007ffe0ff */
[----:B------:R-:W-:Y:S01]  /*7c90*/  CS2R R108, SRZ ;  /* 0x00000000006c7805 */ /* 0x000fe2000001ff00 */
[----:B------:R-:W-:Y:S01]  /*7ca0*/  ISETP.GE.AND P0, PT, R16, c[0x0][0x27c], PT ;  /* 0x00009f0010007a0c */ /* 0x000fe20003f06270 */
[----:B------:R-:W-:Y:S01]  /*7cb0*/  CS2R R116, SRZ ;  /* 0x0000000000747805 */ /* 0x000fe2000001ff00 */
[----:B------:R-:W-:-:S02]  /*7cc0*/  ISETP.GE.AND P2, PT, R7, c[0x0][0x27c], PT ;  /* 0x00009f0007007a0c */ /* 0x000fc40003f46270 */
[----:B------:R-:W-:-:S04]  /*7cd0*/  IADD3 R6, R16, 0x20, RZ ;  /* 0x0000002010067810 */ /* 0x000fc80007ffe0ff */
[----:B------:R-:W-:-:S05]  /*7ce0*/  ISETP.GE.AND P1, PT, R6, c[0x0][0x27c], PT ;  /* 0x00009f0006007a0c */ /* 0x000fca0003f26270 */
[C---:B----4-:R-:W-:Y:S02]  /*7cf0*/  @!P0 IMAD.WIDE R30, R16.reuse, 0x2, R24 ;  /* 0x00000002101e8825 */ /* 0x050fe400078e0218 */
[----:B------:R-:W-:Y:S02]  /*7d00*/  @!P2 SHF.R.S32.HI R4, RZ, 0x1f, R7 ;  /* 0x0000001fff04a819 */ /* 0x000fe40000011407 */
[----:B-1-3--:R-:W-:Y:S01]  /*7d10*/  @!P0 IMAD.WIDE R10, R16, 0x2, R18 ;  /* 0x00000002100a8825 */ /* 0x00afe200078e0212 */
[----:B------:R1:W5:Y:S01]  /*7d20*/  @!P0 LD.E.64 R108, [R30.64] ;  /* 0x000000141e6c8980 */ /* 0x000362000c101b00 */
[----:B------:R-:W-:Y:S02]  /*7d30*/  @!P2 LEA.HI R7, R4, R7, RZ, 0x2 ;  /* 0x000000070407a211 */ /* 0x000fe400078f10ff */
[----:B------:R-:W-:Y:S01]  /*7d40*/  IADD3 R4, R16, 0x30, RZ ;  /* 0x0000003010047810 */ /* 0x000fe20007ffe0ff */
[----:B------:R2:W5:Y:S01]  /*7d50*/  @!P0 LD.E.64 R116, [R10.64] ;  /* 0x000000140a748980 */ /* 0x000562000c101b00 */
[----:B------:R-:W-:-:S02]  /*7d60*/  @!P2 LOP3.LUT R7, R7, 0xfffffffc, RZ, 0xc0, !PT ;  /* 0xfffffffc0707a812 */ /* 0x000fc400078ec0ff */
[----:B------:R-:W-:-:S03]  /*7d70*/  ISETP.GE.AND P0, PT, R4, c[0x0][0x27c], PT ;  /* 0x00009f0004007a0c */ /* 0x000fc60003f06270 */
[----:B------:R-:W-:-:S04]  /*7d80*/  @!P2 IMAD.WIDE R26, R7, 0x2, R24 ;  /* 0x00000002071aa825 */ /* 0x000fc800078e0218 */
[----:B------:R-:W-:Y:S01]  /*7d90*/  @!P2 IMAD.WIDE R28, R7, 0x2, R18 ;  /* 0x00000002071ca825 */ /* 0x000fe200078e0212 */
[----:B------:R-:W-:-:S04]  /*7da0*/  @!P1 SHF.R.S32.HI R7, RZ, 0x1f, R6 ;  /* 0x0000001fff079819 */ /* 0x000fc80000011406 */
[----:B------:R-:W-:Y:S01]  /*7db0*/  @!P1 LEA.HI R7, R7, R6, RZ, 0x2 ;  /* 0x0000000607079211 */ /* 0x000fe200078f10ff */
[----:B------:R-:W-:Y:S01]  /*7dc0*/  CS2R R128, SRZ ;  /* 0x0000000000807805 */ /* 0x000fe2000001ff00 */
[----:B------:R-:W-:Y:S01]  /*7dd0*/  CS2R R126, SRZ ;  /* 0x00000000007e7805 */ /* 0x000fe2000001ff00 */
[----:B------:R-:W-:Y:S01]  /*7de0*/  CS2R R124, SRZ ;  /* 0x00000000007c7805 */ /* 0x000fe2000001ff00 */
[----:B------:R-:W-:Y:S01]  /*7df0*/  CS2R R122, SRZ ;  /* 0x00000000007a7805 */ /* 0x000fe2000001ff00 */
[----:B------:R-:W-:Y:S02]  /*7e00*/  CS2R R112, SRZ ;  /* 0x0000000000707805 */ /* 0x000fe4000001ff00 */
[----:B------:R3:W5:Y:S01]  /*7e10*/  @!P2 LD.E.64 R128, [R26.64] ;  /* 0x000000141a80a980 */ /* 0x000762000c101b00 */
[----:B--2---:R-:W-:-:S03]  /*7e20*/  @!P1 LOP3.LUT R11, R7, 0xfffffffc, RZ, 0xc0, !PT ;  /* 0xfffffffc070b9812 */ /* 0x004fc600078ec0ff */
[----:B------:R2:W5:Y:S01]  /*7e30*/  @!P2 LD.E.64 R126, [R28.64] ;  /* 0x000000141c7ea980 */ /* 0x000562000c101b00 */
[----:B------:R-:W-:-:S04]  /*7e40*/  @!P0 SHF.R.S32.HI R7, RZ, 0x1f, R4 ;  /* 0x0000001fff078819 */ /* 0x000fc80000011404 */
[----:B------:R-:W-:Y:S01]  /*7e50*/  @!P0 LEA.HI R7, R7, R4, RZ, 0x2 ;  /* 0x0000000407078211 */ /* 0x000fe200078f10ff */
[----:B------:R-:W-:-:S03]  /*7e60*/  @!P1 IMAD.WIDE R32, R11, 0x2, R24 ;  /* 0x000000020b209825 */ /* 0x000fc600078e0218 */
[----:B------:R-:W-:Y:S01]  /*7e70*/  @!P0 LOP3.LUT R7, R7, 0xfffffffc, RZ, 0xc0, !PT ;  /* 0xfffffffc07078812 */ /* 0x000fe200078ec0ff */
[----:B------:R-:W-:Y:S01]  /*7e80*/  CS2R R110, SRZ ;  /* 0x00000000006e7805 */ /* 0x000fe2000001ff00 */
[C---:B------:R-:W-:Y:S01]  /*7e90*/  IADD3 R6, R16.reuse, 0x40, RZ ;  /* 0x0000004010067810 */ /* 0x040fe20007ffe0ff */
[----:B------:R4:W5:Y:S02]  /*7ea0*/  @!P1 LD.E.64 R124, [R32.64] ;  /* 0x00000014207c9980 */ /* 0x000964000c101b00 */
[----:B-1----:R-:W-:Y:S01]  /*7eb0*/  @!P0 IMAD.WIDE R30, R7, 0x2, R18 ;  /* 0x00000002071e8825 */ /* 0x002fe200078e0212 */
[----:B------:R-:W-:-:S04]  /*7ec0*/  IADD3 R4, R16, 0x50, RZ ;  /* 0x0000005010047810 */ /* 0x000fc80007ffe0ff */
[----:B------:R4:W5:Y:S01]  /*7ed0*/  @!P0 LD.E.64 R110, [R30.64] ;  /* 0x000000141e6e8980 */ /* 0x000962000c101b00 */
[----:B---3--:R-:W-:-:S04]  /*7ee0*/  @!P1 IMAD.WIDE R26, R11, 0x2, R18 ;  /* 0x000000020b1a9825 */ /* 0x008fc800078e0212 */
[----:B--2---:R-:W-:Y:S01]  /*7ef0*/  @!P0 IMAD.WIDE R28, R7, 0x2, R24 ;  /* 0x00000002071c8825 */ /* 0x004fe200078e0218 */
[----:B------:R1:W5:Y:S01]  /*7f00*/  @!P1 LD.E.64 R122, [R26.64] ;  /* 0x000000141a7a9980 */ /* 0x000362000c101b00 */
[----:B------:R-:W-:-:S03]  /*7f10*/  ISETP.GE.AND P1, PT, R6, c[0x0][0x27c], PT ;  /* 0x00009f0006007a0c */ /* 0x000fc60003f26270 */
[----:B------:R4:W5:Y:S01]  /*7f20*/  @!P0 LD.E.64 R112, [R28.64] ;  /* 0x000000141c708980 */ /* 0x000962000c101b00 */
[----:B------:R-:W-:-:S09]  /*7f30*/  ISETP.GE.AND P0, PT, R4, c[0x0][0x27c], PT ;  /* 0x00009f0004007a0c */ /* 0x000fd20003f06270 */
[----:B------:R-:W-:-:S04]  /*7f40*/  @!P1 SHF.R.S32.HI R11, RZ, 0x1f, R6 ;  /* 0x0000001fff0b9819 */ /* 0x000fc80000011406 */
[----:B------:R-:W-:Y:S02]  /*7f50*/  @!P0 SHF.R.S32.HI R7, RZ, 0x1f, R4 ;  /* 0x0000001fff078819 */ /* 0x000fe40000011404 */
[----:B------:R-:W-:Y:S02]  /*7f60*/  @!P1 LEA.HI R11, R11, R6, RZ, 0x2 ;  /* 0x000000060b0b9211 */ /* 0x000fe400078f10ff */
[----:B------:R-:W-:Y:S02]  /*7f70*/  @!P0 LEA.HI R7, R7, R4, RZ, 0x2 ;  /* 0x0000000407078211 */ /* 0x000fe400078f10ff */
[----:B------:R-:W-:Y:S02]  /*7f80*/  @!P1 LOP3.LUT R11, R11, 0xfffffffc, RZ, 0xc0, !PT ;  /* 0xfffffffc0b0b9812 */ /* 0x000fe400078ec0ff */
[----:B------:R-:W-:Y:S01]  /*7f90*/  @!P0 LOP3.LUT R7, R7, 0xfffffffc, RZ, 0xc0, !PT ;  /* 0xfffffffc07078812 */ /* 0x000fe200078ec0ff */
[----:B------:R-:W-:Y:S01]  /*7fa0*/  CS2R R104, SRZ ;  /* 0x0000000000687805 */ /* 0x000fe2000001ff00 */
[----:B------:R-:W-:Y:S01]  /*7fb0*/  CS2R R96, SRZ ;  /* 0x0000000000607805 */ /* 0x000fe2000001ff00 */
[----:B-1----:R-:W-:Y:S01]  /*7fc0*/  @!P1 IMAD.WIDE R26, R11, 0x2, R24 ;  /* 0x000000020b1a9825 */ /* 0x002fe200078e0218 */
[----:B------:R-:W-:Y:S01]  /*7fd0*/  CS2R R102, SRZ ;  /* 0x0000000000667805 */ /* 0x000fe2000001ff00 */
[----:B------:R-:W-:-:S02]  /*7fe0*/  CS2R R94, SRZ ;  /* 0x00000000005e7805 */ /* 0x000fc4000001ff00 */
[----:B------:R-:W-:Y:S01]  /*7ff0*/  @!P1 IMAD.WIDE R10, R11, 0x2, R18 ;  /* 0x000000020b0a9825 */ /* 0x000fe200078e0212 */
[----:B------:R4:W5:Y:S03]  /*8000*/  @!P1 LD.E.64 R104, [R26.64] ;  /* 0x000000141a689980 */ /* 0x000966000c101b00 */
[C---:B------:R-:W-:Y:S01]  /*8010*/  @!P0 IMAD.WIDE R24, R7.reuse, 0x2, R24 ;  /* 0x0000000207188825 */ /* 0x040fe200078e0218 */
[----:B------:R4:W5:Y:S03]  /*8020*/  @!P1 LD.E.64 R102, [R10.64] ;  /* 0x000000140a669980 */ /* 0x000966000c101b00 */
[----:B------:R-:W-:Y:S01]  /*8030*/  @!P0 IMAD.WIDE R18, R7, 0x2, R18 ;  /* 0x0000000207128825 */ /* 0x000fe200078e0212 */
[----:B------:R4:W5:Y:S04]  /*8040*/  @!P0 LD.E.64 R96, [R24.64] ;  /* 0x0000001418608980 */ /* 0x000968000c101b00 */
[----:B------:R4:W5:Y:S02]  /*8050*/  @!P0 LD.E.64 R94, [R18.64] ;  /* 0x00000014125e8980 */ /* 0x000964000c101b00 */
.L_x_776:
[----:B--2---:R-:W-:Y:S05]  /*8060*/  BSYNC B0 ;  /* 0x0000000000007941 */ /* 0x004fea0003800000 */
.L_x_775:
[----:B-----5:R-:W-:Y:S01]  /*8070*/  IMAD.MOV.U32 R4, RZ, RZ, R96 ;  /* 0x000000ffff047224 */ /* 0x020fe200078e0060 */
[----:B------:R-:W-:Y:S01]  /*8080*/  IADD3 R5, R5, 0x40, RZ ;  /* 0x0000004005057810 */ /* 0x000fe20007ffe0ff */
[----:B------:R-:W-:Y:S01]  /*8090*/  IMAD.MOV.U32 R6, RZ, RZ, R104 ;  /* 0x000000ffff067224 */ /* 0x000fe200078e0068 */
[----:B-1--4-:R1:W2:Y:S01]  /*80a0*/  SHFL.IDX PT, R19, R20, 0x1, 0x1c1f ;  /* 0x003c1f0014137f89 */ /* 0x0122a200000e0000 */
[----:B------:R-:W-:Y:S01]  /*80b0*/  IMAD.MOV.U32 R7, RZ, RZ, R97 ;  /* 0x000000ffff077224 */ /* 0x000fe200078e0061 */
[----:B------:R-:W-:Y:S01]  /*80c0*/  ISETP.GE.AND P0, PT, R5, UR7, PT ;  /* 0x0000000705007c0c */ /* 0x000fe2000bf06270 */
        /* <DEDUP_REMOVED lines=41> */
[----:B---3--:R-:W3:Y:S01]  /*8360*/  SHFL.IDX PT, R18, R17, 0x1, 0x1c1f ;  /* 0x003c1f0011127f89 */ /* 0x008ee200000e0000 */
[----:B------:R-:W-:Y:S01]  /*8370*/  BSSY B0, `(.L_x_777) ;  /* 0x0000051000007945 */ /* 0x000fe20003800000 */
[----:B------:R-:W-:Y:S01]  /*8380*/  PRMT R98, R7, 0x7610, R98 ;  /* 0x0000761007627816 */ /* 0x000fe20000000062 */
[----:B------:R-:W-:Y:S01]  /*8390*/  CS2R R44, SRZ ;  /* 0x00000000002c7805 */ /* 0x000fe2000001ff00 */
[----:B------:R-:W4:Y:S01]  /*83a0*/  SHFL.IDX PT, R11, R9, 0x1, 0x1c1f ;  /* 0x003c1f00090b7f89 */ /* 0x000f2200000e0000 */
[----:B------:R-:W-:Y:S01]  /*83b0*/  PRMT R92, R6, 0x7610, R92 ;  /* 0x00007610065c7816 */ /* 0x000fe2000000005c */
[----:B------:R-:W-:Y:S01]  /*83c0*/  CS2R R60, SRZ ;  /* 0x00000000003c7805 */ /* 0x000fe2000001ff00 */
[----:B------:R-:W-:Y:S01]  /*83d0*/  PRMT R101, R5, 0x7610, R101 ;  /* 0x0000761005657816 */ /* 0x000fe20000000065 */
[----:B------:R2:W3:Y:S01]  /*83e0*/  SHFL.IDX PT, R10, R8, 0x1, 0x1c1f ;  /* 0x003c1f00080a7f89 */ /* 0x0004e200000e0000 */
[----:B------:R-:W-:Y:S01]  /*83f0*/  CS2R R68, SRZ ;  /* 0x0000000000447805 */ /* 0x000fe2000001ff00 */
[----:B------:R-:W-:Y:S01]  /*8400*/  CS2R R74, SRZ ;  /* 0x00000000004a7805 */ /* 0x000fe2000001ff00 */
[----:B------:R-:W-:Y:S01]  /*8410*/  CS2R R84, SRZ ;  /* 0x0000000000547805 */ /* 0x000fe2000001ff00 */
[----:B-1----:R-:W-:Y:S01]  /*8420*/  CS2R R20, SRZ ;  /* 0x0000000000147805 */ /* 0x002fe2000001ff00 */
[----:B------:R-:W-:Y:S01]  /*8430*/  CS2R R40, SRZ ;  /* 0x0000000000287805 */ /* 0x000fe2000001ff00 */
[----:B------:R-:W-:Y:S01]  /*8440*/  CS2R R58, SRZ ;  /* 0x00000000003a7805 */ /* 0x000fe2000001ff00 */
[----:B------:R-:W-:Y:S01]  /*8450*/  CS2R R62, SRZ ;  /* 0x00000000003e7805 */ /* 0x000fe2000001ff00 */
[----:B------:R-:W-:Y:S01]  /*8460*/  CS2R R72, SRZ ;  /* 0x0000000000487805 */ /* 0x000fe2000001ff00 */
[----:B------:R-:W-:Y:S01]  /*8470*/  CS2R R78, SRZ ;  /* 0x00000000004e7805 */ /* 0x000fe2000001ff00 */
[----:B--2---:R-:W-:Y:S01]  /*8480*/  PRMT R8, R8, 0x5410, R4 ;  /* 0x0000541008087816 */ /* 0x004fe20000000004 */
[----:B------:R-:W-:Y:S05]  /*8490*/  @P0 BRA `(.L_x_778) ;  /* 0x000003e000000947 */ /* 0x000fea0003800000 */
[C---:B---34-:R-:W-:Y:S01]  /*84a0*/  IADD3 R4, R16.reuse, 0x10, RZ ;  /* 0x0000001010047810 */ /* 0x058fe20007ffe0ff */
[----:B------:R-:W-:Y:S01]  /*84b0*/  CS2R R84, SRZ ;  /* 0x0000000000547805 */ /* 0x000fe2000001ff00 */
[----:B------:R-:W-:Y:S01]  /*84c0*/  ISETP.GE.AND P0, PT, R16, c[0x0][0x27c], PT ;  /* 0x00009f0010007a0c */ /* 0x000fe20003f06270 */
[----:B------:R-:W-:Y:S01]  /*84d0*/  CS2R R78, SRZ ;  /* 0x00000000004e7805 */ /* 0x000fe2000001ff00 */
[----:B------:R-:W-:-:S02]  /*84e0*/  ISETP.GE.AND P2, PT, R4, c[0x0][0x27c], PT ;  /* 0x00009f0004007a0c */ /* 0x000fc40003f46270 */
[----:B------:R-:W-:-:S09]  /*84f0*/  IADD3 R5, R16, 0x20, RZ ;  /* 0x0000002010057810 */ /* 0x000fd20007ffe0ff */
[C---:B------:R-:W-:Y:S02]  /*8500*/  @!P0 IMAD.WIDE R26, R16.reuse, 0x2, R18 ;  /* 0x00000002101a8825 */ /* 0x040fe400078e0212 */
[----:B------:R-:W-:Y:S02]  /*8510*/  @!P2 SHF.R.S32.HI R7, RZ, 0x1f, R4 ;  /* 0x0000001fff07a819 */ /* 0x000fe40000011404 */
[----:B------:R-:W-:Y:S01]  /*8520*/  @!P0 IMAD.WIDE R24, R16, 0x2, R10 ;  /* 0x0000000210188825 */ /* 0x000fe200078e020a */
[----:B------:R-:W-:Y:S01]  /*8530*/  ISETP.GE.AND P1, PT, R5, c[0x0][0x27c], PT ;  /* 0x00009f0005007a0c */ /* 0x000fe20003f26270 */
[----:B------:R1:W5:Y:S01]  /*8540*/  @!P0 LD.E.64 R84, [R26.64] ;  /* 0x000000141a548980 */ /* 0x000362000c101b00 */
[----:B------:R-:W-:-:S03]  /*8550*/  @!P2 LEA.HI R7, R7, R4, RZ, 0x2 ;  /* 0x000000040707a211 */ /* 0x000fc600078f10ff */
[----:B------:R2:W5:Y:S01]  /*8560*/  @!P0 LD.E.64 R78, [R24.64] ;  /* 0x00000014184e8980 */ /* 0x000562000c101b00 */
[----:B------:R-:W-:-:S05]  /*8570*/  @!P2 LOP3.LUT R7, R7, 0xfffffffc, RZ, 0xc0, !PT ;  /* 0xfffffffc0707a812 */ /* 0x000fca00078ec0ff */
[----:B------:R-:W-:-:S04]  /*8580*/  @!P2 IMAD.WIDE R20, R7, 0x2, R18 ;  /* 0x000000020714a825 */ /* 0x000fc800078e0212 */
[----:B------:R-:W-:Y:S01]  /*8590*/  @!P2 IMAD.WIDE R22, R7, 0x2, R10 ;  /* 0x000000020716a825 */ /* 0x000fe200078e020a */
[----:B------:R-:W-:-:S04]  /*85a0*/  IADD3 R7, R16, 0x30, RZ ;  /* 0x0000003010077810 */ /* 0x000fc80007ffe0ff */
[----:B------:R-:W-:Y:S02]  /*85b0*/  ISETP.GE.AND P0, PT, R7, c[0x0][0x27c], PT ;  /* 0x00009f0007007a0c */ /* 0x000fe40003f06270 */
[----:B------:R-:W-:-:S04]  /*85c0*/  @!P1 SHF.R.S32.HI R4, RZ, 0x1f, R5 ;  /* 0x0000001fff049819 */ /* 0x000fc80000011405 */
[----:B------:R-:W-:Y:S01]  /*85d0*/  @!P1 LEA.HI R5, R4, R5, RZ, 0x2 ;  /* 0x0000000504059211 */ /* 0x000fe200078f10ff */
[----:B------:R-:W-:-:S06]  /*85e0*/  CS2R R74, SRZ ;  /* 0x00000000004a7805 */ /* 0x000fcc000001ff00 */
[----:B------:R-:W-:Y:S01]  /*85f0*/  @!P0 SHF.R.S32.HI R4, RZ, 0x1f, R7 ;  /* 0x0000001fff048819 */ /* 0x000fe20000011407 */
[----:B------:R-:W-:Y:S01]  /*8600*/  CS2R R72, SRZ ;  /* 0x0000000000487805 */ /* 0x000fe2000001ff00 */
[----:B------:R-:W-:Y:S01]  /*8610*/  @!P1 LOP3.LUT R5, R5, 0xfffffffc, RZ, 0xc0, !PT ;  /* 0xfffffffc05059812 */ /* 0x000fe200078ec0ff */
[----:B------:R-:W-:Y:S01]  /*8620*/  CS2R R68, SRZ ;  /* 0x0000000000447805 */ /* 0x000fe2000001ff00 */
[----:B------:R-:W-:Y:S01]  /*8630*/  @!P0 LEA.HI R4, R4, R7, RZ, 0x2 ;  /* 0x0000000704048211 */ /* 0x000fe200078f10ff */
[----:B------:R-:W-:Y:S01]  /*8640*/  CS2R R62, SRZ ;  /* 0x00000000003e7805 */ /* 0x000fe2000001ff00 */
[----:B------:R3:W5:Y:S02]  /*8650*/  @!P2 LD.E.64 R74, [R20.64] ;  /* 0x00000014144aa980 */ /* 0x000764000c101b00 */
[----:B------:R-:W-:Y:S01]  /*8660*/  @!P0 LOP3.LUT R4, R4, 0xfffffffc, RZ, 0xc0, !PT ;  /* 0xfffffffc04048812 */ /* 0x000fe200078ec0ff */
[C---:B-1----:R-:W-:Y:S01]  /*8670*/  @!P1 IMAD.WIDE R26, R5.reuse, 0x2, R18 ;  /* 0x00000002051a9825 */ /* 0x042fe200078e0212 */
[----:B------:R1:W5:Y:S01]  /*8680*/  @!P2 LD.E.64 R72, [R22.64] ;  /* 0x000000141648a980 */ /* 0x000362000c101b00 */
[----:B------:R-:W-:Y:S01]  /*8690*/  CS2R R60, SRZ ;  /* 0x00000000003c7805 */ /* 0x000fe2000001ff00 */
[----:B------:R-:W-:Y:S01]  /*86a0*/  CS2R R58, SRZ ;  /* 0x00000000003a7805 */ /* 0x000fe2000001ff00 */
[----:B--2---:R-:W-:Y:S01]  /*86b0*/  @!P1 IMAD.WIDE R24, R5, 0x2, R10 ;  /* 0x0000000205189825 */ /* 0x004fe200078e020a */
[C---:B------:R-:W-:Y:S01]  /*86c0*/  IADD3 R7, R16.reuse, 0x40, RZ ;  /* 0x0000004010077810 */ /* 0x040fe20007ffe0ff */
[----:B------:R2:W5:Y:S01]  /*86d0*/  @!P1 LD.E.64 R68, [R26.64] ;  /* 0x000000141a449980 */ /* 0x000562000c101b00 */
[----:B------:R-:W-:-:S03]  /*86e0*/  IADD3 R5, R16, 0x50, RZ ;  /* 0x0000005010057810 */ /* 0x000fc60007ffe0ff */
[----:B------:R4:W5:Y:S01]  /*86f0*/  @!P1 LD.E.64 R62, [R24.64] ;  /* 0x00000014183e9980 */ /* 0x000962000c101b00 */
[----:B------:R-:W-:Y:S01]  /*8700*/  ISETP.GE.AND P1, PT, R7, c[0x0][0x27c], PT ;  /* 0x00009f0007007a0c */ /* 0x000fe20003f26270 */
[----:B---3--:R-:W-:-:S04]  /*8710*/  @!P0 IMAD.WIDE R20, R4, 0x2, R18 ;  /* 0x0000000204148825 */ /* 0x008fc800078e0212 */
[----:B-1----:R-:W-:Y:S01]  /*8720*/  @!P0 IMAD.WIDE R22, R4, 0x2, R10 ;  /* 0x0000000204168825 */ /* 0x002fe200078e020a */
[----:B------:R1:W5:Y:S04]  /*8730*/  @!P0 LD.E.64 R60, [R20.64] ;  /* 0x00000014143c8980 */ /* 0x000368000c101b00 */
[----:B------:R3:W5:Y:S01]  /*8740*/  @!P0 LD.E.64 R58, [R22.64] ;  /* 0x00000014163a8980 */ /* 0x000762000c101b00 */
[----:B------:R-:W-:Y:S02]  /*8750*/  ISETP.GE.AND P0, PT, R5, c[0x0][0x27c], PT ;  /* 0x00009f0005007a0c */ /* 0x000fe40003f06270 */
[----:B------:R-:W-:-:S04]  /*8760*/  @!P1 SHF.R.S32.HI R6, RZ, 0x1f, R7 ;  /* 0x0000001fff069819 */ /* 0x000fc80000011407 */
[----:B------:R-:W-:-:S07]  /*8770*/  @!P1 LEA.HI R6, R6, R7, RZ, 0x2 ;  /* 0x0000000706069211 */ /* 0x000fce00078f10ff */
[----:B------:R-:W-:-:S04]  /*8780*/  @!P0 SHF.R.S32.HI R4, RZ, 0x1f, R5 ;  /* 0x0000001fff048819 */ /* 0x000fc80000011405 */
[----:B------:R-:W-:Y:S02]  /*8790*/  @!P0 LEA.HI R4, R4, R5, RZ, 0x2 ;  /* 0x0000000504048211 */ /* 0x000fe400078f10ff */
[----:B------:R-:W-:Y:S02]  /*87a0*/  @!P1 LOP3.LUT R6, R6, 0xfffffffc, RZ, 0xc0, !PT ;  /* 0xfffffffc06069812 */ /* 0x000fe400078ec0ff */
[----:B------:R-:W-:Y:S01]  /*87b0*/  @!P0 LOP3.LUT R4, R4, 0xfffffffc, RZ, 0xc0, !PT ;  /* 0xfffffffc04048812 */ /* 0x000fe200078ec0ff */
[----:B------:R-:W-:Y:S01]  /*87c0*/  CS2R R44, SRZ ;  /* 0x00000000002c7805 */ /* 0x000fe2000001ff00 */
[----:B------:R-:W-:Y:S01]  /*87d0*/  CS2R R40, SRZ ;  /* 0x0000000000287805 */ /* 0x000fe2000001ff00 */
[--C-:B----4-:R-:W-:Y:S01]  /*87e0*/  @!P1 IMAD.WIDE R24, R6, 0x2, R18.reuse ;  /* 0x0000000206189825 */ /* 0x110fe200078e0212 */
[----:B---3--:R-:W-:Y:S01]  /*87f0*/  CS2R R22, SRZ ;  /* 0x0000000000167805 */ /* 0x008fe2000001ff00 */
[----:B-1----:R-:W-:Y:S02]  /*8800*/  CS2R R20, SRZ ;  /* 0x0000000000147805 */ /* 0x002fe4000001ff00 */
[----:B------:R-:W-:Y:S01]  /*8810*/  @!P0 IMAD.WIDE R18, R4, 0x2, R18 ;  /* 0x0000000204128825 */ /* 0x000fe200078e0212 */
[----:B------:R2:W5:Y:S03]  /*8820*/  @!P1 LD.E.64 R44, [R24.64] ;  /* 0x00000014182c9980 */ /* 0x000566000c101b00 */
[--C-:B------:R-:W-:Y:S01]  /*8830*/  @!P1 IMAD.WIDE R6, R6, 0x2, R10.reuse ;  /* 0x0000000206069825 */ /* 0x100fe200078e020a */
[----:B------:R2:W5:Y:S03]  /*8840*/  @!P0 LD.E.64 R22, [R18.64] ;  /* 0x0000001412168980 */ /* 0x000566000c101b00 */
[----:B------:R-:W-:Y:S01]  /*8850*/  @!P0 IMAD.WIDE R4, R4, 0x2, R10 ;  /* 0x0000000204048825 */ /* 0x000fe200078e020a */
[----:B------:R2:W5:Y:S04]  /*8860*/  @!P1 LD.E.64 R40, [R6.64] ;  /* 0x0000001406289980 */ /* 0x000568000c101b00 */
[----:B------:R2:W5:Y:S02]  /*8870*/  @!P0 LD.E.64 R20, [R4.64] ;  /* 0x0000001404148980 */ /* 0x000564000c101b00 */
.L_x_778:
[----:B---34-:R-:W-:Y:S05]  /*8880*/  BSYNC B0 ;  /* 0x0000000000007941 */ /* 0x018fea0003800000 */
.L_x_777:
[----:B--2--5:R-:W-:Y:S01]  /*8890*/  IMAD.MOV.U32 R4, RZ, RZ, R23 ;  /* 0x000000ffff047224 */ /* 0x024fe200078e0017 */
[----:B------:R-:W-:Y:S01]  /*88a0*/  UIADD3 UR4, -UR12, UR7, URZ ;  /* 0x000000070c047290 */ /* 0x000fe2000fffe13f */
[----:B------:R-:W-:Y:S01]  /*88b0*/  IMAD.MOV.U32 R6, RZ, RZ, R22 ;  /* 0x000000ffff067224 */ /* 0x000fe200078e0016 */
[----:B------:R-:W-:-:S04]  /*88c0*/  DEPBAR.LE SB0, 0x1 ;  /* 0x000080400000791a */ /* 0x000fc80000000000 */
[----:B------:R-:W-:Y:S01]  /*88d0*/  PRMT R10, R4, 0x7610, R10 ;  /* 0x00007610040a7816 */ /* 0x000fe2000000000a */
[----:B------:R-:W-:Y:S01]  /*88e0*/  IMAD.MOV.U32 R4, RZ, RZ, R60 ;  /* 0x000000ffff047224 */ /* 0x000fe200078e003c */
[----:B------:R-:W-:Y:S01]  /*88f0*/  PRMT R11, R6, 0x7610, R11 ;  /* 0x00007610060b7816 */ /* 0x000fe2000000000b */
[----:B------:R-:W-:Y:S01]  /*8900*/  IMAD.MOV.U32 R6, RZ, RZ, R45 ;  /* 0x000000ffff067224 */ /* 0x000fe200078e002d */
[----:B------:R-:W-:Y:S01]  /*8910*/  UISETP.LT.AND UP0, UPT, UR4, 0x80, UPT ;  /* 0x000000800400788c */ /* 0x000fe2000bf01270 */
        /* <DEDUP_REMOVED lines=19> */
[----:B------:R-:W-:Y:S01]  /*8a50*/  SHF.R.S32.HI R6, RZ, 0x1f, R93 ;  /* 0x0000001fff067819 */ /* 0x000fe2000001145d */
[----:B------:R-:W-:Y:S01]  /*8a60*/  USEL UR4, UR4, 0x80, UP0 ;  /* 0x0000008004047887 */ /* 0x000fe20008000000 */
[----:B------:R-:W-:Y:S01]  /*8a70*/  PRMT R9, R4, 0x7610, R9 ;  /* 0x0000761004097816 */ /* 0x000fe20000000009 */
[----:B------:R-:W-:Y:S01]  /*8a80*/  IMAD.MOV.U32 R4, RZ, RZ, R41 ;  /* 0x000000ffff047224 */ /* 0x000fe200078e0029 */
[----:B------:R-:W-:Y:S01]  /*8a90*/  LEA.HI R6, R6, R93, RZ, 0x3 ;  /* 0x0000005d06067211 */ /* 0x000fe200078f18ff */
[----:B------:R-:W-:Y:S01]  /*8aa0*/  BSSY B1, `(.L_x_779) ;  /* 0x0000155000017945 */ /* 0x000fe20003800000 */
[----:B------:R-:W-:Y:S01]  /*8ab0*/  PRMT R39, R5, 0x7610, R39 ;  /* 0x0000761005277816 */ /* 0x000fe20000000027 */
[----:B------:R-:W-:Y:S01]  /*8ac0*/  IMAD.MOV.U32 R5, RZ, RZ, R40 ;  /* 0x000000ffff057224 */ /* 0x000fe200078e0028 */
[----:B------:R-:W-:-:S02]  /*8ad0*/  LOP3.LUT R6, R6, 0xfffffff8, RZ, 0xc0, !PT ;  /* 0xfffffff806067812 */ /* 0x000fc400078ec0ff */
[----:B------:R-:W-:Y:S01]  /*8ae0*/  PRMT R19, R4, 0x7610, R19 ;  /* 0x0000761004137816 */ /* 0x000fe20000000013 */
[----:B------:R-:W-:Y:S01]  /*8af0*/  IMAD.MOV.U32 R4, RZ, RZ, R58 ;  /* 0x000000ffff047224 */ /* 0x000fe200078e003a */
[----:B------:R-:W-:Y:S01]  /*8b00*/  PRMT R24, R5, 0x7610, R24 ;  /* 0x0000761005187816 */ /* 0x000fe20000000018 */
[----:B------:R-:W-:Y:S01]  /*8b10*/  IMAD.IADD R5, R93, 0x1, -R6 ;  /* 0x000000015d057824 */ /* 0x000fe200078e0a06 */
[----:B------:R-:W-:Y:S01]  /*8b20*/  PRMT R8, R7, 0x7610, R8 ;  /* 0x0000761007087816 */ /* 0x000fe20000000008 */
[----:B------:R-:W-:Y:S01]  /*8b30*/  IMAD.MOV.U32 R7, RZ, RZ, R59 ;  /* 0x000000ffff077224 */ /* 0x000fe200078e003b */
[----:B------:R-:W-:Y:S01]  /*8b40*/  PRMT R28, R4, 0x7610, R28 ;  /* 0x00007610041c7816 */ /* 0x000fe2000000001c */
[C---:B------:R-:W-:Y:S01]  /*8b50*/  IMAD.SHL.U32 R4, R5.reuse, 0x40, RZ ;  /* 0x0000004005047824 */ /* 0x040fe200078e00ff */
[----:B------:R-:W-:Y:S01]  /*8b60*/  BAR.SYNC.DEFER_BLOCKING 0x0 ;  /* 0x0000000000007b1d */ /* 0x000fe20000010000 */
[----:B------:R-:W-:Y:S01]  /*8b70*/  LOP3.LUT P1, RZ, R5, 0x4, RZ, 0xc0, !PT ;  /* 0x0000000405ff7812 */ /* 0x000fe2000782c0ff */
[----:B------:R-:W-:Y:S01]  /*8b80*/  IMAD.MOV.U32 R6, RZ, RZ, R62 ;  /* 0x000000ffff067224 */ /* 0x000fe200078e003e */
[----:B------:R-:W-:-:S02]  /*8b90*/  PRMT R27, R7, 0x7610, R27 ;  /* 0x00007610071b7816 */ /* 0x000fc4000000001b */
[----:B------:R-:W-:Y:S01]  /*8ba0*/  LOP3.LUT R5, R4, 0x1c0, RZ, 0xc0, !PT ;  /* 0x000001c004057812 */ /* 0x000fe200078ec0ff */
[----:B------:R-:W-:Y:S01]  /*8bb0*/  IMAD.MOV.U32 R4, RZ, RZ, R72 ;  /* 0x000000ffff047224 */ /* 0x000fe200078e0048 */
[----:B------:R-:W-:Y:S02]  /*8bc0*/  ISETP.GE.AND P0, PT, R93, UR4, PT ;  /* 0x000000045d007c0c */ /* 0x000fe4000bf06270 */
[----:B------:R-:W-:Y:S02]  /*8bd0*/  LOP3.LUT R7, R5, 0x18, R70, 0xf8, !PT ;  /* 0x0000001805077812 */ /* 0x000fe400078ef846 */
[----:B------:R-:W-:Y:S01]  /*8be0*/  SHF.R.U32.HI R18, RZ, 0x3, R5 ;  /* 0x00000003ff127819 */ /* 0x000fe20000011605 */
[----:B------:R-:W-:Y:S01]  /*8bf0*/  IMAD.MOV.U32 R5, RZ, RZ, R63 ;  /* 0x000000ffff057224 */ /* 0x000fe200078e003f */
[----:B------:R-:W-:Y:S01]  /*8c00*/  PRMT R31, R6, 0x7610, R31 ;  /* 0x00007610061f7816 */ /* 0x000fe2000000001f */
[----:B------:R-:W-:Y:S01]  /*8c10*/  IMAD.MOV.U32 R6, RZ, RZ, R73 ;  /* 0x000000ffff067224 */ /* 0x000fe200078e0049 */
[----:B------:R-:W-:-:S02]  /*8c20*/  LOP3.LUT R18, R7, R18, RZ, 0x3c, !PT ;  /* 0x0000001207127212 */ /* 0x000fc400078e3cff */
[----:B------:R-:W-:Y:S01]  /*8c30*/  PRMT R34, R5, 0x7610, R34 ;  /* 0x0000761005227816 */ /* 0x000fe20000000022 */
[----:B------:R-:W-:Y:S01]  /*8c40*/  IMAD.MOV.U32 R5, RZ, RZ, R78 ;  /* 0x000000ffff057224 */ /* 0x000fe200078e004e */
[----:B------:R-:W-:Y:S01]  /*8c50*/  PRMT R38, R4, 0x7610, R38 ;  /* 0x0000761004267816 */ /* 0x000fe20000000026 */
[----:B------:R-:W-:Y:S01]  /*8c60*/  IMAD R18, R81, 0x200, R18 ;  /* 0x0000020051127824 */ /* 0x000fe200078e0212 */
[----:B------:R-:W-:Y:S01]  /*8c70*/  PRMT R37, R6, 0x7610, R37 ;  /* 0x0000761006257816 */ /* 0x000fe20000000025 */
[----:B------:R-:W-:Y:S01]  /*8c80*/  IMAD.MOV.U32 R4, RZ, RZ, R79 ;  /* 0x000000ffff047224 */ /* 0x000fe200078e004f */
[----:B------:R-:W-:Y:S02]  /*8c90*/  PRMT R46, R5, 0x7610, R46 ;  /* 0x00007610052e7816 */ /* 0x000fe4000000002e */
[C---:B------:R-:W-:Y:S02]  /*8ca0*/  IADD3 R17, R18.reuse, 0x20, RZ ;  /* 0x0000002012117810 */ /* 0x040fe40007ffe0ff */
[----:B------:R-:W-:-:S02]  /*8cb0*/  @P1 IADD3 R17, R18, -0x20, RZ ;  /* 0xffffffe012111810 */ /* 0x000fc40007ffe0ff */
[----:B------:R-:W-:Y:S02]  /*8cc0*/  PRMT R43, R4, 0x7610, R43 ;  /* 0x00007610042b7816 */ /* 0x000fe4000000002b */
[----:B------:R-:W-:Y:S02]  /*8cd0*/  LEA R18, R18, 0xc100, 0x1 ;  /* 0x0000c10012127811 */ /* 0x000fe400078e08ff */
[----:B------:R-:W-:Y:S01]  /*8ce0*/  LEA R17, R17, 0xc100, 0x1 ;  /* 0x0000c10011117811 */ /* 0x000fe200078e08ff */
[----:B------:R-:W-:Y:S05]  /*8cf0*/  @P0 BRA `(.L_x_780) ;  /* 0x000012f000000947 */ /* 0x000fea0003800000 */
[----:B------:R-:W-:Y:S01]  /*8d00*/  ISETP.GE.AND P0, PT, R16, c[0x0][0x27c], PT ;  /* 0x00009f0010007a0c */ /* 0x000fe20003f06270 */
[----:B------:R-:W-:-:S12]  /*8d10*/  BSSY B0, `(.L_x_781) ;  /* 0x0000030000007945 */ /* 0x000fd80003800000 */
[----:B------:R-:W-:Y:S05]  /*8d20*/  @P0 BRA `(.L_x_782) ;  /* 0x000002e000000947 */ /* 0x000fea0003800000 */
[----:B------:R-:W1:Y:S01]  /*8d30*/  LDS.128 R4, [R18] ;  /* 0x0000000012047984 */ /* 0x000e620000000c00 */
[--C-:B------:R-:W-:Y:S02]  /*8d40*/  SHF.R.U64 R108, R108, 0x10, R109.reuse ;  /* 0x000000106c6c7819 */ /* 0x100fe4000000126d */
[----:B------:R-:W-:Y:S02]  /*8d50*/  SHF.R.U32.HI R115, RZ, 0x10, R109 ;  /* 0x00000010ff737819 */ /* 0x000fe4000001166d */
[--C-:B------:R-:W-:Y:S02]  /*8d60*/  SHF.R.U64 R70, R116, 0x10, R117.reuse ;  /* 0x0000001074467819 */ /* 0x100fe40000001275 */
[----:B------:R-:W-:Y:S02]  /*8d70*/  SHF.R.U32.HI R109, RZ, 0x10, R117 ;  /* 0x00000010ff6d7819 */ /* 0x000fe40000011675 */
[----:B------:R-:W-:Y:S02]  /*8d80*/  PRMT R101, R101, 0x5410, R70 ;  /* 0x0000541065657816 */ /* 0x000fe40000000046 */
[----:B------:R-:W-:-:S02]  /*8d90*/  PRMT R70, R8, 0x5432, R109 ;  /* 0x0000543208467816 */ /* 0x000fc4000000006d */
[----:B------:R-:W-:Y:S02]  /*8da0*/  PRMT R106, R106, 0x5410, R115 ;  /* 0x000054106a6a7816 */ /* 0x000fe40000000073 */
[----:B------:R-:W-:Y:S02]  /*8db0*/  PRMT R107, R107, 0x5410, R108 ;  /* 0x000054106b6b7816 */ /* 0x000fe4000000006c */
[----:B------:R-:W-:Y:S02]  /*8dc0*/  LOP3.LUT R119, R70, 0xffff0000, RZ, 0xc0, !PT ;  /* 0xffff000046777812 */ /* 0x000fe400078ec0ff */
[----:B------:R-:W-:Y:S01]  /*8dd0*/  LOP3.LUT R121, R106, 0xffff0000, RZ, 0xc0, !PT ;  /* 0xffff00006a797812 */ /* 0x000fe200078ec0ff */
[C---:B-1----:R-:W-:Y:S01]  /*8de0*/  IMAD.U32 R109, R6.reuse, 0x10000, RZ ;  /* 0x00010000066d7824 */ /* 0x042fe200078e00ff */
[----:B------:R-:W-:Y:S01]  /*8df0*/  LOP3.LUT R108, R6, 0xffff0000, RZ, 0xc0, !PT ;  /* 0xffff0000066c7812 */ /* 0x000fe200078ec0ff */
[----:B------:R-:W-:Y:S01]  /*8e00*/  IMAD.U32 R6, R7, 0x10000, RZ ;  /* 0x0001000007067824 */ /* 0x000fe200078e00ff */
[----:B------:R-:W-:-:S02]  /*8e10*/  SHF.L.U32 R117, R4, 0x10, RZ ;  /* 0x0000001004757819 */ /* 0x000fc400000006ff */
[----:B------:R-:W-:Y:S01]  /*8e20*/  LOP3.LUT R116, R4, 0xffff0000, RZ, 0xc0, !PT ;  /* 0xffff000004747812 */ /* 0x000fe200078ec0ff */
[----:B------:R-:W-:Y:S01]  /*8e30*/  IMAD.U32 R4, R70, 0x10000, RZ ;  /* 0x0001000046047824 */ /* 0x000fe200078e00ff */
[----:B------:R-:W-:Y:S01]  /*8e40*/  LOP3.LUT R114, R7, 0xffff0000, RZ, 0xc0, !PT ;  /* 0xffff000007727812 */ /* 0x000fe200078ec0ff */
[----:B------:R-:W-:Y:S01]  /*8e50*/  IMAD.U32 R7, R106, 0x10000, RZ ;  /* 0x000100006a077824 */ /* 0x000fe200078e00ff */
[C---:B------:R-:W-:Y:S01]  /*8e60*/  SHF.L.U32 R115, R5.reuse, 0x10, RZ ;  /* 0x0000001005737819 */ /* 0x040fe200000006ff */
[CC--:B------:R-:W-:Y:S01]  /*8e70*/  FMUL.FTZ R70, R108.reuse, R4.reuse ;  /* 0x000000046c467220 */ /* 0x0c0fe20000410000 */
[----:B------:R-:W-:Y:S01]  /*8e80*/  LOP3.LUT R106, R5, 0xffff0000, RZ, 0xc0, !PT ;  /* 0xffff0000056a7812 */ /* 0x000fe200078ec0ff */
[-C--:B------:R-:W-:Y:S02]  /*8e90*/  FMUL.FTZ R108, R108, R7.reuse ;  /* 0x000000076c6c7220 */ /* 0x080fe40000410000 */
[----:B------:R-:W-:Y:S01]  /*8ea0*/  FFMA.FTZ R70, R109, R7, -R70 ;  /* 0x000000076d467223 */ /* 0x000fe20000010846 */
[----:B------:R-:W-:Y:S01]  /*8eb0*/  SHF.L.U32 R7, R107, 0x10, RZ ;  /* 0x000000106b077819 */ /* 0x000fe200000006ff */
[----:B------:R-:W-:Y:S01]  /*8ec0*/  FFMA.FTZ R109, R109, R4, R108 ;  /* 0x000000046d6d7223 */ /* 0x000fe2000001006c */
[----:B------:R-:W-:Y:S01]  /*8ed0*/  LOP3.LUT R107, R107, 0xffff0000, RZ, 0xc0, !PT ;  /* 0xffff00006b6b7812 */ /* 0x000fe200078ec0ff */
[----:B------:R-:W-:-:S02]  /*8ee0*/  FMUL.FTZ R5, R114, R119 ;  /* 0x0000007772057220 */ /* 0x000fc40000410000 */
[C---:B------:R-:W-:Y:S01]  /*8ef0*/  IMAD.U32 R4, R101.reuse, 0x10000, RZ ;  /* 0x0001000065047824 */ /* 0x040fe200078e00ff */
[----:B------:R-:W-:Y:S01]  /*8f00*/  LOP3.LUT R101, R101, 0xffff0000, RZ, 0xc0, !PT ;  /* 0xffff000065657812 */ /* 0x000fe200078ec0ff */
[-C--:B------:R-:W-:Y:S02]  /*8f10*/  FMUL.FTZ R114, R114, R121.reuse ;  /* 0x0000007972727220 */ /* 0x080fe40000410000 */
[C---:B------:R-:W-:Y:S02]  /*8f20*/  FFMA.FTZ R5, R6.reuse, R121, -R5 ;  /* 0x0000007906057223 */ /* 0x040fe40000010805 */
[----:B------:R-:W-:Y:S02]  /*8f30*/  FFMA.FTZ R114, R6, R119, R114 ;  /* 0x0000007706727223 */ /* 0x000fe40000010072 */
[----:B------:R-:W-:Y:S02]  /*8f40*/  FMUL.FTZ R6, R116, R4 ;  /* 0x0000000474067220 */ /* 0x000fe40000410000 */
[----:B------:R-:W-:-:S02]  /*8f50*/  FMUL.FTZ R108, R106, R101 ;  /* 0x000000656a6c7220 */ /* 0x000fc40000410000 */
[----:B------:R-:W-:Y:S02]  /*8f60*/  FMUL.FTZ R116, R116, R7 ;  /* 0x0000000774747220 */ /* 0x000fe40000410000 */
[----:B------:R-:W-:Y:S02]  /*8f70*/  FMUL.FTZ R106, R106, R107 ;  /* 0x0000006b6a6a7220 */ /* 0x000fe40000410000 */
[C---:B------:R-:W-:Y:S01]  /*8f80*/  FFMA.FTZ R118, R117.reuse, R7, -R6 ;  /* 0x0000000775767223 */ /* 0x040fe20000010806 */
[----:B------:R-:W-:Y:S01]  /*8f90*/  F2FP.BF16.PACK_AB R7, R114, R5 ;  /* 0x000000057207723e */ /* 0x000fe200000010ff */
[----:B------:R-:W-:Y:S01]  /*8fa0*/  FFMA.FTZ R117, R117, R4, R116 ;  /* 0x0000000475757223 */ /* 0x000fe20000010074 */
[----:B------:R-:W-:Y:S01]  /*8fb0*/  F2FP.BF16.PACK_AB R6, R109, R70 ;  /* 0x000000466d06723e */ /* 0x000fe200000010ff */
[C---:B------:R-:W-:Y:S02]  /*8fc0*/  FFMA.FTZ R108, R115.reuse, R107, -R108 ;  /* 0x0000006b736c7223 */ /* 0x040fe4000001086c */
[----:B------:R-:W-:Y:S01]  /*8fd0*/  FFMA.FTZ R101, R115, R101, R106 ;  /* 0x0000006573657223 */ /* 0x000fe2000001006a */
[----:B------:R-:W-:-:S04]  /*8fe0*/  F2FP.BF16.PACK_AB R4, R117, R118 ;  /* 0x000000767504723e */ /* 0x000fc800000010ff */
[----:B------:R-:W-:-:S05]  /*8ff0*/  F2FP.BF16.PACK_AB R5, R101, R108 ;  /* 0x0000006c6505723e */ /* 0x000fca00000010ff */
[----:B------:R1:W-:Y:S02]  /*9000*/  STS.128 [R18], R4 ;  /* 0x0000000412007388 */ /* 0x0003e40000000c00 */
.L_x_782:
[----:B------:R-:W-:Y:S05]  /*9010*/  BSYNC B0 ;  /* 0x0000000000007941 */ /* 0x000fea0003800000 */
.L_x_781:
[----:B-1----:R-:W-:Y:S01]  /*9020*/  IADD3 R4, R16, 0x10, RZ ;  /* 0x0000001010047810 */ /* 0x002fe20007ffe0ff */
[----:B------:R-:W-:Y:S03]  /*9030*/  BSSY B0, `(.L_x_783) ;  /* 0x0000031000007945 */ /* 0x000fe60003800000 */
[----:B------:R-:W-:-:S13]  /*9040*/  ISETP.GE.AND P0, PT, R4, c[0x0][0x27c], PT ;  /* 0x00009f0004007a0c */ /* 0x000fda0003f06270 */
[----:B------:R-:W-:Y:S05]  /*9050*/  @P0 BRA `(.L_x_784) ;  /* 0x000002e000000947 */ /* 0x000fea0003800000 */
[----:B------:R-:W1:Y:S01]  /*9060*/  LDS.128 R4, [R17] ;  /* 0x0000000011047984 */ /* 0x000e620000000c00 */
[----:B------:R-:W-:Y:S02]  /*9070*/  SHF.R.U64 R107, R126, 0x10, R127 ;  /* 0x000000107e6b7819 */ /* 0x000fe4000000127f */
[----:B------:R-:W-:Y:S02]  /*9080*/  SHF.R.U64 R101, R128, 0x10, R129 ;  /* 0x0000001080657819 */ /* 0x000fe40000001281 */
[----:B------:R-:W-:Y:S02]  /*9090*/  SHF.R.U32.HI R127, RZ, 0x10, R127 ;  /* 0x00000010ff7f7819 */ /* 0x000fe4000001167f */
[----:B------:R-:W-:Y:S02]  /*90a0*/  SHF.R.U32.HI R128, RZ, 0x10, R129 ;  /* 0x00000010ff807819 */ /* 0x000fe40000011681 */
[----:B------:R-:W-:Y:S02]  /*90b0*/  PRMT R92, R92, 0x5410, R127 ;  /* 0x000054105c5c7816 */ /* 0x000fe4000000007f */
[----:B------:R-:W-:-:S02]  /*90c0*/  PRMT R99, R99, 0x5410, R128 ;  /* 0x0000541063637816 */ /* 0x000fc40000000080 */
[----:B------:R-:W-:Y:S02]  /*90d0*/  PRMT R100, R100, 0x5410, R101 ;  /* 0x0000541064647816 */ /* 0x000fe40000000065 */
[----:B------:R-:W-:Y:S02]  /*90e0*/  LOP3.LUT R115, R92, 0xffff0000, RZ, 0xc0, !PT ;  /* 0xffff00005c737812 */ /* 0x000fe400078ec0ff */
[----:B------:R-:W-:Y:S01]  /*90f0*/  PRMT R98, R98, 0x5410, R107 ;  /* 0x0000541062627816 */ /* 0x000fe2000000006b */
[C---:B-1----:R-:W-:Y:S01]  /*9100*/  IMAD.U32 R101, R6.reuse, 0x10000, RZ ;  /* 0x0001000006657824 */ /* 0x042fe200078e00ff */
[----:B------:R-:W-:Y:S01]  /*9110*/  LOP3.LUT R70, R6, 0xffff0000, RZ, 0xc0, !PT ;  /* 0xffff000006467812 */ /* 0x000fe200078ec0ff */
[C---:B------:R-:W-:Y:S01]  /*9120*/  IMAD.U32 R6, R7.reuse, 0x10000, RZ ;  /* 0x0001000007067824 */ /* 0x040fe200078e00ff */
[C---:B------:R-:W-:Y:S02]  /*9130*/  SHF.L.U32 R109, R4.reuse, 0x10, RZ ;  /* 0x00000010046d7819 */ /* 0x040fe400000006ff */
[----:B------:R-:W-:Y:S01]  /*9140*/  LOP3.LUT R108, R4, 0xffff0000, RZ, 0xc0, !PT ;  /* 0xffff0000046c7812 */ /* 0x000fe200078ec0ff */
[----:B------:R-:W-:Y:S01]  /*9150*/  IMAD.U32 R4, R92, 0x10000, RZ ;  /* 0x000100005c047824 */ /* 0x000fe200078e00ff */
[----:B------:R-:W-:Y:S01]  /*9160*/  LOP3.LUT R106, R7, 0xffff0000, RZ, 0xc0, !PT ;  /* 0xffff0000076a7812 */ /* 0x000fe200078ec0ff */
[C---:B------:R-:W-:Y:S01]  /*9170*/  IMAD.U32 R7, R99.reuse, 0x10000, RZ ;  /* 0x0001000063077824 */ /* 0x040fe200078e00ff */
[----:B------:R-:W-:Y:S01]  /*9180*/  LOP3.LUT R99, R99, 0xffff0000, RZ, 0xc0, !PT ;  /* 0xffff000063637812 */ /* 0x000fe200078ec0ff */
[CC--:B------:R-:W-:Y:S01]  /*9190*/  FMUL.FTZ R92, R70.reuse, R4.reuse ;  /* 0x00000004465c7220 */ /* 0x0c0fe20000410000 */
[C---:B------:R-:W-:Y:S01]  /*91a0*/  SHF.L.U32 R107, R5.reuse, 0x10, RZ ;  /* 0x00000010056b7819 */ /* 0x040fe200000006ff */
[-C--:B------:R-:W-:Y:S01]  /*91b0*/  FMUL.FTZ R70, R70, R7.reuse ;  /* 0x0000000746467220 */ /* 0x080fe20000410000 */
[----:B------:R-:W-:Y:S01]  /*91c0*/  LOP3.LUT R114, R5, 0xffff0000, RZ, 0xc0, !PT ;  /* 0xffff000005727812 */ /* 0x000fe200078ec0ff */
[C---:B------:R-:W-:Y:S01]  /*91d0*/  FFMA.FTZ R92, R101.reuse, R7, -R92 ;  /* 0x00000007655c7223 */ /* 0x040fe2000001085c */
[C---:B------:R-:W-:Y:S01]  /*91e0*/  SHF.L.U32 R7, R100.reuse, 0x10, RZ ;  /* 0x0000001064077819 */ /* 0x040fe200000006ff */
        /* <DEDUP_REMOVED lines=10> */
[-C--:B------:R-:W-:Y:S02]  /*9290*/  FMUL.FTZ R108, R108, R7.reuse ;  /* 0x000000076c6c7220 */ /* 0x080fe40000410000 */
[-C--:B------:R-:W-:Y:S02]  /*92a0*/  FMUL.FTZ R114, R114, R100.reuse ;  /* 0x0000006472727220 */ /* 0x080fe40000410000 */
[----:B------:R-:W-:Y:S02]  /*92b0*/  FFMA.FTZ R70, R107, R100, -R70 ;  /* 0x000000646b467223 */ /* 0x000fe40000010846 */
[C---:B------:R-:W-:Y:S01]  /*92c0*/  FFMA.FTZ R99, R109.reuse, R7, -R6 ;  /* 0x000000076d637223 */ /* 0x040fe20000010806 */
[----:B------:R-:W-:Y:S01]  /*92d0*/  F2FP.BF16.PACK_AB R7, R106, R5 ;  /* 0x000000056a07723e */ /* 0x000fe200000010ff */
[----:B------:R-:W-:Y:S01]  /*92e0*/  FFMA.FTZ R4, R109, R4, R108 ;  /* 0x000000046d047223 */ /* 0x000fe2000001006c */
[----:B------:R-:W-:Y:S01]  /*92f0*/  F2FP.BF16.PACK_AB R6, R101, R92 ;  /* 0x0000005c6506723e */ /* 0x000fe200000010ff */
[----:B------:R-:W-:-:S03]  /*9300*/  FFMA.FTZ R107, R107, R98, R114 ;  /* 0x000000626b6b7223 */ /* 0x000fc60000010072 */
[----:B------:R-:W-:Y:S02]  /*9310*/  F2FP.BF16.PACK_AB R4, R4, R99 ;  /* 0x000000630404723e */ /* 0x000fe400000010ff */
[----:B------:R-:W-:-:S05]  /*9320*/  F2FP.BF16.PACK_AB R5, R107, R70 ;  /* 0x000000466b05723e */ /* 0x000fca00000010ff */
[----:B------:R1:W-:Y:S02]  /*9330*/  STS.128 [R17], R4 ;  /* 0x0000000411007388 */ /* 0x0003e40000000c00 */
.L_x_784:
[----:B------:R-:W-:Y:S05]  /*9340*/  BSYNC B0 ;  /* 0x0000000000007941 */ /* 0x000fea0003800000 */
.L_x_783:
[----:B-1----:R-:W-:Y:S01]  /*9350*/  IADD3 R4, R16, 0x20, RZ ;  /* 0x0000002010047810 */ /* 0x002fe20007ffe0ff */
[----:B------:R-:W-:Y:S03]  /*9360*/  BSSY B0, `(.L_x_785) ;  /* 0x0000031000007945 */ /* 0x000fe60003800000 */
[----:B------:R-:W-:-:S13]  /*9370*/  ISETP.GE.AND P0, PT, R4, c[0x0][0x27c], PT ;  /* 0x00009f0004007a0c */ /* 0x000fda0003f06270 */
[----:B------:R-:W-:Y:S05]  /*9380*/  @P0 BRA `(.L_x_786) ;  /* 0x000002e000000947 */ /* 0x000fea0003800000 */
[----:B------:R-:W1:Y:S01]  /*9390*/  LDS.128 R4, [R18+0x4000] ;  /* 0x0040000012047984 */ /* 0x000e620000000c00 */
[----:B------:R-:W-:Y:S02]  /*93a0*/  SHF.R.U64 R92, R122, 0x10, R123 ;  /* 0x000000107a5c7819 */ /* 0x000fe4000000127b */
[----:B------:R-:W-:Y:S02]  /*93b0*/  SHF.R.U64 R70, R124, 0x10, R125 ;  /* 0x000000107c467819 */ /* 0x000fe4000000127d */
[----:B------:R-:W-:Y:S02]  /*93c0*/  SHF.R.U32.HI R123, RZ, 0x10, R123 ;  /* 0x00000010ff7b7819 */ /* 0x000fe4000001167b */
[----:B------:R-:W-:Y:S02]  /*93d0*/  SHF.R.U32.HI R125, RZ, 0x10, R125 ;  /* 0x00000010ff7d7819 */ /* 0x000fe4000001167d */
[----:B------:R-:W-:Y:S02]  /*93e0*/  PRMT R86, R86, 0x5410, R123 ;  /* 0x0000541056567816 */ /* 0x000fe4000000007b */
[----:B------:R-:W-:-:S02]  /*93f0*/  PRMT R90, R90, 0x5410, R125 ;  /* 0x000054105a5a7816 */ /* 0x000fc4000000007d */
[----:B------:R-:W-:Y:S02]  /*9400*/  PRMT R91, R91, 0x5410, R70 ;  /* 0x000054105b5b7816 */ /* 0x000fe40000000046 */
[----:B------:R-:W-:Y:S01]  /*9410*/  PRMT R87, R87, 0x5410, R92 ;  /* 0x0000541057577816 */ /* 0x000fe2000000005c */
[----:B------:R-:W-:Y:S01]  /*9420*/  IMAD.U32 R99, R90, 0x10000, RZ ;  /* 0x000100005a637824 */ /* 0x000fe200078e00ff */
[----:B------:R-:W-:Y:S02]  /*9430*/  LOP3.LUT R107, R86, 0xffff0000, RZ, 0xc0, !PT ;  /* 0xffff0000566b7812 */ /* 0x000fe400078ec0ff */
[----:B------:R-:W-:Y:S01]  /*9440*/  LOP3.LUT R109, R90, 0xffff0000, RZ, 0xc0, !PT ;  /* 0xffff00005a6d7812 */ /* 0x000fe200078ec0ff */
[C---:B-1----:R-:W-:Y:S01]  /*9450*/  IMAD.U32 R92, R6.reuse, 0x10000, RZ ;  /* 0x00010000065c7824 */ /* 0x042fe200078e00ff */
[----:B------:R-:W-:Y:S01]  /*9460*/  LOP3.LUT R70, R6, 0xffff0000, RZ, 0xc0, !PT ;  /* 0xffff000006467812 */ /* 0x000fe200078ec0ff */
[C---:B------:R-:W-:Y:S01]  /*9470*/  IMAD.U32 R6, R7.reuse, 0x10000, RZ ;  /* 0x0001000007067824 */ /* 0x040fe200078e00ff */
[----:B------:R-:W-:Y:S01]  /*9480*/  LOP3.LUT R98, R7, 0xffff0000, RZ, 0xc0, !PT ;  /* 0xffff000007627812 */ /* 0x000fe200078ec0ff */
[----:B------:R-:W-:Y:S01]  /*9490*/  IMAD.U32 R7, R86, 0x10000, RZ ;  /* 0x0001000056077824 */ /* 0x000fe200078e00ff */
[----:B------:R-:W-:-:S02]  /*94a0*/  SHF.L.U32 R101, R4, 0x10, RZ ;  /* 0x0000001004657819 */ /* 0x000fc400000006ff */
[----:B------:R-:W-:Y:S01]  /*94b0*/  LOP3.LUT R100, R4, 0xffff0000, RZ, 0xc0, !PT ;  /* 0xffff000004647812 */ /* 0x000fe200078ec0ff */
[C---:B------:R-:W-:Y:S01]  /*94c0*/  FMUL.FTZ R86, R70.reuse, R7 ;  /* 0x0000000746567220 */ /* 0x040fe20000410000 */
[C---:B------:R-:W-:Y:S01]  /*94d0*/  SHF.L.U32 R4, R5.reuse, 0x10, RZ ;  /* 0x0000001005047819 */ /* 0x040fe200000006ff */
[----:B------:R-:W-:Y:S01]  /*94e0*/  FMUL.FTZ R70, R70, R99 ;  /* 0x0000006346467220 */ /* 0x000fe20000410000 */
[----:B------:R-:W-:Y:S01]  /*94f0*/  LOP3.LUT R90, R5, 0xffff0000, RZ, 0xc0, !PT ;  /* 0xffff0000055a7812 */ /* 0x000fe200078ec0ff */
[----:B------:R-:W-:Y:S02]  /*9500*/  FMUL.FTZ R5, R98, R107 ;  /* 0x0000006b62057220 */ /* 0x000fe40000410000 */
[C---:B------:R-:W-:Y:S02]  /*9510*/  FFMA.FTZ R7, R92.reuse, R7, R70 ;  /* 0x000000075c077223 */ /* 0x040fe40000010046 */
[----:B------:R-:W-:Y:S01]  /*9520*/  FFMA.FTZ R86, R92, R99, -R86 ;  /* 0x000000635c567223 */ /* 0x000fe20000010856 */
[----:B------:R-:W-:Y:S01]  /*9530*/  SHF.L.U32 R92, R91, 0x10, RZ ;  /* 0x000000105b5c7819 */ /* 0x000fe200000006ff */
[C---:B------:R-:W-:Y:S01]  /*9540*/  IMAD.U32 R70, R87.reuse, 0x10000, RZ ;  /* 0x0001000057467824 */ /* 0x040fe200078e00ff */
        /* <DEDUP_REMOVED lines=11> */
[----:B------:R-:W-:Y:S01]  /*9600*/  FFMA.FTZ R101, R101, R70, R100 ;  /* 0x0000004665657223 */ /* 0x000fe20000010064 */
[----:B------:R-:W-:Y:S01]  /*9610*/  F2FP.BF16.PACK_AB R7, R98, R5 ;  /* 0x000000056207723e */ /* 0x000fe200000010ff */
[----:B------:R-:W-:-:S02]  /*9620*/  FFMA.FTZ R99, R4, R91, -R99 ;  /* 0x0000005b04637223 */ /* 0x000fc40000010863 */
[----:B------:R-:W-:Y:S01]  /*9630*/  FFMA.FTZ R90, R4, R87, R90 ;  /* 0x00000057045a7223 */ /* 0x000fe2000001005a */
[----:B------:R-:W-:-:S04]  /*9640*/  F2FP.BF16.PACK_AB R4, R101, R92 ;  /* 0x0000005c6504723e */ /* 0x000fc800000010ff */
[----:B------:R-:W-:-:S05]  /*9650*/  F2FP.BF16.PACK_AB R5, R90, R99 ;  /* 0x000000635a05723e */ /* 0x000fca00000010ff */
[----:B------:R1:W-:Y:S02]  /*9660*/  STS.128 [R18+0x4000], R4 ;  /* 0x0040000412007388 */ /* 0x0003e40000000c00 */
.L_x_786:
[----:B------:R-:W-:Y:S05]  /*9670*/  BSYNC B0 ;  /* 0x0000000000007941 */ /* 0x000fea0003800000 */
.L_x_785:
        /* <DEDUP_REMOVED lines=13> */
[C---:B------:R-:W-:Y:S01]  /*9750*/  IMAD.U32 R87, R76.reuse, 0x10000, RZ ;  /* 0x000100004c577824 */ /* 0x040fe200078e00ff */
[----:B------:R-:W-:Y:S01]  /*9760*/  LOP3.LUT R99, R76, 0xffff0000, RZ, 0xc0, !PT ;  /* 0xffff00004c637812 */ /* 0x000fe200078ec0ff */
[C---:B-1----:R-:W-:Y:S01]  /*9770*/  IMAD.U32 R86, R6.reuse, 0x10000, RZ ;  /* 0x0001000006567824 */ /* 0x042fe200078e00ff */
[----:B------:R-:W-:Y:S01]  /*9780*/  LOP3.LUT R70, R6, 0xffff0000, RZ, 0xc0, !PT ;  /* 0xffff000006467812 */ /* 0x000fe200078ec0ff */
[C---:B------:R-:W-:Y:S01]  /*9790*/  IMAD.U32 R6, R7.reuse, 0x10000, RZ ;  /* 0x0001000007067824 */ /* 0x040fe200078e00ff */
[----:B------:R-:W-:Y:S01]  /*97a0*/  LOP3.LUT R90, R7, 0xffff0000, RZ, 0xc0, !PT ;  /* 0xffff0000075a7812 */ /* 0x000fe200078ec0ff */
[C---:B------:R-:W-:Y:S01]  /*97b0*/  IMAD.U32 R7, R67.reuse, 0x10000, RZ ;  /* 0x0001000043077824 */ /* 0x040fe200078e00ff */
[----:B------:R-:W-:-:S02]  /*97c0*/  LOP3.LUT R67, R67, 0xffff0000, RZ, 0xc0, !PT ;  /* 0xffff000043437812 */ /* 0x000fc400078ec0ff */
[----:B------:R-:W-:Y:S01]  /*97d0*/  SHF.L.U32 R92, R4, 0x10, RZ ;  /* 0x00000010045c7819 */ /* 0x000fe200000006ff */
[----:B------:R-:W-:Y:S01]  /*97e0*/  FMUL.FTZ R76, R70, R7 ;  /* 0x00000007464c7220 */ /* 0x000fe20000410000 */
[----:B------:R-:W-:Y:S01]  /*97f0*/  LOP3.LUT R91, R4, 0xffff0000, RZ, 0xc0, !PT ;  /* 0xffff0000045b7812 */ /* 0x000fe200078ec0ff */
[-C--:B------:R-:W-:Y:S01]  /*9800*/  FMUL.FTZ R70, R70, R87.reuse ;  /* 0x0000005746467220 */ /* 0x080fe20000410000 */
[C---:B------:R-:W-:Y:S01]  /*9810*/  SHF.L.U32 R4, R5.reuse, 0x10, RZ ;  /* 0x0000001005047819 */ /* 0x040fe200000006ff */
[C---:B------:R-:W-:Y:S01]  /*9820*/  FFMA.FTZ R76, R86.reuse, R87, -R76 ;  /* 0x00000057564c7223 */ /* 0x040fe2000001084c */
[----:B------:R-:W-:Y:S01]  /*9830*/  LOP3.LUT R98, R5, 0xffff0000, RZ, 0xc0, !PT ;  /* 0xffff000005627812 */ /* 0x000fe200078ec0ff */
[----:B------:R-:W-:Y:S01]  /*9840*/  FFMA.FTZ R7, R86, R7, R70 ;  /* 0x0000000756077223 */ /* 0x000fe20000010046 */
[C---:B------:R-:W-:Y:S01]  /*9850*/  SHF.L.U32 R86, R77.reuse, 0x10, RZ ;  /* 0x000000104d567819 */ /* 0x040fe200000006ff */
[C---:B------:R-:W-:Y:S01]  /*9860*/  FMUL.FTZ R5, R90.reuse, R67 ;  /* 0x000000435a057220 */ /* 0x040fe20000410000 */
[----:B------:R-:W-:Y:S01]  /*9870*/  LOP3.LUT R77, R77, 0xffff0000, RZ, 0xc0, !PT ;  /* 0xffff00004d4d7812 */ /* 0x000fe200078ec0ff */
[C---:B------:R-:W-:Y:S01]  /*9880*/  IMAD.U32 R70, R71.reuse, 0x10000, RZ ;  /* 0x0001000047467824 */ /* 0x040fe200078e00ff */
[----:B------:R-:W-:Y:S01]  /*9890*/  LOP3.LUT R71, R71, 0xffff0000, RZ, 0xc0, !PT ;  /* 0xffff000047477812 */ /* 0x000fe200078ec0ff */
[----:B------:R-:W-:-:S02]  /*98a0*/  FMUL.FTZ R90, R90, R99 ;  /* 0x000000635a5a7220 */ /* 0x000fc40000410000 */
[C---:B------:R-:W-:Y:S02]  /*98b0*/  FFMA.FTZ R5, R6.reuse, R99, -R5 ;  /* 0x0000006306057223 */ /* 0x040fe40000010805 */
[----:B------:R-:W-:Y:S02]  /*98c0*/  FFMA.FTZ R90, R6, R67, R90 ;  /* 0x00000043065a7223 */ /* 0x000fe4000001005a */
[C---:B------:R-:W-:Y:S02]  /*98d0*/  FMUL.FTZ R67, R91.reuse, R70 ;  /* 0x000000465b437220 */ /* 0x040fe40000410000 */
[C---:B------:R-:W-:Y:S02]  /*98e0*/  FMUL.FTZ R6, R98.reuse, R71 ;  /* 0x0000004762067220 */ /* 0x040fe40000410000 */
[----:B------:R-:W-:Y:S02]  /*98f0*/  FMUL.FTZ R91, R91, R86 ;  /* 0x000000565b5b7220 */ /* 0x000fe40000410000 */
[----:B------:R-:W-:-:S02]  /*9900*/  FMUL.FTZ R98, R98, R77 ;  /* 0x0000004d62627220 */ /* 0x000fc40000410000 */
[C---:B------:R-:W-:Y:S02]  /*9910*/  FFMA.FTZ R67, R92.reuse, R86, -R67 ;  /* 0x000000565c437223 */ /* 0x040fe40000010843 */
[----:B------:R-:W-:Y:S02]  /*9920*/  FFMA.FTZ R70, R92, R70, R91 ;  /* 0x000000465c467223 */ /* 0x000fe4000001005b */
[C---:B------:R-:W-:Y:S01]  /*9930*/  FFMA.FTZ R77, R4.reuse, R77, -R6 ;  /* 0x0000004d044d7223 */ /* 0x040fe20000010806 */
[----:B------:R-:W-:Y:S01]  /*9940*/  F2FP.BF16.PACK_AB R6, R7, R76 ;  /* 0x0000004c0706723e */ /* 0x000fe200000010ff */
[----:B------:R-:W-:Y:S01]  /*9950*/  FFMA.FTZ R98, R4, R71, R98 ;  /* 0x0000004704627223 */ /* 0x000fe20000010062 */
[----:B------:R-:W-:Y:S02]  /*9960*/  F2FP.BF16.PACK_AB R7, R90, R5 ;  /* 0x000000055a07723e */ /* 0x000fe400000010ff */
[----:B------:R-:W-:Y:S02]  /*9970*/  F2FP.BF16.PACK_AB R4, R70, R67 ;  /* 0x000000434604723e */ /* 0x000fe400000010ff */
[----:B------:R-:W-:-:S05]  /*9980*/  F2FP.BF16.PACK_AB R5, R98, R77 ;  /* 0x0000004d6205723e */ /* 0x000fca00000010ff */
[----:B------:R1:W-:Y:S02]  /*9990*/  STS.128 [R17+0x4000], R4 ;  /* 0x0040000411007388 */ /* 0x0003e40000000c00 */
.L_x_788:
[----:B------:R-:W-:Y:S05]  /*99a0*/  BSYNC B0 ;  /* 0x0000000000007941 */ /* 0x000fea0003800000 */
.L_x_787:
[----:B-1----:R-:W-:Y:S01]  /*99b0*/  IADD3 R4, R16, 0x40, RZ ;  /* 0x0000004010047810 */ /* 0x002fe20007ffe0ff */
[----:B------:R-:W-:Y:S03]  /*99c0*/  BSSY B0, `(.L_x_789) ;  /* 0x0000031000007945 */ /* 0x000fe60003800000 */
[----:B------:R-:W-:-:S13]  /*99d0*/  ISETP.GE.AND P0, PT, R4, c[0x0][0x27c], PT ;  /* 0x00009f0004007a0c */ /* 0x000fda0003f06270 */
[----:B------:R-:W-:Y:S05]  /*99e0*/  @P0 BRA `(.L_x_790) ;  /* 0x000002e000000947 */ /* 0x000fea0003800000 */
[----:B------:R-:W1:Y:S01]  /*99f0*/  LDS.128 R4, [R18+0x8000] ;  /* 0x0080000012047984 */ /* 0x000e620000000c00 */
        /* <DEDUP_REMOVED lines=9> */
[----:B------:R-:W-:Y:S02]  /*9a90*/  LOP3.LUT R91, R66, 0xffff0000, RZ, 0xc0, !PT ;  /* 0xffff0000425b7812 */ /* 0x000fe400078ec0ff */
[----:B-1----:R-:W-:Y:S01]  /*9aa0*/  SHF.L.U32 R86, R4, 0x10, RZ ;  /* 0x0000001004567819 */ /* 0x002fe200000006ff */
[----:B------:R-:W-:Y:S01]  /*9ab0*/  IMAD.U32 R70, R6, 0x10000, RZ ;  /* 0x0001000006467824 */ /* 0x000fe200078e00ff */
[----:B------:R-:W-:Y:S01]  /*9ac0*/  LOP3.LUT R77, R4, 0xffff0000, RZ, 0xc0, !PT ;  /* 0xffff0000044d7812 */ /* 0x000fe200078ec0ff */
[----:B------:R-:W-:Y:S01]  /*9ad0*/  IMAD.U32 R4, R57, 0x10000, RZ ;  /* 0x0001000039047824 */ /* 0x000fe200078e00ff */
[----:B------:R-:W-:Y:S01]  /*9ae0*/  LOP3.LUT R67, R6, 0xffff0000, RZ, 0xc0, !PT ;  /* 0xffff000006437812 */ /* 0x000fe200078ec0ff */
[C---:B------:R-:W-:Y:S01]  /*9af0*/  IMAD.U32 R6, R7.reuse, 0x10000, RZ ;  /* 0x0001000007067824 */ /* 0x040fe200078e00ff */
[----:B------:R-:W-:Y:S01]  /*9b00*/  LOP3.LUT R71, R7, 0xffff0000, RZ, 0xc0, !PT ;  /* 0xffff000007477812 */ /* 0x000fe200078ec0ff */
[----:B------:R-:W-:Y:S01]  /*9b10*/  IMAD.U32 R7, R65, 0x10000, RZ ;  /* 0x0001000041077824 */ /* 0x000fe200078e00ff */
[----:B------:R-:W-:Y:S01]  /*9b20*/  LOP3.LUT R57, R57, 0xffff0000, RZ, 0xc0, !PT ;  /* 0xffff000039397812 */ /* 0x000fe200078ec0ff */
[----:B------:R-:W-:Y:S01]  /*9b30*/  FMUL.FTZ R65, R67, R4 ;  /* 0x0000000443417220 */ /* 0x000fe20000410000 */
[----:B------:R-:W-:Y:S01]  /*9b40*/  SHF.L.U32 R76, R5, 0x10, RZ ;  /* 0x00000010054c7819 */ /* 0x000fe200000006ff */
[----:B------:R-:W-:Y:S01]  /*9b50*/  FMUL.FTZ R67, R67, R7 ;  /* 0x0000000743437220 */ /* 0x000fe20000410000 */
[----:B------:R-:W-:Y:S01]  /*9b60*/  LOP3.LUT R90, R5, 0xffff0000, RZ, 0xc0, !PT ;  /* 0xffff0000055a7812 */ /* 0x000fe200078ec0ff */
[----:B------:R-:W-:-:S02]  /*9b70*/  FMUL.FTZ R5, R71, R57 ;  /* 0x0000003947057220 */ /* 0x000fc40000410000 */
[-C--:B------:R-:W-:Y:S02]  /*9b80*/  FMUL.FTZ R71, R71, R87.reuse ;  /* 0x0000005747477220 */ /* 0x080fe40000410000 */
[----:B------:R-:W-:Y:S01]  /*9b90*/  FFMA.FTZ R5, R6, R87, -R5 ;  /* 0x0000005706057223 */ /* 0x000fe20000010805 */
[----:B------:R-:W-:Y:S01]  /*9ba0*/  LOP3.LUT R87, R64, 0xffff0000, RZ, 0xc0, !PT ;  /* 0xffff000040577812 */ /* 0x000fe200078ec0ff */
[C---:B------:R-:W-:Y:S02]  /*9bb0*/  FFMA.FTZ R65, R70.reuse, R7, -R65 ;  /* 0x0000000746417223 */ /* 0x040fe40000010841 */
[----:B------:R-:W-:Y:S01]  /*9bc0*/  FFMA.FTZ R4, R70, R4, R67 ;  /* 0x0000000446047223 */ /* 0x000fe20000010043 */
[----:B------:R-:W-:Y:S01]  /*9bd0*/  SHF.L.U32 R67, R66, 0x10, RZ ;  /* 0x0000001042437819 */ /* 0x000fe200000006ff */
[----:B------:R-:W-:Y:S02]  /*9be0*/  IMAD.U32 R7, R64, 0x10000, RZ ;  /* 0x0001000040077824 */ /* 0x000fe400078e00ff */
[----:B------:R-:W-:-:S02]  /*9bf0*/  FFMA.FTZ R64, R6, R57, R71 ;  /* 0x0000003906407223 */ /* 0x000fc40000010047 */
[C---:B------:R-:W-:Y:S02]  /*9c00*/  FMUL.FTZ R6, R77.reuse, R7 ;  /* 0x000000074d067220 */ /* 0x040fe40000410000 */
[C---:B------:R-:W-:Y:S02]  /*9c10*/  FMUL.FTZ R57, R90.reuse, R87 ;  /* 0x000000575a397220 */ /* 0x040fe40000410000 */
[----:B------:R-:W-:Y:S02]  /*9c20*/  FMUL.FTZ R77, R77, R67 ;  /* 0x000000434d4d7220 */ /* 0x000fe40000410000 */
        /* <DEDUP_REMOVED lines=10> */
.L_x_790:
[----:B------:R-:W-:Y:S05]  /*9cd0*/  BSYNC B0 ;  /* 0x0000000000007941 */ /* 0x000fea0003800000 */
.L_x_789:
[----:B-1----:R-:W-:-:S04]  /*9ce0*/  IADD3 R4, R16, 0x50, RZ ;  /* 0x0000005010047810 */ /* 0x002fc80007ffe0ff */
        /* <DEDUP_REMOVED lines=48> */
.L_x_780:
[----:B------:R-:W-:Y:S05]  /*9ff0*/  BSYNC B1 ;  /* 0x0000000000017941 */ /* 0x000fea0003800000 */
.L_x_779:
[----:B------:R-:W-:-:S04]  /*a000*/  IADD3 R93, R93, 0x40, RZ ;  /* 0x000000405d5d7810 */ /* 0x000fc80007ffe0ff */
[----:B------:R-:W-:-:S13]  /*a010*/  ISETP.GE.AND P0, PT, R93, UR4, PT ;  /* 0x000000045d007c0c */ /* 0x000fda000bf06270 */
[----:B------:R-:W-:Y:S05]  /*a020*/  @P0 BRA `(.L_x_791) ;  /* 0x00004f3000000947 */ /* 0x000fea0003800000 */
[----:B------:R-:W-:Y:S01]  /*a030*/  ISETP.GE.AND P0, PT, R16, c[0x0][0x27c], PT ;  /* 0x00009f0010007a0c */ /* 0x000fe20003f06270 */
[----:B------:R-:W-:-:S12]  /*a040*/  BSSY B0, `(.L_x_792) ;  /* 0x0000030000007945 */ /* 0x000fd80003800000 */
[----:B------:R-:W-:Y:S05]  /*a050*/  @P0 BRA `(.L_x_793) ;  /* 0x000002e000000947 */ /* 0x000fea0003800000 */
[----:B-1----:R-:W1:Y:S01]  /*a060*/  LDS.128 R4, [R18+0x2000] ;  /* 0x0020000012047984 */ /* 0x002e620000000c00 */
        /* <DEDUP_REMOVED lines=45> */
.L_x_793:
[----:B------:R-:W-:Y:S05]  /*a340*/  BSYNC B0 ;  /* 0x0000000000007941 */ /* 0x000fea0003800000 */
.L_x_792:
        /* <DEDUP_REMOVED lines=50> */
.L_x_795:
[----:B------:R-:W-:Y:S05]  /*a670*/  BSYNC B0 ;  /* 0x0000000000007941 */ /* 0x000fea0003800000 */
.L_x_794:
        /* <DEDUP_REMOVED lines=28> */
[C---:B------:R-:W-:Y:S02]  /*a840*/  FFMA.FTZ R35, R36.reuse, R4, R35 ;  /* 0x0000000424237223 */ /* 0x040fe40000010023 */
[----:B------:R-:W-:Y:S01]  /*a850*/  FFMA.FTZ R32, R36, R7, -R32 ;  /* 0x0000000724207223 */ /* 0x000fe20000010820 */
[----:B------:R-:W-:Y:S01]  /*a860*/  SHF.L.U32 R7, R33, 0x10, RZ ;  /* 0x0000001021077819 */ /* 0x000fe200000006ff */
[C---:B------:R-:W-:Y:S01]  /*a870*/  IMAD.U32 R4, R31.reuse, 0x10000, RZ ;  /* 0x000100001f047824 */ /* 0x040fe200078e00ff */
[----:B------:R-:W-:Y:S01]  /*a880*/  LOP3.LUT R31, R31, 0xffff0000, RZ, 0xc0, !PT ;  /* 0xffff00001f1f7812 */ /* 0x000fe200078ec0ff */
[-C--:B------:R-:W-:Y:S01]  /*a890*/  FMUL.FTZ R37, R37, R43.reuse ;  /* 0x0000002b25257220 */ /* 0x080fe20000410000 */
[----:B------:R-:W-:Y:S01]  /*a8a0*/  LOP3.LUT R33, R33, 0xffff0000, RZ, 0xc0, !PT ;  /* 0xffff000021217812 */ /* 0x000fe200078ec0ff */
[C---:B------:R-:W-:Y:S02]  /*a8b0*/  FFMA.FTZ R5, R6.reuse, R43, -R5 ;  /* 0x0000002b06057223 */ /* 0x040fe40000010805 */
[----:B------:R-:W-:-:S02]  /*a8c0*/  FFMA.FTZ R34, R6, R34, R37 ;  /* 0x0000002206227223 */ /* 0x000fc40000010025 */
[CC--:B------:R-:W-:Y:S02]  /*a8d0*/  FMUL.FTZ R6, R39.reuse, R4.reuse ;  /* 0x0000000427067220 */ /* 0x0c0fe40000410000 */
        /* <DEDUP_REMOVED lines=12> */
.L_x_797:
[----:B------:R-:W-:Y:S05]  /*a9a0*/  BSYNC B0 ;  /* 0x0000000000007941 */ /* 0x000fea0003800000 */
.L_x_796:
        /* <DEDUP_REMOVED lines=50> */
.L_x_799:
[----:B------:R-:W-:Y:S05]  /*acd0*/  BSYNC B0 ;  /* 0x0000000000007941 */ /* 0x000fea0003800000 */
.L_x_798:
        /* <DEDUP_REMOVED lines=50> */
.L_x_801:
[----:B------:R-:W-:Y:S05]  /*b000*/  BSYNC B0 ;  /* 0x0000000000007941 */ /* 0x000fea0003800000 */
.L_x_800:
[----:B------:R-:W-:-:S04]  /*b010*/  IADD3 R16, R16, 0x50, RZ ;  /* 0x0000005010107810 */ /* 0x000fc80007ffe0ff */
[----:B------:R-:W-:-:S13]  /*b020*/  ISETP.GE.AND P0, PT, R16, c[0x0][0x27c], PT ;  /* 0x00009f0010007a0c */ /* 0x000fda0003f06270 */
[----:B------:R-:W-:Y:S05]  /*b030*/  @P0 BRA `(.L_x_791) ;  /* 0x00003f2000000947 */ /* 0x000fea0003800000 */
[----:B-1----:R-:W1:Y:S01]  /*b040*/  LDS.128 R4, [R17+0xa000] ;  /* 0x00a0000011047984 */ /* 0x002e620000000c00 */
        /* <DEDUP_REMOVED lines=32> */
[C---:B------:R-:W-:Y:S02]  /*b250*/  FMUL.FTZ R19, R21.reuse, R16 ;  /* 0x0000001015137220 */ /* 0x040fe40000410000 */
[C---:B------:R-:W-:Y:S02]  /*b260*/  FMUL.FTZ R6, R10.reuse, R9 ;  /* 0x000000090a067220 */ /* 0x040fe40000410000 */
[-C--:B------:R-:W-:Y:S02]  /*b270*/  FMUL.FTZ R21, R21, R18.reuse ;  /* 0x0000001215157220 */ /* 0x080fe40000410000 */
[----:B------:R-:W-:Y:S02]  /*b280*/  FMUL.FTZ R10, R10, R11 ;  /* 0x0000000b0a0a7220 */ /* 0x000fe40000410000 */
[----:B------:R-:W-:-:S02]  /*b290*/  FFMA.FTZ R19, R22, R18, -R19 ;  /* 0x0000001216137223 */ /* 0x000fc40000010813 */
[----:B------:R-:W-:Y:S02]  /*b2a0*/  FFMA.FTZ R16, R22, R16, R21 ;  /* 0x0000001016107223 */ /* 0x000fe40000010015 */
[C---:B------:R-:W-:Y:S01]  /*b2b0*/  FFMA.FTZ R11, R4.reuse, R11, -R6 ;  /* 0x0000000b040b7223 */ /* 0x040fe20000010806 */
[----:B------:R-:W-:Y:S01]  /*b2c0*/  F2FP.BF16.PACK_AB R6, R7, R8 ;  /* 0x000000080706723e */ /* 0x000fe200000010ff */
[----:B------:R-:W-:Y:S01]  /*b2d0*/  FFMA.FTZ R10, R4, R9, R10 ;  /* 0x00000009040a7223 */ /* 0x000fe2000001000a */
[----:B------:R-:W-:Y:S02]  /*b2e0*/  F2FP.BF16.PACK_AB R7, R20, R5 ;  /* 0x000000051407723e */ /* 0x000fe400000010ff */
[----:B------:R-:W-:Y:S02]  /*b2f0*/  F2FP.BF16.PACK_AB R4, R16, R19 ;  /* 0x000000131004723e */ /* 0x000fe400000010ff */
[----:B------:R-:W-:-:S05]  /*b300*/  F2FP.BF16.PACK_AB R5, R10, R11 ;  /* 0x0000000b0a05723e */ /* 0x000fca00000010ff */
[----:B------:R1:W-:Y:S01]  /*b310*/  STS.128 [R17+0xa000], R4 ;  /* 0x00a0000411007388 */ /* 0x0003e20000000c00 */
[----:B------:R-:W-:Y:S05]  /*b320*/  BRA `(.L_x_791) ;  /* 0x00003c3000007947 */ /* 0x000fea0003800000 */
.L_x_774:
[----:B------:R-:W-:Y:S01]  /*b330*/  PLOP3.LUT P1, PT, PT, PT, UP2, 0x80, 0x0 ;  /* 0x000000000000781c */ /* 0x000fe20003f2f028 */
[----:B------:R-:W-:Y:S01]  /*b340*/  IMAD.MOV.U32 R18, RZ, RZ, R6 ;  /* 0x000000ffff127224 */ /* 0x000fe200078e0006 */
[----:B------:R-:W-:Y:S01]  /*b350*/  PLOP3.LUT P0, PT, PT, PT, UP2, 0x80, 0x0 ;  /* 0x000000000000781c */ /* 0x000fe20003f0f028 */
[----:B------:R-:W-:Y:S01]  /*b360*/  IMAD.MOV.U32 R19, RZ, RZ, R17 ;  /* 0x000000ffff137224 */ /* 0x000fe200078e0011 */
[----:B------:R-:W-:Y:S01]  /*b370*/  MOV R6, R84 ;  /* 0x0000005400067202 */ /* 0x000fe20000000f00 */
[----:B------:R-:W-:Y:S01]  /*b380*/  IMAD.MOV.U32 R7, RZ, RZ, R11 ;  /* 0x000000ffff077224 */ /* 0x000fe200078e000b */
[----:B------:R-:W-:Y:S01]  /*b390*/  BSSY B0, `(.L_x_802) ;  /* 0x0000046000007945 */ /* 0x000fe20003800000 */
        /* <DEDUP_REMOVED lines=11> */
[----:B------:R-:W-:Y:S01]  /*b450*/  @P0 SHF.R.U32.HI R9, RZ, c[0x0][0x2cc], R4 ;  /* 0x0000b300ff090a19 */ /* 0x000fe20000011604 */
[----:B------:R-:W-:Y:S01]  /*b460*/  CS2R R56, SRZ ;  /* 0x0000000000387805 */ /* 0x000fe2000001ff00 */
[----:B------:R-:W-:Y:S01]  /*b470*/  CS2R R74, SRZ ;  /* 0x00000000004a7805 */ /* 0x000fe2000001ff00 */
[----:B------:R-:W-:Y:S01]  /*b480*/  CS2R R72, SRZ ;  /* 0x0000000000487805 */ /* 0x000fe2000001ff00 */
[----:B------:R-:W-:Y:S01]  /*b490*/  SHF.R.S32.HI R4, RZ, 0x1f, R9 ;  /* 0x0000001fff047819 */ /* 0x000fe20000011409 */
[----:B------:R-:W-:-:S04]  /*b4a0*/  IMAD.WIDE.U32 R18, R9, c[0x0][0x280], R18 ;  /* 0x0000a00009127a25 */ /* 0x000fc800078e0012 */
[----:B------:R-:W-:Y:S01]  /*b4b0*/  IMAD R8, R4, c[0x0][0x280], RZ ;  /* 0x0000a00004087a24 */ /* 0x000fe200078e02ff */
[----:B------:R-:W-:Y:S01]  /*b4c0*/  LEA R10, P1, R18, c[0x0][0x270], 0x1 ;  /* 0x00009c00120a7a11 */ /* 0x000fe200078208ff */
[----:B------:R-:W-:Y:S02]  /*b4d0*/  IMAD R4, R4, c[0x0][0x290], RZ ;  /* 0x0000a40004047a24 */ /* 0x000fe400078e02ff */
[----:B------:R-:W-:-:S04]  /*b4e0*/  IMAD.WIDE.U32 R6, R9, c[0x0][0x290], R6 ;  /* 0x0000a40009067a25 */ /* 0x000fc800078e0006 */
[C---:B------:R-:W-:Y:S01]  /*b4f0*/  IMAD R17, R9.reuse, c[0x0][0x284], R8 ;  /* 0x0000a10009117a24 */ /* 0x040fe200078e0208 */
[----:B------:R-:W-:Y:S01]  /*b500*/  LEA R8, P0, R6, c[0x0][0x288], 0x1 ;  /* 0x0000a20006087a11 */ /* 0x000fe200078008ff */
[----:B------:R-:W-:-:S03]  /*b510*/  IMAD R9, R9, c[0x0][0x294], R4 ;  /* 0x0000a50009097a24 */ /* 0x000fc600078e0204 */
[----:B------:R-:W-:Y:S01]  /*b520*/  IADD3 R17, R19, R17, RZ ;  /* 0x0000001113117210 */ /* 0x000fe20007ffe0ff */
[----:B------:R-:W-:-:S03]  /*b530*/  IMAD.IADD R16, R7, 0x1, R9 ;  /* 0x0000000107107824 */ /* 0x000fc600078e0209 */
[----:B------:R-:W-:Y:S02]  /*b540*/  LEA.HI.X R17, R18, c[0x0][0x274], R17, 0x1, P1 ;  /* 0x00009d0012117a11 */ /* 0x000fe400008f0c11 */
[----:B------:R-:W-:Y:S01]  /*b550*/  LEA.HI.X R16, R6, c[0x0][0x28c], R16, 0x1, P0 ;  /* 0x0000a30006107a11 */ /* 0x000fe200000f0c10 */
[----:B------:R1:W2:Y:S01]  /*b560*/  SHFL.IDX PT, R18, R10, RZ, 0x1c1f ;  /* 0x001c1fff0a127589 */ /* 0x0002a200000e0000 */
[----:B------:R-:W-:-:S03]  /*b570*/  ISETP.GE.AND P0, PT, R5, UR7, PT ;  /* 0x0000000705007c0c */ /* 0x000fc6000bf06270 */
[----:B------:R1:W3:Y:S04]  /*b580*/  SHFL.IDX PT, R6, R8, RZ, 0x1c1f ;  /* 0x001c1fff08067589 */ /* 0x0002e800000e0000 */
[----:B------:R1:W4:Y:S04]  /*b590*/  SHFL.IDX PT, R19, R17, RZ, 0x1c1f ;  /* 0x001c1fff11137589 */ /* 0x00032800000e0000 */
[----:B------:R1:W1:Y:S02]  /*b5a0*/  SHFL.IDX PT, R7, R16, RZ, 0x1c1f ;  /* 0x001c1fff10077589 */ /* 0x00026400000e0000 */
        /* <DEDUP_REMOVED lines=8> */
[----:B--2-4-:R-:W-:-:S04]  /*b630*/  @!P0 IMAD.WIDE R26, R70, 0x2, R18 ;  /* 0x00000002461a8825 */ /* 0x014fc800078e0212 */
[----:B-1-3--:R-:W-:Y:S01]  /*b640*/  @!P0 IMAD.WIDE R24, R70, 0x2, R6 ;  /* 0x0000000246188825 */ /* 0x00afe200078e0206 */
[----:B------:R1:W5:Y:S01]  /*b650*/  @!P0 LD.E.128 R76, [R26.64] ;  /* 0x000000141a4c8980 */ /* 0x000362000c101d00 */
[----:B------:R-:W-:-:S03]  /*b660*/  ISETP.GE.AND P1, PT, R20, c[0x0][0x27c], PT ;  /* 0x00009f0014007a0c */ /* 0x000fc60003f26270 */
[----:B------:R2:W5:Y:S01]  /*b670*/  @!P0 LD.E.128 R72, [R24.64] ;  /* 0x0000001418488980 */ /* 0x000562000c101d00 */
[----:B------:R-:W-:Y:S01]  /*b680*/  ISETP.GE.AND P0, PT, R9, c[0x0][0x27c], PT ;  /* 0x00009f0009007a0c */ /* 0x000fe20003f06270 */
        /* <DEDUP_REMOVED lines=8> */
[----:B------:R-:W-:-:S04]  /*b710*/  @!P1 SHF.R.S32.HI R11, RZ, 0x1f, R20 ;  /* 0x0000001fff0b9819 */ /* 0x000fc80000011414 */
[----:B------:R-:W-:Y:S02]  /*b720*/  @!P0 SHF.R.S32.HI R4, RZ, 0x1f, R9 ;  /* 0x0000001fff048819 */ /* 0x000fe40000011409 */
[----:B------:R-:W-:Y:S02]  /*b730*/  @!P1 LEA.HI R11, R11, R20, RZ, 0x3 ;  /* 0x000000140b0b9211 */ /* 0x000fe400078f18ff */
[----:B------:R-:W-:Y:S02]  /*b740*/  @!P0 LEA.HI R9, R4, R9, RZ, 0x3 ;  /* 0x0000000904098211 */ /* 0x000fe400078f18ff */
[----:B------:R-:W-:Y:S02]  /*b750*/  @!P1 LOP3.LUT R11, R11, 0xfffffff8, RZ, 0xc0, !PT ;  /* 0xfffffff80b0b9812 */ /* 0x000fe400078ec0ff */
[----:B------:R-:W-:-:S03]  /*b760*/  @!P0 LOP3.LUT R9, R9, 0xfffffff8, RZ, 0xc0, !PT ;  /* 0xfffffff809098812 */ /* 0x000fc600078ec0ff */
[----:B------:R-:W-:-:S04]  /*b770*/  @!P1 IMAD.WIDE R20, R11, 0x2, R18 ;  /* 0x000000020b149825 */ /* 0x000fc800078e0212 */
[----:B--2---:R-:W-:Y:S01]  /*b780*/  @!P1 IMAD.WIDE R24, R11, 0x2, R6 ;  /* 0x000000020b189825 */ /* 0x004fe200078e0206 */
[----:B------:R1:W5:Y:S03]  /*b790*/  @!P1 LD.E.128 R60, [R20.64] ;  /* 0x00000014143c9980 */ /* 0x000366000c101d00 */
[C---:B------:R-:W-:Y:S01]  /*b7a0*/  @!P0 IMAD.WIDE R18, R9.reuse, 0x2, R18 ;  /* 0x0000000209128825 */ /* 0x040fe200078e0212 */
[----:B------:R1:W5:Y:S03]  /*b7b0*/  @!P1 LD.E.128 R56, [R24.64] ;  /* 0x0000001418389980 */ /* 0x000366000c101d00 */
[----:B------:R-:W-:Y:S01]  /*b7c0*/  @!P0 IMAD.WIDE R6, R9, 0x2, R6 ;  /* 0x0000000209068825 */ /* 0x000fe200078e0206 */
[----:B------:R1:W5:Y:S04]  /*b7d0*/  @!P0 LD.E.128 R44, [R18.64] ;  /* 0x00000014122c8980 */ /* 0x000368000c101d00 */
[----:B------:R1:W5:Y:S02]  /*b7e0*/  @!P0 LD.E.128 R40, [R6.64] ;  /* 0x0000001406288980 */ /* 0x000364000c101d00 */
.L_x_803:
[----:B------:R-:W-:Y:S05]  /*b7f0*/  BSYNC B0 ;  /* 0x0000000000007941 */ /* 0x000fea0003800000 */
.L_x_802:
[----:B-----5:R-:W-:Y:S01]  /*b800*/  IMAD.MOV.U32 R4, RZ, RZ, R46 ;  /* 0x000000ffff047224 */ /* 0x020fe200078e002e */
[----:B------:R-:W-:Y:S01]  /*b810*/  IADD3 R5, R5, 0x40, RZ ;  /* 0x0000004005057810 */ /* 0x000fe20007ffe0ff */
[----:B-1-3--:R-:W-:Y:S01]  /*b820*/  IMAD.MOV.U32 R6, RZ, RZ, R44 ;  /* 0x000000ffff067224 */ /* 0x00afe200078e002c */
[----:B------:R-:W1:Y:S01]  /*b830*/  SHFL.IDX PT, R11, R17, 0x1, 0x1c1f ;  /* 0x003c1f00110b7f89 */ /* 0x000e6200000e0000 */
        /* <DEDUP_REMOVED lines=43> */
[----:B------:R-:W3:Y:S01]  /*baf0*/  SHFL.IDX PT, R10, R10, 0x1, 0x1c1f ;  /* 0x003c1f000a0a7f89 */ /* 0x000ee200000e0000 */
[----:B------:R-:W-:Y:S01]  /*bb00*/  BSSY B0, `(.L_x_804) ;  /* 0x0000036000007945 */ /* 0x000fe20003800000 */
[----:B------:R-:W-:Y:S01]  /*bb10*/  PRMT R124, R7, 0x7610, R124 ;  /* 0x00007610077c7816 */ /* 0x000fe2000000007c */
[----:B------:R-:W-:Y:S01]  /*bb20*/  CS2R R20, SRZ ;  /* 0x0000000000147805 */ /* 0x000fe2000001ff00 */
[----:B------:R4:W2:Y:S01]  /*bb30*/  SHFL.IDX PT, R9, R16, 0x1, 0x1c1f ;  /* 0x003c1f0010097f89 */ /* 0x0008a200000e0000 */
[----:B------:R-:W-:Y:S01]  /*bb40*/  PRMT R123, R6, 0x7610, R123 ;  /* 0x00007610067b7816 */ /* 0x000fe2000000007b */
[----:B------:R-:W-:Y:S01]  /*bb50*/  CS2R R30, SRZ ;  /* 0x00000000001e7805 */ /* 0x000fe2000001ff00 */
[----:B------:R-:W-:Y:S01]  /*bb60*/  PRMT R122, R5, 0x7610, R122 ;  /* 0x00007610057a7816 */ /* 0x000fe2000000007a */
[----:B------:R-:W1:Y:S01]  /*bb70*/  SHFL.IDX PT, R8, R8, 0x1, 0x1c1f ;  /* 0x003c1f0008087f89 */ /* 0x000e6200000e0000 */
[----:B------:R-:W-:Y:S01]  /*bb80*/  PRMT R121, R4, 0x7610, R121 ;  /* 0x0000761004797816 */ /* 0x000fe20000000079 */
[----:B------:R-:W-:Y:S01]  /*bb90*/  CS2R R28, SRZ ;  /* 0x00000000001c7805 */ /* 0x000fe2000001ff00 */
[----:B------:R-:W-:Y:S01]  /*bba0*/  CS2R R38, SRZ ;  /* 0x0000000000267805 */ /* 0x000fe2000001ff00 */
[----:B------:R-:W-:Y:S01]  /*bbb0*/  CS2R R36, SRZ ;  /* 0x0000000000247805 */ /* 0x000fe2000001ff00 */
[----:B--2-4-:R-:W-:Y:S01]  /*bbc0*/  CS2R R18, SRZ ;  /* 0x0000000000127805 */ /* 0x014fe2000001ff00 */
[----:B------:R-:W-:Y:S01]  /*bbd0*/  CS2R R26, SRZ ;  /* 0x00000000001a7805 */ /* 0x000fe2000001ff00 */
[----:B------:R-:W-:Y:S01]  /*bbe0*/  CS2R R24, SRZ ;  /* 0x0000000000187805 */ /* 0x000fe2000001ff00 */
[----:B------:R-:W-:Y:S01]  /*bbf0*/  CS2R R34, SRZ ;  /* 0x0000000000227805 */ /* 0x000fe2000001ff00 */
[----:B------:R-:W-:Y:S01]  /*bc00*/  CS2R R32, SRZ ;  /* 0x0000000000207805 */ /* 0x000fe2000001ff00 */
[----:B------:R-:W-:Y:S01]  /*bc10*/  CS2R R16, SRZ ;  /* 0x0000000000107805 */ /* 0x000fe2000001ff00 */
[----:B------:R-:W-:Y:S05]  /*bc20*/  @P0 BRA `(.L_x_805) ;  /* 0x0000023000000947 */ /* 0x000fea0003800000 */
[C---:B---3--:R-:W-:Y:S01]  /*bc30*/  ISETP.GE.AND P0, PT, R70.reuse, c[0x0][0x27c], PT ;  /* 0x00009f0046007a0c */ /* 0x048fe20003f06270 */
[----:B------:R-:W-:Y:S01]  /*bc40*/  CS2R R38, SRZ ;  /* 0x0000000000267805 */ /* 0x000fe2000001ff00 */
[----:B------:R-:W-:Y:S01]  /*bc50*/  CS2R R36, SRZ ;  /* 0x0000000000247805 */ /* 0x000fe2000001ff00 */
[----:B------:R-:W-:Y:S01]  /*bc60*/  CS2R R34, SRZ ;  /* 0x0000000000227805 */ /* 0x000fe2000001ff00 */
[----:B------:R-:W-:Y:S01]  /*bc70*/  CS2R R32, SRZ ;  /* 0x0000000000207805 */ /* 0x000fe2000001ff00 */
[----:B------:R-:W-:-:S02]  /*bc80*/  IADD3 R7, R70, 0x20, RZ ;  /* 0x0000002046077810 */ /* 0x000fc40007ffe0ff */
[----:B------:R-:W-:-:S06]  /*bc90*/  IADD3 R5, R70, 0x40, RZ ;  /* 0x0000004046057810 */ /* 0x000fcc0007ffe0ff */
[----:B-1----:R-:W-:-:S04]  /*bca0*/  @!P0 IMAD.WIDE R18, R70, 0x2, R10 ;  /* 0x0000000246128825 */ /* 0x002fc800078e020a */
        /* <DEDUP_REMOVED lines=10> */
[----:B------:R-:W-:-:S03]  /*bd50*/  CS2R R20, SRZ ;  /* 0x0000000000147805 */ /* 0x000fc6000001ff00 */
        /* <DEDUP_REMOVED lines=10> */
[----:B------:R1:W5:Y:S03]  /*be00*/  @!P1 LD.E.128 R28, [R54.64] ;  /* 0x00000014361c9980 */ /* 0x000366000c101d00 */
[--C-:B------:R-:W-:Y:S01]  /*be10*/  @!P1 IMAD.WIDE R6, R6, 0x2, R8.reuse ;  /* 0x0000000206069825 */ /* 0x100fe200078e0208 */
[----:B------:R1:W5:Y:S03]  /*be20*/  @!P0 LD.E.128 R20, [R10.64] ;  /* 0x000000140a148980 */ /* 0x000366000c101d00 */
[----:B------:R-:W-:Y:S01]  /*be30*/  @!P0 IMAD.WIDE R4, R4, 0x2, R8 ;  /* 0x0000000204048825 */ /* 0x000fe200078e0208 */
[----:B------:R1:W5:Y:S04]  /*be40*/  @!P1 LD.E.128 R24, [R6.64] ;  /* 0x0000001406189980 */ /* 0x000368000c101d00 */
[----:B------:R1:W5:Y:S02]  /*be50*/  @!P0 LD.E.128 R16, [R4.64] ;  /* 0x0000001404108980 */ /* 0x000364000c101d00 */
.L_x_805:
[----:B---3--:R-:W-:Y:S05]  /*be60*/  BSYNC B0 ;  /* 0x0000000000007941 */ /* 0x008fea0003800000 */
.L_x_804:
[----:B-1---5:R-:W-:Y:S01]  /*be70*/  IMAD.MOV.U32 R4, RZ, RZ, R22 ;  /* 0x000000ffff047224 */ /* 0x022fe200078e0016 */
        /* <DEDUP_REMOVED lines=21> */
[----:B------:R-:W-:Y:S01]  /*bfd0*/  USEL UR4, UR4, 0x80, UP0 ;  /* 0x0000008004047887 */ /* 0x000fe20008000000 */
        /* <DEDUP_REMOVED lines=9> */
[----:B------:R-:W-:Y:S01]  /*c070*/  BAR.SYNC.DEFER_BLOCKING 0x0 ;  /* 0x0000000000007b1d */ /* 0x000fe20000010000 */
[----:B------:R-:W-:-:S02]  /*c080*/  ISETP.GE.AND P0, PT, R93, UR4, PT ;  /* 0x000000045d007c0c */ /* 0x000fc4000bf06270 */
        /* <DEDUP_REMOVED lines=16> */
[----:B------:R-:W-:Y:S01]  /*c190*/  BSSY B1, `(.L_x_806) ;  /* 0x000016c000017945 */ /* 0x000fe20003800000 */
[----:B------:R-:W-:-:S02]  /*c1a0*/  PRMT R97, R7, 0x7610, R97 ;  /* 0x0000761007617816 */ /* 0x000fc40000000061 */
[----:B------:R-:W-:Y:S02]  /*c1b0*/  PRMT R96, R6, 0x7610, R96 ;  /* 0x0000761006607816 */ /* 0x000fe40000000060 */
[----:B------:R-:W-:Y:S02]  /*c1c0*/  PRMT R95, R5, 0x7610, R95 ;  /* 0x00007610055f7816 */ /* 0x000fe4000000005f */
[----:B------:R-:W-:Y:S01]  /*c1d0*/  PRMT R94, R4, 0x7610, R94 ;  /* 0x00007610045e7816 */ /* 0x000fe2000000005e */
[----:B------:R-:W-:Y:S05]  /*c1e0*/  @P0 BRA `(.L_x_807) ;  /* 0x0000166000000947 */ /* 0x000fea0003800000 */
[----:B------:R-:W-:Y:S01]  /*c1f0*/  ISETP.GE.AND P0, PT, R70, c[0x0][0x27c], PT ;  /* 0x00009f0046007a0c */ /* 0x000fe20003f06270 */
[----:B------:R-:W-:-:S12]  /*c200*/  BSSY B0, `(.L_x_808) ;  /* 0x0000070000007945 */ /* 0x000fd80003800000 */
[----:B------:R-:W-:Y:S05]  /*c210*/  @P0 BRA `(.L_x_809) ;  /* 0x000006e000000947 */ /* 0x000fea0003800000 */
[----:B------:R-:W-:Y:S01]  /*c220*/  IMAD.MOV.U32 R5, RZ, RZ, c[0x0][0x27c] ;  /* 0x00009f00ff057624 */ /* 0x000fe200078e00ff */
[--C-:B------:R-:W-:Y:S01]  /*c230*/  SHF.R.U64 R129, R76, 0x10, R77.reuse ;  /* 0x000000104c817819 */ /* 0x100fe2000000124d */
[----:B------:R-:W-:Y:S01]  /*c240*/  IMAD.SHL.U32 R11, R93, 0x40, RZ ;  /* 0x000000405d0b7824 */ /* 0x000fe200078e00ff */
[----:B------:R-:W-:Y:S01]  /*c250*/  SHF.R.U32.HI R76, RZ, 0x10, R77 ;  /* 0x00000010ff4c7819 */ /* 0x000fe2000001164d */
[----:B------:R-:W-:Y:S01]  /*c260*/  IMAD.SHL.U32 R4, R81, 0x200, RZ ;  /* 0x0000020051047824 */ /* 0x000fe200078e00ff */
[----:B------:R-:W-:Y:S02]  /*c270*/  LEA.HI R8, R5, R102, RZ, 0x1d ;  /* 0x0000006605087211 */ /* 0x000fe400078fe8ff */
[----:B------:R-:W-:Y:S02]  /*c280*/  LOP3.LUT R11, R11, 0x1c0, RZ, 0xc0, !PT ;  /* 0x000001c00b0b7812 */ /* 0x000fe400078ec0ff */
[----:B------:R-:W-:Y:S01]  /*c290*/  SHF.R.S32.HI R5, RZ, 0x1f, R8 ;  /* 0x0000001fff057819 */ /* 0x000fe20000011408 */
[----:B------:R-:W-:Y:S01]  /*c2a0*/  IMAD.SHL.U32 R6, R8, 0x8, RZ ;  /* 0x0000000808067824 */ /* 0x000fe200078e00ff */
[----:B------:R-:W-:-:S02]  /*c2b0*/  SHF.R.U32.HI R7, RZ, 0x3, R11 ;  /* 0x00000003ff077819 */ /* 0x000fc4000001160b */
[----:B------:R-:W-:Y:S02]  /*c2c0*/  LEA.HI R5, R5, R8, RZ, 0x3 ;  /* 0x0000000805057211 */ /* 0x000fe400078f18ff */
[C---:B------:R-:W-:Y:S02]  /*c2d0*/  LOP3.LUT R6, R11.reuse, 0x38, R6, 0xf8, !PT ;  /* 0x000000380b067812 */ /* 0x040fe400078ef806 */
[----:B------:R-:W-:Y:S01]  /*c2e0*/  LOP3.LUT R9, R11, 0x38, R70, 0xf8, !PT ;  /* 0x000000380b097812 */ /* 0x000fe200078ef846 */
[----:B------:R-:W-:Y:S01]  /*c2f0*/  IMAD.SHL.U32 R5, R5, 0x400, RZ ;  /* 0x0000040005057824 */ /* 0x000fe200078e00ff */
[----:B------:R-:W-:Y:S02]  /*c300*/  LOP3.LUT R119, R6, R7, RZ, 0x3c, !PT ;  /* 0x0000000706777212 */ /* 0x000fe400078e3cff */
[----:B------:R-:W-:Y:S02]  /*c310*/  LOP3.LUT R9, R4, R9, R7, 0xf6, !PT ;  /* 0x0000000904097212 */ /* 0x000fe400078ef607 */
[----:B------:R-:W-:-:S02]  /*c320*/  LOP3.LUT R5, R5, 0x7fffe000, RZ, 0xc0, !PT ;  /* 0x7fffe00005057812 */ /* 0x000fc400078ec0ff */
[--C-:B------:R-:W-:Y:S01]  /*c330*/  SHF.R.U64 R77, R78, 0x10, R79.reuse ;  /* 0x000000104e4d7819 */ /* 0x100fe2000000124f */
[----:B------:R-:W-:Y:S01]  /*c340*/  IMAD.SHL.U32 R120, R9, 0x2, RZ ;  /* 0x0000000209787824 */ /* 0x000fe200078e00ff */
[----:B------:R-:W-:Y:S02]  /*c350*/  IADD3 R119, R119, R5, R4 ;  /* 0x0000000577777210 */ /* 0x000fe40007ffe004 */
[----:B------:R-:W-:Y:S02]  /*c360*/  SHF.R.U32.HI R78, RZ, 0x10, R79 ;  /* 0x00000010ff4e7819 */ /* 0x000fe4000001164f */
[----:B------:R-:W1:Y:S01]  /*c370*/  LDS.128 R8, [R120+0xc100] ;  /* 0x00c1000078087984 */ /* 0x000e620000000c00 */
[----:B------:R-:W-:Y:S01]  /*c380*/  IMAD.SHL.U32 R119, R119, 0x2, RZ ;  /* 0x0000000277777824 */ /* 0x000fe200078e00ff */
[--C-:B------:R-:W-:Y:S02]  /*c390*/  SHF.R.U64 R79, R72, 0x10, R73.reuse ;  /* 0x00000010484f7819 */ /* 0x100fe40000001249 */
[----:B------:R-:W-:-:S02]  /*c3a0*/  SHF.R.U32.HI R72, RZ, 0x10, R73 ;  /* 0x00000010ff487819 */ /* 0x000fc40000011649 */
[----:B------:R-:W2:Y:S01]  /*c3b0*/  LDS.128 R4, [R119+0xc100] ;  /* 0x00c1000077047984 */ /* 0x000ea20000000c00 */
[----:B------:R-:W-:Y:S02]  /*c3c0*/  SHF.R.U64 R73, R74, 0x10, R75 ;  /* 0x000000104a497819 */ /* 0x000fe4000000124b */
[----:B------:R-:W-:Y:S02]  /*c3d0*/  PRMT R121, R121, 0x5410, R72 ;  /* 0x0000541079797816 */ /* 0x000fe40000000048 */
[----:B------:R-:W-:Y:S02]  /*c3e0*/  PRMT R124, R124, 0x5410, R73 ;  /* 0x000054107c7c7816 */ /* 0x000fe40000000049 */
[----:B------:R-:W-:Y:S01]  /*c3f0*/  SHF.R.U32.HI R74, RZ, 0x10, R75 ;  /* 0x00000010ff4a7819 */ /* 0x000fe2000001164b */
[----:B------:R-:W-:Y:S01]  /*c400*/  IMAD.U32 R133, R121, 0x10000, RZ ;  /* 0x0001000079857824 */ /* 0x000fe200078e00ff */
[----:B------:R-:W-:Y:S02]  /*c410*/  PRMT R128, R128, 0x5410, R77 ;  /* 0x0000541080807816 */ /* 0x000fe4000000004d */
[----:B------:R-:W-:-:S02]  /*c420*/  PRMT R122, R122, 0x5410, R79 ;  /* 0x000054107a7a7816 */ /* 0x000fc4000000004f */
[----:B------:R-:W-:Y:S02]  /*c430*/  PRMT R126, R126, 0x5410, R129 ;  /* 0x000054107e7e7816 */ /* 0x000fe40000000081 */
[----:B------:R-:W-:Y:S02]  /*c440*/  PRMT R125, R125, 0x5410, R76 ;  /* 0x000054107d7d7816 */ /* 0x000fe4000000004c */
[----:B------:R-:W-:Y:S01]  /*c450*/  PRMT R123, R123, 0x5410, R74 ;  /* 0x000054107b7b7816 */ /* 0x000fe2000000004a */
[C---:B------:R-:W-:Y:S01]  /*c460*/  IMAD.U32 R79, R126.reuse, 0x10000, RZ ;  /* 0x000100007e4f7824 */ /* 0x040fe200078e00ff */
[----:B------:R-:W-:Y:S02]  /*c470*/  LOP3.LUT R126, R126, 0xffff0000, RZ, 0xc0, !PT ;  /* 0xffff00007e7e7812 */ /* 0x000fe400078ec0ff */
[----:B------:R-:W-:Y:S02]  /*c480*/  PRMT R127, R127, 0x5410, R78 ;  /* 0x000054107f7f7816 */ /* 0x000fe4000000004e */
[----:B-1----:R-:W-:Y:S01]  /*c490*/  SHF.L.U32 R73, R8, 0x10, RZ ;  /* 0x0000001008497819 */ /* 0x002fe200000006ff */
[----:B------:R-:W-:Y:S01]  /*c4a0*/  IMAD.U32 R74, R10, 0x10000, RZ ;  /* 0x000100000a4a7824 */ /* 0x000fe200078e00ff */
[----:B------:R-:W-:Y:S01]  /*c4b0*/  LOP3.LUT R72, R8, 0xffff0000, RZ, 0xc0, !PT ;  /* 0xffff000008487812 */ /* 0x000fe200078ec0ff */
[C---:B------:R-:W-:Y:S01]  /*c4c0*/  IMAD.U32 R8, R9.reuse, 0x10000, RZ ;  /* 0x0001000009087824 */ /* 0x040fe200078e00ff */
        /* <DEDUP_REMOVED lines=10> */
[----:B------:R-:W-:-:S02]  /*c570*/  LOP3.LUT R129, R6, 0xffff0000, RZ, 0xc0, !PT ;  /* 0xffff000006817812 */ /* 0x000fc400078ec0ff */
[----:B------:R-:W-:Y:S01]  /*c580*/  LOP3.LUT R122, R122, 0xffff0000, RZ, 0xc0, !PT ;  /* 0xffff00007a7a7812 */ /* 0x000fe200078ec0ff */
[C---:B------:R-:W-:Y:S01]  /*c590*/  FMUL.FTZ R6, R76.reuse, R5 ;  /* 0x000000054c067220 */ /* 0x040fe20000410000 */
[----:B------:R-:W-:Y:S01]  /*c5a0*/  LOP3.LUT R7, R7, 0xffff0000, RZ, 0xc0, !PT ;  /* 0xffff000007077812 */ /* 0x000fe200078ec0ff */
[-C--:B------:R-:W-:Y:S01]  /*c5b0*/  FMUL.FTZ R76, R76, R79.reuse ;  /* 0x0000004f4c4c7220 */ /* 0x080fe20000410000 */
[----:B------:R-:W-:Y:S01]  /*c5c0*/  LOP3.LUT R10, R10, 0xffff0000, RZ, 0xc0, !PT ;  /* 0xffff00000a0a7812 */ /* 0x000fe200078ec0ff */
[----:B------:R-:W-:Y:S02]  /*c5d0*/  FFMA.FTZ R6, R73, R79, -R6 ;  /* 0x0000004f49067223 */ /* 0x000fe40000010806 */
[----:B------:R-:W-:Y:S02]  /*c5e0*/  FMUL.FTZ R79, R11, R122 ;  /* 0x0000007a0b4f7220 */ /* 0x000fe40000410000 */
[----:B------:R-:W-:Y:S02]  /*c5f0*/  FFMA.FTZ R76, R73, R5, R76 ;  /* 0x00000005494c7223 */ /* 0x000fe4000001004c */
[----:B------:R-:W-:-:S02]  /*c600*/  IMAD.U32 R5, R125, 0x10000, RZ ;  /* 0x000100007d057824 */ /* 0x000fc400078e00ff */
[-C--:B------:R-:W-:Y:S02]  /*c610*/  FMUL.FTZ R11, R11, R126.reuse ;  /* 0x0000007e0b0b7220 */ /* 0x080fe40000410000 */
[----:B------:R-:W-:Y:S01]  /*c620*/  FFMA.FTZ R79, R72, R126, -R79 ;  /* 0x0000007e484f7223 */ /* 0x000fe2000001084f */
[----:B------:R-:W-:Y:S01]  /*c630*/  SHF.L.U32 R126, R123, 0x10, RZ ;  /* 0x000000107b7e7819 */ /* 0x000fe200000006ff */
[C---:B------:R-:W-:Y:S02]  /*c640*/  FMUL.FTZ R73, R4.reuse, R133 ;  /* 0x0000008504497220 */ /* 0x040fe40000410000 */
[-C--:B------:R-:W-:Y:S02]  /*c650*/  FMUL.FTZ R4, R4, R5.reuse ;  /* 0x0000000504047220 */ /* 0x080fe40000410000 */
[----:B------:R-:W-:Y:S01]  /*c660*/  FFMA.FTZ R11, R72, R122, R11 ;  /* 0x0000007a480b7223 */ /* 0x000fe2000001000b */
[----:B------:R-:W-:Y:S01]  /*c670*/  LOP3.LUT R122, R121, 0xffff0000, RZ, 0xc0, !PT ;  /* 0xffff0000797a7812 */ /* 0x000fe200078ec0ff */
[----:B------:R-:W-:-:S02]  /*c680*/  FFMA.FTZ R73, R8, R5, -R73 ;  /* 0x0000000508497223 */ /* 0x000fc40000010849 */
[----:B------:R-:W-:Y:S02]  /*c690*/  IMAD.U32 R72, R127, 0x10000, RZ ;  /* 0x000100007f487824 */ /* 0x000fe400078e00ff */
[----:B------:R-:W-:Y:S01]  /*c6a0*/  FFMA.FTZ R5, R8, R133, R4 ;  /* 0x0000008508057223 */ /* 0x000fe20000010004 */
[----:B------:R-:W-:Y:S01]  /*c6b0*/  LOP3.LUT R4, R125, 0xffff0000, RZ, 0xc0, !PT ;  /* 0xffff00007d047812 */ /* 0x000fe200078ec0ff */
[C---:B------:R-:W-:Y:S02]  /*c6c0*/  FMUL.FTZ R8, R78.reuse, R126 ;  /* 0x0000007e4e087220 */ /* 0x040fe40000410000 */
[-C--:B------:R-:W-:Y:S02]  /*c6d0*/  FMUL.FTZ R78, R78, R72.reuse ;  /* 0x000000484e4e7220 */ /* 0x080fe40000410000 */
[----:B------:R-:W-:Y:S02]  /*c6e0*/  FFMA.FTZ R72, R9, R72, -R8 ;  /* 0x0000004809487223 */ /* 0x000fe40000010808 */
[C---:B------:R-:W-:Y:S01]  /*c6f0*/  IMAD.U32 R121, R124.reuse, 0x10000, RZ ;  /* 0x000100007c797824 */ /* 0x040fe200078e00ff */
[----:B------:R-:W-:Y:S01]  /*c700*/  LOP3.LUT R124, R124, 0xffff0000, RZ, 0xc0, !PT ;  /* 0xffff00007c7c7812 */ /* 0x000fe200078ec0ff */
[----:B------:R-:W-:-:S02]  /*c710*/  FMUL.FTZ R8, R131, R122 ;  /* 0x0000007a83087220 */ /* 0x000fc40000410000 */
[C---:B------:R-:W-:Y:S01]  /*c720*/  IMAD.U32 R125, R128.reuse, 0x10000, RZ ;  /* 0x00010000807d7824 */ /* 0x040fe200078e00ff */
[----:B------:R-:W-:Y:S01]  /*c730*/  LOP3.LUT R128, R128, 0xffff0000, RZ, 0xc0, !PT ;  /* 0xffff000080807812 */ /* 0x000fe200078ec0ff */
[----:B------:R-:W-:Y:S02]  /*c740*/  FFMA.FTZ R126, R9, R126, R78 ;  /* 0x0000007e097e7223 */ /* 0x000fe4000001004e */
[-C--:B------:R-:W-:Y:S02]  /*c750*/  FMUL.FTZ R131, R131, R4.reuse ;  /* 0x0000000483837220 */ /* 0x080fe40000410000 */
[C---:B------:R-:W-:Y:S02]  /*c760*/  FMUL.FTZ R9, R130.reuse, R121 ;  /* 0x0000007982097220 */ /* 0x040fe40000410000 */
[----:B------:R-:W-:Y:S01]  /*c770*/  FFMA.FTZ R78, R75, R4, -R8 ;  /* 0x000000044b4e7223 */ /* 0x000fe20000010808 */
[----:B------:R-:W-:Y:S01]  /*c780*/  LOP3.LUT R4, R123, 0xffff0000, RZ, 0xc0, !PT ;  /* 0xffff00007b047812 */ /* 0x000fe200078ec0ff */
[-C--:B------:R-:W-:Y:S01]  /*c790*/  FMUL.FTZ R130, R130, R125.reuse ;  /* 0x0000007d82827220 */ /* 0x080fe20000410000 */
[----:B------:R-:W-:Y:S01]  /*c7a0*/  LOP3.LUT R8, R127, 0xffff0000, RZ, 0xc0, !PT ;  /* 0xffff00007f087812 */ /* 0x000fe200078ec0ff */
[----:B------:R-:W-:-:S02]  /*c7b0*/  FFMA.FTZ R125, R74, R125, -R9 ;  /* 0x0000007d4a7d7223 */ /* 0x000fc40000010809 */
[----:B------:R-:W-:Y:S02]  /*c7c0*/  FFMA.FTZ R130, R74, R121, R130 ;  /* 0x000000794a827223 */ /* 0x000fe40000010082 */
[----:B------:R-:W-:Y:S02]  /*c7d0*/  FFMA.FTZ R122, R75, R122, R131 ;  /* 0x0000007a4b7a7223 */ /* 0x000fe40000010083 */
[----:B------:R-:W-:Y:S02]  /*c7e0*/  FMUL.FTZ R121, R129, R124 ;  /* 0x0000007c81797220 */ /* 0x000fe40000410000 */
[----:B------:R-:W-:Y:S01]  /*c7f0*/  FMUL.FTZ R74, R7, R4 ;  /* 0x00000004074a7220 */ /* 0x000fe20000410000 */
[----:B------:R-:W-:Y:S01]  /*c800*/  F2FP.BF16.PACK_AB R5, R122, R5 ;  /* 0x000000057a05723e */ /* 0x000fe200000010ff */
[----:B------:R-:W-:Y:S02]  /*c810*/  FMUL.FTZ R75, R129, R128 ;  /* 0x00000080814b7220 */ /* 0x000fe40000410000 */
[----:B------:R-:W-:-:S02]  /*c820*/  FMUL.FTZ R9, R7, R8 ;  /* 0x0000000807097220 */ /* 0x000fc40000410000 */
[C---:B------:R-:W-:Y:S02]  /*c830*/  FFMA.FTZ R128, R10.reuse, R128, -R121 ;  /* 0x000000800a807223 */ /* 0x040fe40000010879 */
[----:B------:R-:W-:Y:S01]  /*c840*/  FFMA.FTZ R7, R77, R8, -R74 ;  /* 0x000000084d077223 */ /* 0x000fe2000001084a */
[----:B------:R-:W-:Y:S01]  /*c850*/  F2FP.BF16.PACK_AB R8, R79, R6 ;  /* 0x000000064f08723e */ /* 0x000fe200000010ff */
[----:B------:R-:W-:Y:S01]  /*c860*/  FFMA.FTZ R75, R10, R124, R75 ;  /* 0x0000007c0a4b7223 */ /* 0x000fe2000001004b */
[----:B------:R-:W-:Y:S01]  /*c870*/  F2FP.BF16.PACK_AB R10, R128, R125 ;  /* 0x0000007d800a723e */ /* 0x000fe200000010ff */
[----:B------:R-:W-:Y:S01]  /*c880*/  FFMA.FTZ R77, R77, R4, R9 ;  /* 0x000000044d4d7223 */ /* 0x000fe20000010009 */
[----:B------:R-:W-:Y:S02]  /*c890*/  F2FP.BF16.PACK_AB R4, R11, R76 ;  /* 0x0000004c0b04723e */ /* 0x000fe400000010ff */
[----:B------:R-:W-:Y:S02]  /*c8a0*/  F2FP.BF16.PACK_AB R9, R78, R73 ;  /* 0x000000494e09723e */ /* 0x000fe400000010ff */
[----:B------:R-:W-:-:S02]  /*c8b0*/  F2FP.BF16.PACK_AB R11, R7, R72 ;  /* 0x00000048070b723e */ /* 0x000fc400000010ff */
[----:B------:R-:W-:Y:S02]  /*c8c0*/  F2FP.BF16.PACK_AB R6, R75, R130 ;  /* 0x000000824b06723e */ /* 0x000fe400000010ff */
[----:B------:R-:W-:Y:S01]  /*c8d0*/  F2FP.BF16.PACK_AB R7, R77, R126 ;  /* 0x0000007e4d07723e */ /* 0x000fe200000010ff */
[----:B------:R1:W-:Y:S04]  /*c8e0*/  STS.128 [R120+0xc100], R8 ;  /* 0x00c1000878007388 */ /* 0x0003e80000000c00 */
[----:B------:R1:W-:Y:S02]  /*c8f0*/  STS.128 [R119+0xc100], R4 ;  /* 0x00c1000477007388 */ /* 0x0003e40000000c00 */
.L_x_809:
[----:B------:R-:W-:Y:S05]  /*c900*/  BSYNC B0 ;  /* 0x0000000000007941 */ /* 0x000fea0003800000 */
.L_x_808:
[----:B-1----:R-:W-:Y:S01]  /*c910*/  IADD3 R8, R70, 0x20, RZ ;  /* 0x0000002046087810 */ /* 0x002fe20007ffe0ff */
[----:B------:R-:W-:Y:S03]  /*c920*/  BSSY B0, `(.L_x_810) ;  /* 0x0000079000007945 */ /* 0x000fe60003800000 */
[----:B------:R-:W-:-:S13]  /*c930*/  ISETP.GE.AND P0, PT, R8, c[0x0][0x27c], PT ;  /* 0x00009f0008007a0c */ /* 0x000fda0003f06270 */
[----:B------:R-:W-:Y:S05]  /*c940*/  @P0 BRA `(.L_x_811) ;  /* 0x0000076000000947 */ /* 0x000fea0003800000 */
[----:B------:R-:W-:Y:S01]  /*c950*/  SHF.R.S32.HI R7, RZ, 0x1f, R8 ;  /* 0x0000001fff077819 */ /* 0x000fe20000011408 */
[----:B------:R-:W-:Y:S01]  /*c960*/  IMAD.MOV.U32 R4, RZ, RZ, c[0x0][0x27c] ;  /* 0x00009f00ff047624 */ /* 0x000fe200078e00ff */
[----:B------:R-:W-:Y:S01]  /*c970*/  SHF.R.U64 R75, R60, 0x10, R61 ;  /* 0x000000103c4b7819 */ /* 0x000fe2000000123d */
[----:B------:R-:W-:Y:S01]  /*c980*/  IMAD.SHL.U32 R5, R93, 0x40, RZ ;  /* 0x000000405d057824 */ /* 0x000fe200078e00ff */
[CC--:B------:R-:W-:Y:S02]  /*c990*/  LEA.HI R6, R7.reuse, R8.reuse, RZ, 0x3 ;  /* 0x0000000807067211 */ /* 0x0c0fe400078f18ff */
[----:B------:R-:W-:Y:S02]  /*c9a0*/  LEA.HI R7, R7, R8, RZ, 0x6 ;  /* 0x0000000807077211 */ /* 0x000fe400078f30ff */
[----:B------:R-:W-:Y:S02]  /*c9b0*/  SHF.R.S32.HI R9, RZ, 0x3, R6 ;  /* 0x00000003ff097819 */ /* 0x000fe40000011406 */
[----:B------:R-:W-:Y:S01]  /*c9c0*/  LOP3.LUT R5, R5, 0x1c0, RZ, 0xc0, !PT ;  /* 0x000001c005057812 */ /* 0x000fe200078ec0ff */
[----:B------:R-:W-:Y:S01]  /*c9d0*/  IMAD.SHL.U32 R7, R7, 0x80, RZ ;  /* 0x0000008007077824 */ /* 0x000fe200078e00ff */
[----:B------:R-:W-:-:S02]  /*c9e0*/  LEA.HI R4, R4, R9, RZ, 0x1d ;  /* 0x0000000904047211 */ /* 0x000fc400078fe8ff */
[----:B------:R-:W-:Y:S02]  /*c9f0*/  LOP3.LUT R11, R5, 0x38, R6, 0xf8, !PT ;  /* 0x00000038050b7812 */ /* 0x000fe400078ef806 */
[----:B------:R-:W-:Y:S02]  /*ca00*/  SHF.R.S32.HI R9, RZ, 0x1f, R4 ;  /* 0x0000001fff097819 */ /* 0x000fe40000011404 */
[----:B------:R-:W-:Y:S02]  /*ca10*/  SHF.R.U32.HI R6, RZ, 0x3, R5 ;  /* 0x00000003ff067819 */ /* 0x000fe40000011605 */
[----:B------:R-:W-:Y:S01]  /*ca20*/  LEA.HI R9, R9, R4, RZ, 0x3 ;  /* 0x0000000409097211 */ /* 0x000fe200078f18ff */
[----:B------:R-:W-:Y:S01]  /*ca30*/  IMAD.SHL.U32 R4, R4, 0x8, RZ ;  /* 0x0000000804047824 */ /* 0x000fe200078e00ff */
[----:B------:R-:W-:Y:S02]  /*ca40*/  LOP3.LUT R8, R7, 0x7fffe000, RZ, 0xc0, !PT ;  /* 0x7fffe00007087812 */ /* 0x000fe400078ec0ff */
[----:B------:R-:W-:Y:S01]  /*ca50*/  LOP3.LUT R11, R11, R6, RZ, 0x3c, !PT ;  /* 0x000000060b0b7212 */ /* 0x000fe200078e3cff */
[----:B------:R-:W-:Y:S01]  /*ca60*/  IMAD.SHL.U32 R9, R9, 0x400, RZ ;  /* 0x0000040009097824 */ /* 0x000fe200078e00ff */
[----:B------:R-:W-:Y:S01]  /*ca70*/  LOP3.LUT R5, R5, 0x38, R4, 0xf8, !PT ;  /* 0x0000003805057812 */ /* 0x000fe200078ef804 */
[----:B------:R-:W-:Y:S01]  /*ca80*/  IMAD R8, R81, 0x200, R8 ;  /* 0x0000020051087824 */ /* 0x000fe200078e0208 */
[----:B------:R-:W-:-:S02]  /*ca90*/  SHF.R.U32.HI R60, RZ, 0x10, R61 ;  /* 0x00000010ff3c7819 */ /* 0x000fc4000001163d */
[----:B------:R-:W-:Y:S01]  /*caa0*/  LOP3.LUT R4, R9, 0x7fffe000, RZ, 0xc0, !PT ;  /* 0x7fffe00009047812 */ /* 0x000fe200078ec0ff */
[----:B------:R-:W-:Y:S01]  /*cab0*/  IMAD.IADD R8, R8, 0x1, R11 ;  /* 0x0000000108087824 */ /* 0x000fe200078e020b */
[----:B------:R-:W-:Y:S02]  /*cac0*/  LOP3.LUT R5, R5, R6, RZ, 0x3c, !PT ;  /* 0x0000000605057212 */ /* 0x000fe400078e3cff */
[--C-:B------:R-:W-:Y:S01]  /*cad0*/  SHF.R.U64 R61, R62, 0x10, R63.reuse ;  /* 0x000000103e3d7819 */ /* 0x100fe2000000123f */
[----:B------:R-:W-:Y:S01]  /*cae0*/  IMAD R4, R81, 0x200, R4 ;  /* 0x0000020051047824 */ /* 0x000fe200078e0204 */
[----:B------:R-:W-:Y:S01]  /*caf0*/  SHF.R.U32.HI R62, RZ, 0x10, R63 ;  /* 0x00000010ff3e7819 */ /* 0x000fe2000001163f */
[----:B------:R-:W-:Y:S01]  /*cb00*/  IMAD.SHL.U32 R73, R8, 0x2, RZ ;  /* 0x0000000208497824 */ /* 0x000fe200078e00ff */
[----:B------:R-:W-:Y:S02]  /*cb10*/  SHF.R.U64 R63, R56, 0x10, R57 ;  /* 0x00000010383f7819 */ /* 0x000fe40000001239 */
[----:B------:R-:W-:-:S02]  /*cb20*/  IADD3 R72, R4, R5, RZ ;  /* 0x0000000504487210 */ /* 0x000fc40007ffe0ff */
[----:B------:R-:W1:Y:S01]  /*cb30*/  LDS.128 R8, [R73+0xc100] ;  /* 0x00c1000049087984 */ /* 0x000e620000000c00 */
[----:B------:R-:W-:Y:S02]  /*cb40*/  SHF.R.U32.HI R56, RZ, 0x10, R57 ;  /* 0x00000010ff387819 */ /* 0x000fe40000011639 */
[----:B------:R-:W-:Y:S01]  /*cb50*/  IMAD.SHL.U32 R72, R72, 0x2, RZ ;  /* 0x0000000248487824 */ /* 0x000fe200078e00ff */
[----:B------:R-:W-:Y:S02]  /*cb60*/  SHF.R.U64 R57, R58, 0x10, R59 ;  /* 0x000000103a397819 */ /* 0x000fe4000000123b */
[----:B------:R-:W-:Y:S02]  /*cb70*/  PRMT R111, R111, 0x5410, R56 ;  /* 0x000054106f6f7816 */ /* 0x000fe40000000038 */
[----:B------:R-:W2:Y:S01]  /*cb80*/  LDS.128 R4, [R72+0xc100] ;  /* 0x00c1000048047984 */ /* 0x000ea20000000c00 */
[----:B------:R-:W-:Y:S02]  /*cb90*/  PRMT R114, R114, 0x5410, R57 ;  /* 0x0000541072727816 */ /* 0x000fe40000000039 */
[----:B------:R-:W-:Y:S01]  /*cba0*/  SHF.R.U32.HI R58, RZ, 0x10, R59 ;  /* 0x00000010ff3a7819 */ /* 0x000fe2000001163b */
[----:B------:R-:W-:Y:S01]  /*cbb0*/  IMAD.U32 R77, R111, 0x10000, RZ ;  /* 0x000100006f4d7824 */ /* 0x000fe200078e00ff */
[----:B------:R-:W-:-:S02]  /*cbc0*/  PRMT R112, R112, 0x5410, R63 ;  /* 0x0000541070707816 */ /* 0x000fc4000000003f */
[----:B------:R-:W-:Y:S02]  /*cbd0*/  PRMT R116, R116, 0x5410, R75 ;  /* 0x0000541074747816 */ /* 0x000fe4000000004b */
[----:B------:R-:W-:Y:S02]  /*cbe0*/  PRMT R118, R118, 0x5410, R61 ;  /* 0x0000541076767816 */ /* 0x000fe4000000003d */
[----:B------:R-:W-:Y:S01]  /*cbf0*/  PRMT R115, R115, 0x5410, R60 ;  /* 0x0000541073737816 */ /* 0x000fe2000000003c */
[C---:B------:R-:W-:Y:S01]  /*cc00*/  IMAD.U32 R63, R116.reuse, 0x10000, RZ ;  /* 0x00010000743f7824 */ /* 0x040fe200078e00ff */
[----:B------:R-:W-:Y:S02]  /*cc10*/  LOP3.LUT R116, R116, 0xffff0000, RZ, 0xc0, !PT ;  /* 0xffff000074747812 */ /* 0x000fe400078ec0ff */
[----:B------:R-:W-:Y:S02]  /*cc20*/  PRMT R113, R113, 0x5410, R58 ;  /* 0x0000541071717816 */ /* 0x000fe4000000003a */
[----:B------:R-:W-:-:S02]  /*cc30*/  PRMT R117, R117, 0x5410, R62 ;  /* 0x0000541075757816 */ /* 0x000fc4000000003e */
[----:B------:R-:W-:Y:S01]  /*cc40*/  LOP3.LUT R111, R111, 0xffff0000, RZ, 0xc0, !PT ;  /* 0xffff00006f6f7812 */ /* 0x000fe200078ec0ff */
[----:B------:R-:W-:Y:S02]  /*cc50*/  IMAD.U32 R78, R113, 0x10000, RZ ;  /* 0x00010000714e7824 */ /* 0x000fe400078e00ff */
[C---:B-1----:R-:W-:Y:S01]  /*cc60*/  IMAD.U32 R57, R8.reuse, 0x10000, RZ ;  /* 0x0001000008397824 */ /* 0x042fe200078e00ff */
[----:B------:R-:W-:Y:S01]  /*cc70*/  LOP3.LUT R56, R8, 0xffff0000, RZ, 0xc0, !PT ;  /* 0xffff000008387812 */ /* 0x000fe200078ec0ff */
[C---:B------:R-:W-:Y:S01]  /*cc80*/  IMAD.U32 R8, R9.reuse, 0x10000, RZ ;  /* 0x0001000009087824 */ /* 0x040fe200078e00ff */
        /* <DEDUP_REMOVED lines=8> */
[----:B------:R-:W-:Y:S01]  /*cd10*/  SHF.L.U32 R4, R5, 0x10, RZ ;  /* 0x0000001005047819 */ /* 0x000fe200000006ff */
[----:B------:R-:W-:Y:S01]  /*cd20*/  IMAD.U32 R62, R7, 0x10000, RZ ;  /* 0x00010000073e7824 */ /* 0x000fe200078e00ff */
[----:B------:R-:W-:Y:S01]  /*cd30*/  LOP3.LUT R76, R5, 0xffff0000, RZ, 0xc0, !PT ;  /* 0xffff0000054c7812 */ /* 0x000fe200078ec0ff */
[----:B------:R-:W-:Y:S01]  /*cd40*/  IMAD.U32 R5, R112, 0x10000, RZ ;  /* 0x0001000070057824 */ /* 0x000fe200078e00ff */
[----:B------:R-:W-:-:S02]  /*cd50*/  LOP3.LUT R74, R6, 0xffff0000, RZ, 0xc0, !PT ;  /* 0xffff0000064a7812 */ /* 0x000fc400078ec0ff */
[----:B------:R-:W-:Y:S01]  /*cd60*/  LOP3.LUT R112, R112, 0xffff0000, RZ, 0xc0, !PT ;  /* 0xffff000070707812 */ /* 0x000fe200078ec0ff */
[C---:B------:R-:W-:Y:S01]  /*cd70*/  FMUL.FTZ R6, R60.reuse, R5 ;  /* 0x000000053c067220 */ /* 0x040fe20000410000 */
[----:B------:R-:W-:Y:S01]  /*cd80*/  LOP3.LUT R7, R7, 0xffff0000, RZ, 0xc0, !PT ;  /* 0xffff000007077812 */ /* 0x000fe200078ec0ff */
[-C--:B------:R-:W-:Y:S02]  /*cd90*/  FMUL.FTZ R60, R60, R63.reuse ;  /* 0x0000003f3c3c7220 */ /* 0x080fe40000410000 */
[C---:B------:R-:W-:Y:S02]  /*cda0*/  FFMA.FTZ R6, R57.reuse, R63, -R6 ;  /* 0x0000003f39067223 */ /* 0x040fe40000010806 */
[----:B------:R-:W-:Y:S01]  /*cdb0*/  FFMA.FTZ R60, R57, R5, R60 ;  /* 0x00000005393c7223 */ /* 0x000fe2000001003c */
[----:B------:R-:W-:Y:S01]  /*cdc0*/  SHF.L.U32 R5, R115, 0x10, RZ ;  /* 0x0000001073057819 */ /* 0x000fe200000006ff */
[----:B------:R-:W-:Y:S01]  /*cdd0*/  FMUL.FTZ R63, R11, R112 ;  /* 0x000000700b3f7220 */ /* 0x000fe20000410000 */
[----:B------:R-:W-:Y:S01]  /*cde0*/  LOP3.LUT R115, R115, 0xffff0000, RZ, 0xc0, !PT ;  /* 0xffff000073737812 */ /* 0x000fe200078ec0ff */
[----:B------:R-:W-:-:S02]  /*cdf0*/  FMUL.FTZ R11, R11, R116 ;  /* 0x000000740b0b7220 */ /* 0x000fc40000410000 */
[C---:B------:R-:W-:Y:S02]  /*ce00*/  FMUL.FTZ R57, R4.reuse, R77 ;  /* 0x0000004d04397220 */ /* 0x040fe40000410000 */
[-C--:B------:R-:W-:Y:S02]  /*ce10*/  FMUL.FTZ R4, R4, R5.reuse ;  /* 0x0000000504047220 */ /* 0x080fe40000410000 */
[C---:B------:R-:W-:Y:S02]  /*ce20*/  FFMA.FTZ R63, R56.reuse, R116, -R63 ;  /* 0x00000074383f7223 */ /* 0x040fe4000001083f */
[----:B------:R-:W-:Y:S01]  /*ce30*/  FFMA.FTZ R11, R56, R112, R11 ;  /* 0x00000070380b7223 */ /* 0x000fe2000001000b */
[C---:B------:R-:W-:Y:S01]  /*ce40*/  LOP3.LUT R112, R117.reuse, 0xffff0000, RZ, 0xc0, !PT ;  /* 0xffff000075707812 */ /* 0x040fe200078ec0ff */
[----:B------:R-:W-:Y:S02]  /*ce50*/  IMAD.U32 R56, R117, 0x10000, RZ ;  /* 0x0001000075387824 */ /* 0x000fe400078e00ff */
[----:B------:R-:W-:-:S02]  /*ce60*/  FFMA.FTZ R57, R8, R5, -R57 ;  /* 0x0000000508397223 */ /* 0x000fc40000010839 */
[----:B------:R-:W-:Y:S02]  /*ce70*/  FFMA.FTZ R5, R8, R77, R4 ;  /* 0x0000004d08057223 */ /* 0x000fe40000010004 */
[C---:B------:R-:W-:Y:S02]  /*ce80*/  FMUL.FTZ R4, R62.reuse, R78 ;  /* 0x0000004e3e047220 */ /* 0x040fe40000410000 */
[-C--:B------:R-:W-:Y:S02]  /*ce90*/  FMUL.FTZ R62, R62, R56.reuse ;  /* 0x000000383e3e7220 */ /* 0x080fe40000410000 */
[----:B------:R-:W-:Y:S02]  /*cea0*/  IMAD.U32 R8, R114, 0x10000, RZ ;  /* 0x0001000072087824 */ /* 0x000fe400078e00ff */
[----:B------:R-:W-:Y:S02]  /*ceb0*/  FFMA.FTZ R56, R9, R56, -R4 ;  /* 0x0000003809387223 */ /* 0x000fe40000010804 */
[----:B------:R-:W-:-:S02]  /*cec0*/  IMAD.U32 R77, R118, 0x10000, RZ ;  /* 0x00010000764d7824 */ /* 0x000fc400078e00ff */
[----:B------:R-:W-:Y:S02]  /*ced0*/  FFMA.FTZ R78, R9, R78, R62 ;  /* 0x0000004e094e7223 */ /* 0x000fe4000001003e */
[C---:B------:R-:W-:Y:S02]  /*cee0*/  FMUL.FTZ R4, R76.reuse, R111 ;  /* 0x0000006f4c047220 */ /* 0x040fe40000410000 */
[CC--:B------:R-:W-:Y:S02]  /*cef0*/  FMUL.FTZ R9, R75.reuse, R8.reuse ;  /* 0x000000084b097220 */ /* 0x0c0fe40000410000 */
[----:B------:R-:W-:Y:S02]  /*cf00*/  FMUL.FTZ R76, R76, R115 ;  /* 0x000000734c4c7220 */ /* 0x000fe40000410000 */
[----:B------:R-:W-:Y:S02]  /*cf10*/  FMUL.FTZ R75, R75, R77 ;  /* 0x0000004d4b4b7220 */ /* 0x000fe40000410000 */
[----:B------:R-:W-:Y:S01]  /*cf20*/  FFMA.FTZ R62, R59, R115, -R4 ;  /* 0x000000733b3e7223 */ /* 0x000fe20000010804 */
[----:B------:R-:W-:Y:S01]  /*cf30*/  LOP3.LUT R4, R113, 0xffff0000, RZ, 0xc0, !PT ;  /* 0xffff000071047812 */ /* 0x000fe200078ec0ff */
[----:B------:R-:W-:Y:S01]  /*cf40*/  FFMA.FTZ R77, R58, R77, -R9 ;  /* 0x0000004d3a4d7223 */ /* 0x000fe20000010809 */
[----:B------:R-:W-:Y:S01]  /*cf50*/  LOP3.LUT R9, R114, 0xffff0000, RZ, 0xc0, !PT ;  /* 0xffff000072097812 */ /* 0x000fe200078ec0ff */
[----:B------:R-:W-:Y:S01]  /*cf60*/  FFMA.FTZ R76, R59, R111, R76 ;  /* 0x0000006f3b4c7223 */ /* 0x000fe2000001004c */
[----:B------:R-:W-:Y:S01]  /*cf70*/  LOP3.LUT R59, R118, 0xffff0000, RZ, 0xc0, !PT ;  /* 0xffff0000763b7812 */ /* 0x000fe200078ec0ff */
[----:B------:R-:W-:-:S02]  /*cf80*/  FFMA.FTZ R75, R58, R8, R75 ;  /* 0x000000083a4b7223 */ /* 0x000fc4000001004b */
[----:B------:R-:W-:Y:S01]  /*cf90*/  FMUL.FTZ R58, R74, R9 ;  /* 0x000000094a3a7220 */ /* 0x000fe20000410000 */
[----:B------:R-:W-:Y:S01]  /*cfa0*/  F2FP.BF16.PACK_AB R5, R76, R5 ;  /* 0x000000054c05723e */ /* 0x000fe200000010ff */
[C---:B------:R-:W-:Y:S02]  /*cfb0*/  FMUL.FTZ R79, R7.reuse, R4 ;  /* 0x00000004074f7220 */ /* 0x040fe40000410000 */
[-C--:B------:R-:W-:Y:S02]  /*cfc0*/  FMUL.FTZ R74, R74, R59.reuse ;  /* 0x0000003b4a4a7220 */ /* 0x080fe40000410000 */
[-C--:B------:R-:W-:Y:S02]  /*cfd0*/  FMUL.FTZ R8, R7, R112.reuse ;  /* 0x0000007007087220 */ /* 0x080fe40000410000 */
[----:B------:R-:W-:Y:S02]  /*cfe0*/  FFMA.FTZ R58, R10, R59, -R58 ;  /* 0x0000003b0a3a7223 */ /* 0x000fe4000001083a */
[----:B------:R-:W-:-:S02]  /*cff0*/  FFMA.FTZ R7, R61, R112, -R79 ;  /* 0x000000703d077223 */ /* 0x000fc4000001084f */
[----:B------:R-:W-:Y:S01]  /*d000*/  FFMA.FTZ R74, R10, R9, R74 ;  /* 0x000000090a4a7223 */ /* 0x000fe2000001004a */
[----:B------:R-:W-:Y:S01]  /*d010*/  F2FP.BF16.PACK_AB R9, R62, R57 ;  /* 0x000000393e09723e */ /* 0x000fe200000010ff */
[----:B------:R-:W-:Y:S01]  /*d020*/  FFMA.FTZ R61, R61, R4, R8 ;  /* 0x000000043d3d7223 */ /* 0x000fe20000010008 */
[----:B------:R-:W-:Y:S02]  /*d030*/  F2FP.BF16.PACK_AB R4, R11, R60 ;  /* 0x0000003c0b04723e */ /* 0x000fe400000010ff */
[----:B------:R-:W-:Y:S02]  /*d040*/  F2FP.BF16.PACK_AB R8, R63, R6 ;  /* 0x000000063f08723e */ /* 0x000fe400000010ff */
[----:B------:R-:W-:Y:S02]  /*d050*/  F2FP.BF16.PACK_AB R10, R58, R77 ;  /* 0x0000004d3a0a723e */ /* 0x000fe400000010ff */
[----:B------:R-:W-:Y:S02]  /*d060*/  F2FP.BF16.PACK_AB R11, R7, R56 ;  /* 0x00000038070b723e */ /* 0x000fe400000010ff */
[----:B------:R-:W-:-:S02]  /*d070*/  F2FP.BF16.PACK_AB R6, R74, R75 ;  /* 0x0000004b4a06723e */ /* 0x000fc400000010ff */
[----:B------:R-:W-:Y:S01]  /*d080*/  F2FP.BF16.PACK_AB R7, R61, R78 ;  /* 0x0000004e3d07723e */ /* 0x000fe200000010ff */
[----:B------:R1:W-:Y:S04]  /*d090*/  STS.128 [R73+0xc100], R8 ;  /* 0x00c1000849007388 */ /* 0x0003e80000000c00 */
[----:B------:R1:W-:Y:S02]  /*d0a0*/  STS.128 [R72+0xc100], R4 ;  /* 0x00c1000448007388 */ /* 0x0003e40000000c00 */
.L_x_811:
[----:B------:R-:W-:Y:S05]  /*d0b0*/  BSYNC B0 ;  /* 0x0000000000007941 */ /* 0x000fea0003800000 */
.L_x_810:
[----:B-1----:R-:W-:-:S04]  /*d0c0*/  IADD3 R8, R70, 0x40, RZ ;  /* 0x0000004046087810 */ /* 0x002fc80007ffe0ff */
        /* <DEDUP_REMOVED lines=50> */
[----:B------:R-:W-:Y:S01]  /*d3f0*/  IMAD.U32 R62, R105, 0x10000, RZ ;  /* 0x00010000693e7824 */ /* 0x000fe200078e00ff */
[----:B------:R-:W-:Y:S01]  /*d400*/  LOP3.LUT R72, R109, 0xffff0000, RZ, 0xc0, !PT ;  /* 0xffff00006d487812 */ /* 0x000fe200078ec0ff */
        /* <DEDUP_REMOVED lines=29> */
[----:B------:R-:W-:Y:S02]  /*d5e0*/  FFMA.FTZ R11, R40, R104, R11 ;  /* 0x00000068280b7223 */ /* 0x000fe4000001000b */
        /* <DEDUP_REMOVED lines=38> */
.L_x_807:
[----:B------:R-:W-:Y:S05]  /*d850*/  BSYNC B1 ;  /* 0x0000000000017941 */ /* 0x000fea0003800000 */
.L_x_806:
[----:B------:R-:W-:-:S04]  /*d860*/  IADD3 R40, R93, 0x40, RZ ;  /* 0x000000405d287810 */ /* 0x000fc80007ffe0ff */
[----:B------:R-:W-:-:S13]  /*d870*/  ISETP.GE.AND P0, PT, R40, UR4, PT ;  /* 0x0000000428007c0c */ /* 0x000fda000bf06270 */
[----:B------:R-:W-:Y:S05]  /*d880*/  @P0 BRA `(.L_x_791) ;  /* 0x000016d000000947 */ /* 0x000fea0003800000 */
[----:B------:R-:W-:Y:S01]  /*d890*/  ISETP.GE.AND P0, PT, R70, c[0x0][0x27c], PT ;  /* 0x00009f0046007a0c */ /* 0x000fe20003f06270 */
[----:B------:R-:W-:-:S12]  /*d8a0*/  BSSY B0, `(.L_x_812) ;  /* 0x0000073000007945 */ /* 0x000fd80003800000 */
[----:B------:R-:W-:Y:S05]  /*d8b0*/  @P0 BRA `(.L_x_813) ;  /* 0x0000071000000947 */ /* 0x000fea0003800000 */
[----:B-1----:R-:W-:Y:S01]  /*d8c0*/  IMAD.MOV.U32 R7, RZ, RZ, c[0x0][0x27c] ;  /* 0x00009f00ff077624 */ /* 0x002fe200078e00ff */
[----:B------:R-:W-:Y:S01]  /*d8d0*/  SHF.R.S32.HI R9, RZ, 0x1f, R40 ;  /* 0x0000001fff097819 */ /* 0x000fe20000011428 */
[----:B------:R-:W-:Y:S01]  /*d8e0*/  IMAD.SHL.U32 R5, R40, 0x40, RZ ;  /* 0x0000004028057824 */ /* 0x000fe200078e00ff */
[----:B------:R-:W-:Y:S02]  /*d8f0*/  SHF.R.U64 R32, R32, 0x10, R33 ;  /* 0x0000001020207819 */ /* 0x000fe40000001221 */
[----:B------:R-:W-:Y:S02]  /*d900*/  LEA.HI R7, R7, R102, RZ, 0x1d ;  /* 0x0000006607077211 */ /* 0x000fe400078fe8ff */
[----:B------:R-:W-:Y:S02]  /*d910*/  LEA.HI R4, R9, R40, RZ, 0x3 ;  /* 0x0000002809047211 */ /* 0x000fe400078f18ff */
[----:B------:R-:W-:Y:S01]  /*d920*/  SHF.R.S32.HI R6, RZ, 0x1f, R7 ;  /* 0x0000001fff067819 */ /* 0x000fe20000011407 */
[----:B------:R-:W-:Y:S01]  /*d930*/  IMAD.SHL.U32 R8, R7, 0x8, RZ ;  /* 0x0000000807087824 */ /* 0x000fe200078e00ff */
[----:B------:R-:W-:Y:S01]  /*d940*/  LOP3.LUT R5, R5, 0x1c0, RZ, 0xc0, !PT ;  /* 0x000001c005057812 */ /* 0x000fe200078ec0ff */
[----:B------:R-:W-:Y:S01]  /*d950*/  IMAD.SHL.U32 R4, R4, 0x40, RZ ;  /* 0x0000004004047824 */ /* 0x000fe200078e00ff */
[----:B------:R-:W-:-:S02]  /*d960*/  LEA.HI R6, R6, R7, RZ, 0x3 ;  /* 0x0000000706067211 */ /* 0x000fc400078f18ff */
[----:B------:R-:W-:Y:S02]  /*d970*/  SHF.R.U32.HI R9, RZ, 0x3, R5 ;  /* 0x00000003ff097819 */ /* 0x000fe40000011605 */
[C---:B------:R-:W-:Y:S01]  /*d980*/  LOP3.LUT R8, R5.reuse, 0x38, R8, 0xf8, !PT ;  /* 0x0000003805087812 */ /* 0x040fe200078ef808 */
[----:B------:R-:W-:Y:S01]  /*d990*/  IMAD.SHL.U32 R6, R6, 0x400, RZ ;  /* 0x0000040006067824 */ /* 0x000fe200078e00ff */
[----:B------:R-:W-:Y:S02]  /*d9a0*/  LOP3.LUT R10, R5, 0x38, R70, 0xf8, !PT ;  /* 0x00000038050a7812 */ /* 0x000fe400078ef846 */
[----:B------:R-:W-:Y:S02]  /*d9b0*/  LOP3.LUT R4, R4, 0xfffffe00, RZ, 0xc0, !PT ;  /* 0xfffffe0004047812 */ /* 0x000fe400078ec0ff */
[----:B------:R-:W-:Y:S02]  /*d9c0*/  LOP3.LUT R41, R8, R9, RZ, 0x3c, !PT ;  /* 0x0000000908297212 */ /* 0x000fe400078e3cff */
[----:B------:R-:W-:-:S02]  /*d9d0*/  LOP3.LUT R6, R6, 0x7fffe000, RZ, 0xc0, !PT ;  /* 0x7fffe00006067812 */ /* 0x000fc400078ec0ff */
[----:B------:R-:W-:Y:S02]  /*d9e0*/  LOP3.LUT R10, R4, R10, R9, 0xf6, !PT ;  /* 0x0000000a040a7212 */ /* 0x000fe400078ef609 */
[----:B------:R-:W-:Y:S02]  /*d9f0*/  IADD3 R41, R41, R6, R4 ;  /* 0x0000000629297210 */ /* 0x000fe40007ffe004 */
[----:B------:R-:W-:Y:S01]  /*da00*/  SHF.R.U32.HI R33, RZ, 0x10, R33 ;  /* 0x00000010ff217819 */ /* 0x000fe20000011621 */
[----:B------:R-:W-:Y:S01]  /*da10*/  IMAD.SHL.U32 R42, R10, 0x2, RZ ;  /* 0x000000020a2a7824 */ /* 0x000fe200078e00ff */
[----:B------:R-:W-:Y:S01]  /*da20*/  SHF.R.U64 R34, R34, 0x10, R35 ;  /* 0x0000001022227819 */ /* 0x000fe20000001223 */
[----:B------:R-:W-:Y:S01]  /*da30*/  IMAD.SHL.U32 R41, R41, 0x2, RZ ;  /* 0x0000000229297824 */ /* 0x000fe200078e00ff */
[----:B------:R-:W-:Y:S02]  /*da40*/  SHF.R.U64 R36, R36, 0x10, R37 ;  /* 0x0000001024247819 */ /* 0x000fe40000001225 */
[----:B------:R-:W1:Y:S01]  /*da50*/  LDS.128 R8, [R42+0xc100] ;  /* 0x00c100002a087984 */ /* 0x000e620000000c00 */
[----:B------:R-:W-:-:S02]  /*da60*/  SHF.R.U32.HI R35, RZ, 0x10, R35 ;  /* 0x00000010ff237819 */ /* 0x000fc40000011623 */
[----:B------:R-:W-:Y:S01]  /*da70*/  SHF.R.U32.HI R37, RZ, 0x10, R37 ;  /* 0x00000010ff257819 */ /* 0x000fe20000011625 */
[----:B------:R-:W2:Y:S01]  /*da80*/  LDS.128 R4, [R41+0xc100] ;  /* 0x00c1000029047984 */ /* 0x000ea20000000c00 */
[----:B------:R-:W-:Y:S02]  /*da90*/  PRMT R95, R95, 0x5410, R32 ;  /* 0x000054105f5f7816 */ /* 0x000fe40000000020 */
[----:B------:R-:W-:Y:S02]  /*daa0*/  PRMT R94, R94, 0x5410, R33 ;  /* 0x000054105e5e7816 */ /* 0x000fe40000000021 */
[----:B------:R-:W-:Y:S02]  /*dab0*/  SHF.R.U64 R38, R38, 0x10, R39 ;  /* 0x0000001026267819 */ /* 0x000fe40000001227 */
[----:B------:R-:W-:Y:S01]  /*dac0*/  PRMT R96, R96, 0x5410, R35 ;  /* 0x0000541060607816 */ /* 0x000fe20000000023 */
[----:B------:R-:W-:Y:S01]  /*dad0*/  IMAD.U32 R47, R94, 0x10000, RZ ;  /* 0x000100005e2f7824 */ /* 0x000fe200078e00ff */
[----:B------:R-:W-:-:S02]  /*dae0*/  SHF.R.U32.HI R39, RZ, 0x10, R39 ;  /* 0x00000010ff277819 */ /* 0x000fc40000011627 */
[----:B------:R-:W-:Y:S02]  /*daf0*/  PRMT R99, R99, 0x5410, R36 ;  /* 0x0000541063637816 */ /* 0x000fe40000000024 */
[----:B------:R-:W-:Y:S02]  /*db00*/  PRMT R98, R98, 0x5410, R37 ;  /* 0x0000541062627816 */ /* 0x000fe40000000025 */
[----:B------:R-:W-:Y:S01]  /*db10*/  PRMT R100, R100, 0x5410, R39 ;  /* 0x0000541064647816 */ /* 0x000fe20000000027 */
[C---:B------:R-:W-:Y:S01]  /*db20*/  IMAD.U32 R39, R99.reuse, 0x10000, RZ ;  /* 0x0001000063277824 */ /* 0x040fe200078e00ff */
[----:B------:R-:W-:Y:S02]  /*db30*/  LOP3.LUT R46, R99, 0xffff0000, RZ, 0xc0, !PT ;  /* 0xffff0000632e7812 */ /* 0x000fe400078ec0ff */
[----:B------:R-:W-:Y:S02]  /*db40*/  PRMT R97, R97, 0x5410, R34 ;  /* 0x0000541061617816 */ /* 0x000fe40000000022 */
[----:B------:R-:W-:-:S02]  /*db50*/  PRMT R101, R101, 0x5410, R38 ;  /* 0x0000541065657816 */ /* 0x000fc40000000026 */
[----:B------:R-:W-:-:S03]  /*db60*/  LOP3.LUT R94, R94, 0xffff0000, RZ, 0xc0, !PT ;  /* 0xffff00005e5e7812 */ /* 0x000fc600078ec0ff */
[C---:B------:R-:W-:Y:S01]  /*db70*/  IMAD.U32 R57, R101.reuse, 0x10000, RZ ;  /* 0x0001000065397824 */ /* 0x040fe200078e00ff */
[----:B------:R-:W-:Y:S01]  /*db80*/  LOP3.LUT R101, R101, 0xffff0000, RZ, 0xc0, !PT ;  /* 0xffff000065657812 */ /* 0x000fe200078ec0ff */
[C---:B-1----:R-:W-:Y:S01]  /*db90*/  IMAD.U32 R33, R8.reuse, 0x10000, RZ ;  /* 0x0001000008217824 */ /* 0x042fe200078e00ff */
[----:B------:R-:W-:Y:S01]  /*dba0*/  LOP3.LUT R32, R8, 0xffff0000, RZ, 0xc0, !PT ;  /* 0xffff000008207812 */ /* 0x000fe200078ec0ff */
[C---:B------:R-:W-:Y:S01]  /*dbb0*/  IMAD.U32 R8, R9.reuse, 0x10000, RZ ;  /* 0x0001000009087824 */ /* 0x040fe200078e00ff */
[----:B------:R-:W-:Y:S01]  /*dbc0*/  LOP3.LUT R35, R9, 0xffff0000, RZ, 0xc0, !PT ;  /* 0xffff000009237812 */ /* 0x000fe200078ec0ff */
[C---:B------:R-:W-:Y:S01]  /*dbd0*/  IMAD.U32 R9, R11.reuse, 0x10000, RZ ;  /* 0x000100000b097824 */ /* 0x040fe200078e00ff */
[----:B------:R-:W-:Y:S01]  /*dbe0*/  LOP3.LUT R37, R11, 0xffff0000, RZ, 0xc0, !PT ;  /* 0xffff00000b257812 */ /* 0x000fe200078ec0ff */
[----:B--2---:R-:W-:Y:S01]  /*dbf0*/  IMAD.U32 R44, R6, 0x10000, RZ ;  /* 0x00010000062c7824 */ /* 0x004fe200078e00ff */
[C---:B------:R-:W-:Y:S01]  /*dc00*/  SHF.L.U32 R36, R4.reuse, 0x10, RZ ;  /* 0x0000001004247819 */ /* 0x040fe200000006ff */
[----:B------:R-:W-:Y:S01]  /*dc10*/  IMAD.U32 R38, R7, 0x10000, RZ ;  /* 0x0001000007267824 */ /* 0x000fe200078e00ff */
[----:B------:R-:W-:Y:S01]  /*dc20*/  LOP3.LUT R11, R4, 0xffff0000, RZ, 0xc0, !PT ;  /* 0xffff0000040b7812 */ /* 0x000fe200078ec0ff */
[C---:B------:R-:W-:Y:S01]  /*dc30*/  IMAD.U32 R4, R5.reuse, 0x10000, RZ ;  /* 0x0001000005047824 */ /* 0x040fe200078e00ff */
[----:B------:R-:W-:Y:S01]  /*dc40*/  LOP3.LUT R45, R5, 0xffff0000, RZ, 0xc0, !PT ;  /* 0xffff0000052d7812 */ /* 0x000fe200078ec0ff */
[C---:B------:R-:W-:Y:S01]  /*dc50*/  IMAD.U32 R5, R95.reuse, 0x10000, RZ ;  /* 0x000100005f057824 */ /* 0x040fe200078e00ff */
[----:B------:R-:W-:Y:S01]  /*dc60*/  LOP3.LUT R43, R6, 0xffff0000, RZ, 0xc0, !PT ;  /* 0xffff0000062b7812 */ /* 0x000fe200078ec0ff */
[----:B------:R-:W-:Y:S01]  /*dc70*/  IMAD.U32 R34, R10, 0x10000, RZ ;  /* 0x000100000a227824 */ /* 0x000fe200078e00ff */
[----:B------:R-:W-:Y:S01]  /*dc80*/  LOP3.LUT R95, R95, 0xffff0000, RZ, 0xc0, !PT ;  /* 0xffff00005f5f7812 */ /* 0x000fe200078ec0ff */
[C---:B------:R-:W-:Y:S01]  /*dc90*/  FMUL.FTZ R6, R36.reuse, R5 ;  /* 0x0000000524067220 */ /* 0x040fe20000410000 */
[----:B------:R-:W-:Y:S01]  /*dca0*/  LOP3.LUT R7, R7, 0xffff0000, RZ, 0xc0, !PT ;  /* 0xffff000007077812 */ /* 0x000fe200078ec0ff */
[-C--:B------:R-:W-:Y:S01]  /*dcb0*/  FMUL.FTZ R36, R36, R39.reuse ;  /* 0x0000002724247220 */ /* 0x080fe20000410000 */
[----:B------:R-:W-:Y:S01]  /*dcc0*/  LOP3.LUT R10, R10, 0xffff0000, RZ, 0xc0, !PT ;  /* 0xffff00000a0a7812 */ /* 0x000fe200078ec0ff */
[----:B------:R-:W-:-:S02]  /*dcd0*/  FFMA.FTZ R6, R33, R39, -R6 ;  /* 0x0000002721067223 */ /* 0x000fc40000010806 */
[----:B------:R-:W-:Y:S01]  /*dce0*/  FFMA.FTZ R36, R33, R5, R36 ;  /* 0x0000000521247223 */ /* 0x000fe20000010024 */
[C---:B------:R-:W-:Y:S01]  /*dcf0*/  SHF.L.U32 R5, R98.reuse, 0x10, RZ ;  /* 0x0000001062057819 */ /* 0x040fe200000006ff */
[C---:B------:R-:W-:Y:S01]  /*dd00*/  FMUL.FTZ R39, R11.reuse, R95 ;  /* 0x0000005f0b277220 */ /* 0x040fe20000410000 */
[----:B------:R-:W-:Y:S01]  /*dd10*/  LOP3.LUT R98, R98, 0xffff0000, RZ, 0xc0, !PT ;  /* 0xffff000062627812 */ /* 0x000fe200078ec0ff */
[C---:B------:R-:W-:Y:S02]  /*dd20*/  FMUL.FTZ R33, R4.reuse, R47 ;  /* 0x0000002f04217220 */ /* 0x040fe40000410000 */
[-C--:B------:R-:W-:Y:S02]  /*dd30*/  FMUL.FTZ R11, R11, R46.reuse ;  /* 0x0000002e0b0b7220 */ /* 0x080fe40000410000 */
[----:B------:R-:W-:Y:S02]  /*dd40*/  FMUL.FTZ R4, R4, R5 ;  /* 0x0000000504047220 */ /* 0x000fe40000410000 */
[----:B------:R-:W-:-:S02]  /*dd50*/  FFMA.FTZ R39, R32, R46, -R39 ;  /* 0x0000002e20277223 */ /* 0x000fc40000010827 */
[C---:B------:R-:W-:Y:S01]  /*dd60*/  IMAD.U32 R46, R96.reuse, 0x10000, RZ ;  /* 0x00010000602e7824 */ /* 0x040fe200078e00ff */
[----:B------:R-:W-:Y:S01]  /*dd70*/  LOP3.LUT R96, R96, 0xffff0000, RZ, 0xc0, !PT ;  /* 0xffff000060607812 */ /* 0x000fe200078ec0ff */
[----:B------:R-:W-:Y:S02]  /*dd80*/  FFMA.FTZ R33, R8, R5, -R33 ;  /* 0x0000000508217223 */ /* 0x000fe40000010821 */
[----:B------:R-:W-:Y:S02]  /*dd90*/  FFMA.FTZ R11, R32, R95, R11 ;  /* 0x0000005f200b7223 */ /* 0x000fe4000001000b */
[----:B------:R-:W-:Y:S02]  /*dda0*/  FFMA.FTZ R5, R8, R47, R4 ;  /* 0x0000002f08057223 */ /* 0x000fe40000010004 */
[C---:B------:R-:W-:Y:S01]  /*ddb0*/  IMAD.U32 R32, R100.reuse, 0x10000, RZ ;  /* 0x0001000064207824 */ /* 0x040fe200078e00ff */
[----:B------:R-:W-:Y:S01]  /*ddc0*/  LOP3.LUT R100, R100, 0xffff0000, RZ, 0xc0, !PT ;  /* 0xffff000064647812 */ /* 0x000fe200078ec0ff */
[C---:B------:R-:W-:Y:S01]  /*ddd0*/  IMAD.U32 R47, R97.reuse, 0x10000, RZ ;  /* 0x00010000612f7824 */ /* 0x040fe200078e00ff */
[----:B------:R-:W-:Y:S01]  /*dde0*/  LOP3.LUT R97, R97, 0xffff0000, RZ, 0xc0, !PT ;  /* 0xffff000061617812 */ /* 0x000fe200078ec0ff */
[----:B------:R-:W-:-:S02]  /*ddf0*/  FMUL.FTZ R4, R38, R46 ;  /* 0x0000002e26047220 */ /* 0x000fc40000410000 */
[-C--:B------:R-:W-:Y:S02]  /*de00*/  FMUL.FTZ R38, R38, R32.reuse ;  /* 0x0000002026267220 */ /* 0x080fe40000410000 */
[C---:B------:R-:W-:Y:S02]  /*de10*/  FMUL.FTZ R8, R44.reuse, R47 ;  /* 0x0000002f2c087220 */ /* 0x040fe40000410000 */
[----:B------:R-:W-:Y:S02]  /*de20*/  FFMA.FTZ R32, R9, R32, -R4 ;  /* 0x0000002009207223 */ /* 0x000fe40000010804 */
[----:B------:R-:W-:Y:S02]  /*de30*/  FMUL.FTZ R44, R44, R57 ;  /* 0x000000392c2c7220 */ /* 0x000fe40000410000 */
[C---:B------:R-:W-:Y:S02]  /*de40*/  FMUL.FTZ R4, R45.reuse, R94 ;  /* 0x0000005e2d047220 */ /* 0x040fe40000410000 */
[----:B------:R-:W-:-:S02]  /*de50*/  FMUL.FTZ R45, R45, R98 ;  /* 0x000000622d2d7220 */ /* 0x000fc40000410000 */
[C---:B------:R-:W-:Y:S02]  /*de60*/  FFMA.FTZ R57, R34.reuse, R57, -R8 ;  /* 0x0000003922397223 */ /* 0x040fe40000010808 */
[----:B------:R-:W-:Y:S02]  /*de70*/  FFMA.FTZ R44, R34, R47, R44 ;  /* 0x0000002f222c7223 */ /* 0x000fe4000001002c */
[----:B------:R-:W-:Y:S02]  /*de80*/  FFMA.FTZ R98, R35, R98, -R4 ;  /* 0x0000006223627223 */ /* 0x000fe40000010804 */
[----:B------:R-:W-:Y:S02]  /*de90*/  FMUL.FTZ R34, R43, R97 ;  /* 0x000000612b227220 */ /* 0x000fe40000410000 */
[----:B------:R-:W-:Y:S02]  /*dea0*/  FMUL.FTZ R8, R7, R96 ;  /* 0x0000006007087220 */ /* 0x000fe40000410000 */
[----:B------:R-:W-:-:S02]  /*deb0*/  FMUL.FTZ R43, R43, R101 ;  /* 0x000000652b2b7220 */ /* 0x000fc40000410000 */
[-C--:B------:R-:W-:Y:S02]  /*dec0*/  FMUL.FTZ R4, R7, R100.reuse ;  /* 0x0000006407047220 */ /* 0x080fe40000410000 */
[----:B------:R-:W-:Y:S02]  /*ded0*/  FFMA.FTZ R34, R10, R101, -R34 ;  /* 0x000000650a227223 */ /* 0x000fe40000010822 */
[----:B------:R-:W-:Y:S01]  /*dee0*/  FFMA.FTZ R7, R37, R100, -R8 ;  /* 0x0000006425077223 */ /* 0x000fe20000010808 */
[----:B------:R-:W-:Y:S01]  /*def0*/  F2FP.BF16.PACK_AB R8, R39, R6 ;  /* 0x000000062708723e */ /* 0x000fe200000010ff */
[----:B------:R-:W-:Y:S01]  /*df00*/  FFMA.FTZ R46, R9, R46, R38 ;  /* 0x0000002e092e7223 */ /* 0x000fe20000010026 */
[----:B------:R-:W-:Y:S01]  /*df10*/  F2FP.BF16.PACK_AB R9, R98, R33 ;  /* 0x000000216209723e */ /* 0x000fe200000010ff */
[----:B------:R-:W-:Y:S02]  /*df20*/  FFMA.FTZ R94, R35, R94, R45 ;  /* 0x0000005e235e7223 */ /* 0x000fe4000001002d */
        /* <DEDUP_REMOVED lines=10> */
.L_x_813:
[----:B------:R-:W-:Y:S05]  /*dfd0*/  BSYNC B0 ;  /* 0x0000000000007941 */ /* 0x000fea0003800000 */
.L_x_812:
        /* <DEDUP_REMOVED lines=8> */
[CC--:B------:R-:W-:Y:S02]  /*e060*/  LEA.HI R11, R8.reuse, R7.reuse, RZ, 0x3 ;  /* 0x00000007080b7211 */ /* 0x0c0fe400078f18ff */
[----:B------:R-:W-:Y:S02]  /*e070*/  LEA.HI R8, R8, R7, RZ, 0x6 ;  /* 0x0000000708087211 */ /* 0x000fe400078f30ff */
[----:B------:R-:W-:Y:S02]  /*e080*/  SHF.R.S32.HI R4, RZ, 0x3, R11 ;  /* 0x00000003ff047819 */ /* 0x000fe4000001140b */
[----:B------:R-:W-:Y:S01]  /*e090*/  LEA.HI R5, R5, R40, RZ, 0x3 ;  /* 0x0000002805057211 */ /* 0x000fe200078f18ff */
[----:B------:R-:W-:Y:S01]  /*e0a0*/  IMAD.SHL.U32 R8, R8, 0x80, RZ ;  /* 0x0000008008087824 */ /* 0x000fe200078e00ff */
[----:B------:R-:W-:-:S02]  /*e0b0*/  LEA.HI R9, R9, R4, RZ, 0x1d ;  /* 0x0000000409097211 */ /* 0x000fc400078fe8ff */
[----:B------:R-:W-:Y:S01]  /*e0c0*/  LOP3.LUT R10, R10, 0x1c0, RZ, 0xc0, !PT ;  /* 0x000001c00a0a7812 */ /* 0x000fe200078ec0ff */
[----:B------:R-:W-:Y:S01]  /*e0d0*/  IMAD.SHL.U32 R5, R5, 0x40, RZ ;  /* 0x0000004005057824 */ /* 0x000fe200078e00ff */
[----:B------:R-:W-:Y:S01]  /*e0e0*/  SHF.R.S32.HI R6, RZ, 0x1f, R9 ;  /* 0x0000001fff067819 */ /* 0x000fe20000011409 */
[----:B------:R-:W-:Y:S01]  /*e0f0*/  IMAD.SHL.U32 R7, R9, 0x8, RZ ;  /* 0x0000000809077824 */ /* 0x000fe200078e00ff */
[----:B------:R-:W-:Y:S02]  /*e100*/  LOP3.LUT R11, R10, 0x38, R11, 0xf8, !PT ;  /* 0x000000380a0b7812 */ /* 0x000fe400078ef80b */
[----:B------:R-:W-:Y:S02]  /*e110*/  LEA.HI R6, R6, R9, RZ, 0x3 ;  /* 0x0000000906067211 */ /* 0x000fe400078f18ff */
[----:B------:R-:W-:Y:S02]  /*e120*/  SHF.R.U32.HI R4, RZ, 0x3, R10 ;  /* 0x00000003ff047819 */ /* 0x000fe4000001160a */
[----:B------:R-:W-:Y:S01]  /*e130*/  LOP3.LUT R7, R10, 0x38, R7, 0xf8, !PT ;  /* 0x000000380a077812 */ /* 0x000fe200078ef807 */
[----:B------:R-:W-:Y:S01]  /*e140*/  IMAD.SHL.U32 R6, R6, 0x400, RZ ;  /* 0x0000040006067824 */ /* 0x000fe200078e00ff */
[----:B------:R-:W-:-:S02]  /*e150*/  LOP3.LUT R8, R8, 0x7fffe000, RZ, 0xc0, !PT ;  /* 0x7fffe00008087812 */ /* 0x000fc400078ec0ff */
[-C--:B------:R-:W-:Y:S02]  /*e160*/  LOP3.LUT R11, R11, R4.reuse, RZ, 0x3c, !PT ;  /* 0x000000040b0b7212 */ /* 0x080fe400078e3cff */
[----:B------:R-:W-:Y:S02]  /*e170*/  LOP3.LUT R5, R5, 0xfffffe00, RZ, 0xc0, !PT ;  /* 0xfffffe0005057812 */ /* 0x000fe400078ec0ff */
[----:B------:R-:W-:Y:S02]  /*e180*/  LOP3.LUT R32, R7, R4, RZ, 0x3c, !PT ;  /* 0x0000000407207212 */ /* 0x000fe400078e3cff */
[----:B------:R-:W-:Y:S02]  /*e190*/  LOP3.LUT R6, R6, 0x7fffe000, RZ, 0xc0, !PT ;  /* 0x7fffe00006067812 */ /* 0x000fe400078ec0ff */
[--C-:B------:R-:W-:Y:S02]  /*e1a0*/  IADD3 R8, R11, R8, R5.reuse ;  /* 0x000000080b087210 */ /* 0x100fe40007ffe005 */
[----:B------:R-:W-:-:S02]  /*e1b0*/  IADD3 R32, R32, R6, R5 ;  /* 0x0000000620207210 */ /* 0x000fc40007ffe005 */
[--C-:B------:R-:W-:Y:S01]  /*e1c0*/  SHF.R.U64 R35, R28, 0x10, R29.reuse ;  /* 0x000000101c237819 */ /* 0x100fe2000000121d */
[----:B------:R-:W-:Y:S01]  /*e1d0*/  IMAD.SHL.U32 R33, R8, 0x2, RZ ;  /* 0x0000000208217824 */ /* 0x000fe200078e00ff */
[----:B------:R-:W-:Y:S01]  /*e1e0*/  SHF.R.U32.HI R28, RZ, 0x10, R29 ;  /* 0x00000010ff1c7819 */ /* 0x000fe2000001161d */
[----:B------:R-:W-:Y:S01]  /*e1f0*/  IMAD.SHL.U32 R32, R32, 0x2, RZ ;  /* 0x0000000220207824 */ /* 0x000fe200078e00ff */
[--C-:B------:R-:W-:Y:S02]  /*e200*/  SHF.R.U64 R29, R30, 0x10, R31.reuse ;  /* 0x000000101e1d7819 */ /* 0x100fe4000000121f */
[----:B------:R-:W1:Y:S01]  /*e210*/  LDS.128 R8, [R33+0xc100] ;  /* 0x00c1000021087984 */ /* 0x000e620000000c00 */
[----:B------:R-:W-:Y:S02]  /*e220*/  SHF.R.U32.HI R30, RZ, 0x10, R31 ;  /* 0x00000010ff1e7819 */ /* 0x000fe4000001161f */
[--C-:B------:R-:W-:Y:S01]  /*e230*/  SHF.R.U64 R31, R24, 0x10, R25.reuse ;  /* 0x00000010181f7819 */ /* 0x100fe20000001219 */
[----:B------:R-:W2:Y:S01]  /*e240*/  LDS.128 R4, [R32+0xc100] ;  /* 0x00c1000020047984 */ /* 0x000ea20000000c00 */
[----:B------:R-:W-:-:S02]  /*e250*/  SHF.R.U32.HI R24, RZ, 0x10, R25 ;  /* 0x00000010ff187819 */ /* 0x000fc40000011619 */
        /* <DEDUP_REMOVED lines=8> */
[----:B------:R-:W-:Y:S01]  /*e2e0*/  PRMT R87, R87, 0x5410, R28 ;  /* 0x0000541057577816 */ /* 0x000fe2000000001c */
[C---:B------:R-:W-:Y:S01]  /*e2f0*/  IMAD.U32 R31, R90.reuse, 0x10000, RZ ;  /* 0x000100005a1f7824 */ /* 0x040fe200078e00ff */
[----:B------:R-:W-:Y:S02]  /*e300*/  LOP3.LUT R90, R90, 0xffff0000, RZ, 0xc0, !PT ;  /* 0xffff00005a5a7812 */ /* 0x000fe400078ec0ff */
[----:B------:R-:W-:Y:S02]  /*e310*/  PRMT R85, R85, 0x5410, R26 ;  /* 0x0000541055557816 */ /* 0x000fe4000000001a */
[----:B------:R-:W-:Y:S02]  /*e320*/  PRMT R91, R91, 0x5410, R30 ;  /* 0x000054105b5b7816 */ /* 0x000fe4000000001e */
        /* <DEDUP_REMOVED lines=14> */
[C---:B------:R-:W-:Y:S01]  /*e410*/  LOP3.LUT R34, R6.reuse, 0xffff0000, RZ, 0xc0, !PT ;  /* 0xffff000006227812 */ /* 0x040fe200078ec0ff */
[----:B------:R-:W-:Y:S01]  /*e420*/  IMAD.U32 R35, R6, 0x10000, RZ ;  /* 0x0001000006237824 */ /* 0x000fe200078e00ff */
[----:B------:R-:W-:Y:S01]  /*e430*/  LOP3.LUT R84, R84, 0xffff0000, RZ, 0xc0, !PT ;  /* 0xffff000054547812 */ /* 0x000fe200078ec0ff */
[----:B------:R-:W-:-:S02]  /*e440*/  FMUL.FTZ R6, R28, R5 ;  /* 0x000000051c067220 */ /* 0x000fc40000410000 */
[-C--:B------:R-:W-:Y:S02]  /*e450*/  FMUL.FTZ R28, R28, R31.reuse ;  /* 0x0000001f1c1c7220 */ /* 0x080fe40000410000 */
[C---:B------:R-:W-:Y:S02]  /*e460*/  FFMA.FTZ R6, R25.reuse, R31, -R6 ;  /* 0x0000001f19067223 */ /* 0x040fe40000010806 */
[----:B------:R-:W-:Y:S02]  /*e470*/  FFMA.FTZ R28, R25, R5, R28 ;  /* 0x00000005191c7223 */ /* 0x000fe4000001001c */
[----:B------:R-:W-:Y:S02]  /*e480*/  FMUL.FTZ R31, R11, R84 ;  /* 0x000000540b1f7220 */ /* 0x000fe40000410000 */
[C---:B------:R-:W-:Y:S01]  /*e490*/  IMAD.U32 R5, R87.reuse, 0x10000, RZ ;  /* 0x0001000057057824 */ /* 0x040fe200078e00ff */
[----:B------:R-:W-:Y:S01]  /*e4a0*/  LOP3.LUT R87, R87, 0xffff0000, RZ, 0xc0, !PT ;  /* 0xffff000057577812 */ /* 0x000fe200078ec0ff */
[----:B------:R-:W-:-:S02]  /*e4b0*/  FMUL.FTZ R11, R11, R90 ;  /* 0x0000005a0b0b7220 */ /* 0x000fc40000410000 */
[C---:B------:R-:W-:Y:S02]  /*e4c0*/  FMUL.FTZ R25, R4.reuse, R37 ;  /* 0x0000002504197220 */ /* 0x040fe40000410000 */
[----:B------:R-:W-:Y:S02]  /*e4d0*/  FMUL.FTZ R4, R4, R5 ;  /* 0x0000000504047220 */ /* 0x000fe40000410000 */
[C---:B------:R-:W-:Y:S01]  /*e4e0*/  IMAD.U32 R30, R7.reuse, 0x10000, RZ ;  /* 0x00010000071e7824 */ /* 0x040fe200078e00ff */
[----:B------:R-:W-:Y:S01]  /*e4f0*/  LOP3.LUT R7, R7, 0xffff0000, RZ, 0xc0, !PT ;  /* 0xffff000007077812 */ /* 0x000fe200078ec0ff */
[C---:B------:R-:W-:Y:S02]  /*e500*/  FFMA.FTZ R31, R24.reuse, R90, -R31 ;  /* 0x0000005a181f7223 */ /* 0x040fe4000001081f */
[----:B------:R-:W-:Y:S02]  /*e510*/  FFMA.FTZ R11, R24, R84, R11 ;  /* 0x00000054180b7223 */ /* 0x000fe4000001000b */
[----:B------:R-:W-:-:S02]  /*e520*/  IMAD.U32 R24, R91, 0x10000, RZ ;  /* 0x000100005b187824 */ /* 0x000fc400078e00ff */
[C---:B------:R-:W-:Y:S02]  /*e530*/  FFMA.FTZ R25, R8.reuse, R5, -R25 ;  /* 0x0000000508197223 */ /* 0x040fe40000010819 */
[----:B------:R-:W-:Y:S02]  /*e540*/  FFMA.FTZ R5, R8, R37, R4 ;  /* 0x0000002508057223 */ /* 0x000fe40000010004 */
[C---:B------:R-:W-:Y:S02]  /*e550*/  FMUL.FTZ R4, R30.reuse, R38 ;  /* 0x000000261e047220 */ /* 0x040fe40000410000 */
[-C--:B------:R-:W-:Y:S02]  /*e560*/  FMUL.FTZ R30, R30, R24.reuse ;  /* 0x000000181e1e7220 */ /* 0x080fe40000410000 */
[----:B------:R-:W-:Y:S02]  /*e570*/  IMAD.U32 R8, R86, 0x10000, RZ ;  /* 0x0001000056087824 */ /* 0x000fe400078e00ff */
[----:B------:R-:W-:-:S02]  /*e580*/  FFMA.FTZ R24, R9, R24, -R4 ;  /* 0x0000001809187223 */ /* 0x000fc40000010804 */
[----:B------:R-:W-:Y:S02]  /*e590*/  IMAD.U32 R37, R92, 0x10000, RZ ;  /* 0x000100005c257824 */ /* 0x000fe400078e00ff */
[----:B------:R-:W-:Y:S02]  /*e5a0*/  FFMA.FTZ R38, R9, R38, R30 ;  /* 0x0000002609267223 */ /* 0x000fe4000001001e */
[C---:B------:R-:W-:Y:S01]  /*e5b0*/  IMAD.U32 R26, R10.reuse, 0x10000, RZ ;  /* 0x000100000a1a7824 */ /* 0x040fe200078e00ff */
[----:B------:R-:W-:Y:S01]  /*e5c0*/  LOP3.LUT R10, R10, 0xffff0000, RZ, 0xc0, !PT ;  /* 0xffff00000a0a7812 */ /* 0x000fe200078ec0ff */
[C---:B------:R-:W-:Y:S02]  /*e5d0*/  FMUL.FTZ R4, R36.reuse, R71 ;  /* 0x0000004724047220 */ /* 0x040fe40000410000 */
[----:B------:R-:W-:Y:S02]  /*e5e0*/  FMUL.FTZ R9, R35, R8 ;  /* 0x0000000823097220 */ /* 0x000fe40000410000 */
[----:B------:R-:W-:-:S02]  /*e5f0*/  FMUL.FTZ R36, R36, R87 ;  /* 0x0000005724247220 */ /* 0x000fc40000410000 */
[----:B------:R-:W-:Y:S02]  /*e600*/  FMUL.FTZ R35, R35, R37 ;  /* 0x0000002523237220 */ /* 0x000fe40000410000 */
[----:B------:R-:W-:Y:S01]  /*e610*/  FFMA.FTZ R30, R27, R87, -R4 ;  /* 0x000000571b1e7223 */ /* 0x000fe20000010804 */
[----:B------:R-:W-:Y:S01]  /*e620*/  LOP3.LUT R4, R85, 0xffff0000, RZ, 0xc0, !PT ;  /* 0xffff000055047812 */ /* 0x000fe200078ec0ff */
[----:B------:R-:W-:Y:S01]  /*e630*/  FFMA.FTZ R37, R26, R37, -R9 ;  /* 0x000000251a257223 */ /* 0x000fe20000010809 */
[----:B------:R-:W-:Y:S01]  /*e640*/  LOP3.LUT R9, R86, 0xffff0000, RZ, 0xc0, !PT ;  /* 0xffff000056097812 */ /* 0x000fe200078ec0ff */
[----:B------:R-:W-:Y:S01]  /*e650*/  FFMA.FTZ R36, R27, R71, R36 ;  /* 0x000000471b247223 */ /* 0x000fe20000010024 */
[----:B------:R-:W-:Y:S01]  /*e660*/  LOP3.LUT R27, R92, 0xffff0000, RZ, 0xc0, !PT ;  /* 0xffff00005c1b7812 */ /* 0x000fe200078ec0ff */
[----:B------:R-:W-:Y:S02]  /*e670*/  FFMA.FTZ R35, R26, R8, R35 ;  /* 0x000000081a237223 */ /* 0x000fe40000010023 */
[----:B------:R-:W-:Y:S01]  /*e680*/  FMUL.FTZ R26, R34, R9 ;  /* 0x00000009221a7220 */ /* 0x000fe20000410000 */
[----:B------:R-:W-:Y:S01]  /*e690*/  F2FP.BF16.PACK_AB R5, R36, R5 ;  /* 0x000000052405723e */ /* 0x000fe200000010ff */
[----:B------:R-:W-:-:S02]  /*e6a0*/  FMUL.FTZ R39, R7, R4 ;  /* 0x0000000407277220 */ /* 0x000fc40000410000 */
[-C--:B------:R-:W-:Y:S02]  /*e6b0*/  FMUL.FTZ R34, R34, R27.reuse ;  /* 0x0000001b22227220 */ /* 0x080fe40000410000 */
[-C--:B------:R-:W-:Y:S02]  /*e6c0*/  FMUL.FTZ R8, R7, R42.reuse ;  /* 0x0000002a07087220 */ /* 0x080fe40000410000 */
[C---:B------:R-:W-:Y:S02]  /*e6d0*/  FFMA.FTZ R26, R10.reuse, R27, -R26 ;  /* 0x0000001b0a1a7223 */ /* 0x040fe4000001081a */
[C---:B------:R-:W-:Y:S02]  /*e6e0*/  FFMA.FTZ R7, R29.reuse, R42, -R39 ;  /* 0x0000002a1d077223 */ /* 0x040fe40000010827 */
[----:B------:R-:W-:Y:S01]  /*e6f0*/  FFMA.FTZ R34, R10, R9, R34 ;  /* 0x000000090a227223 */ /* 0x000fe20000010022 */
[----:B------:R-:W-:Y:S01]  /*e700*/  F2FP.BF16.PACK_AB R9, R30, R25 ;  /* 0x000000191e09723e */ /* 0x000fe200000010ff */
[----:B------:R-:W-:Y:S01]  /*e710*/  FFMA.FTZ R29, R29, R4, R8 ;  /* 0x000000041d1d7223 */ /* 0x000fe20000010008 */
[----:B------:R-:W-:-:S02]  /*e720*/  F2FP.BF16.PACK_AB R4, R11, R28 ;  /* 0x0000001c0b04723e */ /* 0x000fc400000010ff */
[----:B------:R-:W-:Y:S02]  /*e730*/  F2FP.BF16.PACK_AB R8, R31, R6 ;  /* 0x000000061f08723e */ /* 0x000fe400000010ff */
[----:B------:R-:W-:Y:S02]  /*e740*/  F2FP.BF16.PACK_AB R10, R26, R37 ;  /* 0x000000251a0a723e */ /* 0x000fe400000010ff */
[----:B------:R-:W-:Y:S02]  /*e750*/  F2FP.BF16.PACK_AB R11, R7, R24 ;  /* 0x00000018070b723e */ /* 0x000fe400000010ff */
[----:B------:R-:W-:Y:S02]  /*e760*/  F2FP.BF16.PACK_AB R6, R34, R35 ;  /* 0x000000232206723e */ /* 0x000fe400000010ff */
[----:B------:R-:W-:Y:S01]  /*e770*/  F2FP.BF16.PACK_AB R7, R29, R38 ;  /* 0x000000261d07723e */ /* 0x000fe200000010ff */
[----:B------:R1:W-:Y:S04]  /*e780*/  STS.128 [R33+0xc100], R8 ;  /* 0x00c1000821007388 */ /* 0x0003e80000000c00 */
[----:B------:R1:W-:Y:S02]  /*e790*/  STS.128 [R32+0xc100], R4 ;  /* 0x00c1000420007388 */ /* 0x0003e40000000c00 */
.L_x_815:
[----:B------:R-:W-:Y:S05]  /*e7a0*/  BSYNC B0 ;  /* 0x0000000000007941 */ /* 0x000fea0003800000 */
.L_x_814:
[----:B-1----:R-:W-:-:S04]  /*e7b0*/  IADD3 R11, R70, 0x40, RZ ;  /* 0x00000040460b7810 */ /* 0x002fc80007ffe0ff */
        /* <DEDUP_REMOVED lines=16> */
[C---:B------:R-:W-:Y:S02]  /*e8c0*/  LOP3.LUT R11, R9.reuse, 0x38, R4, 0xf8, !PT ;  /* 0x00000038090b7812 */ /* 0x040fe400078ef804 */
[----:B------:R-:W-:Y:S02]  /*e8d0*/  LEA.HI R6, R6, R7, RZ, 0x3 ;  /* 0x0000000706067211 */ /* 0x000fe400078f18ff */
[----:B------:R-:W-:Y:S02]  /*e8e0*/  SHF.R.U32.HI R4, RZ, 0x3, R9 ;  /* 0x00000003ff047819 */ /* 0x000fe40000011609 */
[----:B------:R-:W-:Y:S01]  /*e8f0*/  LOP3.LUT R9, R9, 0x38, R10, 0xf8, !PT ;  /* 0x0000003809097812 */ /* 0x000fe200078ef80a */
[----:B------:R-:W-:Y:S01]  /*e900*/  IMAD.SHL.U32 R6, R6, 0x400, RZ ;  /* 0x0000040006067824 */ /* 0x000fe200078e00ff */
[----:B------:R-:W-:-:S02]  /*e910*/  LOP3.LUT R8, R8, 0x7fffe000, RZ, 0xc0, !PT ;  /* 0x7fffe00008087812 */ /* 0x000fc400078ec0ff */
[----:B------:R-:W-:Y:S02]  /*e920*/  LOP3.LUT R5, R5, 0xfffffe00, RZ, 0xc0, !PT ;  /* 0xfffffe0005057812 */ /* 0x000fe400078ec0ff */
[-C--:B------:R-:W-:Y:S02]  /*e930*/  LOP3.LUT R11, R11, R4.reuse, RZ, 0x3c, !PT ;  /* 0x000000040b0b7212 */ /* 0x080fe400078e3cff */
        /* <DEDUP_REMOVED lines=8> */
[----:B------:R-:W-:Y:S02]  /*e9c0*/  SHF.R.U64 R18, R18, 0x10, R19 ;  /* 0x0000001012127819 */ /* 0x000fe40000001213 */
[----:B------:R-:W1:Y:S01]  /*e9d0*/  LDS.128 R8, [R25+0xc100] ;  /* 0x00c1000019087984 */ /* 0x000e620000000c00 */
[----:B------:R-:W-:Y:S02]  /*e9e0*/  SHF.R.U64 R20, R20, 0x10, R21 ;  /* 0x0000001014147819 */ /* 0x000fe40000001215 */
[----:B------:R-:W-:Y:S01]  /*e9f0*/  SHF.R.U32.HI R19, RZ, 0x10, R19 ;  /* 0x00000010ff137819 */ /* 0x000fe20000011613 */
[----:B------:R-:W2:Y:S01]  /*ea00*/  LDS.128 R4, [R24+0xc100] ;  /* 0x00c1000018047984 */ /* 0x000ea20000000c00 */
[----:B------:R-:W-:-:S02]  /*ea10*/  SHF.R.U32.HI R21, RZ, 0x10, R21 ;  /* 0x00000010ff157819 */ /* 0x000fc40000011615 */
[----:B------:R-:W-:Y:S02]  /*ea20*/  PRMT R55, R55, 0x5410, R16 ;  /* 0x0000541037377816 */ /* 0x000fe40000000010 */
[----:B------:R-:W-:Y:S02]  /*ea30*/  PRMT R54, R54, 0x5410, R17 ;  /* 0x0000541036367816 */ /* 0x000fe40000000011 */
[----:B------:R-:W-:Y:S02]  /*ea40*/  SHF.R.U64 R22, R22, 0x10, R23 ;  /* 0x0000001016167819 */ /* 0x000fe40000001217 */
[----:B------:R-:W-:Y:S01]  /*ea50*/  PRMT R64, R64, 0x5410, R19 ;  /* 0x0000541040407816 */ /* 0x000fe20000000013 */
[----:B------:R-:W-:Y:S01]  /*ea60*/  IMAD.U32 R29, R54, 0x10000, RZ ;  /* 0x00010000361d7824 */ /* 0x000fe200078e00ff */
[----:B------:R-:W-:Y:S02]  /*ea70*/  SHF.R.U32.HI R23, RZ, 0x10, R23 ;  /* 0x00000010ff177819 */ /* 0x000fe40000011617 */
        /* <DEDUP_REMOVED lines=18> */
[C---:B------:R-:W-:Y:S01]  /*eba0*/  IMAD.U32 R5, R55.reuse, 0x10000, RZ ;  /* 0x0001000037057824 */ /* 0x040fe200078e00ff */
[C---:B------:R-:W-:Y:S01]  /*ebb0*/  LOP3.LUT R26, R6.reuse, 0xffff0000, RZ, 0xc0, !PT ;  /* 0xffff0000061a7812 */ /* 0x040fe200078ec0ff */
[----:B------:R-:W-:Y:S01]  /*ebc0*/  IMAD.U32 R27, R6, 0x10000, RZ ;  /* 0x00010000061b7824 */ /* 0x000fe200078e00ff */
[----:B------:R-:W-:Y:S01]  /*ebd0*/  LOP3.LUT R55, R55, 0xffff0000, RZ, 0xc0, !PT ;  /* 0xffff000037377812 */ /* 0x000fe200078ec0ff */
[----:B------:R-:W-:-:S02]  /*ebe0*/  FMUL.FTZ R6, R20, R5 ;  /* 0x0000000514067220 */ /* 0x000fc40000410000 */
[-C--:B------:R-:W-:Y:S02]  /*ebf0*/  FMUL.FTZ R20, R20, R23.reuse ;  /* 0x0000001714147220 */ /* 0x080fe40000410000 */
[C---:B------:R-:W-:Y:S02]  /*ec00*/  FFMA.FTZ R6, R17.reuse, R23, -R6 ;  /* 0x0000001711067223 */ /* 0x040fe40000010806 */
[----:B------:R-:W-:Y:S02]  /*ec10*/  FFMA.FTZ R20, R17, R5, R20 ;  /* 0x0000000511147223 */ /* 0x000fe40000010014 */
[C---:B------:R-:W-:Y:S02]  /*ec20*/  FMUL.FTZ R23, R11.reuse, R55 ;  /* 0x000000370b177220 */ /* 0x040fe40000410000 */
[C---:B------:R-:W-:Y:S01]  /*ec30*/  IMAD.U32 R5, R66.reuse, 0x10000, RZ ;  /* 0x0001000042057824 */ /* 0x040fe200078e00ff */
[----:B------:R-:W-:Y:S01]  /*ec40*/  LOP3.LUT R66, R66, 0xffff0000, RZ, 0xc0, !PT ;  /* 0xffff000042427812 */ /* 0x000fe200078ec0ff */
[----:B------:R-:W-:-:S02]  /*ec50*/  FMUL.FTZ R11, R11, R30 ;  /* 0x0000001e0b0b7220 */ /* 0x000fc40000410000 */
[----:B------:R-:W-:Y:S02]  /*ec60*/  FMUL.FTZ R17, R4, R29 ;  /* 0x0000001d04117220 */ /* 0x000fe40000410000 */
[----:B------:R-:W-:Y:S02]  /*ec70*/  FFMA.FTZ R23, R16, R30, -R23 ;  /* 0x0000001e10177223 */ /* 0x000fe40000010817 */
[----:B------:R-:W-:Y:S02]  /*ec80*/  FMUL.FTZ R4, R4, R5 ;  /* 0x0000000504047220 */ /* 0x000fe40000410000 */
[C---:B------:R-:W-:Y:S01]  /*ec90*/  IMAD.U32 R22, R7.reuse, 0x10000, RZ ;  /* 0x0001000007167824 */ /* 0x040fe200078e00ff */
[----:B------:R-:W-:Y:S01]  /*eca0*/  LOP3.LUT R7, R7, 0xffff0000, RZ, 0xc0, !PT ;  /* 0xffff000007077812 */ /* 0x000fe200078ec0ff */
[C---:B------:R-:W-:Y:S01]  /*ecb0*/  IMAD.U32 R30, R64.reuse, 0x10000, RZ ;  /* 0x00010000401e7824 */ /* 0x040fe200078e00ff */
[----:B------:R-:W-:Y:S01]  /*ecc0*/  LOP3.LUT R64, R64, 0xffff0000, RZ, 0xc0, !PT ;  /* 0xffff000040407812 */ /* 0x000fe200078ec0ff */
[----:B------:R-:W-:-:S02]  /*ecd0*/  FFMA.FTZ R11, R16, R55, R11 ;  /* 0x00000037100b7223 */ /* 0x000fc4000001000b */
[C---:B------:R-:W-:Y:S01]  /*ece0*/  IMAD.U32 R16, R68.reuse, 0x10000, RZ ;  /* 0x0001000044107824 */ /* 0x040fe200078e00ff */
[----:B------:R-:W-:Y:S01]  /*ecf0*/  LOP3.LUT R68, R68, 0xffff0000, RZ, 0xc0, !PT ;  /* 0xffff000044447812 */ /* 0x000fe200078ec0ff */
[C---:B------:R-:W-:Y:S02]  /*ed00*/  FFMA.FTZ R17, R8.reuse, R5, -R17 ;  /* 0x0000000508117223 */ /* 0x040fe40000010811 */
[----:B------:R-:W-:Y:S02]  /*ed10*/  FFMA.FTZ R5, R8, R29, R4 ;  /* 0x0000001d08057223 */ /* 0x000fe40000010004 */
[C---:B------:R-:W-:Y:S02]  /*ed20*/  FMUL.FTZ R4, R22.reuse, R30 ;  /* 0x0000001e16047220 */ /* 0x040fe40000410000 */
[-C--:B------:R-:W-:Y:S02]  /*ed30*/  FMUL.FTZ R22, R22, R16.reuse ;  /* 0x0000001016167220 */ /* 0x080fe40000410000 */
[C---:B------:R-:W-:Y:S01]  /*ed40*/  IMAD.U32 R8, R65.reuse, 0x10000, RZ ;  /* 0x0001000041087824 */ /* 0x040fe200078e00ff */
[----:B------:R-:W-:Y:S01]  /*ed50*/  LOP3.LUT R65, R65, 0xffff0000, RZ, 0xc0, !PT ;  /* 0xffff000041417812 */ /* 0x000fe200078ec0ff */
[C---:B------:R-:W-:Y:S01]  /*ed60*/  IMAD.U32 R29, R69.reuse, 0x10000, RZ ;  /* 0x00010000451d7824 */ /* 0x040fe200078e00ff */
[----:B------:R-:W-:Y:S01]  /*ed70*/  LOP3.LUT R69, R69, 0xffff0000, RZ, 0xc0, !PT ;  /* 0xffff000045457812 */ /* 0x000fe200078ec0ff */
[----:B------:R-:W-:-:S02]  /*ed80*/  FFMA.FTZ R16, R9, R16, -R4 ;  /* 0x0000001009107223 */ /* 0x000fc40000010804 */
[----:B------:R-:W-:Y:S02]  /*ed90*/  FFMA.FTZ R30, R9, R30, R22 ;  /* 0x0000001e091e7223 */ /* 0x000fe40000010016 */
[C---:B------:R-:W-:Y:S02]  /*eda0*/  FMUL.FTZ R9, R27.reuse, R8 ;  /* 0x000000081b097220 */ /* 0x040fe40000410000 */
[C---:B------:R-:W-:Y:S01]  /*edb0*/  IMAD.U32 R18, R10.reuse, 0x10000, RZ ;  /* 0x000100000a127824 */ /* 0x040fe200078e00ff */
[----:B------:R-:W-:Y:S01]  /*edc0*/  LOP3.LUT R10, R10, 0xffff0000, RZ, 0xc0, !PT ;  /* 0xffff00000a0a7812 */ /* 0x000fe200078ec0ff */
[----:B------:R-:W-:Y:S02]  /*edd0*/  FMUL.FTZ R27, R27, R29 ;  /* 0x0000001d1b1b7220 */ /* 0x000fe40000410000 */
[C---:B------:R-:W-:Y:S02]  /*ede0*/  FMUL.FTZ R4, R28.reuse, R54 ;  /* 0x000000361c047220 */ /* 0x040fe40000410000 */
[----:B------:R-:W-:-:S02]  /*edf0*/  FMUL.FTZ R28, R28, R66 ;  /* 0x000000421c1c7220 */ /* 0x000fc40000410000 */
[C---:B------:R-:W-:Y:S02]  /*ee00*/  FFMA.FTZ R29, R18.reuse, R29, -R9 ;  /* 0x0000001d121d7223 */ /* 0x040fe40000010809 */
[----:B------:R-:W-:Y:S02]  /*ee10*/  FFMA.FTZ R27, R18, R8, R27 ;  /* 0x00000008121b7223 */ /* 0x000fe4000001001b */
[----:B------:R-:W-:Y:S02]  /*ee20*/  FFMA.FTZ R66, R19, R66, -R4 ;  /* 0x0000004213427223 */ /* 0x000fe40000010804 */
[----:B------:R-:W-:Y:S02]  /*ee30*/  FMUL.FTZ R18, R26, R65 ;  /* 0x000000411a127220 */ /* 0x000fe40000410000 */
[----:B------:R-:W-:Y:S01]  /*ee40*/  FMUL.FTZ R8, R7, R64 ;  /* 0x0000004007087220 */ /* 0x000fe20000410000 */
[----:B------:R-:W-:Y:S01]  /*ee50*/  F2FP.BF16.PACK_AB R9, R66, R17 ;  /* 0x000000114209723e */ /* 0x000fe200000010ff */
[----:B------:R-:W-:-:S02]  /*ee60*/  FMUL.FTZ R22, R26, R69 ;  /* 0x000000451a167220 */ /* 0x000fc40000410000 */
[-C--:B------:R-:W-:Y:S02]  /*ee70*/  FMUL.FTZ R4, R7, R68.reuse ;  /* 0x0000004407047220 */ /* 0x080fe40000410000 */
[C---:B------:R-:W-:Y:S02]  /*ee80*/  FFMA.FTZ R18, R10.reuse, R69, -R18 ;  /* 0x000000450a127223 */ /* 0x040fe40000010812 */
[----:B------:R-:W-:Y:S01]  /*ee90*/  FFMA.FTZ R7, R21, R68, -R8 ;  /* 0x0000004415077223 */ /* 0x000fe20000010808 */
        /* <DEDUP_REMOVED lines=12> */
.L_x_791:
[----:B------:R-:W-:Y:S05]  /*ef60*/  BSYNC B2 ;  /* 0x0000000000027941 */ /* 0x000fea0003800000 */
.L_x_773:
        /* <DEDUP_REMOVED lines=8> */
[----:B------:R-:W-:Y:S01]  /*eff0*/  LEA.HI R180, R180, R13, RZ, 0x3 ;  /* 0x0000000db4b47211 */ /* 0x000fe200078f18ff */
[----:B------:R-:W-:Y:S01]  /*f000*/  IMAD.IADD R7, R7, 0x1, R4 ;  /* 0x0000000107077824 */ /* 0x000fe200078e0204 */
[----:B------:R-:W-:Y:S01]  /*f010*/  SHF.R.S32.HI R4, RZ, 0x4, R53 ;  /* 0x00000004ff047819 */ /* 0x000fe20000011435 */
[C---:B------:R-:W-:Y:S01]  /*f020*/  IMAD R10, R208.reuse, c[0x0][0x21c], R51 ;  /* 0x00008700d00a7a24 */ /* 0x040fe200078e0233 */
[----:B------:R-:W-:Y:S01]  /*f030*/  LOP3.LUT R181, R181, 0xfffffff8, RZ, 0xc0, !PT ;  /* 0xfffffff8b5b57812 */ /* 0x000fe200078ec0ff */
[----:B------:R-:W-:Y:S01]  /*f040*/  IMAD.WIDE.U32 R6, R208, c[0x0][0x218], R6 ;  /* 0x00008600d0067a25 */ /* 0x000fe200078e0006 */
[----:B------:R-:W-:Y:S01]  /*f050*/  LOP3.LUT R180, R180, 0xfffffff8, RZ, 0xc0, !PT ;  /* 0xfffffff8b4b47812 */ /* 0x000fe200078ec0ff */
[----:B------:R-:W-:Y:S01]  /*f060*/  UISETP.GE.AND UP0, UPT, UR8, 0x2, UPT ;  /* 0x000000020800788c */ /* 0x000fe2000bf06270 */
[----:B------:R-:W-:Y:S01]  /*f070*/  BAR.SYNC.DEFER_BLOCKING 0x0 ;  /* 0x0000000000007b1d */ /* 0x000fe20000010000 */
[----:B------:R-:W-:Y:S01]  /*f080*/  IMAD.SHL.U32 R9, R15, 0x40, RZ ;  /* 0x000000400f097824 */ /* 0x000fe200078e00ff */
[----:B------:R-:W-:Y:S01]  /*f090*/  IADD3 R5, P0, R6, UR24, RZ ;  /* 0x0000001806057c10 */ /* 0x000fe2000ff1e0ff */
[----:B------:R-:W-:Y:S01]  /*f0a0*/  IMAD.SHL.U32 R6, R50, 0x8, RZ ;  /* 0x0000000832067824 */ /* 0x000fe200078e00ff */
[----:B------:R-:W-:Y:S01]  /*f0b0*/  ISETP.GE.AND P2, PT, R14, c[0x0][0x1d4], PT ;  /* 0x000075000e007a0c */ /* 0x000fe20003f46270 */
[----:B------:R-:W-:Y:S01]  /*f0c0*/  IMAD.SHL.U32 R90, R49, 0x40, RZ ;  /* 0x00000040315a7824 */ /* 0x000fe200078e00ff */
[----:B------:R-:W-:Y:S01]  /*f0d0*/  IADD3.X R10, R7, UR10, R10, P0, !PT ;  /* 0x0000000a070a7c10 */ /* 0x000fe200087fe40a */
[----:B------:R-:W-:Y:S01]  /*f0e0*/  IMAD.SHL.U32 R91, R48, 0x40, RZ ;  /* 0x00000040305b7824 */ /* 0x000fe200078e00ff */
[----:B------:R-:W-:Y:S01]  /*f0f0*/  LEA R8, P0, R5, c[0x0][0x1f8], 0x1 ;  /* 0x00007e0005087a11 */ /* 0x000fe200078008ff */
[----:B------:R-:W-:Y:S01]  /*f100*/  IMAD.SHL.U32 R211, R0, 0x2, RZ ;  /* 0x0000000200d37824 */ /* 0x000fe200078e00ff */
[----:B------:R-:W-:-:S02]  /*f110*/  LOP3.LUT R9, R9, 0x1c0, RZ, 0xc0, !PT ;  /* 0x000001c009097812 */ /* 0x000fc400078ec0ff */
[----:B------:R-:W-:Y:S01]  /*f120*/  LEA.HI R7, R53, R4, RZ, 0x1 ;  /* 0x0000000435077211 */ /* 0x000fe200078f08ff */
[----:B------:R-:W1:Y:S01]  /*f130*/  SHFL.IDX PT, R36, R8, RZ, 0x181f ;  /* 0x00181fff08247589 */ /* 0x000e6200000e0000 */
[----:B------:R-:W-:Y:S02]  /*f140*/  LEA.HI.X R10, R5, c[0x0][0x1fc], R10, 0x1, P0 ;  /* 0x00007f00050a7a11 */ /* 0x000fe400000f0c0a */
[----:B------:R-:W-:Y:S01]  /*f150*/  SHF.R.U32.HI R5, RZ, 0x3, R9 ;  /* 0x00000003ff057819 */ /* 0x000fe20000011609 */
[----:B------:R2:W3:Y:S01]  /*f160*/  SHFL.IDX PT, R20, R8, 0x1, 0x181f ;  /* 0x00381f0008147f89 */ /* 0x0004e200000e0000 */
[----:B------:R-:W-:Y:S02]  /*f170*/  LOP3.LUT R7, R7, 0xfffffffe, RZ, 0xc0, !PT ;  /* 0xfffffffe07077812 */ /* 0x000fe400078ec0ff */
[----:B------:R-:W-:Y:S02]  /*f180*/  LOP3.LUT R6, R9, 0x8, R6, 0xf8, !PT ;  /* 0x0000000809067812 */ /* 0x000fe400078ef806 */
[----:B------:R-:W-:Y:S01]  /*f190*/  LOP3.LUT P0, RZ, R15, 0x2, RZ, 0xc0, !PT ;  /* 0x000000020fff7812 */ /* 0x000fe2000780c0ff */
[----:B------:R-:W-:Y:S01]  /*f1a0*/  IMAD.IADD R7, R4, 0x1, -R7 ;  /* 0x0000000104077824 */ /* 0x000fe200078e0a07 */
[----:B------:R-:W-:Y:S01]  /*f1b0*/  LOP3.LUT R6, R6, R5, RZ, 0x3c, !PT ;  /* 0x0000000506067212 */ /* 0x000fe200078e3cff */
[----:B------:R-:W-:Y:S01]  /*f1c0*/  SHFL.IDX PT, R4, R10, 0x1, 0x181f ;  /* 0x00381f000a047f89 */ /* 0x000fe200000e0000 */
[----:B------:R-:W-:-:S02]  /*f1d0*/  LOP3.LUT R90, R90, 0x1c0, RZ, 0xc0, !PT ;  /* 0x000001c05a5a7812 */ /* 0x000fc400078ec0ff */
[----:B------:R-:W-:Y:S01]  /*f1e0*/  LOP3.LUT R91, R91, 0xfffffe00, RZ, 0xc0, !PT ;  /* 0xfffffe005b5b7812 */ /* 0x000fe200078ec0ff */
[----:B------:R4:W5:Y:S01]  /*f1f0*/  SHFL.IDX PT, R5, R10, RZ, 0x181f ;  /* 0x00181fff0a057589 */ /* 0x00096200000e0000 */
[C---:B------:R-:W-:Y:S01]  /*f200*/  IMAD R205, R7.reuse, 0x200, R6 ;  /* 0x0000020007cd7824 */ /* 0x040fe200078e0206 */
[----:B------:R-:W-:Y:S01]  /*f210*/  P2R R22, PR, RZ, 0x8 ;  /* 0x00000008ff167803 */ /* 0x000fe20000000000 */
[----:B------:R-:W-:Y:S02]  /*f220*/  IMAD.SHL.U32 R7, R7, 0x8, RZ ;  /* 0x0000000807077824 */ /* 0x000fe400078e00ff */
[----:B------:R-:W-:-:S03]  /*f230*/  IMAD.SHL.U32 R205, R205, 0x2, RZ ;  /* 0x00000002cdcd7824 */ /* 0x000fc600078e00ff */
[----:B------:R-:W-:Y:S02]  /*f240*/  LOP3.LUT R7, R90, 0x8, R7, 0xf8, !PT ;  /* 0x000000085a077812 */ /* 0x000fe400078ef807 */
[----:B------:R-:W-:Y:S01]  /*f250*/  IADD3 R6, R205, 0x6100, RZ ;  /* 0x00006100cd067810 */ /* 0x000fe20007ffe0ff */
[----:B--2---:R-:W-:Y:S01]  /*f260*/  IMAD.WIDE R8, R89, 0x2, RZ ;  /* 0x0000000259087825 */ /* 0x004fe200078e02ff */
[----:B------:R-:W-:Y:S01]  /*f270*/  IADD3 R204, R205, 0x6120, RZ ;  /* 0x00006120cdcc7810 */ /* 0x000fe20007ffe0ff */
[----:B------:R-:W-:Y:S01]  /*f280*/  LDSM.16.M88.4 R60, [R205+0x6100] ;  /* 0x00610000cd3c783b */ /* 0x000fe20000000200 */
[----:B------:R-:W-:Y:S02]  /*f290*/  @P0 IADD3 R204, R6, -0x20, RZ ;  /* 0xffffffe006cc0810 */ /* 0x000fe40007ffe0ff */
[----:B-1----:R-:W-:Y:S01]  /*f2a0*/  IADD3 R40, P1, R36, R8, RZ ;  /* 0x0000000824287210 */ /* 0x002fe20007f3e0ff */
[----:B------:R-:W-:Y:S01]  /*f2b0*/  LDSM.16.M88.4 R52, [R205+0x6900] ;  /* 0x00690000cd34783b */ /* 0x000fe20000000200 */
[----:B---3--:R-:W-:-:S02]  /*f2c0*/  IADD3 R30, P0, R8, R20, RZ ;  /* 0x00000014081e7210 */ /* 0x008fc40007f1e0ff */
[----:B------:R-:W-:Y:S01]  /*f2d0*/  SHF.R.U32.HI R90, RZ, 0x3, R90 ;  /* 0x00000003ff5a7819 */ /* 0x000fe2000001165a */
[----:B------:R-:W-:Y:S01]  /*f2e0*/  LDSM.16.M88.4 R44, [R205+0x7100] ;  /* 0x00710000cd2c783b */ /* 0x000fe20000000200 */
[C---:B------:R-:W-:Y:S01]  /*f2f0*/  IADD3 R195, R204.reuse, 0x800, RZ ;  /* 0x00000800ccc37810 */ /* 0x040fe20007ffe0ff */
[----:B----4-:R-:W-:Y:S01]  /*f300*/  IMAD.WIDE R10, R181, 0x2, RZ ;  /* 0x00000002b50a7825 */ /* 0x010fe200078e02ff */
[----:B------:R-:W-:Y:S01]  /*f310*/  LOP3.LUT R90, R7, R90, RZ, 0x3c, !PT ;  /* 0x0000005a075a7212 */ /* 0x000fe200078e3cff */
[----:B------:R-:W-:Y:S01]  /*f320*/  LDSM.16.M88.4 R76, [R204] ;  /* 0x00000000cc4c783b */ /* 0x000fe20000000200 */
[----:B------:R-:W-:Y:S01]  /*f330*/  IADD3 R194, R204, 0x1000, RZ ;  /* 0x00001000ccc27810 */ /* 0x000fe20007ffe0ff */
[----:B-----5:R-:W-:Y:S01]  /*f340*/  IMAD.X R41, R5, 0x1, R9, P1 ;  /* 0x0000000105297824 */ /* 0x020fe200008e0609 */
[----:B------:R-:W-:Y:S01]  /*f350*/  IADD3 R38, P1, R36, R10, RZ ;  /* 0x0000000a24267210 */ /* 0x000fe20007f3e0ff */
[----:B------:R-:W-:Y:S01]  /*f360*/  IMAD.X R31, R9, 0x1, R4, P0 ;  /* 0x00000001091f7824 */ /* 0x000fe200000e0604 */
[----:B------:R-:W-:Y:S01]  /*f370*/  IADD3 R28, P0, R10, R20, RZ ;  /* 0x000000140a1c7210 */ /* 0x000fe20007f1e0ff */
[----:B------:R-:W-:Y:S01]  /*f380*/  IMAD.WIDE R8, R180, 0x2, RZ ;  /* 0x00000002b4087825 */ /* 0x000fe200078e02ff */
[----:B------:R-:W-:Y:S01]  /*f390*/  LDSM.16.M88.4 R64, [R204+0x800] ;  /* 0x00080000cc40783b */ /* 0x000fe20000000200 */
[----:B------:R-:W-:-:S02]  /*f3a0*/  IADD3 R193, R204, 0x1800, RZ ;  /* 0x00001800ccc17810 */ /* 0x000fc40007ffe0ff */
[----:B------:R-:W-:Y:S01]  /*f3b0*/  IMAD.X R39, R5, 0x1, R11, P1 ;  /* 0x0000000105277824 */ /* 0x000fe200008e060b */
[----:B------:R-:W-:Y:S01]  /*f3c0*/  IADD3 R36, P1, R36, R8, RZ ;  /* 0x0000000824247210 */ /* 0x000fe20007f3e0ff */
[--C-:B------:R-:W-:Y:S01]  /*f3d0*/  IMAD.X R29, R11, 0x1, R4.reuse, P0 ;  /* 0x000000010b1d7824 */ /* 0x100fe200000e0604 */
[----:B------:R-:W-:Y:S01]  /*f3e0*/  IADD3 R20, P0, R8, R20, RZ ;  /* 0x0000001408147210 */ /* 0x000fe20007f1e0ff */
[----:B------:R-:W-:Y:S01]  /*f3f0*/  LDSM.16.M88.4 R32, [R204+0x1000] ;  /* 0x00100000cc20783b */ /* 0x000fe20000000200 */
[----:B------:R-:W-:Y:S01]  /*f400*/  IADD3 R191, R204, 0x2000, RZ ;  /* 0x00002000ccbf7810 */ /* 0x000fe20007ffe0ff */
[----:B------:R-:W-:Y:S01]  /*f410*/  IMAD.X R37, R5, 0x1, R9, P1 ;  /* 0x0000000105257824 */ /* 0x000fe200008e0609 */
[----:B------:R-:W-:Y:S01]  /*f420*/  ISETP.GE.AND P1, PT, R89, c[0x0][0x1d4], PT ;  /* 0x0000750059007a0c */ /* 0x000fe20003f26270 */
[----:B------:R-:W-:Y:S01]  /*f430*/  IMAD R5, R81, 0x400, R91 ;  /* 0x0000040051057824 */ /* 0x000fe200078e025b */
[----:B------:R-:W-:Y:S01]  /*f440*/  LDSM.16.M88.4 R24, [R204+0x1800] ;  /* 0x00180000cc18783b */ /* 0x000fe20000000200 */
[----:B------:R-:W-:Y:S01]  /*f450*/  IMAD.X R21, R9, 0x1, R4, P0 ;  /* 0x0000000109157824 */ /* 0x000fe200000e0604 */
[----:B------:R-:W-:Y:S01]  /*f460*/  ISETP.LT.OR P0, PT, R12, 0x1, P1 ;  /* 0x000000010c00780c */ /* 0x000fe20000f01670 */
[----:B------:R-:W-:Y:S01]  /*f470*/  IMAD.IADD R0, R90, 0x1, R5 ;  /* 0x000000015a007824 */ /* 0x000fe200078e0205 */
[----:B------:R-:W-:Y:S01]  /*f480*/  LDSM.16.M88.4 R8, [R205+0x7900] ;  /* 0x00790000cd08783b */ /* 0x000fe20000000200 */
[----:B------:R-:W-:-:S02]  /*f490*/  ISETP.LT.OR P1, PT, R12, 0x21, P1 ;  /* 0x000000210c00780c */ /* 0x000fc40000f21670 */
[----:B------:R-:W-:Y:S01]  /*f4a0*/  IMAD.SHL.U32 R206, R0, 0x2, RZ ;  /* 0x0000000200ce7824 */ /* 0x000fe200078e00ff */
[C---:B------:R-:W-:Y:S01]  /*f4b0*/  IADD3 R190, R204.reuse, 0x2800, RZ ;  /* 0x00002800ccbe7810 */ /* 0x040fe20007ffe0ff */
[----:B------:R-:W-:Y:S01]  /*f4c0*/  IMAD.MOV.U32 R0, RZ, RZ, 0x40 ;  /* 0x00000040ff007424 */ /* 0x000fe200078e00ff */
[----:B------:R-:W-:Y:S01]  /*f4d0*/  IADD3 R189, R204, 0x3000, RZ ;  /* 0x00003000ccbd7810 */ /* 0x000fe20007ffe0ff */
[--C-:B------:R-:W-:Y:S01]  /*f4e0*/  IMAD R202, R2, 0x2, R206.reuse ;  /* 0x0000000202ca7824 */ /* 0x100fe200078e02ce */
[----:B------:R-:W1:Y:S01]  /*f4f0*/  LDSM.16.M88.4 R4, [R206+0xc100] ;  /* 0x00c10000ce04783b */ /* 0x000e620000000200 */
[C---:B------:R-:W-:Y:S01]  /*f500*/  IMAD R201, R3.reuse, 0x2, R206 ;  /* 0x0000000203c97824 */ /* 0x040fe200078e02ce */
[C---:B------:R-:W-:Y:S01]  /*f510*/  IADD3 R188, R204.reuse, 0x3800, RZ ;  /* 0x00003800ccbc7810 */ /* 0x040fe20007ffe0ff */
[----:B------:R-:W-:Y:S01]  /*f520*/  IMAD R199, R3, 0x2, R202 ;  /* 0x0000000203c77824 */ /* 0x000fe200078e02ca */
[----:B------:R-:W2:Y:S01]  /*f530*/  LDSM.16.M88.4 R16, [R202+0xc100] ;  /* 0x00c10000ca10783b */ /* 0x000ea20000000200 */
[----:B------:R-:W-:-:S02]  /*f540*/  IADD3 R187, R204, 0x4000, RZ ;  /* 0x00004000ccbb7810 */ /* 0x000fc40007ffe0ff */
[----:B------:R-:W-:Y:S01]  /*f550*/  IADD3 R186, R204, 0x4800, RZ ;  /* 0x00004800ccba7810 */ /* 0x000fe20007ffe0ff */
[----:B------:R-:W-:Y:S01]  /*f560*/  @!PT LDS RZ, [RZ] ;  /* 0x00000000fffff984 */ /* 0x000fe20000000800 */
[----:B------:R-:W-:Y:S01]  /*f570*/  @!PT LDS RZ, [RZ] ;  /* 0x00000000fffff984 */ /* 0x000fe20000000800 */
[----:B------:R-:W-:Y:S01]  /*f580*/  @!PT LDS RZ, [RZ] ;  /* 0x00000000fffff984 */ /* 0x000fe20000000800 */
[----:B------:R3:W-:Y:S01]  /*f590*/  LDGSTS.E.BYPASS.LTC128B.128 [R211+0x100], [R40.64], !P0 ;  /* 0x0010000028d37fae */ /* 0x0007e2000c101d54 */
[----:B------:R-:W-:Y:S02]  /*f5a0*/  ISETP.LT.OR P0, PT, R12, 0x1, P2 ;  /* 0x000000010c00780c */ /* 0x000fe40001701670 */
[C---:B------:R-:W-:Y:S02]  /*f5b0*/  IADD3 R185, R204.reuse, 0x5000, RZ ;  /* 0x00005000ccb97810 */ /* 0x040fe40007ffe0ff */
[----:B------:R-:W-:-:S09]  /*f5c0*/  IADD3 R184, R204, 0x5800, RZ ;  /* 0x00005800ccb87810 */ /* 0x000fd20007ffe0ff */
[----:B------:R4:W-:Y:S01]  /*f5d0*/  LDGSTS.E.BYPASS.LTC128B.128 [R211+0x2100], [R38.64], !P0 ;  /* 0x0210000026d37fae */ /* 0x0009e2000c101d54 */
[----:B------:R-:W-:-:S04]  /*f5e0*/  ISETP.GE.AND P0, PT, R13, c[0x0][0x1d4], PT ;  /* 0x000075000d007a0c */ /* 0x000fc80003f06270 */
[C---:B------:R-:W-:Y:S02]  /*f5f0*/  ISETP.LT.OR P3, PT, R12.reuse, 0x1, P0 ;  /* 0x000000010c00780c */ /* 0x040fe40000761670 */
[----:B------:R-:W-:-:S11]  /*f600*/  ISETP.LT.OR P0, PT, R12, 0x21, P0 ;  /* 0x000000210c00780c */ /* 0x000fd60000701670 */
[----:B------:R4:W-:Y:S01]  /*f610*/  LDGSTS.E.BYPASS.LTC128B.128 [R211+0x4100], [R36.64], !P3 ;  /* 0x0410000024d37fae */ /* 0x0009e2000d901d54 */
[----:B-1----:R-:W-:Y:S01]  /*f620*/  HMMA.16816.F32.BF16 R56, R4, R52, RZ ;  /* 0x000000340438723c */ /* 0x002fe200000418ff */
[----:B------:R-:W-:Y:S02]  /*f630*/  ISETP.NE.AND P3, PT, R22, RZ, PT ;  /* 0x000000ff1600720c */ /* 0x000fe40003f65270 */
[----:B------:R1:W-:Y:S01]  /*f640*/  LDGSTS.E.BYPASS.LTC128B.128 [R211+0x1100], [R30.64], !P1 ;  /* 0x011000001ed37fae */ /* 0x0003e2000c901d54 */
[----:B------:R-:W-:-:S04]  /*f650*/  LOP3.LUT P1, RZ, R15, 0x4, RZ, 0xc0, !PT ;  /* 0x000000040fff7812 */ /* 0x000fc8000782c0ff */
[----:B------:R-:W-:Y:S01]  /*f660*/  SEL R0, R0, 0xffffffc0, !P1 ;  /* 0xffffffc000007807 */ /* 0x000fe20004800000 */
[----:B------:R-:W-:Y:S01]  /*f670*/  HMMA.16816.F32.BF16 R48, R4, R44, RZ ;  /* 0x0000002c0430723c */ /* 0x000fe200000418ff */
[----:B------:R-:W-:-:S03]  /*f680*/  ISETP.LT.OR P1, PT, R12, 0x21, P2 ;  /* 0x000000210c00780c */ /* 0x000fc60001721670 */
[----:B------:R-:W-:Y:S02]  /*f690*/  IMAD.IADD R200, R205, 0x1, R0 ;  /* 0x00000001cdc87824 */ /* 0x000fe400078e0200 */
[----:B------:R-:W-:Y:S02]  /*f6a0*/  IMAD.IADD R192, R0, 0x1, R204 ;  /* 0x0000000100c07824 */ /* 0x000fe400078e02cc */
[C---:B------:R-:W-:Y:S06]  /*f6b0*/  HMMA.16816.F32.BF16 R12, R4.reuse, R60, RZ ;  /* 0x0000003c040c723c */ /* 0x040fec00000418ff */
[----:B------:R1:W-:Y:S02]  /*f6c0*/  LDGSTS.E.BYPASS.LTC128B.128 [R211+0x3100], [R28.64], !P1 ;  /* 0x031000001cd37fae */ /* 0x0003e4000c901d54 */
[----:B------:R-:W-:Y:S02]  /*f6d0*/  HMMA.16816.F32.BF16 R60, R4, R62, RZ ;  /* 0x0000003e043c723c */ /* 0x000fe400000418ff */
[----:B------:R5:W-:Y:S01]  /*f6e0*/  LDGSTS.E.BYPASS.LTC128B.128 [R211+0x5100], [R20.64], !P0 ;  /* 0x0510000014d37fae */ /* 0x000be2000c101d54 */
[----:B------:R-:W-:-:S03]  /*f6f0*/  PLOP3.LUT P0, PT, PT, PT, UP0, 0x80, 0x0 ;  /* 0x000000000000781c */ /* 0x000fc60003f0f008 */
[----:B----4-:R-:W-:Y:S02]  /*f700*/  LDSM.16.M88.4 R36, [R201+0xc100] ;  /* 0x00c10000c924783b */ /* 0x010fe40000000200 */
[----:B------:R-:W-:Y:S02]  /*f710*/  HMMA.16816.F32.BF16 R52, R4, R54, RZ ;  /* 0x000000360434723c */ /* 0x000fe400000418ff */
[----:B------:R-:W4:Y:S04]  /*f720*/  LDSM.16.M88.4 R72, [R200+0x6100] ;  /* 0x00610000c848783b */ /* 0x000f280000000200 */
[----:B------:R-:W-:Y:S02]  /*f730*/  LDSM.16.M88.4 R84, [R192] ;  /* 0x00000000c054783b */ /* 0x000fe40000000200 */
[----:B--2---:R-:W-:Y:S02]  /*f740*/  HMMA.16816.F32.BF16 R12, R16, R76, R12 ;  /* 0x0000004c100c723c */ /* 0x004fe4000004180c */
[----:B------:R-:W-:Y:S04]  /*f750*/  LDSM.16.M88.4 R68, [R200+0x6900] ;  /* 0x00690000c844783b */ /* 0x000fe80000000200 */
[----:B------:R-:W0:Y:S02]  /*f760*/  LDGDEPBAR ;  /* 0x00000000000079af */ /* 0x000e240000000000 */
[C---:B------:R-:W-:Y:S02]  /*f770*/  HMMA.16816.F32.BF16 R44, R4.reuse, R46, RZ ;  /* 0x0000002e042c723c */ /* 0x040fe400000418ff */
[----:B-1----:R-:W-:Y:S04]  /*f780*/  LDSM.16.M88.4 R28, [R200+0x7100] ;  /* 0x00710000c81c783b */ /* 0x002fe80000000200 */
[----:B-----5:R-:W-:Y:S02]  /*f790*/  LDSM.16.M88.4 R20, [R200+0x7900] ;  /* 0x00790000c814783b */ /* 0x020fe40000000200 */
[C---:B---3--:R-:W-:Y:S08]  /*f7a0*/  HMMA.16816.F32.BF16 R40, R4.reuse, R8, RZ ;  /* 0x000000080428723c */ /* 0x048ff000000418ff */
[----:B------:R-:W-:Y:S01]  /*f7b0*/  HMMA.16816.F32.BF16 R4, R4, R10, RZ ;  /* 0x0000000a0404723c */ /* 0x000fe200000418ff */
[----:B------:R-:W1:Y:S07]  /*f7c0*/  LDSM.16.M88.4 R8, [R199+0xc100] ;  /* 0x00c10000c708783b */ /* 0x000e6e0000000200 */
[----:B------:R-:W-:Y:S01]  /*f7d0*/  HMMA.16816.F32.BF16 R60, R16, R78, R60 ;  /* 0x0000004e103c723c */ /* 0x000fe2000004183c */
[----:B------:R-:W-:Y:S07]  /*f7e0*/  LDSM.16.M88.4 R76, [R205+0x8100] ;  /* 0x00810000cd4c783b */ /* 0x000fee0000000200 */
[----:B----4-:R-:W-:Y:S08]  /*f7f0*/  HMMA.16816.F32.BF16 R12, R36, R72, R12 ;  /* 0x00000048240c723c */ /* 0x010ff0000004180c */
        /* <DEDUP_REMOVED lines=44> */
[----:B------:R-:W1:Y:S07]  /*fac0*/  LDSM.16.M88.4 R28, [R199+0x10100] ;  /* 0x01010000c71c783b */ /* 0x000e6e0000000200 */
[C---:B----4-:R-:W-:Y:S08]  /*fad0*/  HMMA.16816.F32.BF16 R40, R16.reuse, R20, R40 ;  /* 0x000000141028723c */ /* 0x050ff00000041828 */
[----:B------:R-:W-:Y:S01]  /*fae0*/  HMMA.16816.F32.BF16 R36, R16, R22, R36 ;  /* 0x000000161024723c */ /* 0x000fe20000041824 */
[----:B------:R-:W4:Y:S04]  /*faf0*/  LDSM.16.M88.4 R20, [R200+0x9100] ;  /* 0x00910000c814783b */ /* 0x000f280000000200 */
[----:B------:R-:W5:Y:S03]  /*fb00*/  LDSM.16.M88.4 R16, [R200+0x9900] ;  /* 0x00990000c810783b */ /* 0x000f660000000200 */
        /* <DEDUP_REMOVED lines=11> */
[----:B------:R-:W-:Y:S04]  /*fbc0*/  LDSM.16.M88.4 R4, [R206+0x14100] ;  /* 0x01410000ce04783b */ /* 0x000fe80000000200 */
[----:B------:R-:W2:Y:S03]  /*fbd0*/  LDSM.16.M88.4 R24, [R205+0xa100] ;  /* 0x00a10000cd18783b */ /* 0x000ea60000000200 */
[----:B------:R-:W-:Y:S01]  /*fbe0*/  HMMA.16816.F32.BF16 R60, R8, R86, R60 ;  /* 0x00000056083c723c */ /* 0x000fe2000004183c */
[----:B------:R-:W-:Y:S07]  /*fbf0*/  LDSM.16.M88.4 R84, [R204+0x4000] ;  /* 0x00400000cc54783b */ /* 0x000fee0000000200 */
[----:B-1----:R-:W-:Y:S08]  /*fc00*/  HMMA.16816.F32.BF16 R12, R28, R72, R12 ;  /* 0x000000481c0c723c */ /* 0x002ff0000004180c */
[C---:B------:R-:W-:Y:S08]  /*fc10*/  HMMA.16816.F32.BF16 R56, R8.reuse, R76, R56 ;  /* 0x0000004c0838723c */ /* 0x040ff00000041838 */
[C---:B------:R-:W-:Y:S01]  /*fc20*/  HMMA.16816.F32.BF16 R52, R8.reuse, R78, R52 ;  /* 0x0000004e0834723c */ /* 0x040fe20000041834 */
[----:B------:R-:W1:Y:S07]  /*fc30*/  LDSM.16.M88.4 R76, [R202+0x14100] ;  /* 0x01410000ca4c783b */ /* 0x000e6e0000000200 */
[C---:B----4-:R-:W-:Y:S08]  /*fc40*/  HMMA.16816.F32.BF16 R48, R8.reuse, R20, R48 ;  /* 0x000000140830723c */ /* 0x050ff00000041830 */
        /* <DEDUP_REMOVED lines=18> */
[----:B------:R-:W2:Y:S03]  /*fd70*/  LDSM.16.M88.4 R28, [R200+0xa100] ;  /* 0x00a10000c81c783b */ /* 0x000ea60000000200 */
[----:B------:R-:W-:Y:S01]  /*fd80*/  HMMA.16816.F32.BF16 R60, R4, R26, R60 ;  /* 0x0000001a043c723c */ /* 0x000fe2000004183c */
[----:B------:R-:W-:Y:S07]  /*fd90*/  LDSM.16.M88.4 R24, [R200+0xa900] ;  /* 0x00a90000c818783b */ /* 0x000fee0000000200 */
[----:B-1----:R-:W-:Y:S08]  /*fda0*/  HMMA.16816.F32.BF16 R12, R76, R84, R12 ;  /* 0x000000544c0c723c */ /* 0x002ff0000004180c */
        /* <DEDUP_REMOVED lines=9> */
[----:B------:R-:W1:Y:S03]  /*fe40*/  LDSM.16.M88.4 R4, [R192+0x4000] ;  /* 0x00400000c004783b */ /* 0x000e660000000200 */
[----:B------:R-:W-:Y:S08]  /*fe50*/  HMMA.16816.F32.BF16 R60, R76, R86, R60 ;  /* 0x000000564c3c723c */ /* 0x000ff0000004183c */
[----:B--2---:R-:W-:Y:S08]  /*fe60*/  HMMA.16816.F32.BF16 R12, R32, R28, R12 ;  /* 0x0000001c200c723c */ /* 0x004ff0000004180c */
[C---:B------:R-:W-:Y:S08]  /*fe70*/  HMMA.16816.F32.BF16 R56, R76.reuse, R72, R56 ;  /* 0x000000484c38723c */ /* 0x040ff00000041838 */
[C---:B------:R-:W-:Y:S08]  /*fe80*/  HMMA.16816.F32.BF16 R52, R76.reuse, R74, R52 ;  /* 0x0000004a4c34723c */ /* 0x040ff00000041834 */
[C---:B------:R-:W-:Y:S08]  /*fe90*/  HMMA.16816.F32.BF16 R48, R76.reuse, R68, R48 ;  /* 0x000000444c30723c */ /* 0x040ff00000041830 */
[C---:B------:R-:W-:Y:S01]  /*fea0*/  HMMA.16816.F32.BF16 R44, R76.reuse, R70, R44 ;  /* 0x000000464c2c723c */ /* 0x040fe2000004182c */
[----:B------:R-:W2:Y:S07]  /*feb0*/  LDSM.16.M88.4 R68, [R192+0x4800] ;  /* 0x00480000c044783b */ /* 0x000eae0000000200 */
[C---:B------:R-:W-:Y:S08]  /*fec0*/  HMMA.16816.F32.BF16 R40, R76.reuse, R64, R40 ;  /* 0x000000404c28723c */ /* 0x040ff00000041828 */
[----:B------:R-:W-:Y:S01]  /*fed0*/  HMMA.16816.F32.BF16 R76, R76, R66, R36 ;  /* 0x000000424c4c723c */ /* 0x000fe20000041824 */
[----:B------:R-:W3:Y:S04]  /*fee0*/  LDSM.16.M88.4 R64, [R192+0x5000] ;  /* 0x00500000c040783b */ /* 0x000ee80000000200 */
[----:B------:R-:W4:Y:S01]  /*fef0*/  LDSM.16.M88.4 R36, [R192+0x5800] ;  /* 0x00580000c024783b */ /* 0x000f220000000200 */
[----:B------:R-:W-:-:S04]  /*ff00*/  DEPBAR.LE SB0, 0x0 ;  /* 0x000080000000791a */ /* 0x000fc80000000000 */
[----:B------:R-:W-:Y:S08]  /*ff10*/  HMMA.16816.F32.BF16 R60, R32, R30, R60 ;  /* 0x0000001e203c723c */ /* 0x000ff0000004183c */
[----:B-1----:R-:W-:Y:S07]  /*ff20*/  HMMA.16816.F32.BF16 R12, R8, R4, R12 ;  /* 0x00000004080c723c */ /* 0x002fee000004180c */
[----:B------:R-:W-:Y:S01]  /*ff30*/  LOP3.LUT R4, R90, R91, RZ, 0xfc, !PT ;  /* 0x0000005b5a047212 */ /* 0x000fe200078efcff */
[C---:B------:R-:W-:Y:S08]  /*ff40*/  HMMA.16816.F32.BF16 R56, R32.reuse, R24, R56 ;  /* 0x000000182038723c */ /* 0x040ff00000041838 */
[C---:B------:R-:W-:Y:S08]  /*ff50*/  HMMA.16816.F32.BF16 R52, R32.reuse, R26, R52 ;  /* 0x0000001a2034723c */ /* 0x040ff00000041834 */
[----:B------:R-:W-:Y:S01]  /*ff60*/  HMMA.16816.F32.BF16 R48, R32, R20, R48 ;  /* 0x000000142030723c */ /* 0x000fe20000041830 */
[----:B------:R-:W-:-:S02]  /*ff70*/  FMUL.FTZ R5, R12, c[0x0][0x320] ;  /* 0x0000c8000c057a20 */ /* 0x000fc40000410000 */
[----:B------:R-:W-:-:S04]  /*ff80*/  FMUL.FTZ R0, R14, c[0x0][0x320] ;  /* 0x0000c8000e007a20 */ /* 0x000fc80000410000 */
[----:B------:R-:W1:Y:S01]  /*ff90*/  MUFU.TANH R5, R5 ;  /* 0x0000000500057308 */ /* 0x000e620000002400 */
[C---:B------:R-:W-:Y:S07]  /*ffa0*/  HMMA.16816.F32.BF16 R44, R32.reuse, R22, R44 ;  /* 0x00000016202c723c */ /* 0x040fee000004182c */
[----:B------:R-:W1:Y:S01]  /*ffb0*/  MUFU.TANH R0, R0 ;  /* 0x0000000000007308 */ /* 0x000e620000002400 */
[C---:B------:R-:W-:Y:S07]  /*ffc0*/  HMMA.16816.F32.BF16 R40, R32.reuse, R16, R40 ;  /* 0x000000102028723c */ /* 0x040fee0000041828 */
[----:B------:R-:W-:Y:S01]  /*ffd0*/  SHF.R.S32.HI R16, RZ, 0x1f, R181 ;  /* 0x0000001fff107819 */ /* 0x000fe200000114b5 */
[----:B------:R-:W-:Y:S07]  /*ffe0*/  HMMA.16816.F32.BF16 R76, R32, R18, R76 ;  /* 0x00000012204c723c */ /* 0x000fee000004184c */
[----:B------:R-:W-:Y:S01]  /*fff0*/  SHF.R.S32.HI R18, RZ, 0x1f, R89 ;  /* 0x0000001fff127819 */ /* 0x000fe20000011459 */
[C---:B------:R-:W-:Y:S07]  /*10000*/  HMMA.16816.F32.BF16 R60, R8.reuse, R6, R60 ;  /* 0x00000006083c723c */ /* 0x040fee000004183c */
[----:B------:R-:W-:Y:S01]  /*10010*/  FMUL.FTZ R6, R13, c[0x0][0x320] ;  /* 0x0000c8000d067a20 */ /* 0x000fe20000410000 */
[C---:B--2---:R-:W-:Y:S05]  /*10020*/  HMMA.16816.F32.BF16 R56, R8.reuse, R68, R56 ;  /* 0x000000440838723c */ /* 0x044fea0000041838 */
[----:B------:R-:W2:Y:S03]  /*10030*/  MUFU.TANH R6, R6 ;  /* 0x0000000600067308 */ /* 0x000ea60000002400 */
[C---:B------:R-:W-:Y:S08]  /*10040*/  HMMA.16816.F32.BF16 R52, R8.reuse, R70, R52 ;  /* 0x000000460834723c */ /* 0x040ff00000041834 */
[C---:B---3--:R-:W-:Y:S08]  /*10050*/  HMMA.16816.F32.BF16 R48, R8.reuse, R64, R48 ;  /* 0x000000400830723c */ /* 0x048ff00000041830 */
[C---:B------:R-:W-:Y:S08]  /*10060*/  HMMA.16816.F32.BF16 R44, R8.reuse, R66, R44 ;  /* 0x00000042082c723c */ /* 0x040ff0000004182c */
[C---:B----4-:R-:W-:Y:S08]  /*10070*/  HMMA.16816.F32.BF16 R40, R8.reuse, R36, R40 ;  /* 0x000000240828723c */ /* 0x050ff00000041828 */
[----:B------:R-:W-:Y:S07]  /*10080*/  HMMA.16816.F32.BF16 R76, R8, R38, R76 ;  /* 0x00000026084c723c */ /* 0x000fee000004184c */
[----:B------:R-:W-:Y:S01]  /*10090*/  SHF.R.S32.HI R11, RZ, 0x1f, R180 ;  /* 0x0000001fff0b7819 */ /* 0x000fe200000114b4 */
[----:B------:R-:W-:Y:S06]  /*100a0*/  BAR.SYNC.DEFER_BLOCKING 0x0 ;  /* 0x0000000000007b1d */ /* 0x000fec0000010000 */
[----:B------:R-:W-:Y:S05]  /*100b0*/  @!P0 BRA `(.L_x_816) ;  /* 0x0000043000008947 */ /* 0x000fea0003800000 */
[----:B-12---:R-:W-:Y:S01]  /*100c0*/  ULEA UR4, UR8, UR13, 0x6 ;  /* 0x0000000d08047291 */ /* 0x006fe2000f8e303f */
        /* <DEDUP_REMOVED lines=13> */
[C---:B------:R-:W-:Y:S01]  /*101a0*/  SHF.L.U64.HI R17, R181.reuse, 0x1, R16 ;  /* 0x00000001b5117819 */ /* 0x040fe20000010210 */
[----:B------:R-:W-:Y:S01]  /*101b0*/  IMAD.SHL.U32 R16, R181, 0x2, RZ ;  /* 0x00000002b5107824 */ /* 0x000fe200078e00ff */
[----:B------:R-:W-:Y:S01]  /*101c0*/  IADD3 R19, -R88, 0x10, RZ ;  /* 0x0000001058137810 */ /* 0x000fe20007ffe1ff */
[----:B------:R-:W-:Y:S01]  /*101d0*/  IMAD R209, R10, c[0x0][0x2b8], R209 ;  /* 0x0000ae000ad17a24 */ /* 0x000fe200078e02d1 */
[----:B------:R-:W-:Y:S02]  /*101e0*/  SHF.L.U64.HI R11, R180, 0x1, R11 ;  /* 0x00000001b40b7819 */ /* 0x000fe4000001020b */
[----:B------:R-:W-:Y:S01]  /*101f0*/  LOP3.LUT R19, R19, 0xf, RZ, 0xc0, !PT ;  /* 0x0000000f13137812 */ /* 0x000fe200078ec0ff */
        /* <DEDUP_REMOVED lines=8> */
[----:B------:R-:W-:Y:S02]  /*10280*/  IADD3 R24, P0, R8, UR22, RZ ;  /* 0x0000001608187c10 */ /* 0x000fe4000ff1e0ff */
[----:B------:R-:W-:Y:S01]  /*10290*/  SEL R8, RZ, 0x10, P4 ;  /* 0x00000010ff087807 */ /* 0x000fe20002000000 */
[----:B------:R-:W-:-:S03]  /*102a0*/  IMAD R7, R208, c[0x0][0x1f4], R7 ;  /* 0x00007d00d0077a24 */ /* 0x000fc600078e0207 */
[----:B------:R-:W-:Y:S02]  /*102b0*/  IADD3 R22, -R8, 0x10, RZ ;  /* 0x0000001008167810 */ /* 0x000fe40007ffe1ff */
[----:B------:R-:W-:Y:S02]  /*102c0*/  IADD3.X R7, R9, UR16, R7, P0, !PT ;  /* 0x0000001009077c10 */ /* 0x000fe400087fe407 */
[C---:B------:R-:W-:Y:S02]  /*102d0*/  LEA R14, P0, R24.reuse, c[0x0][0x1c8], 0x1 ;  /* 0x00007200180e7a11 */ /* 0x040fe400078008ff */
[C---:B------:R-:W-:Y:S01]  /*102e0*/  SHF.L.U64.HI R9, R89.reuse, 0x1, R18 ;  /* 0x0000000159097819 */ /* 0x040fe20000010212 */
[----:B------:R-:W-:Y:S01]  /*102f0*/  IMAD.SHL.U32 R89, R89, 0x2, RZ ;  /* 0x0000000259597824 */ /* 0x000fe200078e00ff */
[----:B------:R-:W-:Y:S01]  /*10300*/  LEA.HI.X R24, R24, c[0x0][0x1cc], R7, 0x1, P0 ;  /* 0x0000730018187a11 */ /* 0x000fe200000f0c07 */
[----:B------:R-:W1:Y:S01]  /*10310*/  SHFL.IDX PT, R10, R14, 0x1, 0x181f ;  /* 0x00381f000e0a7f89 */ /* 0x000e6200000e0000 */
[----:B------:R-:W-:-:S02]  /*10320*/  SEL R7, RZ, 0x10, P6 ;  /* 0x00000010ff077807 */ /* 0x000fc40003000000 */
[----:B------:R-:W-:Y:S01]  /*10330*/  LOP3.LUT R22, R22, 0xf, RZ, 0xc0, !PT ;  /* 0x0000000f16167812 */ /* 0x000fe200078ec0ff */
[----:B------:R-:W2:Y:S01]  /*10340*/  SHFL.IDX PT, R12, R24, 0x1, 0x181f ;  /* 0x00381f00180c7f89 */ /* 0x000ea200000e0000 */
[----:B------:R-:W-:Y:S02]  /*10350*/  IADD3 R21, -R7, 0x10, RZ ;  /* 0x0000001007157810 */ /* 0x000fe40007ffe1ff */
[----:B------:R-:W-:Y:S01]  /*10360*/  ISETP.NE.U32.AND P2, PT, R8, RZ, PT ;  /* 0x000000ff0800720c */ /* 0x000fe20003f45070 */
[----:B------:R3:W4:Y:S01]  /*10370*/  SHFL.IDX PT, R13, R14, RZ, 0x181f ;  /* 0x00181fff0e0d7589 */ /* 0x00072200000e0000 */
[----:B------:R-:W-:-:S03]  /*10380*/  LOP3.LUT R21, R21, 0xf, RZ, 0xc0, !PT ;  /* 0x0000000f15157812 */ /* 0x000fc600078ec0ff */
[----:B------:R5:W4:Y:S01]  /*10390*/  SHFL.IDX PT, R18, R24, RZ, 0x181f ;  /* 0x00181fff18127589 */ /* 0x000b2200000e0000 */
[----:B-1----:R-:W-:-:S04]  /*103a0*/  IADD3 R22, P1, P0, R22, R10, R89 ;  /* 0x0000000a16167210 */ /* 0x002fc8000783e059 */
[----:B--2---:R-:W-:Y:S02]  /*103b0*/  IADD3.X R23, RZ, R12, R9, P1, P0 ;  /* 0x0000000cff177210 */ /* 0x004fe40000fe0409 */
[----:B------:R-:W-:Y:S01]  /*103c0*/  IADD3 R20, P1, P0, R21, R10, R16 ;  /* 0x0000000a15147210 */ /* 0x000fe2000783e010 */
[----:B---3--:R-:W-:-:S03]  /*103d0*/  IMAD.SHL.U32 R14, R180, 0x2, RZ ;  /* 0x00000002b40e7824 */ /* 0x008fc600078e00ff */
[----:B------:R-:W-:Y:S02]  /*103e0*/  IADD3.X R21, RZ, R12, R17, P1, P0 ;  /* 0x0000000cff157210 */ /* 0x000fe40000fe0411 */
[----:B-----5:R-:W-:-:S04]  /*103f0*/  IADD3 R24, P1, P0, R19, R10, R14 ;  /* 0x0000000a13187210 */ /* 0x020fc8000783e00e */
[----:B------:R-:W-:Y:S02]  /*10400*/  IADD3.X R25, RZ, R12, R11, P1, P0 ;  /* 0x0000000cff197210 */ /* 0x000fe40000fe040b */
[C---:B----4-:R-:W-:Y:S02]  /*10410*/  IADD3 R16, P0, R13.reuse, R16, RZ ;  /* 0x000000100d107210 */ /* 0x050fe40007f1e0ff */
[----:B------:R-:W-:-:S03]  /*10420*/  IADD3 R26, P1, R13, R89, RZ ;  /* 0x000000590d1a7210 */ /* 0x000fc60007f3e0ff */
[C---:B------:R-:W-:Y:S01]  /*10430*/  IMAD.X R17, R18.reuse, 0x1, R17, P0 ;  /* 0x0000000112117824 */ /* 0x040fe200000e0611 */
        /* <DEDUP_REMOVED lines=11> */
.L_x_816:
[----:B-12---:R-:W-:Y:S01]  /*104f0*/  LEA.HI R16, R82, R83, RZ, 0x2 ;  /* 0x0000005352107211 */ /* 0x006fe200078f10ff */
[----:B------:R-:W-:Y:S01]  /*10500*/  UMOV UR4, 0xffffffc0 ;  /* 0xffffffc000047882 */ /* 0x000fe20000000000 */
[----:B------:R-:W-:Y:S01]  /*10510*/  LOP3.LUT R80, R80, 0xffffffe0, RZ, 0xc0, !PT ;  /* 0xffffffe050507812 */ /* 0x000fe200078ec0ff */
[----:B------:R-:W-:Y:S01]  /*10520*/  UIMAD UR4, UR8, UR4, 0x41 ;  /* 0x00000041080474a4 */ /* 0x000fe2000f8e0204 */
[----:B------:R-:W-:Y:S01]  /*10530*/  LOP3.LUT R16, R16, 0xfffffffc, RZ, 0xc0, !PT ;  /* 0xfffffffc10107812 */ /* 0x000fe200078ec0ff */
[----:B------:R-:W-:Y:S01]  /*10540*/  FMUL.FTZ R7, R60, c[0x0][0x320] ;  /* 0x0000c8003c077a20 */ /* 0x000fe20000410000 */
[----:B------:R-:W-:Y:S01]  /*10550*/  SHF.R.S32.HI R18, RZ, 0x1f, R81 ;  /* 0x0000001fff127819 */ /* 0x000fe20000011451 */
[C---:B------:R-:W-:Y:S01]  /*10560*/  IMAD.IADD R13, R83.reuse, 0x1, -R80 ;  /* 0x00000001530d7824 */ /* 0x040fe200078e0a50 */
[----:B------:R-:W-:Y:S01]  /*10570*/  PLOP3.LUT P1, PT, PT, PT, UP2, 0x80, 0x0 ;  /* 0x000000000000781c */ /* 0x000fe20003f2f028 */
[----:B------:R-:W-:Y:S01]  /*10580*/  IMAD.IADD R83, R83, 0x1, -R16 ;  /* 0x0000000153537824 */ /* 0x000fe200078e0a10 */
[----:B------:R-:W-:Y:S01]  /*10590*/  LEA.HI R18, R18, R81, RZ, 0x3 ;  /* 0x0000005112127211 */ /* 0x000fe200078f18ff */
[----:B------:R-:W-:Y:S01]  /*105a0*/  FMUL.FTZ R8, R61, c[0x0][0x320] ;  /* 0x0000c8003d087a20 */ /* 0x000fe20000410000 */
[----:B------:R-:W-:Y:S01]  /*105b0*/  SHF.R.S32.HI R20, RZ, 0x1f, R13 ;  /* 0x0000001fff147819 */ /* 0x000fe2000001140d */
[----:B------:R-:W-:Y:S01]  /*105c0*/  FMUL.FTZ R11, R56, c[0x0][0x320] ;  /* 0x0000c800380b7a20 */ /* 0x000fe20000410000 */
[----:B------:R-:W-:Y:S01]  /*105d0*/  LOP3.LUT R18, R18, 0xffffff8, RZ, 0xc0, !PT ;  /* 0x0ffffff812127812 */ /* 0x000fe200078ec0ff */
[----:B------:R-:W1:Y:S01]  /*105e0*/  MUFU.TANH R7, R7 ;  /* 0x0000000700077308 */ /* 0x000e620000002400 */
[----:B------:R-:W-:Y:S01]  /*105f0*/  LEA.HI R20, R20, R13, RZ, 0x2 ;  /* 0x0000000d14147211 */ /* 0x000fe200078f10ff */
[----:B------:R-:W-:Y:S01]  /*10600*/  FMUL.FTZ R9, R57, c[0x0][0x320] ;  /* 0x0000c80039097a20 */ /* 0x000fe20000410000 */
[----:B------:R-:W-:Y:S01]  /*10610*/  LEA.HI R16, R83, R83, RZ, 0x1 ;  /* 0x0000005353107211 */ /* 0x000fe200078f08ff */
[----:B------:R-:W-:Y:S01]  /*10620*/  IMAD.IADD R18, R81, 0x1, -R18 ;  /* 0x0000000151127824 */ /* 0x000fe200078e0a12 */
[----:B------:R-:W-:Y:S01]  /*10630*/  LEA.HI.SX32 R17, R20, UR12, 0x1e ;  /* 0x0000000c14117c11 */ /* 0x000fe2000f8ff2ff */
[----:B------:R-:W-:Y:S01]  /*10640*/  FMUL.FTZ R12, R52, c[0x0][0x320] ;  /* 0x0000c800340c7a20 */ /* 0x000fe20000410000 */
[----:B------:R-:W-:Y:S01]  /*10650*/  LOP3.LUT R16, R16, 0x1ffffffe, RZ, 0xc0, !PT ;  /* 0x1ffffffe10107812 */ /* 0x000fe200078ec0ff */
[----:B------:R-:W2:Y:S01]  /*10660*/  MUFU.TANH R8, R8 ;  /* 0x0000000800087308 */ /* 0x000ea20000002400 */
[----:B------:R-:W-:Y:S01]  /*10670*/  PLOP3.LUT P0, PT, PT, PT, UP2, 0x80, 0x0 ;  /* 0x000000000000781c */ /* 0x000fe20003f0f028 */
[----:B------:R-:W-:Y:S01]  /*10680*/  IMAD R17, R18, 0x10, R17 ;  /* 0x0000001012117824 */ /* 0x000fe200078e0211 */
[----:B------:R-:W-:Y:S01]  /*10690*/  LOP3.LUT R20, R20, 0x7ffffffc, RZ, 0xc0, !PT ;  /* 0x7ffffffc14147812 */ /* 0x000fe200078ec0ff */
[----:B------:R-:W-:Y:S01]  /*106a0*/  IMAD.IADD R16, R83, 0x1, -R16 ;  /* 0x0000000153107824 */ /* 0x000fe200078e0a10 */
[----:B------:R-:W-:Y:S01]  /*106b0*/  UIADD3 UR8, UR8, -0x2, URZ ;  /* 0xfffffffe08087890 */ /* 0x000fe2000fffe03f */
[----:B------:R-:W-:Y:S01]  /*106c0*/  FMUL.FTZ R10, R53, c[0x0][0x320] ;  /* 0x0000c800350a7a20 */ /* 0x000fe20000410000 */
[----:B------:R-:W0:Y:S01]  /*106d0*/  LDGDEPBAR ;  /* 0x00000000000079af */ /* 0x000e220000000000 */
[----:B------:R-:W-:Y:S01]  /*106e0*/  IMAD R182, R16, 0x8, R17 ;  /* 0x0000000810b67824 */ /* 0x000fe200078e0211 */
[----:B------:R-:W3:Y:S01]  /*106f0*/  MUFU.TANH R11, R11 ;  /* 0x0000000b000b7308 */ /* 0x000ee20000002400 */
[----:B------:R-:W-:-:S02]  /*10700*/  IMAD.IADD R183, R13, 0x1, -R20 ;  /* 0x000000010db77824 */ /* 0x000fc400078e0a14 */
[----:B------:R-:W-:-:S04]  /*10710*/  @P1 IMAD.HI.U32 R16, R182, c[0x0][0x2c8], RZ ;  /* 0x0000b200b6101a27 */ /* 0x000fc800078e00ff */
[----:B------:R-:W-:Y:S01]  /*10720*/  IMAD.MOV.U32 R17, RZ, RZ, R182 ;  /* 0x000000ffff117224 */ /* 0x000fe200078e00b6 */
[----:B------:R-:W-:Y:S01]  /*10730*/  @P0 SHF.R.U32.HI R17, RZ, c[0x0][0x2cc], R16 ;  /* 0x0000b300ff110a19 */ /* 0x000fe20000011610 */
[----:B------:R-:W-:Y:S01]  /*10740*/  IMAD.U32 R20, RZ, RZ, UR4 ;  /* 0x00000004ff147e24 */ /* 0x000fe2000f8e00ff */
[----:B------:R-:W4:Y:S01]  /*10750*/  MUFU.TANH R9, R9 ;  /* 0x0000000900097308 */ /* 0x000f220000002400 */
[----:B------:R-:W-:Y:S01]  /*10760*/  IMAD.SHL.U32 R183, R183, 0x2, RZ ;  /* 0x00000002b7b77824 */ /* 0x000fe200078e00ff */
[----:B------:R-:W-:Y:S01]  /*10770*/  ULDC.64 UR4, c[0x0][0x2c8] ;  /* 0x0000b20000047ab9 */ /* 0x000fe20000000a00 */
[----:B------:R-:W5:Y:S01]  /*10780*/  SHFL.IDX PT, R16, R17, RZ, 0x1c1f ;  /* 0x001c1fff11107589 */ /* 0x000f6200000e0000 */
[----:B------:R-:W-:Y:S01]  /*10790*/  FMUL.FTZ R48, R48, c[0x0][0x320] ;  /* 0x0000c80030307a20 */ /* 0x000fe20000410000 */
[----:B------:R-:W-:Y:S01]  /*107a0*/  UIMAD.WIDE.U32 UR22, UR12, UR4, URZ ;  /* 0x000000040c1672a5 */ /* 0x000fe2000f8e003f */
[C---:B------:R-:W-:Y:S01]  /*107b0*/  IADD3 R25, -R183.reuse, UR9, R20 ;  /* 0x00000009b7197c10 */ /* 0x040fe2000fffe114 */
[----:B------:R-:W1:Y:S01]  /*107c0*/  SHFL.IDX PT, R26, R17, 0x1, 0x1c1f ;  /* 0x003c1f00111a7f89 */ /* 0x000e6200000e0000 */
[----:B------:R-:W-:Y:S01]  /*107d0*/  IADD3 R24, -R183, UR19, RZ ;  /* 0x00000013b7187c10 */ /* 0x000fe2000fffe1ff */
[----:B------:R-:W1:Y:S01]  /*107e0*/  MUFU.TANH R12, R12 ;  /* 0x0000000c000c7308 */ /* 0x000e620000002400 */
[----:B------:R-:W-:Y:S01]  /*107f0*/  IADD3 R25, R25, -UR17, RZ ;  /* 0x8000001119197c10 */ /* 0x000fe2000fffe0ff */
[----:B------:R-:W-:Y:S01]  /*10800*/  FMUL.FTZ R49, R49, c[0x0][0x320] ;  /* 0x0000c80031317a20 */ /* 0x000fe20000410000 */
[----:B------:R-:W-:Y:S01]  /*10810*/  @UP2 UMOV UR7, UR23 ;  /* 0x0000001700072c82 */ /* 0x000fe20008000000 */
[----:B------:R-:W-:Y:S01]  /*10820*/  FMUL.FTZ R23, R15, c[0x0][0x320] ;  /* 0x0000c8000f177a20 */ /* 0x000fe20000410000 */
[----:B------:R-:W-:Y:S01]  /*10830*/  @UP2 USHF.R.U32.HI UR12, URZ, UR5, UR7 ;  /* 0x000000053f0c2299 */ /* 0x000fe20008011607 */
[----:B------:R-:W-:-:S02]  /*10840*/  FMUL.FTZ R44, R44, c[0x0][0x320] ;  /* 0x0000c8002c2c7a20 */ /* 0x000fc40000410000 */
[----:B------:R-:W2:Y:S01]  /*10850*/  MUFU.TANH R10, R10 ;  /* 0x0000000a000a7308 */ /* 0x000ea20000002400 */
[----:B------:R-:W-:Y:S01]  /*10860*/  FMUL.FTZ R45, R45, c[0x0][0x320] ;  /* 0x0000c8002d2d7a20 */ /* 0x000fe20000410000 */
[----:B------:R-:W-:Y:S01]  /*10870*/  UIADD3 UR12, UR12, UR9, -UR17 ;  /* 0x000000090c0c7290 */ /* 0x000fe2000fffe811 */
[----:B------:R-:W-:Y:S02]  /*10880*/  FMUL.FTZ R40, R40, c[0x0][0x320] ;  /* 0x0000c80028287a20 */ /* 0x000fe40000410000 */
[----:B------:R-:W-:Y:S01]  /*10890*/  FMUL.FTZ R41, R41, c[0x0][0x320] ;  /* 0x0000c80029297a20 */ /* 0x000fe20000410000 */
[----:B------:R-:W-:Y:S01]  /*108a0*/  USHF.R.S32.HI UR4, URZ, 0x1f, UR12 ;  /* 0x0000001f3f047899 */ /* 0x000fe2000801140c */
[----:B------:R-:W-:Y:S01]  /*108b0*/  FMUL.FTZ R76, R76, c[0x0][0x320] ;  /* 0x0000c8004c4c7a20 */ /* 0x000fe20000410000 */
[----:B------:R-:W2:Y:S01]  /*108c0*/  MUFU.TANH R159, R48 ;  /* 0x00000030009f7308 */ /* 0x000ea20000002400 */
[----:B------:R-:W-:Y:S01]  /*108d0*/  FMUL.FTZ R77, R77, c[0x0][0x320] ;  /* 0x0000c8004d4d7a20 */ /* 0x000fe20000410000 */
[----:B------:R-:W-:Y:S01]  /*108e0*/  ULEA.HI UR4, UR4, UR12, URZ, 0x6 ;  /* 0x0000000c04047291 */ /* 0x000fe2000f8f303f */
[----:B-----5:R-:W-:-:S02]  /*108f0*/  IMAD.IADD R13, R25, 0x1, R16 ;  /* 0x00000001190d7824 */ /* 0x020fc400078e0210 */
[----:B------:R-:W-:Y:S01]  /*10900*/  FMUL.FTZ R14, R62, c[0x0][0x320] ;  /* 0x0000c8003e0e7a20 */ /* 0x000fe20000410000 */
[----:B------:R-:W-:Y:S01]  /*10910*/  USHF.R.S32.HI UR7, URZ, 0x6, UR4 ;  /* 0x000000063f077899 */ /* 0x000fe20008011404 */
[----:B-1----:R-:W-:Y:S01]  /*10920*/  IMAD.IADD R25, R25, 0x1, R26 ;  /* 0x0000000119197824 */ /* 0x002fe200078e021a */
[----:B------:R-:W-:Y:S01]  /*10930*/  IMNMX R20, R24, R13, PT ;  /* 0x0000000d18147217 */ /* 0x000fe20003800200 */
[----:B------:R-:W1:Y:S01]  /*10940*/  MUFU.TANH R167, R49 ;  /* 0x0000003100a77308 */ /* 0x000e620000002400 */
[----:B------:R-:W-:Y:S01]  /*10950*/  FMUL.FTZ R63, R63, c[0x0][0x320] ;  /* 0x0000c8003f3f7a20 */ /* 0x000fe20000410000 */
[----:B------:R-:W-:Y:S01]  /*10960*/  UISETP.LT.AND UP0, UPT, URZ, UR7, UPT ;  /* 0x000000073f00728c */ /* 0x000fe2000bf01270 */
[----:B------:R-:W-:Y:S01]  /*10970*/  ISETP.GT.AND P0, PT, R20, RZ, PT ;  /* 0x000000ff1400720c */ /* 0x000fe20003f04270 */
[----:B------:R-:W-:Y:S01]  /*10980*/  FMUL.FTZ R21, R58, c[0x0][0x320] ;  /* 0x0000c8003a157a20 */ /* 0x000fe20000410000 */
[C---:B------:R-:W-:Y:S01]  /*10990*/  ISETP.GT.AND P1, PT, R20.reuse, 0x1, PT ;  /* 0x000000011400780c */ /* 0x040fe20003f24270 */
[----:B------:R-:W-:Y:S01]  /*109a0*/  FMUL.FTZ R22, R59, c[0x0][0x320] ;  /* 0x0000c8003b167a20 */ /* 0x000fe20000410000 */
[----:B------:R-:W-:Y:S01]  /*109b0*/  FSEL R16, R5, -INF , P0 ;  /* 0xff80000005107808 */ /* 0x000fe20000000000 */
[----:B------:R-:W5:Y:S01]  /*109c0*/  MUFU.TANH R165, R44 ;  /* 0x0000002c00a57308 */ /* 0x000f620000002400 */
[----:B------:R-:W-:Y:S01]  /*109d0*/  ISETP.GT.AND P0, PT, R20, 0x8, PT ;  /* 0x000000081400780c */ /* 0x000fe20003f04270 */
[----:B------:R-:W-:Y:S01]  /*109e0*/  FMUL.FTZ R19, R54, c[0x0][0x320] ;  /* 0x0000c80036137a20 */ /* 0x000fe20000410000 */
[----:B------:R-:W-:Y:S01]  /*109f0*/  FSEL R17, R6, -INF , P1 ;  /* 0xff80000006117808 */ /* 0x000fe20000800000 */
[----:B------:R-:W-:Y:S01]  /*10a00*/  FMUL.FTZ R18, R55, c[0x0][0x320] ;  /* 0x0000c80037127a20 */ /* 0x000fe20000410000 */
[----:B------:R-:W-:Y:S01]  /*10a10*/  ISETP.GT.AND P1, PT, R20, 0x9, PT ;  /* 0x000000091400780c */ /* 0x000fe20003f24270 */
[----:B------:R-:W-:Y:S01]  /*10a20*/  FMUL.FTZ R50, R50, c[0x0][0x320] ;  /* 0x0000c80032327a20 */ /* 0x000fe20000410000 */
[----:B------:R-:W-:Y:S01]  /*10a30*/  FSEL R15, R7, -INF , P0 ;  /* 0xff800000070f7808 */ /* 0x000fe20000000000 */
[----:B------:R-:W1:Y:S01]  /*10a40*/  MUFU.TANH R161, R45 ;  /* 0x0000002d00a17308 */ /* 0x000e620000002400 */
[----:B------:R-:W-:Y:S01]  /*10a50*/  ISETP.GT.AND P0, PT, R20, 0x10, PT ;  /* 0x000000101400780c */ /* 0x000fe20003f04270 */
[----:B------:R-:W-:Y:S01]  /*10a60*/  FMUL.FTZ R51, R51, c[0x0][0x320] ;  /* 0x0000c80033337a20 */ /* 0x000fe20000410000 */
[----:B--2---:R-:W-:Y:S01]  /*10a70*/  FSEL R13, R8, -INF , P1 ;  /* 0xff800000080d7808 */ /* 0x004fe20000800000 */
[----:B------:R-:W-:Y:S01]  /*10a80*/  FMUL.FTZ R46, R46, c[0x0][0x320] ;  /* 0x0000c8002e2e7a20 */ /* 0x000fe20000410000 */
[C---:B------:R-:W-:Y:S01]  /*10a90*/  ISETP.GT.AND P1, PT, R20.reuse, 0x11, PT ;  /* 0x000000111400780c */ /* 0x040fe20003f24270 */
[----:B------:R-:W-:Y:S01]  /*10aa0*/  FMUL.FTZ R47, R47, c[0x0][0x320] ;  /* 0x0000c8002f2f7a20 */ /* 0x000fe20000410000 */
[----:B---3--:R-:W-:Y:S01]  /*10ab0*/  FSEL R11, R11, -INF , P0 ;  /* 0xff8000000b0b7808 */ /* 0x008fe20000000000 */
[----:B------:R-:W2:Y:S01]  /*10ac0*/  MUFU.TANH R147, R40 ;  /* 0x0000002800937308 */ /* 0x000ea20000002400 */
[----:B------:R-:W-:Y:S01]  /*10ad0*/  ISETP.GT.AND P0, PT, R20, 0x18, PT ;  /* 0x000000181400780c */ /* 0x000fe20003f04270 */
[----:B------:R-:W-:Y:S01]  /*10ae0*/  FMUL.FTZ R42, R42, c[0x0][0x320] ;  /* 0x0000c8002a2a7a20 */ /* 0x000fe20000410000 */
[----:B----4-:R-:W-:Y:S01]  /*10af0*/  FSEL R9, R9, -INF , P1 ;  /* 0xff80000009097808 */ /* 0x010fe20000800000 */
[----:B------:R-:W-:Y:S01]  /*10b00*/  FMUL.FTZ R43, R43, c[0x0][0x320] ;  /* 0x0000c8002b2b7a20 */ /* 0x000fe20000410000 */
[----:B------:R-:W-:Y:S01]  /*10b10*/  ISETP.GT.AND P1, PT, R20, 0x19, PT ;  /* 0x000000191400780c */ /* 0x000fe20003f24270 */
[----:B------:R-:W-:Y:S01]  /*10b20*/  FMUL.FTZ R78, R78, c[0x0][0x320] ;  /* 0x0000c8004e4e7a20 */ /* 0x000fe20000410000 */
[----:B------:R-:W-:Y:S01]  /*10b30*/  FSEL R7, R12, -INF , P0 ;  /* 0xff8000000c077808 */ /* 0x000fe20000000000 */
[----:B------:R-:W3:Y:S01]  /*10b40*/  MUFU.TANH R145, R41 ;  /* 0x0000002900917308 */ /* 0x000ee20000002400 */
[----:B------:R-:W-:Y:S01]  /*10b50*/  ISETP.GT.AND P0, PT, R20, 0x20, PT ;  /* 0x000000201400780c */ /* 0x000fe20003f04270 */
[----:B------:R-:W-:Y:S01]  /*10b60*/  FMUL.FTZ R79, R79, c[0x0][0x320] ;  /* 0x0000c8004f4f7a20 */ /* 0x000fe20000410000 */
[----:B------:R-:W-:Y:S01]  /*10b70*/  FSEL R5, R10, -INF , P1 ;  /* 0xff8000000a057808 */ /* 0x000fe20000800000 */
[----:B------:R-:W-:Y:S01]  /*10b80*/  IMAD.SHL.U32 R203, R4, 0x2, RZ ;  /* 0x0000000204cb7824 */ /* 0x000fe200078e00ff */
[C---:B------:R-:W-:Y:S01]  /*10b90*/  ISETP.GT.AND P1, PT, R20.reuse, 0x21, PT ;  /* 0x000000211400780c */ /* 0x040fe20003f24270 */
[----:B------:R-:W-:Y:S01]  /*10ba0*/  USEL UR7, URZ, UR7, !UP0 ;  /* 0x000000073f077287 */ /* 0x000fe2000c000000 */
[----:B------:R-:W-:Y:S01]  /*10bb0*/  FSEL R159, R159, -INF , P0 ;  /* 0xff8000009f9f7808 */ /* 0x000fe20000000000 */
[----:B------:R-:W4:Y:S01]  /*10bc0*/  MUFU.TANH R143, R76 ;  /* 0x0000004c008f7308 */ /* 0x000f220000002400 */
[----:B------:R-:W-:Y:S01]  /*10bd0*/  ISETP.GT.AND P0, PT, R20, 0x28, PT ;  /* 0x000000281400780c */ /* 0x000fe20003f04270 */
[--C-:B------:R-:W-:Y:S01]  /*10be0*/  IMAD R198, R2, 0x2, R203.reuse ;  /* 0x0000000202c67824 */ /* 0x100fe200078e02cb */
[----:B-1----:R-:W-:Y:S01]  /*10bf0*/  FSEL R167, R167, -INF , P1 ;  /* 0xff800000a7a77808 */ /* 0x002fe20000800000 */
[C---:B------:R-:W-:Y:S01]  /*10c00*/  IMAD R197, R3.reuse, 0x2, R203 ;  /* 0x0000000203c57824 */ /* 0x040fe200078e02cb */
[C---:B------:R-:W-:Y:S01]  /*10c10*/  ISETP.GT.AND P1, PT, R20.reuse, 0x29, PT ;  /* 0x000000291400780c */ /* 0x040fe20003f24270 */
[----:B------:R-:W-:Y:S01]  /*10c20*/  IMAD R196, R3, 0x2, R198 ;  /* 0x0000000203c47824 */ /* 0x000fe200078e02c6 */
[----:B-----5:R-:W-:Y:S01]  /*10c30*/  FSEL R165, R165, -INF , P0 ;  /* 0xff800000a5a57808 */ /* 0x020fe20000000000 */
[----:B------:R-:W1:Y:S01]  /*10c40*/  MUFU.TANH R141, R77 ;  /* 0x0000004d008d7308 */ /* 0x000e620000002400 */
[C---:B------:R-:W-:Y:S01]  /*10c50*/  ISETP.GT.AND P0, PT, R20.reuse, 0x30, PT ;  /* 0x000000301400780c */ /* 0x040fe20003f04270 */
[----:B------:R-:W-:Y:S01]  /*10c60*/  LDSM.16.MT88.4 R124, [R203+0x100] ;  /* 0x00010000cb7c783b */ /* 0x000fe20000004200 */
[----:B------:R-:W-:Y:S01]  /*10c70*/  FSEL R161, R161, -INF , P1 ;  /* 0xff800000a1a17808 */ /* 0x000fe20000800000 */
[----:B------:R-:W-:Y:S01]  /*10c80*/  IMAD.U32 R214, RZ, RZ, UR8 ;  /* 0x00000008ffd67e24 */ /* 0x000fe2000f8e00ff */
[C---:B------:R-:W-:Y:S01]  /*10c90*/  ISETP.GT.AND P1, PT, R20.reuse, 0x31, PT ;  /* 0x000000311400780c */ /* 0x040fe20003f24270 */
[----:B------:R-:W-:Y:S01]  /*10ca0*/  LDSM.16.MT88.4 R116, [R198+0x100] ;  /* 0x00010000c674783b */ /* 0x000fe20000004200 */
[----:B--2---:R-:W-:Y:S01]  /*10cb0*/  FSEL R147, R147, -INF , P0 ;  /* 0xff80000093937808 */ /* 0x004fe20000000000 */
[----:B------:R2:W5:Y:S01]  /*10cc0*/  MUFU.TANH R6, R23 ;  /* 0x0000001700067308 */ /* 0x0005620000002400 */
[----:B------:R-:W-:Y:S01]  /*10cd0*/  ISETP.GT.AND P0, PT, R20, 0x38, PT ;  /* 0x000000381400780c */ /* 0x000fe20003f04270 */
[----:B------:R-:W-:Y:S01]  /*10ce0*/  LDSM.16.MT88.4 R108, [R197+0x100] ;  /* 0x00010000c56c783b */ /* 0x000fe20000004200 */
[----:B---3--:R-:W-:-:S02]  /*10cf0*/  FSEL R145, R145, -INF , P1 ;  /* 0xff80000091917808 */ /* 0x008fc40000800000 */
[----:B------:R-:W-:Y:S01]  /*10d00*/  IMNMX R24, R24, R25, PT ;  /* 0x0000001918187217 */ /* 0x000fe20003800200 */
[----:B------:R-:W-:Y:S01]  /*10d10*/  LDSM.16.MT88.4 R100, [R196+0x100] ;  /* 0x00010000c464783b */ /* 0x000fe20000004200 */
[----:B------:R-:W-:Y:S01]  /*10d20*/  ISETP.GT.AND P1, PT, R20, 0x39, PT ;  /* 0x000000391400780c */ /* 0x000fe20003f24270 */
[----:B------:R-:W3:Y:S01]  /*10d30*/  MUFU.TANH R14, R14 ;  /* 0x0000000e000e7308 */ /* 0x000ee20000002400 */
[----:B----4-:R-:W-:Y:S01]  /*10d40*/  FSEL R143, R143, -INF , P0 ;  /* 0xff8000008f8f7808 */ /* 0x010fe20000000000 */
[----:B------:R-:W-:Y:S01]  /*10d50*/  LDSM.16.MT88.4 R56, [R197+0x2100] ;  /* 0x00210000c538783b */ /* 0x000fe20000004200 */
[C---:B------:R-:W-:Y:S02]  /*10d60*/  ISETP.GT.AND P0, PT, R24.reuse, RZ, PT ;  /* 0x000000ff1800720c */ /* 0x040fe40003f04270 */
[----:B-1----:R-:W-:Y:S01]  /*10d70*/  FSEL R141, R141, -INF , P1 ;  /* 0xff8000008d8d7808 */ /* 0x002fe20000800000 */
[----:B------:R-:W-:Y:S01]  /*10d80*/  LDSM.16.MT88.4 R64, [R196+0x2100] ;  /* 0x00210000c440783b */ /* 0x000fe20000004200 */
[----:B------:R-:W-:Y:S01]  /*10d90*/  ISETP.GT.AND P1, PT, R24, 0x1, PT ;  /* 0x000000011800780c */ /* 0x000fe20003f24270 */
[----:B------:R-:W1:Y:S01]  /*10da0*/  MUFU.TANH R150, R63 ;  /* 0x0000003f00967308 */ /* 0x000e620000002400 */
[----:B------:R-:W-:Y:S01]  /*10db0*/  FMNMX.FTZ R8, R16, R17, !PT ;  /* 0x0000001110087209 */ /* 0x000fe20007810000 */
[----:B------:R-:W-:Y:S01]  /*10dc0*/  LDSM.16.MT88.4 R72, [R203+0x4100] ;  /* 0x00410000cb48783b */ /* 0x000fe20000004200 */
[----:B--2---:R-:W-:-:S02]  /*10dd0*/  FSEL R23, R0, -INF , P0 ;  /* 0xff80000000177808 */ /* 0x004fc40000000000 */
[----:B------:R-:W-:Y:S01]  /*10de0*/  ISETP.GT.AND P0, PT, R24, 0x8, PT ;  /* 0x000000081800780c */ /* 0x000fe20003f04270 */
[----:B------:R-:W-:Y:S01]  /*10df0*/  LDSM.16.MT88.4 R80, [R198+0x4100] ;  /* 0x00410000c650783b */ /* 0x000fe20000004200 */
[----:B-----5:R-:W-:Y:S01]  /*10e00*/  FSEL R20, R6, -INF , P1 ;  /* 0xff80000006147808 */ /* 0x020fe20000800000 */
[----:B------:R-:W2:Y:S01]  /*10e10*/  MUFU.TANH R21, R21 ;  /* 0x0000001500157308 */ /* 0x000ea20000002400 */
[----:B------:R-:W-:Y:S01]  /*10e20*/  FMNMX.FTZ R8, R15, R8, !PT ;  /* 0x000000080f087209 */ /* 0x000fe20007810000 */
[----:B------:R-:W-:Y:S01]  /*10e30*/  LDSM.16.MT88.4 R88, [R197+0x4100] ;  /* 0x00410000c558783b */ /* 0x000fe20000004200 */
[----:B------:R-:W-:Y:S02]  /*10e40*/  ISETP.GT.AND P1, PT, R24, 0x9, PT ;  /* 0x000000091800780c */ /* 0x000fe40003f24270 */
[----:B---3--:R-:W-:Y:S01]  /*10e50*/  FSEL R6, R14, -INF , P0 ;  /* 0xff8000000e067808 */ /* 0x008fe20000000000 */
[----:B------:R-:W-:Y:S01]  /*10e60*/  LDSM.16.MT88.4 R136, [R198+0x900] ;  /* 0x00090000c688783b */ /* 0x000fe20000004200 */
[----:B------:R-:W-:Y:S01]  /*10e70*/  FMNMX.FTZ R25, R23, R20, !PT ;  /* 0x0000001417197209 */ /* 0x000fe20007810000 */
[----:B------:R-:W3:Y:S01]  /*10e80*/  MUFU.TANH R22, R22 ;  /* 0x0000001600167308 */ /* 0x000ee20000002400 */
[----:B------:R-:W-:Y:S01]  /*10e90*/  FMNMX.FTZ R8, R13, R8, !PT ;  /* 0x000000080d087209 */ /* 0x000fe20007810000 */
[----:B------:R-:W-:Y:S01]  /*10ea0*/  LDSM.16.MT88.4 R32, [R197+0x900] ;  /* 0x00090000c520783b */ /* 0x000fe20000004200 */
[----:B------:R-:W-:-:S02]  /*10eb0*/  ISETP.GT.AND P0, PT, R24, 0x10, PT ;  /* 0x000000101800780c */ /* 0x000fc40003f04270 */
[----:B-1----:R-:W-:Y:S01]  /*10ec0*/  FSEL R150, R150, -INF , P1 ;  /* 0xff80000096967808 */ /* 0x002fe20000800000 */
[----:B------:R-:W-:Y:S01]  /*10ed0*/  LDSM.16.MT88.4 R28, [R196+0x900] ;  /* 0x00090000c41c783b */ /* 0x000fe20000004200 */
[----:B------:R-:W-:Y:S01]  /*10ee0*/  FMNMX.FTZ R25, R6, R25, !PT ;  /* 0x0000001906197209 */ /* 0x000fe20007810000 */
[----:B------:R-:W1:Y:S01]  /*10ef0*/  MUFU.TANH R19, R19 ;  /* 0x0000001300137308 */ /* 0x000e620000002400 */
[----:B------:R-:W-:Y:S02]  /*10f00*/  FMNMX.FTZ R8, R11, R8, !PT ;  /* 0x000000080b087209 */ /* 0x000fe40007810000 */
[----:B--2---:R-:W-:Y:S02]  /*10f10*/  FSEL R14, R21, -INF , P0 ;  /* 0xff800000150e7808 */ /* 0x004fe40000000000 */
[----:B------:R-:W-:Y:S02]  /*10f20*/  ISETP.GT.AND P1, PT, R24, 0x11, PT ;  /* 0x000000111800780c */ /* 0x000fe40003f24270 */
[----:B------:R-:W-:Y:S01]  /*10f30*/  FMNMX.FTZ R21, R150, R25, !PT ;  /* 0x0000001996157209 */ /* 0x000fe20007810000 */
[----:B------:R-:W2:Y:S01]  /*10f40*/  MUFU.TANH R18, R18 ;  /* 0x0000001200127308 */ /* 0x000ea20000002400 */
[----:B------:R-:W-:-:S02]  /*10f50*/  FMNMX.FTZ R0, R9, R8, !PT ;  /* 0x0000000809007209 */ /* 0x000fc40007810000 */
[----:B------:R-:W-:Y:S02]  /*10f60*/  ISETP.GT.AND P0, PT, R24, 0x18, PT ;  /* 0x000000181800780c */ /* 0x000fe40003f04270 */
[----:B---3--:R-:W-:Y:S02]  /*10f70*/  FSEL R12, R22, -INF , P1 ;  /* 0xff800000160c7808 */ /* 0x008fe40000800000 */
[----:B------:R-:W-:Y:S01]  /*10f80*/  FMNMX.FTZ R21, R14, R21, !PT ;  /* 0x000000150e157209 */ /* 0x000fe20007810000 */
[----:B------:R-:W3:Y:S01]  /*10f90*/  MUFU.TANH R172, R50 ;  /* 0x0000003200ac7308 */ /* 0x000ee20000002400 */
[----:B------:R-:W-:Y:S02]  /*10fa0*/  FMNMX.FTZ R0, R7, R0, !PT ;  /* 0x0000000007007209 */ /* 0x000fe40007810000 */
[----:B------:R-:W-:Y:S02]  /*10fb0*/  ISETP.GT.AND P1, PT, R24, 0x19, PT ;  /* 0x000000191800780c */ /* 0x000fe40003f24270 */
[----:B-1----:R-:W-:-:S02]  /*10fc0*/  FSEL R10, R19, -INF , P0 ;  /* 0xff800000130a7808 */ /* 0x002fc40000000000 */
[----:B------:R-:W-:Y:S01]  /*10fd0*/  FMNMX.FTZ R21, R12, R21, !PT ;  /* 0x000000150c157209 */ /* 0x000fe20007810000 */
[----:B------:R-:W1:Y:S01]  /*10fe0*/  MUFU.TANH R51, R51 ;  /* 0x0000003300337308 */ /* 0x000e620000002400 */
[----:B------:R-:W-:Y:S02]  /*10ff0*/  FMNMX.FTZ R0, R5, R0, !PT ;  /* 0x0000000005007209 */ /* 0x000fe40007810000 */
[----:B------:R-:W-:Y:S02]  /*11000*/  ISETP.GT.AND P0, PT, R24, 0x20, PT ;  /* 0x000000201800780c */ /* 0x000fe40003f04270 */
[----:B--2---:R-:W-:Y:S02]  /*11010*/  FSEL R8, R18, -INF , P1 ;  /* 0xff80000012087808 */ /* 0x004fe40000800000 */
        /* <DEDUP_REMOVED lines=12> */
[----:B------:R-:W-:Y:S01]  /*110e0*/  FMNMX.FTZ R0, R165, R0, !PT ;  /* 0x00000000a5007209 */ /* 0x000fe20007810000 */
[----:B------:R-:W-:Y:S01]  /*110f0*/  LDSM.16.MT88.4 R48, [R198+0x2100] ;  /* 0x00210000c630783b */ /* 0x000fe20000004200 */
[----:B------:R-:W-:Y:S02]  /*11100*/  ISETP.GT.AND P1, PT, R24, 0x29, PT ;  /* 0x000000291800780c */ /* 0x000fe40003f24270 */
[----:B--2---:R-:W-:Y:S02]  /*11110*/  FSEL R170, R170, -INF , P0 ;  /* 0xff800000aaaa7808 */ /* 0x004fe40000000000 */
[----:B------:R-:W-:Y:S01]  /*11120*/  FMNMX.FTZ R21, R166, R21, !PT ;  /* 0x00000015a6157209 */ /* 0x000fe20007810000 */
[----:B------:R2:W4:Y:S01]  /*11130*/  MUFU.TANH R142, R43 ;  /* 0x0000002b008e7308 */ /* 0x0005220000002400 */
        /* <DEDUP_REMOVED lines=11> */
[----:B--2---:R-:W-:Y:S01]  /*111f0*/  LDSM.16.MT88.4 R40, [R203+0x2100] ;  /* 0x00210000cb28783b */ /* 0x004fe20000004200 */
[----:B------:R-:W-:Y:S02]  /*11200*/  ISETP.GT.AND P1, PT, R24, 0x38, PT ;  /* 0x000000381800780c */ /* 0x000fe40003f24270 */
[----:B----4-:R-:W-:Y:S02]  /*11210*/  FSEL R142, R142, -INF , P2 ;  /* 0xff8000008e8e7808 */ /* 0x010fe40001000000 */
[----:B------:R-:W-:Y:S02]  /*11220*/  FMNMX.FTZ R21, R144, R21, !PT ;  /* 0x0000001590157209 */ /* 0x000fe40007810000 */
[----:B------:R-:W-:-:S02]  /*11230*/  FMNMX.FTZ R0, R143, R0, !PT ;  /* 0x000000008f007209 */ /* 0x000fc40007810000 */
[----:B------:R-:W-:Y:S02]  /*11240*/  ISETP.GT.AND P0, PT, R24, 0x39, PT ;  /* 0x000000391800780c */ /* 0x000fe40003f04270 */
[----:B---3--:R-:W-:Y:S02]  /*11250*/  FSEL R140, R140, -INF , P1 ;  /* 0xff8000008c8c7808 */ /* 0x008fe40000800000 */
[----:B------:R-:W-:Y:S02]  /*11260*/  FMNMX.FTZ R21, R142, R21, !PT ;  /* 0x000000158e157209 */ /* 0x000fe40007810000 */
[----:B------:R-:W-:Y:S02]  /*11270*/  FMNMX.FTZ R0, R141, R0, !PT ;  /* 0x000000008d007209 */ /* 0x000fe40007810000 */
[----:B-1----:R-:W-:Y:S02]  /*11280*/  FSEL R164, R164, -INF , P0 ;  /* 0xff800000a4a47808 */ /* 0x002fe40000000000 */
        /* <DEDUP_REMOVED lines=20> */
[----:B------:R-:W-:Y:S01]  /*113d0*/  LDSM.16.MT88.4 R16, [R196+0x2900] ;  /* 0x00290000c410783b */ /* 0x000fe20000004200 */
[----:B------:R-:W-:Y:S01]  /*113e0*/  FFMA.FTZ R149, R13, c[0x0][0x2d0], -R146 ;  /* 0x0000b4000d957a23 */ /* 0x000fe20000010892 */
[----:B------:R-:W-:Y:S01]  /*113f0*/  MUFU.EX2 R156, R156 ;  /* 0x0000009c009c7308 */ /* 0x000fe20000000800 */
[--C-:B------:R-:W-:Y:S01]  /*11400*/  FFMA.FTZ R155, R23, c[0x0][0x2d0], -R163.reuse ;  /* 0x0000b400179b7a23 */ /* 0x100fe200000108a3 */
[----:B------:R-:W-:Y:S01]  /*11410*/  ISETP.GE.AND P0, PT, R214, UR7, PT ;  /* 0x00000007d6007c0c */ /* 0x000fe2000bf06270 */
[----:B------:R-:W-:-:S02]  /*11420*/  FFMA.FTZ R158, R20, c[0x0][0x2d0], -R163 ;  /* 0x0000b400149e7a23 */ /* 0x000fc400000108a3 */
[--C-:B------:R-:W-:Y:S01]  /*11430*/  FFMA.FTZ R157, R6, c[0x0][0x2d0], -R163.reuse ;  /* 0x0000b400069d7a23 */ /* 0x100fe200000108a3 */
[----:B------:R-:W-:Y:S01]  /*11440*/  LDSM.16.MT88.4 R20, [R203+0x900] ;  /* 0x00090000cb14783b */ /* 0x000fe20000004200 */
[----:B------:R-:W-:Y:S01]  /*11450*/  FFMA.FTZ R150, R150, c[0x0][0x2d0], -R163 ;  /* 0x0000b40096967a23 */ /* 0x000fe200000108a3 */
[----:B------:R-:W1:Y:S01]  /*11460*/  MUFU.EX2 R153, R153 ;  /* 0x0000009900997308 */ /* 0x000e620000000800 */
[--C-:B------:R-:W-:Y:S02]  /*11470*/  FFMA.FTZ R148, R7, c[0x0][0x2d0], -R146.reuse ;  /* 0x0000b40007947a23 */ /* 0x100fe40000010892 */
[--C-:B------:R-:W-:Y:S02]  /*11480*/  FFMA.FTZ R133, R5, c[0x0][0x2d0], -R146.reuse ;  /* 0x0000b40005857a23 */ /* 0x100fe40000010892 */
[----:B------:R-:W2:Y:S01]  /*11490*/  LDSM.16.MT88.4 R4, [R196+0x4100] ;  /* 0x00410000c404783b */ /* 0x000ea20000004200 */
[--C-:B------:R-:W-:Y:S02]  /*114a0*/  FFMA.FTZ R152, R11, c[0x0][0x2d0], -R146.reuse ;  /* 0x0000b4000b987a23 */ /* 0x100fe40000010892 */
[----:B------:R-:W-:Y:S01]  /*114b0*/  MUFU.EX2 R154, R154 ;  /* 0x0000009a009a7308 */ /* 0x000fe20000000800 */
[----:B------:R-:W-:-:S02]  /*114c0*/  FFMA.FTZ R135, R9, c[0x0][0x2d0], -R146 ;  /* 0x0000b40009877a23 */ /* 0x000fc40000010892 */
[--C-:B------:R-:W-:Y:S02]  /*114d0*/  FFMA.FTZ R3, R10, c[0x0][0x2d0], -R163.reuse ;  /* 0x0000b4000a037a23 */ /* 0x100fe400000108a3 */
[--C-:B------:R-:W-:Y:S02]  /*114e0*/  FFMA.FTZ R2, R8, c[0x0][0x2d0], -R163.reuse ;  /* 0x0000b40008027a23 */ /* 0x100fe400000108a3 */
[----:B------:R-:W3:Y:S01]  /*114f0*/  LDSM.16.MT88.4 R8, [R203+0x2900] ;  /* 0x00290000cb08783b */ /* 0x000ee20000004200 */
        /* <DEDUP_REMOVED lines=24> */
[--C-:B------:R-:W-:Y:S01]  /*11680*/  FFMA.FTZ R173, R142, c[0x0][0x2d0], -R163.reuse ;  /* 0x0000b4008ead7a23 */ /* 0x100fe200000108a3 */
[----:B------:R-:W-:Y:S01]  /*11690*/  LDSM.16.MT88.4 R144, [R203+0x1900] ;  /* 0x00190000cb90783b */ /* 0x000fe20000004200 */
        /* <DEDUP_REMOVED lines=97> */
[C---:B--2---:R-:W-:Y:S08]  /*11cb0*/  HMMA.16816.F32.BF16 R68, R4.reuse, R20, R68 ;  /* 0x000000140444723c */ /* 0x044ff00000041844 */
[C---:B------:R-:W-:Y:S01]  /*11cc0*/  HMMA.16816.F32.BF16 R72, R4.reuse, R22, R72 ;  /* 0x000000160448723c */ /* 0x040fe20000041848 */
[----:B------:R-:W-:Y:S07]  /*11cd0*/  LDSM.16.MT88.4 R20, [R203+0x5100] ;  /* 0x00510000cb14783b */ /* 0x000fee0000004200 */
[C---:B---3--:R-:W-:Y:S08]  /*11ce0*/  HMMA.16816.F32.BF16 R84, R4.reuse, R12, R84 ;  /* 0x0000000c0454723c */ /* 0x048ff00000041854 */
[C---:B------:R-:W-:Y:S01]  /*11cf0*/  HMMA.16816.F32.BF16 R88, R4.reuse, R14, R88 ;  /* 0x0000000e0458723c */ /* 0x040fe20000041858 */
[----:B------:R-:W2:Y:S07]  /*11d00*/  LDSM.16.MT88.4 R12, [R198+0x1100] ;  /* 0x00110000c60c783b */ /* 0x000eae0000004200 */
        /* <DEDUP_REMOVED lines=33> */
[----:B------:R-:W-:Y:S07]  /*11f20*/  LDSM.16.MT88.4 R16, [R203+0x5900] ;  /* 0x00590000cb10783b */ /* 0x000fee0000004200 */
[C---:B------:R-:W-:Y:S01]  /*11f30*/  HMMA.16816.F32.BF16 R100, R4.reuse, R30, R100 ;  /* 0x0000001e0464723c */ /* 0x040fe20000041864 */
[----:B------:R-:W-:Y:S07]  /*11f40*/  LDSM.16.MT88.4 R28, [R198+0x3900] ;  /* 0x00390000c61c783b */ /* 0x000fee0000004200 */
        /* <DEDUP_REMOVED lines=8> */
[----:B------:R-:W3:Y:S07]  /*11fd0*/  LDSM.16.MT88.4 R32, [R203+0x3900] ;  /* 0x00390000cb20783b */ /* 0x000eee0000004200 */
[C---:B------:R-:W-:Y:S08]  /*11fe0*/  HMMA.16816.F32.BF16 R44, R4.reuse, R24, R44 ;  /* 0x00000018042c723c */ /* 0x040ff0000004182c */
[C---:B------:R-:W-:Y:S01]  /*11ff0*/  HMMA.16816.F32.BF16 R48, R4.reuse, R26, R48 ;  /* 0x0000001a0430723c */ /* 0x040fe20000041830 */
[----:B------:R-:W4:Y:S07]  /*12000*/  LDSM.16.MT88.4 R24, [R197+0x3900] ;  /* 0x00390000c518783b */ /* 0x000f2e0000004200 */
[C---:B--2---:R-:W-:Y:S08]  /*12010*/  HMMA.16816.F32.BF16 R92, R4.reuse, R12, R92 ;  /* 0x0000000c045c723c */ /* 0x044ff0000004185c */
[----:B------:R-:W-:Y:S01]  /*12020*/  HMMA.16816.F32.BF16 R96, R4, R14, R96 ;  /* 0x0000000e0460723c */ /* 0x000fe20000041860 */
[----:B------:R-:W2:Y:S06]  /*12030*/  LDSM.16.MT88.4 R12, [R198+0x5900] ;  /* 0x00590000c60c783b */ /* 0x000eac0000004200 */
        /* <DEDUP_REMOVED lines=15> */
[C---:B------:R-:W-:Y:S08]  /*12130*/  HMMA.16816.F32.BF16 R68, R4.reuse, R16, R68 ;  /* 0x000000100444723c */ /* 0x040ff00000041844 */
[C---:B------:R-:W-:Y:S01]  /*12140*/  HMMA.16816.F32.BF16 R72, R4.reuse, R18, R72 ;  /* 0x000000120448723c */ /* 0x040fe20000041848 */
[----:B------:R-:W5:Y:S07]  /*12150*/  LDSM.16.MT88.4 R16, [R196+0x5900] ;  /* 0x00590000c410783b */ /* 0x000f6e0000004200 */
[C---:B------:R-:W-:Y:S08]  /*12160*/  HMMA.16816.F32.BF16 R128, R4.reuse, R144, R128 ;  /* 0x000000900480723c */ /* 0x040ff00000041880 */
[C---:B------:R-:W-:Y:S08]  /*12170*/  HMMA.16816.F32.BF16 R124, R4.reuse, R146, R124 ;  /* 0x00000092047c723c */ /* 0x040ff0000004187c */
[C---:B------:R-:W-:Y:S08]  /*12180*/  HMMA.16816.F32.BF16 R120, R4.reuse, R140, R120 ;  /* 0x0000008c0478723c */ /* 0x040ff00000041878 */
[C---:B------:R-:W-:Y:S08]  /*12190*/  HMMA.16816.F32.BF16 R116, R4.reuse, R142, R116 ;  /* 0x0000008e0474723c */ /* 0x040ff00000041874 */
[C---:B------:R-:W-:Y:S08]  /*121a0*/  HMMA.16816.F32.BF16 R112, R4.reuse, R136, R112 ;  /* 0x000000880470723c */ /* 0x040ff00000041870 */
[C---:B------:R-:W-:Y:S08]  /*121b0*/  HMMA.16816.F32.BF16 R108, R4.reuse, R138, R108 ;  /* 0x0000008a046c723c */ /* 0x040ff0000004186c */
[C---:B---3--:R-:W-:Y:S08]  /*121c0*/  HMMA.16816.F32.BF16 R36, R4.reuse, R32, R36 ;  /* 0x000000200424723c */ /* 0x048ff00000041824 */
[C---:B------:R-:W-:Y:S08]  /*121d0*/  HMMA.16816.F32.BF16 R40, R4.reuse, R34, R40 ;  /* 0x000000220428723c */ /* 0x040ff00000041828 */
[C---:B------:R-:W-:Y:S08]  /*121e0*/  HMMA.16816.F32.BF16 R44, R4.reuse, R28, R44 ;  /* 0x0000001c042c723c */ /* 0x040ff0000004182c */
[C---:B------:R-:W-:Y:S08]  /*121f0*/  HMMA.16816.F32.BF16 R48, R4.reuse, R30, R48 ;  /* 0x0000001e0430723c */ /* 0x040ff00000041830 */
[C---:B----4-:R-:W-:Y:S08]  /*12200*/  HMMA.16816.F32.BF16 R52, R4.reuse, R24, R52 ;  /* 0x000000180434723c */ /* 0x050ff00000041834 */
[C---:B------:R-:W-:Y:S08]  /*12210*/  HMMA.16816.F32.BF16 R56, R4.reuse, R26, R56 ;  /* 0x0000001a0438723c */ /* 0x040ff00000041838 */
[C---:B------:R-:W-:Y:S08]  /*12220*/  HMMA.16816.F32.BF16 R60, R4.reuse, R20, R60 ;  /* 0x00000014043c723c */ /* 0x040ff0000004183c */
[C---:B------:R-:W-:Y:S08]  /*12230*/  HMMA.16816.F32.BF16 R64, R4.reuse, R22, R64 ;  /* 0x000000160440723c */ /* 0x040ff00000041840 */
[C---:B--2---:R-:W-:Y:S08]  /*12240*/  HMMA.16816.F32.BF16 R76, R4.reuse, R12, R76 ;  /* 0x0000000c044c723c */ /* 0x044ff0000004184c */
[C---:B------:R-:W-:Y:S08]  /*12250*/  HMMA.16816.F32.BF16 R80, R4.reuse, R14, R80 ;  /* 0x0000000e0450723c */ /* 0x040ff00000041850 */
[C---:B-1----:R-:W-:Y:S08]  /*12260*/  HMMA.16816.F32.BF16 R84, R4.reuse, R8, R84 ;  /* 0x000000080454723c */ /* 0x042ff00000041854 */
[C---:B------:R-:W-:Y:S08]  /*12270*/  HMMA.16816.F32.BF16 R88, R4.reuse, R10, R88 ;  /* 0x0000000a0458723c */ /* 0x040ff00000041858 */
[C---:B-----5:R-:W-:Y:S08]  /*12280*/  HMMA.16816.F32.BF16 R92, R4.reuse, R16, R92 ;  /* 0x00000010045c723c */ /* 0x060ff0000004185c */
[----:B------:R-:W-:Y:S01]  /*12290*/  HMMA.16816.F32.BF16 R96, R4, R18, R96 ;  /* 0x000000120460723c */ /* 0x000fe20000041860 */
[----:B------:R-:W-:Y:S07]  /*122a0*/  @!P0 BRA `(.L_x_817) ;  /* 0x000034a000008947 */ /* 0x000fee0003800000 */
[----:B------:R-:W1:Y:S01]  /*122b0*/  S2R R5, SR_TID.X ;  /* 0x0000000000057919 */ /* 0x000e620000002100 */
[----:B------:R-:W-:Y:S01]  /*122c0*/  PLOP3.LUT P1, PT, PT, PT, UP2, 0x80, 0x0 ;  /* 0x000000000000781c */ /* 0x000fe20003f2f028 */
[----:B------:R-:W-:Y:S01]  /*122d0*/  IMAD.MOV.U32 R3, RZ, RZ, R0 ;  /* 0x000000ffff037224 */ /* 0x000fe200078e0000 */
[----:B------:R-:W-:Y:S01]  /*122e0*/  PLOP3.LUT P0, PT, PT, PT, UP2, 0x80, 0x0 ;  /* 0x000000000000781c */ /* 0x000fe20003f0f028 */
[----:B------:R-:W-:Y:S01]  /*122f0*/  IMAD.MOV.U32 R2, RZ, RZ, R132 ;  /* 0x000000ffff027224 */ /* 0x000fe200078e0084 */
[----:B------:R-:W-:Y:S01]  /*12300*/  SHF.R.S32.HI R0, RZ, 0x1f, R181 ;  /* 0x0000001fff007819 */ /* 0x000fe200000114b5 */
[----:B------:R-:W-:Y:S01]  /*12310*/  IMAD.MOV.U32 R225, RZ, RZ, R214 ;  /* 0x000000ffffe17224 */ /* 0x000fe200078e00d6 */
[----:B------:R-:W-:Y:S01]  /*12320*/  SHF.R.S32.HI R215, RZ, 0x1f, R180 ;  /* 0x0000001fffd77819 */ /* 0x000fe200000114b4 */
[C---:B------:R-:W-:Y:S01]  /*12330*/  IMAD.SHL.U32 R220, R181.reuse, 0x2, RZ ;  /* 0x00000002b5dc7824 */ /* 0x040fe200078e00ff */
[----:B------:R-:W-:Y:S01]  /*12340*/  SEL R219, RZ, 0x10, P6 ;  /* 0x00000010ffdb7807 */ /* 0x000fe20003000000 */
[----:B------:R-:W-:Y:S01]  /*12350*/  IMAD.SHL.U32 R218, R180, 0x2, RZ ;  /* 0x00000002b4da7824 */ /* 0x000fe200078e00ff */
[----:B------:R-:W-:Y:S01]  /*12360*/  SEL R216, RZ, 0x10, P5 ;  /* 0x00000010ffd87807 */ /* 0x000fe20002800000 */
[----:B------:R-:W-:Y:S01]  /*12370*/  IMAD.MOV.U32 R224, RZ, RZ, 0x1 ;  /* 0x00000001ffe07424 */ /* 0x000fe200078e00ff */
[----:B------:R-:W-:Y:S01]  /*12380*/  SHF.L.U64.HI R221, R181, 0x1, R0 ;  /* 0x00000001b5dd7819 */ /* 0x000fe20000010200 */
[----:B------:R-:W-:Y:S01]  /*12390*/  @P1 IMAD.HI.U32 R223, R182, c[0x0][0x2c8], RZ ;  /* 0x0000b200b6df1a27 */ /* 0x000fe200078e00ff */
[----:B------:R-:W-:Y:S01]  /*123a0*/  SHF.L.U64.HI R215, R180, 0x1, R215 ;  /* 0x00000001b4d77819 */ /* 0x000fe200000102d7 */
[----:B------:R-:W-:-:S02]  /*123b0*/  ULDC UR5, c[0x0][0x210] ;  /* 0x0000840000057ab9 */ /* 0x000fc40000000800 */
[----:B------:R-:W-:Y:S01]  /*123c0*/  ULDC UR4, c[0x0][0x1e8] ;  /* 0x00007a0000047ab9 */ /* 0x000fe20000000800 */
[----:B------:R-:W-:Y:S01]  /*123d0*/  @P0 SHF.R.U32.HI R223, RZ, c[0x0][0x2cc], R223 ;  /* 0x0000b300ffdf0a19 */ /* 0x000fe200000116df */
[----:B------:R-:W-:Y:S02]  /*123e0*/  UIMAD UR5, UR11, UR5, URZ ;  /* 0x000000050b0572a4 */ /* 0x000fe4000f8e023f */
[----:B------:R-:W-:Y:S01]  /*123f0*/  UIMAD UR4, UR11, UR4, URZ ;  /* 0x000000040b0472a4 */ /* 0x000fe2000f8e023f */
[----:B-1----:R-:W-:-:S04]  /*12400*/  SHF.R.S32.HI R222, RZ, 0x1f, R5 ;  /* 0x0000001fffde7819 */ /* 0x002fc80000011405 */
[----:B------:R-:W-:-:S04]  /*12410*/  LEA.HI R222, R222, R5, RZ, 0x3 ;  /* 0x00000005dede7211 */ /* 0x000fc800078f18ff */
[----:B------:R-:W-:-:S05]  /*12420*/  LOP3.LUT R222, R222, 0xfffffff8, RZ, 0xc0, !PT ;  /* 0xfffffff8dede7812 */ /* 0x000fca00078ec0ff */
[----:B------:R-:W-:-:S04]  /*12430*/  IMAD.IADD R222, R5, 0x1, -R222 ;  /* 0x0000000105de7824 */ /* 0x000fc800078e0ade */
[----:B------:R-:W-:-:S05]  /*12440*/  IMAD.SHL.U32 R222, R222, 0x8, RZ ;  /* 0x00000008dede7824 */ /* 0x000fca00078e00ff */
[----:B------:R-:W-:-:S04]  /*12450*/  SHF.R.S32.HI R217, RZ, 0x1f, R222 ;  /* 0x0000001fffd97819 */ /* 0x000fc800000114de */
[C---:B------:R-:W-:Y:S01]  /*12460*/  SHF.L.U64.HI R217, R222.reuse, 0x1, R217 ;  /* 0x00000001ded97819 */ /* 0x040fe200000102d9 */
[----:B------:R-:W-:Y:S02]  /*12470*/  IMAD.SHL.U32 R222, R222, 0x2, RZ ;  /* 0x00000002dede7824 */ /* 0x000fe400078e00ff */
.L_x_820:
[----:B------:R-:W-:Y:S04]  /*12480*/  DEPBAR.LE SB0, 0x0 ;  /* 0x000080000000791a */ /* 0x000fe80000000000 */
[----:B------:R-:W-:Y:S01]  /*12490*/  BAR.SYNC.DEFER_BLOCKING 0x0 ;  /* 0x0000000000007b1d */ /* 0x000fe20000010000 */
[----:B------:R-:W-:Y:S05]  /*124a0*/  ISETP.GE.AND P0, PT, R225, RZ, PT ;  /* 0x000000ffe100720c */ /* 0x000fea0003f06270 */
        /* <DEDUP_REMOVED lines=31> */
[----:B------:R2:W1:Y:S01]  /*126a0*/  SHFL.IDX PT, R4, R14, RZ, 0x181f ;  /* 0x00181fff0e047589 */ /* 0x00046200000e0000 */
[-C--:B-----5:R-:W-:Y:S04]  /*126b0*/  IADD3 R10, P1, P0, R10, R5.reuse, R220 ;  /* 0x000000050a0a7210 */ /* 0x0a0fe8000783e0dc */
[----:B----4-:R-:W-:Y:S02]  /*126c0*/  IADD3.X R11, RZ, R0, R221, P1, P0 ;  /* 0x00000000ff0b7210 */ /* 0x010fe40000fe04dd */
[----:B------:R-:W-:Y:S02]  /*126d0*/  IADD3 R8, P1, P0, R8, R5, R218 ;  /* 0x0000000508087210 */ /* 0x000fe4000783e0da */
[C---:B---3--:R-:W-:Y:S02]  /*126e0*/  IADD3 R6, P2, R7.reuse, R220, RZ ;  /* 0x000000dc07067210 */ /* 0x048fe40007f5e0ff */
[----:B------:R-:W-:Y:S02]  /*126f0*/  IADD3.X R9, RZ, R0, R215, P1, P0 ;  /* 0x00000000ff097210 */ /* 0x000fe40000fe04d7 */
[C---:B------:R-:W-:Y:S02]  /*12700*/  IADD3 R12, P0, R7.reuse, R222, RZ ;  /* 0x000000de070c7210 */ /* 0x040fe40007f1e0ff */
[----:B--2---:R-:W-:Y:S01]  /*12710*/  IADD3 R14, P1, R7, R218, RZ ;  /* 0x000000da070e7210 */ /* 0x004fe20007f3e0ff */
[C---:B-1----:R-:W-:Y:S02]  /*12720*/  IMAD.X R7, R4.reuse, 0x1, R221, P2 ;  /* 0x0000000104077824 */ /* 0x042fe400010e06dd */
[C---:B------:R-:W-:Y:S01]  /*12730*/  IMAD.X R13, R4.reuse, 0x1, R217, P0 ;  /* 0x00000001040d7824 */ /* 0x040fe200000e06d9 */
[----:B------:R-:W-:Y:S01]  /*12740*/  IADD3 R16, P0, R5, R222, RZ ;  /* 0x000000de05107210 */ /* 0x000fe20007f1e0ff */
[----:B------:R-:W-:Y:S01]  /*12750*/  IMAD.X R15, R4, 0x1, R215, P1 ;  /* 0x00000001040f7824 */ /* 0x000fe200008e06d7 */
[----:B------:R-:W-:Y:S02]  /*12760*/  IADD3 R5, R211, 0x100, RZ ;  /* 0x00000100d3057810 */ /* 0x000fe40007ffe0ff */
[----:B------:R-:W-:Y:S01]  /*12770*/  ISETP.NE.U32.AND P1, PT, R219, RZ, PT ;  /* 0x000000ffdb00720c */ /* 0x000fe20003f25070 */
[----:B------:R-:W-:Y:S01]  /*12780*/  IMAD.X R17, R0, 0x1, R217, P0 ;  /* 0x0000000100117824 */ /* 0x000fe200000e06d9 */
[----:B------:R-:W-:Y:S01]  /*12790*/  ISETP.NE.U32.AND P0, PT, R216, RZ, PT ;  /* 0x000000ffd800720c */ /* 0x000fe20003f05070 */
[----:B------:R1:W-:Y:S04]  /*127a0*/  LDGSTS.E.BYPASS.LTC128B.128 [R5], [R12.64], !P4 ;  /* 0x000000000c057fae */ /* 0x0003e8000e101d54 */
[----:B------:R1:W-:Y:S04]  /*127b0*/  LDGSTS.E.BYPASS.LTC128B.128 [R5+0x2000], [R6.64], !P6 ;  /* 0x0200000006057fae */ /* 0x0003e8000f101d54 */
[----:B------:R1:W-:Y:S04]  /*127c0*/  LDGSTS.E.BYPASS.LTC128B.128 [R5+0x4000], [R14.64], !P5 ;  /* 0x040000000e057fae */ /* 0x0003e8000e901d54 */
[----:B------:R1:W-:Y:S04]  /*127d0*/  LDGSTS.E.BYPASS.LTC128B.128 [R5+0x1000], [R16.64], !P4 ;  /* 0x0100000010057fae */ /* 0x0003e8000e101d54 */
[----:B------:R1:W-:Y:S04]  /*127e0*/  LDGSTS.E.BYPASS.LTC128B.128.ZFILL [R5+0x3000], [R10.64], P1 ;  /* 0x030000000a057fae */ /* 0x0003e80008941d54 */
[----:B------:R1:W-:Y:S02]  /*127f0*/  LDGSTS.E.BYPASS.LTC128B.128.ZFILL [R5+0x5000], [R8.64], P0 ;  /* 0x0500000008057fae */ /* 0x0003e40008141d54 */
.L_x_818:
[C---:B-123--:R-:W-:Y:S01]  /*12800*/  HMMA.16816.F32.BF16 R4, R132.reuse, R136, RZ ;  /* 0x000000888404723c */ /* 0x04efe200000418ff */
[----:B------:R-:W-:Y:S02]  /*12810*/  LDSM.16.M88.4 R172, [R201+0xc100] ;  /* 0x00c10000c9ac783b */ /* 0x000fe40000000200 */
[----:B------:R-:W-:Y:S05]  /*12820*/  ISETP.GE.AND P0, PT, R225, 0x1, PT ;  /* 0x00000001e100780c */ /* 0x000fea0003f06270 */
[C---:B------:R-:W-:Y:S01]  /*12830*/  HMMA.16816.F32.BF16 R8, R132.reuse, R138, RZ ;  /* 0x0000008a8408723c */ /* 0x040fe200000418ff */
[----:B------:R-:W0:Y:S07]  /*12840*/  LDGDEPBAR ;  /* 0x00000000000079af */ /* 0x000e2e0000000000 */
[C---:B----4-:R-:W-:Y:S01]  /*12850*/  HMMA.16816.F32.BF16 R12, R132.reuse, R140, RZ ;  /* 0x0000008c840c723c */ /* 0x050fe200000418ff */
[----:B------:R-:W1:Y:S07]  /*12860*/  LDSM.16.M88.4 R176, [R200+0x6100] ;  /* 0x00610000c8b0783b */ /* 0x000e6e0000000200 */
[C---:B------:R-:W-:Y:S01]  /*12870*/  HMMA.16816.F32.BF16 R16, R132.reuse, R142, RZ ;  /* 0x0000008e8410723c */ /* 0x040fe200000418ff */
[----:B------:R-:W-:Y:S07]  /*12880*/  LDSM.16.M88.4 R136, [R200+0x7100] ;  /* 0x00710000c888783b */ /* 0x000fee0000000200 */
[C---:B------:R-:W-:Y:S01]  /*12890*/  HMMA.16816.F32.BF16 R20, R132.reuse, R144, RZ ;  /* 0x000000908414723c */ /* 0x040fe200000418ff */
[----:B------:R-:W-:Y:S07]  /*128a0*/  LDSM.16.M88.4 R140, [R200+0x7900] ;  /* 0x00790000c88c783b */ /* 0x000fee0000000200 */
[C---:B------:R-:W-:Y:S01]  /*128b0*/  HMMA.16816.F32.BF16 R24, R132.reuse, R146, RZ ;  /* 0x000000928418723c */ /* 0x040fe200000418ff */
[----:B------:R-:W-:Y:S07]  /*128c0*/  LDSM.16.M88.4 R144, [R199+0xc100] ;  /* 0x00c10000c790783b */ /* 0x000fee0000000200 */
[C---:B------:R-:W-:Y:S08]  /*128d0*/  HMMA.16816.F32.BF16 R28, R132.reuse, R148, RZ ;  /* 0x00000094841c723c */ /* 0x040ff000000418ff */
[----:B------:R-:W-:Y:S01]  /*128e0*/  HMMA.16816.F32.BF16 R32, R132, R150, RZ ;  /* 0x000000968420723c */ /* 0x000fe200000418ff */
[----:B------:R-:W2:Y:S07]  /*128f0*/  LDSM.16.M88.4 R132, [R200+0x6900] ;  /* 0x00690000c884783b */ /* 0x000eae0000000200 */
        /* <DEDUP_REMOVED lines=13> */
[C---:B-1----:R-:W-:Y:S01]  /*129d0*/  HMMA.16816.F32.BF16 R4, R172.reuse, R176, R4 ;  /* 0x000000b0ac04723c */ /* 0x042fe20000041804 */
        /* <DEDUP_REMOVED lines=25> */
[C---:B-1----:R-:W-:Y:S01]  /*12b70*/  HMMA.16816.F32.BF16 R4, R164.reuse, R168, R4 ;  /* 0x000000a8a404723c */ /* 0x042fe20000041804 */
[----:B------:R-:W1:Y:S07]  /*12b80*/  LDSM.16.M88.4 R160, [R200+0x8100] ;  /* 0x00810000c8a0783b */ /* 0x000e6e0000000200 */
[C---:B------:R-:W-:Y:S01]  /*12b90*/  HMMA.16816.F32.BF16 R8, R164.reuse, R170, R8 ;  /* 0x000000aaa408723c */ /* 0x040fe20000041808 */
[----:B------:R-:W-:Y:S07]  /*12ba0*/  LDSM.16.M88.4 R168, [R192+0x2000] ;  /* 0x00200000c0a8783b */ /* 0x000fee0000000200 */
[C---:B--2---:R-:W-:Y:S08]  /*12bb0*/  HMMA.16816.F32.BF16 R12, R164.reuse, R132, R12 ;  /* 0x00000084a40c723c */ /* 0x044ff0000004180c */
[C---:B------:R-:W-:Y:S01]  /*12bc0*/  HMMA.16816.F32.BF16 R16, R164.reuse, R134, R16 ;  /* 0x00000086a410723c */ /* 0x040fe20000041810 */
[----:B------:R-:W2:Y:S07]  /*12bd0*/  LDSM.16.M88.4 R132, [R200+0x8900] ;  /* 0x00890000c884783b */ /* 0x000eae0000000200 */
        /* <DEDUP_REMOVED lines=153> */
[----:B--234-:R-:W-:Y:S01]  /*13570*/  ISETP.NE.AND P1, PT, R207, 0x1, PT ;  /* 0x00000001cf00780c */ /* 0x01cfe20003f25270 */
[----:B------:R-:W-:Y:S01]  /*13580*/  IMAD.MOV.U32 R208, RZ, RZ, RZ ;  /* 0x000000ffffd07224 */ /* 0x000fe200078e00ff */
[----:B------:R-:W-:Y:S02]  /*13590*/  LEA R209, R225, UR13, 0x6 ;  /* 0x0000000de1d17c11 */ /* 0x000fe4000f8e30ff */
[----:B------:R-:W-:Y:S02]  /*135a0*/  IADD3 R10, -R219, 0x10, RZ ;  /* 0x00000010db0a7810 */ /* 0x000fe40007ffe1ff */
[----:B------:R-:W-:Y:S02]  /*135b0*/  IADD3 R209, R209, -0x40, R210 ;  /* 0xffffffc0d1d17810 */ /* 0x000fe40007ffe0d2 */
[----:B------:R-:W-:Y:S03]  /*135c0*/  LOP3.LUT R10, R10, 0xf, RZ, 0xc0, !PT ;  /* 0x0000000f0a0a7812 */ /* 0x000fe600078ec0ff */
[----:B------:R-:W-:Y:S02]  /*135d0*/  IMAD.MOV.U32 R4, RZ, RZ, R209 ;  /* 0x000000ffff047224 */ /* 0x000fe400078e00d1 */
[----:B------:R-:W-:Y:S05]  /*135e0*/  @P1 IMAD.HI.U32 R5, R209, c[0x0][0x2bc], RZ ;  /* 0x0000af00d1051a27 */ /* 0x000fea00078e00ff */
        /* <DEDUP_REMOVED lines=24> */
[----:B------:R2:W3:Y:S04]  /*13770*/  SHFL.IDX PT, R5, R12, 0x1, 0x181f ;  /* 0x00381f000c057f89 */ /* 0x0004e800000e0000 */
[----:B------:R-:W4:Y:S04]  /*13780*/  SHFL.IDX PT, R4, R16, 0x1, 0x181f ;  /* 0x00381f0010047f89 */ /* 0x000f2800000e0000 */
[----:B------:R-:W5:Y:S01]  /*13790*/  SHFL.IDX PT, R6, R16, RZ, 0x181f ;  /* 0x00181fff10067589 */ /* 0x000f6200000e0000 */
[C---:B--2---:R-:W-:Y:S02]  /*137a0*/  IADD3 R12, P2, R7.reuse, R220, RZ ;  /* 0x000000dc070c7210 */ /* 0x044fe40007f5e0ff */
[-C--:B---3--:R-:W-:Y:S04]  /*137b0*/  IADD3 R10, P1, P0, R10, R5.reuse, R220 ;  /* 0x000000050a0a7210 */ /* 0x088fe8000783e0dc */
[-CC-:B----4-:R-:W-:Y:S02]  /*137c0*/  IADD3.X R11, RZ, R4.reuse, R221.reuse, P1, P0 ;  /* 0x00000004ff0b7210 */ /* 0x190fe40000fe04dd */
[----:B------:R-:W-:Y:S01]  /*137d0*/  IADD3 R8, P1, P0, R8, R5, R218 ;  /* 0x0000000508087210 */ /* 0x000fe2000783e0da */
[C---:B-----5:R-:W-:Y:S03]  /*137e0*/  IMAD.X R13, R6.reuse, 0x1, R221, P2 ;  /* 0x00000001060d7824 */ /* 0x060fe600010e06dd */
[----:B------:R-:W-:Y:S02]  /*137f0*/  IADD3.X R9, RZ, R4, R215, P1, P0 ;  /* 0x00000004ff097210 */ /* 0x000fe40000fe04d7 */
[C---:B------:R-:W-:Y:S02]  /*13800*/  IADD3 R14, P0, R7.reuse, R222, RZ ;  /* 0x000000de070e7210 */ /* 0x040fe40007f1e0ff */
[----:B------:R-:W-:Y:S03]  /*13810*/  IADD3 R16, P1, R7, R218, RZ ;  /* 0x000000da07107210 */ /* 0x000fe60007f3e0ff */
[C---:B------:R-:W-:Y:S01]  /*13820*/  IMAD.X R15, R6.reuse, 0x1, R217, P0 ;  /* 0x00000001060f7824 */ /* 0x040fe200000e06d9 */
[----:B------:R-:W-:Y:S01]  /*13830*/  IADD3 R18, P0, R5, R222, RZ ;  /* 0x000000de05127210 */ /* 0x000fe20007f1e0ff */
[----:B------:R-:W-:Y:S01]  /*13840*/  IMAD.X R17, R6, 0x1, R215, P1 ;  /* 0x0000000106117824 */ /* 0x000fe200008e06d7 */
[----:B------:R-:W-:Y:S02]  /*13850*/  ISETP.NE.U32.AND P1, PT, R219, RZ, PT ;  /* 0x000000ffdb00720c */ /* 0x000fe40003f25070 */
[----:B------:R2:W-:Y:S01]  /*13860*/  LDGSTS.E.BYPASS.LTC128B.128 [R211+0x6100], [R14.64], !P4 ;  /* 0x061000000ed37fae */ /* 0x0005e2000e101d54 */
[----:B------:R-:W-:Y:S01]  /*13870*/  IMAD.X R19, R4, 0x1, R217, P0 ;  /* 0x0000000104137824 */ /* 0x000fe200000e06d9 */
[----:B------:R-:W-:Y:S02]  /*13880*/  ISETP.NE.U32.AND P0, PT, R216, RZ, PT ;  /* 0x000000ffd800720c */ /* 0x000fe40003f05070 */
[----:B------:R2:W-:Y:S04]  /*13890*/  LDGSTS.E.BYPASS.LTC128B.128 [R211+0x8100], [R12.64], !P6 ;  /* 0x081000000cd37fae */ /* 0x0005e8000f101d54 */
[----:B------:R2:W-:Y:S04]  /*138a0*/  LDGSTS.E.BYPASS.LTC128B.128 [R211+0xa100], [R16.64], !P5 ;  /* 0x0a10000010d37fae */ /* 0x0005e8000e901d54 */
[----:B------:R2:W-:Y:S04]  /*138b0*/  LDGSTS.E.BYPASS.LTC128B.128 [R211+0x7100], [R18.64], !P4 ;  /* 0x0710000012d37fae */ /* 0x0005e8000e101d54 */
[----:B------:R2:W-:Y:S04]  /*138c0*/  LDGSTS.E.BYPASS.LTC128B.128.ZFILL [R211+0x9100], [R10.64], P1 ;  /* 0x091000000ad37fae */ /* 0x0005e80008941d54 */
[----:B------:R2:W-:Y:S02]  /*138d0*/  LDGSTS.E.BYPASS.LTC128B.128.ZFILL [R211+0xb100], [R8.64], P0 ;  /* 0x0b10000008d37fae */ /* 0x0005e40008141d54 */
.L_x_819:
[----:B--234-:R-:W-:Y:S01]  /*138e0*/  PLOP3.LUT P0, PT, PT, PT, UP2, 0x80, 0x0 ;  /* 0x000000000000781c */ /* 0x01cfe20003f0f028 */
[----:B------:R-:W-:Y:S01]  /*138f0*/  IMAD R14, R225, -0x40, R224 ;  /* 0xffffffc0e10e7824 */ /* 0x000fe200078e02e0 */
[----:B------:R-:W-:Y:S01]  /*13900*/  MOV R6, R182 ;  /* 0x000000b600067202 */ /* 0x000fe20000000f00 */
[----:B------:R-:W-:Y:S03]  /*13910*/  LDSM.16.MT88.4 R20, [R198+0x100] ;  /* 0x00010000c614783b */ /* 0x000fe60000004200 */
[----:B------:R-:W-:Y:S04]  /*13920*/  IADD3 R14, R14, UR9, -R183 ;  /* 0x000000090e0e7c10 */ /* 0x000fe8000fffe8b7 */
[----:B------:R-:W-:Y:S01]  /*13930*/  IADD3 R14, R14, -UR17, RZ ;  /* 0x800000110e0e7c10 */ /* 0x000fe2000fffe0ff */
[----:B------:R-:W-:Y:S02]  /*13940*/  LDSM.16.MT88.4 R28, [R197+0x100] ;  /* 0x00010000c51c783b */ /* 0x000fe40000004200 */
[----:B------:R-:W-:Y:S06]  /*13950*/  @P0 MOV R6, R223 ;  /* 0x000000df00060202 */ /* 0x000fec0000000f00 */
[----:B------:R-:W2:Y:S08]  /*13960*/  SHFL.IDX PT, R7, R6, 0x1, 0x1c1f ;  /* 0x003c1f0006077f89 */ /* 0x000eb000000e0000 */
[----:B------:R-:W3:Y:S08]  /*13970*/  SHFL.IDX PT, R5, R6, RZ, 0x1c1f ;  /* 0x001c1fff06057589 */ /* 0x000ef000000e0000 */
[----:B------:R-:W0:Y:S01]  /*13980*/  LDGDEPBAR ;  /* 0x00000000000079af */ /* 0x000e220000000000 */
[----:B--2---:R-:W-:Y:S04]  /*13990*/  IADD3 R4, R14, R7, RZ ;  /* 0x000000070e047210 */ /* 0x004fe80007ffe0ff */
[C---:B------:R-:W-:Y:S02]  /*139a0*/  ISETP.GT.AND P0, PT, R4.reuse, RZ, PT ;  /* 0x000000ff0400720c */ /* 0x040fe40003f04270 */
[----:B------:R-:W-:Y:S02]  /*139b0*/  ISETP.GT.AND P1, PT, R4, 0x1, PT ;  /* 0x000000010400780c */ /* 0x000fe40003f24270 */
[----:B------:R-:W-:Y:S02]  /*139c0*/  FSEL R13, R154, -INF , P0 ;  /* 0xff8000009a0d7808 */ /* 0x000fe40000000000 */
[C---:B------:R-:W-:Y:S02]  /*139d0*/  ISETP.GT.AND P0, PT, R4.reuse, 0x8, PT ;  /* 0x000000080400780c */ /* 0x040fe40003f04270 */
[----:B-1----:R-:W-:Y:S02]  /*139e0*/  FSEL R11, R155, -INF , P1 ;  /* 0xff8000009b0b7808 */ /* 0x002fe40000800000 */
        /* <DEDUP_REMOVED lines=13> */
[----:B------:R-:W-:Y:S02]  /*13ac0*/  FMNMX.FTZ R0, R13, R2, !PT ;  /* 0x000000020d007209 */ /* 0x000fe40007810000 */
[----:B------:R-:W-:Y:S02]  /*13ad0*/  ISETP.GT.AND P1, PT, R14, 0x8, PT ;  /* 0x000000080e00780c */ /* 0x000fe40003f24270 */
[----:B------:R-:W-:Y:S02]  /*13ae0*/  FMNMX.FTZ R5, R6, R3, !PT ;  /* 0x0000000306057209 */ /* 0x000fe40007810000 */
[----:B------:R-:W-:Y:S02]  /*13af0*/  FSEL R141, R159, -INF , P0 ;  /* 0xff8000009f8d7808 */ /* 0x000fe40000000000 */
[----:B------:R-:W-:Y:S02]  /*13b00*/  FSEL R12, R153, -INF , P1 ;  /* 0xff800000990c7808 */ /* 0x000fe40000800000 */
[C---:B------:R-:W-:Y:S02]  /*13b10*/  ISETP.GT.AND P2, PT, R4.reuse, 0x9, PT ;  /* 0x000000090400780c */ /* 0x040fe40003f44270 */
[----:B------:R-:W-:Y:S02]  /*13b20*/  ISETP.GT.AND P0, PT, R4, 0x20, PT ;  /* 0x000000200400780c */ /* 0x000fe40003f04270 */
[----:B------:R-:W-:Y:S02]  /*13b30*/  FMNMX.FTZ R0, R11, R0, !PT ;  /* 0x000000000b007209 */ /* 0x000fe40007810000 */
        /* <DEDUP_REMOVED lines=8> */
[----:B------:R-:W-:Y:S02]  /*13bc0*/  ISETP.GT.AND P1, PT, R14, 0x10, PT ;  /* 0x000000100e00780c */ /* 0x000fe40003f24270 */
[----:B------:R-:W-:Y:S02]  /*13bd0*/  FSEL R157, R214, -INF , P0 ;  /* 0xff800000d69d7808 */ /* 0x000fe40000000000 */
[----:B------:R-:W-:Y:S02]  /*13be0*/  FSEL R164, R164, -INF , P1 ;  /* 0xff800000a4a47808 */ /* 0x000fe40000800000 */
[----:B------:R-:W-:Y:S02]  /*13bf0*/  FMNMX.FTZ R0, R7, R0, !PT ;  /* 0x0000000007007209 */ /* 0x000fe40007810000 */
        /* <DEDUP_REMOVED lines=68> */
[----:B--2---:R-:W-:Y:S04]  /*14040*/  FMNMX.FTZ R0, R4, R15, !PT ;  /* 0x0000000f04007209 */ /* 0x004fe80007810000 */
[----:B------:R-:W-:Y:S02]  /*14050*/  FSEL R144, R144, RZ, P1 ;  /* 0x000000ff90907208 */ /* 0x000fe40000800000 */
[C---:B------:R-:W-:Y:S01]  /*14060*/  FSETP.NEU.FTZ.AND P0, PT, R0.reuse, -INF , PT ;  /* 0xff8000000000780b */ /* 0x040fe20003f1d000 */
[----:B------:R-:W-:Y:S01]  /*14070*/  FMUL.FTZ R147, R0, c[0x0][0x2d0] ;  /* 0x0000b40000937a20 */ /* 0x000fe20000410000 */
[----:B------:R-:W-:Y:S01]  /*14080*/  FSEL R5, R132, RZ, P1 ;  /* 0x000000ff84057208 */ /* 0x000fe20000800000 */
[--C-:B------:R-:W-:Y:S01]  /*14090*/  FFMA.FTZ R173, R13, c[0x0][0x2d0], -R144.reuse ;  /* 0x0000b4000dad7a23 */ /* 0x100fe20000010890 */
[----:B------:R-:W-:Y:S01]  /*140a0*/  FSEL R4, R0, RZ, P0 ;  /* 0x000000ff00047208 */ /* 0x000fe20000000000 */
[----:B------:R-:W-:Y:S01]  /*140b0*/  FFMA.FTZ R168, R11, c[0x0][0x2d0], -R144 ;  /* 0x0000b4000ba87a23 */ /* 0x000fe20000010890 */
[----:B------:R-:W-:Y:S01]  /*140c0*/  FSEL R147, R147, RZ, P0 ;  /* 0x000000ff93937208 */ /* 0x000fe20000000000 */
[----:B------:R-:W-:Y:S01]  /*140d0*/  FADD.FTZ R5, -R5, R2 ;  /* 0x0000000205057221 */ /* 0x000fe20000010100 */
[----:B------:R-:W-:Y:S01]  /*140e0*/  ISETP.GT.AND P0, PT, R225, UR7, PT ;  /* 0x00000007e1007c0c */ /* 0x000fe2000bf04270 */
[----:B------:R-:W-:Y:S01]  /*140f0*/  FADD.FTZ R4, -R4, R3 ;  /* 0x0000000304047221 */ /* 0x000fe20000010100 */
[----:B------:R-:W-:Y:S01]  /*14100*/  MUFU.EX2 R173, R173 ;  /* 0x000000ad00ad7308 */ /* 0x000fe20000000800 */
[--C-:B------:R-:W-:Y:S02]  /*14110*/  FFMA.FTZ R170, R12, c[0x0][0x2d0], -R147.reuse ;  /* 0x0000b4000caa7a23 */ /* 0x100fe40000010893 */
[----:B------:R-:W1:Y:S01]  /*14120*/  LDSM.16.MT88.4 R12, [R203+0x100] ;  /* 0x00010000cb0c783b */ /* 0x000e620000004200 */
[--C-:B------:R-:W-:Y:S02]  /*14130*/  FFMA.FTZ R135, R9, c[0x0][0x2d0], -R144.reuse ;  /* 0x0000b40009877a23 */ /* 0x100fe40000010890 */
[--C-:B------:R-:W-:Y:S02]  /*14140*/  FFMA.FTZ R134, R7, c[0x0][0x2d0], -R144.reuse ;  /* 0x0000b40007867a23 */ /* 0x100fe40000010890 */
[--C-:B------:R-:W-:Y:S02]  /*14150*/  FFMA.FTZ R172, R6, c[0x0][0x2d0], -R147.reuse ;  /* 0x0000b40006ac7a23 */ /* 0x100fe40000010893 */
[--C-:B------:R-:W-:Y:S01]  /*14160*/  FFMA.FTZ R171, R8, c[0x0][0x2d0], -R147.reuse ;  /* 0x0000b40008ab7a23 */ /* 0x100fe20000010893 */
[----:B------:R-:W2:Y:S01]  /*14170*/  MUFU.EX2 R168, R168 ;  /* 0x000000a800a87308 */ /* 0x000ea20000000800 */
[--C-:B------:R-:W-:Y:S02]  /*14180*/  FFMA.FTZ R169, R10, c[0x0][0x2d0], -R147.reuse ;  /* 0x0000b4000aa97a23 */ /* 0x100fe40000010893 */
[----:B------:R-:W-:Y:S02]  /*14190*/  FMUL.FTZ R3, R4, c[0x0][0x2d0] ;  /* 0x0000b40004037a20 */ /* 0x000fe40000410000 */
[----:B------:R-:W-:Y:S02]  /*141a0*/  FMUL.FTZ R2, R5, c[0x0][0x2d0] ;  /* 0x0000b40005027a20 */ /* 0x000fe40000410000 */
[--C-:B------:R-:W-:Y:S02]  /*141b0*/  FFMA.FTZ R174, R164, c[0x0][0x2d0], -R147.reuse ;  /* 0x0000b400a4ae7a23 */ /* 0x100fe40000010893 */
[----:B------:R-:W-:Y:S01]  /*141c0*/  LDSM.16.MT88.4 R164, [R203+0x5900] ;  /* 0x00590000cba4783b */ /* 0x000fe20000004200 */
[----:B------:R-:W-:Y:S01]  /*141d0*/  MUFU.EX2 R135, R135 ;  /* 0x0000008700877308 */ /* 0x000fe20000000800 */
[--C-:B------:R-:W-:Y:S02]  /*141e0*/  FFMA.FTZ R175, R162, c[0x0][0x2d0], -R147.reuse ;  /* 0x0000b400a2af7a23 */ /* 0x100fe40000010893 */
[--C-:B------:R-:W-:Y:S02]  /*141f0*/  FFMA.FTZ R176, R163, c[0x0][0x2d0], -R144.reuse ;  /* 0x0000b400a3b07a23 */ /* 0x100fe40000010890 */
[--C-:B------:R-:W-:Y:S02]  /*14200*/  FFMA.FTZ R177, R161, c[0x0][0x2d0], -R144.reuse ;  /* 0x0000b400a1b17a23 */ /* 0x100fe40000010890 */
[--C-:B------:R-:W-:Y:S02]  /*14210*/  FFMA.FTZ R178, R142, c[0x0][0x2d0], -R147.reuse ;  /* 0x0000b4008eb27a23 */ /* 0x100fe40000010893 */
[--C-:B------:R-:W-:Y:S01]  /*14220*/  FFMA.FTZ R179, R140, c[0x0][0x2d0], -R147.reuse ;  /* 0x0000b4008cb37a23 */ /* 0x100fe20000010893 */
[----:B------:R-:W3:Y:S01]  /*14230*/  MUFU.EX2 R134, R134 ;  /* 0x0000008600867308 */ /* 0x000ee20000000800 */
[--C-:B------:R-:W-:Y:S02]  /*14240*/  FFMA.FTZ R214, R143, c[0x0][0x2d0], -R144.reuse ;  /* 0x0000b4008fd67a23 */ /* 0x100fe40000010890 */
[--C-:B------:R-:W-:Y:S01]  /*14250*/  FFMA.FTZ R227, R141, c[0x0][0x2d0], -R144.reuse ;  /* 0x0000b4008de37a23 */ /* 0x100fe20000010890 */
[----:B--2---:R-:W-:Y:S01]  /*14260*/  F2FP.BF16.PACK_AB R137, R168, R173 ;  /* 0x000000ada889723e */ /* 0x004fe200000010ff */
[----:B------:R-:W-:Y:S01]  /*14270*/  LDSM.16.MT88.4 R140, [R197+0x2900] ;  /* 0x00290000c58c783b */ /* 0x000fe20000004200 */
[--C-:B------:R-:W-:Y:S02]  /*14280*/  FFMA.FTZ R226, R160, c[0x0][0x2d0], -R147.reuse ;  /* 0x0000b400a0e27a23 */ /* 0x100fe40000010893 */
[--C-:B------:R-:W-:Y:S02]  /*14290*/  FFMA.FTZ R229, R158, c[0x0][0x2d0], -R147.reuse ;  /* 0x0000b4009ee57a23 */ /* 0x100fe40000010893 */
[----:B------:R-:W-:Y:S01]  /*142a0*/  MUFU.EX2 R172, R172 ;  /* 0x000000ac00ac7308 */ /* 0x000fe20000000800 */
[--C-:B------:R-:W-:Y:S02]  /*142b0*/  FFMA.FTZ R228, R159, c[0x0][0x2d0], -R144.reuse ;  /* 0x0000b4009fe47a23 */ /* 0x100fe40000010890 */
[----:B------:R-:W-:Y:S01]  /*142c0*/  LDSM.16.MT88.4 R160, [R196+0x3900] ;  /* 0x00390000c4a0783b */ /* 0x000fe20000004200 */
[--C-:B------:R-:W-:Y:S02]  /*142d0*/  FFMA.FTZ R231, R157, c[0x0][0x2d0], -R144.reuse ;  /* 0x0000b4009de77a23 */ /* 0x100fe40000010890 */
[--C-:B------:R-:W-:Y:S02]  /*142e0*/  FFMA.FTZ R230, R156, c[0x0][0x2d0], -R147.reuse ;  /* 0x0000b4009ce67a23 */ /* 0x100fe40000010893 */
[--C-:B------:R-:W-:Y:S02]  /*142f0*/  FFMA.FTZ R233, R154, c[0x0][0x2d0], -R147.reuse ;  /* 0x0000b4009ae97a23 */ /* 0x100fe40000010893 */
[----:B------:R-:W2:Y:S01]  /*14300*/  MUFU.EX2 R171, R171 ;  /* 0x000000ab00ab7308 */ /* 0x000ea20000000800 */
[----:B------:R-:W-:Y:S01]  /*14310*/  LDSM.16.MT88.4 R156, [R197+0x3900] ;  /* 0x00390000c59c783b */ /* 0x000fe20000004200 */
[--C-:B------:R-:W-:Y:S01]  /*14320*/  FFMA.FTZ R232, R155, c[0x0][0x2d0], -R144.reuse ;  /* 0x0000b4009be87a23 */ /* 0x100fe20000010890 */
[----:B---3--:R-:W-:Y:S01]  /*14330*/  F2FP.BF16.PACK_AB R139, R134, R135 ;  /* 0x00000087868b723e */ /* 0x008fe200000010ff */
[--C-:B------:R-:W-:Y:S02]  /*14340*/  FFMA.FTZ R235, R153, c[0x0][0x2d0], -R144.reuse ;  /* 0x0000b40099eb7a23 */ /* 0x100fe40000010890 */
[--C-:B------:R-:W-:Y:S03]  /*14350*/  FFMA.FTZ R234, R152, c[0x0][0x2d0], -R147.reuse ;  /* 0x0000b40098ea7a23 */ /* 0x100fe60000010893 */
[----:B------:R-:W-:Y:S01]  /*14360*/  LDSM.16.MT88.4 R152, [R198+0x3900] ;  /* 0x00390000c698783b */ /* 0x000fe20000004200 */
[----:B------:R-:W-:Y:S01]  /*14370*/  MUFU.EX2 R170, R170 ;  /* 0x000000aa00aa7308 */ /* 0x000fe20000000800 */
[--C-:B------:R-:W-:Y:S02]  /*14380*/  FFMA.FTZ R237, R150, c[0x0][0x2d0], -R147.reuse ;  /* 0x0000b40096ed7a23 */ /* 0x100fe40000010893 */
[--C-:B------:R-:W-:Y:S02]  /*14390*/  FFMA.FTZ R236, R151, c[0x0][0x2d0], -R144.reuse ;  /* 0x0000b40097ec7a23 */ /* 0x100fe40000010890 */
[--C-:B------:R-:W-:Y:S02]  /*143a0*/  FFMA.FTZ R239, R149, c[0x0][0x2d0], -R144.reuse ;  /* 0x0000b40095ef7a23 */ /* 0x100fe40000010890 */
[--C-:B------:R-:W-:Y:S02]  /*143b0*/  FFMA.FTZ R238, R148, c[0x0][0x2d0], -R147.reuse ;  /* 0x0000b40094ee7a23 */ /* 0x100fe40000010893 */
[----:B------:R-:W-:Y:S01]  /*143c0*/  LDSM.16.MT88.4 R148, [R203+0x3900] ;  /* 0x00390000cb94783b */ /* 0x000fe20000004200 */
[----:B------:R-:W3:Y:S01]  /*143d0*/  MUFU.EX2 R169, R169 ;  /* 0x000000a900a97308 */ /* 0x000ee20000000800 */
[--C-:B------:R-:W-:Y:S02]  /*143e0*/  FFMA.FTZ R240, R145, c[0x0][0x2d0], -R144.reuse ;  /* 0x0000b40091f07a23 */ /* 0x100fe40000010890 */
[----:B------:R-:W-:Y:S01]  /*143f0*/  FFMA.FTZ R147, R146, c[0x0][0x2d0], -R147 ;  /* 0x0000b40092937a23 */ /* 0x000fe20000010893 */
[----:B--2---:R-:W-:Y:S01]  /*14400*/  F2FP.BF16.PACK_AB R136, R171, R172 ;  /* 0x000000acab88723e */ /* 0x004fe200000010ff */
[----:B------:R-:W-:Y:S05]  /*14410*/  FFMA.FTZ R144, R133, c[0x0][0x2d0], -R144 ;  /* 0x0000b40085907a23 */ /* 0x000fea0000010890 */
[----:B------:R-:W2:Y:S10]  /*14420*/  MUFU.EX2 R3, R3 ;  /* 0x0000000300037308 */ /* 0x000eb40000000800 */
[----:B------:R-:W4:Y:S01]  /*14430*/  MUFU.EX2 R2, R2 ;  /* 0x0000000200027308 */ /* 0x000f220000000800 */
[----:B---3--:R-:W-:Y:S09]  /*14440*/  F2FP.BF16.PACK_AB R138, R169, R170 ;  /* 0x000000aaa98a723e */ /* 0x008ff200000010ff */
[----:B------:R-:W-:Y:S01]  /*14450*/  MUFU.EX2 R241, R147 ;  /* 0x0000009300f17308 */ /* 0x000fe20000000800 */
[C---:B--2---:R-:W-:Y:S02]  /*14460*/  FMUL.FTZ R4, R3.reuse, R128 ;  /* 0x0000008003047220 */ /* 0x044fe40000410000 */
[C---:B------:R-:W-:Y:S02]  /*14470*/  FMUL.FTZ R5, R3.reuse, R129 ;  /* 0x0000008103057220 */ /* 0x040fe40000410000 */
[C---:B------:R-:W-:Y:S02]  /*14480*/  FMUL.FTZ R8, R3.reuse, R124 ;  /* 0x0000007c03087220 */ /* 0x040fe40000410000 */
[C---:B------:R-:W-:Y:S03]  /*14490*/  FMUL.FTZ R9, R3.reuse, R125 ;  /* 0x0000007d03097220 */ /* 0x040fe60000410000 */
[----:B------:R2:W-:Y:S01]  /*144a0*/  MUFU.EX2 R133, R144 ;  /* 0x0000009000857308 */ /* 0x0005e20000000800 */
[C---:B------:R-:W-:Y:S02]  /*144b0*/  FMUL.FTZ R16, R3.reuse, R116 ;  /* 0x0000007403107220 */ /* 0x040fe40000410000 */
[C---:B----4-:R-:W-:Y:S02]  /*144c0*/  FMUL.FTZ R6, R2.reuse, R130 ;  /* 0x0000008202067220 */ /* 0x050fe40000410000 */
[C---:B------:R-:W-:Y:S02]  /*144d0*/  FMUL.FTZ R7, R2.reuse, R131 ;  /* 0x0000008302077220 */ /* 0x040fe40000410000 */
[----:B------:R-:W-:Y:S01]  /*144e0*/  LDSM.16.MT88.4 R128, [R198+0x2900] ;  /* 0x00290000c680783b */ /* 0x000fe20000004200 */
[C---:B------:R-:W-:Y:S02]  /*144f0*/  FMUL.FTZ R10, R2.reuse, R126 ;  /* 0x0000007e020a7220 */ /* 0x040fe40000410000 */
[C---:B------:R-:W-:Y:S01]  /*14500*/  FMUL.FTZ R11, R2.reuse, R127 ;  /* 0x0000007f020b7220 */ /* 0x040fe20000410000 */
[----:B------:R-:W-:Y:S01]  /*14510*/  MUFU.EX2 R174, R174 ;  /* 0x000000ae00ae7308 */ /* 0x000fe20000000800 */
[C---:B-1----:R-:W-:Y:S03]  /*14520*/  HMMA.16816.F32.BF16 R4, R136.reuse, R12, R4 ;  /* 0x0000000c8804723c */ /* 0x042fe60000041804 */
[----:B------:R-:W-:Y:S02]  /*14530*/  LDSM.16.MT88.4 R124, [R203+0x2900] ;  /* 0x00290000cb7c783b */ /* 0x000fe40000004200 */
[C---:B------:R-:W-:Y:S02]  /*14540*/  FMUL.FTZ R17, R3.reuse, R117 ;  /* 0x0000007503117220 */ /* 0x040fe40000410000 */
[C---:B------:R-:W-:Y:S01]  /*14550*/  FMUL.FTZ R12, R3.reuse, R120 ;  /* 0x00000078030c7220 */ /* 0x040fe20000410000 */
[C---:B------:R-:W-:Y:S01]  /*14560*/  HMMA.16816.F32.BF16 R8, R136.reuse, R14, R8 ;  /* 0x0000000e8808723c */ /* 0x040fe20000041808 */
[----:B------:R-:W1:Y:S03]  /*14570*/  MUFU.EX2 R175, R175 ;  /* 0x000000af00af7308 */ /* 0x000e660000000800 */
[C---:B------:R-:W-:Y:S01]  /*14580*/  FMUL.FTZ R13, R3.reuse, R121 ;  /* 0x00000079030d7220 */ /* 0x040fe20000410000 */
[----:B--2---:R-:W-:Y:S01]  /*14590*/  LDSM.16.MT88.4 R144, [R196+0x1900] ;  /* 0x00190000c490783b */ /* 0x004fe20000004200 */
[C---:B------:R-:W-:Y:S02]  /*145a0*/  FMUL.FTZ R18, R2.reuse, R118 ;  /* 0x0000007602127220 */ /* 0x040fe40000410000 */
[C---:B------:R-:W-:Y:S03]  /*145b0*/  FMUL.FTZ R14, R2.reuse, R122 ;  /* 0x0000007a020e7220 */ /* 0x040fe60000410000 */
[----:B------:R-:W-:Y:S01]  /*145c0*/  MUFU.EX2 R176, R176 ;  /* 0x000000b000b07308 */ /* 0x000fe20000000800 */
[C---:B------:R-:W-:Y:S02]  /*145d0*/  FMUL.FTZ R15, R2.reuse, R123 ;  /* 0x0000007b020f7220 */ /* 0x040fe40000410000 */
[----:B------:R-:W2:Y:S01]  /*145e0*/  LDSM.16.MT88.4 R120, [R196+0x100] ;  /* 0x00010000c478783b */ /* 0x000ea20000004200 */
[C---:B------:R-:W-:Y:S02]  /*145f0*/  FMUL.FTZ R19, R2.reuse, R119 ;  /* 0x0000007702137220 */ /* 0x040fe40000410000 */
[C---:B------:R-:W-:Y:S02]  /*14600*/  FMUL.FTZ R24, R3.reuse, R108 ;  /* 0x0000006c03187220 */ /* 0x040fe40000410000 */
[C---:B------:R-:W-:Y:S02]  /*14610*/  HMMA.16816.F32.BF16 R12, R136.reuse, R20, R12 ;  /* 0x00000014880c723c */ /* 0x040fe4000004180c */
[----:B------:R-:W3:Y:S01]  /*14620*/  MUFU.EX2 R177, R177 ;  /* 0x000000b100b17308 */ /* 0x000ee20000000800 */
[----:B------:R-:W-:Y:S01]  /*14630*/  LDSM.16.MT88.4 R116, [R198+0x900] ;  /* 0x00090000c674783b */ /* 0x000fe20000004200 */
[C---:B------:R-:W-:Y:S02]  /*14640*/  FMUL.FTZ R25, R3.reuse, R109 ;  /* 0x0000006d03197220 */ /* 0x040fe40000410000 */
[C---:B------:R-:W-:Y:S02]  /*14650*/  FMUL.FTZ R26, R2.reuse, R110 ;  /* 0x0000006e021a7220 */ /* 0x040fe40000410000 */
[C---:B------:R-:W-:Y:S04]  /*14660*/  HMMA.16816.F32.BF16 R16, R136.reuse, R22, R16 ;  /* 0x000000168810723c */ /* 0x040fe80000041810 */
[C---:B------:R-:W-:Y:S01]  /*14670*/  FMUL.FTZ R20, R3.reuse, R112 ;  /* 0x0000007003147220 */ /* 0x040fe20000410000 */
[----:B------:R-:W-:Y:S01]  /*14680*/  MUFU.EX2 R178, R178 ;  /* 0x000000b200b27308 */ /* 0x000fe20000000800 */
[C---:B------:R-:W-:Y:S02]  /*14690*/  FMUL.FTZ R21, R3.reuse, R113 ;  /* 0x0000007103157220 */ /* 0x040fe40000410000 */
[C---:B------:R-:W-:Y:S04]  /*146a0*/  FMUL.FTZ R22, R2.reuse, R114 ;  /* 0x0000007202167220 */ /* 0x040fe80000410000 */
[C---:B------:R-:W-:Y:S02]  /*146b0*/  FMUL.FTZ R23, R2.reuse, R115 ;  /* 0x0000007302177220 */ /* 0x040fe40000410000 */
[----:B------:R-:W4:Y:S01]  /*146c0*/  LDSM.16.MT88.4 R112, [R203+0x2100] ;  /* 0x00210000cb70783b */ /* 0x000f220000004200 */
[C---:B------:R-:W-:Y:S01]  /*146d0*/  FMUL.FTZ R27, R2.reuse, R111 ;  /* 0x0000006f021b7220 */ /* 0x040fe20000410000 */
[----:B------:R-:W5:Y:S01]  /*146e0*/  MUFU.EX2 R179, R179 ;  /* 0x000000b300b37308 */ /* 0x000f620000000800 */
[C---:B------:R-:W-:Y:S02]  /*146f0*/  FMUL.FTZ R32, R3.reuse, R100 ;  /* 0x0000006403207220 */ /* 0x040fe40000410000 */
[C---:B------:R-:W-:Y:S03]  /*14700*/  HMMA.16816.F32.BF16 R20, R136.reuse, R28, R20 ;  /* 0x0000001c8814723c */ /* 0x040fe60000041814 */
[----:B------:R-:W-:Y:S01]  /*14710*/  LDSM.16.MT88.4 R108, [R196+0x2100] ;  /* 0x00210000c46c783b */ /* 0x000fe20000004200 */
[C---:B------:R-:W-:Y:S02]  /*14720*/  FMUL.FTZ R33, R3.reuse, R101 ;  /* 0x0000006503217220 */ /* 0x040fe40000410000 */
[C---:B------:R-:W-:Y:S01]  /*14730*/  FMUL.FTZ R34, R2.reuse, R102 ;  /* 0x0000006602227220 */ /* 0x040fe20000410000 */
[----:B------:R-:W-:Y:S01]  /*14740*/  MUFU.EX2 R214, R214 ;  /* 0x000000d600d67308 */ /* 0x000fe20000000800 */
[C---:B------:R-:W-:Y:S04]  /*14750*/  HMMA.16816.F32.BF16 R24, R136.reuse, R30, R24 ;  /* 0x0000001e8818723c */ /* 0x040fe80000041818 */
[C---:B------:R-:W-:Y:S02]  /*14760*/  FMUL.FTZ R28, R3.reuse, R104 ;  /* 0x00000068031c7220 */ /* 0x040fe40000410000 */
[C---:B------:R-:W-:Y:S02]  /*14770*/  FMUL.FTZ R29, R3.reuse, R105 ;  /* 0x00000069031d7220 */ /* 0x040fe40000410000 */
[C---:B------:R-:W-:Y:S01]  /*14780*/  FMUL.FTZ R30, R2.reuse, R106 ;  /* 0x0000006a021e7220 */ /* 0x040fe20000410000 */
[----:B------:R-:W1:Y:S03]  /*14790*/  MUFU.EX2 R227, R227 ;  /* 0x000000e300e37308 */ /* 0x000e660000000800 */
[C---:B------:R-:W-:Y:S02]  /*147a0*/  FMUL.FTZ R31, R2.reuse, R107 ;  /* 0x0000006b021f7220 */ /* 0x040fe40000410000 */
[----:B------:R-:W1:Y:S01]  /*147b0*/  LDSM.16.MT88.4 R104, [R198+0x2100] ;  /* 0x00210000c668783b */ /* 0x000e620000004200 */
[C---:B------:R-:W-:Y:S02]  /*147c0*/  FMUL.FTZ R35, R2.reuse, R103 ;  /* 0x0000006702237220 */ /* 0x040fe40000410000 */
[C---:B------:R-:W-:Y:S02]  /*147d0*/  FMUL.FTZ R36, R3.reuse, R36 ;  /* 0x0000002403247220 */ /* 0x040fe40000410000 */
[C---:B--2---:R-:W-:Y:S01]  /*147e0*/  HMMA.16816.F32.BF16 R28, R136.reuse, R120, R28 ;  /* 0x00000078881c723c */ /* 0x044fe2000004181c */
[----:B------:R-:W-:Y:S02]  /*147f0*/  MUFU.EX2 R226, R226 ;  /* 0x000000e200e27308 */ /* 0x000fe40000000800 */
[----:B------:R-:W2:Y:S01]  /*14800*/  LDSM.16.MT88.4 R100, [R197+0x2100] ;  /* 0x00210000c564783b */ /* 0x000ea20000004200 */
[C---:B------:R-:W-:Y:S02]  /*14810*/  FMUL.FTZ R37, R3.reuse, R37 ;  /* 0x0000002503257220 */ /* 0x040fe40000410000 */
[C---:B------:R-:W-:Y:S02]  /*14820*/  FMUL.FTZ R38, R2.reuse, R38 ;  /* 0x0000002602267220 */ /* 0x040fe40000410000 */
[C---:B------:R-:W-:Y:S03]  /*14830*/  HMMA.16816.F32.BF16 R32, R136.reuse, R122, R32 ;  /* 0x0000007a8820723c */ /* 0x040fe60000041820 */
[----:B------:R-:W-:Y:S01]  /*14840*/  LDSM.16.MT88.4 R120, [R196+0x900] ;  /* 0x00090000c478783b */ /* 0x000fe20000004200 */
[C---:B------:R-:W-:Y:S01]  /*14850*/  FMUL.FTZ R39, R2.reuse, R39 ;  /* 0x0000002702277220 */ /* 0x040fe20000410000 */
[----:B------:R-:W1:Y:S01]  /*14860*/  MUFU.EX2 R229, R229 ;  /* 0x000000e500e57308 */ /* 0x000e620000000800 */
[C---:B------:R-:W-:Y:S02]  /*14870*/  FMUL.FTZ R40, R3.reuse, R40 ;  /* 0x0000002803287220 */ /* 0x040fe40000410000 */
[C---:B------:R-:W-:Y:S03]  /*14880*/  FMUL.FTZ R41, R3.reuse, R41 ;  /* 0x0000002903297220 */ /* 0x040fe60000410000 */
[C---:B----4-:R-:W-:Y:S03]  /*14890*/  HMMA.16816.F32.BF16 R36, R136.reuse, R112, R36 ;  /* 0x000000708824723c */ /* 0x050fe60000041824 */
[C---:B------:R-:W-:Y:S01]  /*148a0*/  FMUL.FTZ R42, R2.reuse, R42 ;  /* 0x0000002a022a7220 */ /* 0x040fe20000410000 */
[----:B------:R-:W-:Y:S01]  /*148b0*/  MUFU.EX2 R228, R228 ;  /* 0x000000e400e47308 */ /* 0x000fe20000000800 */
[C---:B------:R-:W-:Y:S02]  /*148c0*/  FMUL.FTZ R43, R2.reuse, R43 ;  /* 0x0000002b022b7220 */ /* 0x040fe40000410000 */
[C---:B------:R-:W-:Y:S02]  /*148d0*/  FMUL.FTZ R44, R3.reuse, R44 ;  /* 0x0000002c032c7220 */ /* 0x040fe40000410000 */
[C---:B------:R-:W-:Y:S03]  /*148e0*/  FMUL.FTZ R45, R3.reuse, R45 ;  /* 0x0000002d032d7220 */ /* 0x040fe60000410000 */
[C---:B------:R-:W-:Y:S01]  /*148f0*/  HMMA.16816.F32.BF16 R40, R136.reuse, R114, R40 ;  /* 0x000000728828723c */ /* 0x040fe20000041828 */
[----:B------:R-:W-:Y:S01]  /*14900*/  LDSM.16.MT88.4 R112, [R203+0x900] ;  /* 0x00090000cb70783b */ /* 0x000fe20000004200 */
[----:B------:R-:W4:Y:S01]  /*14910*/  MUFU.EX2 R231, R231 ;  /* 0x000000e700e77308 */ /* 0x000f220000000800 */
[C---:B------:R-:W-:Y:S02]  /*14920*/  FMUL.FTZ R46, R2.reuse, R46 ;  /* 0x0000002e022e7220 */ /* 0x040fe40000410000 */
[C---:B------:R-:W-:Y:S02]  /*14930*/  FMUL.FTZ R47, R2.reuse, R47 ;  /* 0x0000002f022f7220 */ /* 0x040fe40000410000 */
[C---:B------:R-:W-:Y:S02]  /*14940*/  FMUL.FTZ R48, R3.reuse, R48 ;  /* 0x0000003003307220 */ /* 0x040fe40000410000 */
[C---:B------:R-:W-:Y:S03]  /*14950*/  FMUL.FTZ R49, R3.reuse, R49 ;  /* 0x0000003103317220 */ /* 0x040fe60000410000 */
[C---:B-1----:R-:W-:Y:S01]  /*14960*/  HMMA.16816.F32.BF16 R44, R136.reuse, R104, R44 ;  /* 0x00000068882c723c */ /* 0x042fe2000004182c */
[----:B------:R-:W-:Y:S02]  /*14970*/  MUFU.EX2 R230, R230 ;  /* 0x000000e600e67308 */ /* 0x000fe40000000800 */
[C---:B------:R-:W-:Y:S02]  /*14980*/  FMUL.FTZ R50, R2.reuse, R50 ;  /* 0x0000003202327220 */ /* 0x040fe40000410000 */
[C---:B------:R-:W-:Y:S02]  /*14990*/  FMUL.FTZ R51, R2.reuse, R51 ;  /* 0x0000003302337220 */ /* 0x040fe40000410000 */
[C---:B------:R-:W-:Y:S02]  /*149a0*/  FMUL.FTZ R52, R3.reuse, R52 ;  /* 0x0000003403347220 */ /* 0x040fe40000410000 */
[C---:B------:R-:W-:Y:S02]  /*149b0*/  FMUL.FTZ R53, R3.reuse, R53 ;  /* 0x0000003503357220 */ /* 0x040fe40000410000 */
[----:B------:R-:W1:Y:S01]  /*149c0*/  MUFU.EX2 R233, R233 ;  /* 0x000000e900e97308 */ /* 0x000e620000000800 */
[C---:B------:R-:W-:Y:S01]  /*149d0*/  HMMA.16816.F32.BF16 R48, R136.reuse, R106, R48 ;  /* 0x0000006a8830723c */ /* 0x040fe20000041830 */
[----:B------:R-:W1:Y:S02]  /*149e0*/  LDSM.16.MT88.4 R104, [R203+0x4100] ;  /* 0x00410000cb68783b */ /* 0x000e640000004200 */
[C---:B------:R-:W-:Y:S02]  /*149f0*/  FMUL.FTZ R54, R2.reuse, R54 ;  /* 0x0000003602367220 */ /* 0x040fe40000410000 */
[C---:B------:R-:W-:Y:S02]  /*14a00*/  FMUL.FTZ R55, R2.reuse, R55 ;  /* 0x0000003702377220 */ /* 0x040fe40000410000 */
[C---:B------:R-:W-:Y:S02]  /*14a10*/  FMUL.FTZ R56, R3.reuse, R56 ;  /* 0x0000003803387220 */ /* 0x040fe40000410000 */
[C---:B------:R-:W-:Y:S01]  /*14a20*/  FMUL.FTZ R57, R3.reuse, R57 ;  /* 0x0000003903397220 */ /* 0x040fe20000410000 */
[----:B------:R-:W-:Y:S02]  /*14a30*/  MUFU.EX2 R232, R232 ;  /* 0x000000e800e87308 */ /* 0x000fe40000000800 */
[C---:B--2---:R-:W-:Y:S03]  /*14a40*/  HMMA.16816.F32.BF16 R52, R136.reuse, R100, R52 ;  /* 0x000000648834723c */ /* 0x044fe60000041834 */
[C---:B------:R-:W-:Y:S02]  /*14a50*/  FMUL.FTZ R58, R2.reuse, R58 ;  /* 0x0000003a023a7220 */ /* 0x040fe40000410000 */
[C---:B------:R-:W-:Y:S02]  /*14a60*/  FMUL.FTZ R59, R2.reuse, R59 ;  /* 0x0000003b023b7220 */ /* 0x040fe40000410000 */
[C---:B------:R-:W-:Y:S01]  /*14a70*/  FMUL.FTZ R60, R3.reuse, R60 ;  /* 0x0000003c033c7220 */ /* 0x040fe20000410000 */
[----:B------:R-:W2:Y:S01]  /*14a80*/  MUFU.EX2 R235, R235 ;  /* 0x000000eb00eb7308 */ /* 0x000ea20000000800 */
[C---:B------:R-:W-:Y:S03]  /*14a90*/  FMUL.FTZ R61, R3.reuse, R61 ;  /* 0x0000003d033d7220 */ /* 0x040fe60000410000 */
[C---:B------:R-:W-:Y:S01]  /*14aa0*/  HMMA.16816.F32.BF16 R56, R136.reuse, R102, R56 ;  /* 0x000000668838723c */ /* 0x040fe20000041838 */
[----:B------:R-:W2:Y:S02]  /*14ab0*/  LDSM.16.MT88.4 R100, [R198+0x4100] ;  /* 0x00410000c664783b */ /* 0x000ea40000004200 */
[C---:B------:R-:W-:Y:S02]  /*14ac0*/  FMUL.FTZ R62, R2.reuse, R62 ;  /* 0x0000003e023e7220 */ /* 0x040fe40000410000 */
[C---:B------:R-:W-:Y:S01]  /*14ad0*/  FMUL.FTZ R63, R2.reuse, R63 ;  /* 0x0000003f023f7220 */ /* 0x040fe20000410000 */
[----:B------:R-:W-:Y:S01]  /*14ae0*/  MUFU.EX2 R234, R234 ;  /* 0x000000ea00ea7308 */ /* 0x000fe20000000800 */
[C---:B------:R-:W-:Y:S02]  /*14af0*/  FMUL.FTZ R64, R3.reuse, R64 ;  /* 0x0000004003407220 */ /* 0x040fe40000410000 */
[C---:B------:R-:W-:Y:S03]  /*14b00*/  FMUL.FTZ R65, R3.reuse, R65 ;  /* 0x0000004103417220 */ /* 0x040fe60000410000 */
[C---:B------:R-:W-:Y:S03]  /*14b10*/  HMMA.16816.F32.BF16 R60, R136.reuse, R108, R60 ;  /* 0x0000006c883c723c */ /* 0x040fe6000004183c */
[C---:B------:R-:W-:Y:S01]  /*14b20*/  FMUL.FTZ R66, R2.reuse, R66 ;  /* 0x0000004202427220 */ /* 0x040fe20000410000 */
[----:B------:R-:W2:Y:S01]  /*14b30*/  MUFU.EX2 R237, R237 ;  /* 0x000000ed00ed7308 */ /* 0x000ea20000000800 */
[C---:B------:R-:W-:Y:S02]  /*14b40*/  FMUL.FTZ R67, R2.reuse, R67 ;  /* 0x0000004302437220 */ /* 0x040fe40000410000 */
[C---:B------:R-:W-:Y:S02]  /*14b50*/  FMUL.FTZ R68, R3.reuse, R68 ;  /* 0x0000004403447220 */ /* 0x040fe40000410000 */
[C---:B------:R-:W-:Y:S03]  /*14b60*/  FMUL.FTZ R69, R3.reuse, R69 ;  /* 0x0000004503457220 */ /* 0x040fe60000410000 */
[C---:B------:R-:W-:Y:S01]  /*14b70*/  HMMA.16816.F32.BF16 R64, R136.reuse, R110, R64 ;  /* 0x0000006e8840723c */ /* 0x040fe20000041840 */
[----:B------:R-:W3:Y:S01]  /*14b80*/  LDSM.16.MT88.4 R108, [R197+0x4100] ;  /* 0x00410000c56c783b */ /* 0x000ee20000004200 */
[----:B------:R-:W-:Y:S01]  /*14b90*/  MUFU.EX2 R236, R236 ;  /* 0x000000ec00ec7308 */ /* 0x000fe20000000800 */
[C---:B------:R-:W-:Y:S02]  /*14ba0*/  FMUL.FTZ R70, R2.reuse, R70 ;  /* 0x0000004602467220 */ /* 0x040fe40000410000 */
[C---:B------:R-:W-:Y:S02]  /*14bb0*/  FMUL.FTZ R71, R2.reuse, R71 ;  /* 0x0000004702477220 */ /* 0x040fe40000410000 */
[C---:B------:R-:W-:Y:S02]  /*14bc0*/  FMUL.FTZ R72, R3.reuse, R72 ;  /* 0x0000004803487220 */ /* 0x040fe40000410000 */
[C---:B------:R-:W-:Y:S03]  /*14bd0*/  FMUL.FTZ R73, R3.reuse, R73 ;  /* 0x0000004903497220 */ /* 0x040fe60000410000 */
[C---:B-1----:R-:W-:Y:S01]  /*14be0*/  HMMA.16816.F32.BF16 R68, R136.reuse, R104, R68 ;  /* 0x000000688844723c */ /* 0x042fe20000041844 */
[----:B------:R-:W1:Y:S02]  /*14bf0*/  MUFU.EX2 R239, R239 ;  /* 0x000000ef00ef7308 */ /* 0x000e640000000800 */
        /* <DEDUP_REMOVED lines=11> */
[----:B------:R-:W1:Y:S02]  /*14cb0*/  MUFU.EX2 R240, R240 ;  /* 0x000000f000f07308 */ /* 0x000e640000000800 */
[C---:B--2---:R-:W-:Y:S03]  /*14cc0*/  HMMA.16816.F32.BF16 R76, R136.reuse, R100, R76 ;  /* 0x00000064884c723c */ /* 0x044fe6000004184c */
[C---:B------:R-:W-:Y:S02]  /*14cd0*/  FMUL.FTZ R82, R2.reuse, R82 ;  /* 0x0000005202527220 */ /* 0x040fe40000410000 */
[C---:B------:R-:W-:Y:S02]  /*14ce0*/  FMUL.FTZ R83, R2.reuse, R83 ;  /* 0x0000005302537220 */ /* 0x040fe40000410000 */
[----:B------:R-:W-:Y:S01]  /*14cf0*/  FMUL.FTZ R84, R3, R84 ;  /* 0x0000005403547220 */ /* 0x000fe20000410000 */
[----:B------:R-:W-:Y:S01]  /*14d00*/  F2FP.BF16.PACK_AB R100, R175, R174 ;  /* 0x000000aeaf64723e */ /* 0x000fe200000010ff */
[----:B------:R-:W-:Y:S03]  /*14d10*/  FMUL.FTZ R85, R3, R85 ;  /* 0x0000005503557220 */ /* 0x000fe60000410000 */
[C---:B------:R-:W-:Y:S03]  /*14d20*/  HMMA.16816.F32.BF16 R80, R136.reuse, R102, R80 ;  /* 0x000000668850723c */ /* 0x040fe60000041850 */
[C---:B------:R-:W-:Y:S01]  /*14d30*/  FMUL.FTZ R86, R2.reuse, R86 ;  /* 0x0000005602567220 */ /* 0x040fe20000410000 */
[----:B---3--:R-:W-:Y:S01]  /*14d40*/  F2FP.BF16.PACK_AB R101, R177, R176 ;  /* 0x000000b0b165723e */ /* 0x008fe200000010ff */
[C---:B------:R-:W-:Y:S02]  /*14d50*/  FMUL.FTZ R87, R2.reuse, R87 ;  /* 0x0000005702577220 */ /* 0x040fe40000410000 */
[----:B------:R-:W-:Y:S01]  /*14d60*/  FMUL.FTZ R88, R3, R88 ;  /* 0x0000005803587220 */ /* 0x000fe20000410000 */
[----:B-----5:R-:W-:Y:S01]  /*14d70*/  F2FP.BF16.PACK_AB R102, R179, R178 ;  /* 0x000000b2b366723e */ /* 0x020fe200000010ff */
[----:B------:R-:W-:Y:S03]  /*14d80*/  FMUL.FTZ R89, R3, R89 ;  /* 0x0000005903597220 */ /* 0x000fe60000410000 */
[C---:B------:R-:W-:Y:S03]  /*14d90*/  HMMA.16816.F32.BF16 R84, R136.reuse, R108, R84 ;  /* 0x0000006c8854723c */ /* 0x040fe60000041854 */
[C---:B------:R-:W-:Y:S01]  /*14da0*/  FMUL.FTZ R90, R2.reuse, R90 ;  /* 0x0000005a025a7220 */ /* 0x040fe20000410000 */
[----:B------:R-:W-:Y:S01]  /*14db0*/  F2FP.BF16.PACK_AB R103, R227, R214 ;  /* 0x000000d6e367723e */ /* 0x000fe200000010ff */
[C---:B------:R-:W-:Y:S02]  /*14dc0*/  FMUL.FTZ R91, R2.reuse, R91 ;  /* 0x0000005b025b7220 */ /* 0x040fe40000410000 */
[C---:B------:R-:W-:Y:S02]  /*14dd0*/  FMUL.FTZ R92, R3.reuse, R92 ;  /* 0x0000005c035c7220 */ /* 0x040fe40000410000 */
[C---:B------:R-:W-:Y:S03]  /*14de0*/  FMUL.FTZ R93, R3.reuse, R93 ;  /* 0x0000005d035d7220 */ /* 0x040fe60000410000 */
[C---:B------:R-:W-:Y:S01]  /*14df0*/  HMMA.16816.F32.BF16 R88, R136.reuse, R110, R88 ;  /* 0x0000006e8858723c */ /* 0x040fe20000041858 */
[----:B------:R-:W2:Y:S02]  /*14e00*/  LDSM.16.MT88.4 R108, [R197+0x900] ;  /* 0x00090000c56c783b */ /* 0x000ea40000004200 */
[C---:B------:R-:W-:Y:S02]  /*14e10*/  FMUL.FTZ R94, R2.reuse, R94 ;  /* 0x0000005e025e7220 */ /* 0x040fe40000410000 */
[C---:B------:R-:W-:Y:S02]  /*14e20*/  FMUL.FTZ R95, R2.reuse, R95 ;  /* 0x0000005f025f7220 */ /* 0x040fe40000410000 */
[C---:B------:R-:W-:Y:S02]  /*14e30*/  FMUL.FTZ R96, R3.reuse, R96 ;  /* 0x0000006003607220 */ /* 0x040fe40000410000 */
[C---:B------:R-:W-:Y:S03]  /*14e40*/  FMUL.FTZ R97, R3.reuse, R97 ;  /* 0x0000006103617220 */ /* 0x040fe60000410000 */
[C---:B-1----:R-:W-:Y:S03]  /*14e50*/  HMMA.16816.F32.BF16 R92, R136.reuse, R104, R92 ;  /* 0x00000068885c723c */ /* 0x042fe6000004185c */
[C---:B------:R-:W-:Y:S02]  /*14e60*/  FMUL.FTZ R98, R2.reuse, R98 ;  /* 0x0000006202627220 */ /* 0x040fe40000410000 */
[C---:B------:R-:W-:Y:S02]  /*14e70*/  FMUL.FTZ R99, R2.reuse, R99 ;  /* 0x0000006302637220 */ /* 0x040fe40000410000 */
[----:B------:R-:W-:Y:S01]  /*14e80*/  FFMA.FTZ R173, R2, R213, R173 ;  /* 0x000000d502ad7223 */ /* 0x000fe200000100ad */
[----:B------:R-:W-:Y:S01]  /*14e90*/  MOV R2, R132 ;  /* 0x0000008400027202 */ /* 0x000fe20000000f00 */
[----:B------:R-:W-:Y:S03]  /*14ea0*/  FFMA.FTZ R172, R3, R212, R172 ;  /* 0x000000d403ac7223 */ /* 0x000fe600000100ac */
[----:B------:R-:W-:Y:S01]  /*14eb0*/  HMMA.16816.F32.BF16 R96, R136, R106, R96 ;  /* 0x0000006a8860723c */ /* 0x000fe20000041860 */
[----:B------:R-:W1:Y:S02]  /*14ec0*/  LDSM.16.MT88.4 R104, [R196+0x2900] ;  /* 0x00290000c468783b */ /* 0x000e640000004200 */
[----:B------:R-:W-:Y:S01]  /*14ed0*/  FADD.FTZ R168, R168, R173 ;  /* 0x000000ada8a87221 */ /* 0x000fe20000010000 */
[----:B------:R-:W-:Y:S01]  /*14ee0*/  MOV R3, R0 ;  /* 0x0000000000037202 */ /* 0x000fe20000000f00 */
        /* <DEDUP_REMOVED lines=11> */
[----:B------:R-:W-:Y:S02]  /*14fa0*/  FADD.FTZ R174, R174, R169 ;  /* 0x000000a9aeae7221 */ /* 0x000fe40000010000 */
[----:B------:R-:W-:Y:S02]  /*14fb0*/  FADD.FTZ R177, R177, R176 ;  /* 0x000000b0b1b17221 */ /* 0x000fe40000010000 */
[C---:B------:R-:W-:Y:S01]  /*14fc0*/  HMMA.16816.F32.BF16 R16, R100.reuse, R118, R16 ;  /* 0x000000766410723c */ /* 0x040fe20000041810 */
[----:B------:R-:W-:Y:S03]  /*14fd0*/  LDSM.16.MT88.4 R116, [R197+0x4900] ;  /* 0x00490000c574783b */ /* 0x000fe60000004200 */
[----:B------:R-:W-:Y:S02]  /*14fe0*/  FADD.FTZ R175, R175, R174 ;  /* 0x000000aeafaf7221 */ /* 0x000fe40000010000 */
[----:B------:R-:W-:Y:S02]  /*14ff0*/  FADD.FTZ R214, R214, R177 ;  /* 0x000000b1d6d67221 */ /* 0x000fe40000010000 */
[C---:B--2---:R-:W-:Y:S04]  /*15000*/  HMMA.16816.F32.BF16 R20, R100.reuse, R108, R20 ;  /* 0x0000006c6414723c */ /* 0x044fe80000041814 */
[----:B------:R-:W-:Y:S02]  /*15010*/  FADD.FTZ R178, R178, R175 ;  /* 0x000000afb2b27221 */ /* 0x000fe40000010000 */
[----:B------:R-:W-:Y:S01]  /*15020*/  FADD.FTZ R227, R227, R214 ;  /* 0x000000d6e3e37221 */ /* 0x000fe20000010000 */
[----:B------:R-:W-:Y:S01]  /*15030*/  IADD3 R214, R225, -0x1, RZ ;  /* 0xffffffffe1d67810 */ /* 0x000fe20007ffe0ff */
[C---:B------:R-:W-:Y:S01]  /*15040*/  HMMA.16816.F32.BF16 R24, R100.reuse, R110, R24 ;  /* 0x0000006e6418723c */ /* 0x040fe20000041818 */
[----:B------:R-:W2:Y:S03]  /*15050*/  LDSM.16.MT88.4 R108, [R203+0x4900] ;  /* 0x00490000cb6c783b */ /* 0x000ea60000004200 */
[----:B------:R-:W-:Y:S01]  /*15060*/  FADD.FTZ R179, R179, R178 ;  /* 0x000000b2b3b37221 */ /* 0x000fe20000010000 */
[----:B------:R-:W-:Y:S03]  /*15070*/  MOV R225, R214 ;  /* 0x000000d600e17202 */ /* 0x000fe60000000f00 */
        /* <DEDUP_REMOVED lines=20> */
[----:B------:R-:W3:Y:S07]  /*151c0*/  LDSM.16.MT88.4 R112, [R197+0x1100] ;  /* 0x00110000c570783b */ /* 0x000eee0000004200 */
[C---:B------:R-:W-:Y:S08]  /*151d0*/  HMMA.16816.F32.BF16 R84, R100.reuse, R116, R84 ;  /* 0x000000746454723c */ /* 0x040ff00000041854 */
[C---:B------:R-:W-:Y:S01]  /*151e0*/  HMMA.16816.F32.BF16 R88, R100.reuse, R118, R88 ;  /* 0x000000766458723c */ /* 0x040fe20000041858 */
[----:B------:R-:W5:Y:S07]  /*151f0*/  LDSM.16.MT88.4 R116, [R203+0x3100] ;  /* 0x00310000cb74783b */ /* 0x000f6e0000004200 */
[C---:B-1----:R-:W-:Y:S08]  /*15200*/  HMMA.16816.F32.BF16 R92, R100.reuse, R104, R92 ;  /* 0x00000068645c723c */ /* 0x042ff0000004185c */
[----:B------:R-:W-:Y:S01]  /*15210*/  HMMA.16816.F32.BF16 R96, R100, R106, R96 ;  /* 0x0000006a6460723c */ /* 0x000fe20000041860 */
[----:B------:R-:W1:Y:S06]  /*15220*/  LDSM.16.MT88.4 R104, [R196+0x3100] ;  /* 0x00310000c468783b */ /* 0x000e6c0000004200 */
[----:B------:R-:W-:Y:S01]  /*15230*/  F2FP.BF16.PACK_AB R100, R229, R226 ;  /* 0x000000e2e564723e */ /* 0x000fe200000010ff */
[----:B------:R-:W-:Y:S01]  /*15240*/  FADD.FTZ R226, R226, R179 ;  /* 0x000000b3e2e27221 */ /* 0x000fe20000010000 */
[----:B----4-:R-:W-:Y:S03]  /*15250*/  F2FP.BF16.PACK_AB R101, R231, R228 ;  /* 0x000000e4e765723e */ /* 0x010fe600000010ff */
        /* <DEDUP_REMOVED lines=20> */
[C---:B-----5:R-:W-:Y:S08]  /*153a0*/  HMMA.16816.F32.BF16 R36, R100.reuse, R116, R36 ;  /* 0x000000746424723c */ /* 0x060ff00000041824 */
        /* <DEDUP_REMOVED lines=24> */
[C---:B---3--:R-:W-:Y:S08]  /*15530*/  HMMA.16816.F32.BF16 R76, R100.reuse, R112, R76 ;  /* 0x00000070644c723c */ /* 0x048ff0000004184c */
[C---:B------:R-:W-:Y:S08]  /*15540*/  HMMA.16816.F32.BF16 R80, R100.reuse, R114, R80 ;  /* 0x000000726450723c */ /* 0x040ff00000041850 */
[C---:B----4-:R-:W-:Y:S08]  /*15550*/  HMMA.16816.F32.BF16 R84, R100.reuse, R116, R84 ;  /* 0x000000746454723c */ /* 0x050ff00000041854 */
        /* <DEDUP_REMOVED lines=31> */
.L_x_817:
[----:B------:R-:W-:-:S13]  /*15750*/  ISETP.GE.AND P0, PT, R214, RZ, PT ;  /* 0x000000ffd600720c */ /* 0x000fda0003f06270 */
[----:B------:R-:W-:Y:S05]  /*15760*/  @!P0 BRA `(.L_x_821) ;  /* 0x00002e7000008947 */ /* 0x000fea0003800000 */
[----:B------:R-:W1:Y:S01]  /*15770*/  S2R R3, SR_TID.X ;  /* 0x0000000000037919 */ /* 0x000e620000002100 */
[----:B------:R-:W-:Y:S01]  /*15780*/  SHF.R.S32.HI R5, RZ, 0x1f, R180 ;  /* 0x0000001fff057819 */ /* 0x000fe200000114b4 */
[----:B------:R-:W-:Y:S01]  /*15790*/  IMAD.MOV.U32 R135, RZ, RZ, R132 ;  /* 0x000000ffff877224 */ /* 0x000fe200078e0084 */
[----:B------:R-:W-:Y:S01]  /*157a0*/  IADD3 R220, R211, 0x100, RZ ;  /* 0x00000100d3dc7810 */ /* 0x000fe20007ffe0ff */
[----:B------:R-:W-:Y:S01]  /*157b0*/  IMAD.SHL.U32 R215, R181, 0x2, RZ ;  /* 0x00000002b5d77824 */ /* 0x000fe200078e00ff */
[C---:B------:R-:W-:Y:S01]  /*157c0*/  SHF.L.U64.HI R218, R180.reuse, 0x1, R5 ;  /* 0x00000001b4da7819 */ /* 0x040fe20000010205 */
[----:B------:R-:W-:Y:S01]  /*157d0*/  IMAD.SHL.U32 R221, R180, 0x2, RZ ;  /* 0x00000002b4dd7824 */ /* 0x000fe200078e00ff */
[----:B------:R-:W-:Y:S02]  /*157e0*/  ULDC UR5, c[0x0][0x210] ;  /* 0x0000840000057ab9 */ /* 0x000fe40000000800 */
[----:B------:R-:W-:Y:S02]  /*157f0*/  ULDC UR4, c[0x0][0x1e8] ;  /* 0x00007a0000047ab9 */ /* 0x000fe40000000800 */
[----:B------:R-:W-:-:S02]  /*15800*/  UIMAD UR5, UR11, UR5, URZ ;  /* 0x000000050b0572a4 */ /* 0x000fc4000f8e023f */
[----:B------:R-:W-:Y:S01]  /*15810*/  UIMAD UR4, UR11, UR4, URZ ;  /* 0x000000040b0472a4 */ /* 0x000fe2000f8e023f */
[----:B-1----:R-:W-:-:S04]  /*15820*/  SHF.R.S32.HI R2, RZ, 0x1f, R3 ;  /* 0x0000001fff027819 */ /* 0x002fc80000011403 */
[----:B------:R-:W-:-:S04]  /*15830*/  LEA.HI R2, R2, R3, RZ, 0x3 ;  /* 0x0000000302027211 */ /* 0x000fc800078f18ff */
[----:B------:R-:W-:-:S05]  /*15840*/  LOP3.LUT R2, R2, 0xfffffff8, RZ, 0xc0, !PT ;  /* 0xfffffff802027812 */ /* 0x000fca00078ec0ff */
[----:B------:R-:W-:Y:S02]  /*15850*/  IMAD.IADD R2, R3, 0x1, -R2 ;  /* 0x0000000103027824 */ /* 0x000fe400078e0a02 */
[----:B------:R-:W-:Y:S01]  /*15860*/  IMAD.MOV.U32 R3, RZ, RZ, R0 ;  /* 0x000000ffff037224 */ /* 0x000fe200078e0000 */
[----:B------:R-:W-:Y:S01]  /*15870*/  SHF.R.S32.HI R0, RZ, 0x1f, R181 ;  /* 0x0000001fff007819 */ /* 0x000fe200000114b5 */
[----:B------:R-:W-:-:S03]  /*15880*/  IMAD.SHL.U32 R216, R2, 0x8, RZ ;  /* 0x0000000802d87824 */ /* 0x000fc600078e00ff */
[----:B------:R-:W-:Y:S02]  /*15890*/  SHF.L.U64.HI R219, R181, 0x1, R0 ;  /* 0x00000001b5db7819 */ /* 0x000fe40000010200 */
[----:B------:R-:W-:-:S04]  /*158a0*/  SHF.R.S32.HI R217, RZ, 0x1f, R216 ;  /* 0x0000001fffd97819 */ /* 0x000fc800000114d8 */
[C---:B------:R-:W-:Y:S01]  /*158b0*/  SHF.L.U64.HI R217, R216.reuse, 0x1, R217 ;  /* 0x00000001d8d97819 */ /* 0x040fe200000102d9 */
[----:B------:R-:W-:Y:S01]  /*158c0*/  IMAD.SHL.U32 R216, R216, 0x2, RZ ;  /* 0x00000002d8d87824 */ /* 0x000fe200078e00ff */
[----:B------:R-:W-:Y:S05]  /*158d0*/  BRA `(.L_x_822) ;  /* 0x0000032000007947 */ /* 0x000fea0003800000 */
.L_x_824:
[----:B------:R-:W-:Y:S01]  /*158e0*/  ISETP.NE.AND P2, PT, R207, 0x1, PT ;  /* 0x00000001cf00780c */ /* 0x000fe20003f45270 */
[----:B------:R-:W-:Y:S01]  /*158f0*/  IMAD.MOV.U32 R208, RZ, RZ, RZ ;  /* 0x000000ffffd07224 */ /* 0x000fe200078e00ff */
[----:B------:R-:W-:Y:S04]  /*15900*/  LEA R209, R214, UR13, 0x6 ;  /* 0x0000000dd6d17c11 */ /* 0x000fe8000f8e30ff */
[----:B------:R-:W-:Y:S05]  /*15910*/  IADD3 R209, R209, -0x40, R210 ;  /* 0xffffffc0d1d17810 */ /* 0x000fea0007ffe0d2 */
[--C-:B------:R-:W-:Y:S02]  /*15920*/  IMAD.MOV.U32 R0, RZ, RZ, R209.reuse ;  /* 0x000000ffff007224 */ /* 0x100fe400078e00d1 */
[----:B------:R-:W-:Y:S05]  /*15930*/  @P2 IMAD.HI.U32 R2, R209, c[0x0][0x2bc], RZ ;  /* 0x0000af00d1022a27 */ /* 0x000fea00078e00ff */
        /* <DEDUP_REMOVED lines=26> */
[----:B------:R-:W-:Y:S03]  /*15ae0*/  IADD3 R8, P1, R4, R215, RZ ;  /* 0x000000d704087210 */ /* 0x000fe60007f3e0ff */
[----:B--2---:R-:W-:Y:S01]  /*15af0*/  IMAD.X R11, R6, 0x1, R217, P0 ;  /* 0x00000001060b7824 */ /* 0x004fe200000e06d9 */
[----:B------:R-:W-:Y:S01]  /*15b00*/  IADD3 R12, P0, R4, R221, RZ ;  /* 0x000000dd040c7210 */ /* 0x000fe20007f1e0ff */
[----:B------:R-:W-:Y:S01]  /*15b10*/  IMAD.X R9, R6, 0x1, R219, P1 ;  /* 0x0000000106097824 */ /* 0x000fe200008e06db */
[----:B---3--:R-:W-:Y:S02]  /*15b20*/  IADD3 R4, P2, R0, R216, RZ ;  /* 0x000000d800047210 */ /* 0x008fe40007f5e0ff */
[----:B------:R1:W-:Y:S01]  /*15b30*/  LDGSTS.E.BYPASS.LTC128B.128 [R211+0x6100], [R10.64], !P4 ;  /* 0x061000000ad37fae */ /* 0x0003e2000e101d54 */
[--C-:B------:R-:W-:Y:S01]  /*15b40*/  IMAD.X R13, R6, 0x1, R218.reuse, P0 ;  /* 0x00000001060d7824 */ /* 0x100fe200000e06da */
[----:B------:R-:W-:Y:S01]  /*15b50*/  IADD3 R6, P1, R0, R215, RZ ;  /* 0x000000d700067210 */ /* 0x000fe20007f3e0ff */
[----:B----4-:R-:W-:Y:S01]  /*15b60*/  IMAD.X R5, R2, 0x1, R217, P2 ;  /* 0x0000000102057824 */ /* 0x010fe200010e06d9 */
        /* <DEDUP_REMOVED lines=9> */
.L_x_822:
        /* <DEDUP_REMOVED lines=23> */
[----:B------:R-:W-:Y:S07]  /*15d70*/  LDSM.16.M88.4 R144, [R204] ;  /* 0x00000000cc90783b */ /* 0x000fee0000000200 */
[----:B------:R-:W-:Y:S07]  /*15d80*/  LDSM.16.M88.4 R148, [R195] ;  /* 0x00000000c394783b */ /* 0x000fee0000000200 */
[----:B------:R-:W-:Y:S07]  /*15d90*/  LDSM.16.M88.4 R152, [R194] ;  /* 0x00000000c298783b */ /* 0x000fee0000000200 */
[----:B------:R-:W-:Y:S07]  /*15da0*/  LDSM.16.M88.4 R156, [R193] ;  /* 0x00000000c19c783b */ /* 0x000fee0000000200 */
[----:B------:R-:W2:Y:S07]  /*15db0*/  SHFL.IDX PT, R132, R5, 0x1, 0x181f ;  /* 0x00381f0005847f89 */ /* 0x000eae00000e0000 */
[----:B------:R1:W3:Y:S02]  /*15dc0*/  SHFL.IDX PT, R0, R4, 0x1, 0x181f ;  /* 0x00381f0004007f89 */ /* 0x0002e400000e0000 */
[C---:B-1----:R-:W-:Y:S03]  /*15dd0*/  HMMA.16816.F32.BF16 R4, R32.reuse, R8, RZ ;  /* 0x000000082004723c */ /* 0x042fe600000418ff */
[CC--:B------:R-:W-:Y:S02]  /*15de0*/  IADD3 R14, P0, R20.reuse, R216.reuse, RZ ;  /* 0x000000d8140e7210 */ /* 0x0c0fe40007f1e0ff */
[----:B------:R-:W-:Y:S02]  /*15df0*/  IADD3 R12, P1, R20, R215, RZ ;  /* 0x000000d7140c7210 */ /* 0x000fe40007f3e0ff */
[C---:B------:R-:W-:Y:S01]  /*15e00*/  IADD3.X R15, R2.reuse, R217, RZ, P0, !PT ;  /* 0x000000d9020f7210 */ /* 0x040fe200007fe4ff */
[C---:B------:R-:W-:Y:S01]  /*15e10*/  HMMA.16816.F32.BF16 R8, R32.reuse, R10, RZ ;  /* 0x0000000a2008723c */ /* 0x040fe200000418ff */
[----:B------:R-:W-:Y:S03]  /*15e20*/  IADD3.X R13, R2, R219, RZ, P1, !PT ;  /* 0x000000db020d7210 */ /* 0x000fe60000ffe4ff */
[----:B------:R-:W-:Y:S01]  /*15e30*/  @!PT LDS RZ, [RZ] ;  /* 0x00000000fffff984 */ /* 0x000fe20000000800 */
[----:B------:R1:W-:Y:S01]  /*15e40*/  LDGSTS.E.BYPASS.LTC128B.128 [R220], [R14.64], !P4 ;  /* 0x000000000edc7fae */ /* 0x0003e2000e101d54 */
[----:B------:R-:W-:Y:S02]  /*15e50*/  IADD3 R20, P0, R20, R221, RZ ;  /* 0x000000dd14147210 */ /* 0x000fe40007f1e0ff */
[----:B--2---:R-:W-:Y:S02]  /*15e60*/  IADD3 R170, P2, R132, R216, RZ ;  /* 0x000000d884aa7210 */ /* 0x004fe40007f5e0ff */
[-C--:B------:R-:W-:Y:S02]  /*15e70*/  IADD3.X R21, R2, R218.reuse, RZ, P0, !PT ;  /* 0x000000da02157210 */ /* 0x080fe400007fe4ff */
[----:B------:R1:W-:Y:S01]  /*15e80*/  LDGSTS.E.BYPASS.LTC128B.128 [R220+0x2000], [R12.64], !P6 ;  /* 0x020000000cdc7fae */ /* 0x0003e2000f101d54 */
[----:B---3--:R-:W-:Y:S02]  /*15e90*/  IADD3.X R171, R0, R217, RZ, P2, !PT ;  /* 0x000000d900ab7210 */ /* 0x008fe400017fe4ff */
[C---:B------:R-:W-:Y:S02]  /*15ea0*/  IADD3 R168, P1, R132.reuse, R215, RZ ;  /* 0x000000d784a87210 */ /* 0x040fe40007f3e0ff */
[----:B------:R-:W-:Y:S02]  /*15eb0*/  IADD3 R132, P0, R132, R221, RZ ;  /* 0x000000dd84847210 */ /* 0x000fe40007f1e0ff */
[----:B------:R2:W-:Y:S01]  /*15ec0*/  LDGSTS.E.BYPASS.LTC128B.128 [R220+0x4000], [R20.64], !P5 ;  /* 0x0400000014dc7fae */ /* 0x0005e2000e901d54 */
[C---:B------:R-:W-:Y:S02]  /*15ed0*/  IADD3.X R169, R0.reuse, R219, RZ, P1, !PT ;  /* 0x000000db00a97210 */ /* 0x040fe40000ffe4ff */
[----:B------:R-:W-:Y:S02]  /*15ee0*/  IADD3.X R133, R0, R218, RZ, P0, !PT ;  /* 0x000000da00857210 */ /* 0x000fe400007fe4ff */
[----:B------:R-:W-:Y:S02]  /*15ef0*/  ISETP.GE.AND P0, PT, R214, 0x1, PT ;  /* 0x00000001d600780c */ /* 0x000fe40003f06270 */
[----:B------:R3:W-:Y:S07]  /*15f00*/  LDGSTS.E.BYPASS.LTC128B.128 [R220+0x1000], [R170.64], !P4 ;  /* 0x01000000aadc7fae */ /* 0x0007ee000e101d54 */
[----:B------:R3:W-:Y:S01]  /*15f10*/  LDGSTS.E.BYPASS.LTC128B.128 [R220+0x3000], [R168.64], !P6 ;  /* 0x03000000a8dc7fae */ /* 0x0007e2000f101d54 */
[C---:B-1----:R-:W-:Y:S06]  /*15f20*/  HMMA.16816.F32.BF16 R12, R32.reuse, R16, RZ ;  /* 0x00000010200c723c */ /* 0x042fec00000418ff */
[----:B------:R1:W-:Y:S02]  /*15f30*/  LDGSTS.E.BYPASS.LTC128B.128 [R220+0x5000], [R132.64], !P5 ;  /* 0x0500000084dc7fae */ /* 0x0003e4000e901d54 */
[C---:B------:R-:W-:Y:S05]  /*15f40*/  HMMA.16816.F32.BF16 R16, R32.reuse, R18, RZ ;  /* 0x000000122010723c */ /* 0x040fea00000418ff */
[----:B------:R-:W-:Y:S03]  /*15f50*/  LDSM.16.M88.4 R160, [R201+0xc100] ;  /* 0x00c10000c9a0783b */ /* 0x000fe60000000200 */
[C---:B--2---:R-:W-:Y:S04]  /*15f60*/  HMMA.16816.F32.BF16 R20, R32.reuse, R24, RZ ;  /* 0x000000182014723c */ /* 0x044fe800000418ff */
[----:B------:R-:W0:Y:S04]  /*15f70*/  LDGDEPBAR ;  /* 0x00000000000079af */ /* 0x000e280000000000 */
[C---:B------:R-:W-:Y:S03]  /*15f80*/  HMMA.16816.F32.BF16 R24, R32.reuse, R26, RZ ;  /* 0x0000001a2018723c */ /* 0x040fe600000418ff */
[----:B------:R-:W2:Y:S05]  /*15f90*/  LDSM.16.M88.4 R164, [R200+0x6100] ;  /* 0x00610000c8a4783b */ /* 0x000eaa0000000200 */
[C---:B------:R-:W-:Y:S02]  /*15fa0*/  HMMA.16816.F32.BF16 R28, R32.reuse, R136, RZ ;  /* 0x00000088201c723c */ /* 0x040fe400000418ff */
[----:B---3--:R-:W-:Y:S06]  /*15fb0*/  LDSM.16.M88.4 R168, [R200+0x7100] ;  /* 0x00710000c8a8783b */ /* 0x008fec0000000200 */
[----:B------:R-:W-:Y:S01]  /*15fc0*/  HMMA.16816.F32.BF16 R32, R32, R138, RZ ;  /* 0x0000008a2020723c */ /* 0x000fe200000418ff */
[----:B------:R-:W3:Y:S07]  /*15fd0*/  LDSM.16.M88.4 R136, [R200+0x6900] ;  /* 0x00690000c888783b */ /* 0x000eee0000000200 */
        /* <DEDUP_REMOVED lines=15> */
[C---:B--2---:R-:W-:Y:S01]  /*160d0*/  HMMA.16816.F32.BF16 R4, R160.reuse, R164, R4 ;  /* 0x000000a4a004723c */ /* 0x044fe20000041804 */
[----:B------:R-:W2:Y:S07]  /*160e0*/  LDSM.16.M88.4 R156, [R205+0x8100] ;  /* 0x00810000cd9c783b */ /* 0x000eae0000000200 */
        /* <DEDUP_REMOVED lines=24> */
[C---:B--2---:R-:W-:Y:S01]  /*16270*/  HMMA.16816.F32.BF16 R4, R152.reuse, R156, R4 ;  /* 0x0000009c9804723c */ /* 0x044fe20000041804 */
[----:B------:R-:W2:Y:S07]  /*16280*/  LDSM.16.M88.4 R176, [R201+0x10100] ;  /* 0x01010000c9b0783b */ /* 0x000eae0000000200 */
[C---:B------:R-:W-:Y:S01]  /*16290*/  HMMA.16816.F32.BF16 R8, R152.reuse, R158, R8 ;  /* 0x0000009e9808723c */ /* 0x040fe20000041808 */
[----:B------:R-:W-:Y:S07]  /*162a0*/  LDSM.16.M88.4 R156, [R200+0x9900] ;  /* 0x00990000c89c783b */ /* 0x000fee0000000200 */
[C---:B---3--:R-:W-:Y:S08]  /*162b0*/  HMMA.16816.F32.BF16 R12, R152.reuse, R136, R12 ;  /* 0x00000088980c723c */ /* 0x048ff0000004180c */
[C---:B------:R-:W-:Y:S01]  /*162c0*/  HMMA.16816.F32.BF16 R16, R152.reuse, R138, R16 ;  /* 0x0000008a9810723c */ /* 0x040fe20000041810 */
[----:B------:R-:W3:Y:S07]  /*162d0*/  LDSM.16.M88.4 R136, [R200+0x8900] ;  /* 0x00890000c888783b */ /* 0x000eee0000000200 */
        /* <DEDUP_REMOVED lines=19> */
[C---:B--2---:R-:W-:Y:S01]  /*16410*/  HMMA.16816.F32.BF16 R4, R176.reuse, R180, R4 ;  /* 0x000000b4b004723c */ /* 0x044fe20000041804 */
[----:B------:R-:W2:Y:S07]  /*16420*/  LDSM.16.M88.4 R168, [R206+0x14100] ;  /* 0x01410000cea8783b */ /* 0x000eae0000000200 */
[C---:B------:R-:W-:Y:S01]  /*16430*/  HMMA.16816.F32.BF16 R8, R176.reuse, R182, R8 ;  /* 0x000000b6b008723c */ /* 0x040fe20000041808 */
[----:B------:R-:W-:Y:S07]  /*16440*/  LDSM.16.M88.4 R180, [R187] ;  /* 0x00000000bbb4783b */ /* 0x000fee0000000200 */
[C---:B---3--:R-:W-:Y:S08]  /*16450*/  HMMA.16816.F32.BF16 R12, R176.reuse, R136, R12 ;  /* 0x00000088b00c723c */ /* 0x048ff0000004180c */
[C---:B------:R-:W-:Y:S01]  /*16460*/  HMMA.16816.F32.BF16 R16, R176.reuse, R138, R16 ;  /* 0x0000008ab010723c */ /* 0x040fe20000041810 */
[----:B------:R-:W3:Y:S07]  /*16470*/  LDSM.16.M88.4 R136, [R205+0xa900] ;  /* 0x00a90000cd88783b */ /* 0x000eee0000000200 */
[C---:B----4-:R-:W-:Y:S08]  /*16480*/  HMMA.16816.F32.BF16 R20, R176.reuse, R152, R20 ;  /* 0x00000098b014723c */ /* 0x050ff00000041814 */
[C---:B------:R-:W-:Y:S01]  /*16490*/  HMMA.16816.F32.BF16 R24, R176.reuse, R154, R24 ;  /* 0x0000009ab018723c */ /* 0x040fe20000041818 */
[----:B------:R-:W4:Y:S07]  /*164a0*/  LDSM.16.M88.4 R152, [R205+0xb100] ;  /* 0x00b10000cd98783b */ /* 0x000f2e0000000200 */
[C---:B------:R-:W-:Y:S08]  /*164b0*/  HMMA.16816.F32.BF16 R28, R176.reuse, R156, R28 ;  /* 0x0000009cb01c723c */ /* 0x040ff0000004181c */
[----:B------:R-:W-:Y:S01]  /*164c0*/  HMMA.16816.F32.BF16 R32, R176, R158, R32 ;  /* 0x0000009eb020723c */ /* 0x000fe20000041820 */
[----:B------:R-:W2:Y:S07]  /*164d0*/  LDSM.16.M88.4 R156, [R205+0xb900] ;  /* 0x00b90000cd9c783b */ /* 0x000eae0000000200 */
[C---:B-----5:R-:W-:Y:S01]  /*164e0*/  HMMA.16816.F32.BF16 R4, R160.reuse, R164, R4 ;  /* 0x000000a4a004723c */ /* 0x060fe20000041804 */
[----:B------:R-:W5:Y:S07]  /*164f0*/  LDSM.16.M88.4 R176, [R202+0x14100] ;  /* 0x01410000cab0783b */ /* 0x000f6e0000000200 */
        /* <DEDUP_REMOVED lines=24> */
[----:B------:R-:W2:Y:S01]  /*16680*/  LDSM.16.M88.4 R168, [R199+0x14100] ;  /* 0x01410000c7a8783b */ /* 0x000ea20000000200 */
[C---:B-----5:R-:W-:Y:S08]  /*16690*/  HMMA.16816.F32.BF16 R4, R176.reuse, R180, R4 ;  /* 0x000000b4b004723c */ /* 0x060ff00000041804 */
[C---:B------:R-:W-:Y:S08]  /*166a0*/  HMMA.16816.F32.BF16 R8, R176.reuse, R182, R8 ;  /* 0x000000b6b008723c */ /* 0x040ff00000041808 */
[C---:B-1----:R-:W-:Y:S08]  /*166b0*/  HMMA.16816.F32.BF16 R12, R176.reuse, R140, R12 ;  /* 0x0000008cb00c723c */ /* 0x042ff0000004180c */
[C---:B------:R-:W-:Y:S08]  /*166c0*/  HMMA.16816.F32.BF16 R16, R176.reuse, R142, R16 ;  /* 0x0000008eb010723c */ /* 0x040ff00000041810 */
[C---:B------:R-:W-:Y:S08]  /*166d0*/  HMMA.16816.F32.BF16 R20, R176.reuse, R144, R20 ;  /* 0x00000090b014723c */ /* 0x040ff00000041814 */
[C---:B------:R-:W-:Y:S08]  /*166e0*/  HMMA.16816.F32.BF16 R24, R176.reuse, R146, R24 ;  /* 0x00000092b018723c */ /* 0x040ff00000041818 */
[C---:B------:R-:W-:Y:S08]  /*166f0*/  HMMA.16816.F32.BF16 R28, R176.reuse, R148, R28 ;  /* 0x00000094b01c723c */ /* 0x040ff0000004181c */
[----:B------:R-:W-:Y:S08]  /*16700*/  HMMA.16816.F32.BF16 R32, R176, R150, R32 ;  /* 0x00000096b020723c */ /* 0x000ff00000041820 */
[C---:B--2---:R-:W-:Y:S08]  /*16710*/  HMMA.16816.F32.BF16 R4, R160.reuse, R164, R4 ;  /* 0x000000a4a004723c */ /* 0x044ff00000041804 */
[C---:B------:R-:W-:Y:S08]  /*16720*/  HMMA.16816.F32.BF16 R8, R160.reuse, R166, R8 ;  /* 0x000000a6a008723c */ /* 0x040ff00000041808 */
[C---:B---3--:R-:W-:Y:S08]  /*16730*/  HMMA.16816.F32.BF16 R12, R160.reuse, R136, R12 ;  /* 0x00000088a00c723c */ /* 0x048ff0000004180c */
        /* <DEDUP_REMOVED lines=83> */
.L_x_823:
        /* <DEDUP_REMOVED lines=33> */
[----:B------:R-:W-:Y:S02]  /*16e80*/  ISETP.GT.AND P0, PT, R214, RZ, PT ;  /* 0x000000ffd600720c */ /* 0x000fe40003f04270 */
        /* <DEDUP_REMOVED lines=25> */
[--C-:B------:R-:W-:Y:S01]  /*17020*/  FFMA.FTZ R135, R163, c[0x0][0x2d0], -R144.reuse ;  /* 0x0000b400a3877a23 */ /* 0x100fe20000010890 */
[----:B------:R-:W-:Y:S01]  /*17030*/  LDSM.16.MT88.4 R164, [R203+0x5900] ;  /* 0x00590000cba4783b */ /* 0x000fe20000004200 */
[----:B------:R-:W-:Y:S02]  /*17040*/  FMUL.FTZ R4, R2, c[0x0][0x2d0] ;  /* 0x0000b40002047a20 */ /* 0x000fe40000410000 */
[--C-:B------:R-:W-:Y:S02]  /*17050*/  FFMA.FTZ R175, R142, c[0x0][0x2d0], -R151.reuse ;  /* 0x0000b4008eaf7a23 */ /* 0x100fe40000010897 */
[--C-:B------:R-:W-:Y:S01]  /*17060*/  FFMA.FTZ R176, R140, c[0x0][0x2d0], -R151.reuse ;  /* 0x0000b4008cb07a23 */ /* 0x100fe20000010897 */
[----:B------:R2:W3:Y:S01]  /*17070*/  MUFU.EX2 R2, R4 ;  /* 0x0000000400027308 */ /* 0x0004e20000000800 */
[--C-:B------:R-:W-:Y:S01]  /*17080*/  FFMA.FTZ R177, R143, c[0x0][0x2d0], -R144.reuse ;  /* 0x0000b4008fb17a23 */ /* 0x100fe20000010890 */
[----:B------:R-:W-:Y:S01]  /*17090*/  LDSM.16.MT88.4 R160, [R196+0x3900] ;  /* 0x00390000c4a0783b */ /* 0x000fe20000004200 */
[--C-:B------:R-:W-:Y:S02]  /*170a0*/  FFMA.FTZ R178, R141, c[0x0][0x2d0], -R144.reuse ;  /* 0x0000b4008db27a23 */ /* 0x100fe40000010890 */
[--C-:B------:R-:W-:Y:S02]  /*170b0*/  FFMA.FTZ R179, R138, c[0x0][0x2d0], -R151.reuse ;  /* 0x0000b4008ab37a23 */ /* 0x100fe40000010897 */
[--C-:B------:R-:W-:Y:S02]  /*170c0*/  FFMA.FTZ R180, R136, c[0x0][0x2d0], -R151.reuse ;  /* 0x0000b40088b47a23 */ /* 0x100fe40000010897 */
[--C-:B------:R-:W-:Y:S01]  /*170d0*/  FFMA.FTZ R181, R139, c[0x0][0x2d0], -R144.reuse ;  /* 0x0000b4008bb57a23 */ /* 0x100fe20000010890 */
[----:B------:R-:W4:Y:S01]  /*170e0*/  MUFU.EX2 R174, R174 ;  /* 0x000000ae00ae7308 */ /* 0x000f220000000800 */
[----:B------:R-:W-:Y:S01]  /*170f0*/  LDSM.16.MT88.4 R140, [R197+0x2900] ;  /* 0x00290000c58c783b */ /* 0x000fe20000004200 */
[--C-:B------:R-:W-:Y:S02]  /*17100*/  FFMA.FTZ R182, R137, c[0x0][0x2d0], -R144.reuse ;  /* 0x0000b40089b67a23 */ /* 0x100fe40000010890 */
[C---:B-1----:R-:W-:Y:S02]  /*17110*/  FMUL.FTZ R5, R3.reuse, R129 ;  /* 0x0000008103057220 */ /* 0x042fe40000410000 */
[C---:B------:R-:W-:Y:S02]  /*17120*/  FMUL.FTZ R8, R3.reuse, R124 ;  /* 0x0000007c03087220 */ /* 0x040fe40000410000 */
[C---:B------:R-:W-:Y:S01]  /*17130*/  FMUL.FTZ R9, R3.reuse, R125 ;  /* 0x0000007d03097220 */ /* 0x040fe20000410000 */
[----:B------:R-:W-:Y:S01]  /*17140*/  LDSM.16.MT88.4 R136, [R198+0x2900] ;  /* 0x00290000c688783b */ /* 0x000fe20000004200 */
        /* <DEDUP_REMOVED lines=208> */
[----:B------:R-:W-:Y:S01]  /*17e50*/  FADD.FTZ R177, R177, R2 ;  /* 0x00000002b1b17221 */ /* 0x000fe20000010000 */
[----:B------:R-:W-:Y:S01]  /*17e60*/  IADD3 R2, R214, -0x1, RZ ;  /* 0xffffffffd6027810 */ /* 0x000fe20007ffe0ff */
[----:B------:R-:W-:Y:S02]  /*17e70*/  FADD.FTZ R176, R176, R175 ;  /* 0x000000afb0b07221 */ /* 0x000fe40000010000 */
[C---:B----4-:R-:W-:Y:S04]  /*17e80*/  HMMA.16816.F32.BF16 R20, R100.reuse, R108, R20 ;  /* 0x0000006c6414723c */ /* 0x050fe80000041814 */
[----:B------:R-:W-:Y:S01]  /*17e90*/  FADD.FTZ R178, R178, R177 ;  /* 0x000000b1b2b27221 */ /* 0x000fe20000010000 */
[----:B------:R-:W-:Y:S01]  /*17ea0*/  MOV R214, R2 ;  /* 0x0000000200d67202 */ /* 0x000fe20000000f00 */
        /* <DEDUP_REMOVED lines=115> */
.L_x_821:
[----:B------:R-:W1:Y:S01]  /*185e0*/  SHFL.BFLY PT, R3, R212, 0x2, 0x1f ;  /* 0x0c401f00d4037f89 */ /* 0x000e6200000e0000 */
[----:B------:R-:W-:-:S02]  /*185f0*/  MOV R4, RZ ;  /* 0x000000ff00047202 */ /* 0x000fc40000000f00 */
[----:B------:R-:W-:Y:S01]  /*18600*/  MOV R8, 0xff800000 ;  /* 0xff80000000087802 */ /* 0x000fe20000000f00 */
[----:B------:R-:W2:Y:S01]  /*18610*/  SHFL.BFLY PT, R2, R213, 0x2, 0x1f ;  /* 0x0c401f00d5027f89 */ /* 0x000ea200000e0000 */
[----:B------:R-:W-:Y:S01]  /*18620*/  PLOP3.LUT P2, PT, PT, PT, PT, 0x8, 0x0 ;  /* 0x000000000000781c */ /* 0x000fe20003f4e170 */
        /* <DEDUP_REMOVED lines=118> */
.L_x_765:
        /* <DEDUP_REMOVED lines=49> */
[----:B------:R-:W-:Y:S01]  /*190a0*/  SEL R10, R10, 0xffffffe0, !P1 ;  /* 0xffffffe00a0a7807 */ /* 0x000fe20004800000 */
[----:B------:R-:W-:Y:S01]  /*190b0*/  IMAD.SHL.U32 R13, R12, 0x2, RZ ;  /* 0x000000020c0d7824 */ /* 0x000fe200078e00ff */
[----:B------:R-:W-:Y:S01]  /*190c0*/  BAR.SYNC.DEFER_BLOCKING 0x1, 0x100 ;  /* 0x0044000000007b1d */ /* 0x000fe20000010000 */
[----:B------:R-:W-:-:S02]  /*190d0*/  F2FP.BF16.PACK_AB R44, R45, R44 ;  /* 0x0000002c2d2c723e */ /* 0x000fc400000010ff */
[C---:B------:R-:W-:Y:S01]  /*190e0*/  IMAD.IADD R17, R13.reuse, 0x1, R10 ;  /* 0x000000010d117824 */ /* 0x040fe200078e020a */
[C---:B------:R-:W-:Y:S02]  /*190f0*/  IADD3 R12, R13.reuse, 0x80, RZ ;  /* 0x000000800d0c7810 */ /* 0x040fe40007ffe0ff */
[----:B------:R-:W-:Y:S02]  /*19100*/  IADD3 R15, R13, 0x70, RZ ;  /* 0x000000700d0f7810 */ /* 0x000fe40007ffe0ff */
[----:B------:R-:W-:Y:S01]  /*19110*/  @P0 IADD3 R15, R12, 0x10, RZ ;  /* 0x000000100c0f0810 */ /* 0x000fe20007ffe0ff */
[----:B------:R-:W-:Y:S01]  /*19120*/  IMAD.MOV.U32 R12, RZ, RZ, 0x40 ;  /* 0x00000040ff0c7424 */ /* 0x000fe200078e00ff */
[----:B------:R-:W-:Y:S02]  /*19130*/  F2FP.BF16.PACK_AB R46, R47, R46 ;  /* 0x0000002e2f2e723e */ /* 0x000fe400000010ff */
[----:B------:R-:W-:Y:S01]  /*19140*/  F2FP.BF16.PACK_AB R48, R49, R48 ;  /* 0x000000303130723e */ /* 0x000fe200000010ff */
[----:B------:R-:W-:Y:S01]  /*19150*/  IMAD.IADD R19, R10, 0x1, R15 ;  /* 0x000000010a137824 */ /* 0x000fe200078e020f */
[----:B------:R-:W-:-:S02]  /*19160*/  SEL R12, R12, 0xffffffc0, !P2 ;  /* 0xffffffc00c0c7807 */ /* 0x000fc40005000000 */
[----:B------:R-:W-:Y:S02]  /*19170*/  F2FP.BF16.PACK_AB R50, R51, R50 ;  /* 0x000000323332723e */ /* 0x000fe400000010ff */
[----:B------:R-:W-:Y:S01]  /*19180*/  F2FP.BF16.PACK_AB R52, R53, R52 ;  /* 0x000000343534723e */ /* 0x000fe200000010ff */
[--C-:B------:R-:W-:Y:S01]  /*19190*/  IMAD.IADD R21, R13, 0x1, R12.reuse ;  /* 0x000000010d157824 */ /* 0x100fe200078e020c */
[----:B------:R-:W-:Y:S01]  /*191a0*/  F2FP.BF16.PACK_AB R54, R55, R54 ;  /* 0x000000363736723e */ /* 0x000fe200000010ff */
[C---:B------:R-:W-:Y:S01]  /*191b0*/  IMAD.IADD R23, R12.reuse, 0x1, R15 ;  /* 0x000000010c177824 */ /* 0x040fe200078e020f */
[----:B------:R-:W-:Y:S01]  /*191c0*/  F2FP.BF16.PACK_AB R56, R57, R56 ;  /* 0x000000383938723e */ /* 0x000fe200000010ff */
[----:B------:R-:W-:Y:S01]  /*191d0*/  IMAD.IADD R25, R12, 0x1, R17 ;  /* 0x000000010c197824 */ /* 0x000fe200078e0211 */
[----:B------:R-:W-:Y:S01]  /*191e0*/  STS [R13+0x80], R128 ;  /* 0x000080800d007388 */ /* 0x000fe20000000800 */
[----:B------:R-:W-:Y:S01]  /*191f0*/  IMAD.IADD R27, R19, 0x1, R12 ;  /* 0x00000001131b7824 */ /* 0x000fe200078e020c */
[----:B------:R-:W-:Y:S01]  /*19200*/  F2FP.BF16.PACK_AB R58, R59, R58 ;  /* 0x0000003a3b3a723e */ /* 0x000fe200000010ff */
[----:B------:R-:W-:Y:S01]  /*19210*/  IMAD.U32 R12, RZ, RZ, UR4 ;  /* 0x00000004ff0c7e24 */ /* 0x000fe2000f8e00ff */
        /* <DEDUP_REMOVED lines=92> */
.L_x_826:
[----:B-1----:R-:W-:Y:S01]  /*197e0*/  SHF.R.S32.HI R3, RZ, 0x1f, R2 ;  /* 0x0000001fff037819 */ /* 0x002fe20000011402 */
[----:B------:R-:W1:Y:S01]  /*197f0*/  S2R R57, SR_CTAID.X ;  /* 0x0000000000397919 */ /* 0x000e620000002500 */
[----:B------:R-:W-:Y:S01]  /*19800*/  LOP3.LUT R13, R9, 0xffffffe0, RZ, 0xc0, !PT ;  /* 0xffffffe0090d7812 */ /* 0x000fe200078ec0ff */
[----:B------:R-:W-:Y:S01]  /*19810*/  IMAD.MOV.U32 R6, RZ, RZ, c[0x0][0x4e8] ;  /* 0x00013a00ff067624 */ /* 0x000fe200078e00ff */
[----:B------:R-:W-:Y:S01]  /*19820*/  LEA.HI R3, R3, R2, RZ, 0x3 ;  /* 0x0000000203037211 */ /* 0x000fe200078f18ff */
[----:B------:R-:W-:Y:S01]  /*19830*/  ULDC.64 UR6, c[0x0][0x490] ;  /* 0x0001240000067ab9 */ /* 0x000fe20000000a00 */
[----:B------:R-:W-:Y:S01]  /*19840*/  BSSY B0, `(.L_x_827) ;  /* 0x000008c000007945 */ /* 0x000fe20003800000 */
[----:B------:R-:W-:Y:S01]  /*19850*/  USHF.R.S32.HI UR10, URZ, 0x1f, UR18 ;  /* 0x0000001f3f0a7899 */ /* 0x000fe20008011412 */
[----:B------:R-:W-:Y:S01]  /*19860*/  LOP3.LUT R9, R3, 0xffffff8, RZ, 0xc0, !PT ;  /* 0x0ffffff803097812 */ /* 0x000fe200078ec0ff */
[----:B------:R-:W-:Y:S01]  /*19870*/  IMAD.IADD R3, R0, 0x1, -R13 ;  /* 0x0000000100037824 */ /* 0x000fe200078e0a0d */
[----:B------:R-:W-:Y:S01]  /*19880*/  ISETP.NE.AND P1, PT, R6, 0x1, PT ;  /* 0x000000010600780c */ /* 0x000fe20003f25270 */
[----:B------:R-:W-:Y:S01]  /*19890*/  UIMAD UR9, UR8, UR6, URZ ;  /* 0x00000006080972a4 */ /* 0x000fe2000f8e023f */
[----:B------:R-:W-:Y:S01]  /*198a0*/  LEA.HI R6, R11, R11, RZ, 0x1 ;  /* 0x0000000b0b067211 */ /* 0x000fe200078f08ff */
[----:B------:R-:W-:Y:S01]  /*198b0*/  IMAD.IADD R2, R2, 0x1, -R9 ;  /* 0x0000000102027824 */ /* 0x000fe200078e0a09 */
[----:B------:R-:W-:Y:S01]  /*198c0*/  SHF.R.S32.HI R10, RZ, 0x1f, R3 ;  /* 0x0000001fff0a7819 */ /* 0x000fe20000011403 */
[----:B------:R-:W-:Y:S01]  /*198d0*/  UMOV UR12, UR22 ;  /* 0x00000016000c7c82 */ /* 0x000fe20008000000 */
[----:B------:R-:W-:Y:S01]  /*198e0*/  LOP3.LUT R6, R6, 0x1ffffffe, RZ, 0xc0, !PT ;  /* 0x1ffffffe06067812 */ /* 0x000fe200078ec0ff */
[----:B------:R-:W-:Y:S01]  /*198f0*/  UMOV UR13, UR23 ;  /* 0x00000017000d7c82 */ /* 0x000fe20008000000 */
[----:B------:R-:W-:Y:S01]  /*19900*/  LEA.HI R9, R10, R3, RZ, 0x2 ;  /* 0x000000030a097211 */ /* 0x000fe200078f10ff */
[----:B------:R-:W-:Y:S01]  /*19910*/  USEL UR10, UR10, URZ, !UP1 ;  /* 0x0000003f0a0a7287 */ /* 0x000fe2000c800000 */
[----:B------:R-:W-:Y:S01]  /*19920*/  LOP3.LUT P2, RZ, R3, 0x3, RZ, 0xc0, !PT ;  /* 0x0000000303ff7812 */ /* 0x000fe2000784c0ff */
[----:B------:R-:W-:Y:S01]  /*19930*/  IMAD.IADD R11, R11, 0x1, -R6 ;  /* 0x000000010b0b7824 */ /* 0x000fe200078e0a06 */
[----:B------:R-:W-:Y:S01]  /*19940*/  SHF.R.S32.HI R9, RZ, 0x2, R9 ;  /* 0x00000002ff097819 */ /* 0x000fe20000011409 */
[----:B------:R-:W-:-:S02]  /*19950*/  UIMAD.WIDE.U32 UR12, UR11, UR6, UR12 ;  /* 0x000000060b0c72a5 */ /* 0x000fc4000f8e000c */
[----:B------:R-:W-:Y:S02]  /*19960*/  UIMAD UR9, UR11, UR7, UR9 ;  /* 0x000000070b0972a4 */ /* 0x000fe4000f8e0209 */
[----:B------:R-:W-:Y:S01]  /*19970*/  IMAD R2, R2, 0x10, R9 ;  /* 0x0000001002027824 */ /* 0x000fe200078e0209 */
[----:B------:R-:W-:Y:S02]  /*19980*/  ULDC.64 UR6, c[0x0][0x498] ;  /* 0x0001260000067ab9 */ /* 0x000fe40000000a00 */
[----:B------:R-:W-:Y:S01]  /*19990*/  USEL UR18, UR18, URZ, !UP1 ;  /* 0x0000003f12127287 */ /* 0x000fe2000c800000 */
[----:B------:R-:W-:Y:S01]  /*199a0*/  IMAD R6, R11, 0x8, R2 ;  /* 0x000000080b067824 */ /* 0x000fe200078e0202 */
[----:B------:R-:W-:Y:S02]  /*199b0*/  UIMAD UR15, UR10, UR6, URZ ;  /* 0x000000060a0f72a4 */ /* 0x000fe4000f8e023f */
[----:B------:R-:W-:Y:S02]  /*199c0*/  UIADD3 UR13, UR13, UR9, URZ ;  /* 0x000000090d0d7290 */ /* 0x000fe4000fffe03f */
[----:B-1----:R-:W-:Y:S01]  /*199d0*/  LEA R9, R57, R6, 0x7 ;  /* 0x0000000639097211 */ /* 0x002fe200078e38ff */
[----:B------:R-:W-:Y:S01]  /*199e0*/  UIMAD UR7, UR18, UR7, UR15 ;  /* 0x00000007120772a4 */ /* 0x000fe2000f8e020f */
[CC--:B------:R-:W-:Y:S01]  /*199f0*/  LEA.HI R6, R5.reuse, R0.reuse, RZ, 0x3 ;  /* 0x0000000005067211 */ /* 0x0c0fe200078f18ff */
[----:B------:R-:W-:Y:S01]  /*19a00*/  UIMAD.WIDE.U32 UR12, UR18, UR6, UR12 ;  /* 0x00000006120c72a5 */ /* 0x000fe2000f8e000c */
[----:B------:R-:W-:Y:S01]  /*19a10*/  LEA.HI R5, R5, R0, RZ, 0x6 ;  /* 0x0000000005057211 */ /* 0x000fe200078f30ff */
[----:B------:R-:W-:Y:S01]  /*19a20*/  @P1 IMAD.HI.U32 R3, R9, c[0x0][0x4ec], RZ ;  /* 0x00013b0009031a27 */ /* 0x000fe200078e00ff */
[----:B------:R-:W-:-:S02]  /*19a30*/  ULDC.64 UR4, c[0x0][0x3a0] ;  /* 0x0000e80000047ab9 */ /* 0x000fc40000000a00 */
[----:B------:R-:W-:Y:S01]  /*19a40*/  UIMAD UR14, UR23, UR4, URZ ;  /* 0x00000004170e72a4 */ /* 0x000fe2000f8e023f */
[----:B------:R-:W-:Y:S01]  /*19a50*/  IMAD.MOV.U32 R14, RZ, RZ, R9 ;  /* 0x000000ffff0e7224 */ /* 0x000fe200078e0009 */
[----:B------:R-:W-:Y:S01]  /*19a60*/  @P1 SHF.R.U32.HI R14, RZ, c[0x0][0x4f0], R3 ;  /* 0x00013c00ff0e1a19 */ /* 0x000fe20000011603 */
[----:B------:R-:W-:Y:S01]  /*19a70*/  UIMAD.WIDE.U32 UR16, UR22, UR4, URZ ;  /* 0x00000004161072a5 */ /* 0x000fe2000f8e003f */
[----:B------:R-:W-:Y:S01]  /*19a80*/  LOP3.LUT R3, R6, 0xfffffff8, RZ, 0xc0, !PT ;  /* 0xfffffff806037812 */ /* 0x000fe200078ec0ff */
[----:B------:R-:W-:Y:S01]  /*19a90*/  UIMAD UR14, UR22, UR5, UR14 ;  /* 0x00000005160e72a4 */ /* 0x000fe2000f8e020e */
[----:B------:R-:W-:Y:S01]  /*19aa0*/  SHF.R.S32.HI R6, RZ, 0x3, R6 ;  /* 0x00000003ff067819 */ /* 0x000fe20000011406 */
[--C-:B------:R-:W-:Y:S01]  /*19ab0*/  IMAD.MOV R10, RZ, RZ, -R14.reuse ;  /* 0x000000ffff0a7224 */ /* 0x100fe200078e0a0e */
[----:B------:R-:W-:Y:S01]  /*19ac0*/  ULDC.64 UR4, c[0x0][0x3e8] ;  /* 0x0000fa0000047ab9 */ /* 0x000fe20000000a00 */
[----:B------:R-:W-:Y:S01]  /*19ad0*/  IMAD.IADD R3, R0, 0x1, -R3 ;  /* 0x0000000100037824 */ /* 0x000fe200078e0a03 */
[----:B------:R-:W-:Y:S01]  /*19ae0*/  UIMAD UR8, UR8, UR4, URZ ;  /* 0x00000004080872a4 */ /* 0x000fe2000f8e023f */
[----:B------:R-:W-:Y:S01]  /*19af0*/  IMAD R10, R10, c[0x0][0x4e8], R9 ;  /* 0x00013a000a0a7a24 */ /* 0x000fe200078e0209 */
[----:B------:R-:W-:Y:S01]  /*19b00*/  SHF.R.S32.HI R9, RZ, 0x1f, R14 ;  /* 0x0000001fff097819 */ /* 0x000fe2000001140e */
[----:B------:R-:W-:Y:S01]  /*19b10*/  IMAD.U32 R0, RZ, RZ, UR7 ;  /* 0x00000007ff007e24 */ /* 0x000fe2000f8e00ff */
[----:B------:R-:W-:Y:S01]  /*19b20*/  IADD3 R14, P0, R14, UR12, RZ ;  /* 0x0000000c0e0e7c10 */ /* 0x000fe2000ff1e0ff */
[----:B------:R-:W-:Y:S01]  /*19b30*/  IMAD.SHL.U32 R19, R6, 0x40, RZ ;  /* 0x0000004006137824 */ /* 0x000fe200078e00ff */
[----:B------:R-:W-:Y:S01]  /*19b40*/  SHF.R.S32.HI R17, RZ, 0x1f, R10 ;  /* 0x0000001fff117819 */ /* 0x000fe2000001140a */
[----:B------:R-:W-:Y:S01]  /*19b50*/  UIADD3 UR17, UR17, UR14, URZ ;  /* 0x0000000e11117290 */ /* 0x000fe2000fffe03f */
[----:B------:R-:W-:Y:S01]  /*19b60*/  IADD3.X R15, R9, UR13, R0, P0, !PT ;  /* 0x0000000d090f7c10 */ /* 0x000fe200087fe400 */
[----:B------:R-:W-:Y:S01]  /*19b70*/  UIMAD UR5, UR11, UR5, UR8 ;  /* 0x000000050b0572a4 */ /* 0x000fe2000f8e0208 */
[----:B------:R-:W-:Y:S01]  /*19b80*/  LEA R0, R3, R6, 0x5 ;  /* 0x0000000603007211 */ /* 0x000fe200078e28ff */
[----:B------:R-:W-:Y:S01]  /*19b90*/  IMAD R17, R17, c[0x0][0x488], RZ ;  /* 0x0001220011117a24 */ /* 0x000fe200078e02ff */
[----:B------:R-:W-:Y:S01]  /*19ba0*/  LOP3.LUT R19, R19, 0x1c0, RZ, 0xc0, !PT ;  /* 0x000001c013137812 */ /* 0x000fe200078ec0ff */
[----:B------:R-:W-:Y:S01]  /*19bb0*/  IMAD.WIDE.U32 R14, R10, c[0x0][0x488], R14 ;  /* 0x000122000a0e7a25 */ /* 0x000fe200078e000e */
[----:B------:R-:W-:-:S02]  /*19bc0*/  UIMAD.WIDE.U32 UR16, UR11, UR4, UR16 ;  /* 0x000000040b1072a5 */ /* 0x000fc4000f8e0010 */
[----:B------:R-:W-:Y:S01]  /*19bd0*/  ULDC.64 UR6, c[0x0][0x3f0] ;  /* 0x0000fc0000067ab9 */ /* 0x000fe20000000a00 */
[----:B------:R-:W-:Y:S01]  /*19be0*/  IMAD R13, R57, 0x80, R0 ;  /* 0x00000080390d7824 */ /* 0x000fe200078e0200 */
[----:B------:R-:W-:Y:S01]  /*19bf0*/  LEA R16, P0, R14, c[0x0][0x450], 0x2 ;  /* 0x000114000e107a11 */ /* 0x000fe200078010ff */
[----:B------:R-:W-:Y:S01]  /*19c00*/  IMAD R17, R10, c[0x0][0x48c], R17 ;  /* 0x000123000a117a24 */ /* 0x000fe200078e0211 */
[----:B------:R-:W-:Y:S01]  /*19c10*/  UIMAD UR10, UR10, UR6, URZ ;  /* 0x000000060a0a72a4 */ /* 0x000fe2000f8e023f */
[----:B------:R-:W-:Y:S01]  /*19c20*/  IMAD.SHL.U32 R0, R3, 0x8, RZ ;  /* 0x0000000803007824 */ /* 0x000fe200078e00ff */
[----:B------:R-:W-:Y:S01]  /*19c30*/  SHF.R.U32.HI R3, RZ, 0x3, R19 ;  /* 0x00000003ff037819 */ /* 0x000fe20000011613 */
[----:B------:R-:W-:Y:S01]  /*19c40*/  @P1 IMAD.HI.U32 R11, R13, c[0x0][0x4ec], RZ ;  /* 0x00013b000d0b1a27 */ /* 0x000fe200078e00ff */
[----:B------:R-:W-:Y:S01]  /*19c50*/  UIADD3 UR17, UR17, UR5, URZ ;  /* 0x0000000511117290 */ /* 0x000fe2000fffe03f */
[----:B------:R-:W-:Y:S01]  /*19c60*/  SHFL.IDX PT, R50, R16, RZ, 0x1c1f ;  /* 0x001c1fff10327589 */ /* 0x000fe200000e0000 */
[----:B------:R-:W-:Y:S01]  /*19c70*/  LOP3.LUT R10, R19, 0x38, R0, 0xf8, !PT ;  /* 0x00000038130a7812 */ /* 0x000fe200078ef800 */
[----:B------:R-:W-:Y:S01]  /*19c80*/  IMAD.IADD R12, R15, 0x1, R17 ;  /* 0x000000010f0c7824 */ /* 0x000fe200078e0211 */
[----:B------:R-:W-:Y:S01]  /*19c90*/  UIMAD UR7, UR18, UR7, UR10 ;  /* 0x00000007120772a4 */ /* 0x000fe2000f8e020a */
[----:B------:R-:W-:Y:S01]  /*19ca0*/  IMAD.MOV.U32 R9, RZ, RZ, R13 ;  /* 0x000000ffff097224 */ /* 0x000fe200078e000d */
[----:B------:R-:W-:Y:S01]  /*19cb0*/  @P1 SHF.R.U32.HI R9, RZ, c[0x0][0x4f0], R11 ;  /* 0x00013c00ff091a19 */ /* 0x000fe2000001160b */
[----:B------:R-:W-:Y:S01]  /*19cc0*/  UIMAD.WIDE.U32 UR16, UR18, UR6, UR16 ;  /* 0x00000006121072a5 */ /* 0x000fe2000f8e0010 */
[----:B------:R-:W-:Y:S01]  /*19cd0*/  LEA.HI.X R12, R14, c[0x0][0x454], R12, 0x2, P0 ;  /* 0x000115000e0c7a11 */ /* 0x000fe200000f140c */
[----:B------:R-:W-:Y:S01]  /*19ce0*/  SHFL.IDX PT, R48, R16, 0x1, 0x1c1f ;  /* 0x003c1f0010307f89 */ /* 0x000fe200000e0000 */
[----:B------:R-:W-:Y:S01]  /*19cf0*/  LOP3.LUT R3, R10, R3, RZ, 0x3c, !PT ;  /* 0x000000030a037212 */ /* 0x000fe200078e3cff */
[--C-:B------:R-:W-:Y:S01]  /*19d00*/  IMAD.MOV R10, RZ, RZ, -R9.reuse ;  /* 0x000000ffff0a7224 */ /* 0x100fe200078e0a09 */
[----:B------:R-:W-:Y:S01]  /*19d10*/  UIADD3 UR7, UR17, UR7, URZ ;  /* 0x0000000711077290 */ /* 0x000fe2000fffe03f */
[----:B------:R-:W1:Y:S01]  /*19d20*/  SHFL.IDX PT, R51, R12, RZ, 0x1c1f ;  /* 0x001c1fff0c337589 */ /* 0x000e6200000e0000 */
[----:B------:R-:W-:Y:S01]  /*19d30*/  SHF.R.S32.HI R11, RZ, 0x1f, R9 ;  /* 0x0000001fff0b7819 */ /* 0x000fe20000011409 */
[----:B------:R-:W-:Y:S01]  /*19d40*/  IMAD R10, R10, c[0x0][0x4e8], R13 ;  /* 0x00013a000a0a7a24 */ /* 0x000fe200078e020d */
[----:B------:R-:W-:Y:S01]  /*19d50*/  MOV R14, UR16 ;  /* 0x00000010000e7c02 */ /* 0x000fe20008000f00 */
[----:B------:R2:W3:Y:S01]  /*19d60*/  SHFL.IDX PT, R49, R12, 0x1, 0x1c1f ;  /* 0x003c1f000c317f89 */ /* 0x0004e200000e0000 */
[----:B------:R-:W-:-:S02]  /*19d70*/  IMAD R13, R57, 0x80, R2 ;  /* 0x00000080390d7824 */ /* 0x000fc400078e0202 */
[----:B-----5:R-:W-:Y:S02]  /*19d80*/  IMAD R2, R7, c[0x0][0x4e8], RZ ;  /* 0x00013a0007027a24 */ /* 0x020fe400078e02ff */
[----:B------:R-:W-:Y:S01]  /*19d90*/  IMAD.U32 R15, RZ, RZ, UR17 ;  /* 0x00000011ff0f7e24 */ /* 0x000fe2000f8e00ff */
[C---:B------:R-:W-:Y:S01]  /*19da0*/  IADD3 R7, R13.reuse, 0x8, RZ ;  /* 0x000000080d077810 */ /* 0x040fe20007ffe0ff */
[----:B------:R-:W-:Y:S01]  /*19db0*/  IMAD.U32 R15, RZ, RZ, UR7 ;  /* 0x00000007ff0f7e24 */ /* 0x000fe2000f8e00ff */
[-C--:B------:R-:W-:Y:S01]  /*19dc0*/  ISETP.GE.OR P1, PT, R13, R2.reuse, P2 ;  /* 0x000000020d00720c */ /* 0x080fe20001726670 */
[----:B------:R-:W-:Y:S01]  /*19dd0*/  IMAD R18, R11, c[0x0][0x3e0], RZ ;  /* 0x0000f8000b127a24 */ /* 0x000fe200078e02ff */
[----:B------:R-:W-:Y:S01]  /*19de0*/  ISETP.GE.OR P0, PT, R7, R2, P2 ;  /* 0x000000020700720c */ /* 0x000fe20001706670 */
[----:B------:R-:W-:-:S04]  /*19df0*/  IMAD.WIDE.U32 R14, R9, c[0x0][0x3e0], R14 ;  /* 0x0000f800090e7a25 */ /* 0x000fc800078e000e */
[----:B------:R-:W-:Y:S01]  /*19e00*/  IMAD R18, R9, c[0x0][0x3e4], R18 ;  /* 0x0000f90009127a24 */ /* 0x000fe200078e0212 */
[----:B------:R-:W-:Y:S01]  /*19e10*/  SHF.R.S32.HI R9, RZ, 0x1f, R10 ;  /* 0x0000001fff097819 */ /* 0x000fe2000001140a */
[----:B------:R-:W-:-:S03]  /*19e20*/  IMAD R57, R57, 0x80, R6 ;  /* 0x0000008039397824 */ /* 0x000fc600078e0206 */
[----:B------:R-:W-:Y:S01]  /*19e30*/  IADD3 R15, R15, R18, RZ ;  /* 0x000000120f0f7210 */ /* 0x000fe20007ffe0ff */
[----:B------:R-:W-:Y:S01]  /*19e40*/  IMAD R9, R9, c[0x0][0x3d8], RZ ;  /* 0x0000f60009097a24 */ /* 0x000fe200078e02ff */
[----:B-1----:R1:W-:Y:S01]  /*19e50*/  @!P1 ST.E [R50.64], R4 ;  /* 0x0000000432009985 */ /* 0x0023e2000c101914 */
[----:B--2---:R-:W-:-:S03]  /*19e60*/  IMAD.SHL.U32 R12, R5, 0x8, RZ ;  /* 0x00000008050c7824 */ /* 0x004fc600078e00ff */
[----:B---3--:R1:W-:Y:S02]  /*19e70*/  @!P0 ST.E [R48.64], R8 ;  /* 0x0000000830008985 */ /* 0x0083e4000c101914 */
[----:B------:R-:W-:Y:S01]  /*19e80*/  LOP3.LUT R12, R3, 0x7ffffe00, R12, 0xf8, !PT ;  /* 0x7ffffe00030c7812 */ /* 0x000fe200078ef80c */
[C---:B------:R-:W-:Y:S02]  /*19e90*/  IMAD R3, R10.reuse, c[0x0][0x3dc], R9 ;  /* 0x0000f7000a037a24 */ /* 0x040fe400078e0209 */
[----:B------:R-:W-:-:S04]  /*19ea0*/  IMAD.WIDE.U32 R10, R10, c[0x0][0x3d8], R14 ;  /* 0x0000f6000a0a7a25 */ /* 0x000fc800078e000e */
[----:B------:R-:W-:Y:S01]  /*19eb0*/  IMAD.SHL.U32 R58, R12, 0x2, RZ ;  /* 0x000000020c3a7824 */ /* 0x000fe200078e00ff */
[----:B------:R-:W-:Y:S01]  /*19ec0*/  LEA R56, P0, R10, c[0x0][0x380], 0x1 ;  /* 0x0000e0000a387a11 */ /* 0x000fe200078008ff */
[----:B------:R-:W-:-:S03]  /*19ed0*/  IMAD.IADD R3, R11, 0x1, R3 ;  /* 0x000000010b037824 */ /* 0x000fc600078e0203 */
[----:B------:R1:W2:Y:S02]  /*19ee0*/  LDS.128 R44, [R58+0x1080] ;  /* 0x001080003a2c7984 */ /* 0x0002a40000000c00 */
[----:B------:R-:W-:Y:S02]  /*19ef0*/  LEA.HI.X R55, R10, c[0x0][0x384], R3, 0x1, P0 ;  /* 0x0000e1000a377a11 */ /* 0x000fe400000f0c03 */
        /* <DEDUP_REMOVED lines=32> */
.L_x_828:
[----:B--2---:R-:W-:Y:S05]  /*1a100*/  BSYNC B0 ;  /* 0x0000000000007941 */ /* 0x004fea0003800000 */
.L_x_827:
        /* <DEDUP_REMOVED lines=23> */
.L_x_830:
[----:B------:R-:W-:Y:S05]  /*1a280*/  BSYNC B0 ;  /* 0x0000000000007941 */ /* 0x000fea0003800000 */
.L_x_829:
        /* <DEDUP_REMOVED lines=23> */
.L_x_832:
[----:B------:R-:W-:Y:S05]  /*1a400*/  BSYNC B0 ;  /* 0x0000000000007941 */ /* 0x000fea0003800000 */
.L_x_831:
        /* <DEDUP_REMOVED lines=24> */
.L_x_825:
        /* <DEDUP_REMOVED lines=31> */
.L_x_833:
        /* <DEDUP_REMOVED lines=43> */
.L_x_835:
[----:B------:R-:W-:Y:S05]  /*1aa30*/  BSYNC B0 ;  /* 0x0000000000007941 */ /* 0x000fea0003800000 */
.L_x_834:
        /* <DEDUP_REMOVED lines=70> */
.L_x_837:
[----:B------:R-:W-:Y:S05]  /*1aea0*/  BSYNC B0 ;  /* 0x0000000000007941 */ /* 0x000fea0003800000 */
.L_x_836:
        /* <DEDUP_REMOVED lines=21> */
.L_x_839:
[----:B------:R-:W-:Y:S05]  /*1b000*/  BSYNC B0 ;  /* 0x0000000000007941 */ /* 0x000fea0003800000 */
.L_x_838:
        /* <DEDUP_REMOVED lines=21> */
.L_x_841:
[----:B------:R-:W-:Y:S05]  /*1b160*/  BSYNC B0 ;  /* 0x0000000000007941 */ /* 0x000fea0003800000 */
.L_x_840:
        /* <DEDUP_REMOVED lines=22> */
.L_x_842:
        /* <DEDUP_REMOVED lines=11> */
.L_x_3407:


//--------------------- .text._ZN7cutlass13device_kernelIN5flash19enable_sm80_to_sm89INS1_16FlashAttnFwdSm80INS1_25CollectiveMainloopFwdSm80ILi8ELi2ELb0EN4cute5tupleIJNS5_1CILi128EEENS7_ILi64EEENS7_ILi192EEEEEELi192ENS_10bfloat16_tEfNS_4arch4Sm80ELb0ELb0ELb1ELb0ELb1ELb0ELb1ELb0EEENS1_21CollectiveEpilogueFwdINS6_IJS8_SA_S9_EEENS6_IJNS7_ILi1EEESI_SI_EEESC_SE_Li256ELb0ELb1ELb0ELb0EEENS1_19SingleTileSchedulerILb0ELb0ELb1ELi128EEEEEEEEEvNT_6ParamsE --------------------------
	.section	.text._ZN7cutlass13device_kernelIN5flash19enable_sm80_to_sm89INS1_16FlashAttnFwdSm80INS1_25CollectiveMainloopFwdSm80ILi8ELi2ELb0EN4cute5tupleIJNS5_1CILi128EEENS7_ILi64EEENS7_ILi192EEEEEELi192ENS_10bfloat16_tEfNS_4arch4Sm80ELb0ELb0ELb1ELb0ELb1ELb0ELb1ELb0EEENS1_21CollectiveEpilogueFwdINS6_IJS8_SA_S9_EEENS6_IJNS7_ILi1EEESI_SI_EEESC_SE_Li256ELb0ELb1ELb0ELb0EEENS1_19SingleTileSchedulerILb0ELb0ELb1ELi128EEEEEEEEEvNT_6ParamsE,"ax",@progbits
	.sectioninfo	@"SHI_REGISTERS=239"
	.align	128
.text._ZN7cutlass13device_kernelIN5flash19enable_sm80_to_sm89INS1_16FlashAttnFwdSm80INS1_25CollectiveMainloopFwdSm80ILi8ELi2ELb0EN4cute5tupleIJNS5_1CILi128EEENS7_ILi64EEENS7_ILi192EEEEEELi192ENS_10bfloat16_tEfNS_4arch4Sm80ELb0ELb0ELb1ELb0ELb1ELb0ELb1ELb0EEENS1_21CollectiveEpilogueFwdINS6_IJS8_SA_S9_EEENS6_IJNS7_ILi1EEESI_SI_EEESC_SE_Li256ELb0ELb1ELb0ELb0EEENS1_19SingleTileSchedulerILb0ELb0ELb1ELi128EEEEEEEEEvNT_6ParamsE:
        .type           _ZN7cutlass13device_kernelIN5flash19enable_sm80_to_sm89INS1_16FlashAttnFwdSm80INS1_25CollectiveMainloopFwdSm80ILi8ELi2ELb0EN4cute5tupleIJNS5_1CILi128EEENS7_ILi64EEENS7_ILi192EEEEEELi192ENS_10bfloat16_tEfNS_4arch4Sm80ELb0ELb0ELb1ELb0ELb1ELb0ELb1ELb0EEENS1_21CollectiveEpilogueFwdINS6_IJS8_SA_S9_EEENS6_IJNS7_ILi1EEESI_SI_EEESC_SE_Li256ELb0ELb1ELb0ELb0EEENS1_19SingleTileSchedulerILb0ELb0ELb1ELi128EEEEEEEEEvNT_6ParamsE,@function
        .size           _ZN7cutlass13device_kernelIN5flash19enable_sm80_to_sm89INS1_16FlashAttnFwdSm80INS1_25CollectiveMainloopFwdSm80ILi8ELi2ELb0EN4cute5tupleIJNS5_1CILi128EEENS7_ILi64EEENS7_ILi192EEEEEELi192ENS_10bfloat16_tEfNS_4arch4Sm80ELb0ELb0ELb1ELb0ELb1ELb0ELb1ELb0EEENS1_21CollectiveEpilogueFwdINS6_IJS8_SA_S9_EEENS6_IJNS7_ILi1EEESI_SI_EEESC_SE_Li256ELb0ELb1ELb0ELb0EEENS1_19SingleTileSchedulerILb0ELb0ELb1ELi128EEEEEEEEEvNT_6ParamsE,(.L_x_3408 - _ZN7cutlass13device_kernelIN5flash19enable_sm80_to_sm89INS1_16FlashAttnFwdSm80INS1_25CollectiveMainloopFwdSm80ILi8ELi2ELb0EN4cute5tupleIJNS5_1CILi128EEENS7_ILi64EEENS7_ILi192EEEEEELi192ENS_10bfloat16_tEfNS_4arch4Sm80ELb0ELb0ELb1ELb0ELb1ELb0ELb1ELb0EEENS1_21CollectiveEpilogueFwdINS6_IJS8_SA_S9_EEENS6_IJNS7_ILi1EEESI_SI_EEESC_SE_Li256ELb0ELb1ELb0ELb0EEENS1_19SingleTileSchedulerILb0ELb0ELb1ELi128EEEEEEEEEvNT_6ParamsE)
        .other          _ZN7cutlass13device_kernelIN5flash19enable_sm80_to_sm89INS1_16FlashAttnFwdSm80INS1_25CollectiveMainloopFwdSm80ILi8ELi2ELb0EN4cute5tupleIJNS5_1CILi128EEENS7_ILi64EEENS7_ILi192EEEEEELi192ENS_10bfloat16_tEfNS_4arch4Sm80ELb0ELb0ELb1ELb0ELb1ELb0ELb1ELb0EEENS1_21CollectiveEpilogueFwdINS6_IJS8_SA_S9_EEENS6_IJNS7_ILi1EEESI_SI_EEESC_SE_Li256ELb0ELb1ELb0ELb0EEENS1_19SingleTileSchedulerILb0ELb0ELb1ELi128EEEEEEEEEvNT_6ParamsE,@"STO_CUDA_ENTRY STV_DEFAULT"
_ZN7cutlass13device_kernelIN5flash19enable_sm80_to_sm89INS1_16FlashAttnFwdSm80INS1_25CollectiveMainloopFwdSm80ILi8ELi2ELb0EN4cute5tupleIJNS5_1CILi128EEENS7_ILi64EEENS7_ILi192EEEEEELi192ENS_10bfloat16_tEfNS_4arch4Sm80ELb0ELb0ELb1ELb0ELb1ELb0ELb1ELb0EEENS1_21CollectiveEpilogueFwdINS6_IJS8_SA_S9_EEENS6_IJNS7_ILi1EEESI_SI_EEESC_SE_Li256ELb0ELb1ELb0ELb0EEENS1_19SingleTileSchedulerILb0ELb0ELb1ELi128EEEEEEEEEvNT_6ParamsE:
[----:B------:R-:W-:Y:S02]  /*0000*/  MOV R1, c[0x0][0x28] ;  /* 0x00000a0000017a02 */ /* 0x000fe40000000f00 */
[----:B------:R-:W1:Y:S02]  /*0010*/  S2UR UR6, SR_CTAID.Z ;  /* 0x00000000000679c3 */ /* 0x000e640000002700 */
[----:B-1----:R-:W-:-:S13]  /*0020*/  ISETP.LE.AND P0, PT, RZ, UR6, PT ;  /* 0x00000006ff007c0c */ /* 0x002fda000bf03270 */
[----:B------:R-:W-:Y:S05]  /*0030*/  @!P0 EXIT ;  /* 0x000000000000894d */ /* 0x000fea0003800000 */
[----:B------:R-:W-:Y:S02]  /*0040*/  ULDC.64 UR4, c[0x0][0x340] ;  /* 0x0000d00000047ab9 */ /* 0x000fe40000000a00 */
[----:B------:R-:W-:Y:S02]  /*0050*/  UISETP.NE.U32.AND UP1, UPT, URZ, UR4, UPT ;  /* 0x000000043f00728c */ /* 0x000fe4000bf25070 */
[----:B------:R-:W-:Y:S02]  /*0060*/  ULDC.64 UR12, c[0x0][0x118] ;  /* 0x00004600000c7ab9 */ /* 0x000fe40000000a00 */
[----:B------:R-:W-:-:S03]  /*0070*/  UISETP.NE.AND.EX UP1, UPT, URZ, UR5, UPT, UP1 ;  /* 0x000000053f00728c */ /* 0x000fc6000bf25310 */
[----:B------:R-:W-:-:S03]  /*0080*/  ULDC.64 UR4, c[0x0][0x340] ;  /* 0x0000d00000047ab9 */ /* 0x000fc60000000a00 */
[----:B------:R-:W-:-:S05]  /*0090*/  PLOP3.LUT P2, PT, PT, PT, UP1, 0x80, 0x0 ;  /* 0x000000000000781c */ /* 0x000fca0003f4f018 */
[----:B------:R-:W-:Y:S02]  /*00a0*/  @UP1 UMOV UR8, 0x4 ;  /* 0x0000000400081882 */ /* 0x000fe40000000000 */
[----:B------:R-:W-:-:S03]  /*00b0*/  @UP1 UIMAD.WIDE UR8, UR6, UR8, UR4 ;  /* 0x00000008060812a5 */ /* 0x000fc6000f8e0204 */
[----:B------:R-:W-:Y:S02]  /*00c0*/  ULDC.64 UR4, c[0x0][0x370] ;  /* 0x0000dc0000047ab9 */ /* 0x000fe40000000a00 */
[----:B------:R-:W-:Y:S01]  /*00d0*/  UISETP.NE.U32.AND UP0, UPT, URZ, UR4, UPT ;  /* 0x000000043f00728c */ /* 0x000fe2000bf05070 */
[----:B------:R-:W-:Y:S02]  /*00e0*/  IMAD.U32 R6, RZ, RZ, UR8 ;  /* 0x00000008ff067e24 */ /* 0x000fe4000f8e00ff */
[----:B------:R-:W-:Y:S01]  /*00f0*/  IMAD.U32 R7, RZ, RZ, UR9 ;  /* 0x00000009ff077e24 */ /* 0x000fe2000f8e00ff */
[----:B------:R-:W-:-:S04]  /*0100*/  UISETP.NE.AND.EX UP0, UPT, URZ, UR5, UPT, UP0 ;  /* 0x000000053f00728c */ /* 0x000fc8000bf05300 */
[----:B------:R1:W2:Y:S01]  /*0110*/  @P2 LDG.E R6, [R6.64] ;  /* 0x0000000c06062981 */ /* 0x0002a2000c1e1900 */
[----:B------:R-:W-:Y:S01]  /*0120*/  ULDC.64 UR8, c[0x0][0x370] ;  /* 0x0000dc0000087ab9 */ /* 0x000fe20000000a00 */
[----:B------:R-:W-:Y:S01]  /*0130*/  PLOP3.LUT P0, PT, PT, PT, UP0, 0x80, 0x0 ;  /* 0x000000000000781c */ /* 0x000fe20003f0f008 */
[----:B------:R-:W-:-:S04]  /*0140*/  IMAD.MOV.U32 R207, RZ, RZ, RZ ;  /* 0x000000ffffcf7224 */ /* 0x000fc800078e00ff */
[----:B------:R-:W-:Y:S02]  /*0150*/  @UP0 UMOV UR4, 0x4 ;  /* 0x0000000400040882 */ /* 0x000fe40000000000 */
[----:B------:R-:W-:-:S06]  /*0160*/  @UP0 UIMAD.WIDE UR4, UR6, UR4, UR8 ;  /* 0x00000004060402a5 */ /* 0x000fcc000f8e0208 */
[----:B------:R-:W-:Y:S02]  /*0170*/  IMAD.U32 R2, RZ, RZ, UR4 ;  /* 0x00000004ff027e24 */ /* 0x000fe4000f8e00ff */
[----:B------:R-:W-:Y:S01]  /*0180*/  IMAD.U32 R3, RZ, RZ, UR5 ;  /* 0x00000005ff037e24 */ /* 0x000fe2000f8e00ff */
[----:B------:R-:W3:Y:S01]  /*0190*/  S2R R132, SR_TID.X ;  /* 0x0000000000847919 */ /* 0x000ee20000002100 */
[----:B------:R-:W4:Y:S01]  /*01a0*/  S2UR UR11, SR_CTAID.Y ;  /* 0x00000000000b79c3 */ /* 0x000f220000002600 */
[----:B------:R-:W-:Y:S02]  /*01b0*/  ULDC.64 UR4, c[0x0][0x1b8] ;  /* 0x00006e0000047ab9 */ /* 0x000fe40000000a00 */
[----:B------:R5:W2:Y:S01]  /*01c0*/  @P0 LDG.E R207, [R2.64] ;  /* 0x0000000c02cf0981 */ /* 0x000aa2000c1e1900 */
[----:B------:R-:W-:Y:S01]  /*01d0*/  USHF.R.S32.HI UR8, URZ, 0x1f, UR6 ;  /* 0x0000001f3f087899 */ /* 0x000fe20008011406 */
[----:B------:R-:W-:Y:S02]  /*01e0*/  IMAD.MOV.U32 R148, RZ, RZ, c[0x0][0x2ac] ;  /* 0x0000ab00ff947624 */ /* 0x000fe400078e00ff */
[----:B------:R-:W5:Y:S01]  /*01f0*/  S2R R200, SR_CTAID.X ;  /* 0x0000000000c87919 */ /* 0x000f620000002500 */
[----:B-1----:R-:W-:-:S02]  /*0200*/  IMAD.MOV.U32 R7, RZ, RZ, c[0x0][0x2c4] ;  /* 0x0000b100ff077624 */ /* 0x002fc400078e00ff */
[----:B------:R-:W-:Y:S02]  /*0210*/  IMAD.MOV.U32 R194, RZ, RZ, c[0x0][0x2b8] ;  /* 0x0000ae00ffc27624 */ /* 0x000fe400078e00ff */
[----:B------:R-:W-:Y:S01]  /*0220*/  IMAD.MOV.U32 R196, RZ, RZ, RZ ;  /* 0x000000ffffc47224 */ /* 0x000fe200078e00ff */
[C---:B------:R-:W-:Y:S01]  /*0230*/  ISETP.NE.AND P0, PT, R7.reuse, 0x1, PT ;  /* 0x000000010700780c */ /* 0x040fe20003f05270 */
[----:B------:R-:W-:Y:S01]  /*0240*/  IMAD R7, R7, c[0x0][0x168], RZ ;  /* 0x00005a0007077a24 */ /* 0x000fe200078e02ff */
[----:B------:R-:W-:Y:S02]  /*0250*/  ISETP.NE.AND P6, PT, R194, 0x1, PT ;  /* 0x00000001c200780c */ /* 0x000fe40003fc5270 */
[----:B---3--:R-:W-:Y:S01]  /*0260*/  SHF.R.S32.HI R5, RZ, 0x1f, R132 ;  /* 0x0000001fff057819 */ /* 0x008fe20000011484 */
[----:B----4-:R-:W-:Y:S02]  /*0270*/  USHF.R.S32.HI UR10, URZ, 0x1f, UR11 ;  /* 0x0000001f3f0a7899 */ /* 0x010fe4000801140b */
[----:B------:R-:W-:Y:S01]  /*0280*/  UIMAD.WIDE.U32 UR14, UR11, UR4, URZ ;  /* 0x000000040b0e72a5 */ /* 0x000fe2000f8e003f */
[----:B------:R-:W-:Y:S01]  /*0290*/  LEA.HI R18, R5, R132, RZ, 0x3 ;  /* 0x0000008405127211 */ /* 0x000fe200078f18ff */
[----:B------:R-:W-:-:S03]  /*02a0*/  UIMAD UR7, UR10, UR4, URZ ;  /* 0x000000040a0772a4 */ /* 0x000fc6000f8e023f */
[----:B-----5:R-:W-:Y:S01]  /*02b0*/  LOP3.LUT R3, R18, 0xfffffff8, RZ, 0xc0, !PT ;  /* 0xfffffff812037812 */ /* 0x020fe200078ec0ff */
[----:B------:R-:W-:Y:S01]  /*02c0*/  UIMAD UR7, UR11, UR5, UR7 ;  /* 0x000000050b0772a4 */ /* 0x000fe2000f8e0207 */
[----:B------:R-:W-:Y:S02]  /*02d0*/  SHF.R.S32.HI R18, RZ, 0x3, R18 ;  /* 0x00000003ff127819 */ /* 0x000fe40000011412 */
[----:B------:R-:W-:Y:S01]  /*02e0*/  ULDC.64 UR4, c[0x0][0x1c0] ;  /* 0x0000700000047ab9 */ /* 0x000fe20000000a00 */
[----:B------:R-:W-:Y:S01]  /*02f0*/  IMAD.IADD R3, R132, 0x1, -R3 ;  /* 0x0000000184037824 */ /* 0x000fe200078e0a03 */
[----:B------:R-:W-:Y:S01]  /*0300*/  UIADD3 UR15, UR15, UR7, URZ ;  /* 0x000000070f0f7290 */ /* 0x000fe2000fffe03f */
[----:B------:R-:W-:Y:S01]  /*0310*/  IMAD.SHL.U32 R201, R18, 0x40, RZ ;  /* 0x0000004012c97824 */ /* 0x000fe200078e00ff */
[----:B------:R-:W-:Y:S01]  /*0320*/  UIMAD UR8, UR8, UR4, URZ ;  /* 0x00000004080872a4 */ /* 0x000fe2000f8e023f */
[C-C-:B------:R-:W-:Y:S01]  /*0330*/  IMAD R203, R3.reuse, 0x20, R18.reuse ;  /* 0x0000002003cb7824 */ /* 0x140fe200078e0212 */
[----:B------:R-:W-:Y:S01]  /*0340*/  UIMAD.WIDE.U32 UR14, UR6, UR4, UR14 ;  /* 0x00000004060e72a5 */ /* 0x000fe2000f8e000e */
[----:B------:R-:W-:Y:S01]  /*0350*/  IMAD.SHL.U32 R206, R3, 0x8, RZ ;  /* 0x0000000803ce7824 */ /* 0x000fe200078e00ff */
[----:B------:R-:W-:Y:S01]  /*0360*/  UIMAD UR5, UR6, UR5, UR8 ;  /* 0x00000005060572a4 */ /* 0x000fe2000f8e0208 */
[C---:B------:R-:W-:Y:S01]  /*0370*/  IMAD R202, R200.reuse, 0x80, R203 ;  /* 0x00000080c8ca7824 */ /* 0x040fe200078e02cb */
[----:B------:R-:W-:Y:S01]  /*0380*/  LOP3.LUT R201, R201, 0x1c0, RZ, 0xc0, !PT ;  /* 0x000001c0c9c97812 */ /* 0x000fe200078ec0ff */
[----:B------:R-:W-:Y:S01]  /*0390*/  IMAD R200, R200, 0x80, R18 ;  /* 0x00000080c8c87824 */ /* 0x000fe200078e0212 */
[----:B------:R-:W-:Y:S01]  /*03a0*/  UIADD3 UR5, UR15, UR5, URZ ;  /* 0x000000050f057290 */ /* 0x000fe2000fffe03f */
[----:B------:R-:W-:Y:S01]  /*03b0*/  @P0 IMAD.HI.U32 R0, R202, c[0x0][0x2c8], RZ ;  /* 0x0000b200ca000a27 */ /* 0x000fe200078e00ff */
[----:B------:R-:W-:-:S02]  /*03c0*/  SHF.R.U32.HI R4, RZ, 0x3, R201 ;  /* 0x00000003ff047819 */ /* 0x000fc400000116c9 */
[----:B------:R-:W-:Y:S01]  /*03d0*/  LOP3.LUT R201, R201, 0x38, R206, 0xf8, !PT ;  /* 0x00000038c9c97812 */ /* 0x000fe200078ef8ce */
[----:B------:R-:W-:Y:S01]  /*03e0*/  IMAD.MOV.U32 R9, RZ, RZ, R202 ;  /* 0x000000ffff097224 */ /* 0x000fe200078e00ca */
[----:B------:R-:W-:Y:S01]  /*03f0*/  @P0 SHF.R.U32.HI R9, RZ, c[0x0][0x2cc], R0 ;  /* 0x0000b300ff090a19 */ /* 0x000fe20000011600 */
[----:B------:R-:W-:Y:S01]  /*0400*/  IMAD.U32 R11, RZ, RZ, UR15 ;  /* 0x0000000fff0b7e24 */ /* 0x000fe2000f8e00ff */
[----:B------:R-:W-:Y:S01]  /*0410*/  LOP3.LUT R201, R201, R4, RZ, 0x3c, !PT ;  /* 0x00000004c9c97212 */ /* 0x000fe200078e3cff */
[----:B------:R-:W-:Y:S01]  /*0420*/  IMAD.U32 R10, RZ, RZ, UR14 ;  /* 0x0000000eff0a7e24 */ /* 0x000fe2000f8e00ff */
[--C-:B------:R-:W-:Y:S01]  /*0430*/  SHF.R.S32.HI R0, RZ, 0x1f, R9.reuse ;  /* 0x0000001fff007819 */ /* 0x100fe20000011409 */
[----:B------:R-:W-:Y:S01]  /*0440*/  IMAD.MOV R11, RZ, RZ, -R9 ;  /* 0x000000ffff0b7224 */ /* 0x000fe200078e0a09 */
[----:B------:R-:W-:Y:S01]  /*0450*/  IADD3 R4, R200, 0x20, RZ ;  /* 0x00000020c8047810 */ /* 0x000fe20007ffe0ff */
[----:B------:R-:W-:Y:S01]  /*0460*/  IMAD.U32 R13, RZ, RZ, UR5 ;  /* 0x00000005ff0d7e24 */ /* 0x000fe2000f8e00ff */
[----:B------:R-:W-:Y:S01]  /*0470*/  IADD3 R205, R206, 0x40, RZ ;  /* 0x00000040cecd7810 */ /* 0x000fe20007ffe0ff */
[----:B------:R-:W-:Y:S01]  /*0480*/  IMAD R8, R11, c[0x0][0x2c4], R202 ;  /* 0x0000b1000b087a24 */ /* 0x000fe200078e02ca */
[----:B------:R-:W-:Y:S01]  /*0490*/  ISETP.GE.AND P1, PT, R200, R7, PT ;  /* 0x00000007c800720c */ /* 0x000fe20003f26270 */
[----:B------:R-:W-:Y:S01]  /*04a0*/  IMAD.MOV.U32 R12, RZ, RZ, R10 ;  /* 0x000000ffff0c7224 */ /* 0x000fe200078e000a */
[----:B------:R-:W-:Y:S01]  /*04b0*/  IADD3 R204, R206, 0x80, RZ ;  /* 0x00000080cecc7810 */ /* 0x000fe20007ffe0ff */
[----:B------:R-:W-:Y:S01]  /*04c0*/  IMAD R0, R0, c[0x0][0x1b0], RZ ;  /* 0x00006c0000007a24 */ /* 0x000fe200078e02ff */
[----:B------:R-:W-:Y:S01]  /*04d0*/  SHF.R.S32.HI R11, RZ, 0x1f, R8 ;  /* 0x0000001fff0b7819 */ /* 0x000fe20000011408 */
[----:B------:R-:W-:Y:S01]  /*04e0*/  IMAD.WIDE.U32 R12, R9, c[0x0][0x1b0], R12 ;  /* 0x00006c00090c7a25 */ /* 0x000fe200078e000c */
[----:B------:R-:W-:Y:S01]  /*04f0*/  ISETP.GE.AND P5, PT, R206, c[0x0][0x198], PT ;  /* 0x00006600ce007a0c */ /* 0x000fe20003fa6270 */
[----:B------:R-:W-:Y:S01]  /*0500*/  ULDC.64 UR4, c[0x0][0x2b0] ;  /* 0x0000ac0000047ab9 */ /* 0x000fe20000000a00 */
[----:B------:R-:W-:Y:S01]  /*0510*/  ISETP.GE.AND P4, PT, R205, c[0x0][0x198], PT ;  /* 0x00006600cd007a0c */ /* 0x000fe20003f86270 */
[----:B------:R-:W-:Y:S01]  /*0520*/  IMAD R9, R9, c[0x0][0x1b4], R0 ;  /* 0x00006d0009097a24 */ /* 0x000fe200078e0200 */
[----:B------:R-:W-:Y:S01]  /*0530*/  ISETP.GE.AND P3, PT, R204, c[0x0][0x198], PT ;  /* 0x00006600cc007a0c */ /* 0x000fe20003f66270 */
[----:B------:R-:W-:-:S02]  /*0540*/  IMAD R11, R11, c[0x0][0x1a8], RZ ;  /* 0x00006a000b0b7a24 */ /* 0x000fc400078e02ff */
[----:B------:R-:W-:Y:S02]  /*0550*/  IMAD.IADD R13, R13, 0x1, R9 ;  /* 0x000000010d0d7824 */ /* 0x000fe400078e0209 */
[C---:B------:R-:W-:Y:S02]  /*0560*/  IMAD R11, R8.reuse, c[0x0][0x1ac], R11 ;  /* 0x00006b00080b7a24 */ /* 0x040fe400078e020b */
[----:B------:R-:W-:Y:S01]  /*0570*/  IMAD.WIDE.U32 R8, R8, c[0x0][0x1a8], R12 ;  /* 0x00006a0008087a25 */ /* 0x000fe200078e000c */
[----:B------:R-:W-:-:S03]  /*0580*/  SHF.R.S32.HI R13, RZ, 0x1f, R204 ;  /* 0x0000001fff0d7819 */ /* 0x000fc600000114cc */
[----:B------:R-:W-:Y:S01]  /*0590*/  IMAD.IADD R0, R9, 0x1, R11 ;  /* 0x0000000109007824 */ /* 0x000fe200078e020b */
[C---:B------:R-:W-:Y:S01]  /*05a0*/  LEA R2, P0, R8.reuse, c[0x0][0x160], 0x1 ;  /* 0x0000580008027a11 */ /* 0x040fe200078008ff */
[----:B------:R-:W-:Y:S01]  /*05b0*/  IMAD.MOV.U32 R9, RZ, RZ, c[0x0][0x1d0] ;  /* 0x00007400ff097624 */ /* 0x000fe200078e00ff */
[----:B------:R-:W-:Y:S02]  /*05c0*/  LEA.HI R198, R13, R204, RZ, 0x3 ;  /* 0x000000cc0dc67211 */ /* 0x000fe400078f18ff */
[----:B------:R-:W-:Y:S01]  /*05d0*/  LEA.HI.X R0, R8, c[0x0][0x164], R0, 0x1, P0 ;  /* 0x0000590008007a11 */ /* 0x000fe200000f0c00 */
[----:B------:R-:W-:Y:S01]  /*05e0*/  IMAD R9, R148, R9, 0x3f ;  /* 0x0000003f94097424 */ /* 0x000fe200078e0209 */
[----:B------:R-:W-:Y:S01]  /*05f0*/  LEA.HI R8, R5, R132, RZ, 0x6 ;  /* 0x0000008405087211 */ /* 0x000fe200078f30ff */
[----:B------:R-:W-:Y:S01]  /*0600*/  SHFL.IDX PT, R10, R2, RZ, 0x181f ;  /* 0x00181fff020a7589 */ /* 0x000fe200000e0000 */
[----:B------:R-:W-:Y:S01]  /*0610*/  ISETP.GE.AND P0, PT, R4, R7, PT ;  /* 0x000000070400720c */ /* 0x000fe20003f06270 */
[----:B------:R-:W-:Y:S01]  /*0620*/  IMAD R148, R148, c[0x0][0x1d0], RZ ;  /* 0x0000740094947a24 */ /* 0x000fe200078e02ff */
[----:B------:R-:W-:Y:S01]  /*0630*/  SHF.R.S32.HI R146, RZ, 0x1f, R9 ;  /* 0x0000001fff927819 */ /* 0x000fe20000011409 */
[----:B------:R-:W1:Y:S01]  /*0640*/  SHFL.IDX PT, R11, R0, RZ, 0x181f ;  /* 0x00181fff000b7589 */ /* 0x000e6200000e0000 */
[----:B------:R-:W-:Y:S01]  /*0650*/  IMAD.SHL.U32 R8, R8, 0x8, RZ ;  /* 0x0000000808087824 */ /* 0x000fe200078e00ff */
[----:B------:R-:W-:-:S02]  /*0660*/  P2R R4, PR, RZ, 0x40 ;  /* 0x00000040ff047803 */ /* 0x000fc40000000000 */
[----:B------:R-:W-:Y:S01]  /*0670*/  LEA.HI R146, R146, R9, RZ, 0x6 ;  /* 0x0000000992927211 */ /* 0x000fe200078f30ff */
[----:B------:R-:W-:Y:S01]  /*0680*/  SHFL.IDX PT, R16, R2, 0x2, 0x181f ;  /* 0x00581f0002107f89 */ /* 0x000fe200000e0000 */
[----:B------:R-:W-:Y:S02]  /*0690*/  LOP3.LUT R201, R201, 0xfffffe00, R8, 0xf8, !PT ;  /* 0xfffffe00c9c97812 */ /* 0x000fe400078ef808 */
[----:B------:R-:W-:Y:S01]  /*06a0*/  SHF.R.S32.HI R4, RZ, 0x1f, R205 ;  /* 0x0000001fff047819 */ /* 0x000fe200000114cd */
[----:B------:R-:W-:Y:S01]  /*06b0*/  SHFL.IDX PT, R8, R2, 0x1, 0x181f ;  /* 0x00381f0002087f89 */ /* 0x000fe200000e0000 */
[----:B------:R-:W-:Y:S01]  /*06c0*/  LOP3.LUT R198, R198, 0xfffffff8, RZ, 0xc0, !PT ;  /* 0xfffffff8c6c67812 */ /* 0x000fe200078ec0ff */
[----:B------:R-:W-:Y:S01]  /*06d0*/  IMAD.SHL.U32 R147, R201, 0x2, RZ ;  /* 0x00000002c9937824 */ /* 0x000fe200078e00ff */
[----:B------:R-:W-:Y:S01]  /*06e0*/  LEA.HI R199, R4, R205, RZ, 0x3 ;  /* 0x000000cd04c77211 */ /* 0x000fe200078f18ff */
[----:B------:R-:W3:Y:S01]  /*06f0*/  SHFL.IDX PT, R9, R0, 0x1, 0x181f ;  /* 0x00381f0000097f89 */ /* 0x000ee200000e0000 */
[----:B------:R-:W-:-:S02]  /*0700*/  IADD3 R4, R200, 0x40, RZ ;  /* 0x00000040c8047810 */ /* 0x000fc40007ffe0ff */
[----:B------:R-:W-:Y:S01]  /*0710*/  LOP3.LUT R199, R199, 0xfffffff8, RZ, 0xc0, !PT ;  /* 0xfffffff8c7c77812 */ /* 0x000fe200078ec0ff */
[----:B------:R-:W4:Y:S01]  /*0720*/  SHFL.IDX PT, R17, R0, 0x2, 0x181f ;  /* 0x00581f0000117f89 */ /* 0x000f2200000e0000 */
[----:B------:R-:W-:Y:S01]  /*0730*/  SHF.R.S32.HI R146, RZ, 0x6, R146 ;  /* 0x00000006ff927819 */ /* 0x000fe20000011492 */
[----:B-1----:R-:W-:-:S04]  /*0740*/  @!P1 IMAD.WIDE R14, R206, 0x2, R10 ;  /* 0x00000002ce0e9825 */ /* 0x002fc800078e020a */
[C-C-:B------:R-:W-:Y:S01]  /*0750*/  @!P1 IMAD.WIDE R12, R199.reuse, 0x2, R10.reuse ;  /* 0x00000002c70c9825 */ /* 0x140fe200078e020a */
[----:B------:R1:W-:Y:S03]  /*0760*/  @!P1 LDGSTS.E.BYPASS.LTC128B.128 [R147+0x18100], [R14.64], !P5 ;  /* 0x181000000e939fae */ /* 0x0003e6000e901d4c */
[----:B------:R-:W-:Y:S01]  /*0770*/  @!P1 IMAD.WIDE R22, R198, 0x2, R10 ;  /* 0x00000002c6169825 */ /* 0x000fe200078e020a */
[----:B------:R5:W-:Y:S03]  /*0780*/  @!P1 LDGSTS.E.BYPASS.LTC128B.128 [R147+0x1c100], [R12.64], !P4 ;  /* 0x1c1000000c939fae */ /* 0x000be6000e101d4c */
[--C-:B---3--:R-:W-:Y:S01]  /*0790*/  @!P0 IMAD.WIDE R20, R206, 0x2, R8.reuse ;  /* 0x00000002ce148825 */ /* 0x108fe200078e0208 */
[----:B------:R4:W-:Y:S03]  /*07a0*/  @!P1 LDGSTS.E.BYPASS.LTC128B.128 [R147+0x20100], [R22.64], !P3 ;  /* 0x2010000016939fae */ /* 0x0009e6000d901d4c */
[--C-:B------:R-:W-:Y:S01]  /*07b0*/  @!P0 IMAD.WIDE R10, R199, 0x2, R8.reuse ;  /* 0x00000002c70a8825 */ /* 0x100fe200078e0208 */
[----:B------:R3:W-:Y:S03]  /*07c0*/  @!P0 LDGSTS.E.BYPASS.LTC128B.128 [R147+0x19100], [R20.64], !P5 ;  /* 0x1910000014938fae */ /* 0x0007e6000e901d4c */
[----:B------:R-:W-:Y:S01]  /*07d0*/  @!P0 IMAD.WIDE R8, R198, 0x2, R8 ;  /* 0x00000002c6088825 */ /* 0x000fe200078e0208 */
[----:B------:R1:W-:Y:S04]  /*07e0*/  @!P0 LDGSTS.E.BYPASS.LTC128B.128 [R147+0x1d100], [R10.64], !P4 ;  /* 0x1d1000000a938fae */ /* 0x0003e8000e101d4c */
[----:B------:R1:W-:Y:S04]  /*07f0*/  @!P0 LDGSTS.E.BYPASS.LTC128B.128 [R147+0x21100], [R8.64], !P3 ;  /* 0x2110000008938fae */ /* 0x0003e8000d901d4c */
[----:B-----5:R-:W-:Y:S04]  /*0800*/  SHFL.IDX PT, R12, R2, 0x3, 0x181f ;  /* 0x00781f00020c7f89 */ /* 0x020fe800000e0000 */
[----:B------:R-:W1:Y:S01]  /*0810*/  SHFL.IDX PT, R13, R0, 0x3, 0x181f ;  /* 0x00781f00000d7f89 */ /* 0x000e6200000e0000 */
[----:B--2---:R2:W5:Y:S01]  /*0820*/  @P2 R2UR UR7, R6 ;  /* 0x00000000060723c2 */ /* 0x00456200000e0000 */
[----:B------:R-:W-:Y:S01]  /*0830*/  ISETP.GE.AND P2, PT, R4, R7, PT ;  /* 0x000000070400720c */ /* 0x000fe20003f46270 */
[----:B------:R-:W-:Y:S01]  /*0840*/  IMAD R4, R146, 0x40, R203 ;  /* 0x0000004092047824 */ /* 0x000fe200078e02cb */
[----:B-----5:R-:W-:-:S02]  /*0850*/  @!UP1 UMOV UR7, UR6 ;  /* 0x0000000600079c82 */ /* 0x020fc40008000000 */
[----:B------:R-:W-:Y:S02]  /*0860*/  USHF.R.S32.HI UR6, URZ, 0x1f, UR7 ;  /* 0x0000001f3f067899 */ /* 0x000fe40008011407 */
[----:B------:R-:W-:Y:S01]  /*0870*/  IADD3 R4, R4, -0x40, RZ ;  /* 0xffffffc004047810 */ /* 0x000fe20007ffe0ff */
[----:B------:R-:W-:Y:S02]  /*0880*/  UIMAD.WIDE.U32 UR8, UR7, UR4, URZ ;  /* 0x00000004070872a5 */ /* 0x000fe4000f8e003f */
[----:B------:R-:W-:Y:S01]  /*0890*/  UIMAD UR6, UR6, UR4, URZ ;  /* 0x00000004060672a4 */ /* 0x000fe2000f8e023f */
[----:B------:R-:W-:-:S03]  /*08a0*/  ISETP.GE.AND P1, PT, R4, R148, PT ;  /* 0x000000940400720c */ /* 0x000fc60003f26270 */
[--C-:B----4-:R-:W-:Y:S01]  /*08b0*/  @!P2 IMAD.WIDE R22, R206, 0x2, R16.reuse ;  /* 0x00000002ce16a825 */ /* 0x110fe200078e0210 */
[----:B------:R-:W-:Y:S01]  /*08c0*/  ISETP.GT.OR P1, PT, R203, 0x3f, P1 ;  /* 0x0000003fcb00780c */ /* 0x000fe20000f24670 */
[----:B------:R-:W-:Y:S02]  /*08d0*/  UIMAD UR6, UR7, UR5, UR6 ;  /* 0x00000005070672a4 */ /* 0x000fe4000f8e0206 */
[--C-:B---3--:R-:W-:Y:S01]  /*08e0*/  @!P2 IMAD.WIDE R20, R199, 0x2, R16.reuse ;  /* 0x00000002c714a825 */ /* 0x108fe200078e0210 */
[----:B------:R3:W-:Y:S01]  /*08f0*/  @!P2 LDGSTS.E.BYPASS.LTC128B.128 [R147+0x1a100], [R22.64], !P5 ;  /* 0x1a1000001693afae */ /* 0x0007e2000e901d4c */
[----:B------:R-:W-:Y:S02]  /*0900*/  UIADD3 UR6, UR9, UR6, URZ ;  /* 0x0000000609067290 */ /* 0x000fe4000fffe03f */
[----:B------:R-:W-:Y:S01]  /*0910*/  @!P2 IMAD.WIDE R16, R198, 0x2, R16 ;  /* 0x00000002c610a825 */ /* 0x000fe200078e0210 */
[----:B--2---:R-:W-:Y:S01]  /*0920*/  IADD3 R6, R200, 0x60, RZ ;  /* 0x00000060c8067810 */ /* 0x004fe20007ffe0ff */
[----:B------:R2:W-:Y:S01]  /*0930*/  @!P2 LDGSTS.E.BYPASS.LTC128B.128 [R147+0x1e100], [R20.64], !P4 ;  /* 0x1e1000001493afae */ /* 0x0005e2000e101d4c */
[----:B------:R-:W-:Y:S01]  /*0940*/  ULDC.64 UR4, c[0x0][0x1e8] ;  /* 0x00007a0000047ab9 */ /* 0x000fe20000000a00 */
[----:B------:R-:W-:Y:S01]  /*0950*/  IMAD.IADD R4, R4, 0x1, R207 ;  /* 0x0000000104047824 */ /* 0x000fe200078e02cf */
[----:B------:R-:W-:Y:S01]  /*0960*/  ISETP.GE.AND P0, PT, R6, R7, PT ;  /* 0x000000070600720c */ /* 0x000fe20003f06270 */
[----:B------:R4:W-:Y:S02]  /*0970*/  @!P2 LDGSTS.E.BYPASS.LTC128B.128 [R147+0x22100], [R16.64], !P3 ;  /* 0x221000001093afae */ /* 0x0009e4000d901d4c */
[----:B------:R-:W-:-:S04]  /*0980*/  @P6 IMAD.HI.U32 R7, R4, c[0x0][0x2bc], RZ ;  /* 0x0000af0004076a27 */ /* 0x000fc800078e00ff */
[----:B------:R-:W-:Y:S01]  /*0990*/  IMAD.MOV.U32 R6, RZ, RZ, R4 ;  /* 0x000000ffff067224 */ /* 0x000fe200078e0004 */
[----:B------:R-:W-:-:S04]  /*09a0*/  @P6 SHF.R.U32.HI R6, RZ, c[0x0][0x2c0], R7 ;  /* 0x0000b000ff066a19 */ /* 0x000fc80000011607 */
[----:B------:R-:W-:Y:S01]  /*09b0*/  @!P1 IADD3 R7, P2, R6, UR8, RZ ;  /* 0x0000000806079c10 */ /* 0x000fe2000ff5e0ff */
[----:B-1----:R-:W-:-:S03]  /*09c0*/  @!P0 IMAD.WIDE R14, R206, 0x2, R12 ;  /* 0x00000002ce0e8825 */ /* 0x002fc600078e020c */
[----:B------:R-:W-:Y:S01]  /*09d0*/  @!P1 LEA.HI.X.SX32 R0, R6, UR6, 0x1, P2 ;  /* 0x0000000606009c11 */ /* 0x000fe200090f0eff */
[--C-:B------:R-:W-:Y:S01]  /*09e0*/  @!P0 IMAD.WIDE R10, R199, 0x2, R12.reuse ;  /* 0x00000002c70a8825 */ /* 0x100fe200078e020c */
[----:B------:R1:W-:Y:S01]  /*09f0*/  @!P0 LDGSTS.E.BYPASS.LTC128B.128 [R147+0x1b100], [R14.64], !P5 ;  /* 0x1b1000000e938fae */ /* 0x0003e2000e901d4c */
[C---:B------:R-:W-:Y:S02]  /*0a00*/  @!P1 LEA R8, P2, R7.reuse, c[0x0][0x2a0], 0x2 ;  /* 0x0000a80007089a11 */ /* 0x040fe400078410ff */
[----:B------:R-:W-:Y:S01]  /*0a10*/  @!P0 IMAD.WIDE R12, R198, 0x2, R12 ;  /* 0x00000002c60c8825 */ /* 0x000fe200078e020c */
[----:B------:R5:W-:Y:S01]  /*0a20*/  @!P0 LDGSTS.E.BYPASS.LTC128B.128 [R147+0x1f100], [R10.64], !P4 ;  /* 0x1f1000000a938fae */ /* 0x000be2000e101d4c */
[----:B------:R-:W-:-:S03]  /*0a30*/  @!P1 LEA.HI.X R9, R7, c[0x0][0x2a4], R0, 0x2, P2 ;  /* 0x0000a90007099a11 */ /* 0x000fc600010f1400 */
[----:B------:R1:W-:Y:S04]  /*0a40*/  @!P0 LDGSTS.E.BYPASS.LTC128B.128 [R147+0x23100], [R12.64], !P3 ;  /* 0x231000000c938fae */ /* 0x0003e8000d901d4c */
[----:B------:R-:W0:Y:S04]  /*0a50*/  LDGDEPBAR ;  /* 0x00000000000079af */ /* 0x000e280000000000 */
[----:B------:R-:W-:Y:S06]  /*0a60*/  BAR.SYNC.DEFER_BLOCKING 0x0 ;  /* 0x0000000000007b1d */ /* 0x000fec0000010000 */
[----:B------:R2:W3:Y:S01]  /*0a70*/  @!P1 LDG.E R196, [R8.64] ;  /* 0x0000000c08c49981 */ /* 0x0004e2000c1e1900 */
[----:B------:R-:W-:Y:S01]  /*0a80*/  IMAD.MOV R197, RZ, RZ, -R6 ;  /* 0x000000ffffc57224 */ /* 0x000fe200078e0a06 */
[----:B------:R-:W-:Y:S01]  /*0a90*/  UIMAD UR7, UR10, UR4, URZ ;  /* 0x000000040a0772a4 */ /* 0x000fe2000f8e023f */
[----:B------:R-:W-:Y:S01]  /*0aa0*/  LEA R131, R146, 0xffffffc0, 0x6 ;  /* 0xffffffc092837811 */ /* 0x000fe200078e30ff */
[----:B------:R-:W-:Y:S01]  /*0ab0*/  UIMAD.WIDE.U32 UR14, UR11, UR4, URZ ;  /* 0x000000040b0e72a5 */ /* 0x000fe2000f8e003f */
[----:B------:R-:W-:Y:S01]  /*0ac0*/  IMAD R197, R197, c[0x0][0x2b8], R4 ;  /* 0x0000ae00c5c57a24 */ /* 0x000fe200078e0204 */
[----:B------:R-:W-:Y:S01]  /*0ad0*/  UIMAD UR7, UR11, UR5, UR7 ;  /* 0x000000050b0772a4 */ /* 0x000fe2000f8e0207 */
[----:B------:R-:W-:Y:S01]  /*0ae0*/  ISETP.GE.AND P5, PT, R206, c[0x0][0x1d4], PT ;  /* 0x00007500ce007a0c */ /* 0x000fe20003fa6270 */
[----:B------:R-:W-:Y:S01]  /*0af0*/  IMAD.IADD R131, R148, 0x1, -R131 ;  /* 0x0000000194837824 */ /* 0x000fe200078e0a83 */
[----:B------:R-:W-:Y:S01]  /*0b00*/  ULDC.64 UR4, c[0x0][0x210] ;  /* 0x0000840000047ab9 */ /* 0x000fe20000000a00 */
[----:B------:R-:W-:Y:S01]  /*0b10*/  SHF.R.S32.HI R29, RZ, 0x1f, R197 ;  /* 0x0000001fff1d7819 */ /* 0x000fe200000114c5 */
[----:B------:R-:W-:Y:S01]  /*0b20*/  IMAD.WIDE.U32 R6, R197, c[0x0][0x1e0], RZ ;  /* 0x00007800c5067a25 */ /* 0x000fe200078e00ff */
[----:B------:R-:W-:Y:S01]  /*0b30*/  UIADD3 UR7, UR15, UR7, URZ ;  /* 0x000000070f077290 */ /* 0x000fe2000fffe03f */
[----:B------:R-:W-:Y:S01]  /*0b40*/  ISETP.GE.AND P4, PT, R205, c[0x0][0x1d4], PT ;  /* 0x00007500cd007a0c */ /* 0x000fe20003f86270 */
[----:B------:R-:W-:Y:S01]  /*0b50*/  UIMAD UR10, UR10, UR4, URZ ;  /* 0x000000040a0a72a4 */ /* 0x000fe2000f8e023f */
[----:B------:R-:W-:Y:S01]  /*0b60*/  IMAD R0, R29, c[0x0][0x1e0], RZ ;  /* 0x000078001d007a24 */ /* 0x000fe200078e02ff */
[----:B------:R-:W-:Y:S01]  /*0b70*/  UIMAD.WIDE.U32 UR16, UR11, UR4, URZ ;  /* 0x000000040b1072a5 */ /* 0x000fe2000f8e003f */
[----:B-1----:R-:W-:Y:S01]  /*0b80*/  IMAD.WIDE.U32 R12, R197, c[0x0][0x208], RZ ;  /* 0x00008200c50c7a25 */ /* 0x002fe200078e00ff */
[----:B------:R-:W-:Y:S01]  /*0b90*/  UIMAD UR10, UR11, UR5, UR10 ;  /* 0x000000050b0a72a4 */ /* 0x000fe2000f8e020a */
[----:B------:R-:W-:-:S02]  /*0ba0*/  ISETP.GE.AND P6, PT, R204, c[0x0][0x1d4], PT ;  /* 0x00007500cc007a0c */ /* 0x000fc40003fc6270 */
[----:B-----5:R-:W-:Y:S01]  /*0bb0*/  IMAD R10, R197, c[0x0][0x1e4], R0 ;  /* 0x00007900c50a7a24 */ /* 0x020fe200078e0200 */
[----:B------:R-:W-:Y:S01]  /*0bc0*/  UIADD3 UR10, UR17, UR10, URZ ;  /* 0x0000000a110a7290 */ /* 0x000fe2000fffe03f */
[----:B------:R-:W-:Y:S01]  /*0bd0*/  IMAD R0, R29, c[0x0][0x208], RZ ;  /* 0x000082001d007a24 */ /* 0x000fe200078e02ff */
[C---:B------:R-:W-:Y:S01]  /*0be0*/  ISETP.GE.AND P3, PT, R206.reuse, c[0x0][0x1d4], PT ;  /* 0x00007500ce007a0c */ /* 0x040fe20003f66270 */
[----:B------:R-:W-:Y:S01]  /*0bf0*/  IMAD.IADD R11, R7, 0x1, R10 ;  /* 0x00000001070b7824 */ /* 0x000fe200078e020a */
[----:B------:R-:W-:Y:S01]  /*0c00*/  ISETP.GE.AND P2, PT, R205, c[0x0][0x1d4], PT ;  /* 0x00007500cd007a0c */ /* 0x000fe20003f46270 */
[----:B------:R-:W-:Y:S01]  /*0c10*/  IMAD.MOV.U32 R10, RZ, RZ, R6 ;  /* 0x000000ffff0a7224 */ /* 0x000fe200078e0006 */
[----:B------:R-:W-:Y:S01]  /*0c20*/  LEA.HI R19, R5, R132, RZ, 0x4 ;  /* 0x0000008405137211 */ /* 0x000fe200078f20ff */
[----:B--2---:R-:W-:Y:S01]  /*0c30*/  IMAD R9, R197, c[0x0][0x20c], R0 ;  /* 0x00008300c5097a24 */ /* 0x004fe200078e0200 */
[----:B------:R-:W-:Y:S01]  /*0c40*/  SHF.R.S32.HI R145, RZ, 0x1f, R206 ;  /* 0x0000001fff917819 */ /* 0x000fe200000114ce */
[----:B------:R-:W-:Y:S01]  /*0c50*/  IMAD.IADD R0, R131, 0x1, -R18 ;  /* 0x0000000183007824 */ /* 0x000fe200078e0a12 */
[----:B------:R-:W-:Y:S01]  /*0c60*/  SEL R144, RZ, 0x10, P6 ;  /* 0x00000010ff907807 */ /* 0x000fe20003000000 */
[----:B------:R-:W-:Y:S01]  /*0c70*/  IMAD.IADD R13, R13, 0x1, R9 ;  /* 0x000000010d0d7824 */ /* 0x000fe200078e0209 */
[----:B------:R-:W-:Y:S01]  /*0c80*/  SHF.R.S32.HI R134, RZ, 0x1f, R199 ;  /* 0x0000001fff867819 */ /* 0x000fe200000114c7 */
[----:B------:R-:W-:Y:S01]  /*0c90*/  IMAD.WIDE R208, R206, 0x2, RZ ;  /* 0x00000002ced07825 */ /* 0x000fe200078e02ff */
[----:B------:R-:W-:-:S02]  /*0ca0*/  ISETP.GE.AND P1, PT, R0, 0x1, PT ;  /* 0x000000010000780c */ /* 0x000fc40003f26270 */
[----:B------:R-:W-:Y:S01]  /*0cb0*/  SHF.R.S32.HI R133, RZ, 0x1f, R198 ;  /* 0x0000001fff857819 */ /* 0x000fe200000114c6 */
[----:B------:R-:W-:Y:S01]  /*0cc0*/  IMAD.MOV.U32 R190, RZ, RZ, 0x10 ;  /* 0x00000010ffbe7424 */ /* 0x000fe200078e00ff */
[----:B------:R-:W-:Y:S02]  /*0cd0*/  IADD3 R195, R147, 0x100, RZ ;  /* 0x0000010093c37810 */ /* 0x000fe40007ffe0ff */
[----:B---3--:R-:W-:Y:S01]  /*0ce0*/  SHF.R.S32.HI R2, RZ, 0x1f, R196 ;  /* 0x0000001fff027819 */ /* 0x008fe200000114c4 */
[----:B------:R-:W-:-:S04]  /*0cf0*/  IMAD.WIDE.U32 R10, R196, c[0x0][0x1f0], R10 ;  /* 0x00007c00c40a7a25 */ /* 0x000fc800078e000a */
[----:B------:R-:W-:Y:S02]  /*0d00*/  IMAD R7, R2, c[0x0][0x1f0], RZ ;  /* 0x00007c0002077a24 */ /* 0x000fe400078e02ff */
[----:B------:R-:W-:-:S04]  /*0d10*/  IMAD.WIDE.U32 R12, R196, c[0x0][0x218], R12 ;  /* 0x00008600c40c7a25 */ /* 0x000fc800078e000c */
[----:B------:R-:W-:Y:S01]  /*0d20*/  IMAD R4, R196, c[0x0][0x1f4], R7 ;  /* 0x00007d00c4047a24 */ /* 0x000fe200078e0207 */
[----:B------:R-:W-:-:S04]  /*0d30*/  IADD3 R7, P0, R10, UR14, RZ ;  /* 0x0000000e0a077c10 */ /* 0x000fc8000ff1e0ff */
[----:B------:R-:W-:Y:S02]  /*0d40*/  IADD3.X R4, R11, UR7, R4, P0, !PT ;  /* 0x000000070b047c10 */ /* 0x000fe400087fe404 */
[----:B------:R-:W-:-:S04]  /*0d50*/  LEA R8, P0, R7, c[0x0][0x1c8], 0x1 ;  /* 0x0000720007087a11 */ /* 0x000fc800078008ff */
[----:B------:R-:W-:Y:S01]  /*0d60*/  LEA.HI.X R4, R7, c[0x0][0x1cc], R4, 0x1, P0 ;  /* 0x0000730007047a11 */ /* 0x000fe200000f0c04 */
[----:B------:R-:W-:Y:S01]  /*0d70*/  IMAD R7, R2, c[0x0][0x218], RZ ;  /* 0x0000860002077a24 */ /* 0x000fe200078e02ff */
[----:B----4-:R-:W-:Y:S01]  /*0d80*/  SHFL.IDX PT, R16, R8, RZ, 0x181f ;  /* 0x00181fff08107589 */ /* 0x010fe200000e0000 */
[----:B------:R-:W-:Y:S02]  /*0d90*/  IADD3 R9, P0, R12, UR16, RZ ;  /* 0x000000100c097c10 */ /* 0x000fe4000ff1e0ff */
[----:B------:R-:W-:Y:S01]  /*0da0*/  IMAD R6, R196, c[0x0][0x21c], R7 ;  /* 0x00008700c4067a24 */ /* 0x000fe200078e0207 */
[----:B------:R-:W1:Y:S04]  /*0db0*/  SHFL.IDX PT, R17, R4, RZ, 0x181f ;  /* 0x00181fff04117589 */ /* 0x000e6800000e0000 */
[----:B------:R-:W-:Y:S01]  /*0dc0*/  SHFL.IDX PT, R10, R8, 0x1, 0x181f ;  /* 0x00381f00080a7f89 */ /* 0x000fe200000e0000 */
[----:B------:R-:W-:-:S02]  /*0dd0*/  IADD3.X R6, R13, UR10, R6, P0, !PT ;  /* 0x0000000a0d067c10 */ /* 0x000fc400087fe406 */
[C---:B------:R-:W-:Y:S01]  /*0de0*/  LEA R7, P0, R9.reuse, c[0x0][0x1f8], 0x1 ;  /* 0x00007e0009077a11 */ /* 0x040fe200078008ff */
[----:B------:R-:W2:Y:S03]  /*0df0*/  SHFL.IDX PT, R11, R4, 0x1, 0x181f ;  /* 0x00381f00040b7f89 */ /* 0x000ea600000e0000 */
[----:B------:R-:W-:Y:S01]  /*0e00*/  LEA.HI.X R9, R9, c[0x0][0x1fc], R6, 0x1, P0 ;  /* 0x00007f0009097a11 */ /* 0x000fe200000f0c06 */
[----:B------:R-:W3:Y:S01]  /*0e10*/  SHFL.IDX PT, R13, R7, RZ, 0x181f ;  /* 0x00181fff070d7589 */ /* 0x000ee200000e0000 */
[----:B------:R-:W-:-:S03]  /*0e20*/  ISETP.GT.AND P0, PT, R0, 0x20, PT ;  /* 0x000000200000780c */ /* 0x000fc60003f04270 */
[----:B------:R-:W4:Y:S04]  /*0e30*/  SHFL.IDX PT, R15, R9, RZ, 0x181f ;  /* 0x00181fff090f7589 */ /* 0x000f2800000e0000 */
[----:B------:R-:W5:Y:S01]  /*0e40*/  SHFL.IDX PT, R7, R7, 0x1, 0x181f ;  /* 0x00381f0007077f89 */ /* 0x000f6200000e0000 */
[----:B-1----:R-:W-:-:S03]  /*0e50*/  @P1 IMAD.WIDE R22, R206, 0x2, R16 ;  /* 0x00000002ce161825 */ /* 0x002fc600078e0210 */
[----:B------:R-:W1:Y:S01]  /*0e60*/  SHFL.IDX PT, R9, R9, 0x1, 0x181f ;  /* 0x00381f0009097f89 */ /* 0x000e6200000e0000 */
[----:B------:R-:W-:-:S03]  /*0e70*/  @P1 IMAD.WIDE R20, R199, 0x2, R16 ;  /* 0x00000002c7141825 */ /* 0x000fc600078e0210 */
[----:B------:R3:W-:Y:S01]  /*0e80*/  @P1 LDGSTS.E.BYPASS.LTC128B.128 [R147+0xc100], [R22.64], !P5 ;  /* 0x0c10000016931fae */ /* 0x0007e2000e901d4c */
[----:B------:R-:W-:-:S03]  /*0e90*/  @P1 IMAD.WIDE R16, R198, 0x2, R16 ;  /* 0x00000002c6101825 */ /* 0x000fc600078e0210 */
[----:B------:R1:W-:Y:S01]  /*0ea0*/  @P1 LDGSTS.E.BYPASS.LTC128B.128 [R147+0xe100], [R20.64], !P4 ;  /* 0x0e10000014931fae */ /* 0x0003e2000e101d4c */
[----:B--2---:R-:W-:-:S03]  /*0eb0*/  @P0 IMAD.WIDE R26, R206, 0x2, R10 ;  /* 0x00000002ce1a0825 */ /* 0x004fc600078e020a */
[----:B------:R2:W-:Y:S01]  /*0ec0*/  @P1 LDGSTS.E.BYPASS.LTC128B.128 [R147+0x10100], [R16.64], !P6 ;  /* 0x1010000010931fae */ /* 0x0005e2000f101d4c */
[----:B------:R-:W-:Y:S01]  /*0ed0*/  ISETP.LT.OR P1, PT, R0, 0x1, P3 ;  /* 0x000000010000780c */ /* 0x000fe20001f21670 */
[--C-:B------:R-:W-:Y:S02]  /*0ee0*/  @P0 IMAD.WIDE R24, R199, 0x2, R10.reuse ;  /* 0x00000002c7180825 */ /* 0x100fe400078e020a */
[----:B------:R1:W-:Y:S02]  /*0ef0*/  @P0 LDGSTS.E.BYPASS.LTC128B.128 [R147+0xd100], [R26.64], !P5 ;  /* 0x0d1000001a930fae */ /* 0x0003e4000e901d4c */
[----:B------:R-:W-:Y:S02]  /*0f00*/  @P0 IMAD.WIDE R10, R198, 0x2, R10 ;  /* 0x00000002c60a0825 */ /* 0x000fe400078e020a */
[----:B------:R5:W-:Y:S04]  /*0f10*/  @P0 LDGSTS.E.BYPASS.LTC128B.128 [R147+0xf100], [R24.64], !P4 ;  /* 0x0f10000018930fae */ /* 0x000be8000e101d4c */
[----:B------:R5:W-:Y:S04]  /*0f20*/  @P0 LDGSTS.E.BYPASS.LTC128B.128 [R147+0x11100], [R10.64], !P6 ;  /* 0x111000000a930fae */ /* 0x000be8000f101d4c */
[----:B------:R-:W0:Y:S01]  /*0f30*/  LDGDEPBAR ;  /* 0x00000000000079af */ /* 0x000e220000000000 */
[----:B---3--:R-:W-:-:S05]  /*0f40*/  IADD3 R22, P0, R13, R208, RZ ;  /* 0x000000d00d167210 */ /* 0x008fca0007f1e0ff */
[----:B----4-:R-:W-:Y:S02]  /*0f50*/  IMAD.X R23, R15, 0x1, R209, P0 ;  /* 0x000000010f177824 */ /* 0x010fe400000e06d1 */
[----:B--2---:R-:W-:-:S03]  /*0f60*/  IMAD.WIDE R16, R199, 0x2, RZ ;  /* 0x00000002c7107825 */ /* 0x004fc600078e02ff */
[----:B------:R2:W-:Y:S01]  /*0f70*/  LDGSTS.E.BYPASS.LTC128B.128 [R147+0x100], [R22.64], !P1 ;  /* 0x0010000016937fae */ /* 0x0005e2000c901d4c */
[----:B------:R-:W-:Y:S02]  /*0f80*/  ISETP.GE.AND P1, PT, R204, c[0x0][0x1d4], PT ;  /* 0x00007500cc007a0c */ /* 0x000fe40003f26270 */
[----:B-1----:R-:W-:-:S05]  /*0f90*/  IADD3 R20, P0, R13, R16, RZ ;  /* 0x000000100d147210 */ /* 0x002fca0007f1e0ff */
[----:B------:R-:W-:Y:S01]  /*0fa0*/  IMAD.X R21, R15, 0x1, R17, P0 ;  /* 0x000000010f157824 */ /* 0x000fe200000e0611 */
[----:B------:R-:W-:Y:S01]  /*0fb0*/  ISETP.LT.OR P0, PT, R0, 0x1, P2 ;  /* 0x000000010000780c */ /* 0x000fe20001701670 */
[----:B-----5:R-:W-:Y:S01]  /*0fc0*/  IMAD.WIDE R10, R198, 0x2, RZ ;  /* 0x00000002c60a7825 */ /* 0x020fe200078e02ff */
[----:B------:R-:W-:-:S11]  /*0fd0*/  ISETP.LT.OR P2, PT, R0, 0x21, P2 ;  /* 0x000000210000780c */ /* 0x000fd60001741670 */
[----:B------:R2:W-:Y:S01]  /*0fe0*/  LDGSTS.E.BYPASS.LTC128B.128 [R147+0x2100], [R20.64], !P0 ;  /* 0x0210000014937fae */ /* 0x0005e2000c101d4c */
[----:B------:R-:W-:Y:S02]  /*0ff0*/  IADD3 R24, P0, R13, R10, RZ ;  /* 0x0000000a0d187210 */ /* 0x000fe40007f1e0ff */
[----:B------:R-:W-:-:S03]  /*1000*/  LOP3.LUT R13, R19, 0xfffffff0, RZ, 0xc0, !PT ;  /* 0xfffffff0130d7812 */ /* 0x000fc600078ec0ff */
[----:B------:R-:W-:Y:S01]  /*1010*/  IMAD.X R25, R15, 0x1, R11, P0 ;  /* 0x000000010f197824 */ /* 0x000fe200000e060b */
[----:B------:R-:W-:Y:S01]  /*1020*/  IADD3 R14, P0, R208, R7, RZ ;  /* 0x00000007d00e7210 */ /* 0x000fe20007f1e0ff */
[----:B------:R-:W-:-:S04]  /*1030*/  IMAD.IADD R28, R132, 0x1, -R13 ;  /* 0x00000001841c7824 */ /* 0x000fc800078e0a0d */
[----:B------:R-:W-:Y:S01]  /*1040*/  IMAD.X R15, R209, 0x1, R9, P0 ;  /* 0x00000001d10f7824 */ /* 0x000fe200000e0609 */
[C---:B------:R-:W-:Y:S02]  /*1050*/  ISETP.LT.OR P0, PT, R0.reuse, 0x1, P1 ;  /* 0x000000010000780c */ /* 0x040fe40000f01670 */
[----:B------:R-:W-:-:S11]  /*1060*/  ISETP.LT.OR P1, PT, R0, 0x21, P1 ;  /* 0x000000210000780c */ /* 0x000fd60000f21670 */
[----:B------:R2:W-:Y:S01]  /*1070*/  LDGSTS.E.BYPASS.LTC128B.128 [R147+0x4100], [R24.64], !P0 ;  /* 0x0410000018937fae */ /* 0x0005e2000c101d4c */
[----:B------:R-:W-:Y:S02]  /*1080*/  ISETP.LT.OR P0, PT, R0, 0x21, P3 ;  /* 0x000000210000780c */ /* 0x000fe40001f01670 */
[----:B------:R-:W-:Y:S02]  /*1090*/  LEA.HI R0, R5, R132, RZ, 0x5 ;  /* 0x0000008405007211 */ /* 0x000fe400078f28ff */
[----:B------:R-:W-:-:S09]  /*10a0*/  ISETP.GT.AND P3, PT, R203, 0x3f, PT ;  /* 0x0000003fcb00780c */ /* 0x000fd20003f64270 */
[----:B------:R2:W-:Y:S01]  /*10b0*/  LDGSTS.E.BYPASS.LTC128B.128 [R147+0x1100], [R14.64], !P0 ;  /* 0x011000000e937fae */ /* 0x0005e2000c101d4c */
[----:B------:R-:W-:-:S05]  /*10c0*/  IADD3 R12, P0, R16, R7, RZ ;  /* 0x00000007100c7210 */ /* 0x000fca0007f1e0ff */
[--C-:B------:R-:W-:Y:S01]  /*10d0*/  IMAD.X R13, R17, 0x1, R9.reuse, P0 ;  /* 0x00000001110d7824 */ /* 0x100fe200000e0609 */
[----:B------:R-:W-:Y:S02]  /*10e0*/  IADD3 R8, P0, R10, R7, RZ ;  /* 0x000000070a087210 */ /* 0x000fe40007f1e0ff */
[----:B------:R-:W-:Y:S02]  /*10f0*/  SHF.R.S32.HI R7, RZ, 0x1f, R28 ;  /* 0x0000001fff077819 */ /* 0x000fe4000001141c */
[----:B------:R2:W-:Y:S01]  /*1100*/  LDGSTS.E.BYPASS.LTC128B.128 [R147+0x3100], [R12.64], !P2 ;  /* 0x031000000c937fae */ /* 0x0005e2000d101d4c */
[----:B------:R-:W-:Y:S01]  /*1110*/  ISETP.GE.AND P2, PT, R148, 0x41, PT ;  /* 0x000000419400780c */ /* 0x000fe20003f46270 */
[----:B------:R-:W-:Y:S01]  /*1120*/  IMAD.X R9, R11, 0x1, R9, P0 ;  /* 0x000000010b097824 */ /* 0x000fe200000e0609 */
[----:B------:R-:W-:-:S04]  /*1130*/  LEA.HI R4, R7, R28, RZ, 0x3 ;  /* 0x0000001c07047211 */ /* 0x000fc800078f18ff */
[----:B------:R-:W-:Y:S01]  /*1140*/  LOP3.LUT R5, R4, 0xfffffff8, RZ, 0xc0, !PT ;  /* 0xfffffff804057812 */ /* 0x000fe200078ec0ff */
[----:B------:R2:W-:Y:S01]  /*1150*/  LDGSTS.E.BYPASS.LTC128B.128 [R147+0x5100], [R8.64], !P1 ;  /* 0x0510000008937fae */ /* 0x0005e2000c901d4c */
[----:B------:R-:W-:-:S03]  /*1160*/  LOP3.LUT P1, RZ, R3, 0x2, RZ, 0xc0, !PT ;  /* 0x0000000203ff7812 */ /* 0x000fc6000782c0ff */
[----:B------:R-:W-:Y:S01]  /*1170*/  IMAD.IADD R28, R28, 0x1, -R5 ;  /* 0x000000011c1c7824 */ /* 0x000fe200078e0a05 */
[----:B------:R-:W-:Y:S01]  /*1180*/  LOP3.LUT R5, R0, 0xffffffe0, RZ, 0xc0, !PT ;  /* 0xffffffe000057812 */ /* 0x000fe200078ec0ff */
[----:B------:R-:W0:Y:S01]  /*1190*/  LDGDEPBAR ;  /* 0x00000000000079af */ /* 0x000e220000000000 */
[----:B------:R-:W-:Y:S02]  /*11a0*/  SHF.R.S32.HI R0, RZ, 0x5, R0 ;  /* 0x00000005ff007819 */ /* 0x000fe40000011400 */
[----:B------:R-:W-:Y:S01]  /*11b0*/  LOP3.LUT P0, RZ, R28, 0x2, RZ, 0xc0, !PT ;  /* 0x000000021cff7812 */ /* 0x000fe2000780c0ff */
[----:B------:R-:W-:Y:S01]  /*11c0*/  IMAD.IADD R132, R132, 0x1, -R5 ;  /* 0x0000000184847824 */ /* 0x000fe200078e0a05 */
[----:B------:R-:W-:Y:S02]  /*11d0*/  P2R R5, PR, RZ, 0x4 ;  /* 0x00000004ff057803 */ /* 0x000fe40000000000 */
[----:B------:R-:W-:Y:S01]  /*11e0*/  SEL R190, R190, 0xfffffff0, !P0 ;  /* 0xfffffff0bebe7807 */ /* 0x000fe20004000000 */
[----:B------:R-:W-:Y:S05]  /*11f0*/  @!P2 BRA `(.L_x_843) ;  /* 0x000004200000a947 */ /* 0x000fea0003800000 */
[----:B------:R-:W-:Y:S01]  /*1200*/  ISETP.NE.AND P2, PT, R194, 0x1, PT ;  /* 0x00000001c200780c */ /* 0x000fe20003f45270 */
        /* <DEDUP_REMOVED lines=8> */
[----:B--2---:R-:W-:-:S04]  /*1290*/  @!P3 LEA R8, P0, R6, c[0x0][0x2a0], 0x2 ;  /* 0x0000a8000608ba11 */ /* 0x004fc800078010ff */
[----:B------:R-:W-:-:S05]  /*12a0*/  @!P3 LEA.HI.X R9, R6, c[0x0][0x2a4], R5, 0x2, P0 ;  /* 0x0000a9000609ba11 */ /* 0x000fca00000f1405 */
[----:B------:R-:W2:Y:S01]  /*12b0*/  @!P3 LDG.E R196, [R8.64] ;  /* 0x0000000c08c4b981 */ /* 0x000ea2000c1e1900 */
[----:B------:R-:W-:Y:S01]  /*12c0*/  IMAD.MOV R2, RZ, RZ, -R2 ;  /* 0x000000ffff027224 */ /* 0x000fe200078e0a02 */
[----:B------:R-:W-:Y:S01]  /*12d0*/  SEL R17, RZ, 0x10, P5 ;  /* 0x00000010ff117807 */ /* 0x000fe20002800000 */
[----:B------:R-:W-:Y:S01]  /*12e0*/  IMAD.SHL.U32 R10, R199, 0x2, RZ ;  /* 0x00000002c70a7824 */ /* 0x000fe200078e00ff */
[----:B------:R-:W-:Y:S01]  /*12f0*/  SEL R16, RZ, 0x10, P4 ;  /* 0x00000010ff107807 */ /* 0x000fe20002000000 */
[----:B------:R-:W-:Y:S01]  /*1300*/  IMAD R197, R2, c[0x0][0x2b8], R197 ;  /* 0x0000ae0002c57a24 */ /* 0x000fe200078e02c5 */
[----:B------:R-:W-:Y:S01]  /*1310*/  IADD3 R22, -R17, 0x10, RZ ;  /* 0x0000001011167810 */ /* 0x000fe20007ffe1ff */
[----:B------:R-:W-:Y:S01]  /*1320*/  IMAD.SHL.U32 R12, R198, 0x2, RZ ;  /* 0x00000002c60c7824 */ /* 0x000fe200078e00ff */
[----:B------:R-:W-:Y:S01]  /*1330*/  IADD3 R20, -R16, 0x10, RZ ;  /* 0x0000001010147810 */ /* 0x000fe20007ffe1ff */
[----:B------:R-:W-:Y:S01]  /*1340*/  IMAD.WIDE.U32 R6, R197, c[0x0][0x1e0], RZ ;  /* 0x00007800c5067a25 */ /* 0x000fe200078e00ff */
[----:B------:R-:W-:-:S02]  /*1350*/  SHF.R.S32.HI R29, RZ, 0x1f, R197 ;  /* 0x0000001fff1d7819 */ /* 0x000fc400000114c5 */
[----:B------:R-:W-:Y:S02]  /*1360*/  LOP3.LUT R22, R22, 0xf, RZ, 0xc0, !PT ;  /* 0x0000000f16167812 */ /* 0x000fe400078ec0ff */
[----:B------:R-:W-:Y:S01]  /*1370*/  LOP3.LUT R20, R20, 0xf, RZ, 0xc0, !PT ;  /* 0x0000000f14147812 */ /* 0x000fe200078ec0ff */
[----:B------:R-:W-:Y:S01]  /*1380*/  IMAD R2, R29, c[0x0][0x1e0], RZ ;  /* 0x000078001d027a24 */ /* 0x000fe200078e02ff */
[----:B------:R-:W-:Y:S02]  /*1390*/  IADD3 R13, -R144, 0x10, RZ ;  /* 0x00000010900d7810 */ /* 0x000fe40007ffe1ff */
[----:B------:R-:W-:Y:S01]  /*13a0*/  SHF.L.U64.HI R11, R198, 0x1, R133 ;  /* 0x00000001c60b7819 */ /* 0x000fe20000010285 */
[----:B------:R-:W-:Y:S01]  /*13b0*/  IMAD R2, R197, c[0x0][0x1e4], R2 ;  /* 0x00007900c5027a24 */ /* 0x000fe200078e0202 */
[----:B------:R-:W-:-:S03]  /*13c0*/  LOP3.LUT R13, R13, 0xf, RZ, 0xc0, !PT ;  /* 0x0000000f0d0d7812 */ /* 0x000fc600078ec0ff */
[----:B------:R-:W-:Y:S01]  /*13d0*/  IMAD.IADD R7, R7, 0x1, R2 ;  /* 0x0000000107077824 */ /* 0x000fe200078e0202 */
[----:B--2---:R-:W-:-:S03]  /*13e0*/  SHF.R.S32.HI R2, RZ, 0x1f, R196 ;  /* 0x0000001fff027819 */ /* 0x004fc600000114c4 */
[----:B------:R-:W-:Y:S01]  /*13f0*/  IMAD.WIDE.U32 R8, R196, c[0x0][0x1f0], R6 ;  /* 0x00007c00c4087a25 */ /* 0x000fe200078e0006 */
[----:B------:R-:W-:-:S03]  /*1400*/  SHF.L.U64.HI R7, R206, 0x1, R145 ;  /* 0x00000001ce077819 */ /* 0x000fc60000010291 */
[----:B------:R-:W-:-:S04]  /*1410*/  IMAD R5, R2, c[0x0][0x1f0], RZ ;  /* 0x00007c0002057a24 */ /* 0x000fc800078e02ff */
[----:B------:R-:W-:Y:S01]  /*1420*/  IMAD R6, R196, c[0x0][0x1f4], R5 ;  /* 0x00007d00c4067a24 */ /* 0x000fe200078e0205 */
[----:B------:R-:W-:-:S04]  /*1430*/  IADD3 R5, P0, R8, UR14, RZ ;  /* 0x0000000e08057c10 */ /* 0x000fc8000ff1e0ff */
[----:B------:R-:W-:Y:S02]  /*1440*/  IADD3.X R8, R9, UR7, R6, P0, !PT ;  /* 0x0000000709087c10 */ /* 0x000fe400087fe406 */
[----:B------:R-:W-:Y:S02]  /*1450*/  LEA R6, P0, R5, c[0x0][0x1c8], 0x1 ;  /* 0x0000720005067a11 */ /* 0x000fe400078008ff */
[----:B------:R-:W-:Y:S02]  /*1460*/  SHF.L.U64.HI R9, R199, 0x1, R134 ;  /* 0x00000001c7097819 */ /* 0x000fe40000010286 */
[----:B------:R-:W-:Y:S01]  /*1470*/  LEA.HI.X R5, R5, c[0x0][0x1cc], R8, 0x1, P0 ;  /* 0x0000730005057a11 */ /* 0x000fe200000f0c08 */
[----:B------:R-:W1:Y:S01]  /*1480*/  SHFL.IDX PT, R15, R6, 0x1, 0x181f ;  /* 0x00381f00060f7f89 */ /* 0x000e6200000e0000 */
[----:B------:R-:W-:-:S03]  /*1490*/  IMAD.SHL.U32 R8, R206, 0x2, RZ ;  /* 0x00000002ce087824 */ /* 0x000fc600078e00ff */
[----:B------:R-:W2:Y:S02]  /*14a0*/  SHFL.IDX PT, R14, R5, 0x1, 0x181f ;  /* 0x00381f00050e7f89 */ /* 0x000ea400000e0000 */
[----:B-1----:R-:W-:-:S04]  /*14b0*/  IADD3 R22, P2, P0, R22, R15, R8 ;  /* 0x0000000f16167210 */ /* 0x002fc8000785e008 */
[----:B--2---:R-:W-:Y:S02]  /*14c0*/  IADD3.X R23, RZ, R14, R7, P2, P0 ;  /* 0x0000000eff177210 */ /* 0x004fe400017e0407 */
[----:B------:R-:W-:-:S04]  /*14d0*/  IADD3 R20, P2, P0, R20, R15, R10 ;  /* 0x0000000f14147210 */ /* 0x000fc8000785e00a */
[-C--:B------:R-:W-:Y:S02]  /*14e0*/  IADD3.X R21, RZ, R14.reuse, R9, P2, P0 ;  /* 0x0000000eff157210 */ /* 0x080fe400017e0409 */
[----:B------:R-:W-:Y:S02]  /*14f0*/  IADD3 R24, P2, P0, R13, R15, R12 ;  /* 0x0000000f0d187210 */ /* 0x000fe4000785e00c */
[----:B------:R-:W1:Y:S02]  /*1500*/  SHFL.IDX PT, R13, R6, RZ, 0x181f ;  /* 0x00181fff060d7589 */ /* 0x000e6400000e0000 */
[----:B------:R-:W-:Y:S02]  /*1510*/  IADD3.X R25, RZ, R14, R11, P2, P0 ;  /* 0x0000000eff197210 */ /* 0x000fe400017e040b */
[----:B------:R-:W2:Y:S01]  /*1520*/  SHFL.IDX PT, R14, R5, RZ, 0x181f ;  /* 0x00181fff050e7589 */ /* 0x000ea200000e0000 */
[----:B-1----:R-:W-:-:S05]  /*1530*/  IADD3 R26, P0, R13, R8, RZ ;  /* 0x000000080d1a7210 */ /* 0x002fca0007f1e0ff */
[----:B--2---:R-:W-:Y:S01]  /*1540*/  IMAD.X R27, R14, 0x1, R7, P0 ;  /* 0x000000010e1b7824 */ /* 0x004fe200000e0607 */
[----:B------:R-:W-:-:S04]  /*1550*/  IADD3 R8, P0, R13, R10, RZ ;  /* 0x0000000a0d087210 */ /* 0x000fc80007f1e0ff */
[----:B------:R1:W-:Y:S01]  /*1560*/  LDGSTS.E.BYPASS.LTC128B.128 [R147+0x12100], [R26.64], !P5 ;  /* 0x121000001a937fae */ /* 0x0003e2000e901d4c */
[----:B------:R-:W-:Y:S01]  /*1570*/  IMAD.X R9, R14, 0x1, R9, P0 ;  /* 0x000000010e097824 */ /* 0x000fe200000e0609 */
[----:B------:R-:W-:-:S04]  /*1580*/  IADD3 R12, P0, R13, R12, RZ ;  /* 0x0000000c0d0c7210 */ /* 0x000fc80007f1e0ff */
        /* <DEDUP_REMOVED lines=9> */
.L_x_843:
[----:B------:R-:W0:Y:S01]  /*1620*/  LDGDEPBAR ;  /* 0x00000000000079af */ /* 0x000e220000000000 */
[----:B------:R-:W-:Y:S01]  /*1630*/  SHF.R.S32.HI R6, RZ, 0x4, R19 ;  /* 0x00000004ff067819 */ /* 0x000fe20000011413 */
[----:B------:R-:W-:Y:S01]  /*1640*/  IMAD.SHL.U32 R5, R3, 0x40, RZ ;  /* 0x0000004003057824 */ /* 0x000fe200078e00ff */
[----:B------:R-:W-:Y:S01]  /*1650*/  ISETP.GE.AND P0, PT, R148, 0x41, PT ;  /* 0x000000419400780c */ /* 0x000fe20003f06270 */
[----:B------:R-:W-:Y:S01]  /*1660*/  IMAD.SHL.U32 R18, R18, 0x8, RZ ;  /* 0x0000000812127824 */ /* 0x000fe200078e00ff */
[----:B-12---:R-:W-:Y:S01]  /*1670*/  LEA.HI R9, R19, R6, RZ, 0x1 ;  /* 0x0000000613097211 */ /* 0x006fe200078f08ff */
[----:B------:R-:W-:Y:S01]  /*1680*/  IMAD.SHL.U32 R7, R28, 0x40, RZ ;  /* 0x000000401c077824 */ /* 0x000fe200078e00ff */
[----:B------:R-:W-:Y:S01]  /*1690*/  LOP3.LUT R5, R5, 0x1c0, RZ, 0xc0, !PT ;  /* 0x000001c005057812 */ /* 0x000fe200078ec0ff */
[----:B------:R-:W-:Y:S01]  /*16a0*/  IMAD.SHL.U32 R129, R4, 0x40, RZ ;  /* 0x0000004004817824 */ /* 0x000fe200078e00ff */
[----:B------:R-:W-:Y:S01]  /*16b0*/  LOP3.LUT R9, R9, 0xfffffffe, RZ, 0xc0, !PT ;  /* 0xfffffffe09097812 */ /* 0x000fe200078ec0ff */
[----:B------:R-:W-:Y:S01]  /*16c0*/  IMAD.MOV.U32 R135, RZ, RZ, 0x20 ;  /* 0x00000020ff877424 */ /* 0x000fe200078e00ff */
[----:B------:R-:W-:Y:S01]  /*16d0*/  LOP3.LUT R18, R5, 0x8, R18, 0xf8, !PT ;  /* 0x0000000805127812 */ /* 0x000fe200078ef812 */
[----:B------:R-:W-:Y:S01]  /*16e0*/  IMAD.SHL.U32 R190, R190, 0x2, RZ ;  /* 0x00000002bebe7824 */ /* 0x000fe200078e00ff */
[----:B------:R-:W-:Y:S01]  /*16f0*/  SHF.R.U32.HI R5, RZ, 0x3, R5 ;  /* 0x00000003ff057819 */ /* 0x000fe20000011605 */
[----:B------:R-:W-:Y:S01]  /*1700*/  IMAD.IADD R9, R6, 0x1, -R9 ;  /* 0x0000000106097824 */ /* 0x000fe200078e0a09 */
[----:B------:R-:W-:-:S02]  /*1710*/  LOP3.LUT R7, R7, 0x1c0, RZ, 0xc0, !PT ;  /* 0x000001c007077812 */ /* 0x000fc400078ec0ff */
[----:B------:R-:W-:Y:S01]  /*1720*/  LOP3.LUT R192, R18, R5, RZ, 0x3c, !PT ;  /* 0x0000000512c07212 */ /* 0x000fe200078e3cff */
[----:B------:R-:W-:Y:S01]  /*1730*/  IMAD.SHL.U32 R6, R9, 0x8, RZ ;  /* 0x0000000809067824 */ /* 0x000fe200078e00ff */
[----:B------:R-:W-:Y:S02]  /*1740*/  SHF.R.U32.HI R128, RZ, 0x3, R7 ;  /* 0x00000003ff807819 */ /* 0x000fe40000011607 */
[----:B------:R-:W-:Y:S01]  /*1750*/  LOP3.LUT R129, R129, 0xfffffe00, RZ, 0xc0, !PT ;  /* 0xfffffe0081817812 */ /* 0x000fe200078ec0ff */
[----:B------:R-:W-:Y:S01]  /*1760*/  IMAD R192, R9, 0x200, R192 ;  /* 0x0000020009c07824 */ /* 0x000fe200078e02c0 */
[----:B------:R-:W-:Y:S01]  /*1770*/  LOP3.LUT R5, R7, 0x8, R6, 0xf8, !PT ;  /* 0x0000000807057812 */ /* 0x000fe200078ef806 */
[----:B------:R-:W-:-:S04]  /*1780*/  DEPBAR.LE SB0, 0x3 ;  /* 0x000080c00000791a */ /* 0x000fc80000000000 */
[----:B------:R-:W-:-:S04]  /*1790*/  DEPBAR.LE SB0, 0x2 ;  /* 0x000080800000791a */ /* 0x000fc80000000000 */
[----:B------:R-:W-:Y:S01]  /*17a0*/  LOP3.LUT R128, R5, R128, RZ, 0x3c, !PT ;  /* 0x0000008005807212 */ /* 0x000fe200078e3cff */
[----:B------:R-:W-:Y:S01]  /*17b0*/  IMAD R7, R0, 0x400, R129 ;  /* 0x0000040000077824 */ /* 0x000fe200078e0281 */
[----:B------:R-:W-:Y:S01]  /*17c0*/  SEL R5, R135, 0xffffffe0, !P1 ;  /* 0xffffffe087057807 */ /* 0x000fe20004800000 */
[----:B------:R-:W-:Y:S01]  /*17d0*/  IMAD.SHL.U32 R192, R192, 0x2, RZ ;  /* 0x00000002c0c07824 */ /* 0x000fe200078e00ff */
[----:B------:R-:W-:Y:S01]  /*17e0*/  BAR.SYNC.DEFER_BLOCKING 0x0 ;  /* 0x0000000000007b1d */ /* 0x000fe20000010000 */
[----:B------:R-:W-:Y:S02]  /*17f0*/  IMAD.IADD R0, R128, 0x1, R7 ;  /* 0x0000000180007824 */ /* 0x000fe400078e0207 */
[----:B------:R-:W-:Y:S02]  /*1800*/  IMAD.IADD R130, R192, 0x1, R5 ;  /* 0x00000001c0827824 */ /* 0x000fe400078e0205 */
[C---:B------:R-:W-:Y:S01]  /*1810*/  IMAD.SHL.U32 R24, R0.reuse, 0x2, RZ ;  /* 0x0000000200187824 */ /* 0x040fe200078e00ff */
[----:B------:R-:W-:-:S05]  /*1820*/  LEA R191, R0, 0x18100, 0x1 ;  /* 0x0001810000bf7811 */ /* 0x000fca00078e08ff */
[----:B------:R-:W-:Y:S01]  /*1830*/  IMAD.IADD R189, R191, 0x1, R190 ;  /* 0x00000001bfbd7824 */ /* 0x000fe200078e02be */
[----:B------:R1:W2:Y:S04]  /*1840*/  LDSM.16.M88.4 R124, [R192+0xc100] ;  /* 0x00c10000c07c783b */ /* 0x0002a80000000200 */
[----:B------:R1:W3:Y:S04]  /*1850*/  LDSM.16.M88.4 R116, [R192+0xc900] ;  /* 0x00c90000c074783b */ /* 0x0002e80000000200 */
[----:B------:R1:W4:Y:S04]  /*1860*/  LDSM.16.M88.4 R8, [R192+0xd100] ;  /* 0x00d10000c008783b */ /* 0x0003280000000200 */
[----:B------:R1:W1:Y:S04]  /*1870*/  LDSM.16.M88.4 R4, [R192+0xd900] ;  /* 0x00d90000c004783b */ /* 0x0002680000000200 */
[----:B------:R1:W1:Y:S04]  /*1880*/  LDSM.16.M88.4 R120, [R130+0xc100] ;  /* 0x00c100008278783b */ /* 0x0002680000000200 */
[----:B------:R1:W1:Y:S04]  /*1890*/  LDSM.16.M88.4 R112, [R130+0xc900] ;  /* 0x00c900008270783b */ /* 0x0002680000000200 */
[----:B------:R1:W1:Y:S04]  /*18a0*/  LDSM.16.M88.4 R16, [R130+0xd100] ;  /* 0x00d100008210783b */ /* 0x0002680000000200 */
[----:B------:R1:W1:Y:S04]  /*18b0*/  LDSM.16.M88.4 R12, [R130+0xd900] ;  /* 0x00d90000820c783b */ /* 0x0002680000000200 */
[----:B------:R-:W1:Y:S04]  /*18c0*/  LDSM.16.M88.4 R24, [R24+0x18100] ;  /* 0x018100001818783b */ /* 0x000e680000000200 */
[----:B------:R1:W1:Y:S01]  /*18d0*/  LDSM.16.M88.4 R20, [R189] ;  /* 0x00000000bd14783b */ /* 0x0002620000000200 */
[----:B------:R-:W-:Y:S05]  /*18e0*/  @!P0 BRA `(.L_x_844) ;  /* 0x0000032000008947 */ /* 0x000fea0003800000 */
[----:B------:R-:W-:Y:S01]  /*18f0*/  IMAD R0, R29, c[0x0][0x208], RZ ;  /* 0x000082001d007a24 */ /* 0x000fe200078e02ff */
[----:B------:R-:W-:Y:S01]  /*1900*/  SEL R33, RZ, 0x10, P5 ;  /* 0x00000010ff217807 */ /* 0x000fe20002800000 */
[----:B------:R-:W-:Y:S01]  /*1910*/  IMAD.WIDE.U32 R30, R197, c[0x0][0x208], RZ ;  /* 0x00008200c51e7a25 */ /* 0x000fe200078e00ff */
[----:B------:R-:W-:-:S02]  /*1920*/  SHF.L.U64.HI R35, R206, 0x1, R145 ;  /* 0x00000001ce237819 */ /* 0x000fc40000010291 */
[----:B------:R-:W-:Y:S01]  /*1930*/  IADD3 R43, -R33, 0x10, RZ ;  /* 0x00000010212b7810 */ /* 0x000fe20007ffe1ff */
[----:B------:R-:W-:Y:S01]  /*1940*/  IMAD R0, R197, c[0x0][0x20c], R0 ;  /* 0x00008300c5007a24 */ /* 0x000fe200078e0200 */
[----:B------:R-:W-:Y:S01]  /*1950*/  SHF.L.U64.HI R32, R199, 0x1, R134 ;  /* 0x00000001c7207819 */ /* 0x000fe20000010286 */
[----:B------:R-:W-:Y:S01]  /*1960*/  IMAD R29, R2, c[0x0][0x218], RZ ;  /* 0x00008600021d7a24 */ /* 0x000fe200078e02ff */
[----:B------:R-:W-:Y:S01]  /*1970*/  LOP3.LUT R43, R43, 0xf, RZ, 0xc0, !PT ;  /* 0x0000000f2b2b7812 */ /* 0x000fe200078ec0ff */
[----:B------:R-:W-:Y:S01]  /*1980*/  IMAD.IADD R31, R31, 0x1, R0 ;  /* 0x000000011f1f7824 */ /* 0x000fe200078e0200 */
[----:B------:R-:W-:Y:S01]  /*1990*/  IADD3 R0, -R144, 0x10, RZ ;  /* 0x0000001090007810 */ /* 0x000fe20007ffe1ff */
[----:B------:R-:W-:Y:S01]  /*19a0*/  IMAD R29, R196, c[0x0][0x21c], R29 ;  /* 0x00008700c41d7a24 */ /* 0x000fe200078e021d */
[----:B------:R-:W-:Y:S01]  /*19b0*/  SHF.L.U64.HI R2, R198, 0x1, R133 ;  /* 0x00000001c6027819 */ /* 0x000fe20000010285 */
[----:B------:R-:W-:Y:S01]  /*19c0*/  IMAD.WIDE.U32 R30, R196, c[0x0][0x218], R30 ;  /* 0x00008600c41e7a25 */ /* 0x000fe200078e001e */
[----:B------:R-:W-:-:S03]  /*19d0*/  LOP3.LUT R0, R0, 0xf, RZ, 0xc0, !PT ;  /* 0x0000000f00007812 */ /* 0x000fc600078ec0ff */
[----:B------:R-:W-:Y:S01]  /*19e0*/  IMAD.SHL.U32 R34, R206, 0x2, RZ ;  /* 0x00000002ce227824 */ /* 0x000fe200078e00ff */
[----:B------:R-:W-:Y:S02]  /*19f0*/  IADD3 R36, P0, R30, UR16, RZ ;  /* 0x000000101e247c10 */ /* 0x000fe4000ff1e0ff */
[----:B------:R-:W-:Y:S02]  /*1a00*/  SEL R30, RZ, 0x10, P4 ;  /* 0x00000010ff1e7807 */ /* 0x000fe40002000000 */
[----:B------:R-:W-:Y:S01]  /*1a10*/  IADD3.X R29, R31, UR10, R29, P0, !PT ;  /* 0x0000000a1f1d7c10 */ /* 0x000fe200087fe41d */
[----:B------:R-:W-:Y:S01]  /*1a20*/  IMAD.SHL.U32 R31, R199, 0x2, RZ ;  /* 0x00000002c71f7824 */ /* 0x000fe200078e00ff */
[----:B------:R-:W-:Y:S02]  /*1a30*/  LEA R37, P0, R36, c[0x0][0x1f8], 0x1 ;  /* 0x00007e0024257a11 */ /* 0x000fe400078008ff */
[----:B------:R-:W-:Y:S02]  /*1a40*/  IADD3 R40, -R30, 0x10, RZ ;  /* 0x000000101e287810 */ /* 0x000fe40007ffe1ff */
[----:B------:R-:W-:Y:S01]  /*1a50*/  LEA.HI.X R36, R36, c[0x0][0x1fc], R29, 0x1, P0 ;  /* 0x00007f0024247a11 */ /* 0x000fe200000f0c1d */
[----:B------:R-:W5:Y:S01]  /*1a60*/  SHFL.IDX PT, R38, R37, 0x1, 0x181f ;  /* 0x00381f0025267f89 */ /* 0x000f6200000e0000 */
[----:B------:R-:W-:Y:S01]  /*1a70*/  LOP3.LUT R40, R40, 0xf, RZ, 0xc0, !PT ;  /* 0x0000000f28287812 */ /* 0x000fe200078ec0ff */
[----:B------:R-:W-:-:S02]  /*1a80*/  IMAD.SHL.U32 R29, R198, 0x2, RZ ;  /* 0x00000002c61d7824 */ /* 0x000fc400078e00ff */
[----:B------:R-:W4:Y:S01]  /*1a90*/  SHFL.IDX PT, R39, R36, 0x1, 0x181f ;  /* 0x00381f0024277f89 */ /* 0x000f2200000e0000 */
[----:B-----5:R-:W-:-:S04]  /*1aa0*/  IADD3 R42, P2, P0, R43, R38, R34 ;  /* 0x000000262b2a7210 */ /* 0x020fc8000785e022 */
[----:B----4-:R-:W-:Y:S02]  /*1ab0*/  IADD3.X R43, RZ, R39, R35, P2, P0 ;  /* 0x00000027ff2b7210 */ /* 0x010fe400017e0423 */
[----:B------:R-:W-:-:S04]  /*1ac0*/  IADD3 R40, P2, P0, R40, R38, R31 ;  /* 0x0000002628287210 */ /* 0x000fc8000785e01f */
[-C--:B------:R-:W-:Y:S02]  /*1ad0*/  IADD3.X R41, RZ, R39.reuse, R32, P2, P0 ;  /* 0x00000027ff297210 */ /* 0x080fe400017e0420 */
[----:B------:R-:W-:Y:S02]  /*1ae0*/  IADD3 R44, P2, P0, R0, R38, R29 ;  /* 0x00000026002c7210 */ /* 0x000fe4000785e01d */
[----:B------:R-:W4:Y:S02]  /*1af0*/  SHFL.IDX PT, R0, R37, RZ, 0x181f ;  /* 0x00181fff25007589 */ /* 0x000f2400000e0000 */
[----:B------:R-:W-:Y:S02]  /*1b00*/  IADD3.X R45, RZ, R39, R2, P2, P0 ;  /* 0x00000027ff2d7210 */ /* 0x000fe400017e0402 */
[----:B------:R-:W5:Y:S01]  /*1b10*/  SHFL.IDX PT, R39, R36, RZ, 0x181f ;  /* 0x00181fff24277589 */ /* 0x000f6200000e0000 */
[----:B----4-:R-:W-:-:S05]  /*1b20*/  IADD3 R34, P0, R0, R34, RZ ;  /* 0x0000002200227210 */ /* 0x010fca0007f1e0ff */
[----:B-----5:R-:W-:Y:S01]  /*1b30*/  IMAD.X R35, R39, 0x1, R35, P0 ;  /* 0x0000000127237824 */ /* 0x020fe200000e0623 */
        /* <DEDUP_REMOVED lines=13> */
.L_x_844:
[----:B------:R-:W-:Y:S01]  /*1c10*/  IMAD.MOV.U32 R2, RZ, RZ, 0x40 ;  /* 0x00000040ff027424 */ /* 0x000fe200078e00ff */
[----:B------:R-:W-:Y:S01]  /*1c20*/  LOP3.LUT P0, RZ, R28, 0x4, RZ, 0xc0, !PT ;  /* 0x000000041cff7812 */ /* 0x000fe2000780c0ff */
[----:B-12-4-:R-:W-:Y:S01]  /*1c30*/  HMMA.16816.F32.BF16 R40, R24, R124, RZ ;  /* 0x0000007c1828723c */ /* 0x016fe200000418ff */
[----:B------:R-:W-:Y:S01]  /*1c40*/  LDSM.16.M88.4 R68, [R191+0x4000] ;  /* 0x00400000bf44783b */ /* 0x000fe20000000200 */
[----:B------:R-:W-:Y:S01]  /*1c50*/  IMAD.IADD R185, R129, 0x1, R128 ;  /* 0x0000000181b97824 */ /* 0x000fe200078e0280 */
[C---:B------:R-:W-:Y:S02]  /*1c60*/  SEL R0, R2.reuse, 0xffffffc0, !P0 ;  /* 0xffffffc002007807 */ /* 0x040fe40004000000 */
[----:B------:R-:W-:Y:S01]  /*1c70*/  LOP3.LUT P0, RZ, R3, 0x4, RZ, 0xc0, !PT ;  /* 0x0000000403ff7812 */ /* 0x000fe2000780c0ff */
[----:B------:R-:W-:Y:S01]  /*1c80*/  LDSM.16.M88.4 R100, [R192+0xe100] ;  /* 0x00e10000c064783b */ /* 0x000fe20000000200 */
[----:B------:R-:W-:Y:S02]  /*1c90*/  IMAD.SHL.U32 R185, R185, 0x2, RZ ;  /* 0x00000002b9b97824 */ /* 0x000fe400078e00ff */
[----:B------:R-:W-:Y:S01]  /*1ca0*/  SEL R187, R2, 0xffffffc0, !P0 ;  /* 0xffffffc002bb7807 */ /* 0x000fe20004000000 */
[--C-:B------:R-:W-:Y:S01]  /*1cb0*/  IMAD.IADD R188, R191, 0x1, R0.reuse ;  /* 0x00000001bfbc7824 */ /* 0x100fe200078e0200 */
[----:B------:R-:W-:Y:S01]  /*1cc0*/  LDSM.16.M88.4 R64, [R189+0x4000] ;  /* 0x00400000bd40783b */ /* 0x000fe20000000200 */
[----:B------:R-:W-:-:S02]  /*1cd0*/  IMAD.IADD R186, R189, 0x1, R0 ;  /* 0x00000001bdba7824 */ /* 0x000fc400078e0200 */
[----:B------:R-:W-:Y:S01]  /*1ce0*/  IMAD.IADD R3, R192, 0x1, R187 ;  /* 0x00000001c0037824 */ /* 0x000fe200078e02bb */
[----:B------:R-:W-:Y:S01]  /*1cf0*/  LDSM.16.M88.4 R76, [R188] ;  /* 0x00000000bc4c783b */ /* 0x000fe20000000200 */
[----:B------:R-:W-:Y:S02]  /*1d00*/  IMAD.IADD R2, R187, 0x1, R130 ;  /* 0x00000001bb027824 */ /* 0x000fe400078e0282 */
[--C-:B------:R-:W-:Y:S01]  /*1d10*/  IMAD.IADD R184, R0, 0x1, R185.reuse ;  /* 0x0000000100b87824 */ /* 0x100fe200078e02b9 */
[----:B------:R-:W1:Y:S01]  /*1d20*/  LDSM.16.M88.4 R108, [R3+0xc100] ;  /* 0x00c10000036c783b */ /* 0x000e620000000200 */
[C---:B------:R-:W-:Y:S02]  /*1d30*/  IMAD.IADD R171, R190.reuse, 0x1, R185 ;  /* 0x00000001beab7824 */ /* 0x040fe400078e02b9 */
[----:B------:R-:W-:Y:S01]  /*1d40*/  IMAD.IADD R162, R190, 0x1, R184 ;  /* 0x00000001bea27824 */ /* 0x000fe200078e02b8 */
[----:B------:R-:W-:Y:S01]  /*1d50*/  LDSM.16.M88.4 R72, [R186] ;  /* 0x00000000ba48783b */ /* 0x000fe20000000200 */
[----:B------:R-:W-:Y:S01]  /*1d60*/  HMMA.16816.F32.BF16 R40, R20, R120, R40 ;  /* 0x000000781428723c */ /* 0x000fe20000041828 */
[----:B------:R-:W-:-:S02]  /*1d70*/  IMAD.IADD R0, R0, 0x1, R171 ;  /* 0x0000000100007824 */ /* 0x000fc400078e02ab */
[----:B------:R-:W2:Y:S04]  /*1d80*/  LDSM.16.M88.4 R104, [R2+0xc100] ;  /* 0x00c100000268783b */ /* 0x000ea80000000200 */
[----:B------:R-:W4:Y:S04]  /*1d90*/  LDSM.16.M88.4 R96, [R130+0xe100] ;  /* 0x00e100008260783b */ /* 0x000f280000000200 */
[----:B------:R-:W-:Y:S04]  /*1da0*/  LDSM.16.M88.4 R60, [R188+0x4000] ;  /* 0x00400000bc3c783b */ /* 0x000fe80000000200 */
[----:B------:R-:W5:Y:S04]  /*1db0*/  LDSM.16.M88.4 R92, [R3+0xe100] ;  /* 0x00e10000035c783b */ /* 0x000f680000000200 */
[----:B------:R-:W-:Y:S04]  /*1dc0*/  LDSM.16.M88.4 R56, [R186+0x4000] ;  /* 0x00400000ba38783b */ /* 0x000fe80000000200 */
[----:B------:R-:W3:Y:S04]  /*1dd0*/  LDSM.16.M88.4 R88, [R2+0xe100] ;  /* 0x00e100000258783b */ /* 0x000ee80000000200 */
[----:B------:R-:W-:Y:S04]  /*1de0*/  LDSM.16.M88.4 R52, [R191+0x8000] ;  /* 0x00800000bf34783b */ /* 0x000fe80000000200 */
[----:B------:R-:W3:Y:S01]  /*1df0*/  LDSM.16.M88.4 R84, [R192+0x10100] ;  /* 0x01010000c054783b */ /* 0x000ee20000000200 */
[----:B-1----:R-:W-:Y:S03]  /*1e00*/  HMMA.16816.F32.BF16 R40, R76, R108, R40 ;  /* 0x0000006c4c28723c */ /* 0x002fe60000041828 */
[----:B------:R-:W-:Y:S04]  /*1e10*/  LDSM.16.M88.4 R48, [R189+0x8000] ;  /* 0x00800000bd30783b */ /* 0x000fe80000000200 */
[----:B------:R-:W1:Y:S04]  /*1e20*/  LDSM.16.M88.4 R80, [R130+0x10100] ;  /* 0x010100008250783b */ /* 0x000e680000000200 */
[----:B------:R-:W-:Y:S04]  /*1e30*/  LDSM.16.M88.4 R44, [R188+0x8000] ;  /* 0x00800000bc2c783b */ /* 0x000fe80000000200 */
[----:B------:R-:W1:Y:S04]  /*1e40*/  LDSM.16.M88.4 R36, [R3+0x10100] ;  /* 0x010100000324783b */ /* 0x000e680000000200 */
[----:B------:R-:W-:Y:S04]  /*1e50*/  LDSM.16.M88.4 R32, [R186+0x8000] ;  /* 0x00800000ba20783b */ /* 0x000fe80000000200 */
[----:B------:R-:W1:Y:S01]  /*1e60*/  LDSM.16.M88.4 R28, [R2+0x10100] ;  /* 0x01010000021c783b */ /* 0x000e620000000200 */
[----:B--2---:R-:W-:Y:S03]  /*1e70*/  HMMA.16816.F32.BF16 R40, R72, R104, R40 ;  /* 0x000000684828723c */ /* 0x004fe60000041828 */
[----:B------:R-:W0:Y:S11]  /*1e80*/  LDGDEPBAR ;  /* 0x00000000000079af */ /* 0x000e360000000000 */
[----:B------:R-:W-:Y:S10]  /*1e90*/  @!UPT UIADD3 URZ, URZ, URZ, URZ ;  /* 0x0000003f3f3ff290 */ /* 0x000ff4000fffe03f */
[----:B------:R-:W-:Y:S11]  /*1ea0*/  HMMA.16816.F32.BF16 R40, R68, R100, R40 ;  /* 0x000000644428723c */ /* 0x000ff60000041828 */
[----:B------:R-:W-:Y:S11]  /*1eb0*/  @!UPT UIADD3 URZ, URZ, URZ, URZ ;  /* 0x0000003f3f3ff290 */ /* 0x000ff6000fffe03f */
[----:B------:R-:W-:Y:S02]  /*1ec0*/  @!UPT UIADD3 URZ, URZ, URZ, URZ ;  /* 0x0000003f3f3ff290 */ /* 0x000fe4000fffe03f */
[----:B----4-:R-:W-:Y:S11]  /*1ed0*/  HMMA.16816.F32.BF16 R40, R64, R96, R40 ;  /* 0x000000604028723c */ /* 0x010ff60000041828 */
[----:B------:R-:W-:Y:S11]  /*1ee0*/  @!UPT UIADD3 URZ, URZ, URZ, URZ ;  /* 0x0000003f3f3ff290 */ /* 0x000ff6000fffe03f */
[----:B------:R-:W-:Y:S02]  /*1ef0*/  @!UPT UIADD3 URZ, URZ, URZ, URZ ;  /* 0x0000003f3f3ff290 */ /* 0x000fe4000fffe03f */
[----:B-----5:R-:W-:Y:S11]  /*1f00*/  HMMA.16816.F32.BF16 R40, R60, R92, R40 ;  /* 0x0000005c3c28723c */ /* 0x020ff60000041828 */
[----:B------:R-:W-:Y:S11]  /*1f10*/  @!UPT UIADD3 URZ, URZ, URZ, URZ ;  /* 0x0000003f3f3ff290 */ /* 0x000ff6000fffe03f */
[----:B------:R-:W-:Y:S02]  /*1f20*/  @!UPT UIADD3 URZ, URZ, URZ, URZ ;  /* 0x0000003f3f3ff290 */ /* 0x000fe4000fffe03f */
[----:B---3--:R-:W-:Y:S11]  /*1f30*/  HMMA.16816.F32.BF16 R40, R56, R88, R40 ;  /* 0x000000583828723c */ /* 0x008ff60000041828 */
[----:B------:R-:W-:Y:S11]  /*1f40*/  @!UPT UIADD3 URZ, URZ, URZ, URZ ;  /* 0x0000003f3f3ff290 */ /* 0x000ff6000fffe03f */
[----:B------:R-:W-:Y:S02]  /*1f50*/  @!UPT UIADD3 URZ, URZ, URZ, URZ ;  /* 0x0000003f3f3ff290 */ /* 0x000fe4000fffe03f */
[----:B------:R-:W-:Y:S11]  /*1f60*/  HMMA.16816.F32.BF16 R40, R52, R84, R40 ;  /* 0x000000543428723c */ /* 0x000ff60000041828 */
[----:B------:R-:W-:Y:S11]  /*1f70*/  @!UPT UIADD3 URZ, URZ, URZ, URZ ;  /* 0x0000003f3f3ff290 */ /* 0x000ff6000fffe03f */
[----:B------:R-:W-:Y:S02]  /*1f80*/  @!UPT UIADD3 URZ, URZ, URZ, URZ ;  /* 0x0000003f3f3ff290 */ /* 0x000fe4000fffe03f */
[----:B-1----:R-:W-:Y:S11]  /*1f90*/  HMMA.16816.F32.BF16 R40, R48, R80, R40 ;  /* 0x000000503028723c */ /* 0x002ff60000041828 */
[----:B------:R-:W-:Y:S11]  /*1fa0*/  @!UPT UIADD3 URZ, URZ, URZ, URZ ;  /* 0x0000003f3f3ff290 */ /* 0x000ff6000fffe03f */
[----:B------:R-:W-:Y:S02]  /*1fb0*/  @!UPT UIADD3 URZ, URZ, URZ, URZ ;  /* 0x0000003f3f3ff290 */ /* 0x000fe4000fffe03f */
[----:B------:R-:W-:Y:S11]  /*1fc0*/  HMMA.16816.F32.BF16 R40, R44, R36, R40 ;  /* 0x000000242c28723c */ /* 0x000ff60000041828 */
[----:B------:R-:W-:Y:S11]  /*1fd0*/  @!UPT UIADD3 URZ, URZ, URZ, URZ ;  /* 0x0000003f3f3ff290 */ /* 0x000ff6000fffe03f */
[----:B------:R-:W-:Y:S02]  /*1fe0*/  @!UPT UIADD3 URZ, URZ, URZ, URZ ;  /* 0x0000003f3f3ff290 */ /* 0x000fe4000fffe03f */
[----:B------:R-:W-:Y:S07]  /*1ff0*/  HMMA.16816.F32.BF16 R40, R32, R28, R40 ;  /* 0x0000001c2028723c */ /* 0x000fee0000041828 */
[----:B------:R-:W-:-:S04]  /*2000*/  SHF.R.S32.HI R29, RZ, 0x1f, R132 ;  /* 0x0000001fff1d7819 */ /* 0x000fc80000011484 */
[----:B------:R-:W-:-:S04]  /*2010*/  LEA.HI R210, R29, R132, RZ, 0x2 ;  /* 0x000000841dd27211 */ /* 0x000fc800078f10ff */
[----:B------:R-:W-:-:S05]  /*2020*/  LOP3.LUT R29, R210, 0x7ffffffc, RZ, 0xc0, !PT ;  /* 0x7ffffffcd21d7812 */ /* 0x000fca00078ec0ff */
[----:B------:R-:W-:-:S04]  /*2030*/  IMAD.IADD R132, R132, 0x1, -R29 ;  /* 0x0000000184847824 */ /* 0x000fc800078e0a1d */
[----:B------:R-:W-:Y:S02]  /*2040*/  FMUL.FTZ R42, R42, c[0x0][0x320] ;  /* 0x0000c8002a2a7a20 */ /* 0x000fe40000410000 */
[----:B------:R-:W-:Y:S02]  /*2050*/  FMUL.FTZ R40, R40, c[0x0][0x320] ;  /* 0x0000c80028287a20 */ /* 0x000fe40000410000 */
[----:B------:R-:W1:Y:S01]  /*2060*/  MUFU.TANH R120, R42 ;  /* 0x0000002a00787308 */ /* 0x000e620000002400 */
[----:B------:R-:W-:Y:S02]  /*2070*/  FMUL.FTZ R28, R43, c[0x0][0x320] ;  /* 0x0000c8002b1c7a20 */ /* 0x000fe40000410000 */
[----:B------:R-:W-:Y:S02]  /*2080*/  FMUL.FTZ R29, R41, c[0x0][0x320] ;  /* 0x0000c800291d7a20 */ /* 0x000fe40000410000 */
[----:B------:R-:W-:-:S03]  /*2090*/  IMAD R131, R132, -0x2, R131 ;  /* 0xfffffffe84837824 */ /* 0x000fc600078e0283 */
[----:B------:R2:W3:Y:S02]  /*20a0*/  MUFU.TANH R125, R40 ;  /* 0x00000028007d7308 */ /* 0x0004e40000002400 */
[----:B------:R-:W-:-:S06]  /*20b0*/  ISETP.GT.AND P0, PT, R131, RZ, PT ;  /* 0x000000ff8300720c */ /* 0x000fcc0003f04270 */
[----:B------:R-:W4:Y:S01]  /*20c0*/  MUFU.TANH R121, R28 ;  /* 0x0000001c00797308 */ /* 0x000f220000002400 */
[----:B-1----:R-:W-:Y:S01]  /*20d0*/  FSEL R120, R120, -INF , P0 ;  /* 0xff80000078787808 */ /* 0x002fe20000000000 */
[----:B--2---:R-:W-:Y:S06]  /*20e0*/  HMMA.16816.F32.BF16 R40, R24, R126, RZ ;  /* 0x0000007e1828723c */ /* 0x004fec00000418ff */
[----:B------:R-:W1:Y:S01]  /*20f0*/  MUFU.TANH R124, R29 ;  /* 0x0000001d007c7308 */ /* 0x000e620000002400 */
[----:B---3--:R-:W-:Y:S02]  /*2100*/  FSEL R125, R125, -INF , P0 ;  /* 0xff8000007d7d7808 */ /* 0x008fe40000000000 */
[----:B------:R-:W-:-:S04]  /*2110*/  ISETP.GT.AND P0, PT, R131, 0x1, PT ;  /* 0x000000018300780c */ /* 0x000fc80003f04270 */
[----:B----4-:R-:W-:Y:S02]  /*2120*/  FSEL R121, R121, -INF , P0 ;  /* 0xff80000079797808 */ /* 0x010fe40000000000 */
[----:B-1----:R-:W-:Y:S02]  /*2130*/  FSEL R124, R124, -INF , P0 ;  /* 0xff8000007c7c7808 */ /* 0x002fe40000000000 */
[----:B------:R-:W-:-:S07]  /*2140*/  ISETP.GT.AND P0, PT, R131, 0x8, PT ;  /* 0x000000088300780c */ /* 0x000fce0003f04270 */
[----:B------:R-:W-:Y:S11]  /*2150*/  HMMA.16816.F32.BF16 R40, R20, R122, R40 ;  /* 0x0000007a1428723c */ /* 0x000ff60000041828 */
[----:B------:R-:W-:Y:S11]  /*2160*/  @!UPT UIADD3 URZ, URZ, URZ, URZ ;  /* 0x0000003f3f3ff290 */ /* 0x000ff6000fffe03f */
[----:B------:R-:W-:Y:S02]  /*2170*/  @!UPT UIADD3 URZ, URZ, URZ, URZ ;  /* 0x0000003f3f3ff290 */ /* 0x000fe4000fffe03f */
[----:B------:R-:W-:Y:S01]  /*2180*/  HMMA.16816.F32.BF16 R40, R76, R110, R40 ;  /* 0x0000006e4c28723c */ /* 0x000fe20000041828 */
[----:B------:R-:W1:Y:S11]  /*2190*/  LDSM.16.M88.4 R108, [R3+0xc900] ;  /* 0x00c90000036c783b */ /* 0x000e760000000200 */
[----:B------:R-:W-:Y:S11]  /*21a0*/  @!UPT UIADD3 URZ, URZ, URZ, URZ ;  /* 0x0000003f3f3ff290 */ /* 0x000ff6000fffe03f */
[----:B------:R-:W-:Y:S01]  /*21b0*/  @!UPT UIADD3 URZ, URZ, URZ, URZ ;  /* 0x0000003f3f3ff290 */ /* 0x000fe2000fffe03f */
[----:B------:R-:W-:Y:S01]  /*21c0*/  HMMA.16816.F32.BF16 R40, R72, R106, R40 ;  /* 0x0000006a4828723c */ /* 0x000fe20000041828 */
[----:B------:R-:W2:Y:S11]  /*21d0*/  LDSM.16.M88.4 R104, [R2+0xc900] ;  /* 0x00c900000268783b */ /* 0x000eb60000000200 */
[----:B------:R-:W-:Y:S11]  /*21e0*/  @!UPT UIADD3 URZ, URZ, URZ, URZ ;  /* 0x0000003f3f3ff290 */ /* 0x000ff6000fffe03f */
[----:B------:R-:W-:Y:S01]  /*21f0*/  @!UPT UIADD3 URZ, URZ, URZ, URZ ;  /* 0x0000003f3f3ff290 */ /* 0x000fe2000fffe03f */
[----:B------:R-:W-:Y:S01]  /*2200*/  HMMA.16816.F32.BF16 R40, R68, R102, R40 ;  /* 0x000000664428723c */ /* 0x000fe20000041828 */
[----:B------:R-:W3:Y:S11]  /*2210*/  LDSM.16.M88.4 R100, [R192+0xe900] ;  /* 0x00e90000c064783b */ /* 0x000ef60000000200 */
[----:B------:R-:W-:Y:S11]  /*2220*/  @!UPT UIADD3 URZ, URZ, URZ, URZ ;  /* 0x0000003f3f3ff290 */ /* 0x000ff6000fffe03f */
[----:B------:R-:W-:Y:S01]  /*2230*/  @!UPT UIADD3 URZ, URZ, URZ, URZ ;  /* 0x0000003f3f3ff290 */ /* 0x000fe2000fffe03f */
[----:B------:R-:W-:Y:S01]  /*2240*/  HMMA.16816.F32.BF16 R40, R64, R98, R40 ;  /* 0x000000624028723c */ /* 0x000fe20000041828 */
[----:B------:R-:W4:Y:S11]  /*2250*/  LDSM.16.M88.4 R96, [R130+0xe900] ;  /* 0x00e900008260783b */ /* 0x000f360000000200 */
[----:B------:R-:W-:Y:S11]  /*2260*/  @!UPT UIADD3 URZ, URZ, URZ, URZ ;  /* 0x0000003f3f3ff290 */ /* 0x000ff6000fffe03f */
[----:B------:R-:W-:Y:S01]  /*2270*/  @!UPT UIADD3 URZ, URZ, URZ, URZ ;  /* 0x0000003f3f3ff290 */ /* 0x000fe2000fffe03f */
[----:B------:R-:W-:Y:S01]  /*2280*/  HMMA.16816.F32.BF16 R40, R60, R94, R40 ;  /* 0x0000005e3c28723c */ /* 0x000fe20000041828 */
[----:B------:R-:W5:Y:S11]  /*2290*/  LDSM.16.M88.4 R92, [R3+0xe900] ;  /* 0x00e90000035c783b */ /* 0x000f760000000200 */
[----:B------:R-:W-:Y:S11]  /*22a0*/  @!UPT UIADD3 URZ, URZ, URZ, URZ ;  /* 0x0000003f3f3ff290 */ /* 0x000ff6000fffe03f */
[----:B------:R-:W-:Y:S01]  /*22b0*/  @!UPT UIADD3 URZ, URZ, URZ, URZ ;  /* 0x0000003f3f3ff290 */ /* 0x000fe2000fffe03f */
[----:B------:R-:W-:Y:S01]  /*22c0*/  HMMA.16816.F32.BF16 R40, R56, R90, R40 ;  /* 0x0000005a3828723c */ /* 0x000fe20000041828 */
[----:B------:R-:W1:Y:S11]  /*22d0*/  LDSM.16.M88.4 R88, [R2+0xe900] ;  /* 0x00e900000258783b */ /* 0x000e760000000200 */
        /* <DEDUP_REMOVED lines=10> */
[----:B------:R-:W-:Y:S08]  /*2380*/  HMMA.16816.F32.BF16 R40, R44, R38, R40 ;  /* 0x000000262c28723c */ /* 0x000ff00000041828 */
[C---:B------:R-:W-:Y:S08]  /*2390*/  HMMA.16816.F32.BF16 R36, R24.reuse, R116, RZ ;  /* 0x000000741824723c */ /* 0x040ff000000418ff */
[----:B------:R-:W-:Y:S08]  /*23a0*/  HMMA.16816.F32.BF16 R116, R24, R118, RZ ;  /* 0x000000761874723c */ /* 0x000ff000000418ff */
[----:B------:R-:W-:Y:S01]  /*23b0*/  HMMA.16816.F32.BF16 R40, R32, R30, R40 ;  /* 0x0000001e2028723c */ /* 0x000fe20000041828 */
[----:B------:R-:W-:Y:S07]  /*23c0*/  LDSM.16.M88.4 R28, [R2+0x10900] ;  /* 0x01090000021c783b */ /* 0x000fee0000000200 */
[C---:B------:R-:W-:Y:S08]  /*23d0*/  HMMA.16816.F32.BF16 R36, R20.reuse, R112, R36 ;  /* 0x000000701424723c */ /* 0x040ff00000041824 */
[----:B------:R-:W-:Y:S08]  /*23e0*/  HMMA.16816.F32.BF16 R116, R20, R114, R116 ;  /* 0x000000721474723c */ /* 0x000ff00000041874 */
[----:B------:R-:W-:-:S02]  /*23f0*/  FMUL.FTZ R42, R42, c[0x0][0x320] ;  /* 0x0000c8002a2a7a20 */ /* 0x000fc40000410000 */
[----:B------:R-:W-:Y:S02]  /*2400*/  FMUL.FTZ R40, R40, c[0x0][0x320] ;  /* 0x0000c80028287a20 */ /* 0x000fe40000410000 */
[----:B------:R-:W-:Y:S01]  /*2410*/  FMUL.FTZ R43, R43, c[0x0][0x320] ;  /* 0x0000c8002b2b7a20 */ /* 0x000fe20000410000 */
[----:B------:R-:W2:Y:S01]  /*2420*/  MUFU.TANH R127, R42 ;  /* 0x0000002a007f7308 */ /* 0x000ea20000002400 */
[----:B------:R-:W-:Y:S02]  /*2430*/  FMUL.FTZ R41, R41, c[0x0][0x320] ;  /* 0x0000c80029297a20 */ /* 0x000fe40000410000 */
[C---:B-1----:R-:W-:Y:S05]  /*2440*/  HMMA.16816.F32.BF16 R36, R76.reuse, R108, R36 ;  /* 0x0000006c4c24723c */ /* 0x042fea0000041824 */
[----:B------:R-:W1:Y:S03]  /*2450*/  MUFU.TANH R155, R40 ;  /* 0x00000028009b7308 */ /* 0x000e660000002400 */
[----:B------:R-:W-:Y:S01]  /*2460*/  HMMA.16816.F32.BF16 R116, R76, R110, R116 ;  /* 0x0000006e4c74723c */ /* 0x000fe20000041874 */
[----:B------:R-:W-:Y:S04]  /*2470*/  LDSM.16.M88.4 R108, [R3+0xd100] ;  /* 0x00d10000036c783b */ /* 0x000fe80000000200 */
[----:B------:R-:W3:Y:S01]  /*2480*/  MUFU.TANH R123, R43 ;  /* 0x0000002b007b7308 */ /* 0x000ee20000002400 */
[----:B--2---:R-:W-:-:S07]  /*2490*/  FSEL R127, R127, -INF , P0 ;  /* 0xff8000007f7f7808 */ /* 0x004fce0000000000 */
[----:B------:R2:W2:Y:S01]  /*24a0*/  MUFU.TANH R153, R41 ;  /* 0x0000002900997308 */ /* 0x0004a20000002400 */
[----:B-1----:R-:W-:Y:S02]  /*24b0*/  FSEL R155, R155, -INF , P0 ;  /* 0xff8000009b9b7808 */ /* 0x002fe40000000000 */
[----:B------:R-:W-:Y:S01]  /*24c0*/  HMMA.16816.F32.BF16 R36, R72, R104, R36 ;  /* 0x000000684824723c */ /* 0x000fe20000041824 */
[----:B------:R-:W-:-:S04]  /*24d0*/  ISETP.GT.AND P0, PT, R131, 0x9, PT ;  /* 0x000000098300780c */ /* 0x000fc80003f04270 */
[----:B---3--:R-:W-:-:S03]  /*24e0*/  FSEL R123, R123, -INF , P0 ;  /* 0xff8000007b7b7808 */ /* 0x008fc60000000000 */
[----:B------:R-:W-:Y:S01]  /*24f0*/  HMMA.16816.F32.BF16 R116, R72, R106, R116 ;  /* 0x0000006a4874723c */ /* 0x000fe20000041874 */
[----:B------:R-:W-:Y:S04]  /*2500*/  LDSM.16.M88.4 R104, [R2+0xd100] ;  /* 0x00d100000268783b */ /* 0x000fe80000000200 */
[----:B--2---:R-:W1:Y:S01]  /*2510*/  LDSM.16.M88.4 R40, [R3+0x10900] ;  /* 0x010900000328783b */ /* 0x004e620000000200 */
[----:B------:R-:W-:Y:S02]  /*2520*/  FSEL R153, R153, -INF , P0 ;  /* 0xff80000099997808 */ /* 0x000fe40000000000 */
[----:B------:R-:W-:-:S08]  /*2530*/  ISETP.GT.AND P0, PT, R131, 0x10, PT ;  /* 0x000000108300780c */ /* 0x000fd00003f04270 */
[C---:B------:R-:W-:Y:S08]  /*2540*/  HMMA.16816.F32.BF16 R36, R68.reuse, R100, R36 ;  /* 0x000000644424723c */ /* 0x040ff00000041824 */
[----:B------:R-:W-:Y:S01]  /*2550*/  HMMA.16816.F32.BF16 R116, R68, R102, R116 ;  /* 0x000000664474723c */ /* 0x000fe20000041874 */
[----:B------:R-:W2:Y:S11]  /*2560*/  LDSM.16.M88.4 R100, [R192+0xf100] ;  /* 0x00f10000c064783b */ /* 0x000eb60000000200 */
[----:B------:R-:W-:Y:S04]  /*2570*/  @!UPT UIADD3 URZ, URZ, URZ, URZ ;  /* 0x0000003f3f3ff290 */ /* 0x000fe8000fffe03f */
[C---:B----4-:R-:W-:Y:S08]  /*2580*/  HMMA.16816.F32.BF16 R36, R64.reuse, R96, R36 ;  /* 0x000000604024723c */ /* 0x050ff00000041824 */
[----:B------:R-:W-:Y:S01]  /*2590*/  HMMA.16816.F32.BF16 R116, R64, R98, R116 ;  /* 0x000000624074723c */ /* 0x000fe20000041874 */
[----:B------:R-:W3:Y:S11]  /*25a0*/  LDSM.16.M88.4 R96, [R130+0xf100] ;  /* 0x00f100008260783b */ /* 0x000ef60000000200 */
[----:B------:R-:W-:Y:S04]  /*25b0*/  @!UPT UIADD3 URZ, URZ, URZ, URZ ;  /* 0x0000003f3f3ff290 */ /* 0x000fe8000fffe03f */
[C---:B-----5:R-:W-:Y:S08]  /*25c0*/  HMMA.16816.F32.BF16 R36, R60.reuse, R92, R36 ;  /* 0x0000005c3c24723c */ /* 0x060ff00000041824 */
[----:B------:R-:W-:Y:S01]  /*25d0*/  HMMA.16816.F32.BF16 R116, R60, R94, R116 ;  /* 0x0000005e3c74723c */ /* 0x000fe20000041874 */
[----:B------:R-:W4:Y:S11]  /*25e0*/  LDSM.16.M88.4 R92, [R3+0xf100] ;  /* 0x00f10000035c783b */ /* 0x000f360000000200 */
[----:B------:R-:W-:Y:S04]  /*25f0*/  @!UPT UIADD3 URZ, URZ, URZ, URZ ;  /* 0x0000003f3f3ff290 */ /* 0x000fe8000fffe03f */
[C---:B------:R-:W-:Y:S08]  /*2600*/  HMMA.16816.F32.BF16 R36, R56.reuse, R88, R36 ;  /* 0x000000583824723c */ /* 0x040ff00000041824 */
[----:B------:R-:W-:Y:S01]  /*2610*/  HMMA.16816.F32.BF16 R116, R56, R90, R116 ;  /* 0x0000005a3874723c */ /* 0x000fe20000041874 */
[----:B------:R-:W5:Y:S11]  /*2620*/  LDSM.16.M88.4 R88, [R2+0xf100] ;  /* 0x00f100000258783b */ /* 0x000f760000000200 */
[----:B------:R-:W-:Y:S04]  /*2630*/  @!UPT UIADD3 URZ, URZ, URZ, URZ ;  /* 0x0000003f3f3ff290 */ /* 0x000fe8000fffe03f */
[C---:B------:R-:W-:Y:S08]  /*2640*/  HMMA.16816.F32.BF16 R36, R52.reuse, R84, R36 ;  /* 0x000000543424723c */ /* 0x040ff00000041824 */
[----:B------:R-:W-:Y:S01]  /*2650*/  HMMA.16816.F32.BF16 R116, R52, R86, R116 ;  /* 0x000000563474723c */ /* 0x000fe20000041874 */
[----:B------:R-:W2:Y:S11]  /*2660*/  LDSM.16.M88.4 R84, [R192+0x11100] ;  /* 0x01110000c054783b */ /* 0x000eb60000000200 */
[----:B------:R-:W-:Y:S04]  /*2670*/  @!UPT UIADD3 URZ, URZ, URZ, URZ ;  /* 0x0000003f3f3ff290 */ /* 0x000fe8000fffe03f */
[C---:B------:R-:W-:Y:S08]  /*2680*/  HMMA.16816.F32.BF16 R36, R48.reuse, R80, R36 ;  /* 0x000000503024723c */ /* 0x040ff00000041824 */
[----:B------:R-:W-:Y:S01]  /*2690*/  HMMA.16816.F32.BF16 R116, R48, R82, R116 ;  /* 0x000000523074723c */ /* 0x000fe20000041874 */
[----:B------:R-:W2:Y:S11]  /*26a0*/  LDSM.16.M88.4 R80, [R130+0x11100] ;  /* 0x011100008250783b */ /* 0x000eb60000000200 */
[----:B------:R-:W-:Y:S04]  /*26b0*/  @!UPT UIADD3 URZ, URZ, URZ, URZ ;  /* 0x0000003f3f3ff290 */ /* 0x000fe8000fffe03f */
[C---:B-1----:R-:W-:Y:S08]  /*26c0*/  HMMA.16816.F32.BF16 R36, R44.reuse, R40, R36 ;  /* 0x000000282c24723c */ /* 0x042ff00000041824 */
[----:B------:R-:W-:Y:S01]  /*26d0*/  HMMA.16816.F32.BF16 R116, R44, R42, R116 ;  /* 0x0000002a2c74723c */ /* 0x000fe20000041874 */
[----:B------:R-:W1:Y:S11]  /*26e0*/  LDSM.16.M88.4 R40, [R3+0x11100] ;  /* 0x011100000328783b */ /* 0x000e760000000200 */
[----:B------:R-:W-:Y:S04]  /*26f0*/  @!UPT UIADD3 URZ, URZ, URZ, URZ ;  /* 0x0000003f3f3ff290 */ /* 0x000fe8000fffe03f */
[C---:B------:R-:W-:Y:S08]  /*2700*/  HMMA.16816.F32.BF16 R36, R32.reuse, R28, R36 ;  /* 0x0000001c2024723c */ /* 0x040ff00000041824 */
[----:B------:R-:W-:Y:S01]  /*2710*/  HMMA.16816.F32.BF16 R116, R32, R30, R116 ;  /* 0x0000001e2074723c */ /* 0x000fe20000041874 */
[----:B------:R-:W1:Y:S11]  /*2720*/  LDSM.16.M88.4 R28, [R2+0x11100] ;  /* 0x01110000021c783b */ /* 0x000e760000000200 */
[----:B------:R-:W-:Y:S04]  /*2730*/  @!UPT UIADD3 URZ, URZ, URZ, URZ ;  /* 0x0000003f3f3ff290 */ /* 0x000fe8000fffe03f */
[----:B------:R-:W-:Y:S02]  /*2740*/  FMUL.FTZ R38, R38, c[0x0][0x320] ;  /* 0x0000c80026267a20 */ /* 0x000fe40000410000 */
[----:B------:R-:W-:Y:S02]  /*2750*/  FMUL.FTZ R36, R36, c[0x0][0x320] ;  /* 0x0000c80024247a20 */ /* 0x000fe40000410000 */
[----:B------:R-:W-:Y:S01]  /*2760*/  FMUL.FTZ R39, R39, c[0x0][0x320] ;  /* 0x0000c80027277a20 */ /* 0x000fe20000410000 */
[----:B------:R-:W2:Y:S01]  /*2770*/  MUFU.TANH R139, R38 ;  /* 0x00000026008b7308 */ /* 0x000ea20000002400 */
[----:B------:R-:W-:Y:S02]  /*2780*/  FMUL.FTZ R37, R37, c[0x0][0x320] ;  /* 0x0000c80025257a20 */ /* 0x000fe40000410000 */
[----:B------:R-:W-:Y:S02]  /*2790*/  FMUL.FTZ R118, R118, c[0x0][0x320] ;  /* 0x0000c80076767a20 */ /* 0x000fe40000410000 */
[----:B------:R-:W-:-:S02]  /*27a0*/  FMUL.FTZ R116, R116, c[0x0][0x320] ;  /* 0x0000c80074747a20 */ /* 0x000fc40000410000 */
[----:B------:R-:W-:Y:S01]  /*27b0*/  FMUL.FTZ R119, R119, c[0x0][0x320] ;  /* 0x0000c80077777a20 */ /* 0x000fe20000410000 */
[----:B------:R-:W1:Y:S01]  /*27c0*/  MUFU.TANH R151, R36 ;  /* 0x0000002400977308 */ /* 0x000e620000002400 */
[----:B------:R-:W-:-:S07]  /*27d0*/  FMUL.FTZ R117, R117, c[0x0][0x320] ;  /* 0x0000c80075757a20 */ /* 0x000fce0000410000 */
[----:B------:R-:W3:Y:S01]  /*27e0*/  MUFU.TANH R137, R39 ;  /* 0x0000002700897308 */ /* 0x000ee20000002400 */
[----:B--2---:R-:W-:-:S07]  /*27f0*/  FSEL R139, R139, -INF , P0 ;  /* 0xff8000008b8b7808 */ /* 0x004fce0000000000 */
[----:B------:R2:W2:Y:S01]  /*2800*/  MUFU.TANH R149, R37 ;  /* 0x0000002500957308 */ /* 0x0004a20000002400 */
[----:B-1----:R-:W-:Y:S02]  /*2810*/  FSEL R151, R151, -INF , P0 ;  /* 0xff80000097977808 */ /* 0x002fe40000000000 */
[----:B------:R-:W-:-:S05]  /*2820*/  ISETP.GT.AND P0, PT, R131, 0x11, PT ;  /* 0x000000118300780c */ /* 0x000fca0003f04270 */
[----:B------:R-:W1:Y:S01]  /*2830*/  MUFU.TANH R217, R118 ;  /* 0x0000007600d97308 */ /* 0x000e620000002400 */
[----:B---3--:R-:W-:Y:S01]  /*2840*/  FSEL R137, R137, -INF , P0 ;  /* 0xff80000089897808 */ /* 0x008fe20000000000 */
[C---:B--2---:R-:W-:Y:S06]  /*2850*/  HMMA.16816.F32.BF16 R36, R24.reuse, R8, RZ ;  /* 0x000000081824723c */ /* 0x044fec00000418ff */
[----:B------:R-:W2:Y:S01]  /*2860*/  MUFU.TANH R221, R116 ;  /* 0x0000007400dd7308 */ /* 0x000ea20000002400 */
[----:B------:R-:W-:Y:S02]  /*2870*/  FSEL R149, R149, -INF , P0 ;  /* 0xff80000095957808 */ /* 0x000fe40000000000 */
[----:B------:R-:W-:Y:S01]  /*2880*/  ISETP.GT.AND P0, PT, R131, 0x18, PT ;  /* 0x000000188300780c */ /* 0x000fe20003f04270 */
[----:B------:R-:W-:Y:S04]  /*2890*/  HMMA.16816.F32.BF16 R8, R24, R10, RZ ;  /* 0x0000000a1808723c */ /* 0x000fe800000418ff */
[----:B------:R-:W3:Y:S01]  /*28a0*/  MUFU.TANH R215, R119 ;  /* 0x0000007700d77308 */ /* 0x000ee20000002400 */
[----:B-1----:R-:W-:-:S07]  /*28b0*/  FSEL R217, R217, -INF , P0 ;  /* 0xff800000d9d97808 */ /* 0x002fce0000000000 */
[----:B------:R-:W1:Y:S01]  /*28c0*/  MUFU.TANH R219, R117 ;  /* 0x0000007500db7308 */ /* 0x000e620000002400 */
[----:B--2---:R-:W-:Y:S02]  /*28d0*/  FSEL R221, R221, -INF , P0 ;  /* 0xff800000dddd7808 */ /* 0x004fe40000000000 */
[----:B------:R-:W-:Y:S01]  /*28e0*/  ISETP.GT.AND P0, PT, R131, 0x19, PT ;  /* 0x000000198300780c */ /* 0x000fe20003f04270 */
[----:B------:R-:W-:Y:S03]  /*28f0*/  HMMA.16816.F32.BF16 R36, R20, R16, R36 ;  /* 0x000000101424723c */ /* 0x000fe60000041824 */
[----:B---3--:R-:W-:-:S05]  /*2900*/  FSEL R215, R215, -INF , P0 ;  /* 0xff800000d7d77808 */ /* 0x008fca0000000000 */
[----:B------:R-:W-:Y:S01]  /*2910*/  HMMA.16816.F32.BF16 R8, R20, R18, R8 ;  /* 0x000000121408723c */ /* 0x000fe20000041808 */
[----:B------:R-:W-:Y:S01]  /*2920*/  LDSM.16.M88.4 R16, [R2+0xd900] ;  /* 0x00d900000210783b */ /* 0x000fe20000000200 */
[----:B-1----:R-:W-:Y:S02]  /*2930*/  FSEL R219, R219, -INF , P0 ;  /* 0xff800000dbdb7808 */ /* 0x002fe40000000000 */
[----:B------:R-:W-:Y:S11]  /*2940*/  ISETP.GT.AND P0, PT, R131, 0x20, PT ;  /* 0x000000208300780c */ /* 0x000ff60003f04270 */
[----:B------:R-:W-:Y:S01]  /*2950*/  @!UPT UIADD3 URZ, URZ, URZ, URZ ;  /* 0x0000003f3f3ff290 */ /* 0x000fe2000fffe03f */
[C---:B------:R-:W-:Y:S08]  /*2960*/  HMMA.16816.F32.BF16 R36, R76.reuse, R108, R36 ;  /* 0x0000006c4c24723c */ /* 0x040ff00000041824 */
[----:B------:R-:W-:Y:S11]  /*2970*/  HMMA.16816.F32.BF16 R8, R76, R110, R8 ;  /* 0x0000006e4c08723c */ /* 0x000ff60000041808 */
[----:B------:R-:W-:Y:S05]  /*2980*/  @!UPT UIADD3 URZ, URZ, URZ, URZ ;  /* 0x0000003f3f3ff290 */ /* 0x000fea000fffe03f */
[C---:B------:R-:W-:Y:S08]  /*2990*/  HMMA.16816.F32.BF16 R36, R72.reuse, R104, R36 ;  /* 0x000000684824723c */ /* 0x040ff00000041824 */
[----:B------:R-:W-:Y:S11]  /*29a0*/  HMMA.16816.F32.BF16 R8, R72, R106, R8 ;  /* 0x0000006a4808723c */ /* 0x000ff60000041808 */
[----:B------:R-:W-:Y:S05]  /*29b0*/  @!UPT UIADD3 URZ, URZ, URZ, URZ ;  /* 0x0000003f3f3ff290 */ /* 0x000fea000fffe03f */
[C---:B------:R-:W-:Y:S08]  /*29c0*/  HMMA.16816.F32.BF16 R36, R68.reuse, R100, R36 ;  /* 0x000000644424723c */ /* 0x040ff00000041824 */
[----:B------:R-:W-:Y:S08]  /*29d0*/  HMMA.16816.F32.BF16 R8, R68, R102, R8 ;  /* 0x000000664408723c */ /* 0x000ff00000041808 */
[----:B------:R-:W-:Y:S08]  /*29e0*/  HMMA.16816.F32.BF16 R100, R24, R4, RZ ;  /* 0x000000041864723c */ /* 0x000ff000000418ff */
[C---:B------:R-:W-:Y:S08]  /*29f0*/  HMMA.16816.F32.BF16 R36, R64.reuse, R96, R36 ;  /* 0x000000604024723c */ /* 0x040ff00000041824 */
[----:B------:R-:W-:Y:S01]  /*2a00*/  HMMA.16816.F32.BF16 R8, R64, R98, R8 ;  /* 0x000000624008723c */ /* 0x000fe20000041808 */
[----:B------:R-:W-:Y:S07]  /*2a10*/  LDSM.16.M88.4 R96, [R2+0x11900] ;  /* 0x011900000260783b */ /* 0x000fee0000000200 */
[----:B------:R-:W-:Y:S08]  /*2a20*/  HMMA.16816.F32.BF16 R4, R24, R6, RZ ;  /* 0x000000061804723c */ /* 0x000ff000000418ff */
[C---:B----4-:R-:W-:Y:S08]  /*2a30*/  HMMA.16816.F32.BF16 R36, R60.reuse, R92, R36 ;  /* 0x0000005c3c24723c */ /* 0x050ff00000041824 */
[----:B------:R-:W-:Y:S01]  /*2a40*/  HMMA.16816.F32.BF16 R8, R60, R94, R8 ;  /* 0x0000005e3c08723c */ /* 0x000fe20000041808 */
[----:B------:R-:W-:Y:S07]  /*2a50*/  LDSM.16.M88.4 R92, [R3+0x11900] ;  /* 0x01190000035c783b */ /* 0x000fee0000000200 */
[----:B------:R-:W-:Y:S08]  /*2a60*/  HMMA.16816.F32.BF16 R100, R20, R12, R100 ;  /* 0x0000000c1464723c */ /* 0x000ff00000041864 */
[C---:B-----5:R-:W-:Y:S08]  /*2a70*/  HMMA.16816.F32.BF16 R36, R56.reuse, R88, R36 ;  /* 0x000000583824723c */ /* 0x060ff00000041824 */
[----:B------:R-:W-:Y:S01]  /*2a80*/  HMMA.16816.F32.BF16 R8, R56, R90, R8 ;  /* 0x0000005a3808723c */ /* 0x000fe20000041808 */
[----:B------:R-:W-:Y:S07]  /*2a90*/  LDSM.16.M88.4 R88, [R130+0x11900] ;  /* 0x011900008258783b */ /* 0x000fee0000000200 */
[----:B------:R-:W-:Y:S08]  /*2aa0*/  HMMA.16816.F32.BF16 R4, R20, R14, R4 ;  /* 0x0000000e1404723c */ /* 0x000ff00000041804 */
[C---:B------:R-:W-:Y:S08]  /*2ab0*/  HMMA.16816.F32.BF16 R36, R52.reuse, R84, R36 ;  /* 0x000000543424723c */ /* 0x040ff00000041824 */
[----:B------:R-:W-:Y:S01]  /*2ac0*/  HMMA.16816.F32.BF16 R8, R52, R86, R8 ;  /* 0x000000563408723c */ /* 0x000fe20000041808 */
[----:B------:R-:W-:Y:S11]  /*2ad0*/  LDSM.16.M88.4 R84, [R192+0x11900] ;  /* 0x01190000c054783b */ /* 0x000ff60000000200 */
[----:B------:R-:W-:Y:S04]  /*2ae0*/  @!UPT UIADD3 URZ, URZ, URZ, URZ ;  /* 0x0000003f3f3ff290 */ /* 0x000fe8000fffe03f */
[C---:B------:R-:W-:Y:S08]  /*2af0*/  HMMA.16816.F32.BF16 R36, R48.reuse, R80, R36 ;  /* 0x000000503024723c */ /* 0x040ff00000041824 */
[----:B------:R-:W-:Y:S01]  /*2b00*/  HMMA.16816.F32.BF16 R8, R48, R82, R8 ;  /* 0x000000523008723c */ /* 0x000fe20000041808 */
[----:B------:R1:W-:Y:S11]  /*2b10*/  LDSM.16.M88.4 R80, [R2+0xf900] ;  /* 0x00f900000250783b */ /* 0x0003f60000000200 */
[----:B------:R-:W-:Y:S04]  /*2b20*/  @!UPT UIADD3 URZ, URZ, URZ, URZ ;  /* 0x0000003f3f3ff290 */ /* 0x000fe8000fffe03f */
[C---:B------:R-:W-:Y:S08]  /*2b30*/  HMMA.16816.F32.BF16 R36, R44.reuse, R40, R36 ;  /* 0x000000282c24723c */ /* 0x040ff00000041824 */
[----:B------:R-:W-:Y:S01]  /*2b40*/  HMMA.16816.F32.BF16 R8, R44, R42, R8 ;  /* 0x0000002a2c08723c */ /* 0x000fe20000041808 */
[----:B------:R-:W-:Y:S01]  /*2b50*/  LDSM.16.M88.4 R40, [R3+0xf900] ;  /* 0x00f900000328783b */ /* 0x000fe20000000200 */
[----:B-1----:R-:W-:-:S04]  /*2b60*/  FMNMX.FTZ R2, R125, R124, !PT ;  /* 0x0000007c7d027209 */ /* 0x002fc80007810000 */
[----:B------:R-:W-:-:S04]  /*2b70*/  FMNMX.FTZ R2, R155, R2, !PT ;  /* 0x000000029b027209 */ /* 0x000fc80007810000 */
[----:B------:R-:W-:-:S04]  /*2b80*/  FMNMX.FTZ R2, R153, R2, !PT ;  /* 0x0000000299027209 */ /* 0x000fc80007810000 */
[----:B------:R-:W-:Y:S02]  /*2b90*/  FMNMX.FTZ R2, R151, R2, !PT ;  /* 0x0000000297027209 */ /* 0x000fe40007810000 */
[----:B------:R-:W-:Y:S02]  /*2ba0*/  HMMA.16816.F32.BF16 R36, R32, R28, R36 ;  /* 0x0000001c2024723c */ /* 0x000fe40000041824 */
[----:B------:R-:W-:-:S04]  /*2bb0*/  FMNMX.FTZ R2, R149, R2, !PT ;  /* 0x0000000295027209 */ /* 0x000fc80007810000 */
[----:B------:R-:W-:Y:S02]  /*2bc0*/  FMNMX.FTZ R2, R221, R2, !PT ;  /* 0x00000002dd027209 */ /* 0x000fe40007810000 */
[----:B------:R-:W-:Y:S02]  /*2bd0*/  HMMA.16816.F32.BF16 R8, R32, R30, R8 ;  /* 0x0000001e2008723c */ /* 0x000fe40000041808 */
[----:B------:R-:W-:Y:S11]  /*2be0*/  FMNMX.FTZ R2, R219, R2, !PT ;  /* 0x00000002db027209 */ /* 0x000ff60007810000 */
[----:B------:R-:W-:Y:S03]  /*2bf0*/  @!UPT UIADD3 URZ, URZ, URZ, URZ ;  /* 0x0000003f3f3ff290 */ /* 0x000fe6000fffe03f */
[----:B------:R-:W-:Y:S02]  /*2c00*/  FMUL.FTZ R36, R36, c[0x0][0x320] ;  /* 0x0000c80024247a20 */ /* 0x000fe40000410000 */
[----:B------:R-:W-:Y:S02]  /*2c10*/  FMUL.FTZ R38, R38, c[0x0][0x320] ;  /* 0x0000c80026267a20 */ /* 0x000fe40000410000 */
[----:B------:R1:W2:Y:S01]  /*2c20*/  MUFU.TANH R165, R36 ;  /* 0x0000002400a57308 */ /* 0x0002a20000002400 */
[----:B------:R-:W-:Y:S02]  /*2c30*/  FMUL.FTZ R39, R39, c[0x0][0x320] ;  /* 0x0000c80027277a20 */ /* 0x000fe40000410000 */
[----:B------:R-:W-:Y:S02]  /*2c40*/  FMUL.FTZ R37, R37, c[0x0][0x320] ;  /* 0x0000c80025257a20 */ /* 0x000fe40000410000 */
[----:B------:R-:W-:Y:S02]  /*2c50*/  FMUL.FTZ R10, R10, c[0x0][0x320] ;  /* 0x0000c8000a0a7a20 */ /* 0x000fe40000410000 */
[----:B------:R-:W-:Y:S01]  /*2c60*/  FMUL.FTZ R8, R8, c[0x0][0x320] ;  /* 0x0000c80008087a20 */ /* 0x000fe20000410000 */
[----:B------:R-:W3:Y:S01]  /*2c70*/  MUFU.TANH R181, R38 ;  /* 0x0000002600b57308 */ /* 0x000ee20000002400 */
[----:B------:R-:W-:-:S07]  /*2c80*/  FMUL.FTZ R28, R11, c[0x0][0x320] ;  /* 0x0000c8000b1c7a20 */ /* 0x000fce0000410000 */
[----:B------:R-:W-:Y:S01]  /*2c90*/  MUFU.TANH R193, R10 ;  /* 0x0000000a00c17308 */ /* 0x000fe20000002400 */
[----:B-1----:R-:W-:Y:S01]  /*2ca0*/  FMUL.FTZ R36, R9, c[0x0][0x320] ;  /* 0x0000c80009247a20 */ /* 0x002fe20000410000 */
[----:B--2---:R-:W-:-:S04]  /*2cb0*/  FSEL R165, R165, -INF , P0 ;  /* 0xff800000a5a57808 */ /* 0x004fc80000000000 */
[----:B------:R-:W-:Y:S02]  /*2cc0*/  FMNMX.FTZ R2, R165, R2, !PT ;  /* 0x00000002a5027209 */ /* 0x000fe40007810000 */
[----:B------:R1:W-:Y:S01]  /*2cd0*/  MUFU.TANH R213, R8 ;  /* 0x0000000800d57308 */ /* 0x0003e20000002400 */
[----:B---3--:R-:W-:Y:S02]  /*2ce0*/  FSEL R181, R181, -INF , P0 ;  /* 0xff800000b5b57808 */ /* 0x008fe40000000000 */
[----:B------:R-:W-:-:S05]  /*2cf0*/  ISETP.GT.AND P0, PT, R131, 0x21, PT ;  /* 0x000000218300780c */ /* 0x000fca0003f04270 */
[----:B------:R2:W-:Y:S01]  /*2d00*/  MUFU.TANH R183, R28 ;  /* 0x0000001c00b77308 */ /* 0x0005e20000002400 */
[----:B-1----:R-:W1:Y:S07]  /*2d10*/  LDSM.16.M88.4 R8, [R3+0xd900] ;  /* 0x00d900000308783b */ /* 0x002e6e0000000200 */
[----:B------:R-:W3:Y:S01]  /*2d20*/  MUFU.TANH R179, R39 ;  /* 0x0000002700b37308 */ /* 0x000ee20000002400 */
[----:B--2---:R-:W2:Y:S07]  /*2d30*/  LDSM.16.M88.4 R28, [R192+0xf900] ;  /* 0x00f90000c01c783b */ /* 0x004eae0000000200 */
[----:B------:R-:W4:Y:S08]  /*2d40*/  MUFU.TANH R167, R37 ;  /* 0x0000002500a77308 */ /* 0x000f300000002400 */
[----:B------:R5:W1:Y:S01]  /*2d50*/  MUFU.TANH R211, R36 ;  /* 0x0000002400d37308 */ /* 0x000a620000002400 */
[----:B---3--:R-:W-:-:S02]  /*2d60*/  FSEL R179, R179, -INF , P0 ;  /* 0xff800000b3b37808 */ /* 0x008fc40000000000 */
[----:B----4-:R-:W-:Y:S02]  /*2d70*/  FSEL R167, R167, -INF , P0 ;  /* 0xff800000a7a77808 */ /* 0x010fe40000000000 */
[----:B------:R-:W-:Y:S02]  /*2d80*/  ISETP.GT.AND P0, PT, R131, 0x28, PT ;  /* 0x000000288300780c */ /* 0x000fe40003f04270 */
[----:B------:R-:W-:Y:S02]  /*2d90*/  FMNMX.FTZ R2, R167, R2, !PT ;  /* 0x00000002a7027209 */ /* 0x000fe40007810000 */
[----:B------:R-:W-:Y:S01]  /*2da0*/  FSEL R193, R193, -INF , P0 ;  /* 0xff800000c1c17808 */ /* 0x000fe20000000000 */
[----:B-----5:R-:W3:Y:S01]  /*2db0*/  LDSM.16.M88.4 R36, [R130+0xf900] ;  /* 0x00f900008224783b */ /* 0x020ee20000000200 */
[----:B------:R-:W-:Y:S01]  /*2dc0*/  FSEL R213, R213, -INF , P0 ;  /* 0xff800000d5d57808 */ /* 0x000fe20000000000 */
[----:B------:R-:W-:-:S04]  /*2dd0*/  DEPBAR.LE SB0, 0x2 ;  /* 0x000080800000791a */ /* 0x000fc80000000000 */
[----:B------:R-:W-:Y:S01]  /*2de0*/  BAR.SYNC.DEFER_BLOCKING 0x0 ;  /* 0x0000000000007b1d */ /* 0x000fe20000010000 */
[C---:B-1----:R-:W-:Y:S01]  /*2df0*/  HMMA.16816.F32.BF16 R100, R76.reuse, R8, R100 ;  /* 0x000000084c64723c */ /* 0x042fe20000041864 */
[----:B------:R-:W-:Y:S02]  /*2e00*/  ISETP.GT.AND P0, PT, R131, 0x29, PT ;  /* 0x000000298300780c */ /* 0x000fe40003f04270 */
[----:B------:R-:W-:Y:S02]  /*2e10*/  FMNMX.FTZ R2, R213, R2, !PT ;  /* 0x00000002d5027209 */ /* 0x000fe40007810000 */
[----:B------:R-:W-:Y:S02]  /*2e20*/  FSEL R183, R183, -INF , P0 ;  /* 0xff800000b7b77808 */ /* 0x000fe40000000000 */
[----:B------:R-:W-:Y:S01]  /*2e30*/  FSEL R211, R211, -INF , P0 ;  /* 0xff800000d3d37808 */ /* 0x000fe20000000000 */
[----:B------:R-:W-:Y:S01]  /*2e40*/  HMMA.16816.F32.BF16 R4, R76, R10, R4 ;  /* 0x0000000a4c04723c */ /* 0x000fe20000041804 */
[----:B------:R-:W-:-:S02]  /*2e50*/  ISETP.GT.AND P0, PT, R131, 0x30, PT ;  /* 0x000000308300780c */ /* 0x000fc40003f04270 */
[----:B------:R-:W-:Y:S01]  /*2e60*/  FMNMX.FTZ R2, R211, R2, !PT ;  /* 0x00000002d3027209 */ /* 0x000fe20007810000 */
[----:B------:R-:W-:Y:S11]  /*2e70*/  LDSM.16.MT88.4 R116, [R171+0x100] ;  /* 0x00010000ab74783b */ /* 0x000ff60000004200 */
[----:B------:R-:W-:Y:S01]  /*2e80*/  @!UPT UIADD3 URZ, URZ, URZ, URZ ;  /* 0x0000003f3f3ff290 */ /* 0x000fe2000fffe03f */
[C---:B------:R-:W-:Y:S01]  /*2e90*/  HMMA.16816.F32.BF16 R100, R72.reuse, R16, R100 ;  /* 0x000000104864723c */ /* 0x040fe20000041864 */
[----:B------:R-:W-:Y:S04]  /*2ea0*/  LDSM.16.MT88.4 R108, [R184+0x100] ;  /* 0x00010000b86c783b */ /* 0x000fe80000004200 */
[----:B------:R-:W-:Y:S03]  /*2eb0*/  LDSM.16.MT88.4 R8, [R185+0x2900] ;  /* 0x00290000b908783b */ /* 0x000fe60000004200 */
[----:B------:R-:W-:Y:S01]  /*2ec0*/  HMMA.16816.F32.BF16 R4, R72, R18, R4 ;  /* 0x000000124804723c */ /* 0x000fe20000041804 */
[----:B------:R-:W-:Y:S04]  /*2ed0*/  LDSM.16.MT88.4 R72, [R185+0x4100] ;  /* 0x00410000b948783b */ /* 0x000fe80000004200 */
[----:B------:R-:W-:Y:S04]  /*2ee0*/  LDSM.16.MT88.4 R16, [R184+0x2900] ;  /* 0x00290000b810783b */ /* 0x000fe80000004200 */
[----:B------:R-:W-:Y:S04]  /*2ef0*/  LDSM.16.MT88.4 R20, [R185+0x900] ;  /* 0x00090000b914783b */ /* 0x000fe80000004200 */
[----:B------:R-:W-:Y:S03]  /*2f00*/  LDSM.16.MT88.4 R12, [R162+0x2900] ;  /* 0x00290000a20c783b */ /* 0x000fe60000004200 */
[C---:B--2---:R-:W-:Y:S01]  /*2f10*/  HMMA.16816.F32.BF16 R100, R68.reuse, R28, R100 ;  /* 0x0000001c4464723c */ /* 0x044fe20000041864 */
[----:B------:R-:W-:Y:S07]  /*2f20*/  LDSM.16.MT88.4 R24, [R171+0x2900] ;  /* 0x00290000ab18783b */ /* 0x000fee0000004200 */
[----:B------:R-:W-:Y:S01]  /*2f30*/  HMMA.16816.F32.BF16 R4, R68, R30, R4 ;  /* 0x0000001e4404723c */ /* 0x000fe20000041804 */
[----:B------:R-:W-:Y:S11]  /*2f40*/  LDSM.16.MT88.4 R28, [R162+0x900] ;  /* 0x00090000a21c783b */ /* 0x000ff60000004200 */
[----:B------:R-:W-:Y:S04]  /*2f50*/  @!UPT UIADD3 URZ, URZ, URZ, URZ ;  /* 0x0000003f3f3ff290 */ /* 0x000fe8000fffe03f */
[C---:B---3--:R-:W-:Y:S08]  /*2f60*/  HMMA.16816.F32.BF16 R100, R64.reuse, R36, R100 ;  /* 0x000000244064723c */ /* 0x048ff00000041864 */
[----:B------:R-:W-:Y:S01]  /*2f70*/  HMMA.16816.F32.BF16 R4, R64, R38, R4 ;  /* 0x000000264004723c */ /* 0x000fe20000041804 */
[----:B------:R-:W-:Y:S11]  /*2f80*/  LDSM.16.MT88.4 R64, [R162+0x2100] ;  /* 0x00210000a240783b */ /* 0x000ff60000004200 */
[----:B------:R-:W-:Y:S04]  /*2f90*/  @!UPT UIADD3 URZ, URZ, URZ, URZ ;  /* 0x0000003f3f3ff290 */ /* 0x000fe8000fffe03f */
[C---:B------:R-:W-:Y:S08]  /*2fa0*/  HMMA.16816.F32.BF16 R100, R60.reuse, R40, R100 ;  /* 0x000000283c64723c */ /* 0x040ff00000041864 */
[----:B------:R-:W-:Y:S01]  /*2fb0*/  HMMA.16816.F32.BF16 R4, R60, R42, R4 ;  /* 0x0000002a3c04723c */ /* 0x000fe20000041804 */
[----:B------:R-:W-:Y:S11]  /*2fc0*/  LDSM.16.MT88.4 R40, [R185+0x2100] ;  /* 0x00210000b928783b */ /* 0x000ff60000004200 */
[----:B------:R-:W-:Y:S04]  /*2fd0*/  @!UPT UIADD3 URZ, URZ, URZ, URZ ;  /* 0x0000003f3f3ff290 */ /* 0x000fe8000fffe03f */
[C---:B------:R-:W-:Y:S08]  /*2fe0*/  HMMA.16816.F32.BF16 R100, R56.reuse, R80, R100 ;  /* 0x000000503864723c */ /* 0x040ff00000041864 */
[----:B------:R-:W-:Y:S01]  /*2ff0*/  HMMA.16816.F32.BF16 R4, R56, R82, R4 ;  /* 0x000000523804723c */ /* 0x000fe20000041804 */
[----:B------:R-:W-:Y:S04]  /*3000*/  LDSM.16.MT88.4 R56, [R184+0x2100] ;  /* 0x00210000b838783b */ /* 0x000fe80000004200 */
[----:B------:R-:W-:Y:S11]  /*3010*/  LDSM.16.MT88.4 R80, [R171+0x4100] ;  /* 0x00410000ab50783b */ /* 0x000ff60000004200 */
[C---:B------:R-:W-:Y:S08]  /*3020*/  HMMA.16816.F32.BF16 R100, R52.reuse, R84, R100 ;  /* 0x000000543464723c */ /* 0x040ff00000041864 */
[----:B------:R-:W-:Y:S11]  /*3030*/  HMMA.16816.F32.BF16 R4, R52, R86, R4 ;  /* 0x000000563404723c */ /* 0x000ff60000041804 */
[----:B------:R-:W-:Y:S05]  /*3040*/  @!UPT UIADD3 URZ, URZ, URZ, URZ ;  /* 0x0000003f3f3ff290 */ /* 0x000fea000fffe03f */
        /* <DEDUP_REMOVED lines=9> */
[----:B------:R-:W-:Y:S11]  /*30e0*/  LDSM.16.MT88.4 R32, [R184+0x900] ;  /* 0x00090000b820783b */ /* 0x000ff60000004200 */
[----:B------:R-:W-:Y:S04]  /*30f0*/  @!UPT UIADD3 URZ, URZ, URZ, URZ ;  /* 0x0000003f3f3ff290 */ /* 0x000fe8000fffe03f */
[----:B------:R-:W-:Y:S02]  /*3100*/  FMUL.FTZ R102, R102, c[0x0][0x320] ;  /* 0x0000c80066667a20 */ /* 0x000fe40000410000 */
[----:B------:R-:W-:Y:S02]  /*3110*/  FMUL.FTZ R100, R100, c[0x0][0x320] ;  /* 0x0000c80064647a20 */ /* 0x000fe40000410000 */
[----:B------:R-:W1:Y:S01]  /*3120*/  MUFU.TANH R141, R102 ;  /* 0x00000066008d7308 */ /* 0x000e620000002400 */
[----:B------:R-:W-:Y:S02]  /*3130*/  FMUL.FTZ R103, R103, c[0x0][0x320] ;  /* 0x0000c80067677a20 */ /* 0x000fe40000410000 */
[----:B------:R-:W-:Y:S02]  /*3140*/  FMUL.FTZ R101, R101, c[0x0][0x320] ;  /* 0x0000c80065657a20 */ /* 0x000fe40000410000 */
[----:B------:R-:W-:Y:S02]  /*3150*/  FMUL.FTZ R6, R6, c[0x0][0x320] ;  /* 0x0000c80006067a20 */ /* 0x000fe40000410000 */
[----:B------:R-:W-:Y:S01]  /*3160*/  FMUL.FTZ R4, R4, c[0x0][0x320] ;  /* 0x0000c80004047a20 */ /* 0x000fe20000410000 */
[----:B------:R-:W2:Y:S01]  /*3170*/  MUFU.TANH R143, R100 ;  /* 0x00000064008f7308 */ /* 0x000ea20000002400 */
[----:B------:R-:W-:-:S02]  /*3180*/  FMUL.FTZ R5, R5, c[0x0][0x320] ;  /* 0x0000c80005057a20 */ /* 0x000fc40000410000 */
[----:B------:R-:W-:-:S05]  /*3190*/  FMUL.FTZ R7, R7, c[0x0][0x320] ;  /* 0x0000c80007077a20 */ /* 0x000fca0000410000 */
[----:B------:R-:W3:Y:S01]  /*31a0*/  MUFU.TANH R140, R103 ;  /* 0x00000067008c7308 */ /* 0x000ee20000002400 */
[----:B-1----:R-:W-:-:S07]  /*31b0*/  FSEL R141, R141, -INF , P0 ;  /* 0xff8000008d8d7808 */ /* 0x002fce0000000000 */
[----:B------:R-:W1:Y:S01]  /*31c0*/  MUFU.TANH R142, R101 ;  /* 0x00000065008e7308 */ /* 0x000e620000002400 */
[----:B--2---:R-:W-:Y:S02]  /*31d0*/  FSEL R143, R143, -INF , P0 ;  /* 0xff8000008f8f7808 */ /* 0x004fe40000000000 */
[----:B------:R-:W-:Y:S02]  /*31e0*/  ISETP.GT.AND P0, PT, R131, 0x31, PT ;  /* 0x000000318300780c */ /* 0x000fe40003f04270 */
[----:B------:R-:W-:Y:S02]  /*31f0*/  FMNMX.FTZ R3, R143, R2, !PT ;  /* 0x000000028f037209 */ /* 0x000fe40007810000 */
[----:B------:R-:W-:Y:S01]  /*3200*/  FMNMX.FTZ R2, R120, R121, !PT ;  /* 0x0000007978027209 */ /* 0x000fe20007810000 */
[----:B------:R-:W2:Y:S01]  /*3210*/  MUFU.TANH R173, R6 ;  /* 0x0000000600ad7308 */ /* 0x000ea20000002400 */
[----:B---3--:R-:W-:Y:S02]  /*3220*/  FSEL R140, R140, -INF , P0 ;  /* 0xff8000008c8c7808 */ /* 0x008fe40000000000 */
[----:B------:R-:W-:-:S04]  /*3230*/  FMNMX.FTZ R2, R127, R2, !PT ;  /* 0x000000027f027209 */ /* 0x000fc80007810000 */
[----:B------:R-:W-:Y:S01]  /*3240*/  FMNMX.FTZ R2, R123, R2, !PT ;  /* 0x000000027b027209 */ /* 0x000fe20007810000 */
[----:B------:R-:W3:Y:S01]  /*3250*/  MUFU.TANH R177, R4 ;  /* 0x0000000400b17308 */ /* 0x000ee20000002400 */
[----:B-1----:R-:W-:Y:S01]  /*3260*/  FSEL R142, R142, -INF , P0 ;  /* 0xff8000008e8e7808 */ /* 0x002fe20000000000 */
[----:B------:R-:W-:Y:S01]  /*3270*/  LDSM.16.MT88.4 R100, [R0+0x100] ;  /* 0x000100000064783b */ /* 0x000fe20000004200 */
[----:B------:R-:W-:Y:S02]  /*3280*/  ISETP.GT.AND P0, PT, R131, 0x38, PT ;  /* 0x000000388300780c */ /* 0x000fe40003f04270 */
[----:B------:R-:W-:-:S03]  /*3290*/  FMNMX.FTZ R2, R139, R2, !PT ;  /* 0x000000028b027209 */ /* 0x000fc60007810000 */
[----:B------:R-:W1:Y:S01]  /*32a0*/  MUFU.TANH R175, R5 ;  /* 0x0000000500af7308 */ /* 0x000e620000002400 */
[----:B--2---:R-:W-:Y:S02]  /*32b0*/  FSEL R173, R173, -INF , P0 ;  /* 0xff800000adad7808 */ /* 0x004fe40000000000 */
[----:B------:R-:W-:-:S04]  /*32c0*/  FMNMX.FTZ R2, R137, R2, !PT ;  /* 0x0000000289027209 */ /* 0x000fc80007810000 */
[----:B------:R-:W-:Y:S01]  /*32d0*/  FMNMX.FTZ R2, R217, R2, !PT ;  /* 0x00000002d9027209 */ /* 0x000fe20007810000 */
[----:B------:R-:W2:Y:S01]  /*32e0*/  MUFU.TANH R169, R7 ;  /* 0x0000000700a97308 */ /* 0x000ea20000002400 */
[----:B---3--:R-:W-:Y:S02]  /*32f0*/  FSEL R177, R177, -INF , P0 ;  /* 0xff800000b1b17808 */ /* 0x008fe40000000000 */
[----:B------:R-:W-:Y:S02]  /*3300*/  ISETP.GT.AND P0, PT, R131, 0x39, PT ;  /* 0x000000398300780c */ /* 0x000fe40003f04270 */
[----:B------:R-:W-:Y:S02]  /*3310*/  FMNMX.FTZ R4, R142, R3, !PT ;  /* 0x000000038e047209 */ /* 0x000fe40007810000 */
[----:B------:R-:W-:Y:S02]  /*3320*/  FMNMX.FTZ R2, R215, R2, !PT ;  /* 0x00000002d7027209 */ /* 0x000fe40007810000 */
[----:B-1----:R-:W-:-:S02]  /*3330*/  FSEL R175, R175, -INF , P0 ;  /* 0xff800000afaf7808 */ /* 0x002fc40000000000 */
[----:B------:R-:W-:Y:S02]  /*3340*/  FMNMX.FTZ R4, R177, R4, !PT ;  /* 0x00000004b1047209 */ /* 0x000fe40007810000 */
[----:B------:R-:W-:Y:S02]  /*3350*/  FMNMX.FTZ R2, R181, R2, !PT ;  /* 0x00000002b5027209 */ /* 0x000fe40007810000 */
[----:B------:R-:W-:Y:S02]  /*3360*/  FMNMX.FTZ R4, R175, R4, !PT ;  /* 0x00000004af047209 */ /* 0x000fe40007810000 */
[----:B------:R-:W-:Y:S02]  /*3370*/  FMNMX.FTZ R2, R179, R2, !PT ;  /* 0x00000002b3027209 */ /* 0x000fe40007810000 */
[----:B--2---:R-:W-:Y:S01]  /*3380*/  FSEL R169, R169, -INF , P0 ;  /* 0xff800000a9a97808 */ /* 0x004fe20000000000 */
[----:B------:R-:W1:Y:S01]  /*3390*/  SHFL.BFLY PT, R3, R4, 0x2, 0x1f ;  /* 0x0c401f0004037f89 */ /* 0x000e6200000e0000 */
[----:B------:R-:W-:-:S04]  /*33a0*/  FMNMX.FTZ R2, R193, R2, !PT ;  /* 0x00000002c1027209 */ /* 0x000fc80007810000 */
[----:B------:R-:W-:Y:S02]  /*33b0*/  FMNMX.FTZ R2, R183, R2, !PT ;  /* 0x00000002b7027209 */ /* 0x000fe40007810000 */
[----:B-1----:R-:W-:-:S05]  /*33c0*/  FMNMX.FTZ R3, R4, R3, !PT ;  /* 0x0000000304037209 */ /* 0x002fca0007810000 */
[----:B------:R-:W1:Y:S02]  /*33d0*/  SHFL.BFLY PT, R132, R3, 0x1, 0x1f ;  /* 0x0c201f0003847f89 */ /* 0x000e6400000e0000 */
[----:B-1----:R-:W-:Y:S02]  /*33e0*/  FMNMX.FTZ R132, R3, R132, !PT ;  /* 0x0000008403847209 */ /* 0x002fe40007810000 */
[----:B------:R-:W-:Y:S02]  /*33f0*/  FMNMX.FTZ R3, R141, R2, !PT ;  /* 0x000000028d037209 */ /* 0x000fe40007810000 */
[C---:B------:R-:W-:Y:S01]  /*3400*/  FSETP.NEU.FTZ.AND P0, PT, R132.reuse, -INF , PT ;  /* 0xff8000008400780b */ /* 0x040fe20003f1d000 */
[----:B------:R-:W-:Y:S01]  /*3410*/  FMUL.FTZ R170, R132, c[0x0][0x2d0] ;  /* 0x0000b40084aa7a20 */ /* 0x000fe20000410000 */
[----:B------:R-:W-:-:S04]  /*3420*/  FMNMX.FTZ R2, R140, R3, !PT ;  /* 0x000000038c027209 */ /* 0x000fc80007810000 */
[----:B------:R-:W-:Y:S02]  /*3430*/  FMNMX.FTZ R2, R173, R2, !PT ;  /* 0x00000002ad027209 */ /* 0x000fe40007810000 */
[----:B------:R-:W-:Y:S02]  /*3440*/  FSEL R170, R170, RZ, P0 ;  /* 0x000000ffaaaa7208 */ /* 0x000fe40000000000 */
[----:B------:R-:W-:-:S03]  /*3450*/  FMNMX.FTZ R5, R169, R2, !PT ;  /* 0x00000002a9057209 */ /* 0x000fc60007810000 */
[--C-:B------:R-:W-:Y:S02]  /*3460*/  FFMA.FTZ R159, R125, c[0x0][0x2d0], -R170.reuse ;  /* 0x0000b4007d9f7a23 */ /* 0x100fe400000108aa */
[----:B------:R-:W1:Y:S01]  /*3470*/  SHFL.BFLY PT, R2, R5, 0x2, 0x1f ;  /* 0x0c401f0005027f89 */ /* 0x000e6200000e0000 */
[--C-:B------:R-:W-:Y:S02]  /*3480*/  FFMA.FTZ R158, R124, c[0x0][0x2d0], -R170.reuse ;  /* 0x0000b4007c9e7a23 */ /* 0x100fe400000108aa */
[--C-:B------:R-:W-:Y:S01]  /*3490*/  FFMA.FTZ R156, R155, c[0x0][0x2d0], -R170.reuse ;  /* 0x0000b4009b9c7a23 */ /* 0x100fe200000108aa */
[----:B------:R-:W-:Y:S01]  /*34a0*/  MUFU.EX2 R159, R159 ;  /* 0x0000009f009f7308 */ /* 0x000fe20000000800 */
[--C-:B------:R-:W-:Y:S02]  /*34b0*/  FFMA.FTZ R153, R153, c[0x0][0x2d0], -R170.reuse ;  /* 0x0000b40099997a23 */ /* 0x100fe400000108aa */
[--C-:B------:R-:W-:Y:S02]  /*34c0*/  FFMA.FTZ R157, R151, c[0x0][0x2d0], -R170.reuse ;  /* 0x0000b400979d7a23 */ /* 0x100fe400000108aa */
[----:B------:R-:W-:-:S02]  /*34d0*/  FFMA.FTZ R152, R149, c[0x0][0x2d0], -R170 ;  /* 0x0000b40095987a23 */ /* 0x000fc400000108aa */
[--C-:B------:R-:W-:Y:S01]  /*34e0*/  FFMA.FTZ R151, R221, c[0x0][0x2d0], -R170.reuse ;  /* 0x0000b400dd977a23 */ /* 0x100fe200000108aa */
[----:B------:R-:W2:Y:S01]  /*34f0*/  MUFU.EX2 R158, R158 ;  /* 0x0000009e009e7308 */ /* 0x000ea20000000800 */
[--C-:B------:R-:W-:Y:S02]  /*3500*/  FFMA.FTZ R164, R165, c[0x0][0x2d0], -R170.reuse ;  /* 0x0000b400a5a47a23 */ /* 0x100fe400000108aa */
[--C-:B------:R-:W-:Y:S02]  /*3510*/  FFMA.FTZ R167, R167, c[0x0][0x2d0], -R170.reuse ;  /* 0x0000b400a7a77a23 */ /* 0x100fe400000108aa */
[--C-:B------:R-:W-:Y:S02]  /*3520*/  FFMA.FTZ R165, R213, c[0x0][0x2d0], -R170.reuse ;  /* 0x0000b400d5a57a23 */ /* 0x100fe400000108aa */
[--C-:B------:R-:W-:Y:S01]  /*3530*/  FFMA.FTZ R166, R211, c[0x0][0x2d0], -R170.reuse ;  /* 0x0000b400d3a67a23 */ /* 0x100fe200000108aa */
[----:B------:R-:W-:Y:S01]  /*3540*/  MUFU.EX2 R156, R156 ;  /* 0x0000009c009c7308 */ /* 0x000fe20000000800 */
[----:B------:R-:W-:-:S02]  /*3550*/  FFMA.FTZ R176, R143, c[0x0][0x2d0], -R170 ;  /* 0x0000b4008fb07a23 */ /* 0x000fc400000108aa */
[----:B------:R-:W-:Y:S01]  /*3560*/  FFMA.FTZ R177, R177, c[0x0][0x2d0], -R170 ;  /* 0x0000b400b1b17a23 */ /* 0x000fe200000108aa */
[----:B-1----:R-:W-:Y:S02]  /*3570*/  FMNMX.FTZ R2, R5, R2, !PT ;  /* 0x0000000205027209 */ /* 0x002fe40007810000 */
[----:B------:R-:W-:Y:S02]  /*3580*/  LDSM.16.MT88.4 R4, [R185+0x100] ;  /* 0x00010000b904783b */ /* 0x000fe40000004200 */
[----:B------:R-:W1:Y:S01]  /*3590*/  MUFU.EX2 R153, R153 ;  /* 0x0000009900997308 */ /* 0x000e620000000800 */
[----:B--2---:R-:W-:Y:S01]  /*35a0*/  F2FP.BF16.PACK_AB R96, R158, R159 ;  /* 0x0000009f9e60723e */ /* 0x004fe200000010ff */
[----:B------:R-:W2:Y:S01]  /*35b0*/  SHFL.BFLY PT, R3, R2, 0x1, 0x1f ;  /* 0x0c201f0002037f89 */ /* 0x000ea200000e0000 */
[----:B------:R-:W-:-:S05]  /*35c0*/  FADD.FTZ R159, R159, R158 ;  /* 0x0000009e9f9f7221 */ /* 0x000fca0000010000 */
[----:B------:R-:W-:Y:S01]  /*35d0*/  MUFU.EX2 R157, R157 ;  /* 0x0000009d009d7308 */ /* 0x000fe20000000800 */
[----:B-1----:R-:W-:-:S07]  /*35e0*/  F2FP.BF16.PACK_AB R98, R153, R156 ;  /* 0x0000009c9962723e */ /* 0x002fce00000010ff */
[----:B------:R-:W-:Y:S01]  /*35f0*/  MUFU.EX2 R152, R152 ;  /* 0x0000009800987308 */ /* 0x000fe20000000800 */
[----:B------:R-:W-:-:S04]  /*3600*/  FADD.FTZ R156, R156, R159 ;  /* 0x0000009f9c9c7221 */ /* 0x000fc80000010000 */
[----:B------:R-:W-:-:S03]  /*3610*/  FADD.FTZ R156, R153, R156 ;  /* 0x0000009c999c7221 */ /* 0x000fc60000010000 */
[----:B------:R-:W-:Y:S01]  /*3620*/  MUFU.EX2 R151, R151 ;  /* 0x0000009700977308 */ /* 0x000fe20000000800 */
[----:B--2---:R-:W-:Y:S01]  /*3630*/  FMNMX.FTZ R3, R2, R3, !PT ;  /* 0x0000000302037209 */ /* 0x004fe20007810000 */
[----:B------:R-:W-:-:S03]  /*3640*/  FFMA.FTZ R2, R219, c[0x0][0x2d0], -R170 ;  /* 0x0000b400db027a23 */ /* 0x000fc600000108aa */
[C---:B------:R-:W-:Y:S01]  /*3650*/  FSETP.NEU.FTZ.AND P0, PT, R3.reuse, -INF , PT ;  /* 0xff8000000300780b */ /* 0x040fe20003f1d000 */
[----:B------:R-:W-:Y:S02]  /*3660*/  FMUL.FTZ R168, R3, c[0x0][0x2d0] ;  /* 0x0000b40003a87a20 */ /* 0x000fe40000410000 */
[----:B------:R-:W-:Y:S03]  /*3670*/  MUFU.EX2 R2, R2 ;  /* 0x0000000200027308 */ /* 0x000fe60000000800 */
[----:B------:R-:W-:Y:S02]  /*3680*/  FSEL R168, R168, RZ, P0 ;  /* 0x000000ffa8a87208 */ /* 0x000fe40000000000 */
[----:B------:R-:W-:-:S03]  /*3690*/  ISETP.GE.AND P0, PT, R148, 0x81, PT ;  /* 0x000000819400780c */ /* 0x000fc60003f06270 */
[--C-:B------:R-:W-:Y:S01]  /*36a0*/  FFMA.FTZ R161, R120, c[0x0][0x2d0], -R168.reuse ;  /* 0x0000b40078a17a23 */ /* 0x100fe200000108a8 */
[----:B------:R-:W-:Y:S01]  /*36b0*/  MUFU.EX2 R164, R164 ;  /* 0x000000a400a47308 */ /* 0x000fe20000000800 */
[--C-:B------:R-:W-:Y:S02]  /*36c0*/  FFMA.FTZ R160, R121, c[0x0][0x2d0], -R168.reuse ;  /* 0x0000b40079a07a23 */ /* 0x100fe400000108a8 */
[--C-:B------:R-:W-:Y:S02]  /*36d0*/  FFMA.FTZ R163, R127, c[0x0][0x2d0], -R168.reuse ;  /* 0x0000b4007fa37a23 */ /* 0x100fe400000108a8 */
[--C-:B------:R-:W-:Y:S02]  /*36e0*/  FFMA.FTZ R154, R123, c[0x0][0x2d0], -R168.reuse ;  /* 0x0000b4007b9a7a23 */ /* 0x100fe400000108a8 */
[--C-:B------:R-:W-:Y:S01]  /*36f0*/  FFMA.FTZ R155, R139, c[0x0][0x2d0], -R168.reuse ;  /* 0x0000b4008b9b7a23 */ /* 0x100fe200000108a8 */
[----:B------:R-:W-:Y:S01]  /*3700*/  MUFU.EX2 R161, R161 ;  /* 0x000000a100a17308 */ /* 0x000fe20000000800 */
[----:B------:R-:W-:-:S02]  /*3710*/  FFMA.FTZ R150, R137, c[0x0][0x2d0], -R168 ;  /* 0x0000b40089967a23 */ /* 0x000fc400000108a8 */
[--C-:B------:R-:W-:Y:S01]  /*3720*/  FFMA.FTZ R149, R217, c[0x0][0x2d0], -R168.reuse ;  /* 0x0000b400d9957a23 */ /* 0x100fe200000108a8 */
[----:B------:R-:W-:Y:S01]  /*3730*/  LDSM.16.MT88.4 R136, [R171+0x900] ;  /* 0x00090000ab88783b */ /* 0x000fe20000004200 */
[--C-:B------:R-:W-:Y:S02]  /*3740*/  FFMA.FTZ R172, R181, c[0x0][0x2d0], -R168.reuse ;  /* 0x0000b400b5ac7a23 */ /* 0x100fe400000108a8 */
[--C-:B------:R-:W-:Y:S01]  /*3750*/  FFMA.FTZ R179, R179, c[0x0][0x2d0], -R168.reuse ;  /* 0x0000b400b3b37a23 */ /* 0x100fe200000108a8 */
[----:B------:R-:W1:Y:S01]  /*3760*/  MUFU.EX2 R160, R160 ;  /* 0x000000a000a07308 */ /* 0x000e620000000800 */
[--C-:B------:R-:W-:Y:S02]  /*3770*/  FFMA.FTZ R174, R193, c[0x0][0x2d0], -R168.reuse ;  /* 0x0000b400c1ae7a23 */ /* 0x100fe400000108a8 */
[----:B------:R-:W-:Y:S02]  /*3780*/  FFMA.FTZ R181, R183, c[0x0][0x2d0], -R168 ;  /* 0x0000b400b7b57a23 */ /* 0x000fe400000108a8 */
[----:B------:R-:W-:-:S02]  /*3790*/  FFMA.FTZ R183, R142, c[0x0][0x2d0], -R170 ;  /* 0x0000b4008eb77a23 */ /* 0x000fc400000108aa */
[----:B------:R-:W-:Y:S01]  /*37a0*/  FFMA.FTZ R170, R175, c[0x0][0x2d0], -R170 ;  /* 0x0000b400afaa7a23 */ /* 0x000fe200000108aa */
[----:B------:R-:W-:Y:S01]  /*37b0*/  MUFU.EX2 R163, R163 ;  /* 0x000000a300a37308 */ /* 0x000fe20000000800 */
[--C-:B------:R-:W-:Y:S02]  /*37c0*/  FFMA.FTZ R175, R141, c[0x0][0x2d0], -R168.reuse ;  /* 0x0000b4008daf7a23 */ /* 0x100fe400000108a8 */
[--C-:B------:R-:W-:Y:S02]  /*37d0*/  FFMA.FTZ R178, R140, c[0x0][0x2d0], -R168.reuse ;  /* 0x0000b4008cb27a23 */ /* 0x100fe400000108a8 */
[----:B------:R-:W-:Y:S01]  /*37e0*/  FFMA.FTZ R173, R173, c[0x0][0x2d0], -R168 ;  /* 0x0000b400adad7a23 */ /* 0x000fe200000108a8 */
[----:B------:R-:W-:Y:S02]  /*37f0*/  LDSM.16.MT88.4 R140, [R171+0x3900] ;  /* 0x00390000ab8c783b */ /* 0x000fe40000004200 */
[----:B------:R-:W2:Y:S01]  /*3800*/  MUFU.EX2 R154, R154 ;  /* 0x0000009a009a7308 */ /* 0x000ea20000000800 */
[----:B-1----:R-:W-:Y:S01]  /*3810*/  F2FP.BF16.PACK_AB R97, R160, R161 ;  /* 0x000000a1a061723e */ /* 0x002fe200000010ff */
[----:B------:R-:W-:-:S06]  /*3820*/  FADD.FTZ R160, R161, R160 ;  /* 0x000000a0a1a07221 */ /* 0x000fcc0000010000 */
[----:B------:R-:W-:Y:S01]  /*3830*/  MUFU.EX2 R155, R155 ;  /* 0x0000009b009b7308 */ /* 0x000fe20000000800 */
[----:B--2---:R-:W-:-:S07]  /*3840*/  F2FP.BF16.PACK_AB R99, R154, R163 ;  /* 0x000000a39a63723e */ /* 0x004fce00000010ff */
[----:B------:R-:W1:Y:S01]  /*3850*/  MUFU.EX2 R150, R150 ;  /* 0x0000009600967308 */ /* 0x000e620000000800 */
[----:B------:R-:W-:-:S04]  /*3860*/  FADD.FTZ R163, R163, R160 ;  /* 0x000000a0a3a37221 */ /* 0x000fc80000010000 */
[----:B------:R-:W-:Y:S01]  /*3870*/  FADD.FTZ R154, R154, R163 ;  /* 0x000000a39a9a7221 */ /* 0x000fe20000010000 */
[C---:B------:R-:W-:Y:S02]  /*3880*/  HMMA.16816.F32.BF16 R128, R96.reuse, R4, RZ ;  /* 0x000000046080723c */ /* 0x040fe400000418ff */
[----:B------:R-:W-:Y:S06]  /*3890*/  MUFU.EX2 R149, R149 ;  /* 0x0000009500957308 */ /* 0x000fec0000000800 */
[C---:B------:R-:W-:Y:S01]  /*38a0*/  HMMA.16816.F32.BF16 R124, R96.reuse, R6, RZ ;  /* 0x00000006607c723c */ /* 0x040fe200000418ff */
[----:B------:R2:W3:Y:S01]  /*38b0*/  LDSM.16.MT88.4 R4, [R0+0x4100] ;  /* 0x004100000004783b */ /* 0x0004e20000004200 */
[----:B------:R-:W-:Y:S06]  /*38c0*/  MUFU.EX2 R167, R167 ;  /* 0x000000a700a77308 */ /* 0x000fec0000000800 */
[C---:B------:R-:W-:Y:S02]  /*38d0*/  HMMA.16816.F32.BF16 R36, R96.reuse, R40, RZ ;  /* 0x000000286024723c */ /* 0x040fe400000418ff */
[----:B------:R-:W-:Y:S06]  /*38e0*/  MUFU.EX2 R165, R165 ;  /* 0x000000a500a57308 */ /* 0x000fec0000000800 */
[----:B------:R-:W-:Y:S02]  /*38f0*/  HMMA.16816.F32.BF16 R52, R96, R56, RZ ;  /* 0x000000386034723c */ /* 0x000fe400000418ff */
[----:B------:R-:W-:Y:S01]  /*3900*/  MUFU.EX2 R166, R166 ;  /* 0x000000a600a67308 */ /* 0x000fe20000000800 */
[----:B--2---:R-:W-:-:S05]  /*3910*/  FFMA.FTZ R0, R215, c[0x0][0x2d0], -R168 ;  /* 0x0000b400d7007a23 */ /* 0x004fca00000108a8 */
[----:B------:R-:W-:Y:S02]  /*3920*/  HMMA.16816.F32.BF16 R40, R96, R42, RZ ;  /* 0x0000002a6028723c */ /* 0x000fe400000418ff */
[----:B------:R-:W-:Y:S01]  /*3930*/  MUFU.EX2 R172, R172 ;  /* 0x000000ac00ac7308 */ /* 0x000fe20000000800 */
[----:B------:R-:W-:-:S05]  /*3940*/  FFMA.FTZ R168, R169, c[0x0][0x2d0], -R168 ;  /* 0x0000b400a9a87a23 */ /* 0x000fca00000108a8 */
[C---:B------:R-:W-:Y:S02]  /*3950*/  HMMA.16816.F32.BF16 R56, R96.reuse, R58, RZ ;  /* 0x0000003a6038723c */ /* 0x040fe400000418ff */
[----:B------:R-:W2:Y:S06]  /*3960*/  MUFU.EX2 R0, R0 ;  /* 0x0000000000007308 */ /* 0x000eac0000000800 */
[C---:B------:R-:W-:Y:S02]  /*3970*/  HMMA.16816.F32.BF16 R120, R96.reuse, R116, RZ ;  /* 0x000000746078723c */ /* 0x040fe400000418ff */
[----:B------:R-:W4:Y:S06]  /*3980*/  MUFU.EX2 R179, R179 ;  /* 0x000000b300b37308 */ /* 0x000f2c0000000800 */
        /* <DEDUP_REMOVED lines=20> */
[C---:B------:R-:W-:Y:S08]  /*3ad0*/  HMMA.16816.F32.BF16 R48, R96.reuse, R50, RZ ;  /* 0x000000326030723c */ /* 0x040ff000000418ff */
[C---:B------:R-:W-:Y:S08]  /*3ae0*/  HMMA.16816.F32.BF16 R64, R96.reuse, R66, RZ ;  /* 0x000000426040723c */ /* 0x040ff000000418ff */
[C---:B------:R-:W-:Y:S08]  /*3af0*/  HMMA.16816.F32.BF16 R72, R96.reuse, R74, RZ ;  /* 0x0000004a6048723c */ /* 0x040ff000000418ff */
[C---:B------:R-:W-:Y:S08]  /*3b00*/  HMMA.16816.F32.BF16 R80, R96.reuse, R82, RZ ;  /* 0x000000526050723c */ /* 0x040ff000000418ff */
[C---:B------:R-:W-:Y:S08]  /*3b10*/  HMMA.16816.F32.BF16 R88, R96.reuse, R90, RZ ;  /* 0x0000005a6058723c */ /* 0x040ff000000418ff */
[C---:B---3--:R-:W-:Y:S07]  /*3b20*/  HMMA.16816.F32.BF16 R92, R96.reuse, R4, RZ ;  /* 0x00000004605c723c */ /* 0x048fee00000418ff */
[----:B------:R-:W-:Y:S01]  /*3b30*/  F2FP.BF16.PACK_AB R4, R152, R157 ;  /* 0x0000009d9804723e */ /* 0x000fe200000010ff */
[----:B------:R-:W-:Y:S01]  /*3b40*/  HMMA.16816.F32.BF16 R96, R96, R6, RZ ;  /* 0x000000066060723c */ /* 0x000fe200000418ff */
[----:B-1----:R-:W-:Y:S01]  /*3b50*/  F2FP.BF16.PACK_AB R5, R150, R155 ;  /* 0x0000009b9605723e */ /* 0x002fe200000010ff */
[----:B------:R-:W-:-:S02]  /*3b60*/  FADD.FTZ R157, R157, R156 ;  /* 0x0000009c9d9d7221 */ /* 0x000fc40000010000 */
[----:B------:R-:W-:Y:S02]  /*3b70*/  FADD.FTZ R155, R155, R154 ;  /* 0x0000009a9b9b7221 */ /* 0x000fe40000010000 */
[----:B------:R-:W-:Y:S01]  /*3b80*/  FADD.FTZ R152, R152, R157 ;  /* 0x0000009d98987221 */ /* 0x000fe20000010000 */
[----:B------:R-:W-:Y:S01]  /*3b90*/  F2FP.BF16.PACK_AB R6, R2, R151 ;  /* 0x000000970206723e */ /* 0x000fe200000010ff */
[----:B------:R-:W-:Y:S01]  /*3ba0*/  FADD.FTZ R150, R150, R155 ;  /* 0x0000009b96967221 */ /* 0x000fe20000010000 */
[----:B--2---:R-:W-:Y:S01]  /*3bb0*/  F2FP.BF16.PACK_AB R7, R0, R149 ;  /* 0x000000950007723e */ /* 0x004fe200000010ff */
[----:B------:R-:W-:Y:S02]  /*3bc0*/  FADD.FTZ R151, R151, R152 ;  /* 0x0000009897977221 */ /* 0x000fe40000010000 */
[----:B------:R-:W-:Y:S02]  /*3bd0*/  FADD.FTZ R149, R149, R150 ;  /* 0x0000009695957221 */ /* 0x000fe40000010000 */
[----:B------:R-:W-:-:S02]  /*3be0*/  FADD.FTZ R151, R2, R151 ;  /* 0x0000009702977221 */ /* 0x000fc40000010000 */
[----:B------:R-:W-:Y:S01]  /*3bf0*/  HMMA.16816.F32.BF16 R36, R4, R8, R36 ;  /* 0x000000080424723c */ /* 0x000fe20000041824 */
        /* <DEDUP_REMOVED lines=33> */
[C---:B------:R-:W-:Y:S08]  /*3e10*/  HMMA.16816.F32.BF16 R92, R4.reuse, R12, R92 ;  /* 0x0000000c045c723c */ /* 0x040ff0000004185c */
[----:B------:R-:W-:Y:S01]  /*3e20*/  HMMA.16816.F32.BF16 R96, R4, R14, R96 ;  /* 0x0000000e0460723c */ /* 0x000fe20000041860 */
[----:B------:R-:W3:Y:S06]  /*3e30*/  LDSM.16.MT88.4 R12, [R185+0x3100] ;  /* 0x00310000b90c783b */ /* 0x000eec0000004200 */
[----:B------:R-:W-:Y:S01]  /*3e40*/  F2FP.BF16.PACK_AB R4, R167, R164 ;  /* 0x000000a4a704723e */ /* 0x000fe200000010ff */
[----:B------:R-:W-:Y:S01]  /*3e50*/  FADD.FTZ R164, R164, R151 ;  /* 0x00000097a4a47221 */ /* 0x000fe20000010000 */
[----:B----4-:R-:W-:Y:S01]  /*3e60*/  F2FP.BF16.PACK_AB R5, R179, R172 ;  /* 0x000000acb305723e */ /* 0x010fe200000010ff */
[----:B------:R-:W-:Y:S01]  /*3e70*/  FADD.FTZ R172, R172, R149 ;  /* 0x00000095acac7221 */ /* 0x000fe20000010000 */
[----:B------:R-:W-:Y:S01]  /*3e80*/  F2FP.BF16.PACK_AB R6, R166, R165 ;  /* 0x000000a5a606723e */ /* 0x000fe200000010ff */
[----:B------:R-:W-:Y:S01]  /*3e90*/  FADD.FTZ R164, R167, R164 ;  /* 0x000000a4a7a47221 */ /* 0x000fe20000010000 */
[----:B-----5:R-:W-:Y:S01]  /*3ea0*/  F2FP.BF16.PACK_AB R7, R181, R174 ;  /* 0x000000aeb507723e */ /* 0x020fe200000010ff */
        /* <DEDUP_REMOVED lines=94> */
[----:B------:R-:W-:Y:S01]  /*4490*/  SEL R10, RZ, 0x10, P4 ;  /* 0x00000010ff0a7807 */ /* 0x000fe20002000000 */
[C---:B------:R-:W-:Y:S01]  /*44a0*/  IMAD.SHL.U32 R2, R206.reuse, 0x2, RZ ;  /* 0x00000002ce027824 */ /* 0x040fe200078e00ff */
[----:B------:R-:W-:Y:S01]  /*44b0*/  SHF.L.U64.HI R145, R206, 0x1, R145 ;  /* 0x00000001ce917819 */ /* 0x000fe20000010291 */
[----:B------:R-:W-:Y:S01]  /*44c0*/  IMAD R197, R0, c[0x0][0x2b8], R197 ;  /* 0x0000ae0000c57a24 */ /* 0x000fe200078e02c5 */
[----:B------:R-:W-:Y:S01]  /*44d0*/  IADD3 R14, -R10, 0x10, RZ ;  /* 0x000000100a0e7810 */ /* 0x000fe20007ffe1ff */
[C---:B------:R-:W-:Y:S01]  /*44e0*/  IMAD.SHL.U32 R12, R199.reuse, 0x2, RZ ;  /* 0x00000002c70c7824 */ /* 0x040fe200078e00ff */
[----:B------:R-:W-:Y:S01]  /*44f0*/  SHF.L.U64.HI R13, R199, 0x1, R134 ;  /* 0x00000001c70d7819 */ /* 0x000fe20000010286 */
[----:B------:R-:W-:Y:S01]  /*4500*/  IMAD.WIDE.U32 R4, R197, c[0x0][0x1e0], RZ ;  /* 0x00007800c5047a25 */ /* 0x000fe200078e00ff */
[----:B------:R-:W-:-:S02]  /*4510*/  SHF.R.S32.HI R0, RZ, 0x1f, R197 ;  /* 0x0000001fff007819 */ /* 0x000fc400000114c5 */
[----:B------:R-:W-:Y:S01]  /*4520*/  LOP3.LUT R14, R14, 0xf, RZ, 0xc0, !PT ;  /* 0x0000000f0e0e7812 */ /* 0x000fe200078ec0ff */
[----:B------:R-:W-:Y:S01]  /*4530*/  IMAD.MOV.U32 R8, RZ, RZ, R4 ;  /* 0x000000ffff087224 */ /* 0x000fe200078e0004 */
[----:B------:R-:W-:Y:S01]  /*4540*/  SHF.L.U64.HI R11, R198, 0x1, R133 ;  /* 0x00000001c60b7819 */ /* 0x000fe20000010285 */
[----:B------:R-:W-:-:S04]  /*4550*/  IMAD R0, R0, c[0x0][0x1e0], RZ ;  /* 0x0000780000007a24 */ /* 0x000fc800078e02ff */
[----:B------:R-:W-:-:S04]  /*4560*/  IMAD R0, R197, c[0x0][0x1e4], R0 ;  /* 0x00007900c5007a24 */ /* 0x000fc800078e0200 */
[----:B------:R-:W-:Y:S01]  /*4570*/  IMAD.IADD R9, R5, 0x1, R0 ;  /* 0x0000000105097824 */ /* 0x000fe200078e0200 */
[----:B------:R-:W-:-:S04]  /*4580*/  SEL R0, RZ, 0x10, P5 ;  /* 0x00000010ff007807 */ /* 0x000fc80002800000 */
[----:B------:R-:W-:-:S04]  /*4590*/  IADD3 R16, -R0, 0x10, RZ ;  /* 0x0000001000107810 */ /* 0x000fc80007ffe1ff */
[----:B------:R-:W-:Y:S02]  /*45a0*/  LOP3.LUT R16, R16, 0xf, RZ, 0xc0, !PT ;  /* 0x0000000f10107812 */ /* 0x000fe400078ec0ff */
[----:B--2---:R-:W-:Y:S01]  /*45b0*/  SHF.R.S32.HI R5, RZ, 0x1f, R196 ;  /* 0x0000001fff057819 */ /* 0x004fe200000114c4 */
[----:B------:R-:W-:-:S04]  /*45c0*/  IMAD.WIDE.U32 R8, R196, c[0x0][0x1f0], R8 ;  /* 0x00007c00c4087a25 */ /* 0x000fc800078e0008 */
[----:B------:R-:W-:Y:S01]  /*45d0*/  IMAD R5, R5, c[0x0][0x1f0], RZ ;  /* 0x00007c0005057a24 */ /* 0x000fe200078e02ff */
[----:B------:R-:W-:Y:S02]  /*45e0*/  IADD3 R7, P0, R8, UR14, RZ ;  /* 0x0000000e08077c10 */ /* 0x000fe4000ff1e0ff */
[----:B------:R-:W-:Y:S01]  /*45f0*/  IADD3 R8, -R144, 0x10, RZ ;  /* 0x0000001090087810 */ /* 0x000fe20007ffe1ff */
[----:B------:R-:W-:-:S03]  /*4600*/  IMAD R4, R196, c[0x0][0x1f4], R5 ;  /* 0x00007d00c4047a24 */ /* 0x000fc600078e0205 */
[----:B------:R-:W-:Y:S02]  /*4610*/  LOP3.LUT R8, R8, 0xf, RZ, 0xc0, !PT ;  /* 0x0000000f08087812 */ /* 0x000fe400078ec0ff */
[----:B------:R-:W-:Y:S01]  /*4620*/  IADD3.X R4, R9, UR7, R4, P0, !PT ;  /* 0x0000000709047c10 */ /* 0x000fe200087fe404 */
[----:B------:R-:W-:Y:S01]  /*4630*/  IMAD.SHL.U32 R9, R198, 0x2, RZ ;  /* 0x00000002c6097824 */ /* 0x000fe200078e00ff */
[----:B------:R-:W-:-:S04]  /*4640*/  LEA R5, P0, R7, c[0x0][0x1c8], 0x1 ;  /* 0x0000720007057a11 */ /* 0x000fc800078008ff */
[----:B------:R-:W-:Y:S02]  /*4650*/  LEA.HI.X R4, R7, c[0x0][0x1cc], R4, 0x1, P0 ;  /* 0x0000730007047a11 */ /* 0x000fe400000f0c04 */
[----:B------:R-:W1:Y:S04]  /*4660*/  SHFL.IDX PT, R7, R5, 0x1, 0x181f ;  /* 0x00381f0005077f89 */ /* 0x000e6800000e0000 */
[----:B------:R-:W2:Y:S04]  /*4670*/  SHFL.IDX PT, R6, R4, 0x1, 0x181f ;  /* 0x00381f0004067f89 */ /* 0x000ea800000e0000 */
[----:B------:R-:W3:Y:S04]  /*4680*/  SHFL.IDX PT, R5, R5, RZ, 0x181f ;  /* 0x00181fff05057589 */ /* 0x000ee800000e0000 */
[----:B------:R-:W4:Y:S01]  /*4690*/  SHFL.IDX PT, R4, R4, RZ, 0x181f ;  /* 0x00181fff04047589 */ /* 0x000f2200000e0000 */
[----:B-1----:R-:W-:-:S04]  /*46a0*/  IADD3 R16, P2, P0, R16, R7, R2 ;  /* 0x0000000710107210 */ /* 0x002fc8000785e002 */
[----:B--2---:R-:W-:Y:S02]  /*46b0*/  IADD3.X R17, RZ, R6, R145, P2, P0 ;  /* 0x00000006ff117210 */ /* 0x004fe400017e0491 */
[----:B------:R-:W-:-:S04]  /*46c0*/  IADD3 R14, P2, P0, R14, R7, R12 ;  /* 0x000000070e0e7210 */ /* 0x000fc8000785e00c */
[----:B------:R-:W-:Y:S02]  /*46d0*/  IADD3.X R15, RZ, R6, R13, P2, P0 ;  /* 0x00000006ff0f7210 */ /* 0x000fe400017e040d */
[----:B------:R-:W-:-:S04]  /*46e0*/  IADD3 R18, P2, P0, R8, R7, R9 ;  /* 0x0000000708127210 */ /* 0x000fc8000785e009 */
[----:B------:R-:W-:Y:S02]  /*46f0*/  IADD3.X R19, RZ, R6, R11, P2, P0 ;  /* 0x00000006ff137210 */ /* 0x000fe400017e040b */
[----:B---3--:R-:W-:-:S05]  /*4700*/  IADD3 R6, P0, R5, R2, RZ ;  /* 0x0000000205067210 */ /* 0x008fca0007f1e0ff */
[----:B----4-:R-:W-:Y:S01]  /*4710*/  IMAD.X R7, R4, 0x1, R145, P0 ;  /* 0x0000000104077824 */ /* 0x010fe200000e0691 */
        /* <DEDUP_REMOVED lines=13> */
.L_x_845:
[----:B------:R-:W-:Y:S01]  /*47f0*/  ISETP.GE.AND P0, PT, R148, 0x41, PT ;  /* 0x000000419400780c */ /* 0x000fe20003f06270 */
[----:B------:R-:W0:-:S12]  /*4800*/  LDGDEPBAR ;  /* 0x00000000000079af */ /* 0x000e180000000000 */
[----:B------:R-:W-:Y:S05]  /*4810*/  @!P0 BRA `(.L_x_846) ;  /* 0x0000306000008947 */ /* 0x000fea0003800000 */
[----:B------:R-:W-:Y:S01]  /*4820*/  SHF.L.U64.HI R212, R198, 0x1, R133 ;  /* 0x00000001c6d47819 */ /* 0x000fe20000010285 */
[----:B------:R-:W-:Y:S01]  /*4830*/  IMAD.MOV.U32 R0, RZ, RZ, R3 ;  /* 0x000000ffff007224 */ /* 0x000fe200078e0003 */
[----:B------:R-:W-:Y:S01]  /*4840*/  IADD3 R216, R146, -0x2, RZ ;  /* 0xfffffffe92d87810 */ /* 0x000fe20007ffe0ff */
[----:B------:R-:W-:Y:S01]  /*4850*/  IMAD.MOV.U32 R133, RZ, RZ, R132 ;  /* 0x000000ffff857224 */ /* 0x000fe200078e0084 */
[C---:B------:R-:W-:Y:S01]  /*4860*/  SHF.L.U64.HI R214, R199.reuse, 0x1, R134 ;  /* 0x00000001c7d67819 */ /* 0x040fe20000010286 */
[----:B------:R-:W-:Y:S01]  /*4870*/  IMAD.SHL.U32 R211, R198, 0x2, RZ ;  /* 0x00000002c6d37824 */ /* 0x000fe200078e00ff */
[----:B------:R-:W-:Y:S01]  /*4880*/  SHF.L.U32 R213, R199, 0x1, RZ ;  /* 0x00000001c7d57819 */ /* 0x000fe200000006ff */
[----:B------:R-:W-:Y:S02]  /*4890*/  UMOV UR11, URZ ;  /* 0x0000003f000b7c82 */ /* 0x000fe40008000000 */
[----:B------:R-:W-:Y:S02]  /*48a0*/  UMOV UR5, 0x1 ;  /* 0x0000000100057882 */ /* 0x000fe40000000000 */
[----:B------:R-:W-:-:S03]  /*48b0*/  SEL R134, R135, 0xffffffe0, !P1 ;  /* 0xffffffe087867807 */ /* 0x000fc60004800000 */
.L_x_849:
[----:B------:R-:W-:Y:S04]  /*48c0*/  DEPBAR.LE SB0, 0x2 ;  /* 0x000080800000791a */ /* 0x000fe80000000000 */
[----:B------:R-:W-:Y:S01]  /*48d0*/  BAR.SYNC.DEFER_BLOCKING 0x0 ;  /* 0x0000000000007b1d */ /* 0x000fe20000010000 */
[----:B------:R-:W-:Y:S01]  /*48e0*/  UIMAD UR4, UR5, 0x6000, URZ ;  /* 0x00006000050478a4 */ /* 0x000fe2000f8e023f */
[----:B------:R-:W-:Y:S05]  /*48f0*/  ISETP.NE.AND P0, PT, R216, RZ, PT ;  /* 0x000000ffd800720c */ /* 0x000fea0003f05270 */
[----:B------:R-:W-:Y:S05]  /*4900*/  IADD3 R180, R192, UR4, RZ ;  /* 0x00000004c0b47c10 */ /* 0x000fea000fffe0ff */
[----:B------:R-:W-:Y:S01]  /*4910*/  IMAD.IADD R132, R134, 0x1, R180 ;  /* 0x0000000186847824 */ /* 0x000fe200078e02b4 */
[----:B------:R2:W3:Y:S04]  /*4920*/  LDSM.16.M88.4 R136, [R191] ;  /* 0x00000000bf88783b */ /* 0x0004e80000000200 */
[----:B------:R2:W4:Y:S04]  /*4930*/  LDSM.16.M88.4 R140, [R192+UR4+0xc100] ;  /* 0x00c10004c08c783b */ /* 0x0005280008000200 */
[----:B-1----:R2:W1:Y:S04]  /*4940*/  LDSM.16.M88.4 R144, [R192+UR4+0xc900] ;  /* 0x00c90004c090783b */ /* 0x0024680008000200 */
[----:B------:R2:W1:Y:S04]  /*4950*/  LDSM.16.M88.4 R148, [R192+UR4+0xd100] ;  /* 0x00d10004c094783b */ /* 0x0004680008000200 */
[----:B------:R2:W1:Y:S04]  /*4960*/  LDSM.16.M88.4 R152, [R192+UR4+0xd900] ;  /* 0x00d90004c098783b */ /* 0x0004680008000200 */
[----:B------:R2:W1:Y:S04]  /*4970*/  LDSM.16.M88.4 R156, [R189] ;  /* 0x00000000bd9c783b */ /* 0x0004680000000200 */
[----:B------:R2:W1:Y:S04]  /*4980*/  LDSM.16.M88.4 R160, [R132+0xc100] ;  /* 0x00c1000084a0783b */ /* 0x0004680000000200 */
[----:B------:R2:W1:Y:S04]  /*4990*/  LDSM.16.M88.4 R164, [R132+0xc900] ;  /* 0x00c9000084a4783b */ /* 0x0004680000000200 */
[----:B------:R2:W1:Y:S04]  /*49a0*/  LDSM.16.M88.4 R168, [R132+0xd100] ;  /* 0x00d1000084a8783b */ /* 0x0004680000000200 */
[----:B------:R2:W1:Y:S01]  /*49b0*/  LDSM.16.M88.4 R172, [R132+0xd900] ;  /* 0x00d9000084ac783b */ /* 0x0004620000000200 */
[----:B------:R-:W-:-:S05]  /*49c0*/  @!P0 BRA `(.L_x_847) ;  /* 0x0000031000008947 */ /* 0x000fca0003800000 */
[----:B------:R-:W-:Y:S01]  /*49d0*/  SHF.R.S32.HI R3, RZ, 0x1f, R197 ;  /* 0x0000001fff037819 */ /* 0x000fe200000114c5 */
[----:B------:R-:W-:Y:S01]  /*49e0*/  IMAD.WIDE.U32 R4, R197, c[0x0][0x208], RZ ;  /* 0x00008200c5047a25 */ /* 0x000fe200078e00ff */
[----:B------:R-:W-:Y:S02]  /*49f0*/  SHF.R.S32.HI R2, RZ, 0x1f, R196 ;  /* 0x0000001fff027819 */ /* 0x000fe400000114c4 */
[----:B------:R-:W-:Y:S01]  /*4a00*/  SEL R6, RZ, 0x10, P5 ;  /* 0x00000010ff067807 */ /* 0x000fe20002800000 */
[----:B------:R-:W-:Y:S02]  /*4a10*/  IMAD R3, R3, c[0x0][0x208], RZ ;  /* 0x0000820003037a24 */ /* 0x000fe400078e02ff */
[----:B------:R-:W-:Y:S01]  /*4a20*/  IMAD R2, R2, c[0x0][0x218], RZ ;  /* 0x0000860002027a24 */ /* 0x000fe200078e02ff */
[C---:B------:R-:W-:Y:S01]  /*4a30*/  IADD3 R12, -R6.reuse, 0x10, RZ ;  /* 0x00000010060c7810 */ /* 0x040fe20007ffe1ff */
[----:B------:R-:W-:Y:S01]  /*4a40*/  IMAD R3, R197, c[0x0][0x20c], R3 ;  /* 0x00008300c5037a24 */ /* 0x000fe200078e0203 */
[----:B------:R-:W-:Y:S01]  /*4a50*/  ISETP.NE.U32.AND P2, PT, R6, RZ, PT ;  /* 0x000000ff0600720c */ /* 0x000fe20003f45070 */
[----:B------:R-:W-:Y:S01]  /*4a60*/  IMAD R2, R196, c[0x0][0x21c], R2 ;  /* 0x00008700c4027a24 */ /* 0x000fe200078e0202 */
[----:B------:R-:W-:Y:S01]  /*4a70*/  LOP3.LUT R12, R12, 0xf, RZ, 0xc0, !PT ;  /* 0x0000000f0c0c7812 */ /* 0x000fe200078ec0ff */
[----:B------:R-:W-:Y:S04]  /*4a80*/  IMAD.IADD R5, R5, 0x1, R3 ;  /* 0x0000000105057824 */ /* 0x000fe800078e0203 */
[----:B------:R-:W-:Y:S05]  /*4a90*/  IMAD.WIDE.U32 R4, R196, c[0x0][0x218], R4 ;  /* 0x00008600c4047a25 */ /* 0x000fea00078e0004 */
[----:B------:R-:W-:Y:S04]  /*4aa0*/  IADD3 R3, P0, R4, UR16, RZ ;  /* 0x0000001004037c10 */ /* 0x000fe8000ff1e0ff */
[----:B------:R-:W-:Y:S02]  /*4ab0*/  IADD3.X R2, R5, UR10, R2, P0, !PT ;  /* 0x0000000a05027c10 */ /* 0x000fe400087fe402 */
[C---:B------:R-:W-:Y:S02]  /*4ac0*/  LEA R14, P0, R3.reuse, c[0x0][0x1f8], 0x1 ;  /* 0x00007e00030e7a11 */ /* 0x040fe400078008ff */
[----:B------:R-:W-:Y:S02]  /*4ad0*/  SEL R5, RZ, 0x10, P4 ;  /* 0x00000010ff057807 */ /* 0x000fe40002000000 */
[----:B------:R-:W-:Y:S01]  /*4ae0*/  LEA.HI.X R10, R3, c[0x0][0x1fc], R2, 0x1, P0 ;  /* 0x00007f00030a7a11 */ /* 0x000fe200000f0c02 */
[----:B------:R-:W5:Y:S01]  /*4af0*/  SHFL.IDX PT, R7, R14, 0x1, 0x181f ;  /* 0x00381f000e077f89 */ /* 0x000f6200000e0000 */
[----:B------:R-:W-:Y:S02]  /*4b00*/  SEL R3, RZ, 0x10, P6 ;  /* 0x00000010ff037807 */ /* 0x000fe40003000000 */
[----:B------:R-:W-:Y:S01]  /*4b10*/  IADD3 R4, -R5, 0x10, RZ ;  /* 0x0000001005047810 */ /* 0x000fe20007ffe1ff */
[----:B------:R-:W2:Y:S01]  /*4b20*/  SHFL.IDX PT, R9, R10, 0x1, 0x181f ;  /* 0x00381f000a097f89 */ /* 0x000ea200000e0000 */
[----:B------:R-:W-:Y:S02]  /*4b30*/  IADD3 R2, -R3, 0x10, RZ ;  /* 0x0000001003027810 */ /* 0x000fe40007ffe1ff */
[----:B------:R-:W-:Y:S01]  /*4b40*/  LOP3.LUT R4, R4, 0xf, RZ, 0xc0, !PT ;  /* 0x0000000f04047812 */ /* 0x000fe200078ec0ff */
[----:B------:R4:W3:Y:S01]  /*4b50*/  SHFL.IDX PT, R8, R14, RZ, 0x181f ;  /* 0x00181fff0e087589 */ /* 0x0008e200000e0000 */
[----:B------:R-:W-:Y:S03]  /*4b60*/  LOP3.LUT R2, R2, 0xf, RZ, 0xc0, !PT ;  /* 0x0000000f02027812 */ /* 0x000fe600078ec0ff */
[----:B------:R-:W1:Y:S01]  /*4b70*/  SHFL.IDX PT, R11, R10, RZ, 0x181f ;  /* 0x00181fff0a0b7589 */ /* 0x000e6200000e0000 */
[----:B-----5:R-:W-:Y:S04]  /*4b80*/  IADD3 R12, P1, P0, R12, R7, R208 ;  /* 0x000000070c0c7210 */ /* 0x020fe8000783e0d0 */
[----:B--2---:R-:W-:Y:S02]  /*4b90*/  IADD3.X R13, RZ, R9, R209, P1, P0 ;  /* 0x00000009ff0d7210 */ /* 0x004fe40000fe04d1 */
[----:B----4-:R-:W-:Y:S04]  /*4ba0*/  IADD3 R14, P1, P0, R4, R7, R213 ;  /* 0x00000007040e7210 */ /* 0x010fe8000783e0d5 */
[----:B------:R-:W-:Y:S02]  /*4bb0*/  IADD3.X R15, RZ, R9, R214, P1, P0 ;  /* 0x00000009ff0f7210 */ /* 0x000fe40000fe04d6 */
[----:B------:R-:W-:Y:S01]  /*4bc0*/  IADD3 R16, P1, P0, R2, R7, R211 ;  /* 0x0000000702107210 */ /* 0x000fe2000783e0d3 */
[----:B------:R-:W-:Y:S03]  /*4bd0*/  IMAD.U32 R2, RZ, RZ, UR11 ;  /* 0x0000000bff027e24 */ /* 0x000fe6000f8e00ff */
[----:B------:R-:W-:Y:S01]  /*4be0*/  IADD3.X R17, RZ, R9, R212, P1, P0 ;  /* 0x00000009ff117210 */ /* 0x000fe20000fe04d4 */
[----:B------:R-:W-:Y:S01]  /*4bf0*/  IMAD R7, R2, 0x6000, R195 ;  /* 0x0000600002077824 */ /* 0x000fe200078e02c3 */
[----:B---3--:R-:W-:Y:S02]  /*4c00*/  IADD3 R20, P1, R208, R8, RZ ;  /* 0x00000008d0147210 */ /* 0x008fe40007f3e0ff */
[C---:B------:R-:W-:Y:S03]  /*4c10*/  IADD3 R18, P0, R8.reuse, R213, RZ ;  /* 0x000000d508127210 */ /* 0x040fe60007f1e0ff */
[----:B-1----:R-:W-:Y:S01]  /*4c20*/  IMAD.X R21, R209, 0x1, R11, P1 ;  /* 0x00000001d1157824 */ /* 0x002fe200008e060b */
[----:B------:R-:W-:Y:S01]  /*4c30*/  ISETP.NE.U32.AND P1, PT, R5, RZ, PT ;  /* 0x000000ff0500720c */ /* 0x000fe20003f25070 */
[C---:B------:R-:W-:Y:S01]  /*4c40*/  IMAD.X R19, R11.reuse, 0x1, R214, P0 ;  /* 0x000000010b137824 */ /* 0x040fe200000e06d6 */
[----:B------:R-:W-:Y:S02]  /*4c50*/  IADD3 R8, P0, R8, R211, RZ ;  /* 0x000000d308087210 */ /* 0x000fe40007f1e0ff */
[----:B------:R1:W-:Y:S03]  /*4c60*/  LDGSTS.E.BYPASS.LTC128B.128 [R7], [R20.64], !P5 ;  /* 0x0000000014077fae */ /* 0x0003e6000e901d4c */
[----:B------:R-:W-:Y:S01]  /*4c70*/  IMAD.X R9, R11, 0x1, R212, P0 ;  /* 0x000000010b097824 */ /* 0x000fe200000e06d4 */
[----:B------:R1:W-:Y:S01]  /*4c80*/  LDGSTS.E.BYPASS.LTC128B.128 [R7+0x2000], [R18.64], !P4 ;  /* 0x0200000012077fae */ /* 0x0003e2000e101d4c */
[----:B------:R-:W-:Y:S03]  /*4c90*/  ISETP.NE.U32.AND P0, PT, R3, RZ, PT ;  /* 0x000000ff0300720c */ /* 0x000fe60003f05070 */
[----:B------:R1:W-:Y:S04]  /*4ca0*/  LDGSTS.E.BYPASS.LTC128B.128 [R7+0x4000], [R8.64], !P6 ;  /* 0x0400000008077fae */ /* 0x0003e8000f101d4c */
[----:B------:R1:W-:Y:S04]  /*4cb0*/  LDGSTS.E.BYPASS.LTC128B.128.ZFILL [R7+0x1000], [R12.64], P2 ;  /* 0x010000000c077fae */ /* 0x0003e80009141d4c */
[----:B------:R1:W-:Y:S04]  /*4cc0*/  LDGSTS.E.BYPASS.LTC128B.128.ZFILL [R7+0x3000], [R14.64], P1 ;  /* 0x030000000e077fae */ /* 0x0003e80008941d4c */
[----:B------:R1:W-:Y:S02]  /*4cd0*/  LDGSTS.E.BYPASS.LTC128B.128.ZFILL [R7+0x5000], [R16.64], P0 ;  /* 0x0500000010077fae */ /* 0x0003e40008141d4c */
.L_x_847:
[C---:B-1-34-:R-:W-:Y:S01]  /*4ce0*/  HMMA.16816.F32.BF16 R4, R136.reuse, R140, RZ ;  /* 0x0000008c8804723c */ /* 0x05afe200000418ff */
[----:B------:R-:W0:Y:S01]  /*4cf0*/  LDGDEPBAR ;  /* 0x00000000000079af */ /* 0x000e220000000000 */
[----:B------:R-:W-:Y:S01]  /*4d00*/  UIADD3 UR18, UR11, 0x1, URZ ;  /* 0x000000010b127890 */ /* 0x000fe2000fffe03f */
[----:B------:R-:W-:Y:S01]  /*4d10*/  ISETP.GE.AND P0, PT, R216, 0x2, PT ;  /* 0x00000002d800780c */ /* 0x000fe20003f06270 */
[----:B------:R-:W-:Y:S01]  /*4d20*/  UISETP.GE.AND UP0, UPT, UR11, 0x1, UPT ;  /* 0x000000010b00788c */ /* 0x000fe2000bf06270 */
[C---:B------:R-:W-:Y:S02]  /*4d30*/  IADD3 R193, R187.reuse, R180, RZ ;  /* 0x000000b4bbc17210 */ /* 0x040fe40007ffe0ff */
[----:B------:R-:W-:Y:S01]  /*4d40*/  IADD3 R2, R187, R132, RZ ;  /* 0x00000084bb027210 */ /* 0x000fe20007ffe0ff */
[C---:B------:R-:W-:Y:S01]  /*4d50*/  HMMA.16816.F32.BF16 R8, R136.reuse, R142, RZ ;  /* 0x0000008e8808723c */ /* 0x040fe200000418ff */
[----:B------:R-:W-:Y:S01]  /*4d60*/  LDSM.16.M88.4 R140, [R188] ;  /* 0x00000000bc8c783b */ /* 0x000fe20000000200 */
[----:B------:R-:W-:Y:S02]  /*4d70*/  USEL UR11, UR18, URZ, !UP0 ;  /* 0x0000003f120b7287 */ /* 0x000fe4000c000000 */
[----:B------:R-:W-:Y:S04]  /*4d80*/  IADD3 R3, R134, R180, R187 ;  /* 0x000000b486037210 */ /* 0x000fe80007ffe0bb */
[C---:B------:R-:W-:Y:S01]  /*4d90*/  HMMA.16816.F32.BF16 R12, R136.reuse, R144, RZ ;  /* 0x00000090880c723c */ /* 0x040fe200000418ff */
[----:B------:R-:W-:Y:S07]  /*4da0*/  LDSM.16.M88.4 R176, [R193+0xe100] ;  /* 0x00e10000c1b0783b */ /* 0x000fee0000000200 */
[C---:B------:R-:W-:Y:S01]  /*4db0*/  HMMA.16816.F32.BF16 R16, R136.reuse, R146, RZ ;  /* 0x000000928810723c */ /* 0x040fe200000418ff */
[----:B------:R-:W1:Y:S07]  /*4dc0*/  LDSM.16.M88.4 R144, [R193+0xc100] ;  /* 0x00c10000c190783b */ /* 0x000e6e0000000200 */
[C---:B------:R-:W-:Y:S01]  /*4dd0*/  HMMA.16816.F32.BF16 R20, R136.reuse, R148, RZ ;  /* 0x000000948814723c */ /* 0x040fe200000418ff */
[----:B------:R-:W-:Y:S07]  /*4de0*/  LDSM.16.M88.4 R180, [R192+UR4+0x10100] ;  /* 0x01010004c0b4783b */ /* 0x000fee0008000200 */
[C---:B------:R-:W-:Y:S01]  /*4df0*/  HMMA.16816.F32.BF16 R24, R136.reuse, R150, RZ ;  /* 0x000000968818723c */ /* 0x040fe200000418ff */
[----:B------:R-:W-:Y:S07]  /*4e00*/  LDSM.16.M88.4 R148, [R193+0xd100] ;  /* 0x00d10000c194783b */ /* 0x000fee0000000200 */
[C---:B------:R-:W-:Y:S08]  /*4e10*/  HMMA.16816.F32.BF16 R28, R136.reuse, R152, RZ ;  /* 0x00000098881c723c */ /* 0x040ff000000418ff */
[----:B------:R-:W-:Y:S01]  /*4e20*/  HMMA.16816.F32.BF16 R32, R136, R154, RZ ;  /* 0x0000009a8820723c */ /* 0x000fe200000418ff */
[----:B------:R-:W3:Y:S07]  /*4e30*/  LDSM.16.M88.4 R136, [R193+0xc900] ;  /* 0x00c90000c188783b */ /* 0x000eee0000000200 */
[C---:B------:R-:W-:Y:S01]  /*4e40*/  HMMA.16816.F32.BF16 R4, R156.reuse, R160, R4 ;  /* 0x000000a09c04723c */ /* 0x040fe20000041804 */
[----:B------:R-:W4:Y:S07]  /*4e50*/  LDSM.16.M88.4 R152, [R193+0xd900] ;  /* 0x00d90000c198783b */ /* 0x000f2e0000000200 */
[C---:B------:R-:W-:Y:S01]  /*4e60*/  HMMA.16816.F32.BF16 R8, R156.reuse, R162, R8 ;  /* 0x000000a29c08723c */ /* 0x040fe20000041808 */
[----:B------:R-:W-:Y:S07]  /*4e70*/  LDSM.16.M88.4 R160, [R186] ;  /* 0x00000000baa0783b */ /* 0x000fee0000000200 */
[C---:B------:R-:W-:Y:S08]  /*4e80*/  HMMA.16816.F32.BF16 R12, R156.reuse, R164, R12 ;  /* 0x000000a49c0c723c */ /* 0x040ff0000004180c */
[C---:B------:R-:W-:Y:S01]  /*4e90*/  HMMA.16816.F32.BF16 R16, R156.reuse, R166, R16 ;  /* 0x000000a69c10723c */ /* 0x040fe20000041810 */
[----:B------:R-:W5:Y:S07]  /*4ea0*/  LDSM.16.M88.4 R164, [R2+0xc100] ;  /* 0x00c1000002a4783b */ /* 0x000f6e0000000200 */
[C---:B------:R-:W-:Y:S08]  /*4eb0*/  HMMA.16816.F32.BF16 R20, R156.reuse, R168, R20 ;  /* 0x000000a89c14723c */ /* 0x040ff00000041814 */
[C---:B------:R-:W-:Y:S01]  /*4ec0*/  HMMA.16816.F32.BF16 R24, R156.reuse, R170, R24 ;  /* 0x000000aa9c18723c */ /* 0x040fe20000041818 */
[----:B------:R-:W-:Y:S07]  /*4ed0*/  LDSM.16.M88.4 R168, [R132+0xe100] ;  /* 0x00e1000084a8783b */ /* 0x000fee0000000200 */
[C---:B------:R-:W-:Y:S08]  /*4ee0*/  HMMA.16816.F32.BF16 R28, R156.reuse, R172, R28 ;  /* 0x000000ac9c1c723c */ /* 0x040ff0000004181c */
[----:B------:R-:W-:Y:S01]  /*4ef0*/  HMMA.16816.F32.BF16 R32, R156, R174, R32 ;  /* 0x000000ae9c20723c */ /* 0x000fe20000041820 */
[----:B------:R-:W2:Y:S07]  /*4f00*/  LDSM.16.M88.4 R156, [R2+0xc900] ;  /* 0x00c90000029c783b */ /* 0x000eae0000000200 */
[C---:B-1----:R-:W-:Y:S01]  /*4f10*/  HMMA.16816.F32.BF16 R4, R140.reuse, R144, R4 ;  /* 0x000000908c04723c */ /* 0x042fe20000041804 */
[----:B------:R-:W-:Y:S07]  /*4f20*/  LDSM.16.M88.4 R172, [R132+0xe900] ;  /* 0x00e9000084ac783b */ /* 0x000fee0000000200 */
[C---:B------:R-:W-:Y:S01]  /*4f30*/  HMMA.16816.F32.BF16 R8, R140.reuse, R146, R8 ;  /* 0x000000928c08723c */ /* 0x040fe20000041808 */
[----:B------:R-:W1:Y:S07]  /*4f40*/  LDSM.16.M88.4 R144, [R2+0xd100] ;  /* 0x00d100000290783b */ /* 0x000e6e0000000200 */
[C---:B---3--:R-:W-:Y:S08]  /*4f50*/  HMMA.16816.F32.BF16 R12, R140.reuse, R136, R12 ;  /* 0x000000888c0c723c */ /* 0x048ff0000004180c */
[C---:B------:R-:W-:Y:S01]  /*4f60*/  HMMA.16816.F32.BF16 R16, R140.reuse, R138, R16 ;  /* 0x0000008a8c10723c */ /* 0x040fe20000041810 */
[----:B------:R-:W3:Y:S07]  /*4f70*/  LDSM.16.M88.4 R136, [R2+0xd900] ;  /* 0x00d900000288783b */ /* 0x000eee0000000200 */
[C---:B------:R-:W-:Y:S08]  /*4f80*/  HMMA.16816.F32.BF16 R20, R140.reuse, R148, R20 ;  /* 0x000000948c14723c */ /* 0x040ff00000041814 */
[C---:B------:R-:W-:Y:S01]  /*4f90*/  HMMA.16816.F32.BF16 R24, R140.reuse, R150, R24 ;  /* 0x000000968c18723c */ /* 0x040fe20000041818 */
[----:B------:R-:W-:Y:S07]  /*4fa0*/  LDSM.16.M88.4 R148, [R192+UR4+0xe100] ;  /* 0x00e10004c094783b */ /* 0x000fee0008000200 */
[C---:B----4-:R-:W-:Y:S08]  /*4fb0*/  HMMA.16816.F32.BF16 R28, R140.reuse, R152, R28 ;  /* 0x000000988c1c723c */ /* 0x050ff0000004181c */
[----:B------:R-:W-:Y:S01]  /*4fc0*/  HMMA.16816.F32.BF16 R32, R140, R154, R32 ;  /* 0x0000009a8c20723c */ /* 0x000fe20000041820 */
[----:B------:R-:W4:Y:S07]  /*4fd0*/  LDSM.16.M88.4 R140, [R191+0x4000] ;  /* 0x00400000bf8c783b */ /* 0x000f2e0000000200 */
[C---:B-----5:R-:W-:Y:S01]  /*4fe0*/  HMMA.16816.F32.BF16 R4, R160.reuse, R164, R4 ;  /* 0x000000a4a004723c */ /* 0x060fe20000041804 */
[----:B------:R-:W5:Y:S07]  /*4ff0*/  LDSM.16.M88.4 R152, [R192+UR4+0xe900] ;  /* 0x00e90004c098783b */ /* 0x000f6e0008000200 */
[C---:B------:R-:W-:Y:S01]  /*5000*/  HMMA.16816.F32.BF16 R8, R160.reuse, R166, R8 ;  /* 0x000000a6a008723c */ /* 0x040fe20000041808 */
[----:B------:R-:W-:Y:S07]  /*5010*/  LDSM.16.M88.4 R164, [R192+UR4+0xf900] ;  /* 0x00f90004c0a4783b */ /* 0x000fee0008000200 */
[C---:B--2---:R-:W-:Y:S08]  /*5020*/  HMMA.16816.F32.BF16 R12, R160.reuse, R156, R12 ;  /* 0x0000009ca00c723c */ /* 0x044ff0000004180c */
[C---:B------:R-:W-:Y:S01]  /*5030*/  HMMA.16816.F32.BF16 R16, R160.reuse, R158, R16 ;  /* 0x0000009ea010723c */ /* 0x040fe20000041810 */
[----:B------:R-:W2:Y:S07]  /*5040*/  LDSM.16.M88.4 R156, [R192+UR4+0xf100] ;  /* 0x00f10004c09c783b */ /* 0x000eae0008000200 */
[C---:B-1----:R-:W-:Y:S08]  /*5050*/  HMMA.16816.F32.BF16 R20, R160.reuse, R144, R20 ;  /* 0x00000090a014723c */ /* 0x042ff00000041814 */
[C---:B------:R-:W-:Y:S01]  /*5060*/  HMMA.16816.F32.BF16 R24, R160.reuse, R146, R24 ;  /* 0x00000092a018723c */ /* 0x040fe20000041818 */
[----:B------:R-:W1:Y:S07]  /*5070*/  LDSM.16.M88.4 R144, [R189+0x4000] ;  /* 0x00400000bd90783b */ /* 0x000e6e0000000200 */
[C---:B---3--:R-:W-:Y:S08]  /*5080*/  HMMA.16816.F32.BF16 R28, R160.reuse, R136, R28 ;  /* 0x00000088a01c723c */ /* 0x048ff0000004181c */
[----:B------:R-:W-:Y:S01]  /*5090*/  HMMA.16816.F32.BF16 R32, R160, R138, R32 ;  /* 0x0000008aa020723c */ /* 0x000fe20000041820 */
[----:B------:R-:W3:Y:S07]  /*50a0*/  LDSM.16.M88.4 R136, [R132+0xf100] ;  /* 0x00f100008488783b */ /* 0x000eee0000000200 */
[C---:B----4-:R-:W-:Y:S01]  /*50b0*/  HMMA.16816.F32.BF16 R4, R140.reuse, R148, R4 ;  /* 0x000000948c04723c */ /* 0x050fe20000041804 */
[----:B------:R-:W-:Y:S07]  /*50c0*/  LDSM.16.M88.4 R160, [R188+0x4000] ;  /* 0x00400000bca0783b */ /* 0x000fee0000000200 */
[C---:B------:R-:W-:Y:S01]  /*50d0*/  HMMA.16816.F32.BF16 R8, R140.reuse, R150, R8 ;  /* 0x000000968c08723c */ /* 0x040fe20000041808 */
[----:B------:R-:W4:Y:S07]  /*50e0*/  LDSM.16.M88.4 R148, [R132+0xf900] ;  /* 0x00f900008494783b */ /* 0x000f2e0000000200 */
[C---:B-----5:R-:W-:Y:S08]  /*50f0*/  HMMA.16816.F32.BF16 R12, R140.reuse, R152, R12 ;  /* 0x000000988c0c723c */ /* 0x060ff0000004180c */
[C---:B------:R-:W-:Y:S01]  /*5100*/  HMMA.16816.F32.BF16 R16, R140.reuse, R154, R16 ;  /* 0x0000009a8c10723c */ /* 0x040fe20000041810 */
[----:B------:R-:W-:Y:S07]  /*5110*/  LDSM.16.M88.4 R152, [R193+0xf100] ;  /* 0x00f10000c198783b */ /* 0x000fee0000000200 */
[C---:B--2---:R-:W-:Y:S08]  /*5120*/  HMMA.16816.F32.BF16 R20, R140.reuse, R156, R20 ;  /* 0x0000009c8c14723c */ /* 0x044ff00000041814 */
        /* <DEDUP_REMOVED lines=9> */
[C---:B------:R-:W-:Y:S08]  /*51c0*/  HMMA.16816.F32.BF16 R12, R144.reuse, R172, R12 ;  /* 0x000000ac900c723c */ /* 0x040ff0000004180c */
[C---:B------:R-:W-:Y:S01]  /*51d0*/  HMMA.16816.F32.BF16 R16, R144.reuse, R174, R16 ;  /* 0x000000ae9010723c */ /* 0x040fe20000041810 */
[----:B------:R-:W-:Y:S07]  /*51e0*/  LDSM.16.M88.4 R172, [R191+0x8000] ;  /* 0x00800000bfac783b */ /* 0x000fee0000000200 */
[C---:B---3--:R-:W-:Y:S08]  /*51f0*/  HMMA.16816.F32.BF16 R20, R144.reuse, R136, R20 ;  /* 0x000000889014723c */ /* 0x048ff00000041814 */
[C---:B------:R-:W-:Y:S01]  /*5200*/  HMMA.16816.F32.BF16 R24, R144.reuse, R138, R24 ;  /* 0x0000008a9018723c */ /* 0x040fe20000041818 */
[----:B------:R-:W3:Y:S07]  /*5210*/  LDSM.16.M88.4 R136, [R3+0xe900] ;  /* 0x00e900000388783b */ /* 0x000eee0000000200 */
[C---:B----4-:R-:W-:Y:S08]  /*5220*/  HMMA.16816.F32.BF16 R28, R144.reuse, R148, R28 ;  /* 0x00000094901c723c */ /* 0x050ff0000004181c */
        /* <DEDUP_REMOVED lines=8> */
[----:B------:R-:W2:Y:S07]  /*52b0*/  LDSM.16.M88.4 R140, [R192+UR4+0x10900] ;  /* 0x01090004c08c783b */ /* 0x000eae0008000200 */
[C---:B------:R-:W-:Y:S08]  /*52c0*/  HMMA.16816.F32.BF16 R20, R160.reuse, R152, R20 ;  /* 0x00000098a014723c */ /* 0x040ff00000041814 */
[C---:B------:R-:W-:Y:S01]  /*52d0*/  HMMA.16816.F32.BF16 R24, R160.reuse, R154, R24 ;  /* 0x0000009aa018723c */ /* 0x040fe20000041818 */
[----:B------:R-:W2:Y:S07]  /*52e0*/  LDSM.16.M88.4 R152, [R192+UR4+0x11100] ;  /* 0x01110004c098783b */ /* 0x000eae0008000200 */
[C---:B------:R-:W-:Y:S08]  /*52f0*/  HMMA.16816.F32.BF16 R28, R160.reuse, R156, R28 ;  /* 0x0000009ca01c723c */ /* 0x040ff0000004181c */
[----:B------:R-:W-:Y:S01]  /*5300*/  HMMA.16816.F32.BF16 R32, R160, R158, R32 ;  /* 0x0000009ea020723c */ /* 0x000fe20000041820 */
[----:B------:R-:W2:Y:S07]  /*5310*/  LDSM.16.M88.4 R156, [R192+UR4+0x11900] ;  /* 0x01190004c09c783b */ /* 0x000eae0008000200 */
[C---:B-1----:R-:W-:Y:S01]  /*5320*/  HMMA.16816.F32.BF16 R4, R164.reuse, R168, R4 ;  /* 0x000000a8a404723c */ /* 0x042fe20000041804 */
[----:B------:R-:W1:Y:S07]  /*5330*/  LDSM.16.M88.4 R160, [R189+0x8000] ;  /* 0x00800000bda0783b */ /* 0x000e6e0000000200 */
        /* <DEDUP_REMOVED lines=24> */
[C---:B-1----:R-:W-:Y:S01]  /*54c0*/  HMMA.16816.F32.BF16 R4, R160.reuse, R176, R4 ;  /* 0x000000b0a004723c */ /* 0x042fe20000041804 */
[----:B------:R-:W1:Y:S07]  /*54d0*/  LDSM.16.M88.4 R172, [R186+0x8000] ;  /* 0x00800000baac783b */ /* 0x000e6e0000000200 */
[C---:B------:R-:W-:Y:S08]  /*54e0*/  HMMA.16816.F32.BF16 R8, R160.reuse, R178, R8 ;  /* 0x000000b2a008723c */ /* 0x040ff00000041808 */
[C---:B---3--:R-:W-:Y:S08]  /*54f0*/  HMMA.16816.F32.BF16 R12, R160.reuse, R136, R12 ;  /* 0x00000088a00c723c */ /* 0x048ff0000004180c */
[C---:B------:R-:W-:Y:S01]  /*5500*/  HMMA.16816.F32.BF16 R16, R160.reuse, R138, R16 ;  /* 0x0000008aa010723c */ /* 0x040fe20000041810 */
[----:B------:R-:W3:Y:S07]  /*5510*/  LDSM.16.M88.4 R136, [R3+0x10900] ;  /* 0x010900000388783b */ /* 0x000eee0000000200 */
[C---:B----4-:R-:W-:Y:S08]  /*5520*/  HMMA.16816.F32.BF16 R20, R160.reuse, R144, R20 ;  /* 0x00000090a014723c */ /* 0x050ff00000041814 */
[C---:B------:R-:W-:Y:S08]  /*5530*/  HMMA.16816.F32.BF16 R24, R160.reuse, R146, R24 ;  /* 0x00000092a018723c */ /* 0x040ff00000041818 */
[C---:B-----5:R-:W-:Y:S08]  /*5540*/  HMMA.16816.F32.BF16 R28, R160.reuse, R148, R28 ;  /* 0x00000094a01c723c */ /* 0x060ff0000004181c */
[----:B------:R-:W-:Y:S08]  /*5550*/  HMMA.16816.F32.BF16 R32, R160, R150, R32 ;  /* 0x00000096a020723c */ /* 0x000ff00000041820 */
[C---:B------:R-:W-:Y:S08]  /*5560*/  HMMA.16816.F32.BF16 R4, R164.reuse, R168, R4 ;  /* 0x000000a8a404723c */ /* 0x040ff00000041804 */
[C---:B------:R-:W-:Y:S08]  /*5570*/  HMMA.16816.F32.BF16 R8, R164.reuse, R170, R8 ;  /* 0x000000aaa408723c */ /* 0x040ff00000041808 */
[C---:B--2---:R-:W-:Y:S08]  /*5580*/  HMMA.16816.F32.BF16 R12, R164.reuse, R140, R12 ;  /* 0x0000008ca40c723c */ /* 0x044ff0000004180c */
[C---:B------:R-:W-:Y:S01]  /*5590*/  HMMA.16816.F32.BF16 R16, R164.reuse, R142, R16 ;  /* 0x0000008ea410723c */ /* 0x040fe20000041810 */
[----:B------:R-:W2:Y:S07]  /*55a0*/  LDSM.16.M88.4 R140, [R3+0x11100] ;  /* 0x01110000038c783b */ /* 0x000eae0000000200 */
        /* <DEDUP_REMOVED lines=8> */
[----:B------:R-:W1:Y:S01]  /*5630*/  LDSM.16.M88.4 R136, [R3+0x11900] ;  /* 0x011900000388783b */ /* 0x000e620000000200 */
[----:B------:R-:W-:Y:S04]  /*5640*/  DEPBAR.LE SB0, 0x2 ;  /* 0x000080800000791a */ /* 0x000fe80000000000 */
[----:B------:R-:W-:Y:S02]  /*5650*/  FMUL.FTZ R170, R4, c[0x0][0x320] ;  /* 0x0000c80004aa7a20 */ /* 0x000fe40000410000 */
[C---:B--2---:R-:W-:Y:S04]  /*5660*/  HMMA.16816.F32.BF16 R20, R172.reuse, R140, R20 ;  /* 0x0000008cac14723c */ /* 0x044fe80000041814 */
[----:B------:R-:W2:Y:S01]  /*5670*/  MUFU.TANH R170, R170 ;  /* 0x000000aa00aa7308 */ /* 0x000ea20000002400 */
[----:B------:R-:W-:Y:S01]  /*5680*/  FMUL.FTZ R155, R5, c[0x0][0x320] ;  /* 0x0000c800059b7a20 */ /* 0x000fe20000410000 */
[----:B------:R-:W-:Y:S01]  /*5690*/  BAR.SYNC.DEFER_BLOCKING 0x0 ;  /* 0x0000000000007b1d */ /* 0x000fe20000010000 */
[----:B------:R-:W-:Y:S01]  /*56a0*/  FMUL.FTZ R169, R6, c[0x0][0x320] ;  /* 0x0000c80006a97a20 */ /* 0x000fe20000410000 */
[C---:B------:R-:W-:Y:S04]  /*56b0*/  HMMA.16816.F32.BF16 R24, R172.reuse, R142, R24 ;  /* 0x0000008eac18723c */ /* 0x040fe80000041818 */
[----:B------:R-:W-:Y:S02]  /*56c0*/  FMUL.FTZ R171, R8, c[0x0][0x320] ;  /* 0x0000c80008ab7a20 */ /* 0x000fe40000410000 */
[----:B------:R-:W-:Y:S02]  /*56d0*/  FMUL.FTZ R168, R7, c[0x0][0x320] ;  /* 0x0000c80007a87a20 */ /* 0x000fe40000410000 */
[----:B------:R-:W-:Y:S04]  /*56e0*/  FMUL.FTZ R223, R9, c[0x0][0x320] ;  /* 0x0000c80009df7a20 */ /* 0x000fe80000410000 */
[----:B------:R-:W-:Y:S02]  /*56f0*/  FMUL.FTZ R228, R10, c[0x0][0x320] ;  /* 0x0000c8000ae47a20 */ /* 0x000fe40000410000 */
[----:B------:R-:W-:Y:S02]  /*5700*/  FMUL.FTZ R178, R11, c[0x0][0x320] ;  /* 0x0000c8000bb27a20 */ /* 0x000fe40000410000 */
[----:B------:R-:W-:Y:S02]  /*5710*/  FMUL.FTZ R177, R12, c[0x0][0x320] ;  /* 0x0000c8000cb17a20 */ /* 0x000fe40000410000 */
[----:B------:R-:W-:Y:S02]  /*5720*/  FMUL.FTZ R179, R13, c[0x0][0x320] ;  /* 0x0000c8000db37a20 */ /* 0x000fe40000410000 */
[----:B------:R-:W-:Y:S01]  /*5730*/  FMUL.FTZ R218, R14, c[0x0][0x320] ;  /* 0x0000c8000eda7a20 */ /* 0x000fe20000410000 */
[----:B--2---:R-:W-:Y:S01]  /*5740*/  FMNMX.FTZ R2, R170, R133, !PT ;  /* 0x00000085aa027209 */ /* 0x004fe20007810000 */
[----:B------:R-:W2:Y:S01]  /*5750*/  MUFU.TANH R155, R155 ;  /* 0x0000009b009b7308 */ /* 0x000ea20000002400 */
[----:B------:R-:W-:Y:S01]  /*5760*/  LDSM.16.MT88.4 R140, [R184+UR4+0x2900] ;  /* 0x00290004b88c783b */ /* 0x000fe20008004200 */
[----:B------:R-:W-:Y:S01]  /*5770*/  FMUL.FTZ R182, R15, c[0x0][0x320] ;  /* 0x0000c8000fb67a20 */ /* 0x000fe20000410000 */
[C---:B-1----:R-:W-:Y:S03]  /*5780*/  HMMA.16816.F32.BF16 R28, R172.reuse, R136, R28 ;  /* 0x00000088ac1c723c */ /* 0x042fe6000004181c */
[----:B------:R-:W-:Y:S02]  /*5790*/  FMUL.FTZ R181, R16, c[0x0][0x320] ;  /* 0x0000c80010b57a20 */ /* 0x000fe40000410000 */
[----:B------:R-:W-:Y:S01]  /*57a0*/  FMUL.FTZ R183, R17, c[0x0][0x320] ;  /* 0x0000c80011b77a20 */ /* 0x000fe20000410000 */
[----:B------:R-:W-:Y:S01]  /*57b0*/  LDSM.16.MT88.4 R144, [R185+UR4+0x3900] ;  /* 0x00390004b990783b */ /* 0x000fe20008004200 */
[----:B------:R-:W1:Y:S01]  /*57c0*/  MUFU.TANH R169, R169 ;  /* 0x000000a900a97308 */ /* 0x000e620000002400 */
[----:B------:R-:W-:Y:S04]  /*57d0*/  HMMA.16816.F32.BF16 R32, R172, R138, R32 ;  /* 0x0000008aac20723c */ /* 0x000fe80000041820 */
[----:B------:R-:W-:Y:S01]  /*57e0*/  FMUL.FTZ R226, R18, c[0x0][0x320] ;  /* 0x0000c80012e27a20 */ /* 0x000fe20000410000 */
[----:B------:R-:W-:Y:S01]  /*57f0*/  IADD3 R137, R185, UR4, RZ ;  /* 0x00000004b9897c10 */ /* 0x000fe2000fffe0ff */
[----:B------:R-:W-:Y:S02]  /*5800*/  FMUL.FTZ R220, R19, c[0x0][0x320] ;  /* 0x0000c80013dc7a20 */ /* 0x000fe40000410000 */
[----:B------:R-:W-:Y:S01]  /*5810*/  FMUL.FTZ R221, R20, c[0x0][0x320] ;  /* 0x0000c80014dd7a20 */ /* 0x000fe20000410000 */
[----:B------:R-:W3:Y:S03]  /*5820*/  MUFU.TANH R168, R168 ;  /* 0x000000a800a87308 */ /* 0x000ee60000002400 */
[----:B------:R-:W-:Y:S01]  /*5830*/  FMUL.FTZ R219, R21, c[0x0][0x320] ;  /* 0x0000c80015db7a20 */ /* 0x000fe20000410000 */
[----:B--2---:R-:W-:Y:S01]  /*5840*/  FMNMX.FTZ R2, R155, R2, !PT ;  /* 0x000000029b027209 */ /* 0x004fe20007810000 */
[----:B------:R-:W-:Y:S02]  /*5850*/  FMUL.FTZ R224, R22, c[0x0][0x320] ;  /* 0x0000c80016e07a20 */ /* 0x000fe40000410000 */
[----:B------:R-:W-:Y:S02]  /*5860*/  FMUL.FTZ R222, R23, c[0x0][0x320] ;  /* 0x0000c80017de7a20 */ /* 0x000fe40000410000 */
[----:B------:R-:W-:Y:S01]  /*5870*/  FMUL.FTZ R167, R24, c[0x0][0x320] ;  /* 0x0000c80018a77a20 */ /* 0x000fe20000410000 */
[----:B------:R-:W2:Y:S01]  /*5880*/  MUFU.TANH R171, R171 ;  /* 0x000000ab00ab7308 */ /* 0x000ea20000002400 */
[----:B------:R-:W-:Y:S02]  /*5890*/  FMUL.FTZ R165, R25, c[0x0][0x320] ;  /* 0x0000c80019a57a20 */ /* 0x000fe40000410000 */
[----:B------:R-:W-:Y:S01]  /*58a0*/  FMUL.FTZ R166, R26, c[0x0][0x320] ;  /* 0x0000c8001aa67a20 */ /* 0x000fe20000410000 */
[----:B-1----:R-:W-:Y:S01]  /*58b0*/  FMNMX.FTZ R3, R169, R0, !PT ;  /* 0x00000000a9037209 */ /* 0x002fe20007810000 */
[----:B------:R-:W-:Y:S02]  /*58c0*/  FMUL.FTZ R164, R27, c[0x0][0x320] ;  /* 0x0000c8001ba47a20 */ /* 0x000fe40000410000 */
[----:B------:R-:W-:Y:S02]  /*58d0*/  FMUL.FTZ R163, R28, c[0x0][0x320] ;  /* 0x0000c8001ca37a20 */ /* 0x000fe40000410000 */
[----:B------:R-:W-:Y:S01]  /*58e0*/  FMUL.FTZ R161, R29, c[0x0][0x320] ;  /* 0x0000c8001da17a20 */ /* 0x000fe20000410000 */
[----:B------:R-:W1:Y:S01]  /*58f0*/  MUFU.TANH R223, R223 ;  /* 0x000000df00df7308 */ /* 0x000e620000002400 */
[----:B------:R-:W-:Y:S02]  /*5900*/  FMUL.FTZ R162, R30, c[0x0][0x320] ;  /* 0x0000c8001ea27a20 */ /* 0x000fe40000410000 */
[----:B------:R-:W-:Y:S01]  /*5910*/  FMUL.FTZ R160, R31, c[0x0][0x320] ;  /* 0x0000c8001fa07a20 */ /* 0x000fe20000410000 */
[----:B---3--:R-:W-:Y:S01]  /*5920*/  FMNMX.FTZ R3, R168, R3, !PT ;  /* 0x00000003a8037209 */ /* 0x008fe20007810000 */
[----:B------:R-:W-:Y:S02]  /*5930*/  FMUL.FTZ R32, R32, c[0x0][0x320] ;  /* 0x0000c80020207a20 */ /* 0x000fe40000410000 */
[----:B------:R-:W-:Y:S02]  /*5940*/  FMUL.FTZ R33, R33, c[0x0][0x320] ;  /* 0x0000c80021217a20 */ /* 0x000fe40000410000 */
[----:B------:R-:W-:Y:S01]  /*5950*/  FMUL.FTZ R34, R34, c[0x0][0x320] ;  /* 0x0000c80022227a20 */ /* 0x000fe20000410000 */
[----:B------:R-:W3:Y:S01]  /*5960*/  MUFU.TANH R228, R228 ;  /* 0x000000e400e47308 */ /* 0x000ee20000002400 */
[----:B------:R-:W-:Y:S01]  /*5970*/  FMUL.FTZ R154, R35, c[0x0][0x320] ;  /* 0x0000c800239a7a20 */ /* 0x000fe20000410000 */
[----:B--2---:R-:W-:Y:S08]  /*5980*/  FMNMX.FTZ R2, R171, R2, !PT ;  /* 0x00000002ab027209 */ /* 0x004ff00007810000 */
[----:B------:R-:W2:Y:S01]  /*5990*/  MUFU.TANH R178, R178 ;  /* 0x000000b200b27308 */ /* 0x000ea20000002400 */
[----:B-1----:R-:W-:Y:S09]  /*59a0*/  FMNMX.FTZ R2, R223, R2, !PT ;  /* 0x00000002df027209 */ /* 0x002ff20007810000 */
[----:B------:R-:W1:Y:S01]  /*59b0*/  MUFU.TANH R177, R177 ;  /* 0x000000b100b17308 */ /* 0x000e620000002400 */
[----:B---3--:R-:W-:Y:S09]  /*59c0*/  FMNMX.FTZ R3, R228, R3, !PT ;  /* 0x00000003e4037209 */ /* 0x008ff20007810000 */
[----:B------:R-:W3:Y:S01]  /*59d0*/  MUFU.TANH R179, R179 ;  /* 0x000000b300b37308 */ /* 0x000ee20000002400 */
[----:B--2---:R-:W-:Y:S09]  /*59e0*/  FMNMX.FTZ R3, R178, R3, !PT ;  /* 0x00000003b2037209 */ /* 0x004ff20007810000 */
        /* <DEDUP_REMOVED lines=43> */
[----:B-1----:R-:W-:Y:S05]  /*5ca0*/  FMNMX.FTZ R35, R157, R2, !PT ;  /* 0x000000029d237209 */ /* 0x002fea0007810000 */
[----:B------:R-:W1:Y:S01]  /*5cb0*/  SHFL.BFLY PT, R2, R35, 0x2, 0x1f ;  /* 0x0c401f0023027f89 */ /* 0x000e6200000e0000 */
[----:B---3--:R-:W-:Y:S04]  /*5cc0*/  FMNMX.FTZ R3, R156, R3, !PT ;  /* 0x000000039c037209 */ /* 0x008fe80007810000 */
[----:B--2---:R-:W-:Y:S05]  /*5cd0*/  FMNMX.FTZ R34, R154, R3, !PT ;  /* 0x000000039a227209 */ /* 0x004fea0007810000 */
[----:B------:R-:W2:Y:S01]  /*5ce0*/  SHFL.BFLY PT, R3, R34, 0x2, 0x1f ;  /* 0x0c401f0022037f89 */ /* 0x000ea200000e0000 */
[----:B-1----:R-:W-:Y:S07]  /*5cf0*/  FMNMX.FTZ R33, R35, R2, !PT ;  /* 0x0000000223217209 */ /* 0x002fee0007810000 */
[----:B------:R-:W1:Y:S01]  /*5d00*/  SHFL.BFLY PT, R132, R33, 0x1, 0x1f ;  /* 0x0c201f0021847f89 */ /* 0x000e6200000e0000 */
[----:B--2---:R-:W-:Y:S07]  /*5d10*/  FMNMX.FTZ R32, R34, R3, !PT ;  /* 0x0000000322207209 */ /* 0x004fee0007810000 */
[----:B------:R-:W2:Y:S01]  /*5d20*/  SHFL.BFLY PT, R3, R32, 0x1, 0x1f ;  /* 0x0c201f0020037f89 */ /* 0x000ea200000e0000 */
[----:B-1----:R-:W-:Y:S05]  /*5d30*/  FMNMX.FTZ R132, R33, R132, !PT ;  /* 0x0000008421847209 */ /* 0x002fea0007810000 */
[----:B------:R-:W-:Y:S01]  /*5d40*/  FADD.FTZ R4, -R132, R133 ;  /* 0x0000008584047221 */ /* 0x000fe20000010100 */
[----:B------:R-:W-:Y:S01]  /*5d50*/  IADD3 R133, R190, R137, RZ ;  /* 0x00000089be857210 */ /* 0x000fe20007ffe0ff */
[----:B------:R-:W-:Y:S02]  /*5d60*/  FMUL.FTZ R158, R132, c[0x0][0x2d0] ;  /* 0x0000b400849e7a20 */ /* 0x000fe40000410000 */
[----:B------:R-:W-:Y:S02]  /*5d70*/  FMUL.FTZ R2, R4, c[0x0][0x2d0] ;  /* 0x0000b40004027a20 */ /* 0x000fe40000410000 */
[--C-:B------:R-:W-:Y:S01]  /*5d80*/  FFMA.FTZ R175, R155, c[0x0][0x2d0], -R158.reuse ;  /* 0x0000b4009baf7a23 */ /* 0x100fe2000001089e */
[----:B------:R-:W-:Y:S01]  /*5d90*/  LDSM.16.MT88.4 R136, [R133+0x100] ;  /* 0x000100008588783b */ /* 0x000fe20000004200 */
[--C-:B------:R-:W-:Y:S02]  /*5da0*/  FFMA.FTZ R176, R170, c[0x0][0x2d0], -R158.reuse ;  /* 0x0000b400aab07a23 */ /* 0x100fe4000001089e */
[--C-:B------:R-:W-:Y:S01]  /*5db0*/  FFMA.FTZ R174, R171, c[0x0][0x2d0], -R158.reuse ;  /* 0x0000b400abae7a23 */ /* 0x100fe2000001089e */
[----:B------:R-:W1:Y:S01]  /*5dc0*/  MUFU.EX2 R2, R2 ;  /* 0x0000000200027308 */ /* 0x000e620000000800 */
[--C-:B------:R-:W-:Y:S02]  /*5dd0*/  FFMA.FTZ R173, R223, c[0x0][0x2d0], -R158.reuse ;  /* 0x0000b400dfad7a23 */ /* 0x100fe4000001089e */
[--C-:B------:R-:W-:Y:S01]  /*5de0*/  FFMA.FTZ R223, R167, c[0x0][0x2d0], -R158.reuse ;  /* 0x0000b400a7df7a23 */ /* 0x100fe2000001089e */
[----:B--2---:R-:W-:Y:S01]  /*5df0*/  FMNMX.FTZ R3, R32, R3, !PT ;  /* 0x0000000320037209 */ /* 0x004fe20007810000 */
[----:B------:R-:W-:Y:S01]  /*5e00*/  LDSM.16.MT88.4 R148, [R133+0x3900] ;  /* 0x003900008594783b */ /* 0x000fe20000004200 */
[--C-:B------:R-:W-:Y:S02]  /*5e10*/  FFMA.FTZ R227, R163, c[0x0][0x2d0], -R158.reuse ;  /* 0x0000b400a3e37a23 */ /* 0x100fe4000001089e */
[----:B------:R-:W-:Y:S02]  /*5e20*/  FFMA.FTZ R230, R161, c[0x0][0x2d0], -R158 ;  /* 0x0000b400a1e67a23 */ /* 0x000fe4000001089e */
[C---:B------:R-:W-:Y:S01]  /*5e30*/  FMUL.FTZ R155, R3.reuse, c[0x0][0x2d0] ;  /* 0x0000b400039b7a20 */ /* 0x040fe20000410000 */
[----:B------:R-:W-:Y:S01]  /*5e40*/  MUFU.EX2 R176, R176 ;  /* 0x000000b000b07308 */ /* 0x000fe20000000800 */
[----:B------:R-:W-:Y:S01]  /*5e50*/  FADD.FTZ R4, -R3, R0 ;  /* 0x0000000003047221 */ /* 0x000fe20000010100 */
[----:B------:R-:W2:Y:S01]  /*5e60*/  LDSM.16.MT88.4 R32, [R185+UR4+0x100] ;  /* 0x00010004b920783b */ /* 0x000ea20008004200 */
[--C-:B------:R-:W-:Y:S02]  /*5e70*/  FFMA.FTZ R172, R169, c[0x0][0x2d0], -R155.reuse ;  /* 0x0000b400a9ac7a23 */ /* 0x100fe4000001089b */
[--C-:B------:R-:W-:Y:S02]  /*5e80*/  FFMA.FTZ R171, R168, c[0x0][0x2d0], -R155.reuse ;  /* 0x0000b400a8ab7a23 */ /* 0x100fe4000001089b */
[--C-:B------:R-:W-:Y:S02]  /*5e90*/  FFMA.FTZ R170, R228, c[0x0][0x2d0], -R155.reuse ;  /* 0x0000b400e4aa7a23 */ /* 0x100fe4000001089b */
[--C-:B------:R-:W-:Y:S01]  /*5ea0*/  FFMA.FTZ R169, R178, c[0x0][0x2d0], -R155.reuse ;  /* 0x0000b400b2a97a23 */ /* 0x100fe2000001089b */
[----:B------:R-:W3:Y:S01]  /*5eb0*/  MUFU.EX2 R175, R175 ;  /* 0x000000af00af7308 */ /* 0x000ee20000000800 */
[----:B------:R-:W-:Y:S02]  /*5ec0*/  FMUL.FTZ R0, R4, c[0x0][0x2d0] ;  /* 0x0000b40004007a20 */ /* 0x000fe40000410000 */
[C---:B-1----:R-:W-:Y:S02]  /*5ed0*/  FMUL.FTZ R4, R2.reuse, R128 ;  /* 0x0000008002047220 */ /* 0x042fe40000410000 */
[C---:B------:R-:W-:Y:S02]  /*5ee0*/  FMUL.FTZ R5, R2.reuse, R129 ;  /* 0x0000008102057220 */ /* 0x040fe40000410000 */
[C---:B------:R-:W-:Y:S02]  /*5ef0*/  FMUL.FTZ R8, R2.reuse, R124 ;  /* 0x0000007c02087220 */ /* 0x040fe40000410000 */
[C---:B------:R-:W-:Y:S01]  /*5f00*/  FMUL.FTZ R9, R2.reuse, R125 ;  /* 0x0000007d02097220 */ /* 0x040fe20000410000 */
        /* <DEDUP_REMOVED lines=12> */
[----:B------:R-:W-:Y:S01]  /*5fd0*/  FMUL.FTZ R29, R2, R105 ;  /* 0x00000069021d7220 */ /* 0x000fe20000410000 */
[----:B------:R-:W3:Y:S01]  /*5fe0*/  MUFU.EX2 R173, R173 ;  /* 0x000000ad00ad7308 */ /* 0x000ee20000000800 */
[--C-:B------:R-:W-:Y:S02]  /*5ff0*/  FFMA.FTZ R225, R166, c[0x0][0x2d0], -R155.reuse ;  /* 0x0000b400a6e17a23 */ /* 0x100fe4000001089b */
[--C-:B------:R-:W-:Y:S02]  /*6000*/  FFMA.FTZ R228, R164, c[0x0][0x2d0], -R155.reuse ;  /* 0x0000b400a4e47a23 */ /* 0x100fe4000001089b */
[C---:B-1----:R-:W-:Y:S02]  /*6010*/  FMUL.FTZ R6, R0.reuse, R130 ;  /* 0x0000008200067220 */ /* 0x042fe40000410000 */
[C---:B------:R-:W-:Y:S02]  /*6020*/  FMUL.FTZ R7, R0.reuse, R131 ;  /* 0x0000008300077220 */ /* 0x040fe40000410000 */
[C---:B------:R-:W-:Y:S01]  /*6030*/  FMUL.FTZ R10, R0.reuse, R126 ;  /* 0x0000007e000a7220 */ /* 0x040fe20000410000 */
[----:B------:R-:W-:Y:S01]  /*6040*/  MUFU.EX2 R172, R172 ;  /* 0x000000ac00ac7308 */ /* 0x000fe20000000800 */
[C---:B------:R-:W-:Y:S02]  /*6050*/  FMUL.FTZ R11, R0.reuse, R127 ;  /* 0x0000007f000b7220 */ /* 0x040fe40000410000 */
[----:B------:R-:W1:Y:S01]  /*6060*/  LDSM.16.MT88.4 R124, [R184+UR4+0x100] ;  /* 0x00010004b87c783b */ /* 0x000e620008004200 */
[C---:B------:R-:W-:Y:S02]  /*6070*/  FMUL.FTZ R14, R0.reuse, R122 ;  /* 0x0000007a000e7220 */ /* 0x040fe40000410000 */
[C---:B------:R-:W-:Y:S02]  /*6080*/  FMUL.FTZ R15, R0.reuse, R123 ;  /* 0x0000007b000f7220 */ /* 0x040fe40000410000 */
[C---:B------:R-:W-:Y:S02]  /*6090*/  FMUL.FTZ R18, R0.reuse, R118 ;  /* 0x0000007600127220 */ /* 0x040fe40000410000 */
[----:B------:R-:W4:Y:S01]  /*60a0*/  MUFU.EX2 R171, R171 ;  /* 0x000000ab00ab7308 */ /* 0x000f220000000800 */
[C---:B------:R-:W-:Y:S02]  /*60b0*/  FMUL.FTZ R19, R0.reuse, R119 ;  /* 0x0000007700137220 */ /* 0x040fe40000410000 */
[----:B------:R-:W-:Y:S01]  /*60c0*/  LDSM.16.MT88.4 R116, [R184+UR4+0x900] ;  /* 0x00090004b874783b */ /* 0x000fe20008004200 */
[----:B---3--:R-:W-:Y:S01]  /*60d0*/  F2FP.BF16.PACK_AB R130, R173, R174 ;  /* 0x000000aead82723e */ /* 0x008fe200000010ff */
[C---:B------:R-:W-:Y:S02]  /*60e0*/  FMUL.FTZ R22, R0.reuse, R114 ;  /* 0x0000007200167220 */ /* 0x040fe40000410000 */
[C---:B------:R-:W-:Y:S02]  /*60f0*/  FMUL.FTZ R23, R0.reuse, R115 ;  /* 0x0000007300177220 */ /* 0x040fe40000410000 */
[C---:B------:R-:W-:Y:S01]  /*6100*/  FMUL.FTZ R26, R0.reuse, R110 ;  /* 0x0000006e001a7220 */ /* 0x040fe20000410000 */
[----:B------:R-:W-:Y:S01]  /*6110*/  MUFU.EX2 R170, R170 ;  /* 0x000000aa00aa7308 */ /* 0x000fe20000000800 */
[----:B------:R-:W-:Y:S01]  /*6120*/  LDSM.16.MT88.4 R112, [R185+UR4+0x2100] ;  /* 0x00210004b970783b */ /* 0x000fe20008004200 */
[C---:B------:R-:W-:Y:S02]  /*6130*/  FMUL.FTZ R27, R0.reuse, R111 ;  /* 0x0000006f001b7220 */ /* 0x040fe40000410000 */
[C---:B------:R-:W-:Y:S02]  /*6140*/  FMUL.FTZ R30, R0.reuse, R106 ;  /* 0x0000006a001e7220 */ /* 0x040fe40000410000 */
[----:B------:R-:W-:Y:S02]  /*6150*/  FMUL.FTZ R31, R0, R107 ;  /* 0x0000006b001f7220 */ /* 0x000fe40000410000 */
[--C-:B------:R-:W-:Y:S01]  /*6160*/  FFMA.FTZ R229, R162, c[0x0][0x2d0], -R155.reuse ;  /* 0x0000b400a2e57a23 */ /* 0x100fe2000001089b */
[----:B------:R-:W-:Y:S01]  /*6170*/  LDSM.16.MT88.4 R104, [R133+0x2100] ;  /* 0x002100008568783b */ /* 0x000fe20000004200 */
[----:B------:R-:W3:Y:S01]  /*6180*/  MUFU.EX2 R169, R169 ;  /* 0x000000a900a97308 */ /* 0x000ee20000000800 */
[--C-:B------:R-:W-:Y:S02]  /*6190*/  FFMA.FTZ R232, R160, c[0x0][0x2d0], -R155.reuse ;  /* 0x0000b400a0e87a23 */ /* 0x100fe4000001089b */
[--C-:B------:R-:W-:Y:S01]  /*61a0*/  FFMA.FTZ R231, R159, c[0x0][0x2d0], -R158.reuse ;  /* 0x0000b4009fe77a23 */ /* 0x100fe2000001089e */
[----:B----4-:R-:W-:Y:S01]  /*61b0*/  F2FP.BF16.PACK_AB R129, R171, R172 ;  /* 0x000000acab81723e */ /* 0x010fe200000010ff */
[--C-:B------:R-:W-:Y:S02]  /*61c0*/  FFMA.FTZ R233, R156, c[0x0][0x2d0], -R155.reuse ;  /* 0x0000b4009ce97a23 */ /* 0x100fe4000001089b */
[----:B------:R-:W-:Y:S01]  /*61d0*/  LDSM.16.MT88.4 R160, [R185+UR4+0x5900] ;  /* 0x00590004b9a0783b */ /* 0x000fe20008004200 */
[C---:B------:R-:W-:Y:S02]  /*61e0*/  FMUL.FTZ R36, R2.reuse, R36 ;  /* 0x0000002402247220 */ /* 0x040fe40000410000 */
[----:B------:R-:W-:Y:S01]  /*61f0*/  FMUL.FTZ R37, R2, R37 ;  /* 0x0000002502257220 */ /* 0x000fe20000410000 */
[----:B------:R-:W-:Y:S01]  /*6200*/  MUFU.EX2 R223, R223 ;  /* 0x000000df00df7308 */ /* 0x000fe20000000800 */
[C---:B------:R-:W-:Y:S02]  /*6210*/  FMUL.FTZ R38, R0.reuse, R38 ;  /* 0x0000002600267220 */ /* 0x040fe40000410000 */
[----:B------:R-:W-:Y:S02]  /*6220*/  FMUL.FTZ R39, R0, R39 ;  /* 0x0000002700277220 */ /* 0x000fe40000410000 */
[C---:B------:R-:W-:Y:S02]  /*6230*/  FMUL.FTZ R40, R2.reuse, R40 ;  /* 0x0000002802287220 */ /* 0x040fe40000410000 */
[----:B------:R-:W-:Y:S02]  /*6240*/  FMUL.FTZ R41, R2, R41 ;  /* 0x0000002902297220 */ /* 0x000fe40000410000 */
[C---:B------:R-:W-:Y:S01]  /*6250*/  FMUL.FTZ R42, R0.reuse, R42 ;  /* 0x0000002a002a7220 */ /* 0x040fe20000410000 */
[----:B------:R-:W-:Y:S01]  /*6260*/  MUFU.EX2 R225, R225 ;  /* 0x000000e100e17308 */ /* 0x000fe20000000800 */
[----:B------:R-:W-:Y:S01]  /*6270*/  FMUL.FTZ R43, R0, R43 ;  /* 0x0000002b002b7220 */ /* 0x000fe20000410000 */
[----:B---3--:R-:W-:Y:S01]  /*6280*/  F2FP.BF16.PACK_AB R131, R169, R170 ;  /* 0x000000aaa983723e */ /* 0x008fe200000010ff */
[C---:B------:R-:W-:Y:S02]  /*6290*/  FMUL.FTZ R44, R2.reuse, R44 ;  /* 0x0000002c022c7220 */ /* 0x040fe40000410000 */
[----:B------:R-:W-:Y:S02]  /*62a0*/  FMUL.FTZ R45, R2, R45 ;  /* 0x0000002d022d7220 */ /* 0x000fe40000410000 */
[C---:B------:R-:W-:Y:S02]  /*62b0*/  FMUL.FTZ R46, R0.reuse, R46 ;  /* 0x0000002e002e7220 */ /* 0x040fe40000410000 */
[C---:B--2---:R-:W-:Y:S01]  /*62c0*/  HMMA.16816.F32.BF16 R4, R128.reuse, R32, R4 ;  /* 0x000000208004723c */ /* 0x044fe20000041804 */
[----:B------:R-:W-:Y:S04]  /*62d0*/  MUFU.EX2 R228, R228 ;  /* 0x000000e400e47308 */ /* 0x000fe80000000800 */
[----:B------:R-:W-:Y:S02]  /*62e0*/  FMUL.FTZ R47, R0, R47 ;  /* 0x0000002f002f7220 */ /* 0x000fe40000410000 */
[----:B------:R-:W-:Y:S01]  /*62f0*/  IADD3 R33, R184, UR4, RZ ;  /* 0x00000004b8217c10 */ /* 0x000fe2000fffe0ff */
[C---:B------:R-:W-:Y:S03]  /*6300*/  HMMA.16816.F32.BF16 R8, R128.reuse, R34, R8 ;  /* 0x000000228008723c */ /* 0x040fe60000041808 */
[----:B------:R-:W-:Y:S01]  /*6310*/  MUFU.EX2 R227, R227 ;  /* 0x000000e300e37308 */ /* 0x000fe20000000800 */
[----:B------:R-:W-:Y:S01]  /*6320*/  IADD3 R168, R190, R33, RZ ;  /* 0x00000021bea87210 */ /* 0x000fe20007ffe0ff */
[C---:B------:R-:W-:Y:S02]  /*6330*/  FMUL.FTZ R32, R2.reuse, R100 ;  /* 0x0000006402207220 */ /* 0x040fe40000410000 */
[----:B------:R-:W-:Y:S01]  /*6340*/  FMUL.FTZ R33, R2, R101 ;  /* 0x0000006502217220 */ /* 0x000fe20000410000 */
[C---:B------:R-:W-:Y:S01]  /*6350*/  HMMA.16816.F32.BF16 R12, R128.reuse, R136, R12 ;  /* 0x00000088800c723c */ /* 0x040fe2000004180c */
[----:B------:R-:W2:Y:S03]  /*6360*/  LDSM.16.MT88.4 R120, [R168+0x100] ;  /* 0x00010000a878783b */ /* 0x000ea60000004200 */
[C---:B------:R-:W-:Y:S01]  /*6370*/  FMUL.FTZ R34, R0.reuse, R102 ;  /* 0x0000006600227220 */ /* 0x040fe20000410000 */
[----:B------:R-:W-:Y:S01]  /*6380*/  MUFU.EX2 R230, R230 ;  /* 0x000000e600e67308 */ /* 0x000fe20000000800 */
[----:B------:R-:W-:Y:S02]  /*6390*/  FMUL.FTZ R35, R0, R103 ;  /* 0x0000006700237220 */ /* 0x000fe40000410000 */
[C---:B------:R-:W-:Y:S01]  /*63a0*/  HMMA.16816.F32.BF16 R16, R128.reuse, R138, R16 ;  /* 0x0000008a8010723c */ /* 0x040fe20000041810 */
[----:B------:R-:W3:Y:S03]  /*63b0*/  LDSM.16.MT88.4 R100, [R184+UR4+0x2100] ;  /* 0x00210004b864783b */ /* 0x000ee60008004200 */
[C---:B------:R-:W-:Y:S02]  /*63c0*/  FMUL.FTZ R48, R2.reuse, R48 ;  /* 0x0000003002307220 */ /* 0x040fe40000410000 */
[----:B------:R-:W-:Y:S01]  /*63d0*/  FMUL.FTZ R49, R2, R49 ;  /* 0x0000003102317220 */ /* 0x000fe20000410000 */
[----:B------:R-:W-:Y:S01]  /*63e0*/  MUFU.EX2 R229, R229 ;  /* 0x000000e500e57308 */ /* 0x000fe20000000800 */
[C---:B-1----:R-:W-:Y:S01]  /*63f0*/  HMMA.16816.F32.BF16 R20, R128.reuse, R124, R20 ;  /* 0x0000007c8014723c */ /* 0x042fe20000041814 */
[----:B------:R-:W1:Y:S03]  /*6400*/  LDSM.16.MT88.4 R108, [R168+0x2100] ;  /* 0x00210000a86c783b */ /* 0x000e660000004200 */
[C---:B------:R-:W-:Y:S02]  /*6410*/  FMUL.FTZ R50, R0.reuse, R50 ;  /* 0x0000003200327220 */ /* 0x040fe40000410000 */
[----:B------:R-:W-:Y:S02]  /*6420*/  FMUL.FTZ R51, R0, R51 ;  /* 0x0000003300337220 */ /* 0x000fe40000410000 */
[C---:B------:R-:W-:Y:S01]  /*6430*/  HMMA.16816.F32.BF16 R24, R128.reuse, R126, R24 ;  /* 0x0000007e8018723c */ /* 0x040fe20000041818 */
[----:B------:R-:W-:Y:S01]  /*6440*/  LDSM.16.MT88.4 R124, [R185+UR4+0x2900] ;  /* 0x00290004b97c783b */ /* 0x000fe20008004200 */
[----:B------:R-:W-:Y:S02]  /*6450*/  MUFU.EX2 R232, R232 ;  /* 0x000000e800e87308 */ /* 0x000fe40000000800 */
[C---:B------:R-:W-:Y:S02]  /*6460*/  FMUL.FTZ R52, R2.reuse, R52 ;  /* 0x0000003402347220 */ /* 0x040fe40000410000 */
[----:B------:R-:W-:Y:S02]  /*6470*/  FMUL.FTZ R53, R2, R53 ;  /* 0x0000003502357220 */ /* 0x000fe40000410000 */
[C---:B------:R-:W-:Y:S01]  /*6480*/  FMUL.FTZ R54, R0.reuse, R54 ;  /* 0x0000003600367220 */ /* 0x040fe20000410000 */
[----:B------:R-:W-:Y:S03]  /*6490*/  LDSM.16.MT88.4 R136, [R133+0x2900] ;  /* 0x002900008588783b */ /* 0x000fe60000004200 */
[----:B------:R-:W-:Y:S01]  /*64a0*/  FMUL.FTZ R55, R0, R55 ;  /* 0x0000003700377220 */ /* 0x000fe20000410000 */
[----:B------:R-:W-:Y:S01]  /*64b0*/  MUFU.EX2 R231, R231 ;  /* 0x000000e700e77308 */ /* 0x000fe20000000800 */
[C---:B------:R-:W-:Y:S02]  /*64c0*/  FMUL.FTZ R56, R2.reuse, R56 ;  /* 0x0000003802387220 */ /* 0x040fe40000410000 */
[----:B------:R-:W-:Y:S01]  /*64d0*/  FMUL.FTZ R57, R2, R57 ;  /* 0x0000003902397220 */ /* 0x000fe20000410000 */
[C---:B--2---:R-:W-:Y:S03]  /*64e0*/  HMMA.16816.F32.BF16 R28, R128.reuse, R120, R28 ;  /* 0x00000078801c723c */ /* 0x044fe6000004181c */
[C---:B------:R-:W-:Y:S02]  /*64f0*/  FMUL.FTZ R58, R0.reuse, R58 ;  /* 0x0000003a003a7220 */ /* 0x040fe40000410000 */
[----:B------:R-:W-:Y:S01]  /*6500*/  FMUL.FTZ R59, R0, R59 ;  /* 0x0000003b003b7220 */ /* 0x000fe20000410000 */
[----:B------:R-:W-:Y:S01]  /*6510*/  MUFU.EX2 R233, R233 ;  /* 0x000000e900e97308 */ /* 0x000fe20000000800 */
[C---:B------:R-:W-:Y:S01]  /*6520*/  FMUL.FTZ R60, R2.reuse, R60 ;  /* 0x0000003c023c7220 */ /* 0x040fe20000410000 */
[C---:B------:R-:W-:Y:S01]  /*6530*/  HMMA.16816.F32.BF16 R32, R128.reuse, R122, R32 ;  /* 0x0000007a8020723c */ /* 0x040fe20000041820 */
[----:B------:R-:W-:Y:S03]  /*6540*/  LDSM.16.MT88.4 R120, [R168+0x900] ;  /* 0x00090000a878783b */ /* 0x000fe60000004200 */
[----:B------:R-:W-:Y:S02]  /*6550*/  FMUL.FTZ R61, R2, R61 ;  /* 0x0000003d023d7220 */ /* 0x000fe40000410000 */
[C---:B------:R-:W-:Y:S02]  /*6560*/  FMUL.FTZ R62, R0.reuse, R62 ;  /* 0x0000003e003e7220 */ /* 0x040fe40000410000 */
[C---:B------:R-:W-:Y:S04]  /*6570*/  HMMA.16816.F32.BF16 R36, R128.reuse, R112, R36 ;  /* 0x000000708024723c */ /* 0x040fe80000041824 */
[----:B------:R-:W-:Y:S02]  /*6580*/  FMUL.FTZ R63, R0, R63 ;  /* 0x0000003f003f7220 */ /* 0x000fe40000410000 */
[C---:B------:R-:W-:Y:S02]  /*6590*/  FMUL.FTZ R64, R2.reuse, R64 ;  /* 0x0000004002407220 */ /* 0x040fe40000410000 */
[C---:B------:R-:W-:Y:S01]  /*65a0*/  HMMA.16816.F32.BF16 R40, R128.reuse, R114, R40 ;  /* 0x000000728028723c */ /* 0x040fe20000041828 */
[----:B------:R-:W-:Y:S03]  /*65b0*/  LDSM.16.MT88.4 R112, [R185+UR4+0x900] ;  /* 0x00090004b970783b */ /* 0x000fe60008004200 */
[----:B------:R-:W-:Y:S02]  /*65c0*/  FMUL.FTZ R65, R2, R65 ;  /* 0x0000004102417220 */ /* 0x000fe40000410000 */
[C---:B------:R-:W-:Y:S02]  /*65d0*/  FMUL.FTZ R66, R0.reuse, R66 ;  /* 0x0000004200427220 */ /* 0x040fe40000410000 */
[C---:B------:R-:W-:Y:S04]  /*65e0*/  HMMA.16816.F32.BF16 R44, R128.reuse, R104, R44 ;  /* 0x00000068802c723c */ /* 0x040fe8000004182c */
[----:B------:R-:W-:Y:S02]  /*65f0*/  FMUL.FTZ R67, R0, R67 ;  /* 0x0000004300437220 */ /* 0x000fe40000410000 */
[C---:B------:R-:W-:Y:S02]  /*6600*/  FMUL.FTZ R68, R2.reuse, R68 ;  /* 0x0000004402447220 */ /* 0x040fe40000410000 */
[C---:B------:R-:W-:Y:S01]  /*6610*/  HMMA.16816.F32.BF16 R48, R128.reuse, R106, R48 ;  /* 0x0000006a8030723c */ /* 0x040fe20000041830 */
[----:B------:R-:W2:Y:S03]  /*6620*/  LDSM.16.MT88.4 R104, [R185+UR4+0x4100] ;  /* 0x00410004b968783b */ /* 0x000ea60008004200 */
[----:B------:R-:W-:Y:S02]  /*6630*/  FMUL.FTZ R69, R2, R69 ;  /* 0x0000004502457220 */ /* 0x000fe40000410000 */
[C---:B------:R-:W-:Y:S02]  /*6640*/  FMUL.FTZ R70, R0.reuse, R70 ;  /* 0x0000004600467220 */ /* 0x040fe40000410000 */
[C---:B---3--:R-:W-:Y:S04]  /*6650*/  HMMA.16816.F32.BF16 R52, R128.reuse, R100, R52 ;  /* 0x000000648034723c */ /* 0x048fe80000041834 */
[----:B------:R-:W-:Y:S02]  /*6660*/  FMUL.FTZ R71, R0, R71 ;  /* 0x0000004700477220 */ /* 0x000fe40000410000 */
[C---:B------:R-:W-:Y:S02]  /*6670*/  FMUL.FTZ R72, R2.reuse, R72 ;  /* 0x0000004802487220 */ /* 0x040fe40000410000 */
[C---:B------:R-:W-:Y:S01]  /*6680*/  HMMA.16816.F32.BF16 R56, R128.reuse, R102, R56 ;  /* 0x000000668038723c */ /* 0x040fe20000041838 */
[----:B------:R-:W3:Y:S03]  /*6690*/  LDSM.16.MT88.4 R100, [R133+0x4100] ;  /* 0x004100008564783b */ /* 0x000ee60000004200 */
[----:B------:R-:W-:Y:S02]  /*66a0*/  FMUL.FTZ R73, R2, R73 ;  /* 0x0000004902497220 */ /* 0x000fe40000410000 */
[C---:B------:R-:W-:Y:S02]  /*66b0*/  FMUL.FTZ R74, R0.reuse, R74 ;  /* 0x0000004a004a7220 */ /* 0x040fe40000410000 */
[C---:B-1----:R-:W-:Y:S04]  /*66c0*/  HMMA.16816.F32.BF16 R60, R128.reuse, R108, R60 ;  /* 0x0000006c803c723c */ /* 0x042fe8000004183c */
[----:B------:R-:W-:Y:S02]  /*66d0*/  FMUL.FTZ R75, R0, R75 ;  /* 0x0000004b004b7220 */ /* 0x000fe40000410000 */
[C---:B------:R-:W-:Y:S02]  /*66e0*/  FMUL.FTZ R84, R2.reuse, R84 ;  /* 0x0000005402547220 */ /* 0x040fe40000410000 */
[C---:B------:R-:W-:Y:S01]  /*66f0*/  HMMA.16816.F32.BF16 R64, R128.reuse, R110, R64 ;  /* 0x0000006e8040723c */ /* 0x040fe20000041840 */
[----:B------:R-:W1:Y:S03]  /*6700*/  LDSM.16.MT88.4 R108, [R184+UR4+0x4100] ;  /* 0x00410004b86c783b */ /* 0x000e660008004200 */
[----:B------:R-:W-:Y:S02]  /*6710*/  FMUL.FTZ R85, R2, R85 ;  /* 0x0000005502557220 */ /* 0x000fe40000410000 */
[C---:B------:R-:W-:Y:S02]  /*6720*/  FMUL.FTZ R86, R0.reuse, R86 ;  /* 0x0000005600567220 */ /* 0x040fe40000410000 */
[----:B------:R-:W-:Y:S01]  /*6730*/  FMUL.FTZ R87, R0, R87 ;  /* 0x0000005700577220 */ /* 0x000fe20000410000 */
[C---:B--2---:R-:W-:Y:S03]  /*6740*/  HMMA.16816.F32.BF16 R68, R128.reuse, R104, R68 ;  /* 0x000000688044723c */ /* 0x044fe60000041844 */
[--C-:B------:R-:W-:Y:S02]  /*6750*/  FFMA.FTZ R177, R177, c[0x0][0x2d0], -R158.reuse ;  /* 0x0000b400b1b17a23 */ /* 0x100fe4000001089e */
[--C-:B------:R-:W-:Y:S02]  /*6760*/  FFMA.FTZ R178, R179, c[0x0][0x2d0], -R158.reuse ;  /* 0x0000b400b3b27a23 */ /* 0x100fe4000001089e */
[--C-:B------:R-:W-:Y:S01]  /*6770*/  FFMA.FTZ R179, R218, c[0x0][0x2d0], -R155.reuse ;  /* 0x0000b400dab37a23 */ /* 0x100fe2000001089b */
[C---:B------:R-:W-:Y:S01]  /*6780*/  HMMA.16816.F32.BF16 R72, R128.reuse, R106, R72 ;  /* 0x0000006a8048723c */ /* 0x040fe20000041848 */
[----:B------:R-:W2:Y:S01]  /*6790*/  LDSM.16.MT88.4 R104, [R168+0x4100] ;  /* 0x00410000a868783b */ /* 0x000ea20000004200 */
[----:B------:R-:W-:Y:S02]  /*67a0*/  MUFU.EX2 R177, R177 ;  /* 0x000000b100b17308 */ /* 0x000fe40000000800 */
[C---:B------:R-:W-:Y:S02]  /*67b0*/  FMUL.FTZ R76, R2.reuse, R76 ;  /* 0x0000004c024c7220 */ /* 0x040fe40000410000 */
[----:B------:R-:W-:Y:S02]  /*67c0*/  FMUL.FTZ R77, R2, R77 ;  /* 0x0000004d024d7220 */ /* 0x000fe40000410000 */
[C---:B------:R-:W-:Y:S04]  /*67d0*/  FMUL.FTZ R78, R0.reuse, R78 ;  /* 0x0000004e004e7220 */ /* 0x040fe80000410000 */
[----:B------:R-:W-:Y:S01]  /*67e0*/  FMUL.FTZ R79, R0, R79 ;  /* 0x0000004f004f7220 */ /* 0x000fe20000410000 */
[----:B------:R-:W4:Y:S01]  /*67f0*/  MUFU.EX2 R178, R178 ;  /* 0x000000b200b27308 */ /* 0x000f220000000800 */
[--C-:B------:R-:W-:Y:S02]  /*6800*/  FFMA.FTZ R182, R182, c[0x0][0x2d0], -R155.reuse ;  /* 0x0000b400b6b67a23 */ /* 0x100fe4000001089b */
[--C-:B------:R-:W-:Y:S02]  /*6810*/  FFMA.FTZ R181, R181, c[0x0][0x2d0], -R158.reuse ;  /* 0x0000b400b5b57a23 */ /* 0x100fe4000001089e */
[--C-:B------:R-:W-:Y:S01]  /*6820*/  FFMA.FTZ R218, R183, c[0x0][0x2d0], -R158.reuse ;  /* 0x0000b400b7da7a23 */ /* 0x100fe2000001089e */
[C---:B---3--:R-:W-:Y:S03]  /*6830*/  HMMA.16816.F32.BF16 R76, R128.reuse, R100, R76 ;  /* 0x00000064804c723c */ /* 0x048fe6000004184c */
[C---:B------:R-:W-:Y:S01]  /*6840*/  FMUL.FTZ R80, R2.reuse, R80 ;  /* 0x0000005002507220 */ /* 0x040fe20000410000 */
[----:B------:R-:W-:Y:S01]  /*6850*/  MUFU.EX2 R179, R179 ;  /* 0x000000b300b37308 */ /* 0x000fe20000000800 */
[----:B------:R-:W-:Y:S02]  /*6860*/  FMUL.FTZ R81, R2, R81 ;  /* 0x0000005102517220 */ /* 0x000fe40000410000 */
[C---:B------:R-:W-:Y:S02]  /*6870*/  FMUL.FTZ R82, R0.reuse, R82 ;  /* 0x0000005200527220 */ /* 0x040fe40000410000 */
[----:B------:R-:W-:Y:S03]  /*6880*/  FMUL.FTZ R83, R0, R83 ;  /* 0x0000005300537220 */ /* 0x000fe60000410000 */
[--C-:B------:R-:W-:Y:S02]  /*6890*/  FFMA.FTZ R183, R226, c[0x0][0x2d0], -R155.reuse ;  /* 0x0000b400e2b77a23 */ /* 0x100fe4000001089b */
[--C-:B------:R-:W-:Y:S01]  /*68a0*/  FFMA.FTZ R220, R220, c[0x0][0x2d0], -R155.reuse ;  /* 0x0000b400dcdc7a23 */ /* 0x100fe2000001089b */
[----:B------:R-:W3:Y:S01]  /*68b0*/  MUFU.EX2 R182, R182 ;  /* 0x000000b600b67308 */ /* 0x000ee20000000800 */
[C---:B------:R-:W-:Y:S03]  /*68c0*/  HMMA.16816.F32.BF16 R80, R128.reuse, R102, R80 ;  /* 0x000000668050723c */ /* 0x040fe60000041850 */
[----:B------:R-:W-:Y:S01]  /*68d0*/  FMUL.FTZ R88, R2, R88 ;  /* 0x0000005802587220 */ /* 0x000fe20000410000 */
[----:B----4-:R-:W-:Y:S01]  /*68e0*/  F2FP.BF16.PACK_AB R100, R178, R177 ;  /* 0x000000b1b264723e */ /* 0x010fe200000010ff */
[----:B------:R-:W-:Y:S02]  /*68f0*/  FMUL.FTZ R89, R2, R89 ;  /* 0x0000005902597220 */ /* 0x000fe40000410000 */
[C---:B------:R-:W-:Y:S01]  /*6900*/  FMUL.FTZ R90, R0.reuse, R90 ;  /* 0x0000005a005a7220 */ /* 0x040fe20000410000 */
[C---:B-1----:R-:W-:Y:S01]  /*6910*/  HMMA.16816.F32.BF16 R84, R128.reuse, R108, R84 ;  /* 0x0000006c8054723c */ /* 0x042fe20000041854 */
[----:B------:R-:W-:Y:S03]  /*6920*/  MUFU.EX2 R181, R181 ;  /* 0x000000b500b57308 */ /* 0x000fe60000000800 */
[----:B------:R-:W-:Y:S02]  /*6930*/  FMUL.FTZ R91, R0, R91 ;  /* 0x0000005b005b7220 */ /* 0x000fe40000410000 */
[C---:B------:R-:W-:Y:S02]  /*6940*/  FMUL.FTZ R92, R2.reuse, R92 ;  /* 0x0000005c025c7220 */ /* 0x040fe40000410000 */
[----:B------:R-:W-:Y:S03]  /*6950*/  FMUL.FTZ R93, R2, R93 ;  /* 0x0000005d025d7220 */ /* 0x000fe60000410000 */
[C---:B------:R-:W-:Y:S01]  /*6960*/  HMMA.16816.F32.BF16 R88, R128.reuse, R110, R88 ;  /* 0x0000006e8058723c */ /* 0x040fe20000041858 */
[----:B------:R-:W1:Y:S01]  /*6970*/  MUFU.EX2 R218, R218 ;  /* 0x000000da00da7308 */ /* 0x000e620000000800 */
[----:B------:R-:W4:Y:S01]  /*6980*/  LDSM.16.MT88.4 R108, [R133+0x900] ;  /* 0x00090000856c783b */ /* 0x000f220000004200 */
[----:B------:R-:W-:Y:S01]  /*6990*/  FMUL.FTZ R94, R0, R94 ;  /* 0x0000005e005e7220 */ /* 0x000fe20000410000 */
[----:B---3--:R-:W-:Y:S01]  /*69a0*/  F2FP.BF16.PACK_AB R101, R182, R179 ;  /* 0x000000b3b665723e */ /* 0x008fe200000010ff */
[----:B------:R-:W-:Y:S02]  /*69b0*/  FMUL.FTZ R95, R0, R95 ;  /* 0x0000005f005f7220 */ /* 0x000fe40000410000 */
[C---:B------:R-:W-:Y:S02]  /*69c0*/  FMUL.FTZ R96, R2.reuse, R96 ;  /* 0x0000006002607220 */ /* 0x040fe40000410000 */
[----:B------:R-:W-:Y:S02]  /*69d0*/  FMUL.FTZ R97, R2, R97 ;  /* 0x0000006102617220 */ /* 0x000fe40000410000 */
[----:B------:R-:W-:Y:S01]  /*69e0*/  MUFU.EX2 R183, R183 ;  /* 0x000000b700b77308 */ /* 0x000fe20000000800 */
[C---:B--2---:R-:W-:Y:S03]  /*69f0*/  HMMA.16816.F32.BF16 R92, R128.reuse, R104, R92 ;  /* 0x00000068805c723c */ /* 0x044fe6000004185c */
[C---:B------:R-:W-:Y:S02]  /*6a00*/  FMUL.FTZ R98, R0.reuse, R98 ;  /* 0x0000006200627220 */ /* 0x040fe40000410000 */
[----:B------:R-:W-:Y:S02]  /*6a10*/  FMUL.FTZ R99, R0, R99 ;  /* 0x0000006300637220 */ /* 0x000fe40000410000 */
[--C-:B------:R-:W-:Y:S02]  /*6a20*/  FFMA.FTZ R221, R221, c[0x0][0x2d0], -R158.reuse ;  /* 0x0000b400dddd7a23 */ /* 0x100fe4000001089e */
[----:B------:R-:W2:Y:S03]  /*6a30*/  MUFU.EX2 R220, R220 ;  /* 0x000000dc00dc7308 */ /* 0x000ea60000000800 */
[----:B------:R-:W-:Y:S01]  /*6a40*/  HMMA.16816.F32.BF16 R96, R128, R106, R96 ;  /* 0x0000006a8060723c */ /* 0x000fe20000041860 */
[----:B------:R-:W3:Y:S02]  /*6a50*/  LDSM.16.MT88.4 R104, [R168+0x2900] ;  /* 0x00290000a868783b */ /* 0x000ee40000004200 */
[----:B-1----:R-:W-:Y:S01]  /*6a60*/  F2FP.BF16.PACK_AB R102, R218, R181 ;  /* 0x000000b5da66723e */ /* 0x002fe200000010ff */
[--C-:B------:R-:W-:Y:S02]  /*6a70*/  FFMA.FTZ R226, R219, c[0x0][0x2d0], -R158.reuse ;  /* 0x0000b400dbe27a23 */ /* 0x100fe4000001089e */
[--C-:B------:R-:W-:Y:S01]  /*6a80*/  FFMA.FTZ R219, R224, c[0x0][0x2d0], -R155.reuse ;  /* 0x0000b400e0db7a23 */ /* 0x100fe2000001089b */
[----:B------:R-:W-:Y:S01]  /*6a90*/  MUFU.EX2 R221, R221 ;  /* 0x000000dd00dd7308 */ /* 0x000fe20000000800 */
[--C-:B------:R-:W-:Y:S02]  /*6aa0*/  FFMA.FTZ R224, R165, c[0x0][0x2d0], -R158.reuse ;  /* 0x0000b400a5e07a23 */ /* 0x100fe4000001089e */
[----:B------:R-:W-:Y:S02]  /*6ab0*/  LDSM.16.MT88.4 R164, [R133+0x5900] ;  /* 0x0059000085a4783b */ /* 0x000fe40000004200 */
[----:B------:R-:W-:Y:S02]  /*6ac0*/  FFMA.FTZ R158, R157, c[0x0][0x2d0], -R158 ;  /* 0x0000b4009d9e7a23 */ /* 0x000fe4000001089e */
[--C-:B------:R-:W-:Y:S02]  /*6ad0*/  FFMA.FTZ R222, R222, c[0x0][0x2d0], -R155.reuse ;  /* 0x0000b400dede7a23 */ /* 0x100fe4000001089b */
[----:B------:R-:W-:Y:S01]  /*6ae0*/  FFMA.FTZ R155, R154, c[0x0][0x2d0], -R155 ;  /* 0x0000b4009a9b7a23 */ /* 0x000fe2000001089b */
[----:B------:R1:W5:Y:S01]  /*6af0*/  MUFU.EX2 R234, R158 ;  /* 0x0000009e00ea7308 */ /* 0x0003620000000800 */
[----:B------:R-:W-:Y:S02]  /*6b00*/  FFMA.FTZ R176, R2, R217, R176 ;  /* 0x000000d902b07223 */ /* 0x000fe400000100b0 */
[----:B------:R-:W-:Y:S01]  /*6b10*/  FFMA.FTZ R172, R0, R215, R172 ;  /* 0x000000d700ac7223 */ /* 0x000fe200000100ac */
[----:B--2---:R-:W-:Y:S01]  /*6b20*/  F2FP.BF16.PACK_AB R103, R220, R183 ;  /* 0x000000b7dc67723e */ /* 0x004fe200000010ff */
[----:B------:R-:W-:Y:S02]  /*6b30*/  FADD.FTZ R175, R175, R176 ;  /* 0x000000b0afaf7221 */ /* 0x000fe40000010000 */
[----:B------:R-:W-:Y:S02]  /*6b40*/  FADD.FTZ R171, R171, R172 ;  /* 0x000000acabab7221 */ /* 0x000fe40000010000 */
[----:B------:R-:W-:Y:S01]  /*6b50*/  FADD.FTZ R0, R174, R175 ;  /* 0x000000afae007221 */ /* 0x000fe20000010000 */
[----:B------:R2:W2:Y:S01]  /*6b60*/  MUFU.EX2 R236, R155 ;  /* 0x0000009b00ec7308 */ /* 0x0004a20000000800 */
[C---:B------:R-:W-:Y:S05]  /*6b70*/  HMMA.16816.F32.BF16 R4, R100.reuse, R112, R4 ;  /* 0x000000706404723c */ /* 0x040fea0000041804 */
[----:B------:R-:W-:Y:S02]  /*6b80*/  FADD.FTZ R170, R170, R171 ;  /* 0x000000abaaaa7221 */ /* 0x000fe40000010000 */
[----:B------:R-:W-:Y:S01]  /*6b90*/  FADD.FTZ R0, R173, R0 ;  /* 0x00000000ad007221 */ /* 0x000fe20000010000 */
[C---:B------:R-:W-:Y:S01]  /*6ba0*/  HMMA.16816.F32.BF16 R8, R100.reuse, R114, R8 ;  /* 0x000000726408723c */ /* 0x040fe20000041808 */
[----:B------:R-:W-:Y:S01]  /*6bb0*/  LDSM.16.MT88.4 R112, [R133+0x4900] ;  /* 0x004900008570783b */ /* 0x000fe20000004200 */
[----:B------:R-:W3:Y:S02]  /*6bc0*/  MUFU.EX2 R226, R226 ;  /* 0x000000e200e27308 */ /* 0x000ee40000000800 */
[----:B------:R-:W-:Y:S02]  /*6bd0*/  FADD.FTZ R170, R169, R170 ;  /* 0x000000aaa9aa7221 */ /* 0x000fe40000010000 */
[----:B------:R-:W-:Y:S02]  /*6be0*/  FADD.FTZ R177, R177, R0 ;  /* 0x00000000b1b17221 */ /* 0x000fe40000010000 */
[C---:B----4-:R-:W-:Y:S01]  /*6bf0*/  HMMA.16816.F32.BF16 R12, R100.reuse, R108, R12 ;  /* 0x0000006c640c723c */ /* 0x050fe2000004180c */
[----:B-1----:R-:W-:Y:S03]  /*6c00*/  LDSM.16.MT88.4 R156, [R168+0x3900] ;  /* 0x00390000a89c783b */ /* 0x002fe60000004200 */
[----:B------:R-:W-:Y:S01]  /*6c10*/  MUFU.EX2 R219, R219 ;  /* 0x000000db00db7308 */ /* 0x000fe20000000800 */
[----:B------:R-:W-:Y:S02]  /*6c20*/  FADD.FTZ R179, R179, R170 ;  /* 0x000000aab3b37221 */ /* 0x000fe40000010000 */
[----:B------:R-:W-:Y:S01]  /*6c30*/  FADD.FTZ R178, R178, R177 ;  /* 0x000000b1b2b27221 */ /* 0x000fe20000010000 */
[C---:B------:R-:W-:Y:S01]  /*6c40*/  HMMA.16816.F32.BF16 R16, R100.reuse, R110, R16 ;  /* 0x0000006e6410723c */ /* 0x040fe20000041810 */
[----:B------:R-:W1:Y:S03]  /*6c50*/  LDSM.16.MT88.4 R108, [R185+UR4+0x4900] ;  /* 0x00490004b96c783b */ /* 0x000e660008004200 */
[----:B------:R-:W-:Y:S02]  /*6c60*/  FADD.FTZ R182, R182, R179 ;  /* 0x000000b3b6b67221 */ /* 0x000fe40000010000 */
[----:B------:R-:W4:Y:S01]  /*6c70*/  MUFU.EX2 R222, R222 ;  /* 0x000000de00de7308 */ /* 0x000f220000000800 */
[----:B------:R-:W-:Y:S01]  /*6c80*/  FADD.FTZ R181, R181, R178 ;  /* 0x000000b2b5b57221 */ /* 0x000fe20000010000 */
[C---:B------:R-:W-:Y:S01]  /*6c90*/  HMMA.16816.F32.BF16 R20, R100.reuse, R116, R20 ;  /* 0x000000746414723c */ /* 0x040fe20000041814 */
[----:B--2---:R-:W-:Y:S03]  /*6ca0*/  LDSM.16.MT88.4 R152, [R184+UR4+0x3900] ;  /* 0x00390004b898783b */ /* 0x004fe60008004200 */
[----:B------:R-:W-:Y:S02]  /*6cb0*/  FADD.FTZ R183, R183, R182 ;  /* 0x000000b6b7b77221 */ /* 0x000fe40000010000 */
[----:B------:R-:W-:Y:S02]  /*6cc0*/  FADD.FTZ R218, R218, R181 ;  /* 0x000000b5dada7221 */ /* 0x000fe40000010000 */
[C---:B------:R-:W-:Y:S01]  /*6cd0*/  HMMA.16816.F32.BF16 R24, R100.reuse, R118, R24 ;  /* 0x000000766418723c */ /* 0x040fe20000041818 */
[----:B------:R-:W-:Y:S01]  /*6ce0*/  LDSM.16.MT88.4 R116, [R168+0x4900] ;  /* 0x00490000a874783b */ /* 0x000fe20000004200 */
[----:B------:R-:W2:Y:S02]  /*6cf0*/  MUFU.EX2 R224, R224 ;  /* 0x000000e000e07308 */ /* 0x000ea40000000800 */
[----:B------:R-:W-:Y:S04]  /*6d00*/  FADD.FTZ R220, R220, R183 ;  /* 0x000000b7dcdc7221 */ /* 0x000fe80000010000 */
        /* <DEDUP_REMOVED lines=10> */
[----:B-----5:R-:W-:Y:S01]  /*6db0*/  F2FP.BF16.PACK_AB R138, R234, R231 ;  /* 0x000000e7ea8a723e */ /* 0x020fe200000010ff */
[C---:B------:R-:W-:Y:S04]  /*6dc0*/  HMMA.16816.F32.BF16 R52, R100.reuse, R140, R52 ;  /* 0x0000008c6434723c */ /* 0x040fe80000041834 */
[----:B------:R-:W-:Y:S04]  /*6dd0*/  F2FP.BF16.PACK_AB R139, R236, R233 ;  /* 0x000000e9ec8b723e */ /* 0x000fe800000010ff */
[C---:B------:R-:W-:Y:S01]  /*6de0*/  HMMA.16816.F32.BF16 R56, R100.reuse, R142, R56 ;  /* 0x0000008e6438723c */ /* 0x040fe20000041838 */
[----:B------:R-:W-:Y:S07]  /*6df0*/  LDSM.16.MT88.4 R140, [R168+0x1900] ;  /* 0x00190000a88c783b */ /* 0x000fee0000004200 */
[C---:B---3--:R-:W-:Y:S08]  /*6e00*/  HMMA.16816.F32.BF16 R60, R100.reuse, R104, R60 ;  /* 0x00000068643c723c */ /* 0x048ff0000004183c */
[C---:B------:R-:W-:Y:S01]  /*6e10*/  HMMA.16816.F32.BF16 R64, R100.reuse, R106, R64 ;  /* 0x0000006a6440723c */ /* 0x040fe20000041840 */
[----:B------:R-:W3:Y:S07]  /*6e20*/  LDSM.16.MT88.4 R104, [R184+UR4+0x4900] ;  /* 0x00490004b868783b */ /* 0x000eee0008004200 */
[C---:B-1----:R-:W-:Y:S08]  /*6e30*/  HMMA.16816.F32.BF16 R68, R100.reuse, R108, R68 ;  /* 0x0000006c6444723c */ /* 0x042ff00000041844 */
[C---:B------:R-:W-:Y:S01]  /*6e40*/  HMMA.16816.F32.BF16 R72, R100.reuse, R110, R72 ;  /* 0x0000006e6448723c */ /* 0x040fe20000041848 */
[----:B------:R-:W1:Y:S07]  /*6e50*/  LDSM.16.MT88.4 R108, [R185+UR4+0x1100] ;  /* 0x00110004b96c783b */ /* 0x000e6e0008004200 */
[C---:B------:R-:W-:Y:S08]  /*6e60*/  HMMA.16816.F32.BF16 R76, R100.reuse, R112, R76 ;  /* 0x00000070644c723c */ /* 0x040ff0000004184c */
[C---:B------:R-:W-:Y:S01]  /*6e70*/  HMMA.16816.F32.BF16 R80, R100.reuse, R114, R80 ;  /* 0x000000726450723c */ /* 0x040fe20000041850 */
[----:B------:R-:W5:Y:S07]  /*6e80*/  LDSM.16.MT88.4 R112, [R184+UR4+0x1100] ;  /* 0x00110004b870783b */ /* 0x000f6e0008004200 */
[C---:B---3--:R-:W-:Y:S08]  /*6e90*/  HMMA.16816.F32.BF16 R84, R100.reuse, R104, R84 ;  /* 0x000000686454723c */ /* 0x048ff00000041854 */
[C---:B------:R-:W-:Y:S01]  /*6ea0*/  HMMA.16816.F32.BF16 R88, R100.reuse, R106, R88 ;  /* 0x0000006a6458723c */ /* 0x040fe20000041858 */
[----:B------:R-:W3:Y:S07]  /*6eb0*/  LDSM.16.MT88.4 R104, [R185+UR4+0x3100] ;  /* 0x00310004b968783b */ /* 0x000eee0008004200 */
[C---:B------:R-:W-:Y:S08]  /*6ec0*/  HMMA.16816.F32.BF16 R92, R100.reuse, R116, R92 ;  /* 0x00000074645c723c */ /* 0x040ff0000004185c */
[----:B------:R-:W-:Y:S01]  /*6ed0*/  HMMA.16816.F32.BF16 R96, R100, R118, R96 ;  /* 0x000000766460723c */ /* 0x000fe20000041860 */
[----:B------:R-:W3:Y:S06]  /*6ee0*/  LDSM.16.MT88.4 R116, [R133+0x3100] ;  /* 0x003100008574783b */ /* 0x000eec0000004200 */
[----:B------:R-:W-:Y:S01]  /*6ef0*/  F2FP.BF16.PACK_AB R100, R226, R221 ;  /* 0x000000dde264723e */ /* 0x000fe200000010ff */
[----:B------:R-:W-:Y:S01]  /*6f00*/  FADD.FTZ R221, R221, R218 ;  /* 0x000000dadddd7221 */ /* 0x000fe20000010000 */
[----:B----4-:R-:W-:Y:S03]  /*6f10*/  F2FP.BF16.PACK_AB R101, R222, R219 ;  /* 0x000000dbde65723e */ /* 0x010fe600000010ff */
[----:B--2---:R-:W-:Y:S01]  /*6f20*/  F2FP.BF16.PACK_AB R102, R224, R223 ;  /* 0x000000dfe066723e */ /* 0x004fe200000010ff */
[----:B------:R-:W-:Y:S01]  /*6f30*/  FADD.FTZ R219, R219, R220 ;  /* 0x000000dcdbdb7221 */ /* 0x000fe20000010000 */
[----:B------:R-:W-:Y:S01]  /*6f40*/  F2FP.BF16.PACK_AB R103, R228, R225 ;  /* 0x000000e1e467723e */ /* 0x000fe200000010ff */
[----:B------:R-:W-:Y:S02]  /*6f50*/  FADD.FTZ R226, R226, R221 ;  /* 0x000000dde2e27221 */ /* 0x000fe40000010000 */
[----:B------:R-:W-:Y:S02]  /*6f60*/  FADD.FTZ R222, R222, R219 ;  /* 0x000000dbdede7221 */ /* 0x000fe40000010000 */
[----:B------:R-:W-:Y:S02]  /*6f70*/  FADD.FTZ R223, R223, R226 ;  /* 0x000000e2dfdf7221 */ /* 0x000fe40000010000 */
[C---:B-1----:R-:W-:Y:S03]  /*6f80*/  HMMA.16816.F32.BF16 R4, R100.reuse, R108, R4 ;  /* 0x0000006c6404723c */ /* 0x042fe60000041804 */
[----:B------:R-:W-:Y:S02]  /*6f90*/  FADD.FTZ R225, R225, R222 ;  /* 0x000000dee1e17221 */ /* 0x000fe40000010000 */
[----:B------:R-:W-:Y:S02]  /*6fa0*/  FADD.FTZ R224, R224, R223 ;  /* 0x000000dfe0e07221 */ /* 0x000fe40000010000 */
[----:B------:R-:W-:Y:S01]  /*6fb0*/  FADD.FTZ R228, R228, R225 ;  /* 0x000000e1e4e47221 */ /* 0x000fe20000010000 */
[C---:B------:R-:W-:Y:S01]  /*6fc0*/  HMMA.16816.F32.BF16 R8, R100.reuse, R110, R8 ;  /* 0x0000006e6408723c */ /* 0x040fe20000041808 */
[----:B------:R-:W1:Y:S03]  /*6fd0*/  LDSM.16.MT88.4 R108, [R184+UR4+0x3100] ;  /* 0x00310004b86c783b */ /* 0x000e660008004200 */
        /* <DEDUP_REMOVED lines=8> */
[C---:B-----5:R-:W-:Y:S04]  /*7060*/  HMMA.16816.F32.BF16 R20, R100.reuse, R112, R20 ;  /* 0x000000706414723c */ /* 0x060fe80000041814 */
[----:B------:R-:W-:Y:S02]  /*7070*/  FADD.FTZ R217, R234, R217 ;  /* 0x000000d9ead97221 */ /* 0x000fe40000010000 */
[----:B------:R-:W-:Y:S02]  /*7080*/  FADD.FTZ R215, R236, R215 ;  /* 0x000000d7ecd77221 */ /* 0x000fe40000010000 */
[C---:B------:R-:W-:Y:S01]  /*7090*/  HMMA.16816.F32.BF16 R24, R100.reuse, R114, R24 ;  /* 0x000000726418723c */ /* 0x040fe20000041818 */
[----:B------:R-:W2:Y:S07]  /*70a0*/  LDSM.16.MT88.4 R112, [R168+0x3100] ;  /* 0x00310000a870783b */ /* 0x000eae0000004200 */
[C---:B------:R-:W-:Y:S08]  /*70b0*/  HMMA.16816.F32.BF16 R28, R100.reuse, R124, R28 ;  /* 0x0000007c641c723c */ /* 0x040ff0000004181c */
[C---:B------:R-:W-:Y:S01]  /*70c0*/  HMMA.16816.F32.BF16 R32, R100.reuse, R126, R32 ;  /* 0x0000007e6420723c */ /* 0x040fe20000041820 */
[----:B------:R-:W-:Y:S07]  /*70d0*/  LDSM.16.MT88.4 R124, [R185+UR4+0x1900] ;  /* 0x00190004b97c783b */ /* 0x000fee0008004200 */
[C---:B---3--:R-:W-:Y:S08]  /*70e0*/  HMMA.16816.F32.BF16 R36, R100.reuse, R104, R36 ;  /* 0x000000686424723c */ /* 0x048ff00000041824 */
[C---:B------:R-:W-:Y:S01]  /*70f0*/  HMMA.16816.F32.BF16 R40, R100.reuse, R106, R40 ;  /* 0x0000006a6428723c */ /* 0x040fe20000041828 */
[----:B------:R-:W3:Y:S07]  /*7100*/  LDSM.16.MT88.4 R104, [R185+UR4+0x5100] ;  /* 0x00510004b968783b */ /* 0x000eee0008004200 */
[C---:B------:R-:W-:Y:S08]  /*7110*/  HMMA.16816.F32.BF16 R44, R100.reuse, R116, R44 ;  /* 0x00000074642c723c */ /* 0x040ff0000004182c */
[C---:B------:R-:W-:Y:S01]  /*7120*/  HMMA.16816.F32.BF16 R48, R100.reuse, R118, R48 ;  /* 0x000000766430723c */ /* 0x040fe20000041830 */
[----:B------:R-:W4:Y:S07]  /*7130*/  LDSM.16.MT88.4 R116, [R133+0x5100] ;  /* 0x005100008574783b */ /* 0x000f2e0000004200 */
[C---:B-1----:R-:W-:Y:S08]  /*7140*/  HMMA.16816.F32.BF16 R52, R100.reuse, R108, R52 ;  /* 0x0000006c6434723c */ /* 0x042ff00000041834 */
[C---:B------:R-:W-:Y:S01]  /*7150*/  HMMA.16816.F32.BF16 R56, R100.reuse, R110, R56 ;  /* 0x0000006e6438723c */ /* 0x040fe20000041838 */
[----:B------:R-:W1:Y:S07]  /*7160*/  LDSM.16.MT88.4 R108, [R184+UR4+0x5100] ;  /* 0x00510004b86c783b */ /* 0x000e6e0008004200 */
[C---:B--2---:R-:W-:Y:S08]  /*7170*/  HMMA.16816.F32.BF16 R60, R100.reuse, R112, R60 ;  /* 0x00000070643c723c */ /* 0x044ff0000004183c */
[C---:B------:R-:W-:Y:S01]  /*7180*/  HMMA.16816.F32.BF16 R64, R100.reuse, R114, R64 ;  /* 0x000000726440723c */ /* 0x040fe20000041840 */
[----:B------:R-:W2:Y:S07]  /*7190*/  LDSM.16.MT88.4 R112, [R168+0x5100] ;  /* 0x00510000a870783b */ /* 0x000eae0000004200 */
[C---:B---3--:R-:W-:Y:S08]  /*71a0*/  HMMA.16816.F32.BF16 R68, R100.reuse, R104, R68 ;  /* 0x000000686444723c */ /* 0x048ff00000041844 */
[C---:B------:R-:W-:Y:S01]  /*71b0*/  HMMA.16816.F32.BF16 R72, R100.reuse, R106, R72 ;  /* 0x0000006a6448723c */ /* 0x040fe20000041848 */
[----:B------:R-:W-:Y:S07]  /*71c0*/  LDSM.16.MT88.4 R104, [R184+UR4+0x1900] ;  /* 0x00190004b868783b */ /* 0x000fee0008004200 */
[C---:B----4-:R-:W-:Y:S08]  /*71d0*/  HMMA.16816.F32.BF16 R76, R100.reuse, R116, R76 ;  /* 0x00000074644c723c */ /* 0x050ff0000004184c */
[C---:B------:R-:W-:Y:S01]  /*71e0*/  HMMA.16816.F32.BF16 R80, R100.reuse, R118, R80 ;  /* 0x000000766450723c */ /* 0x040fe20000041850 */
[----:B------:R-:W3:Y:S07]  /*71f0*/  LDSM.16.MT88.4 R116, [R133+0x1900] ;  /* 0x001900008574783b */ /* 0x000eee0000004200 */
[C---:B-1----:R-:W-:Y:S08]  /*7200*/  HMMA.16816.F32.BF16 R84, R100.reuse, R108, R84 ;  /* 0x0000006c6454723c */ /* 0x042ff00000041854 */
[C---:B------:R-:W-:Y:S08]  /*7210*/  HMMA.16816.F32.BF16 R88, R100.reuse, R110, R88 ;  /* 0x0000006e6458723c */ /* 0x040ff00000041858 */
[C---:B--2---:R-:W-:Y:S08]  /*7220*/  HMMA.16816.F32.BF16 R92, R100.reuse, R112, R92 ;  /* 0x00000070645c723c */ /* 0x044ff0000004185c */
[----:B------:R-:W-:Y:S08]  /*7230*/  HMMA.16816.F32.BF16 R96, R100, R114, R96 ;  /* 0x000000726460723c */ /* 0x000ff00000041860 */
[C---:B------:R-:W-:Y:S08]  /*7240*/  HMMA.16816.F32.BF16 R128, R136.reuse, R124, R4 ;  /* 0x0000007c8880723c */ /* 0x040ff00000041804 */
[C---:B------:R-:W-:Y:S08]  /*7250*/  HMMA.16816.F32.BF16 R124, R136.reuse, R126, R8 ;  /* 0x0000007e887c723c */ /* 0x040ff00000041808 */
[C---:B---3--:R-:W-:Y:S08]  /*7260*/  HMMA.16816.F32.BF16 R120, R136.reuse, R116, R12 ;  /* 0x000000748878723c */ /* 0x048ff0000004180c */
[C---:B------:R-:W-:Y:S08]  /*7270*/  HMMA.16816.F32.BF16 R116, R136.reuse, R118, R16 ;  /* 0x000000768874723c */ /* 0x040ff00000041810 */
[C---:B------:R-:W-:Y:S08]  /*7280*/  HMMA.16816.F32.BF16 R112, R136.reuse, R104, R20 ;  /* 0x000000688870723c */ /* 0x040ff00000041814 */
[C---:B------:R-:W-:Y:S08]  /*7290*/  HMMA.16816.F32.BF16 R108, R136.reuse, R106, R24 ;  /* 0x0000006a886c723c */ /* 0x040ff00000041818 */
[C---:B------:R-:W-:Y:S08]  /*72a0*/  HMMA.16816.F32.BF16 R104, R136.reuse, R140, R28 ;  /* 0x0000008c8868723c */ /* 0x040ff0000004181c */
[C---:B------:R-:W-:Y:S01]  /*72b0*/  HMMA.16816.F32.BF16 R100, R136.reuse, R142, R32 ;  /* 0x0000008e8864723c */ /* 0x040fe20000041820 */
[----:B------:R-:W1:Y:S07]  /*72c0*/  LDSM.16.MT88.4 R32, [R184+UR4+0x5900] ;  /* 0x00590004b820783b */ /* 0x000e6e0008004200 */
        /* <DEDUP_REMOVED lines=15> */
[C---:B--2---:R-:W-:Y:S08]  /*73c0*/  HMMA.16816.F32.BF16 R92, R136.reuse, R140, R92 ;  /* 0x0000008c885c723c */ /* 0x044ff0000004185c */
[----:B------:R-:W-:Y:S01]  /*73d0*/  HMMA.16816.F32.BF16 R96, R136, R142, R96 ;  /* 0x0000008e8860723c */ /* 0x000fe20000041860 */
[----:B------:R-:W-:-:S07]  /*73e0*/  @!P0 BRA `(.L_x_848) ;  /* 0x0000040000008947 */ /* 0x000fce0003800000 */
[----:B------:R-:W-:Y:S01]  /*73f0*/  ISETP.NE.AND P1, PT, R194, 0x1, PT ;  /* 0x00000001c200780c */ /* 0x000fe20003f25270 */
[----:B------:R-:W-:Y:S01]  /*7400*/  IMAD R0, R216, 0x40, R207 ;  /* 0x00000040d8007824 */ /* 0x000fe200078e02cf */
[----:B------:R-:W-:Y:S01]  /*7410*/  SEL R4, RZ, 0x10, P4 ;  /* 0x00000010ff047807 */ /* 0x000fe20002000000 */
[----:B------:R-:W-:Y:S03]  /*7420*/  IMAD.MOV.U32 R196, RZ, RZ, RZ ;  /* 0x000000ffffc47224 */ /* 0x000fe600078e00ff */
[----:B------:R-:W-:Y:S02]  /*7430*/  IADD3 R197, R0, -0x80, R203 ;  /* 0xffffff8000c57810 */ /* 0x000fe40007ffe0cb */
[----:B------:R-:W-:Y:S03]  /*7440*/  IADD3 R10, -R4, 0x10, RZ ;  /* 0x00000010040a7810 */ /* 0x000fe60007ffe1ff */
[--C-:B------:R-:W-:Y:S01]  /*7450*/  IMAD.MOV.U32 R0, RZ, RZ, R197.reuse ;  /* 0x000000ffff007224 */ /* 0x100fe200078e00c5 */
[----:B------:R-:W-:Y:S01]  /*7460*/  LOP3.LUT R10, R10, 0xf, RZ, 0xc0, !PT ;  /* 0x0000000f0a0a7812 */ /* 0x000fe200078ec0ff */
[----:B------:R-:W-:Y:S05]  /*7470*/  @P1 IMAD.HI.U32 R2, R197, c[0x0][0x2bc], RZ ;  /* 0x0000af00c5021a27 */ /* 0x000fea00078e00ff */
[----:B------:R-:W-:Y:S04]  /*7480*/  @P1 SHF.R.U32.HI R0, RZ, c[0x0][0x2c0], R2 ;  /* 0x0000b000ff001a19 */ /* 0x000fe80000011602 */
[C---:B------:R-:W-:Y:S04]  /*7490*/  @!P3 IADD3 R5, P0, R0.reuse, UR8, RZ ;  /* 0x000000080005bc10 */ /* 0x040fe8000ff1e0ff */
[----:B------:R-:W-:Y:S01]  /*74a0*/  @!P3 LEA.HI.X.SX32 R2, R0, UR6, 0x1, P0 ;  /* 0x000000060002bc11 */ /* 0x000fe200080f0eff */
[----:B------:R-:W-:Y:S01]  /*74b0*/  IMAD.MOV R0, RZ, RZ, -R0 ;  /* 0x000000ffff007224 */ /* 0x000fe200078e0a00 */
[C---:B------:R-:W-:Y:S03]  /*74c0*/  @!P3 LEA R8, P0, R5.reuse, c[0x0][0x2a0], 0x2 ;  /* 0x0000a8000508ba11 */ /* 0x040fe600078010ff */
[----:B------:R-:W-:Y:S01]  /*74d0*/  IMAD R197, R0, c[0x0][0x2b8], R197 ;  /* 0x0000ae0000c57a24 */ /* 0x000fe200078e02c5 */
[----:B------:R-:W-:Y:S02]  /*74e0*/  @!P3 LEA.HI.X R9, R5, c[0x0][0x2a4], R2, 0x2, P0 ;  /* 0x0000a9000509ba11 */ /* 0x000fe400000f1402 */
[----:B------:R-:W-:Y:S01]  /*74f0*/  SEL R2, RZ, 0x10, P6 ;  /* 0x00000010ff027807 */ /* 0x000fe20003000000 */
        /* <DEDUP_REMOVED lines=14> */
[----:B------:R-:W1:Y:S01]  /*75e0*/  SHFL.IDX PT, R6, R11, 0x1, 0x181f ;  /* 0x00381f000b067f89 */ /* 0x000e6200000e0000 */
[----:B------:R-:W-:Y:S02]  /*75f0*/  SEL R5, RZ, 0x10, P5 ;  /* 0x00000010ff057807 */ /* 0x000fe40002800000 */
[----:B------:R-:W-:Y:S01]  /*7600*/  IADD3 R0, -R2, 0x10, RZ ;  /* 0x0000001002007810 */ /* 0x000fe20007ffe1ff */
[----:B------:R-:W2:Y:S01]  /*7610*/  SHFL.IDX PT, R7, R14, 0x1, 0x181f ;  /* 0x00381f000e077f89 */ /* 0x000ea200000e0000 */
[C---:B------:R-:W-:Y:S02]  /*7620*/  ISETP.NE.U32.AND P2, PT, R5.reuse, RZ, PT ;  /* 0x000000ff0500720c */ /* 0x040fe40003f45070 */
[----:B------:R-:W-:Y:S01]  /*7630*/  IADD3 R13, -R5, 0x10, RZ ;  /* 0x00000010050d7810 */ /* 0x000fe20007ffe1ff */
[----:B------:R3:W4:Y:S01]  /*7640*/  SHFL.IDX PT, R8, R11, RZ, 0x181f ;  /* 0x00181fff0b087589 */ /* 0x00072200000e0000 */
[----:B------:R-:W-:Y:S02]  /*7650*/  LOP3.LUT R0, R0, 0xf, RZ, 0xc0, !PT ;  /* 0x0000000f00007812 */ /* 0x000fe400078ec0ff */
[----:B------:R-:W-:Y:S01]  /*7660*/  LOP3.LUT R13, R13, 0xf, RZ, 0xc0, !PT ;  /* 0x0000000f0d0d7812 */ /* 0x000fe200078ec0ff */
[----:B------:R5:W4:Y:S03]  /*7670*/  SHFL.IDX PT, R9, R14, RZ, 0x181f ;  /* 0x00181fff0e097589 */ /* 0x000b2600000e0000 */
[-C--:B-1----:R-:W-:Y:S04]  /*7680*/  IADD3 R12, P1, P0, R13, R6.reuse, R208 ;  /* 0x000000060d0c7210 */ /* 0x082fe8000783e0d0 */
[-C--:B--2---:R-:W-:Y:S02]  /*7690*/  IADD3.X R13, RZ, R7.reuse, R209, P1, P0 ;  /* 0x00000007ff0d7210 */ /* 0x084fe40000fe04d1 */
[-C--:B------:R-:W-:Y:S04]  /*76a0*/  IADD3 R10, P1, P0, R10, R6.reuse, R213 ;  /* 0x000000060a0a7210 */ /* 0x080fe8000783e0d5 */
[-C--:B---3--:R-:W-:Y:S02]  /*76b0*/  IADD3.X R11, RZ, R7.reuse, R214, P1, P0 ;  /* 0x00000007ff0b7210 */ /* 0x088fe40000fe04d6 */
[----:B------:R-:W-:Y:S01]  /*76c0*/  IADD3 R6, P1, P0, R0, R6, R211 ;  /* 0x0000000600067210 */ /* 0x000fe2000783e0d3 */
[----:B------:R-:W-:Y:S03]  /*76d0*/  IMAD.U32 R0, RZ, RZ, UR11 ;  /* 0x0000000bff007e24 */ /* 0x000fe6000f8e00ff */
[----:B------:R-:W-:Y:S01]  /*76e0*/  IADD3.X R7, RZ, R7, R212, P1, P0 ;  /* 0x00000007ff077210 */ /* 0x000fe20000fe04d4 */
[----:B------:R-:W-:Y:S01]  /*76f0*/  IMAD R0, R0, 0x3000, R201 ;  /* 0x0000300000007824 */ /* 0x000fe200078e02c9 */
[----:B----4-:R-:W-:Y:S02]  /*7700*/  IADD3 R16, P1, R208, R8, RZ ;  /* 0x00000008d0107210 */ /* 0x010fe40007f3e0ff */
[----:B-----5:R-:W-:Y:S01]  /*7710*/  IADD3 R14, P0, R8, R213, RZ ;  /* 0x000000d5080e7210 */ /* 0x020fe20007f1e0ff */
[----:B------:R-:W-:Y:S02]  /*7720*/  IMAD.SHL.U32 R5, R0, 0x2, RZ ;  /* 0x0000000200057824 */ /* 0x000fe400078e00ff */
[----:B------:R-:W-:Y:S01]  /*7730*/  IMAD.X R17, R209, 0x1, R9, P1 ;  /* 0x00000001d1117824 */ /* 0x000fe200008e0609 */
[----:B------:R-:W-:Y:S01]  /*7740*/  ISETP.NE.U32.AND P1, PT, R4, RZ, PT ;  /* 0x000000ff0400720c */ /* 0x000fe20003f25070 */
[C---:B------:R-:W-:Y:S01]  /*7750*/  IMAD.X R15, R9.reuse, 0x1, R214, P0 ;  /* 0x00000001090f7824 */ /* 0x040fe200000e06d6 */
[----:B------:R-:W-:Y:S02]  /*7760*/  IADD3 R8, P0, R8, R211, RZ ;  /* 0x000000d308087210 */ /* 0x000fe40007f1e0ff */
[----:B------:R1:W-:Y:S03]  /*7770*/  LDGSTS.E.BYPASS.LTC128B.128 [R5+0xc100], [R16.64], !P5 ;  /* 0x0c10000010057fae */ /* 0x0003e6000e901d4c */
[----:B------:R-:W-:Y:S01]  /*7780*/  IMAD.X R9, R9, 0x1, R212, P0 ;  /* 0x0000000109097824 */ /* 0x000fe200000e06d4 */
[----:B------:R1:W-:Y:S01]  /*7790*/  LDGSTS.E.BYPASS.LTC128B.128 [R5+0xe100], [R14.64], !P4 ;  /* 0x0e1000000e057fae */ /* 0x0003e2000e101d4c */
[----:B------:R-:W-:Y:S03]  /*77a0*/  ISETP.NE.U32.AND P0, PT, R2, RZ, PT ;  /* 0x000000ff0200720c */ /* 0x000fe60003f05070 */
[----:B------:R1:W-:Y:S04]  /*77b0*/  LDGSTS.E.BYPASS.LTC128B.128 [R5+0x10100], [R8.64], !P6 ;  /* 0x1010000008057fae */ /* 0x0003e8000f101d4c */
[----:B------:R1:W-:Y:S04]  /*77c0*/  LDGSTS.E.BYPASS.LTC128B.128.ZFILL [R5+0xd100], [R12.64], P2 ;  /* 0x0d1000000c057fae */ /* 0x0003e80009141d4c */
[----:B------:R1:W-:Y:S04]  /*77d0*/  LDGSTS.E.BYPASS.LTC128B.128.ZFILL [R5+0xf100], [R10.64], P1 ;  /* 0x0f1000000a057fae */ /* 0x0003e80008941d4c */
[----:B------:R1:W-:Y:S02]  /*77e0*/  LDGSTS.E.BYPASS.LTC128B.128.ZFILL [R5+0x11100], [R6.64], P0 ;  /* 0x1110000006057fae */ /* 0x0003e40008141d4c */
.L_x_848:
[----:B------:R-:W-:Y:S01]  /*77f0*/  UIADD3 UR4, UR5, 0x1, URZ ;  /* 0x0000000105047890 */ /* 0x000fe2000fffe03f */
[----:B------:R-:W0:Y:S01]  /*7800*/  LDGDEPBAR ;  /* 0x00000000000079af */ /* 0x000e220000000000 */
[----:B------:R-:W-:Y:S01]  /*7810*/  UISETP.GE.AND UP0, UPT, UR5, 0x1, UPT ;  /* 0x000000010500788c */ /* 0x000fe2000bf06270 */
[C---:B------:R-:W-:Y:S01]  /*7820*/  ISETP.GT.AND P0, PT, R216.reuse, RZ, PT ;  /* 0x000000ffd800720c */ /* 0x040fe20003f04270 */
[----:B------:R-:W-:Y:S01]  /*7830*/  IMAD.MOV.U32 R0, RZ, RZ, R3 ;  /* 0x000000ffff007224 */ /* 0x000fe200078e0003 */
[----:B------:R-:W-:Y:S01]  /*7840*/  IADD3 R216, R216, -0x1, RZ ;  /* 0xffffffffd8d87810 */ /* 0x000fe20007ffe0ff */
[----:B------:R-:W-:Y:S01]  /*7850*/  USEL UR5, UR4, URZ, !UP0 ;  /* 0x0000003f04057287 */ /* 0x000fe2000c000000 */
[----:B------:R-:W-:Y:S09]  /*7860*/  IMAD.MOV.U32 R133, RZ, RZ, R132 ;  /* 0x000000ffff857224 */ /* 0x000ff200078e0084 */
[----:B------:R-:W-:-:S05]  /*7870*/  @P0 BRA `(.L_x_849) ;  /* 0xffffd04000000947 */ /* 0x000fca000383ffff */
.L_x_846:
[----:B------:R-:W2:Y:S01]  /*7880*/  SHFL.BFLY PT, R0, R215, 0x2, 0x1f ;  /* 0x0c401f00d7007f89 */ /* 0x000ea200000e0000 */
[----:B-1----:R-:W-:Y:S01]  /*7890*/  MOV R5, c[0x0][0x4e8] ;  /* 0x00013a0000057a02 */ /* 0x002fe20000000f00 */
[----:B------:R-:W1:Y:S01]  /*78a0*/  S2UR UR7, SR_CTAID.Y ;  /* 0x00000000000779c3 */ /* 0x000e620000002600 */
[----:B------:R-:W-:Y:S01]  /*78b0*/  MOV R6, R202 ;  /* 0x000000ca00067202 */ /* 0x000fe20000000f00 */
[----:B------:R-:W3:Y:S01]  /*78c0*/  SHFL.BFLY PT, R2, R217, 0x2, 0x1f ;  /* 0x0c401f00d9027f89 */ /* 0x000ee200000e0000 */
[C---:B------:R-:W-:Y:S01]  /*78d0*/  ISETP.NE.AND P4, PT, R5.reuse, 0x1, PT ;  /* 0x000000010500780c */ /* 0x040fe20003f85270 */
[----:B------:R-:W-:Y:S01]  /*78e0*/  ULDC.64 UR4, c[0x0][0x490] ;  /* 0x0001240000047ab9 */ /* 0x000fe20000000a00 */
[----:B------:R-:W-:Y:S01]  /*78f0*/  MOV R10, RZ ;  /* 0x000000ff000a7202 */ /* 0x000fe20000000f00 */
[----:B------:R-:W4:Y:S01]  /*7900*/  S2R R7, SR_TID.X ;  /* 0x0000000000077919 */ /* 0x000f220000002100 */
[----:B------:R-:W-:Y:S01]  /*7910*/  SHF.R.S32.HI R210, RZ, 0x2, R210 ;  /* 0x00000002ffd27819 */ /* 0x000fe200000114d2 */
[----:B------:R-:W-:Y:S01]  /*7920*/  IMAD R5, R5, c[0x0][0x388], RZ ;  /* 0x0000e20005057a24 */ /* 0x000fe200078e02ff */
[----:B------:R-:W-:Y:S01]  /*7930*/  SHF.L.U32 R201, R201, 0x1, RZ ;  /* 0x00000001c9c97819 */ /* 0x000fe200000006ff */
[----:B------:R-:W-:Y:S01]  /*7940*/  BSSY B0, `(.L_x_850) ;  /* 0x0000168000007945 */ /* 0x000fe20003800000 */
[----:B--2---:R-:W-:Y:S01]  /*7950*/  FADD.FTZ R11, R0, R215 ;  /* 0x000000d7000b7221 */ /* 0x004fe20000010000 */
[----:B-1----:R-:W-:Y:S01]  /*7960*/  USHF.R.S32.HI UR6, URZ, 0x1f, UR7 ;  /* 0x0000001f3f067899 */ /* 0x002fe20008011407 */
[----:B---3--:R-:W-:Y:S01]  /*7970*/  FADD.FTZ R9, R2, R217 ;  /* 0x000000d902097221 */ /* 0x008fe20000010000 */
[----:B------:R-:W-:-:S02]  /*7980*/  UIMAD.WIDE.U32 UR10, UR7, UR4, URZ ;  /* 0x00000004070a72a5 */ /* 0x000fc4000f8e003f */
[----:B------:R-:W1:Y:S01]  /*7990*/  SHFL.BFLY PT, R2, R11, 0x1, 0x1f ;  /* 0x0c201f000b027f89 */ /* 0x000e6200000e0000 */
[----:B------:R-:W-:Y:S01]  /*79a0*/  UIMAD UR8, UR6, UR4, URZ ;  /* 0x00000004060872a4 */ /* 0x000fe2000f8e023f */
[----:B----4-:R-:W-:Y:S02]  /*79b0*/  SHF.R.S32.HI R8, RZ, 0x1f, R7 ;  /* 0x0000001fff087819 */ /* 0x010fe40000011407 */
[----:B------:R-:W2:Y:S01]  /*79c0*/  SHFL.BFLY PT, R4, R9, 0x1, 0x1f ;  /* 0x0c201f0009047f89 */ /* 0x000ea200000e0000 */
[----:B------:R-:W-:Y:S01]  /*79d0*/  UIMAD UR8, UR7, UR5, UR8 ;  /* 0x00000005070872a4 */ /* 0x000fe2000f8e0208 */
[CC--:B------:R-:W-:Y:S02]  /*79e0*/  LEA.HI R0, R8.reuse, R7.reuse, RZ, 0x5 ;  /* 0x0000000708007211 */ /* 0x0c0fe400078f28ff */
[----:B------:R-:W-:Y:S01]  /*79f0*/  LEA.HI R8, R8, R7, RZ, 0x2 ;  /* 0x0000000708087211 */ /* 0x000fe200078f10ff */
[----:B------:R-:W-:Y:S01]  /*7a00*/  ULDC.64 UR4, c[0x0][0x3e8] ;  /* 0x0000fa0000047ab9 */ /* 0x000fe20000000a00 */
[----:B------:R-:W-:Y:S01]  /*7a10*/  LOP3.LUT R14, R0, 0xffffffe0, RZ, 0xc0, !PT ;  /* 0xffffffe0000e7812 */ /* 0x000fe200078ec0ff */
[----:B------:R-:W-:Y:S01]  /*7a20*/  UIMAD UR6, UR6, UR4, URZ ;  /* 0x00000004060672a4 */ /* 0x000fe2000f8e023f */
[----:B------:R-:W-:Y:S01]  /*7a30*/  LOP3.LUT R12, R8, 0xfffffffc, RZ, 0xc0, !PT ;  /* 0xfffffffc080c7812 */ /* 0x000fe200078ec0ff */
[----:B------:R-:W-:Y:S01]  /*7a40*/  UIMAD.WIDE.U32 UR14, UR7, UR4, URZ ;  /* 0x00000004070e72a5 */ /* 0x000fe2000f8e003f */
[----:B------:R-:W-:Y:S01]  /*7a50*/  SHF.R.S32.HI R0, RZ, 0x5, R0 ;  /* 0x00000005ff007819 */ /* 0x000fe20000011400 */
[----:B------:R-:W-:Y:S01]  /*7a60*/  UIMAD UR5, UR7, UR5, UR6 ;  /* 0x00000005070572a4 */ /* 0x000fe2000f8e0206 */
[----:B------:R-:W-:Y:S01]  /*7a70*/  MOV R19, UR11 ;  /* 0x0000000b00137c02 */ /* 0x000fe20008000f00 */
[----:B------:R-:W-:Y:S01]  /*7a80*/  UIADD3 UR8, UR11, UR8, URZ ;  /* 0x000000080b087290 */ /* 0x000fe2000fffe03f */
[----:B------:R-:W-:Y:S01]  /*7a90*/  MOV R18, UR10 ;  /* 0x0000000a00127c02 */ /* 0x000fe20008000f00 */
[----:B------:R-:W-:Y:S01]  /*7aa0*/  UIADD3 UR5, UR15, UR5, URZ ;  /* 0x000000050f057290 */ /* 0x000fe2000fffe03f */
[----:B------:R-:W-:Y:S01]  /*7ab0*/  MOV R17, UR15 ;  /* 0x0000000f00117c02 */ /* 0x000fe20008000f00 */
[----:B------:R-:W-:-:S02]  /*7ac0*/  IMAD.U32 R16, RZ, RZ, UR14 ;  /* 0x0000000eff107e24 */ /* 0x000fc4000f8e00ff */
[----:B------:R-:W-:Y:S01]  /*7ad0*/  MOV R19, UR8 ;  /* 0x0000000800137c02 */ /* 0x000fe20008000f00 */
[----:B-1----:R-:W-:Y:S01]  /*7ae0*/  FADD.FTZ R2, R11, R2 ;  /* 0x000000020b027221 */ /* 0x002fe20000010000 */
[----:B------:R-:W-:Y:S01]  /*7af0*/  IADD3 R11, -R14, R7, RZ ;  /* 0x000000070e0b7210 */ /* 0x000fe20007ffe1ff */
[----:B------:R-:W-:Y:S01]  /*7b00*/  IMAD.IADD R7, R7, 0x1, -R12 ;  /* 0x0000000107077824 */ /* 0x000fe200078e0a0c */
[----:B------:R-:W-:Y:S01]  /*7b10*/  MOV R14, 0xff800000 ;  /* 0xff800000000e7802 */ /* 0x000fe20000000f00 */
[----:B--2---:R-:W-:Y:S01]  /*7b20*/  FADD.FTZ R4, R9, R4 ;  /* 0x0000000409047221 */ /* 0x004fe20000010000 */
[----:B------:R-:W-:Y:S01]  /*7b30*/  BAR.SYNC.DEFER_BLOCKING 0x1, 0x100 ;  /* 0x0044000000007b1d */ /* 0x000fe20000010000 */
[----:B------:R-:W-:Y:S01]  /*7b40*/  FSETP.NE.FTZ.AND P0, PT, R2, RZ, PT ;  /* 0x000000ff0200720b */ /* 0x000fe20003f15000 */
[----:B------:R-:W-:Y:S01]  /*7b50*/  @P4 IMAD.HI.U32 R9, R202, c[0x0][0x4ec], RZ ;  /* 0x00013b00ca094a27 */ /* 0x000fe200078e00ff */
[----:B------:R-:W-:Y:S02]  /*7b60*/  LOP3.LUT P3, RZ, R11, 0x3, RZ, 0xc0, !PT ;  /* 0x000000030bff7812 */ /* 0x000fe4000786c0ff */
[----:B------:R-:W-:-:S02]  /*7b70*/  FSETP.NE.FTZ.AND P1, PT, R4, RZ, PT ;  /* 0x000000ff0400720b */ /* 0x000fc40003f35000 */
[----:B------:R-:W-:Y:S02]  /*7b80*/  @P4 SHF.R.U32.HI R6, RZ, c[0x0][0x4f0], R9 ;  /* 0x00013c00ff064a19 */ /* 0x000fe40000011609 */
[----:B------:R-:W-:Y:S02]  /*7b90*/  MOV R9, RZ ;  /* 0x000000ff00097202 */ /* 0x000fe40000000f00 */
[----:B------:R-:W-:Y:S02]  /*7ba0*/  IADD3 R13, -R6, RZ, RZ ;  /* 0x000000ff060d7210 */ /* 0x000fe40007ffe1ff */
[----:B------:R-:W-:Y:S01]  /*7bb0*/  MOV R17, UR5 ;  /* 0x0000000500117c02 */ /* 0x000fe20008000f00 */
[----:B------:R-:W1:Y:S02]  /*7bc0*/  @P0 MUFU.LG2 R12, R2 ;  /* 0x00000002000c0308 */ /* 0x000e640000000c00 */
[----:B------:R-:W-:Y:S01]  /*7bd0*/  IMAD R11, R13, c[0x0][0x4e8], R202 ;  /* 0x00013a000d0b7a24 */ /* 0x000fe200078e02ca */
[----:B------:R-:W-:-:S02]  /*7be0*/  SHF.R.S32.HI R13, RZ, 0x2, R8 ;  /* 0x00000002ff0d7819 */ /* 0x000fc40000011408 */
[----:B------:R-:W-:-:S03]  /*7bf0*/  SHF.R.S32.HI R8, RZ, 0x1f, R8 ;  /* 0x0000001fff087819 */ /* 0x000fc60000011408 */
[----:B------:R2:W3:Y:S01]  /*7c00*/  @P0 MUFU.RCP R9, R2 ;  /* 0x0000000200090308 */ /* 0x0004e20000001000 */
[----:B------:R-:W-:-:S04]  /*7c10*/  LEA.HI R8, R8, R13, RZ, 0x3 ;  /* 0x0000000d08087211 */ /* 0x000fc800078f18ff */
[----:B------:R-:W-:-:S03]  /*7c20*/  LOP3.LUT R8, R8, 0xfffffff8, RZ, 0xc0, !PT ;  /* 0xfffffff808087812 */ /* 0x000fc600078ec0ff */
[----:B------:R-:W-:Y:S01]  /*7c30*/  @P1 MUFU.RCP R10, R4 ;  /* 0x00000004000a1308 */ /* 0x000fe20000001000 */
[----:B-1----:R-:W-:Y:S01]  /*7c40*/  @P0 FMUL.FTZ R12, R12, 0.69314718246459960938 ;  /* 0x3f3172180c0c0820 */ /* 0x002fe20000410000 */
[----:B--2---:R-:W-:-:S06]  /*7c50*/  @P0 MOV R2, 0x3f317218 ;  /* 0x3f31721800020802 */ /* 0x004fcc0000000f00 */
[----:B------:R-:W1:Y:S01]  /*7c60*/  @P1 MUFU.LG2 R4, R4 ;  /* 0x0000000400041308 */ /* 0x000e620000000c00 */
[C---:B---3--:R-:W-:Y:S02]  /*7c70*/  FMUL.FTZ R131, R9.reuse, R131 ;  /* 0x0000008309837220 */ /* 0x048fe40000410000 */
[C---:B------:R-:W-:Y:S02]  /*7c80*/  FMUL.FTZ R130, R9.reuse, R130 ;  /* 0x0000008209827220 */ /* 0x040fe40000410000 */
[----:B------:R-:W-:Y:S02]  /*7c90*/  @P0 FMUL.FTZ R2, R2, c[0x0][0x2d0] ;  /* 0x0000b40002020a20 */ /* 0x000fe40000410000 */
[----:B------:R-:W-:Y:S01]  /*7ca0*/  FMUL.FTZ R127, R9, R127 ;  /* 0x0000007f097f7220 */ /* 0x000fe20000410000 */
[----:B------:R-:W-:Y:S01]  /*7cb0*/  F2FP.BF16.PACK_AB R130, R131, R130 ;  /* 0x000000828382723e */ /* 0x000fe200000010ff */
[C---:B------:R-:W-:Y:S02]  /*7cc0*/  FMUL.FTZ R126, R9.reuse, R126 ;  /* 0x0000007e097e7220 */ /* 0x040fe40000410000 */
[----:B------:R-:W-:-:S02]  /*7cd0*/  FMUL.FTZ R123, R9, R123 ;  /* 0x0000007b097b7220 */ /* 0x000fc40000410000 */
[----:B------:R-:W-:Y:S01]  /*7ce0*/  FMUL.FTZ R122, R9, R122 ;  /* 0x0000007a097a7220 */ /* 0x000fe20000410000 */
[----:B------:R-:W-:Y:S01]  /*7cf0*/  F2FP.BF16.PACK_AB R126, R127, R126 ;  /* 0x0000007e7f7e723e */ /* 0x000fe200000010ff */
[C---:B------:R-:W-:Y:S02]  /*7d00*/  FMUL.FTZ R119, R9.reuse, R119 ;  /* 0x0000007709777220 */ /* 0x040fe40000410000 */
[----:B------:R-:W-:Y:S01]  /*7d10*/  FMUL.FTZ R118, R9, R118 ;  /* 0x0000007609767220 */ /* 0x000fe20000410000 */
[----:B------:R-:W-:Y:S01]  /*7d20*/  F2FP.BF16.PACK_AB R122, R123, R122 ;  /* 0x0000007a7b7a723e */ /* 0x000fe200000010ff */
[C---:B------:R-:W-:Y:S02]  /*7d30*/  FMUL.FTZ R115, R9.reuse, R115 ;  /* 0x0000007309737220 */ /* 0x040fe40000410000 */
[----:B------:R-:W-:Y:S01]  /*7d40*/  FMUL.FTZ R114, R9, R114 ;  /* 0x0000007209727220 */ /* 0x000fe20000410000 */
[----:B------:R-:W-:Y:S01]  /*7d50*/  F2FP.BF16.PACK_AB R118, R119, R118 ;  /* 0x000000767776723e */ /* 0x000fe200000010ff */
        /* <DEDUP_REMOVED lines=56> */
[----:B------:R-:W-:Y:S01]  /*80e0*/  IADD3 R9, R13, -R8, RZ ;  /* 0x800000080d097210 */ /* 0x000fe20007ffe0ff */
[----:B-1----:R-:W-:Y:S01]  /*80f0*/  @P1 FMUL.FTZ R15, R4, 0.69314718246459960938 ;  /* 0x3f317218040f1820 */ /* 0x002fe20000410000 */
[----:B------:R-:W-:Y:S01]  /*8100*/  MOV R13, 0xff800000 ;  /* 0xff800000000d7802 */ /* 0x000fe20000000f00 */
[----:B------:R-:W-:Y:S01]  /*8110*/  @P0 FFMA.FTZ R13, R2, R3, R12 ;  /* 0x00000003020d0223 */ /* 0x000fe2000001000c */
[----:B------:R-:W-:Y:S01]  /*8120*/  @P1 MOV R8, 0x3f317218 ;  /* 0x3f31721800081802 */ /* 0x000fe20000000f00 */
[----:B------:R-:W1:Y:S01]  /*8130*/  S2R R3, SR_CTAID.Z ;  /* 0x0000000000037919 */ /* 0x000e620000002700 */
[----:B------:R-:W-:Y:S01]  /*8140*/  LEA.HI R4, R7, R7, RZ, 0x1 ;  /* 0x0000000707047211 */ /* 0x000fe200078f08ff */
[----:B------:R-:W-:Y:S01]  /*8150*/  FMUL.FTZ R129, R10, R129 ;  /* 0x000000810a817220 */ /* 0x000fe20000410000 */
[----:B------:R-:W-:Y:S01]  /*8160*/  F2FP.BF16.PACK_AB R94, R95, R94 ;  /* 0x0000005e5f5e723e */ /* 0x000fe200000010ff */
[----:B------:R-:W-:Y:S01]  /*8170*/  @P1 FMUL.FTZ R8, R8, c[0x0][0x2d0] ;  /* 0x0000b40008081a20 */ /* 0x000fe20000410000 */
[----:B------:R-:W-:Y:S01]  /*8180*/  LOP3.LUT R12, R4, 0x1ffffffe, RZ, 0xc0, !PT ;  /* 0x1ffffffe040c7812 */ /* 0x000fe200078ec0ff */
[----:B------:R-:W-:Y:S01]  /*8190*/  FMUL.FTZ R128, R10, R128 ;  /* 0x000000800a807220 */ /* 0x000fe20000410000 */
[----:B------:R-:W-:Y:S01]  /*81a0*/  F2FP.BF16.PACK_AB R98, R99, R98 ;  /* 0x000000626362723e */ /* 0x000fe200000010ff */
[----:B------:R-:W-:Y:S01]  /*81b0*/  @P1 FFMA.FTZ R14, R8, R132, R15 ;  /* 0x00000084080e1223 */ /* 0x000fe2000001000f */
[----:B------:R-:W-:Y:S01]  /*81c0*/  SHF.R.S32.HI R15, RZ, 0x1f, R0 ;  /* 0x0000001fff0f7819 */ /* 0x000fe20000011400 */
[----:B------:R-:W2:Y:S01]  /*81d0*/  S2R R8, SR_CTAID.X ;  /* 0x0000000000087919 */ /* 0x000ea20000002500 */
[----:B------:R-:W-:Y:S01]  /*81e0*/  IADD3 R12, R7, -R12, RZ ;  /* 0x8000000c070c7210 */ /* 0x000fe20007ffe0ff */
[C---:B------:R-:W-:Y:S01]  /*81f0*/  FMUL.FTZ R125, R10.reuse, R125 ;  /* 0x0000007d0a7d7220 */ /* 0x040fe20000410000 */
[----:B------:R-:W-:Y:S01]  /*8200*/  LEA.HI R15, R15, R0, RZ, 0x3 ;  /* 0x000000000f0f7211 */ /* 0x000fe200078f18ff */
[C---:B------:R-:W-:Y:S01]  /*8210*/  FMUL.FTZ R124, R10.reuse, R124 ;  /* 0x0000007c0a7c7220 */ /* 0x040fe20000410000 */
[----:B------:R-:W-:Y:S01]  /*8220*/  R2P PR, R9, 0x6 ;  /* 0x0000000609007804 */ /* 0x000fe20000000000 */
[C---:B------:R-:W-:Y:S01]  /*8230*/  FMUL.FTZ R121, R10.reuse, R121 ;  /* 0x000000790a797220 */ /* 0x040fe20000410000 */
[----:B------:R-:W-:Y:S01]  /*8240*/  LOP3.LUT R15, R15, 0xffffff8, RZ, 0xc0, !PT ;  /* 0x0ffffff80f0f7812 */ /* 0x000fe200078ec0ff */
[C---:B------:R-:W-:Y:S01]  /*8250*/  FMUL.FTZ R120, R10.reuse, R120 ;  /* 0x000000780a787220 */ /* 0x040fe20000410000 */
[----:B------:R-:W-:Y:S01]  /*8260*/  F2FP.BF16.PACK_AB R128, R129, R128 ;  /* 0x000000808180723e */ /* 0x000fe200000010ff */
[----:B------:R-:W-:Y:S01]  /*8270*/  FMUL.FTZ R117, R10, R117 ;  /* 0x000000750a757220 */ /* 0x000fe20000410000 */
[----:B------:R-:W-:Y:S01]  /*8280*/  F2FP.BF16.PACK_AB R124, R125, R124 ;  /* 0x0000007c7d7c723e */ /* 0x000fe200000010ff */
[C---:B------:R-:W-:Y:S01]  /*8290*/  IMAD.IADD R15, R0.reuse, 0x1, -R15 ;  /* 0x00000001000f7824 */ /* 0x040fe200078e0a0f */
[----:B------:R-:W-:Y:S01]  /*82a0*/  LEA R0, R0, R7, 0x9 ;  /* 0x0000000700007211 */ /* 0x000fe200078e48ff */
[----:B-1----:R-:W-:Y:S01]  /*82b0*/  IMAD.WIDE.U32 R16, R3, c[0x0][0x3f0], R16 ;  /* 0x0000fc0003107a25 */ /* 0x002fe200078e0010 */
[----:B------:R-:W-:-:S02]  /*82c0*/  SHF.R.S32.HI R2, RZ, 0x1f, R3 ;  /* 0x0000001fff027819 */ /* 0x000fc40000011403 */
[----:B------:R-:W-:Y:S01]  /*82d0*/  LOP3.LUT R7, R9, 0x1, RZ, 0xc0, !PT ;  /* 0x0000000109077812 */ /* 0x000fe200078ec0ff */
[----:B------:R-:W-:Y:S01]  /*82e0*/  IMAD.WIDE.U32 R18, R3, c[0x0][0x498], R18 ;  /* 0x0001260003127a25 */ /* 0x000fe200078e0012 */
[----:B------:R-:W-:Y:S02]  /*82f0*/  SHF.L.U32 R9, R9, 0x6, RZ ;  /* 0x0000000609097819 */ /* 0x000fe400000006ff */
[----:B------:R-:W-:Y:S01]  /*8300*/  LEA R15, R15, R210, 0x4 ;  /* 0x000000d20f0f7211 */ /* 0x000fe200078e20ff */
[C---:B------:R-:W-:Y:S01]  /*8310*/  IMAD R4, R2.reuse, c[0x0][0x3f0], RZ ;  /* 0x0000fc0002047a24 */ /* 0x040fe200078e02ff */
[----:B------:R-:W-:Y:S01]  /*8320*/  LOP3.LUT R9, R9, 0x1c0, RZ, 0xc0, !PT ;  /* 0x000001c009097812 */ /* 0x000fe200078ec0ff */
[----:B------:R-:W-:Y:S01]  /*8330*/  IMAD R2, R2, c[0x0][0x498], RZ ;  /* 0x0001260002027a24 */ /* 0x000fe200078e02ff */
[----:B------:R-:W-:Y:S01]  /*8340*/  ISETP.NE.U32.AND P0, PT, R7, 0x1, PT ;  /* 0x000000010700780c */ /* 0x000fe20003f05070 */
[----:B------:R-:W-:Y:S01]  /*8350*/  IMAD R4, R3, c[0x0][0x3f4], R4 ;  /* 0x0000fd0003047a24 */ /* 0x000fe200078e0204 */
[----:B------:R-:W-:Y:S01]  /*8360*/  LEA.HI R9, R9, R9, RZ, 0x1d ;  /* 0x0000000909097211 */ /* 0x000fe200078fe8ff */
[----:B------:R-:W-:Y:S01]  /*8370*/  IMAD R7, R12, 0x8, R15 ;  /* 0x000000080c077824 */ /* 0x000fe200078e020f */
[----:B------:R-:W-:Y:S01]  /*8380*/  F2FP.BF16.PACK_AB R120, R121, R120 ;  /* 0x000000787978723e */ /* 0x000fe200000010ff */
[----:B------:R-:W-:Y:S01]  /*8390*/  IMAD R2, R3, c[0x0][0x49c], R2 ;  /* 0x0001270003027a24 */ /* 0x000fe200078e0202 */
[----:B------:R-:W-:Y:S01]  /*83a0*/  IADD3 R17, R17, R4, RZ ;  /* 0x0000000411117210 */ /* 0x000fe20007ffe0ff */
[----:B------:R-:W-:Y:S01]  /*83b0*/  FMUL.FTZ R116, R10, R116 ;  /* 0x000000740a747220 */ /* 0x000fe20000410000 */
[----:B--2---:R-:W-:Y:S01]  /*83c0*/  LEA R4, R8, R15, 0x7 ;  /* 0x0000000f08047211 */ /* 0x004fe200078e38ff */
[----:B------:R-:W-:Y:S01]  /*83d0*/  FMUL.FTZ R113, R10, R113 ;  /* 0x000000710a717220 */ /* 0x000fe20000410000 */
[----:B------:R-:W-:Y:S01]  /*83e0*/  LEA R0, R0, R9, 0x1 ;  /* 0x0000000900007211 */ /* 0x000fe200078e08ff */
[----:B------:R-:W-:Y:S01]  /*83f0*/  IMAD.WIDE.U32 R16, R6, c[0x0][0x3e0], R16 ;  /* 0x0000f80006107a25 */ /* 0x000fe200078e0010 */
[----:B------:R-:W-:-:S02]  /*8400*/  LEA R7, R8, R7, 0x7 ;  /* 0x0000000708077211 */ /* 0x000fc400078e38ff */
[----:B------:R-:W-:Y:S01]  /*8410*/  ISETP.GE.OR P5, PT, R4, R5, P3 ;  /* 0x000000050400720c */ /* 0x000fe20001fa6670 */
[C---:B------:R-:W-:Y:S01]  /*8420*/  FMUL.FTZ R112, R10.reuse, R112 ;  /* 0x000000700a707220 */ /* 0x040fe20000410000 */
[----:B------:R-:W-:Y:S01]  /*8430*/  SHF.R.S32.HI R3, RZ, 0x1f, R6 ;  /* 0x0000001fff037819 */ /* 0x000fe20000011406 */
[----:B------:R-:W-:Y:S01]  /*8440*/  FMUL.FTZ R109, R10, R109 ;  /* 0x0000006d0a6d7220 */ /* 0x000fe20000410000 */
[----:B------:R-:W-:Y:S01]  /*8450*/  IADD3 R4, R4, 0x8, RZ ;  /* 0x0000000804047810 */ /* 0x000fe20007ffe0ff */
[----:B------:R-:W-:Y:S01]  /*8460*/  FMUL.FTZ R108, R10, R108 ;  /* 0x0000006c0a6c7220 */ /* 0x000fe20000410000 */
[----:B------:R-:W-:Y:S01]  /*8470*/  SHF.L.U32 R9, R0, 0x1, RZ ;  /* 0x0000000100097819 */ /* 0x000fe200000006ff */
[----:B------:R-:W-:Y:S01]  /*8480*/  @P4 IMAD.HI.U32 R0, R7, c[0x0][0x4ec], RZ ;  /* 0x00013b0007004a27 */ /* 0x000fe200078e00ff */
[----:B------:R-:W-:Y:S02]  /*8490*/  ISETP.GE.OR P3, PT, R4, R5, P3 ;  /* 0x000000050400720c */ /* 0x000fe40001f66670 */
[----:B------:R-:W-:Y:S01]  /*84a0*/  MOV R15, R7 ;  /* 0x00000007000f7202 */ /* 0x000fe20000000f00 */
[----:B------:R-:W-:Y:S01]  /*84b0*/  IMAD R3, R3, c[0x0][0x3e0], RZ ;  /* 0x0000f80003037a24 */ /* 0x000fe200078e02ff */
[C---:B------:R-:W-:Y:S01]  /*84c0*/  IADD3 R4, R9.reuse, 0x80, RZ ;  /* 0x0000008009047810 */ /* 0x040fe20007ffe0ff */
[----:B------:R-:W-:Y:S01]  /*84d0*/  FMUL.FTZ R105, R10, R105 ;  /* 0x000000690a697220 */ /* 0x000fe20000410000 */
[----:B------:R-:W-:Y:S01]  /*84e0*/  @P4 SHF.R.U32.HI R15, RZ, c[0x0][0x4f0], R0 ;  /* 0x00013c00ff0f4a19 */ /* 0x000fe20000011600 */
[----:B------:R-:W-:Y:S01]  /*84f0*/  IMAD R3, R6, c[0x0][0x3e4], R3 ;  /* 0x0000f90006037a24 */ /* 0x000fe200078e0203 */
[----:B------:R-:W-:Y:S01]  /*8500*/  IADD3 R21, R9, 0x70, RZ ;  /* 0x0000007009157810 */ /* 0x000fe20007ffe0ff */
[----:B------:R-:W-:Y:S01]  /*8510*/  FMUL.FTZ R104, R10, R104 ;  /* 0x000000680a687220 */ /* 0x000fe20000410000 */
[----:B------:R-:W-:Y:S01]  /*8520*/  @P0 IADD3 R21, R4, 0x10, RZ ;  /* 0x0000001004150810 */ /* 0x000fe20007ffe0ff */
[----:B------:R-:W-:Y:S01]  /*8530*/  IMAD.IADD R17, R17, 0x1, R3 ;  /* 0x0000000111117824 */ /* 0x000fe200078e0203 */
[C---:B------:R-:W-:Y:S01]  /*8540*/  IADD3 R4, -R15.reuse, RZ, RZ ;  /* 0x000000ff0f047210 */ /* 0x040fe20007ffe1ff */
[C---:B------:R-:W-:Y:S01]  /*8550*/  FMUL.FTZ R101, R10.reuse, R101 ;  /* 0x000000650a657220 */ /* 0x040fe20000410000 */
[----:B------:R-:W-:Y:S01]  /*8560*/  SHF.R.S32.HI R3, RZ, 0x1f, R15 ;  /* 0x0000001fff037819 */ /* 0x000fe2000001140f */
[----:B------:R-:W-:Y:S01]  /*8570*/  FMUL.FTZ R100, R10, R100 ;  /* 0x000000640a647220 */ /* 0x000fe20000410000 */
[----:B------:R-:W-:Y:S01]  /*8580*/  IADD3 R18, P0, R15, R18, RZ ;  /* 0x000000120f127210 */ /* 0x000fe20007f1e0ff */
[----:B------:R-:W-:Y:S01]  /*8590*/  IMAD R7, R4, c[0x0][0x4e8], R7 ;  /* 0x00013a0004077a24 */ /* 0x000fe200078e0207 */
[----:B------:R-:W-:Y:S01]  /*85a0*/  SEL R0, R135, 0xffffffe0, !P1 ;  /* 0xffffffe087007807 */ /* 0x000fe20004800000 */
[C---:B------:R-:W-:Y:S01]  /*85b0*/  FMUL.FTZ R37, R10.reuse, R37 ;  /* 0x000000250a257220 */ /* 0x040fe20000410000 */
[----:B------:R-:W-:Y:S01]  /*85c0*/  IADD3.X R19, R3, R19, R2, P0, !PT ;  /* 0x0000001303137210 */ /* 0x000fe200007fe402 */
[C---:B------:R-:W-:Y:S01]  /*85d0*/  FMUL.FTZ R36, R10.reuse, R36 ;  /* 0x000000240a247220 */ /* 0x040fe20000410000 */
[----:B------:R-:W-:Y:S01]  /*85e0*/  IADD3 R3, R9, R0, RZ ;  /* 0x0000000009037210 */ /* 0x000fe20007ffe0ff */
[----:B------:R-:W-:Y:S01]  /*85f0*/  FMUL.FTZ R41, R10, R41 ;  /* 0x000000290a297220 */ /* 0x000fe20000410000 */
[----:B------:R-:W-:Y:S01]  /*8600*/  IADD3 R15, R0, R21, RZ ;  /* 0x00000015000f7210 */ /* 0x000fe20007ffe0ff */
[----:B------:R-:W-:Y:S01]  /*8610*/  FMUL.FTZ R40, R10, R40 ;  /* 0x000000280a287220 */ /* 0x000fe20000410000 */
[----:B------:R-:W-:Y:S01]  /*8620*/  SHF.R.S32.HI R0, RZ, 0x1f, R7 ;  /* 0x0000001fff007819 */ /* 0x000fe20000011407 */
[----:B------:R-:W-:Y:S01]  /*8630*/  IMAD.WIDE.U32 R18, R7, c[0x0][0x488], R18 ;  /* 0x0001220007127a25 */ /* 0x000fe200078e0012 */
[----:B------:R-:W-:Y:S01]  /*8640*/  MOV R2, 0x40 ;  /* 0x0000004000027802 */ /* 0x000fe20000000f00 */
[----:B------:R-:W-:Y:S01]  /*8650*/  STS [R9+0x80], R128 ;  /* 0x0000808009007388 */ /* 0x000fe20000000800 */
[----:B------:R-:W-:Y:S01]  /*8660*/  F2FP.BF16.PACK_AB R116, R117, R116 ;  /* 0x000000747574723e */ /* 0x000fe200000010ff */
[----:B------:R-:W-:Y:S01]  /*8670*/  IMAD R0, R0, c[0x0][0x488], RZ ;  /* 0x0001220000007a24 */ /* 0x000fe200078e02ff */
[----:B------:R-:W-:Y:S01]  /*8680*/  SEL R2, R2, 0xffffffc0, !P2 ;  /* 0xffffffc002027807 */ /* 0x000fe20005000000 */
[C---:B------:R-:W-:Y:S01]  /*8690*/  FMUL.FTZ R45, R10.reuse, R45 ;  /* 0x0000002d0a2d7220 */ /* 0x040fe20000410000 */
[----:B------:R-:W-:Y:S01]  /*86a0*/  F2FP.BF16.PACK_AB R112, R113, R112 ;  /* 0x000000707170723e */ /* 0x000fe200000010ff */
[----:B------:R-:W-:Y:S01]  /*86b0*/  IMAD R0, R7, c[0x0][0x48c], R0 ;  /* 0x0001230007007a24 */ /* 0x000fe200078e0200 */
[----:B------:R-:W-:Y:S01]  /*86c0*/  IADD3 R23, R9, R2, RZ ;  /* 0x0000000209177210 */ /* 0x000fe20007ffe0ff */
[----:B------:R-:W-:Y:S01]  /*86d0*/  FMUL.FTZ R44, R10, R44 ;  /* 0x0000002c0a2c7220 */ /* 0x000fe20000410000 */
[----:B------:R-:W-:Y:S01]  /*86e0*/  F2FP.BF16.PACK_AB R108, R109, R108 ;  /* 0x0000006c6d6c723e */ /* 0x000fe200000010ff */
[----:B------:R-:W-:Y:S01]  /*86f0*/  STS [R9+0x480], R130 ;  /* 0x0004808209007388 */ /* 0x000fe20000000800 */
[----:B------:R-:W-:Y:S01]  /*8700*/  IMAD.IADD R7, R2, 0x1, R21 ;  /* 0x0000000102077824 */ /* 0x000fe200078e0215 */
[----:B------:R-:W-:Y:S01]  /*8710*/  F2FP.BF16.PACK_AB R104, R105, R104 ;  /* 0x000000686968723e */ /* 0x000fe200000010ff */
[C---:B------:R-:W-:Y:S01]  /*8720*/  FMUL.FTZ R49, R10.reuse, R49 ;  /* 0x000000310a317220 */ /* 0x040fe20000410000 */
[----:B------:R-:W-:Y:S01]  /*8730*/  STS [R21], R124 ;  /* 0x0000007c15007388 */ /* 0x000fe20000000800 */
[----:B------:R-:W-:Y:S01]  /*8740*/  FMUL.FTZ R48, R10, R48 ;  /* 0x000000300a307220 */ /* 0x000fe20000410000 */
[----:B------:R-:W-:Y:S01]  /*8750*/  IADD3 R25, R2, R3, RZ ;  /* 0x0000000302197210 */ /* 0x000fe20007ffe0ff */
[C---:B------:R-:W-:Y:S01]  /*8760*/  FMUL.FTZ R53, R10.reuse, R53 ;  /* 0x000000350a357220 */ /* 0x040fe20000410000 */
[----:B------:R-:W-:Y:S01]  /*8770*/  STS [R21+0x400], R126 ;  /* 0x0004007e15007388 */ /* 0x000fe20000000800 */
[C---:B------:R-:W-:Y:S01]  /*8780*/  FMUL.FTZ R52, R10.reuse, R52 ;  /* 0x000000340a347220 */ /* 0x040fe20000410000 */
[----:B------:R-:W-:Y:S01]  /*8790*/  F2FP.BF16.PACK_AB R100, R101, R100 ;  /* 0x000000646564723e */ /* 0x000fe200000010ff */
[C---:B------:R-:W-:Y:S01]  /*87a0*/  FMUL.FTZ R57, R10.reuse, R57 ;  /* 0x000000390a397220 */ /* 0x040fe20000410000 */
[----:B------:R-:W-:Y:S01]  /*87b0*/  STS [R3+0x80], R120 ;  /* 0x0000807803007388 */ /* 0x000fe20000000800 */
[----:B------:R-:W-:Y:S01]  /*87c0*/  IADD3 R27, R15, R2, RZ ;  /* 0x000000020f1b7210 */ /* 0x000fe20007ffe0ff */
[C---:B------:R-:W-:Y:S01]  /*87d0*/  FMUL.FTZ R56, R10.reuse, R56 ;  /* 0x000000380a387220 */ /* 0x040fe20000410000 */
[----:B------:R-:W-:Y:S01]  /*87e0*/  F2FP.BF16.PACK_AB R36, R37, R36 ;  /* 0x000000242524723e */ /* 0x000fe200000010ff */
        /* <DEDUP_REMOVED lines=39> */
[----:B------:R-:W-:Y:S01]  /*8a60*/  FMUL.FTZ R10, R10, R96 ;  /* 0x000000600a0a7220 */ /* 0x000fe20000410000 */
[----:B------:R-:W-:Y:S01]  /*8a70*/  STS [R27+0x400], R102 ;  /* 0x000400661b007388 */ /* 0x000fe20000000800 */
[----:B------:R-:W-:-:S02]  /*8a80*/  F2FP.BF16.PACK_AB R80, R81, R80 ;  /* 0x000000505150723e */ /* 0x000fc400000010ff */
[----:B------:R-:W-:Y:S01]  /*8a90*/  F2FP.BF16.PACK_AB R84, R85, R84 ;  /* 0x000000545554723e */ /* 0x000fe200000010ff */
[----:B------:R-:W-:Y:S01]  /*8aa0*/  STS [R9+0x4080], R36 ;  /* 0x0040802409007388 */ /* 0x000fe20000000800 */
[----:B------:R-:W-:Y:S02]  /*8ab0*/  LEA R4, P0, R18, c[0x0][0x450], 0x2 ;  /* 0x0001140012047a11 */ /* 0x000fe400078010ff */
[----:B------:R-:W-:Y:S01]  /*8ac0*/  IADD3 R19, R19, R0, RZ ;  /* 0x0000000013137210 */ /* 0x000fe20007ffe0ff */
[----:B------:R-:W-:Y:S01]  /*8ad0*/  STS [R9+0x4480], R38 ;  /* 0x0044802609007388 */ /* 0x000fe20000000800 */
[----:B------:R-:W-:Y:S02]  /*8ae0*/  F2FP.BF16.PACK_AB R88, R89, R88 ;  /* 0x000000585958723e */ /* 0x000fe400000010ff */
[----:B------:R-:W-:Y:S01]  /*8af0*/  F2FP.BF16.PACK_AB R92, R93, R92 ;  /* 0x0000005c5d5c723e */ /* 0x000fe200000010ff */
[----:B------:R-:W-:Y:S01]  /*8b00*/  STS [R21+0x4000], R40 ;  /* 0x0040002815007388 */ /* 0x000fe20000000800 */
[----:B------:R-:W-:-:S02]  /*8b10*/  F2FP.BF16.PACK_AB R10, R97, R10 ;  /* 0x0000000a610a723e */ /* 0x000fc400000010ff */
[----:B------:R-:W-:Y:S01]  /*8b20*/  LEA.HI.X R19, R18, c[0x0][0x454], R19, 0x2, P0 ;  /* 0x0001150012137a11 */ /* 0x000fe200000f1413 */
[----:B------:R-:W-:Y:S01]  /*8b30*/  STS [R21+0x4400], R42 ;  /* 0x0044002a15007388 */ /* 0x000fe20000000800 */
[----:B------:R-:W-:-:S03]  /*8b40*/  SHF.R.S32.HI R0, RZ, 0x1f, R11 ;  /* 0x0000001fff007819 */ /* 0x000fc6000001140b */
[----:B------:R-:W-:Y:S02]  /*8b50*/  STS [R3+0x4080], R44 ;  /* 0x0040802c03007388 */ /* 0x000fe40000000800 */
[----:B------:R-:W-:Y:S02]  /*8b60*/  IMAD R0, R0, c[0x0][0x3d8], RZ ;  /* 0x0000f60000007a24 */ /* 0x000fe400078e02ff */
[----:B------:R-:W-:Y:S02]  /*8b70*/  STS [R3+0x4480], R46 ;  /* 0x0044802e03007388 */ /* 0x000fe40000000800 */
[C---:B------:R-:W-:Y:S02]  /*8b80*/  IMAD R0, R11.reuse, c[0x0][0x3dc], R0 ;  /* 0x0000f7000b007a24 */ /* 0x040fe400078e0200 */
        /* <DEDUP_REMOVED lines=22> */
[----:B-1----:R-:W-:-:S03]  /*8cf0*/  IMAD.WIDE.U32 R2, R11, c[0x0][0x3d8], R16 ;  /* 0x0000f6000b027a25 */ /* 0x002fc600078e0010 */
[----:B------:R-:W-:Y:S02]  /*8d00*/  STS [R25+0x8080], R92 ;  /* 0x0080805c19007388 */ /* 0x000fe40000000800 */
[----:B------:R-:W-:Y:S02]  /*8d10*/  IADD3 R0, R3, R0, RZ ;  /* 0x0000000003007210 */ /* 0x000fe40007ffe0ff */
[----:B------:R-:W-:Y:S01]  /*8d20*/  STS [R25+0x8480], R94 ;  /* 0x0084805e19007388 */ /* 0x000fe20000000800 */
[----:B------:R-:W-:-:S03]  /*8d30*/  SHF.R.S32.HI R3, RZ, 0x1f, R198 ;  /* 0x0000001fff037819 */ /* 0x000fc600000114c6 */
[----:B------:R-:W-:Y:S04]  /*8d40*/  STS [R27+0x8000], R10 ;  /* 0x0080000a1b007388 */ /* 0x000fe80000000800 */
[----:B------:R-:W-:Y:S04]  /*8d50*/  STS [R27+0x8400], R98 ;  /* 0x008400621b007388 */ /* 0x000fe80000000800 */
[----:B------:R-:W-:Y:S04]  /*8d60*/  SHFL.IDX PT, R96, R4, RZ, 0x1c1f ;  /* 0x001c1fff04607589 */ /* 0x000fe800000e0000 */
[----:B------:R-:W1:Y:S04]  /*8d70*/  SHFL.IDX PT, R97, R19, RZ, 0x1c1f ;  /* 0x001c1fff13617589 */ /* 0x000e6800000e0000 */
[----:B------:R-:W-:Y:S06]  /*8d80*/  BAR.SYNC.DEFER_BLOCKING 0x1, 0x100 ;  /* 0x0044000000007b1d */ /* 0x000fec0000010000 */
[----:B------:R2:W-:Y:S04]  /*8d90*/  SHFL.IDX PT, R100, R4, 0x1, 0x1c1f ;  /* 0x003c1f0004647f89 */ /* 0x0005e800000e0000 */
[----:B------:R-:W3:Y:S04]  /*8da0*/  SHFL.IDX PT, R101, R19, 0x1, 0x1c1f ;  /* 0x003c1f0013657f89 */ /* 0x000ee800000e0000 */
[----:B-1----:R1:W-:Y:S01]  /*8db0*/  @!P5 ST.E [R96.64], R14 ;  /* 0x0000000e6000d985 */ /* 0x0023e2000c10190c */
[----:B--2---:R-:W-:-:S04]  /*8dc0*/  LEA R4, P0, R2, c[0x0][0x380], 0x1 ;  /* 0x0000e00002047a11 */ /* 0x004fc800078008ff */
[----:B------:R-:W-:Y:S01]  /*8dd0*/  LEA.HI.X R2, R2, c[0x0][0x384], R0, 0x1, P0 ;  /* 0x0000e10002027a11 */ /* 0x000fe200000f0c00 */
[----:B---3--:R1:W-:Y:S01]  /*8de0*/  @!P3 ST.E [R100.64], R13 ;  /* 0x0000000d6400b985 */ /* 0x0083e2000c10190c */
[----:B------:R-:W-:Y:S02]  /*8df0*/  ISETP.GE.AND P0, PT, R200, R5, PT ;  /* 0x00000005c800720c */ /* 0x000fe40003f06270 */
[----:B------:R-:W-:Y:S01]  /*8e00*/  SHF.R.S32.HI R0, RZ, 0x1f, R199 ;  /* 0x0000001fff007819 */ /* 0x000fe200000114c7 */
[----:B------:R1:W2:Y:S04]  /*8e10*/  LDS.128 R52, [R201+0x1080] ;  /* 0x00108000c9347984 */ /* 0x0002a80000000c00 */
[----:B------:R1:W3:Y:S04]  /*8e20*/  LDS.128 R48, [R201+0x2080] ;  /* 0x00208000c9307984 */ /* 0x0002e80000000c00 */
        /* <DEDUP_REMOVED lines=11> */
[----:B------:R-:W-:-:S02]  /*8ee0*/  ISETP.GE.AND P2, PT, R206, c[0x0][0x3c8], PT ;  /* 0x0000f200ce007a0c */ /* 0x000fc40003f46270 */
[----:B------:R-:W-:Y:S01]  /*8ef0*/  ISETP.GE.AND P1, PT, R205, c[0x0][0x3c8], PT ;  /* 0x0000f200cd007a0c */ /* 0x000fe20003f26270 */
[----:B-1----:R-:W1:Y:S01]  /*8f00*/  LDS.128 R12, [R201+0x4080] ;  /* 0x00408000c90c7984 */ /* 0x002e620000000c00 */
[----:B------:R-:W-:-:S03]  /*8f10*/  ISETP.GE.AND P0, PT, R204, c[0x0][0x3c8], PT ;  /* 0x0000f200cc007a0c */ /* 0x000fc60003f06270 */
[----:B------:R-:W5:Y:S06]  /*8f20*/  LDS.128 R8, [R201+0x8080] ;  /* 0x00808000c9087984 */ /* 0x000f6c0000000c00 */
[-C--:B------:R-:W-:Y:S02]  /*8f30*/  @!P2 IADD3 R58, P5, R208, R7.reuse, RZ ;  /* 0x00000007d03aa210 */ /* 0x080fe40007fbe0ff */
[-C--:B------:R-:W-:Y:S02]  /*8f40*/  @!P1 LEA R6, P4, R199, R7.reuse, 0x1 ;  /* 0x00000007c7069211 */ /* 0x080fe400078808ff */
[----:B------:R-:W-:Y:S01]  /*8f50*/  @!P0 LEA R56, P3, R198, R7, 0x1 ;  /* 0x00000007c6388211 */ /* 0x000fe200078608ff */
[----:B------:R-:W-:Y:S01]  /*8f60*/  @!P2 IMAD.X R59, R209, 0x1, R57, P5 ;  /* 0x00000001d13ba824 */ /* 0x000fe200028e0639 */
[----:B------:R-:W-:-:S02]  /*8f70*/  @!P1 LEA.HI.X R7, R199, R57, R0, 0x1, P4 ;  /* 0x00000039c7079211 */ /* 0x000fc400020f0c00 */
[----:B------:R-:W-:Y:S02]  /*8f80*/  @!P0 LEA.HI.X R57, R198, R57, R3, 0x1, P3 ;  /* 0x00000039c6398211 */ /* 0x000fe400018f0c03 */
[----:B--2---:R2:W-:Y:S04]  /*8f90*/  @!P2 ST.E.128 [R58.64], R16 ;  /* 0x000000103a00a985 */ /* 0x0045e8000c101d0c */
[----:B-1----:R2:W-:Y:S04]  /*8fa0*/  @!P1 ST.E.128 [R6.64], R12 ;  /* 0x0000000c06009985 */ /* 0x0025e8000c101d0c */
[----:B-----5:R2:W-:Y:S02]  /*8fb0*/  @!P0 ST.E.128 [R56.64], R8 ;  /* 0x0000000838008985 */ /* 0x0205e4000c101d0c */
.L_x_851:
[----:B--2---:R-:W-:Y:S05]  /*8fc0*/  BSYNC B0 ;  /* 0x0000000000007941 */ /* 0x004fea0003800000 */
.L_x_850:
[----:B------:R-:W-:Y:S01]  /*8fd0*/  IADD3 R6, R200, 0x20, RZ ;  /* 0x00000020c8067810 */ /* 0x000fe20007ffe0ff */
[----:B------:R2:W4:Y:S01]  /*8fe0*/  SHFL.IDX PT, R9, R2, 0x1, 0x181f ;  /* 0x00381f0002097f89 */ /* 0x00052200000e0000 */
[----:B------:R-:W-:Y:S02]  /*8ff0*/  BSSY B0, `(.L_x_852) ;  /* 0x0000010000007945 */ /* 0x000fe40003800000 */
[----:B------:R-:W-:Y:S01]  /*9000*/  ISETP.GE.AND P0, PT, R6, R5, PT ;  /* 0x000000050600720c */ /* 0x000fe20003f06270 */
[----:B-1----:R2:W1:-:S12]  /*9010*/  SHFL.IDX PT, R7, R4, 0x1, 0x181f ;  /* 0x00381f0004077f89 */ /* 0x00245800000e0000 */
[----:B------:R-:W-:Y:S05]  /*9020*/  @P0 BRA `(.L_x_853) ;  /* 0x000000c000000947 */ /* 0x000fea0003800000 */
[----:B------:R-:W-:Y:S02]  /*9030*/  ISETP.GE.AND P2, PT, R206, c[0x0][0x3c8], PT ;  /* 0x0000f200ce007a0c */ /* 0x000fe40003f46270 */
[----:B------:R-:W-:Y:S02]  /*9040*/  ISETP.GE.AND P1, PT, R205, c[0x0][0x3c8], PT ;  /* 0x0000f200cd007a0c */ /* 0x000fe40003f26270 */
[----:B------:R-:W-:-:S09]  /*9050*/  ISETP.GE.AND P0, PT, R204, c[0x0][0x3c8], PT ;  /* 0x0000f200cc007a0c */ /* 0x000fd20003f06270 */
[-C--:B-1----:R-:W-:Y:S02]  /*9060*/  @!P2 IADD3 R10, P5, R208, R7.reuse, RZ ;  /* 0x00000007d00aa210 */ /* 0x082fe40007fbe0ff */
[-C--:B------:R-:W-:Y:S02]  /*9070*/  @!P1 LEA R6, P4, R199, R7.reuse, 0x1 ;  /* 0x00000007c7069211 */ /* 0x080fe400078808ff */
[C---:B------:R-:W-:Y:S01]  /*9080*/  @!P0 LEA R8, P3, R198.reuse, R7, 0x1 ;  /* 0x00000007c6088211 */ /* 0x040fe200078608ff */
[----:B----4-:R-:W-:Y:S01]  /*9090*/  @!P2 IMAD.X R11, R209, 0x1, R9, P5 ;  /* 0x00000001d10ba824 */ /* 0x010fe200028e0609 */
[-C--:B------:R-:W-:Y:S02]  /*90a0*/  @!P1 LEA.HI.X R7, R199, R9.reuse, R0, 0x1, P4 ;  /* 0x00000009c7079211 */ /* 0x080fe400020f0c00 */
[----:B------:R-:W-:Y:S02]  /*90b0*/  @!P0 LEA.HI.X R9, R198, R9, R3, 0x1, P3 ;  /* 0x00000009c6098211 */ /* 0x000fe400018f0c03 */
[----:B------:R1:W-:Y:S04]  /*90c0*/  @!P2 ST.E.128 [R10.64], R52 ;  /* 0x000000340a00a985 */ /* 0x0003e8000c101d0c */
[----:B------:R1:W-:Y:S04]  /*90d0*/  @!P1 ST.E.128 [R6.64], R40 ;  /* 0x0000002806009985 */ /* 0x0003e8000c101d0c */
[----:B------:R1:W-:Y:S02]  /*90e0*/  @!P0 ST.E.128 [R8.64], R28 ;  /* 0x0000001c08008985 */ /* 0x0003e4000c101d0c */
.L_x_853:
[----:B------:R-:W-:Y:S05]  /*90f0*/  BSYNC B0 ;  /* 0x0000000000007941 */ /* 0x000fea0003800000 */
.L_x_852:
[----:B-1----:R-:W-:Y:S01]  /*9100*/  IADD3 R6, R200, 0x40, RZ ;  /* 0x00000040c8067810 */ /* 0x002fe20007ffe0ff */
[----:B----4-:R1:W4:Y:S01]  /*9110*/  SHFL.IDX PT, R9, R2, 0x2, 0x181f ;  /* 0x00581f0002097f89 */ /* 0x01032200000e0000 */
[----:B------:R-:W-:Y:S02]  /*9120*/  BSSY B0, `(.L_x_854) ;  /* 0x0000010000007945 */ /* 0x000fe40003800000 */
[----:B------:R-:W-:Y:S01]  /*9130*/  ISETP.GE.AND P0, PT, R6, R5, PT ;  /* 0x000000050600720c */ /* 0x000fe20003f06270 */
[----:B------:R1:W2:-:S12]  /*9140*/  SHFL.IDX PT, R7, R4, 0x2, 0x181f ;  /* 0x00581f0004077f89 */ /* 0x00029800000e0000 */
[----:B------:R-:W-:Y:S05]  /*9150*/  @P0 BRA `(.L_x_855) ;  /* 0x000000c000000947 */ /* 0x000fea0003800000 */
[----:B------:R-:W-:Y:S02]  /*9160*/  ISETP.GE.AND P2, PT, R206, c[0x0][0x3c8], PT ;  /* 0x0000f200ce007a0c */ /* 0x000fe40003f46270 */
[----:B------:R-:W-:Y:S02]  /*9170*/  ISETP.GE.AND P1, PT, R205, c[0x0][0x3c8], PT ;  /* 0x0000f200cd007a0c */ /* 0x000fe40003f26270 */
[----:B------:R-:W-:-:S09]  /*9180*/  ISETP.GE.AND P0, PT, R204, c[0x0][0x3c8], PT ;  /* 0x0000f200cc007a0c */ /* 0x000fd20003f06270 */
[-C--:B--2---:R-:W-:Y:S02]  /*9190*/  @!P2 IADD3 R10, P5, R208, R7.reuse, RZ ;  /* 0x00000007d00aa210 */ /* 0x084fe40007fbe0ff */
[-C--:B------:R-:W-:Y:S02]  /*91a0*/  @!P1 LEA R6, P4, R199, R7.reuse, 0x1 ;  /* 0x00000007c7069211 */ /* 0x080fe400078808ff */
[C---:B------:R-:W-:Y:S01]  /*91b0*/  @!P0 LEA R8, P3, R198.reuse, R7, 0x1 ;  /* 0x00000007c6088211 */ /* 0x040fe200078608ff */
[----:B----4-:R-:W-:Y:S01]  /*91c0*/  @!P2 IMAD.X R11, R209, 0x1, R9, P5 ;  /* 0x00000001d10ba824 */ /* 0x010fe200028e0609 */
[-C--:B------:R-:W-:Y:S02]  /*91d0*/  @!P1 LEA.HI.X R7, R199, R9.reuse, R0, 0x1, P4 ;  /* 0x00000009c7079211 */ /* 0x080fe400020f0c00 */
[----:B------:R-:W-:Y:S02]  /*91e0*/  @!P0 LEA.HI.X R9, R198, R9, R3, 0x1, P3 ;  /* 0x00000009c6098211 */ /* 0x000fe400018f0c03 */
[----:B---3--:R2:W-:Y:S04]  /*91f0*/  @!P2 ST.E.128 [R10.64], R48 ;  /* 0x000000300a00a985 */ /* 0x0085e8000c101d0c */
[----:B------:R2:W-:Y:S04]  /*9200*/  @!P1 ST.E.128 [R6.64], R36 ;  /* 0x0000002406009985 */ /* 0x0005e8000c101d0c */
[----:B------:R2:W-:Y:S02]  /*9210*/  @!P0 ST.E.128 [R8.64], R24 ;  /* 0x0000001808008985 */ /* 0x0005e4000c101d0c */
.L_x_855:
[----:B------:R-:W-:Y:S05]  /*9220*/  BSYNC B0 ;  /* 0x0000000000007941 */ /* 0x000fea0003800000 */
.L_x_854:
[----:B------:R-:W-:Y:S01]  /*9230*/  IADD3 R200, R200, 0x60, RZ ;  /* 0x00000060c8c87810 */ /* 0x000fe20007ffe0ff */
[----:B--2---:R2:W1:Y:S03]  /*9240*/  SHFL.IDX PT, R7, R2, 0x3, 0x181f ;  /* 0x00781f0002077f89 */ /* 0x00446600000e0000 */
[----:B------:R-:W-:Y:S01]  /*9250*/  ISETP.GE.AND P0, PT, R200, R5, PT ;  /* 0x00000005c800720c */ /* 0x000fe20003f06270 */
[----:B----4-:R2:W4:-:S12]  /*9260*/  SHFL.IDX PT, R9, R4, 0x3, 0x181f ;  /* 0x00781f0004097f89 */ /* 0x01051800000e0000 */
[----:B------:R-:W-:Y:S05]  /*9270*/  @P0 EXIT ;  /* 0x000000000000094d */ /* 0x000fea0003800000 */
[----:B------:R-:W-:Y:S02]  /*9280*/  ISETP.GE.AND P1, PT, R206, c[0x0][0x3c8], PT ;  /* 0x0000f200ce007a0c */ /* 0x000fe40003f26270 */
[----:B------:R-:W-:-:S11]  /*9290*/  ISETP.GE.AND P0, PT, R205, c[0x0][0x3c8], PT ;  /* 0x0000f200cd007a0c */ /* 0x000fd60003f06270 */
[-C--:B----4-:R-:W-:Y:S02]  /*92a0*/  @!P1 IADD3 R10, P3, R208, R9.reuse, RZ ;  /* 0x00000009d00a9210 */ /* 0x090fe40007f7e0ff */
[----:B-12---:R-:W-:-:S03]  /*92b0*/  @!P0 LEA R4, P2, R199, R9, 0x1 ;  /* 0x00000009c7048211 */ /* 0x006fc600078408ff */
[----:B------:R-:W-:Y:S01]  /*92c0*/  @!P1 IMAD.X R11, R209, 0x1, R7, P3 ;  /* 0x00000001d10b9824 */ /* 0x000fe200018e0607 */
[----:B------:R-:W-:-:S04]  /*92d0*/  @!P0 LEA.HI.X R5, R199, R7, R0, 0x1, P2 ;  /* 0x00000007c7058211 */ /* 0x000fc800010f0c00 */
[----:B------:R1:W-:Y:S04]  /*92e0*/  @!P1 ST.E.128 [R10.64], R44 ;  /* 0x0000002c0a009985 */ /* 0x0003e8000c101d0c */
[----:B------:R1:W-:Y:S01]  /*92f0*/  @!P0 ST.E.128 [R4.64], R32 ;  /* 0x0000002004008985 */ /* 0x0003e2000c101d0c */
[----:B------:R-:W-:-:S13]  /*9300*/  ISETP.GE.AND P0, PT, R204, c[0x0][0x3c8], PT ;  /* 0x0000f200cc007a0c */ /* 0x000fda0003f06270 */
[----:B------:R-:W-:Y:S05]  /*9310*/  @P0 EXIT ;  /* 0x000000000000094d */ /* 0x000fea0003800000 */
[----:B------:R-:W-:-:S04]  /*9320*/  LEA R2, P0, R198, R9, 0x1 ;  /* 0x00000009c6027211 */ /* 0x000fc800078008ff */
[----:B------:R-:W-:-:S05]  /*9330*/  LEA.HI.X R3, R198, R7, R3, 0x1, P0 ;  /* 0x00000007c6037211 */ /* 0x000fca00000f0c03 */
[----:B------:R-:W-:Y:S01]  /*9340*/  ST.E.128 [R2.64], R20 ;  /* 0x0000001402007985 */ /* 0x000fe2000c101d0c */
[----:B------:R-:W-:Y:S05]  /*9350*/  EXIT ;  /* 0x000000000000794d */ /* 0x000fea0003800000 */
.L_x_856:
        /* <DEDUP_REMOVED lines=10> */
.L_x_3408:


//--------------------- .text._ZN7cutlass13device_kernelIN5flash19enable_sm80_to_sm89INS1_16FlashAttnFwdSm80INS1_25CollectiveMainloopFwdSm80ILi8ELi2ELb0EN4cute5tupleIJNS5_1CILi128EEENS7_ILi64EEENS7_ILi192EEEEEELi192ENS_10bfloat16_tEfNS_4arch4Sm80ELb0ELb0ELb1ELb1ELb1ELb0ELb1ELb0EEENS1_21CollectiveEpilogueFwdINS6_IJS8_SA_S9_EEENS6_IJNS7_ILi1EEESI_SI_EEESC_SE_Li256ELb1ELb1ELb0ELb0EEENS1_19SingleTileSchedulerILb1ELb0ELb1ELi128EEEEEEEEEvNT_6ParamsE --------------------------
	.section	.text._ZN7cutlass13device_kernelIN5flash19enable_sm80_to_sm89INS1_16FlashAttnFwdSm80INS1_25CollectiveMainloopFwdSm80ILi8ELi2ELb0EN4cute5tupleIJNS5_1CILi128EEENS7_ILi64EEENS7_ILi192EEEEEELi192ENS_10bfloat16_tEfNS_4arch4Sm80ELb0ELb0ELb1ELb1ELb1ELb0ELb1ELb0EEENS1_21CollectiveEpilogueFwdINS6_IJS8_SA_S9_EEENS6_IJNS7_ILi1EEESI_SI_EEESC_SE_Li256ELb1ELb1ELb0ELb0EEENS1_19SingleTileSchedulerILb1ELb0ELb1ELi128EEEEEEEEEvNT_6ParamsE,"ax",@progbits
	.sectioninfo	@"SHI_REGISTERS=241"
	.align	128
.text._ZN7cutlass13device_kernelIN5flash19enable_sm80_to_sm89INS1_16FlashAttnFwdSm80INS1_25CollectiveMainloopFwdSm80ILi8ELi2ELb0EN4cute5tupleIJNS5_1CILi128EEENS7_ILi64EEENS7_ILi192EEEEEELi192ENS_10bfloat16_tEfNS_4arch4Sm80ELb0ELb0ELb1ELb1ELb1ELb0ELb1ELb0EEENS1_21CollectiveEpilogueFwdINS6_IJS8_SA_S9_EEENS6_IJNS7_ILi1EEESI_SI_EEESC_SE_Li256ELb1ELb1ELb0ELb0EEENS1_19SingleTileSchedulerILb1ELb0ELb1ELi128EEEEEEEEEvNT_6ParamsE:
        .type           _ZN7cutlass13device_kernelIN5flash19enable_sm80_to_sm89INS1_16FlashAttnFwdSm80INS1_25CollectiveMainloopFwdSm80ILi8ELi2ELb0EN4cute5tupleIJNS5_1CILi128EEENS7_ILi64EEENS7_ILi192EEEEEELi192ENS_10bfloat16_tEfNS_4arch4Sm80ELb0ELb0ELb1ELb1ELb1ELb0ELb1ELb0EEENS1_21CollectiveEpilogueFwdINS6_IJS8_SA_S9_EEENS6_IJNS7_ILi1EEESI_SI_EEESC_SE_Li256ELb1ELb1ELb0ELb0EEENS1_19SingleTileSchedulerILb1ELb0ELb1ELi128EEEEEEEEEvNT_6ParamsE,@function
        .size           _ZN7cutlass13device_kernelIN5flash19enable_sm80_to_sm89INS1_16FlashAttnFwdSm80INS1_25CollectiveMainloopFwdSm80ILi8ELi2ELb0EN4cute5tupleIJNS5_1CILi128EEENS7_ILi64EEENS7_ILi192EEEEEELi192ENS_10bfloat16_tEfNS_4arch4Sm80ELb0ELb0ELb1ELb1ELb1ELb0ELb1ELb0EEENS1_21CollectiveEpilogueFwdINS6_IJS8_SA_S9_EEENS6_IJNS7_ILi1EEESI_SI_EEESC_SE_Li256ELb1ELb1ELb0ELb0EEENS1_19SingleTileSchedulerILb1ELb0ELb1ELi128EEEEEEEEEvNT_6ParamsE,(.L_x_3409 - _ZN7cutlass13device_kernelIN5flash19enable_sm80_to_sm89INS1_16FlashAttnFwdSm80INS1_25CollectiveMainloopFwdSm80ILi8ELi2ELb0EN4cute5tupleIJNS5_1CILi128EEENS7_ILi64EEENS7_ILi192EEEEEELi192ENS_10bfloat16_tEfNS_4arch4Sm80ELb0ELb0ELb1ELb1ELb1ELb0ELb1ELb0EEENS1_21CollectiveEpilogueFwdINS6_IJS8_SA_S9_EEENS6_IJNS7_ILi1EEESI_SI_EEESC_SE_Li256ELb1ELb1ELb0ELb0EEENS1_19SingleTileSchedulerILb1ELb0ELb1ELi128EEEEEEEEEvNT_6ParamsE)
        .other          _ZN7cutlass13device_kernelIN5flash19enable_sm80_to_sm89INS1_16FlashAttnFwdSm80INS1_25CollectiveMainloopFwdSm80ILi8ELi2ELb0EN4cute5tupleIJNS5_1CILi128EEENS7_ILi64EEENS7_ILi192EEEEEELi192ENS_10bfloat16_tEfNS_4arch4Sm80ELb0ELb0ELb1ELb1ELb1ELb0ELb1ELb0EEENS1_21CollectiveEpilogueFwdINS6_IJS8_SA_S9_EEENS6_IJNS7_ILi1EEESI_SI_EEESC_SE_Li256ELb1ELb1ELb0ELb0EEENS1_19SingleTileSchedulerILb1ELb0ELb1ELi128EEEEEEEEEvNT_6ParamsE,@"STO_CUDA_ENTRY STV_DEFAULT"
_ZN7cutlass13device_kernelIN5flash19enable_sm80_to_sm89INS1_16FlashAttnFwdSm80INS1_25CollectiveMainloopFwdSm80ILi8ELi2ELb0EN4cute5tupleIJNS5_1CILi128EEENS7_ILi64EEENS7_ILi192EEEEEELi192ENS_10bfloat16_tEfNS_4arch4Sm80ELb0ELb0ELb1ELb1ELb1ELb0ELb1ELb0EEENS1_21CollectiveEpilogueFwdINS6_IJS8_SA_S9_EEENS6_IJNS7_ILi1EEESI_SI_EEESC_SE_Li256ELb1ELb1ELb0ELb0EEENS1_19SingleTileSchedulerILb1ELb0ELb1ELi128EEEEEEEEEvNT_6ParamsE:
        /* <DEDUP_REMOVED lines=16> */
.L_x_858:
        /* <DEDUP_REMOVED lines=8> */
.L_x_860:
[----:B------:R-:W-:-:S05]  /*0180*/  MOV R7, c[0x0][0x54c] ;  /* 0x0001530000077a02 */ /* 0x000fca0000000f00 */
.L_x_859:
[----:B-----5:R-:W-:Y:S01]  /*0190*/  IMAD R7, R7, c[0x0][0x548], RZ ;  /* 0x0001520007077a24 */ /* 0x020fe200078e02ff */
[----:B------:R-:W-:-:S04]  /*01a0*/  SHF.L.U32 R0, R3, 0x7, RZ ;  /* 0x0000000703007819 */ /* 0x000fc800000006ff */
[----:B------:R-:W-:-:S04]  /*01b0*/  ISETP.GE.AND P0, PT, R0, R7, PT ;  /* 0x000000070000720c */ /* 0x000fc80003f06270 */
[----:B------:R-:W-:Y:S01]  /*01c0*/  SEL R204, R204, 0xffffffff, !P0 ;  /* 0xffffffffcccc7807 */ /* 0x000fe20004000000 */
[----:B------:R-:W-:Y:S05]  /*01d0*/  BRA `(.L_x_861) ;  /* 0x0000012000007947 */ /* 0x000fea0003800000 */
.L_x_857:
[----:B---3--:R-:W-:-:S04]  /*01e0*/  ISETP.NE.U32.AND P0, PT, RZ, c[0x0][0x568], PT ;  /* 0x00015a00ff007a0c */ /* 0x008fc80003f05070 */
[----:B------:R-:W-:-:S13]  /*01f0*/  ISETP.NE.AND.EX P0, PT, RZ, c[0x0][0x56c], PT, P0 ;  /* 0x00015b00ff007a0c */ /* 0x000fda0003f05300 */
[----:B------:R-:W-:Y:S05]  /*0200*/  @!P0 BRA `(.L_x_862) ;  /* 0x0000002000008947 */ /* 0x000fea0003800000 */
[----:B------:R1:W5:Y:S01]  /*0210*/  LDG.E R7, [R8.64] ;  /* 0x0000000608077981 */ /* 0x000362000c1e1900 */
[----:B------:R-:W-:Y:S05]  /*0220*/  BRA `(.L_x_863) ;  /* 0x0000009000007947 */ /* 0x000fea0003800000 */
.L_x_862:
        /* <DEDUP_REMOVED lines=8> */
.L_x_864:
[----:B------:R-:W-:-:S05]  /*02b0*/  MOV R7, c[0x0][0x54c] ;  /* 0x0001530000077a02 */ /* 0x000fca0000000f00 */
.L_x_863:
[----:B-----5:R-:W-:Y:S01]  /*02c0*/  IMAD R7, R7, c[0x0][0x548], RZ ;  /* 0x0001520007077a24 */ /* 0x020fe200078e02ff */
[----:B------:R-:W-:-:S04]  /*02d0*/  SHF.L.U32 R0, R3, 0x7, RZ ;  /* 0x0000000703007819 */ /* 0x000fc800000006ff */
[----:B------:R-:W-:-:S04]  /*02e0*/  ISETP.GE.AND P0, PT, R0, R7, PT ;  /* 0x000000070000720c */ /* 0x000fc80003f06270 */
[----:B------:R-:W-:-:S04]  /*02f0*/  SEL R204, R204, 0xffffffff, !P0 ;  /* 0xffffffffcccc7807 */ /* 0x000fc80004000000 */
.L_x_861:
[----:B------:R-:W-:-:S13]  /*0300*/  ISETP.GE.AND P0, PT, R204, RZ, PT ;  /* 0x000000ffcc00720c */ /* 0x000fda0003f06270 */
[----:B------:R-:W-:Y:S05]  /*0310*/  @!P0 EXIT ;  /* 0x000000000000894d */ /* 0x000fea0003800000 */
[----:B------:R-:W-:Y:S01]  /*0320*/  ISETP.NE.U32.AND P0, PT, RZ, c[0x0][0x370], PT ;  /* 0x0000dc00ff007a0c */ /* 0x000fe20003f05070 */
[----:B------:R-:W-:Y:S01]  /*0330*/  IMAD.MOV.U32 R203, RZ, RZ, RZ ;  /* 0x000000ffffcb7224 */ /* 0x000fe200078e00ff */
[----:B------:R-:W-:Y:S01]  /*0340*/  ISETP.NE.U32.AND P2, PT, RZ, c[0x0][0x360], PT ;  /* 0x0000d800ff007a0c */ /* 0x000fe20003f45070 */
[----:B------:R-:W-:Y:S01]  /*0350*/  IMAD.MOV.U32 R2, RZ, RZ, c[0x0][0x168] ;  /* 0x00005a00ff027624 */ /* 0x000fe200078e00ff */
[----:B------:R-:W-:Y:S01]  /*0360*/  ISETP.NE.AND.EX P1, PT, RZ, c[0x0][0x374], PT, P0 ;  /* 0x0000dd00ff007a0c */ /* 0x000fe20003f25300 */
[----:B-1----:R-:W-:Y:S01]  /*0370*/  IMAD.MOV.U32 R8, RZ, RZ, RZ ;  /* 0x000000ffff087224 */ /* 0x002fe200078e00ff */
[----:B------:R-:W-:Y:S01]  /*0380*/  ISETP.NE.AND.EX P0, PT, RZ, c[0x0][0x364], PT, P2 ;  /* 0x0000d900ff007a0c */ /* 0x000fe20003f05320 */
[----:B------:R-:W-:Y:S01]  /*0390*/  IMAD.WIDE R10, R204, R5, c[0x0][0x348] ;  /* 0x0000d200cc0a7625 */ /* 0x000fe200078e0205 */
[----:B------:R-:W-:-:S04]  /*03a0*/  ISETP.NE.U32.AND P3, PT, RZ, c[0x0][0x348], PT ;  /* 0x0000d200ff007a0c */ /* 0x000fc80003f65070 */
[----:B------:R-:W-:-:S05]  /*03b0*/  ISETP.NE.AND.EX P3, PT, RZ, c[0x0][0x34c], PT, P3 ;  /* 0x0000d300ff007a0c */ /* 0x000fca0003f65330 */
[----:B------:R-:W-:-:S04]  /*03c0*/  @P1 IMAD.WIDE R14, R204, R5, c[0x0][0x370] ;  /* 0x0000dc00cc0e1625 */ /* 0x000fc800078e0205 */
[----:B------:R-:W-:Y:S01]  /*03d0*/  @P0 IMAD.WIDE R12, R204, R5, c[0x0][0x360] ;  /* 0x0000d800cc0c0625 */ /* 0x000fe200078e0205 */
[----:B------:R1:W5:Y:S04]  /*03e0*/  @P1 LDG.E R203, [R14.64] ;  /* 0x000000060ecb1981 */ /* 0x000368000c1e1900 */
[----:B------:R1:W5:Y:S04]  /*03f0*/  @P3 LDG.E R8, [R10.64] ;  /* 0x000000060a083981 */ /* 0x000368000c1e1900 */
[----:B------:R1:W5:Y:S01]  /*0400*/  @P0 LDG.E R2, [R12.64] ;  /* 0x000000060c020981 */ /* 0x000362000c1e1900 */
[----:B------:R-:W-:-:S02]  /*0410*/  ULDC UR5, c[0x0][0x2ac] ;  /* 0x0000ab0000057ab9 */ /* 0x000fc40000000800 */
[----:B------:R-:W-:Y:S01]  /*0420*/  ULDC UR4, c[0x0][0x1d0] ;  /* 0x0000740000047ab9 */ /* 0x000fe20000000800 */
[----:B------:R-:W2:Y:S01]  /*0430*/  S2R R197, SR_CTAID.Y ;  /* 0x0000000000c57919 */ /* 0x000ea20000002600 */
[----:B------:R-:W-:-:S06]  /*0440*/  UIMAD UR4, UR5, UR4, URZ ;  /* 0x00000004050472a4 */ /* 0x000fcc000f8e023f */
[----:B------:R-:W-:Y:S01]  /*0450*/  IMAD.U32 R150, RZ, RZ, UR4 ;  /* 0x00000004ff967e24 */ /* 0x000fe2000f8e00ff */
[----:B--2---:R-:W-:Y:S01]  /*0460*/  SHF.R.S32.HI R0, RZ, 0x1f, R197 ;  /* 0x0000001fff007819 */ /* 0x004fe200000114c5 */
[----:B------:R-:W-:Y:S05]  /*0470*/  @P0 BRA `(.L_x_865) ;  /* 0x0000004000000947 */ /* 0x000fea0003800000 */
[----:B-1----:R-:W-:Y:S05]  /*0480*/  @!P3 BRA `(.L_x_865) ;  /* 0x000000300000b947 */ /* 0x002fea0003800000 */
[----:B-----5:R-:W2:Y:S04]  /*0490*/  LDG.E R2, [R10.64] ;  /* 0x000000060a027981 */ /* 0x020ea8000c1e1900 */
[----:B------:R-:W2:Y:S02]  /*04a0*/  LDG.E R7, [R10.64+0x4] ;  /* 0x000004060a077981 */ /* 0x000ea4000c1e1900 */
[----:B--2---:R-:W-:Y:S02]  /*04b0*/  IADD3 R2, -R2, R7, RZ ;  /* 0x0000000702027210 */ /* 0x004fe40007ffe1ff */
.L_x_865:
[----:B-1----:R-:W-:-:S04]  /*04c0*/  ISETP.NE.U32.AND P0, PT, RZ, c[0x0][0x368], PT ;  /* 0x0000da00ff007a0c */ /* 0x002fc80003f05070 */
[----:B------:R-:W-:-:S13]  /*04d0*/  ISETP.NE.AND.EX P0, PT, RZ, c[0x0][0x36c], PT, P0 ;  /* 0x0000db00ff007a0c */ /* 0x000fda0003f05300 */
[----:B------:R-:W-:Y:S05]  /*04e0*/  @!P0 BRA `(.L_x_866) ;  /* 0x0000003000008947 */ /* 0x000fea0003800000 */
[----:B------:R-:W-:-:S06]  /*04f0*/  IMAD.WIDE R150, R204, R5, c[0x0][0x368] ;  /* 0x0000da00cc967625 */ /* 0x000fcc00078e0205 */
[----:B------:R1:W5:Y:S01]  /*0500*/  LDG.E R150, [R150.64] ;  /* 0x0000000696967981 */ /* 0x000362000c1e1900 */
[----:B------:R-:W-:Y:S05]  /*0510*/  BRA `(.L_x_867) ;  /* 0x0000007000007947 */ /* 0x000fea0003800000 */
.L_x_866:
[----:B------:R-:W-:-:S04]  /*0520*/  ISETP.NE.U32.AND P0, PT, RZ, c[0x0][0x350], PT ;  /* 0x0000d400ff007a0c */ /* 0x000fc80003f05070 */
[----:B------:R-:W-:-:S13]  /*0530*/  ISETP.NE.AND.EX P0, PT, RZ, c[0x0][0x354], PT, P0 ;  /* 0x0000d500ff007a0c */ /* 0x000fda0003f05300 */
[----:B------:R-:W-:Y:S05]  /*0540*/  @!P0 BRA `(.L_x_867) ;  /* 0x0000004000008947 */ /* 0x000fea0003800000 */
[----:B------:R-:W-:-:S05]  /*0550*/  IMAD.WIDE R10, R204, R5, c[0x0][0x350] ;  /* 0x0000d400cc0a7625 */ /* 0x000fca00078e0205 */
[----:B------:R-:W2:Y:S04]  /*0560*/  LDG.E R7, [R10.64] ;  /* 0x000000060a077981 */ /* 0x000ea8000c1e1900 */
[----:B------:R-:W2:Y:S02]  /*0570*/  LDG.E R150, [R10.64+0x4] ;  /* 0x000004060a967981 */ /* 0x000ea4000c1e1900 */
[----:B--2---:R-:W-:-:S05]  /*0580*/  IADD3 R150, -R7, R150, RZ ;  /* 0x0000009607967210 */ /* 0x004fca0007ffe1ff */
.L_x_867:
[----:B-----5:R-:W-:Y:S01]  /*0590*/  IMAD.IADD R144, R150, 0x1, -R203 ;  /* 0x0000000196907824 */ /* 0x020fe200078e0acb */
[----:B------:R-:W-:Y:S01]  /*05a0*/  PLOP3.LUT P2, PT, PT, PT, PT, 0x80, 0x0 ;  /* 0x000000000000781c */ /* 0x000fe20003f4f070 */
[----:B------:R-:W-:Y:S01]  /*05b0*/  CS2R R98, SRZ ;  /* 0x0000000000627805 */ /* 0x000fe2000001ff00 */
[----:B------:R-:W-:Y:S01]  /*05c0*/  CS2R R96, SRZ ;  /* 0x0000000000607805 */ /* 0x000fe2000001ff00 */
[----:B------:R-:W-:Y:S01]  /*05d0*/  CS2R R94, SRZ ;  /* 0x00000000005e7805 */ /* 0x000fe2000001ff00 */
[----:B------:R-:W-:Y:S01]  /*05e0*/  ISETP.GE.AND P0, PT, R144, 0x1, PT ;  /* 0x000000019000780c */ /* 0x000fe20003f06270 */
        /* <DEDUP_REMOVED lines=48> */
[----:B------:R-:W-:-:S04]  /*08f0*/  ISETP.NE.U32.AND P2, PT, RZ, c[0x0][0x340], PT ;  /* 0x0000d000ff007a0c */ /* 0x000fc80003f45070 */
[----:B------:R-:W-:-:S13]  /*0900*/  ISETP.NE.AND.EX P2, PT, RZ, c[0x0][0x344], PT, P2 ;  /* 0x0000d100ff007a0c */ /* 0x000fda0003f45320 */
[----:B------:R-:W-:-:S06]  /*0910*/  @P2 IMAD.WIDE R206, R204, R5, c[0x0][0x340] ;  /* 0x0000d000ccce2625 */ /* 0x000fcc00078e0205 */
[----:B------:R2:W5:Y:S01]  /*0920*/  @P2 LDG.E R206, [R206.64] ;  /* 0x00000006cece2981 */ /* 0x000562000c1e1900 */
[----:B------:R-:W-:Y:S01]  /*0930*/  SHF.R.S32.HI R9, RZ, 0x1f, R8 ;  /* 0x0000001fff097819 */ /* 0x000fe20000011408 */
[----:B------:R-:W-:Y:S01]  /*0940*/  IMAD.WIDE.U32 R16, R8, c[0x0][0x178], RZ ;  /* 0x00005e0008107a25 */ /* 0x000fe200078e00ff */
[----:B------:R-:W-:Y:S01]  /*0950*/  SHF.R.S32.HI R7, RZ, 0x1f, R6 ;  /* 0x0000001fff077819 */ /* 0x000fe20000011406 */
[----:B------:R-:W-:Y:S01]  /*0960*/  BSSY B0, `(.L_x_869) ;  /* 0x0000054000007945 */ /* 0x000fe20003800000 */
[----:B------:R-:W-:Y:S01]  /*0970*/  SHF.R.S32.HI R13, RZ, 0x1f, R204 ;  /* 0x0000001fff0d7819 */ /* 0x000fe200000114cc */
[----:B------:R-:W-:Y:S01]  /*0980*/  IMAD R9, R9, c[0x0][0x178], RZ ;  /* 0x00005e0009097a24 */ /* 0x000fe200078e02ff */
[----:B------:R-:W-:Y:S01]  /*0990*/  LEA.HI R4, R7, R6, RZ, 0x3 ;  /* 0x0000000607047211 */ /* 0x000fe200078f18ff */
[----:B------:R-:W-:Y:S01]  /*09a0*/  IMAD R10, R0, c[0x0][0x1b8], RZ ;  /* 0x00006e00000a7a24 */ /* 0x000fe200078e02ff */
[----:B------:R-:W-:Y:S01]  /*09b0*/  SEL R13, R13, RZ, !P3 ;  /* 0x000000ff0d0d7207 */ /* 0x000fe20005800000 */
[----:B------:R-:W-:Y:S01]  /*09c0*/  IMAD R9, R8, c[0x0][0x17c], R9 ;  /* 0x00005f0008097a24 */ /* 0x000fe200078e0209 */
[----:B------:R-:W-:Y:S01]  /*09d0*/  LOP3.LUT R5, R4, 0xfffffff8, RZ, 0xc0, !PT ;  /* 0xfffffff804057812 */ /* 0x000fe200078ec0ff */
[----:B------:R-:W-:Y:S01]  /*09e0*/  IMAD.MOV.U32 R8, RZ, RZ, c[0x0][0x2c4] ;  /* 0x0000b100ff087624 */ /* 0x000fe200078e00ff */
[----:B------:R-:W-:Y:S01]  /*09f0*/  SHF.R.S32.HI R4, RZ, 0x3, R4 ;  /* 0x00000003ff047819 */ /* 0x000fe20000011404 */
[----:B------:R-:W-:Y:S01]  /*0a00*/  IMAD.IADD R17, R17, 0x1, R9 ;  /* 0x0000000111117824 */ /* 0x000fe200078e0209 */
[----:B------:R-:W-:Y:S01]  /*0a10*/  SEL R14, R204, RZ, !P3 ;  /* 0x000000ffcc0e7207 */ /* 0x000fe20005800000 */
[----:B------:R-:W-:Y:S01]  /*0a20*/  IMAD R13, R13, c[0x0][0x1c0], RZ ;  /* 0x000070000d0d7a24 */ /* 0x000fe200078e02ff */
[----:B------:R-:W-:Y:S01]  /*0a30*/  ISETP.NE.AND P0, PT, R8, 0x1, PT ;  /* 0x000000010800780c */ /* 0x000fe20003f05270 */
[----:B------:R-:W-:Y:S01]  /*0a40*/  IMAD.IADD R8, R6, 0x1, -R5 ;  /* 0x0000000106087824 */ /* 0x000fe200078e0a05 */
[----:B------:R-:W-:Y:S01]  /*0a50*/  SHF.L.U32 R201, R4, 0x6, RZ ;  /* 0x0000000604c97819 */ /* 0x000fe200000006ff */
[----:B------:R-:W-:-:S02]  /*0a60*/  IMAD R5, R197, c[0x0][0x1bc], R10 ;  /* 0x00006f00c5057a24 */ /* 0x000fc400078e020a */
[----:B------:R-:W-:Y:S01]  /*0a70*/  IMAD R202, R8, 0x20, R4 ;  /* 0x0000002008ca7824 */ /* 0x000fe200078e0204 */
[----:B------:R-:W-:Y:S01]  /*0a80*/  LOP3.LUT R201, R201, 0x1c0, RZ, 0xc0, !PT ;  /* 0x000001c0c9c97812 */ /* 0x000fe200078ec0ff */
[----:B------:R-:W-:-:S04]  /*0a90*/  IMAD.WIDE.U32 R16, R197, c[0x0][0x1b8], R16 ;  /* 0x00006e00c5107a25 */ /* 0x000fc800078e0010 */
[----:B------:R-:W-:Y:S02]  /*0aa0*/  IMAD R12, R3, 0x80, R202 ;  /* 0x00000080030c7824 */ /* 0x000fe400078e02ca */
[----:B------:R-:W-:Y:S02]  /*0ab0*/  IMAD.IADD R17, R17, 0x1, R5 ;  /* 0x0000000111117824 */ /* 0x000fe400078e0205 */
[----:B------:R-:W-:Y:S01]  /*0ac0*/  @P0 IMAD.HI.U32 R5, R12, c[0x0][0x2c8], RZ ;  /* 0x0000b2000c050a27 */ /* 0x000fe200078e00ff */
[----:B------:R-:W-:-:S03]  /*0ad0*/  MOV R10, R12 ;  /* 0x0000000c000a7202 */ /* 0x000fc60000000f00 */
[C---:B------:R-:W-:Y:S01]  /*0ae0*/  IMAD R13, R14.reuse, c[0x0][0x1c4], R13 ;  /* 0x000071000e0d7a24 */ /* 0x040fe200078e020d */
[----:B------:R-:W-:Y:S01]  /*0af0*/  @P0 SHF.R.U32.HI R10, RZ, c[0x0][0x2cc], R5 ;  /* 0x0000b300ff0a0a19 */ /* 0x000fe20000011605 */
[----:B------:R-:W-:-:S03]  /*0b00*/  IMAD.WIDE.U32 R14, R14, c[0x0][0x1c0], R16 ;  /* 0x000070000e0e7a25 */ /* 0x000fc600078e0010 */
[--C-:B------:R-:W-:Y:S01]  /*0b10*/  SHF.R.S32.HI R9, RZ, 0x1f, R10.reuse ;  /* 0x0000001fff097819 */ /* 0x100fe2000001140a */
[----:B------:R-:W-:Y:S02]  /*0b20*/  IMAD.MOV R5, RZ, RZ, -R10 ;  /* 0x000000ffff057224 */ /* 0x000fe400078e0a0a */
[----:B------:R-:W-:Y:S02]  /*0b30*/  IMAD.IADD R13, R15, 0x1, R13 ;  /* 0x000000010f0d7824 */ /* 0x000fe400078e020d */
[----:B------:R-:W-:Y:S02]  /*0b40*/  IMAD R5, R5, c[0x0][0x2c4], R12 ;  /* 0x0000b10005057a24 */ /* 0x000fe400078e020c */
[----:B------:R-:W-:Y:S02]  /*0b50*/  IMAD R9, R9, c[0x0][0x1b0], RZ ;  /* 0x00006c0009097a24 */ /* 0x000fe400078e02ff */
[----:B------:R-:W-:Y:S01]  /*0b60*/  IMAD.MOV.U32 R12, RZ, RZ, R14 ;  /* 0x000000ffff0c7224 */ /* 0x000fe200078e000e */
[----:B------:R-:W-:Y:S01]  /*0b70*/  SHF.R.S32.HI R11, RZ, 0x1f, R5 ;  /* 0x0000001fff0b7819 */ /* 0x000fe20000011405 */
[----:B------:R-:W-:-:S02]  /*0b80*/  IMAD R9, R10, c[0x0][0x1b4], R9 ;  /* 0x00006d000a097a24 */ /* 0x000fc400078e0209 */
[----:B------:R-:W-:-:S04]  /*0b90*/  IMAD.WIDE.U32 R12, R10, c[0x0][0x1b0], R12 ;  /* 0x00006c000a0c7a25 */ /* 0x000fc800078e000c */
[----:B------:R-:W-:Y:S02]  /*0ba0*/  IMAD R10, R11, c[0x0][0x1a8], RZ ;  /* 0x00006a000b0a7a24 */ /* 0x000fe400078e02ff */
[----:B------:R-:W-:Y:S02]  /*0bb0*/  IMAD.IADD R13, R13, 0x1, R9 ;  /* 0x000000010d0d7824 */ /* 0x000fe400078e0209 */
[C---:B------:R-:W-:Y:S02]  /*0bc0*/  IMAD R15, R5.reuse, c[0x0][0x1ac], R10 ;  /* 0x00006b00050f7a24 */ /* 0x040fe400078e020a */
[----:B------:R-:W-:Y:S01]  /*0bd0*/  IMAD.WIDE.U32 R10, R5, c[0x0][0x1a8], R12 ;  /* 0x00006a00050a7a25 */ /* 0x000fe200078e000c */
[----:B------:R-:W-:-:S03]  /*0be0*/  LEA.HI R12, R7, R6, RZ, 0x6 ;  /* 0x00000006070c7211 */ /* 0x000fc600078f30ff */
[----:B------:R-:W-:Y:S01]  /*0bf0*/  IMAD.IADD R15, R11, 0x1, R15 ;  /* 0x000000010b0f7824 */ /* 0x000fe200078e020f */
[----:B------:R-:W-:Y:S01]  /*0c00*/  LEA.HI R11, R7, R6, RZ, 0x4 ;  /* 0x00000006070b7211 */ /* 0x000fe200078f20ff */
[----:B------:R-:W-:Y:S01]  /*0c10*/  IMAD.SHL.U32 R148, R8, 0x8, RZ ;  /* 0x0000000808947824 */ /* 0x000fe200078e00ff */
[----:B------:R-:W-:Y:S01]  /*0c20*/  LEA R9, P0, R10, c[0x0][0x160], 0x1 ;  /* 0x000058000a097a11 */ /* 0x000fe200078008ff */
[----:B------:R-:W-:Y:S01]  /*0c30*/  IMAD R2, R2, c[0x0][0x2c4], RZ ;  /* 0x0000b10002027a24 */ /* 0x000fe200078e02ff */
[----:B------:R-:W-:Y:S01]  /*0c40*/  LOP3.LUT R5, R11, 0xfffffff0, RZ, 0xc0, !PT ;  /* 0xfffffff00b057812 */ /* 0x000fe200078ec0ff */
[----:B------:R-:W-:Y:S01]  /*0c50*/  IMAD R3, R3, 0x80, R4 ;  /* 0x0000008003037824 */ /* 0x000fe200078e0204 */
[----:B------:R-:W-:Y:S01]  /*0c60*/  LEA.HI.X R15, R10, c[0x0][0x164], R15, 0x1, P0 ;  /* 0x000059000a0f7a11 */ /* 0x000fe200000f0c0f */
[----:B------:R2:W3:Y:S01]  /*0c70*/  SHFL.IDX PT, R16, R9, RZ, 0x181f ;  /* 0x00181fff09107589 */ /* 0x0004e200000e0000 */
[----:B------:R-:W-:Y:S01]  /*0c80*/  SHF.R.U32.HI R10, RZ, 0x3, R201 ;  /* 0x00000003ff0a7819 */ /* 0x000fe200000116c9 */
[----:B------:R-:W-:Y:S01]  /*0c90*/  IMAD.IADD R5, R6, 0x1, -R5 ;  /* 0x0000000106057824 */ /* 0x000fe200078e0a05 */
[----:B------:R-:W-:Y:S01]  /*0ca0*/  LOP3.LUT R201, R201, 0x38, R148, 0xf8, !PT ;  /* 0x00000038c9c97812 */ /* 0x000fe200078ef894 */
[----:B------:R2:W4:Y:S01]  /*0cb0*/  SHFL.IDX PT, R17, R15, RZ, 0x181f ;  /* 0x00181fff0f117589 */ /* 0x00052200000e0000 */
[----:B------:R-:W-:-:S02]  /*0cc0*/  ISETP.GE.AND P1, PT, R3, R2, PT ;  /* 0x000000020300720c */ /* 0x000fc40003f26270 */
[----:B------:R-:W-:Y:S02]  /*0cd0*/  LOP3.LUT R201, R201, R10, RZ, 0x3c, !PT ;  /* 0x0000000ac9c97212 */ /* 0x000fe400078e3cff */
[----:B------:R-:W-:Y:S02]  /*0ce0*/  SHF.R.S32.HI R10, RZ, 0x1f, R5 ;  /* 0x0000001fff0a7819 */ /* 0x000fe40000011405 */
[----:B------:R-:W-:Y:S02]  /*0cf0*/  IADD3 R14, R148, 0x40, RZ ;  /* 0x00000040940e7810 */ /* 0x000fe40007ffe0ff */
[----:B------:R-:W-:Y:S02]  /*0d00*/  LEA.HI R10, R10, R5, RZ, 0x3 ;  /* 0x000000050a0a7211 */ /* 0x000fe400078f18ff */
[----:B------:R-:W-:Y:S02]  /*0d10*/  IADD3 R13, R148, 0x80, RZ ;  /* 0x00000080940d7810 */ /* 0x000fe40007ffe0ff */
[----:B------:R-:W-:-:S02]  /*0d20*/  LOP3.LUT R18, R10, 0xfffffff8, RZ, 0xc0, !PT ;  /* 0xfffffff80a127812 */ /* 0x000fc400078ec0ff */
[----:B------:R-:W-:Y:S02]  /*0d30*/  SHF.L.U32 R12, R12, 0x3, RZ ;  /* 0x000000030c0c7819 */ /* 0x000fe400000006ff */
[----:B------:R-:W-:Y:S01]  /*0d40*/  LOP3.LUT P0, RZ, R8, 0x2, RZ, 0xc0, !PT ;  /* 0x0000000208ff7812 */ /* 0x000fe2000780c0ff */
[----:B------:R-:W-:Y:S01]  /*0d50*/  IMAD.IADD R5, R5, 0x1, -R18 ;  /* 0x0000000105057824 */ /* 0x000fe200078e0a12 */
[----:B------:R-:W-:Y:S02]  /*0d60*/  ISETP.GE.AND P5, PT, R148, c[0x0][0x198], PT ;  /* 0x0000660094007a0c */ /* 0x000fe40003fa6270 */
[----:B------:R-:W-:Y:S02]  /*0d70*/  ISETP.GE.AND P4, PT, R14, c[0x0][0x198], PT ;  /* 0x000066000e007a0c */ /* 0x000fe40003f86270 */
[----:B------:R-:W-:Y:S02]  /*0d80*/  ISETP.GE.AND P3, PT, R13, c[0x0][0x198], PT ;  /* 0x000066000d007a0c */ /* 0x000fe40003f66270 */
[----:B------:R-:W-:Y:S01]  /*0d90*/  LOP3.LUT R201, R201, 0xfffffe00, R12, 0xf8, !PT ;  /* 0xfffffe00c9c97812 */ /* 0x000fe200078ef80c */
[----:B------:R-:W-:Y:S01]  /*0da0*/  @!P2 IMAD.MOV.U32 R206, RZ, RZ, R204 ;  /* 0x000000ffffcea224 */ /* 0x000fe200078e00cc */
[----:B------:R-:W-:Y:S05]  /*0db0*/  @P1 BRA `(.L_x_870) ;  /* 0x000000e000001947 */ /* 0x000fea0003800000 */
[----:B--234-:R-:W-:Y:S01]  /*0dc0*/  SHF.R.S32.HI R21, RZ, 0x1f, R14 ;  /* 0x0000001fff157819 */ /* 0x01cfe2000001140e */
[----:B------:R-:W-:Y:S01]  /*0dd0*/  IMAD.WIDE R22, R148, 0x2, R16 ;  /* 0x0000000294167825 */ /* 0x000fe200078e0210 */
[----:B------:R-:W-:-:S02]  /*0de0*/  SHF.R.S32.HI R12, RZ, 0x1f, R13 ;  /* 0x0000001fff0c7819 */ /* 0x000fc4000001140d */
[----:B------:R-:W-:Y:S02]  /*0df0*/  LEA.HI R21, R21, R14, RZ, 0x3 ;  /* 0x0000000e15157211 */ /* 0x000fe400078f18ff */
[----:B------:R-:W-:Y:S01]  /*0e00*/  LEA.HI R19, R12, R13, RZ, 0x3 ;  /* 0x0000000d0c137211 */ /* 0x000fe200078f18ff */
[----:B------:R-:W-:Y:S01]  /*0e10*/  IMAD.SHL.U32 R12, R201, 0x2, RZ ;  /* 0x00000002c90c7824 */ /* 0x000fe200078e00ff */
[----:B------:R-:W-:Y:S02]  /*0e20*/  LOP3.LUT R21, R21, 0xfffffff8, RZ, 0xc0, !PT ;  /* 0xfffffff815157812 */ /* 0x000fe400078ec0ff */
[----:B------:R-:W-:Y:S02]  /*0e30*/  LOP3.LUT R19, R19, 0xfffffff8, RZ, 0xc0, !PT ;  /* 0xfffffff813137812 */ /* 0x000fe400078ec0ff */
[----:B------:R-:W-:Y:S01]  /*0e40*/  @!PT LDS RZ, [RZ] ;  /* 0x00000000fffff984 */ /* 0x000fe20000000800 */
[----:B------:R2:W-:Y:S01]  /*0e50*/  LDGSTS.E.BYPASS.LTC128B.128 [R12+0x18100], [R22.64], !P5 ;  /* 0x18100000160c7fae */ /* 0x0005e2000e901d46 */
[----:B------:R-:W-:-:S04]  /*0e60*/  IMAD.WIDE R20, R21, 0x2, R16 ;  /* 0x0000000215147825 */ /* 0x000fc800078e0210 */
[----:B------:R-:W-:Y:S01]  /*0e70*/  IMAD.WIDE R16, R19, 0x2, R16 ;  /* 0x0000000213107825 */ /* 0x000fe200078e0210 */
[----:B------:R2:W-:Y:S04]  /*0e80*/  LDGSTS.E.BYPASS.LTC128B.128 [R12+0x1c100], [R20.64], !P4 ;  /* 0x1c100000140c7fae */ /* 0x0005e8000e101d46 */
[----:B------:R2:W-:Y:S02]  /*0e90*/  LDGSTS.E.BYPASS.LTC128B.128 [R12+0x20100], [R16.64], !P3 ;  /* 0x20100000100c7fae */ /* 0x0005e4000d901d46 */
.L_x_870:
[----:B--234-:R-:W-:Y:S05]  /*0ea0*/  BSYNC B0 ;  /* 0x0000000000007941 */ /* 0x01cfea0003800000 */
.L_x_869:
[----:B------:R-:W-:Y:S01]  /*0eb0*/  IADD3 R17, R3, 0x20, RZ ;  /* 0x0000002003117810 */ /* 0x000fe20007ffe0ff */
[----:B------:R2:W3:Y:S01]  /*0ec0*/  SHFL.IDX PT, R19, R15, 0x1, 0x181f ;  /* 0x00381f000f137f89 */ /* 0x0004e200000e0000 */
[----:B------:R-:W-:Y:S02]  /*0ed0*/  BSSY B0, `(.L_x_871) ;  /* 0x0000012000007945 */ /* 0x000fe40003800000 */
[----:B------:R-:W-:Y:S01]  /*0ee0*/  ISETP.GE.AND P1, PT, R17, R2, PT ;  /* 0x000000021100720c */ /* 0x000fe20003f26270 */
[----:B------:R2:W4:-:S12]  /*0ef0*/  SHFL.IDX PT, R18, R9, 0x1, 0x181f ;  /* 0x00381f0009127f89 */ /* 0x00051800000e0000 */
[----:B------:R-:W-:Y:S05]  /*0f00*/  @P1 BRA `(.L_x_872) ;  /* 0x000000e000001947 */ /* 0x000fea0003800000 */
[----:B------:R-:W-:Y:S01]  /*0f10*/  SHF.R.S32.HI R17, RZ, 0x1f, R14 ;  /* 0x0000001fff117819 */ /* 0x000fe2000001140e */
[----:B---34-:R-:W-:Y:S01]  /*0f20*/  IMAD.WIDE R20, R148, 0x2, R18 ;  /* 0x0000000294147825 */ /* 0x018fe200078e0212 */
[----:B------:R-:W-:Y:S02]  /*0f30*/  SHF.R.S32.HI R12, RZ, 0x1f, R13 ;  /* 0x0000001fff0c7819 */ /* 0x000fe4000001140d */
[----:B------:R-:W-:Y:S01]  /*0f40*/  LEA.HI R16, R17, R14, RZ, 0x3 ;  /* 0x0000000e11107211 */ /* 0x000fe200078f18ff */
[----:B------:R-:W-:Y:S01]  /*0f50*/  IMAD.SHL.U32 R17, R201, 0x2, RZ ;  /* 0x00000002c9117824 */ /* 0x000fe200078e00ff */
[----:B------:R-:W-:Y:S02]  /*0f60*/  LEA.HI R12, R12, R13, RZ, 0x3 ;  /* 0x0000000d0c0c7211 */ /* 0x000fe400078f18ff */
        /* <DEDUP_REMOVED lines=8> */
.L_x_872:
[----:B------:R-:W-:Y:S05]  /*0ff0*/  BSYNC B0 ;  /* 0x0000000000007941 */ /* 0x000fea0003800000 */
.L_x_871:
[----:B---3--:R-:W-:Y:S01]  /*1000*/  IADD3 R17, R3, 0x40, RZ ;  /* 0x0000004003117810 */ /* 0x008fe20007ffe0ff */
[----:B------:R3:W1:Y:S01]  /*1010*/  SHFL.IDX PT, R19, R15, 0x2, 0x181f ;  /* 0x00581f000f137f89 */ /* 0x00066200000e0000 */
[----:B------:R-:W-:Y:S02]  /*1020*/  BSSY B0, `(.L_x_873) ;  /* 0x0000012000007945 */ /* 0x000fe40003800000 */
[----:B------:R-:W-:Y:S01]  /*1030*/  ISETP.GE.AND P1, PT, R17, R2, PT ;  /* 0x000000021100720c */ /* 0x000fe20003f26270 */
[----:B----4-:R3:W4:-:S12]  /*1040*/  SHFL.IDX PT, R18, R9, 0x2, 0x181f ;  /* 0x00581f0009127f89 */ /* 0x01071800000e0000 */
[----:B------:R-:W-:Y:S05]  /*1050*/  @P1 BRA `(.L_x_874) ;  /* 0x000000e000001947 */ /* 0x000fea0003800000 */
[----:B------:R-:W-:Y:S01]  /*1060*/  SHF.R.S32.HI R17, RZ, 0x1f, R14 ;  /* 0x0000001fff117819 */ /* 0x000fe2000001140e */
[----:B-1--4-:R-:W-:Y:S01]  /*1070*/  IMAD.WIDE R20, R148, 0x2, R18 ;  /* 0x0000000294147825 */ /* 0x012fe200078e0212 */
        /* <DEDUP_REMOVED lines=12> */
.L_x_874:
[----:B------:R-:W-:Y:S05]  /*1140*/  BSYNC B0 ;  /* 0x0000000000007941 */ /* 0x000fea0003800000 */
.L_x_873:
[----:B-1--4-:R1:W-:Y:S01]  /*1150*/  SHFL.IDX PT, R18, R9, 0x3, 0x181f ;  /* 0x00781f0009127f89 */ /* 0x0123e200000e0000 */
[----:B------:R-:W-:Y:S01]  /*1160*/  IADD3 R12, R144, 0x3f, RZ ;  /* 0x0000003f900c7810 */ /* 0x000fe20007ffe0ff */
[----:B------:R-:W-:Y:S01]  /*1170*/  IMAD.MOV.U32 R194, RZ, RZ, c[0x0][0x2b8] ;  /* 0x0000ae00ffc27624 */ /* 0x000fe200078e00ff */
[----:B------:R-:W-:Y:S01]  /*1180*/  IADD3 R3, R3, 0x60, RZ ;  /* 0x0000006003037810 */ /* 0x000fe20007ffe0ff */
[----:B------:R-:W4:Y:S01]  /*1190*/  SHFL.IDX PT, R19, R15, 0x3, 0x181f ;  /* 0x00781f000f137f89 */ /* 0x000f2200000e0000 */
[----:B------:R-:W-:Y:S01]  /*11a0*/  SHF.R.S32.HI R17, RZ, 0x1f, R12 ;  /* 0x0000001fff117819 */ /* 0x000fe2000001140c */
[----:B------:R-:W-:Y:S01]  /*11b0*/  IMAD.MOV.U32 R199, RZ, RZ, RZ ;  /* 0x000000ffffc77224 */ /* 0x000fe200078e00ff */
[----:B------:R-:W-:-:S02]  /*11c0*/  ISETP.NE.AND P6, PT, R194, 0x1, PT ;  /* 0x00000001c200780c */ /* 0x000fc40003fc5270 */
[----:B------:R-:W-:Y:S02]  /*11d0*/  LEA.HI R12, R17, R12, RZ, 0x6 ;  /* 0x0000000c110c7211 */ /* 0x000fe400078f30ff */
[----:B------:R-:W-:Y:S02]  /*11e0*/  ISETP.GE.AND P1, PT, R3, R2, PT ;  /* 0x000000020300720c */ /* 0x000fe40003f26270 */
[----:B------:R-:W-:Y:S02]  /*11f0*/  SHF.R.S32.HI R3, RZ, 0x1f, R14 ;  /* 0x0000001fff037819 */ /* 0x000fe4000001140e */
[----:B------:R-:W-:Y:S02]  /*1200*/  P2R R2, PR, RZ, 0x40 ;  /* 0x00000040ff027803 */ /* 0x000fe40000000000 */
[----:B------:R-:W-:Y:S02]  /*1210*/  SHF.R.S32.HI R12, RZ, 0x6, R12 ;  /* 0x00000006ff0c7819 */ /* 0x000fe4000001140c */
[----:B------:R-:W-:-:S02]  /*1220*/  SHF.R.S32.HI R2, RZ, 0x1f, R13 ;  /* 0x0000001fff027819 */ /* 0x000fc4000001140d */
[----:B------:R-:W-:Y:S01]  /*1230*/  LEA.HI R134, R3, R14, RZ, 0x3 ;  /* 0x0000000e03867211 */ /* 0x000fe200078f18ff */
[----:B------:R-:W-:Y:S01]  /*1240*/  IMAD R200, R12, 0x40, R202 ;  /* 0x000000400cc87824 */ /* 0x000fe200078e02ca */
[----:B------:R-:W-:Y:S01]  /*1250*/  LEA.HI R2, R2, R13, RZ, 0x3 ;  /* 0x0000000d02027211 */ /* 0x000fe200078f18ff */
[----:B-123--:R-:W-:Y:S01]  /*1260*/  IMAD.SHL.U32 R9, R201, 0x2, RZ ;  /* 0x00000002c9097824 */ /* 0x00efe200078e00ff */
[----:B------:R-:W-:Y:S02]  /*1270*/  LOP3.LUT R134, R134, 0xfffffff8, RZ, 0xc0, !PT ;  /* 0xfffffff886867812 */ /* 0x000fe400078ec0ff */
[----:B------:R-:W-:Y:S01]  /*1280*/  LOP3.LUT R2, R2, 0xfffffff8, RZ, 0xc0, !PT ;  /* 0xfffffff802027812 */ /* 0x000fe200078ec0ff */
[----:B----4-:R-:W-:Y:S01]  /*1290*/  @!P1 IMAD.WIDE R22, R148, 0x2, R18 ;  /* 0x0000000294169825 */ /* 0x010fe200078e0212 */
[----:B------:R-:W-:Y:S02]  /*12a0*/  IADD3 R200, R200, -0x40, RZ ;  /* 0xffffffc0c8c87810 */ /* 0x000fe40007ffe0ff */
[----:B-----5:R-:W-:Y:S01]  /*12b0*/  SHF.R.S32.HI R193, RZ, 0x1f, R206 ;  /* 0x0000001fffc17819 */ /* 0x020fe200000114ce */
[--C-:B------:R-:W-:Y:S01]  /*12c0*/  @!P1 IMAD.WIDE R20, R134, 0x2, R18.reuse ;  /* 0x0000000286149825 */ /* 0x100fe200078e0212 */
[----:B------:R-:W-:Y:S01]  /*12d0*/  ISETP.GE.AND P2, PT, R200, R144, PT ;  /* 0x00000090c800720c */ /* 0x000fe20003f46270 */
[----:B------:R-:W-:Y:S01]  /*12e0*/  @!PT LDS RZ, [RZ] ;  /* 0x00000000fffff984 */ /* 0x000fe20000000800 */
[----:B------:R1:W-:Y:S02]  /*12f0*/  @!P1 LDGSTS.E.BYPASS.LTC128B.128 [R9+0x1b100], [R22.64], !P5 ;  /* 0x1b10000016099fae */ /* 0x0003e4000e901d46 */
[----:B------:R-:W-:Y:S01]  /*1300*/  @!P1 IMAD.WIDE R18, R2, 0x2, R18 ;  /* 0x0000000202129825 */ /* 0x000fe200078e0212 */
[----:B------:R-:W-:Y:S01]  /*1310*/  ISETP.GT.OR P2, PT, R202, 0x3f, P2 ;  /* 0x0000003fca00780c */ /* 0x000fe20001744670 */
[----:B------:R2:W-:Y:S02]  /*1320*/  @!P1 LDGSTS.E.BYPASS.LTC128B.128 [R9+0x1f100], [R20.64], !P4 ;  /* 0x1f10000014099fae */ /* 0x0005e4000e101d46 */
[----:B------:R-:W-:-:S02]  /*1330*/  IMAD.IADD R200, R200, 0x1, R203 ;  /* 0x00000001c8c87824 */ /* 0x000fc400078e02cb */
[----:B------:R3:W-:Y:S01]  /*1340*/  @!P1 LDGSTS.E.BYPASS.LTC128B.128 [R9+0x23100], [R18.64], !P3 ;  /* 0x2310000012099fae */ /* 0x0007e2000d901d46 */
[----:B------:R-:W-:Y:S02]  /*1350*/  IMAD R193, R193, c[0x0][0x2b0], RZ ;  /* 0x0000ac00c1c17a24 */ /* 0x000fe400078e02ff */
[----:B------:R-:W-:Y:S01]  /*1360*/  @P6 IMAD.HI.U32 R15, R200, c[0x0][0x2bc], RZ ;  /* 0x0000af00c80f6a27 */ /* 0x000fe200078e00ff */
[----:B------:R-:W0:Y:S03]  /*1370*/  LDGDEPBAR ;  /* 0x00000000000079af */ /* 0x000e260000000000 */
[C---:B------:R-:W-:Y:S02]  /*1380*/  IMAD R193, R206.reuse, c[0x0][0x2b4], R193 ;  /* 0x0000ad00cec17a24 */ /* 0x040fe400078e02c1 */
[----:B------:R-:W-:Y:S01]  /*1390*/  IMAD.MOV.U32 R3, RZ, RZ, R200 ;  /* 0x000000ffff037224 */ /* 0x000fe200078e00c8 */
[----:B------:R-:W-:Y:S01]  /*13a0*/  @P6 SHF.R.U32.HI R3, RZ, c[0x0][0x2c0], R15 ;  /* 0x0000b000ff036a19 */ /* 0x000fe2000001160f */
[----:B------:R-:W-:-:S04]  /*13b0*/  IMAD.WIDE.U32 R206, R206, c[0x0][0x2b0], RZ ;  /* 0x0000ac00cece7a25 */ /* 0x000fc800078e00ff */
[----:B------:R-:W-:Y:S01]  /*13c0*/  IMAD.IADD R193, R207, 0x1, R193 ;  /* 0x00000001cfc17824 */ /* 0x000fe200078e02c1 */
[----:B------:R-:W-:-:S04]  /*13d0*/  @!P2 IADD3 R16, P5, R3, R206, RZ ;  /* 0x000000ce0310a210 */ /* 0x000fc80007fbe0ff */
[----:B------:R-:W-:Y:S02]  /*13e0*/  @!P2 LEA.HI.X.SX32 R15, R3, R193, 0x1, P5 ;  /* 0x000000c1030fa211 */ /* 0x000fe400028f0eff */
[----:B------:R-:W-:-:S04]  /*13f0*/  @!P2 LEA R24, P4, R16, c[0x0][0x2a0], 0x2 ;  /* 0x0000a8001018aa11 */ /* 0x000fc800078810ff */
[----:B------:R-:W-:Y:S01]  /*1400*/  @!P2 LEA.HI.X R25, R16, c[0x0][0x2a4], R15, 0x2, P4 ;  /* 0x0000a9001019aa11 */ /* 0x000fe200020f140f */
[----:B------:R-:W-:Y:S06]  /*1410*/  BAR.SYNC.DEFER_BLOCKING 0x0 ;  /* 0x0000000000007b1d */ /* 0x000fec0000010000 */
[----:B------:R-:W4:Y:S01]  /*1420*/  @!P2 LDG.E R199, [R24.64] ;  /* 0x0000000618c7a981 */ /* 0x000f22000c1e1900 */
[----:B------:R-:W-:Y:S01]  /*1430*/  IMAD.MOV R3, RZ, RZ, -R3 ;  /* 0x000000ffff037224 */ /* 0x000fe200078e0a03 */
[----:B------:R-:W-:Y:S01]  /*1440*/  ISETP.GE.AND P5, PT, R148, c[0x0][0x1d4], PT ;  /* 0x0000750094007a0c */ /* 0x000fe20003fa6270 */
[----:B---3--:R-:W-:Y:S01]  /*1450*/  IMAD R18, R0, c[0x0][0x1e8], RZ ;  /* 0x00007a0000127a24 */ /* 0x008fe200078e02ff */
[----:B------:R-:W-:Y:S01]  /*1460*/  ISETP.GE.AND P4, PT, R14, c[0x0][0x1d4], PT ;  /* 0x000075000e007a0c */ /* 0x000fe20003f86270 */
[----:B------:R-:W-:Y:S01]  /*1470*/  IMAD R200, R3, c[0x0][0x2b8], R200 ;  /* 0x0000ae0003c87a24 */ /* 0x000fe200078e02c8 */
[----:B------:R-:W-:Y:S01]  /*1480*/  ISETP.GE.AND P6, PT, R13, c[0x0][0x1d4], PT ;  /* 0x000075000d007a0c */ /* 0x000fe20003fc6270 */
[----:B------:R-:W-:Y:S01]  /*1490*/  IMAD R195, R197, c[0x0][0x1ec], R18 ;  /* 0x00007b00c5c37a24 */ /* 0x000fe200078e0212 */
[----:B------:R-:W-:Y:S01]  /*14a0*/  ISETP.GE.AND P3, PT, R148, c[0x0][0x1d4], PT ;  /* 0x0000750094007a0c */ /* 0x000fe20003f66270 */
[----:B--2---:R-:W-:Y:S01]  /*14b0*/  IMAD.WIDE.U32 R20, R200, c[0x0][0x1e0], RZ ;  /* 0x00007800c8147a25 */ /* 0x004fe200078e00ff */
[----:B------:R-:W-:-:S02]  /*14c0*/  SHF.R.S32.HI R3, RZ, 0x1f, R200 ;  /* 0x0000001fff037819 */ /* 0x000fc400000114c8 */
[----:B------:R-:W-:Y:S01]  /*14d0*/  SHF.R.S32.HI R145, RZ, 0x1f, R148 ;  /* 0x0000001fff917819 */ /* 0x000fe20000011494 */
[----:B------:R-:W-:Y:S01]  /*14e0*/  IMAD.WIDE.U32 R210, R197, c[0x0][0x1e8], RZ ;  /* 0x00007a00c5d27a25 */ /* 0x000fe200078e00ff */
[----:B------:R-:W-:Y:S02]  /*14f0*/  SEL R146, RZ, 0x10, P6 ;  /* 0x00000010ff927807 */ /* 0x000fe40003000000 */
[----:B------:R-:W-:Y:S01]  /*1500*/  IADD3 R198, R9, 0x100, RZ ;  /* 0x0000010009c67810 */ /* 0x000fe20007ffe0ff */
[----:B------:R-:W-:Y:S01]  /*1510*/  IMAD R15, R3, c[0x0][0x1e0], RZ ;  /* 0x00007800030f7a24 */ /* 0x000fe200078e02ff */
[----:B------:R-:W-:Y:S01]  /*1520*/  SHF.R.S32.HI R147, RZ, 0x1f, R134 ;  /* 0x0000001fff937819 */ /* 0x000fe20000011486 */
[----:B------:R-:W-:Y:S01]  /*1530*/  IMAD.IADD R195, R211, 0x1, R195 ;  /* 0x00000001d3c37824 */ /* 0x000fe200078e02c3 */
[----:B------:R-:W-:Y:S01]  /*1540*/  SHF.R.S32.HI R133, RZ, 0x1f, R2 ;  /* 0x0000001fff857819 */ /* 0x000fe20000011402 */
[----:B-1----:R-:W-:Y:S02]  /*1550*/  IMAD R22, R200, c[0x0][0x1e4], R15 ;  /* 0x00007900c8167a24 */ /* 0x002fe400078e020f */
[----:B------:R-:W-:-:S02]  /*1560*/  IMAD R3, R3, c[0x0][0x208], RZ ;  /* 0x0000820003037a24 */ /* 0x000fc400078e02ff */
[----:B------:R-:W-:Y:S02]  /*1570*/  IMAD.IADD R23, R21, 0x1, R22 ;  /* 0x0000000115177824 */ /* 0x000fe400078e0216 */
[----:B------:R-:W-:Y:S02]  /*1580*/  IMAD.MOV.U32 R22, RZ, RZ, R20 ;  /* 0x000000ffff167224 */ /* 0x000fe400078e0014 */
[----:B------:R-:W-:-:S04]  /*1590*/  IMAD.WIDE.U32 R20, R200, c[0x0][0x208], RZ ;  /* 0x00008200c8147a25 */ /* 0x000fc800078e00ff */
[----:B------:R-:W-:Y:S01]  /*15a0*/  IMAD R26, R200, c[0x0][0x20c], R3 ;  /* 0x00008300c81a7a24 */ /* 0x000fe200078e0203 */
[----:B------:R-:W-:Y:S01]  /*15b0*/  LEA R3, R12, 0xffffffc0, 0x6 ;  /* 0xffffffc00c037811 */ /* 0x000fe200078e30ff */
[----:B------:R-:W-:Y:S02]  /*15c0*/  IMAD R0, R0, c[0x0][0x210], RZ ;  /* 0x0000840000007a24 */ /* 0x000fe400078e02ff */
[----:B------:R-:W-:Y:S02]  /*15d0*/  IMAD.IADD R27, R21, 0x1, R26 ;  /* 0x00000001151b7824 */ /* 0x000fe400078e021a */
[----:B------:R-:W-:Y:S02]  /*15e0*/  IMAD.MOV.U32 R26, RZ, RZ, R20 ;  /* 0x000000ffff1a7224 */ /* 0x000fe400078e0014 */
[----:B------:R-:W-:-:S04]  /*15f0*/  IMAD.WIDE.U32 R208, R197, c[0x0][0x210], RZ ;  /* 0x00008400c5d07a25 */ /* 0x000fc800078e00ff */
[----:B------:R-:W-:Y:S02]  /*1600*/  IMAD.IADD R3, R144, 0x1, -R3 ;  /* 0x0000000190037824 */ /* 0x000fe400078e0a03 */
[----:B------:R-:W-:-:S04]  /*1610*/  IMAD.WIDE R212, R148, 0x2, RZ ;  /* 0x0000000294d47825 */ /* 0x000fc800078e02ff */
[----:B------:R-:W-:Y:S01]  /*1620*/  IMAD.MOV.U32 R189, RZ, RZ, 0x10 ;  /* 0x00000010ffbd7424 */ /* 0x000fe200078e00ff */
[----:B----4-:R-:W-:Y:S01]  /*1630*/  SHF.R.S32.HI R16, RZ, 0x1f, R199 ;  /* 0x0000001fff107819 */ /* 0x010fe200000114c7 */
[----:B------:R-:W-:-:S04]  /*1640*/  IMAD.WIDE.U32 R22, R199, c[0x0][0x1f0], R22 ;  /* 0x00007c00c7167a25 */ /* 0x000fc800078e0016 */
[----:B------:R-:W-:Y:S01]  /*1650*/  IMAD R18, R16, c[0x0][0x1f0], RZ ;  /* 0x00007c0010127a24 */ /* 0x000fe200078e02ff */
[----:B------:R-:W-:Y:S01]  /*1660*/  IADD3 R15, P1, R210, R22, RZ ;  /* 0x00000016d20f7210 */ /* 0x000fe20007f3e0ff */
[----:B------:R-:W-:Y:S02]  /*1670*/  IMAD R16, R16, c[0x0][0x218], RZ ;  /* 0x0000860010107a24 */ /* 0x000fe400078e02ff */
[C---:B------:R-:W-:Y:S02]  /*1680*/  IMAD R18, R199.reuse, c[0x0][0x1f4], R18 ;  /* 0x00007d00c7127a24 */ /* 0x040fe400078e0212 */
[----:B------:R-:W-:-:S03]  /*1690*/  IMAD.WIDE.U32 R26, R199, c[0x0][0x218], R26 ;  /* 0x00008600c71a7a25 */ /* 0x000fc600078e001a */
[----:B------:R-:W-:Y:S01]  /*16a0*/  IADD3.X R18, R195, R23, R18, P1, !PT ;  /* 0x00000017c3127210 */ /* 0x000fe20000ffe412 */
[----:B------:R-:W-:Y:S01]  /*16b0*/  IMAD R17, R199, c[0x0][0x21c], R16 ;  /* 0x00008700c7117a24 */ /* 0x000fe200078e0210 */
[----:B------:R-:W-:-:S04]  /*16c0*/  LEA R24, P1, R15, c[0x0][0x1c8], 0x1 ;  /* 0x000072000f187a11 */ /* 0x000fc800078208ff */
[----:B------:R-:W-:Y:S01]  /*16d0*/  LEA.HI.X R18, R15, c[0x0][0x1cc], R18, 0x1, P1 ;  /* 0x000073000f127a11 */ /* 0x000fe200008f0c12 */
[----:B------:R-:W-:Y:S01]  /*16e0*/  IMAD R15, R197, c[0x0][0x214], R0 ;  /* 0x00008500c50f7a24 */ /* 0x000fe200078e0200 */
[----:B------:R-:W-:Y:S01]  /*16f0*/  SHFL.IDX PT, R22, R24, RZ, 0x181f ;  /* 0x00181fff18167589 */ /* 0x000fe200000e0000 */
[----:B------:R-:W-:Y:S02]  /*1700*/  IMAD.IADD R0, R3, 0x1, -R4 ;  /* 0x0000000103007824 */ /* 0x000fe400078e0a04 */
[----:B------:R-:W-:Y:S01]  /*1710*/  IMAD.IADD R196, R209, 0x1, R15 ;  /* 0x00000001d1c47824 */ /* 0x000fe200078e020f */
[----:B------:R-:W1:Y:S01]  /*1720*/  SHFL.IDX PT, R23, R18, RZ, 0x181f ;  /* 0x00181fff12177589 */ /* 0x000e6200000e0000 */
[----:B------:R-:W-:Y:S02]  /*1730*/  IADD3 R15, P1, R208, R26, RZ ;  /* 0x0000001ad00f7210 */ /* 0x000fe40007f3e0ff */
[----:B------:R-:W-:Y:S01]  /*1740*/  ISETP.GE.AND P2, PT, R0, 0x1, PT ;  /* 0x000000010000780c */ /* 0x000fe20003f46270 */
[----:B------:R-:W-:Y:S01]  /*1750*/  SHFL.IDX PT, R20, R24, 0x1, 0x181f ;  /* 0x00381f0018147f89 */ /* 0x000fe200000e0000 */
[----:B------:R-:W-:-:S02]  /*1760*/  IADD3.X R26, R196, R27, R17, P1, !PT ;  /* 0x0000001bc41a7210 */ /* 0x000fc40000ffe411 */
[C---:B------:R-:W-:Y:S01]  /*1770*/  LEA R16, P1, R15.reuse, c[0x0][0x1f8], 0x1 ;  /* 0x00007e000f107a11 */ /* 0x040fe200078208ff */
[----:B------:R-:W2:Y:S03]  /*1780*/  SHFL.IDX PT, R21, R18, 0x1, 0x181f ;  /* 0x00381f0012157f89 */ /* 0x000ea600000e0000 */
[----:B------:R-:W-:Y:S01]  /*1790*/  LEA.HI.X R15, R15, c[0x0][0x1fc], R26, 0x1, P1 ;  /* 0x00007f000f0f7a11 */ /* 0x000fe200008f0c1a */
[----:B------:R-:W3:Y:S01]  /*17a0*/  SHFL.IDX PT, R17, R16, RZ, 0x181f ;  /* 0x00181fff10117589 */ /* 0x000ee200000e0000 */
[----:B------:R-:W-:-:S03]  /*17b0*/  ISETP.GT.AND P1, PT, R0, 0x20, PT ;  /* 0x000000200000780c */ /* 0x000fc60003f24270 */
[----:B------:R-:W4:Y:S04]  /*17c0*/  SHFL.IDX PT, R19, R15, RZ, 0x181f ;  /* 0x00181fff0f137589 */ /* 0x000f2800000e0000 */
[----:B------:R-:W-:Y:S01]  /*17d0*/  SHFL.IDX PT, R15, R15, 0x1, 0x181f ;  /* 0x00381f000f0f7f89 */ /* 0x000fe200000e0000 */
[----:B-1----:R-:W-:-:S04]  /*17e0*/  @P2 IMAD.WIDE R34, R148, 0x2, R22 ;  /* 0x0000000294222825 */ /* 0x002fc800078e0216 */
[--C-:B------:R-:W-:Y:S01]  /*17f0*/  @P2 IMAD.WIDE R32, R134, 0x2, R22.reuse ;  /* 0x0000000286202825 */ /* 0x100fe200078e0216 */
[----:B------:R1:W-:Y:S03]  /*1800*/  @P2 LDGSTS.E.BYPASS.LTC128B.128 [R9+0xc100], [R34.64], !P5 ;  /* 0x0c10000022092fae */ /* 0x0003e6000e901d46 */
[----:B------:R-:W-:Y:S01]  /*1810*/  @P2 IMAD.WIDE R26, R2, 0x2, R22 ;  /* 0x00000002021a2825 */ /* 0x000fe200078e0216 */
[----:B------:R1:W-:Y:S03]  /*1820*/  @P2 LDGSTS.E.BYPASS.LTC128B.128 [R9+0xe100], [R32.64], !P4 ;  /* 0x0e10000020092fae */ /* 0x0003e6000e101d46 */
[----:B--2---:R-:W-:Y:S01]  /*1830*/  @P1 IMAD.WIDE R24, R148, 0x2, R20 ;  /* 0x0000000294181825 */ /* 0x004fe200078e0214 */
[----:B------:R2:W-:Y:S01]  /*1840*/  @P2 LDGSTS.E.BYPASS.LTC128B.128 [R9+0x10100], [R26.64], !P6 ;  /* 0x101000001a092fae */ /* 0x0005e2000f101d46 */
[----:B---3--:R-:W-:-:S02]  /*1850*/  IADD3 R30, P2, R17, R212, RZ ;  /* 0x000000d4111e7210 */ /* 0x008fc40007f5e0ff */
[--C-:B------:R-:W-:Y:S01]  /*1860*/  @P1 IMAD.WIDE R22, R134, 0x2, R20.reuse ;  /* 0x0000000286161825 */ /* 0x100fe200078e0214 */
[----:B------:R3:W-:Y:S03]  /*1870*/  @P1 LDGSTS.E.BYPASS.LTC128B.128 [R9+0xd100], [R24.64], !P5 ;  /* 0x0d10000018091fae */ /* 0x0007e6000e901d46 */
[----:B------:R-:W-:Y:S01]  /*1880*/  @P1 IMAD.WIDE R28, R2, 0x2, R20 ;  /* 0x00000002021c1825 */ /* 0x000fe200078e0214 */
[----:B------:R2:W-:Y:S03]  /*1890*/  @P1 LDGSTS.E.BYPASS.LTC128B.128 [R9+0xf100], [R22.64], !P4 ;  /* 0x0f10000016091fae */ /* 0x0005e6000e101d46 */
[----:B----4-:R-:W-:Y:S01]  /*18a0*/  IMAD.X R31, R19, 0x1, R213, P2 ;  /* 0x00000001131f7824 */ /* 0x010fe200010e06d5 */
[----:B------:R4:W-:Y:S01]  /*18b0*/  @P1 LDGSTS.E.BYPASS.LTC128B.128 [R9+0x11100], [R28.64], !P6 ;  /* 0x111000001c091fae */ /* 0x0009e2000f101d46 */
[----:B------:R-:W-:-:S02]  /*18c0*/  ISETP.LT.OR P1, PT, R0, 0x1, P3 ;  /* 0x000000010000780c */ /* 0x000fc40001f21670 */
[----:B------:R-:W-:Y:S01]  /*18d0*/  ISETP.GE.AND P3, PT, R14, c[0x0][0x1d4], PT ;  /* 0x000075000e007a0c */ /* 0x000fe20003f66270 */
[----:B------:R-:W4:Y:S04]  /*18e0*/  SHFL.IDX PT, R21, R16, 0x1, 0x181f ;  /* 0x00381f0010157f89 */ /* 0x000f2800000e0000 */
[----:B------:R-:W0:Y:S01]  /*18f0*/  LDGDEPBAR ;  /* 0x00000000000079af */ /* 0x000e220000000000 */
[----:B-1----:R-:W-:-:S05]  /*1900*/  IMAD.WIDE R32, R134, 0x2, RZ ;  /* 0x0000000286207825 */ /* 0x002fca00078e02ff */
[----:B------:R1:W-:Y:S01]  /*1910*/  LDGSTS.E.BYPASS.LTC128B.128 [R9+0x100], [R30.64], !P1 ;  /* 0x001000001e097fae */ /* 0x0003e2000c901d46 */
[----:B---3--:R-:W-:Y:S01]  /*1920*/  IMAD.WIDE R24, R2, 0x2, RZ ;  /* 0x0000000202187825 */ /* 0x008fe200078e02ff */
[----:B--2---:R-:W-:-:S05]  /*1930*/  IADD3 R22, P1, R17, R32, RZ ;  /* 0x0000002011167210 */ /* 0x004fca0007f3e0ff */
[----:B------:R-:W-:Y:S01]  /*1940*/  IMAD.X R23, R19, 0x1, R33, P1 ;  /* 0x0000000113177824 */ /* 0x000fe200008e0621 */
[----:B------:R-:W-:-:S05]  /*1950*/  IADD3 R18, P1, R17, R24, RZ ;  /* 0x0000001811127210 */ /* 0x000fca0007f3e0ff */
[----:B------:R-:W-:Y:S01]  /*1960*/  IMAD.X R19, R19, 0x1, R25, P1 ;  /* 0x0000000113137824 */ /* 0x000fe200008e0619 */
[----:B----4-:R-:W-:-:S05]  /*1970*/  IADD3 R26, P1, R32, R21, RZ ;  /* 0x00000015201a7210 */ /* 0x010fca0007f3e0ff */
[----:B------:R-:W-:Y:S01]  /*1980*/  IMAD.X R27, R33, 0x1, R15, P1 ;  /* 0x00000001211b7824 */ /* 0x000fe200008e060f */
[----:B------:R-:W-:-:S05]  /*1990*/  IADD3 R16, P1, R24, R21, RZ ;  /* 0x0000001518107210 */ /* 0x000fca0007f3e0ff */
[----:B------:R-:W-:Y:S01]  /*19a0*/  IMAD.X R17, R25, 0x1, R15, P1 ;  /* 0x0000000119117824 */ /* 0x000fe200008e060f */
[----:B------:R-:W-:-:S13]  /*19b0*/  ISETP.LT.OR P1, PT, R0, 0x1, P3 ;  /* 0x000000010000780c */ /* 0x000fda0001f21670 */
[----:B------:R1:W-:Y:S01]  /*19c0*/  LDGSTS.E.BYPASS.LTC128B.128 [R9+0x2100], [R22.64], !P1 ;  /* 0x0210000016097fae */ /* 0x0003e2000c901d46 */
[----:B------:R-:W-:-:S04]  /*19d0*/  ISETP.GE.AND P1, PT, R13, c[0x0][0x1d4], PT ;  /* 0x000075000d007a0c */ /* 0x000fc80003f26270 */
[C---:B------:R-:W-:Y:S02]  /*19e0*/  ISETP.LT.OR P2, PT, R0.reuse, 0x1, P1 ;  /* 0x000000010000780c */ /* 0x040fe40000f41670 */
[----:B------:R-:W-:-:S11]  /*19f0*/  ISETP.LT.OR P1, PT, R0, 0x21, P1 ;  /* 0x000000210000780c */ /* 0x000fd60000f21670 */
[----:B------:R1:W-:Y:S01]  /*1a00*/  LDGSTS.E.BYPASS.LTC128B.128 [R9+0x4100], [R18.64], !P2 ;  /* 0x0410000012097fae */ /* 0x0003e2000d101d46 */
[----:B------:R-:W-:-:S05]  /*1a10*/  IADD3 R14, P2, R212, R21, RZ ;  /* 0x00000015d40e7210 */ /* 0x000fca0007f5e0ff */
[----:B------:R-:W-:Y:S01]  /*1a20*/  IMAD.X R15, R213, 0x1, R15, P2 ;  /* 0x00000001d50f7824 */ /* 0x000fe200010e060f */
[----:B------:R-:W-:-:S04]  /*1a30*/  ISETP.GE.AND P2, PT, R148, c[0x0][0x1d4], PT ;  /* 0x0000750094007a0c */ /* 0x000fc80003f46270 */
[----:B------:R-:W-:-:S13]  /*1a40*/  ISETP.LT.OR P2, PT, R0, 0x21, P2 ;  /* 0x000000210000780c */ /* 0x000fda0001741670 */
[----:B------:R1:W-:Y:S01]  /*1a50*/  LDGSTS.E.BYPASS.LTC128B.128 [R9+0x1100], [R14.64], !P2 ;  /* 0x011000000e097fae */ /* 0x0003e2000d101d46 */
[----:B------:R-:W-:Y:S02]  /*1a60*/  ISETP.LT.OR P2, PT, R0, 0x21, P3 ;  /* 0x000000210000780c */ /* 0x000fe40001f41670 */
[----:B------:R-:W-:-:S11]  /*1a70*/  ISETP.GT.AND P3, PT, R202, 0x3f, PT ;  /* 0x0000003fca00780c */ /* 0x000fd60003f64270 */
[----:B------:R1:W-:Y:S01]  /*1a80*/  LDGSTS.E.BYPASS.LTC128B.128 [R9+0x3100], [R26.64], !P2 ;  /* 0x031000001a097fae */ /* 0x0003e2000d101d46 */
[----:B------:R-:W-:-:S03]  /*1a90*/  ISETP.GE.AND P2, PT, R144, 0x41, PT ;  /* 0x000000419000780c */ /* 0x000fc60003f46270 */
[----:B------:R1:W-:Y:S01]  /*1aa0*/  LDGSTS.E.BYPASS.LTC128B.128 [R9+0x5100], [R16.64], !P1 ;  /* 0x0510000010097fae */ /* 0x0003e2000c901d46 */
[----:B------:R-:W-:Y:S02]  /*1ab0*/  LOP3.LUT P1, RZ, R5, 0x2, RZ, 0xc0, !PT ;  /* 0x0000000205ff7812 */ /* 0x000fe4000782c0ff */
[----:B------:R-:W-:Y:S01]  /*1ac0*/  P2R R24, PR, RZ, 0x4 ;  /* 0x00000004ff187803 */ /* 0x000fe20000000000 */
[----:B------:R-:W0:Y:S01]  /*1ad0*/  LDGDEPBAR ;  /* 0x00000000000079af */ /* 0x000e220000000000 */
[----:B------:R-:W-:-:S05]  /*1ae0*/  SEL R189, R189, 0xfffffff0, !P1 ;  /* 0xfffffff0bdbd7807 */ /* 0x000fca0004800000 */
[----:B------:R-:W-:Y:S05]  /*1af0*/  @!P2 BRA `(.L_x_875) ;  /* 0x000004200000a947 */ /* 0x000fea0003800000 */
[----:B------:R-:W-:Y:S01]  /*1b00*/  ISETP.NE.AND P2, PT, R194, 0x1, PT ;  /* 0x00000001c200780c */ /* 0x000fe20003f45270 */
[----:B------:R-:W-:Y:S02]  /*1b10*/  IMAD R13, R12, 0x40, R203 ;  /* 0x000000400c0d7824 */ /* 0x000fe400078e02cb */
[----:B------:R-:W-:-:S03]  /*1b20*/  IMAD.MOV.U32 R199, RZ, RZ, RZ ;  /* 0x000000ffffc77224 */ /* 0x000fc600078e00ff */
[----:B------:R-:W-:-:S05]  /*1b30*/  IADD3 R200, R13, -0x80, R202 ;  /* 0xffffff800dc87810 */ /* 0x000fca0007ffe0ca */
[----:B------:R-:W-:Y:S02]  /*1b40*/  IMAD.MOV.U32 R0, RZ, RZ, R200 ;  /* 0x000000ffff007224 */ /* 0x000fe400078e00c8 */
[----:B------:R-:W-:-:S05]  /*1b50*/  @P2 IMAD.HI.U32 R12, R200, c[0x0][0x2bc], RZ ;  /* 0x0000af00c80c2a27 */ /* 0x000fca00078e00ff */
[----:B------:R-:W-:-:S04]  /*1b60*/  @P2 SHF.R.U32.HI R0, RZ, c[0x0][0x2c0], R12 ;  /* 0x0000b000ff002a19 */ /* 0x000fc8000001160c */
[----:B------:R-:W-:-:S04]  /*1b70*/  @!P3 IADD3 R13, P1, R0, R206, RZ ;  /* 0x000000ce000db210 */ /* 0x000fc80007f3e0ff */
[----:B------:R-:W-:Y:S02]  /*1b80*/  @!P3 LEA.HI.X.SX32 R12, R0, R193, 0x1, P1 ;  /* 0x000000c1000cb211 */ /* 0x000fe400008f0eff */
[----:B-1----:R-:W-:-:S04]  /*1b90*/  @!P3 LEA R16, P1, R13, c[0x0][0x2a0], 0x2 ;  /* 0x0000a8000d10ba11 */ /* 0x002fc800078210ff */
[----:B------:R-:W-:-:S05]  /*1ba0*/  @!P3 LEA.HI.X R17, R13, c[0x0][0x2a4], R12, 0x2, P1 ;  /* 0x0000a9000d11ba11 */ /* 0x000fca00008f140c */
[----:B------:R1:W2:Y:S01]  /*1bb0*/  @!P3 LDG.E R199, [R16.64] ;  /* 0x0000000610c7b981 */ /* 0x0002a2000c1e1900 */
        /* <DEDUP_REMOVED lines=8> */
[----:B------:R-:W-:Y:S01]  /*1c40*/  IMAD R0, R200, c[0x0][0x1e4], R13 ;  /* 0x00007900c8007a24 */ /* 0x000fe200078e020d */
[----:B------:R-:W-:-:S03]  /*1c50*/  SEL R13, RZ, 0x10, P4 ;  /* 0x00000010ff0d7807 */ /* 0x000fc60002000000 */
[----:B------:R-:W-:Y:S01]  /*1c60*/  IMAD.IADD R15, R15, 0x1, R0 ;  /* 0x000000010f0f7824 */ /* 0x000fe200078e0200 */
[----:B------:R-:W-:Y:S01]  /*1c70*/  IADD3 R27, -R13, 0x10, RZ ;  /* 0x000000100d1b7810 */ /* 0x000fe20007ffe1ff */
[----:B-1----:R-:W-:Y:S01]  /*1c80*/  IMAD.SHL.U32 R17, R148, 0x2, RZ ;  /* 0x0000000294117824 */ /* 0x002fe200078e00ff */
[----:B------:R-:W-:Y:S02]  /*1c90*/  SEL R16, RZ, 0x10, P5 ;  /* 0x00000010ff107807 */ /* 0x000fe40002800000 */
[----:B------:R-:W-:Y:S02]  /*1ca0*/  LOP3.LUT R27, R27, 0xf, RZ, 0xc0, !PT ;  /* 0x0000000f1b1b7812 */ /* 0x000fe400078ec0ff */
[----:B------:R-:W-:-:S04]  /*1cb0*/  IADD3 R28, -R16, 0x10, RZ ;  /* 0x00000010101c7810 */ /* 0x000fc80007ffe1ff */
[----:B------:R-:W-:Y:S02]  /*1cc0*/  LOP3.LUT R28, R28, 0xf, RZ, 0xc0, !PT ;  /* 0x0000000f1c1c7812 */ /* 0x000fe400078ec0ff */
[----:B--2---:R-:W-:Y:S01]  /*1cd0*/  SHF.R.S32.HI R0, RZ, 0x1f, R199 ;  /* 0x0000001fff007819 */ /* 0x004fe200000114c7 */
[----:B------:R-:W-:-:S04]  /*1ce0*/  IMAD.WIDE.U32 R14, R199, c[0x0][0x1f0], R14 ;  /* 0x00007c00c70e7a25 */ /* 0x000fc800078e000e */
[----:B------:R-:W-:-:S04]  /*1cf0*/  IMAD R0, R0, c[0x0][0x1f0], RZ ;  /* 0x00007c0000007a24 */ /* 0x000fc800078e02ff */
[----:B------:R-:W-:Y:S01]  /*1d00*/  IMAD R12, R199, c[0x0][0x1f4], R0 ;  /* 0x00007d00c70c7a24 */ /* 0x000fe200078e0200 */
[----:B------:R-:W-:Y:S01]  /*1d10*/  IADD3 R0, P1, R210, R14, RZ ;  /* 0x0000000ed2007210 */ /* 0x000fe20007f3e0ff */
[----:B------:R-:W-:-:S03]  /*1d20*/  IMAD.SHL.U32 R14, R134, 0x2, RZ ;  /* 0x00000002860e7824 */ /* 0x000fc600078e00ff */
[----:B------:R-:W-:Y:S02]  /*1d30*/  IADD3.X R19, R195, R15, R12, P1, !PT ;  /* 0x0000000fc3137210 */ /* 0x000fe40000ffe40c */
[----:B------:R-:W-:Y:S02]  /*1d40*/  LEA R20, P1, R0, c[0x0][0x1c8], 0x1 ;  /* 0x0000720000147a11 */ /* 0x000fe400078208ff */
[----:B------:R-:W-:Y:S02]  /*1d50*/  SHF.L.U64.HI R15, R134, 0x1, R147 ;  /* 0x00000001860f7819 */ /* 0x000fe40000010293 */
[----:B------:R-:W-:Y:S01]  /*1d60*/  LEA.HI.X R19, R0, c[0x0][0x1cc], R19, 0x1, P1 ;  /* 0x0000730000137a11 */ /* 0x000fe200008f0c13 */
[----:B------:R-:W1:Y:S01]  /*1d70*/  SHFL.IDX PT, R22, R20, 0x1, 0x181f ;  /* 0x00381f0014167f89 */ /* 0x000e6200000e0000 */
[C---:B------:R-:W-:Y:S01]  /*1d80*/  IMAD.SHL.U32 R0, R2.reuse, 0x2, RZ ;  /* 0x0000000202007824 */ /* 0x040fe200078e00ff */
[----:B------:R-:W-:Y:S02]  /*1d90*/  SHF.L.U64.HI R12, R2, 0x1, R133 ;  /* 0x00000001020c7819 */ /* 0x000fe40000010285 */
[----:B------:R-:W2:Y:S04]  /*1da0*/  SHFL.IDX PT, R23, R19, 0x1, 0x181f ;  /* 0x00381f0013177f89 */ /* 0x000ea800000e0000 */
[----:B------:R-:W-:Y:S01]  /*1db0*/  SHFL.IDX PT, R19, R19, RZ, 0x181f ;  /* 0x00181fff13137589 */ /* 0x000fe200000e0000 */
[----:B-1----:R-:W-:-:S04]  /*1dc0*/  IADD3 R28, P2, P1, R28, R22, R17 ;  /* 0x000000161c1c7210 */ /* 0x002fc8000795e011 */
[----:B--2---:R-:W-:Y:S02]  /*1dd0*/  IADD3.X R29, RZ, R23, R18, P2, P1 ;  /* 0x00000017ff1d7210 */ /* 0x004fe400017e2412 */
[----:B------:R-:W-:-:S04]  /*1de0*/  IADD3 R26, P2, P1, R27, R22, R14 ;  /* 0x000000161b1a7210 */ /* 0x000fc8000795e00e */
[-C--:B------:R-:W-:Y:S02]  /*1df0*/  IADD3.X R27, RZ, R23.reuse, R15, P2, P1 ;  /* 0x00000017ff1b7210 */ /* 0x080fe400017e240f */
[----:B------:R-:W-:Y:S02]  /*1e00*/  IADD3 R22, P2, P1, R21, R22, R0 ;  /* 0x0000001615167210 */ /* 0x000fe4000795e000 */
[----:B------:R-:W1:Y:S02]  /*1e10*/  SHFL.IDX PT, R21, R20, RZ, 0x181f ;  /* 0x00181fff14157589 */ /* 0x000e6400000e0000 */
[----:B------:R-:W-:Y:S02]  /*1e20*/  IADD3.X R23, RZ, R23, R12, P2, P1 ;  /* 0x00000017ff177210 */ /* 0x000fe400017e240c */
[----:B-1----:R-:W-:-:S05]  /*1e30*/  IADD3 R30, P1, R21, R17, RZ ;  /* 0x00000011151e7210 */ /* 0x002fca0007f3e0ff */
[----:B------:R-:W-:Y:S01]  /*1e40*/  IMAD.X R31, R19, 0x1, R18, P1 ;  /* 0x00000001131f7824 */ /* 0x000fe200008e0612 */
        /* <DEDUP_REMOVED lines=13> */
.L_x_875:
[----:B------:R-:W0:Y:S01]  /*1f20*/  LDGDEPBAR ;  /* 0x00000000000079af */ /* 0x000e220000000000 */
[----:B------:R-:W-:Y:S01]  /*1f30*/  SHF.R.S32.HI R0, RZ, 0x4, R11 ;  /* 0x00000004ff007819 */ /* 0x000fe2000001140b */
[----:B------:R-:W-:Y:S01]  /*1f40*/  IMAD.SHL.U32 R4, R4, 0x8, RZ ;  /* 0x0000000804047824 */ /* 0x000fe200078e00ff */
[----:B------:R-:W-:Y:S01]  /*1f50*/  LEA.HI R96, R7, R6, RZ, 0x5 ;  /* 0x0000000607607211 */ /* 0x000fe200078f28ff */
[----:B------:R-:W-:Y:S01]  /*1f60*/  IMAD.SHL.U32 R12, R5, 0x40, RZ ;  /* 0x00000040050c7824 */ /* 0x000fe200078e00ff */
[----:B------:R-:W-:Y:S01]  /*1f70*/  LEA.HI R13, R11, R0, RZ, 0x1 ;  /* 0x000000000b0d7211 */ /* 0x000fe200078f08ff */
[----:B------:R-:W-:Y:S01]  /*1f80*/  IMAD.SHL.U32 R11, R8, 0x40, RZ ;  /* 0x00000040080b7824 */ /* 0x000fe200078e00ff */
[----:B------:R-:W-:Y:S01]  /*1f90*/  ISETP.NE.AND P1, PT, R24, RZ, PT ;  /* 0x000000ff1800720c */ /* 0x000fe20003f25270 */
[----:B------:R-:W-:Y:S01]  /*1fa0*/  IMAD.SHL.U32 R10, R10, 0x40, RZ ;  /* 0x000000400a0a7824 */ /* 0x000fe200078e00ff */
[----:B------:R-:W-:Y:S01]  /*1fb0*/  LOP3.LUT R13, R13, 0xfffffffe, RZ, 0xc0, !PT ;  /* 0xfffffffe0d0d7812 */ /* 0x000fe200078ec0ff */
[----:B------:R-:W-:Y:S01]  /*1fc0*/  IMAD.SHL.U32 R189, R189, 0x2, RZ ;  /* 0x00000002bdbd7824 */ /* 0x000fe200078e00ff */
[----:B------:R-:W-:-:S02]  /*1fd0*/  LOP3.LUT R11, R11, 0x1c0, RZ, 0xc0, !PT ;  /* 0x000001c00b0b7812 */ /* 0x000fc400078ec0ff */
[----:B------:R-:W-:Y:S01]  /*1fe0*/  LOP3.LUT R12, R12, 0x1c0, RZ, 0xc0, !PT ;  /* 0x000001c00c0c7812 */ /* 0x000fe200078ec0ff */
[----:B------:R-:W-:Y:S01]  /*1ff0*/  IMAD.IADD R13, R0, 0x1, -R13 ;  /* 0x00000001000d7824 */ /* 0x000fe200078e0a0d */
[----:B------:R-:W-:Y:S01]  /*2000*/  LOP3.LUT R4, R11, 0x8, R4, 0xf8, !PT ;  /* 0x000000080b047812 */ /* 0x000fe200078ef804 */
[----:B------:R-:W-:Y:S01]  /*2010*/  IMAD.SHL.U32 R0, R96, 0x20, RZ ;  /* 0x0000002060007824 */ /* 0x000fe200078e00ff */
[----:B------:R-:W-:Y:S01]  /*2020*/  SHF.R.U32.HI R11, RZ, 0x3, R11 ;  /* 0x00000003ff0b7819 */ /* 0x000fe2000001160b */
[----:B-1----:R-:W-:Y:S01]  /*2030*/  IMAD.SHL.U32 R15, R13, 0x8, RZ ;  /* 0x000000080d0f7824 */ /* 0x002fe200078e00ff */
[----:B------:R-:W-:Y:S02]  /*2040*/  LOP3.LUT R7, R10, 0xfffffe00, RZ, 0xc0, !PT ;  /* 0xfffffe000a077812 */ /* 0x000fe400078ec0ff */
[----:B------:R-:W-:Y:S01]  /*2050*/  LOP3.LUT R4, R4, R11, RZ, 0x3c, !PT ;  /* 0x0000000b04047212 */ /* 0x000fe200078e3cff */
[----:B------:R-:W-:Y:S01]  /*2060*/  IMAD.MOV.U32 R11, RZ, RZ, 0x20 ;  /* 0x00000020ff0b7424 */ /* 0x000fe200078e00ff */
[----:B------:R-:W-:Y:S01]  /*2070*/  LOP3.LUT R15, R12, 0x8, R15, 0xf8, !PT ;  /* 0x000000080c0f7812 */ /* 0x000fe200078ef80f */
[----:B------:R-:W-:-:S04]  /*2080*/  DEPBAR.LE SB0, 0x3 ;  /* 0x000080c00000791a */ /* 0x000fc80000000000 */
[----:B------:R-:W-:-:S04]  /*2090*/  DEPBAR.LE SB0, 0x2 ;  /* 0x000080800000791a */ /* 0x000fc80000000000 */
[----:B------:R-:W-:Y:S01]  /*20a0*/  SHF.R.U32.HI R12, RZ, 0x3, R12 ;  /* 0x00000003ff0c7819 */ /* 0x000fe2000001160c */
[----:B------:R-:W-:Y:S01]  /*20b0*/  IMAD R190, R13, 0x200, R4 ;  /* 0x000002000dbe7824 */ /* 0x000fe200078e0204 */
[----:B------:R-:W-:Y:S02]  /*20c0*/  LOP3.LUT R0, R0, 0x7ffffc00, RZ, 0xc0, !PT ;  /* 0x7ffffc0000007812 */ /* 0x000fe400078ec0ff */
[----:B------:R-:W-:Y:S01]  /*20d0*/  LOP3.LUT R4, R15, R12, RZ, 0x3c, !PT ;  /* 0x0000000c0f047212 */ /* 0x000fe200078e3cff */
[----:B------:R-:W-:Y:S01]  /*20e0*/  IMAD.SHL.U32 R190, R190, 0x2, RZ ;  /* 0x00000002bebe7824 */ /* 0x000fe200078e00ff */
[----:B------:R-:W-:Y:S01]  /*20f0*/  BAR.SYNC.DEFER_BLOCKING 0x0 ;  /* 0x0000000000007b1d */ /* 0x000fe20000010000 */
[----:B------:R-:W-:Y:S02]  /*2100*/  SEL R11, R11, 0xffffffe0, !P0 ;  /* 0xffffffe00b0b7807 */ /* 0x000fe40004000000 */
[----:B------:R-:W-:-:S03]  /*2110*/  IADD3 R0, R4, R7, R0 ;  /* 0x0000000704007210 */ /* 0x000fc60007ffe000 */
[----:B------:R-:W-:Y:S01]  /*2120*/  IMAD.IADD R98, R190, 0x1, R11 ;  /* 0x00000001be627824 */ /* 0x000fe200078e020b */
[C---:B------:R-:W-:Y:S01]  /*2130*/  LEA R192, R0.reuse, 0x18100, 0x1 ;  /* 0x0001810000c07811 */ /* 0x040fe200078e08ff */
[----:B------:R-:W-:-:S04]  /*2140*/  IMAD.SHL.U32 R48, R0, 0x2, RZ ;  /* 0x0000000200307824 */ /* 0x000fc800078e00ff */
        /* <DEDUP_REMOVED lines=12> */
[----:B------:R-:W-:Y:S01]  /*2210*/  SHF.R.S32.HI R0, RZ, 0x1f, R200 ;  /* 0x0000001fff007819 */ /* 0x000fe200000114c8 */
[----:B------:R-:W-:Y:S01]  /*2220*/  IMAD.WIDE.U32 R20, R200, c[0x0][0x208], RZ ;  /* 0x00008200c8147a25 */ /* 0x000fe200078e00ff */
[----:B------:R-:W-:-:S02]  /*2230*/  SEL R22, RZ, 0x10, P5 ;  /* 0x00000010ff167807 */ /* 0x000fc40002800000 */
[----:B------:R-:W-:Y:S01]  /*2240*/  SHF.L.U64.HI R32, R148, 0x1, R145 ;  /* 0x0000000194207819 */ /* 0x000fe20000010291 */
[----:B------:R-:W-:Y:S01]  /*2250*/  IMAD R11, R0, c[0x0][0x208], RZ ;  /* 0x00008200000b7a24 */ /* 0x000fe200078e02ff */
[----:B------:R-:W-:Y:S01]  /*2260*/  SHF.R.S32.HI R0, RZ, 0x1f, R199 ;  /* 0x0000001fff007819 */ /* 0x000fe200000114c7 */
[----:B------:R-:W-:Y:S01]  /*2270*/  IMAD.SHL.U32 R23, R148, 0x2, RZ ;  /* 0x0000000294177824 */ /* 0x000fe200078e00ff */
[----:B------:R-:W-:Y:S01]  /*2280*/  IADD3 R40, -R22, 0x10, RZ ;  /* 0x0000001016287810 */ /* 0x000fe20007ffe1ff */
[----:B------:R-:W-:Y:S01]  /*2290*/  IMAD R10, R200, c[0x0][0x20c], R11 ;  /* 0x00008300c80a7a24 */ /* 0x000fe200078e020b */
[----:B------:R-:W-:Y:S01]  /*22a0*/  IADD3 R35, -R146, 0x10, RZ ;  /* 0x0000001092237810 */ /* 0x000fe20007ffe1ff */
[----:B------:R-:W-:Y:S01]  /*22b0*/  IMAD R0, R0, c[0x0][0x218], RZ ;  /* 0x0000860000007a24 */ /* 0x000fe200078e02ff */
[----:B------:R-:W-:Y:S01]  /*22c0*/  LOP3.LUT R40, R40, 0xf, RZ, 0xc0, !PT ;  /* 0x0000000f28287812 */ /* 0x000fe200078ec0ff */
[----:B------:R-:W-:Y:S01]  /*22d0*/  IMAD.IADD R21, R21, 0x1, R10 ;  /* 0x0000000115157824 */ /* 0x000fe200078e020a */
[----:B------:R-:W-:Y:S01]  /*22e0*/  LOP3.LUT R35, R35, 0xf, RZ, 0xc0, !PT ;  /* 0x0000000f23237812 */ /* 0x000fe200078ec0ff */
[----:B------:R-:W-:-:S02]  /*22f0*/  IMAD R33, R199, c[0x0][0x21c], R0 ;  /* 0x00008700c7217a24 */ /* 0x000fc400078e0200 */
[----:B------:R-:W-:Y:S01]  /*2300*/  IMAD.WIDE.U32 R10, R199, c[0x0][0x218], R20 ;  /* 0x00008600c70a7a25 */ /* 0x000fe200078e0014 */
[----:B------:R-:W-:-:S03]  /*2310*/  SHF.L.U64.HI R21, R134, 0x1, R147 ;  /* 0x0000000186157819 */ /* 0x000fc60000010293 */
[----:B------:R-:W-:Y:S01]  /*2320*/  IMAD.SHL.U32 R20, R134, 0x2, RZ ;  /* 0x0000000286147824 */ /* 0x000fe200078e00ff */
[----:B------:R-:W-:Y:S02]  /*2330*/  IADD3 R0, P1, R208, R10, RZ ;  /* 0x0000000ad0007210 */ /* 0x000fe40007f3e0ff */
[----:B------:R-:W-:Y:S02]  /*2340*/  SHF.L.U64.HI R10, R2, 0x1, R133 ;  /* 0x00000001020a7819 */ /* 0x000fe40000010285 */
[----:B------:R-:W-:Y:S02]  /*2350*/  IADD3.X R33, R196, R11, R33, P1, !PT ;  /* 0x0000000bc4217210 */ /* 0x000fe40000ffe421 */
[C---:B------:R-:W-:Y:S02]  /*2360*/  LEA R34, P1, R0.reuse, c[0x0][0x1f8], 0x1 ;  /* 0x00007e0000227a11 */ /* 0x040fe400078208ff */
[----:B------:R-:W-:Y:S02]  /*2370*/  SEL R11, RZ, 0x10, P4 ;  /* 0x00000010ff0b7807 */ /* 0x000fe40002000000 */
[----:B------:R-:W-:Y:S01]  /*2380*/  LEA.HI.X R33, R0, c[0x0][0x1fc], R33, 0x1, P1 ;  /* 0x00007f0000217a11 */ /* 0x000fe200008f0c21 */
[----:B------:R-:W5:Y:S01]  /*2390*/  SHFL.IDX PT, R36, R34, 0x1, 0x181f ;  /* 0x00381f0022247f89 */ /* 0x000f6200000e0000 */
[----:B------:R-:W-:Y:S01]  /*23a0*/  IADD3 R39, -R11, 0x10, RZ ;  /* 0x000000100b277810 */ /* 0x000fe20007ffe1ff */
[----:B------:R-:W-:-:S02]  /*23b0*/  IMAD.SHL.U32 R0, R2, 0x2, RZ ;  /* 0x0000000202007824 */ /* 0x000fc400078e00ff */
[----:B------:R-:W4:Y:S01]  /*23c0*/  SHFL.IDX PT, R37, R33, 0x1, 0x181f ;  /* 0x00381f0021257f89 */ /* 0x000f2200000e0000 */
[----:B------:R-:W-:-:S03]  /*23d0*/  LOP3.LUT R39, R39, 0xf, RZ, 0xc0, !PT ;  /* 0x0000000f27277812 */ /* 0x000fc600078ec0ff */
[----:B------:R-:W-:Y:S01]  /*23e0*/  SHFL.IDX PT, R33, R33, RZ, 0x181f ;  /* 0x00181fff21217589 */ /* 0x000fe200000e0000 */
[----:B-----5:R-:W-:-:S04]  /*23f0*/  IADD3 R40, P2, P1, R40, R36, R23 ;  /* 0x0000002428287210 */ /* 0x020fc8000795e017 */
[----:B----4-:R-:W-:Y:S02]  /*2400*/  IADD3.X R41, RZ, R37, R32, P2, P1 ;  /* 0x00000025ff297210 */ /* 0x010fe400017e2420 */
[----:B------:R-:W-:-:S04]  /*2410*/  IADD3 R38, P2, P1, R39, R36, R20 ;  /* 0x0000002427267210 */ /* 0x000fc8000795e014 */
[-C--:B------:R-:W-:Y:S02]  /*2420*/  IADD3.X R39, RZ, R37.reuse, R21, P2, P1 ;  /* 0x00000025ff277210 */ /* 0x080fe400017e2415 */
[----:B------:R-:W-:Y:S02]  /*2430*/  IADD3 R36, P2, P1, R35, R36, R0 ;  /* 0x0000002423247210 */ /* 0x000fe4000795e000 */
[----:B------:R-:W4:Y:S02]  /*2440*/  SHFL.IDX PT, R35, R34, RZ, 0x181f ;  /* 0x00181fff22237589 */ /* 0x000f2400000e0000 */
[----:B------:R-:W-:Y:S02]  /*2450*/  IADD3.X R37, RZ, R37, R10, P2, P1 ;  /* 0x00000025ff257210 */ /* 0x000fe400017e240a */
[----:B----4-:R-:W-:-:S05]  /*2460*/  IADD3 R42, P1, R35, R23, RZ ;  /* 0x00000017232a7210 */ /* 0x010fca0007f3e0ff */
        /* <DEDUP_REMOVED lines=14> */
.L_x_876:
[----:B------:R-:W-:Y:S01]  /*2550*/  IMAD.MOV.U32 R0, RZ, RZ, 0x40 ;  /* 0x00000040ff007424 */ /* 0x000fe200078e00ff */
[----:B------:R-:W-:Y:S01]  /*2560*/  LOP3.LUT P1, RZ, R5, 0x4, RZ, 0xc0, !PT ;  /* 0x0000000405ff7812 */ /* 0x000fe2000782c0ff */
[C---:B-12-4-:R-:W-:Y:S01]  /*2570*/  HMMA.16816.F32.BF16 R20, R48.reuse, R16, RZ ;  /* 0x000000103014723c */ /* 0x056fe200000418ff */
[----:B------:R-:W-:Y:S01]  /*2580*/  LDSM.16.M88.4 R84, [R190+0x10900] ;  /* 0x01090000be54783b */ /* 0x000fe20000000200 */
[----:B------:R-:W-:Y:S01]  /*2590*/  IMAD.IADD R184, R7, 0x1, R4 ;  /* 0x0000000107b87824 */ /* 0x000fe200078e0204 */
[----:B------:R-:W-:Y:S02]  /*25a0*/  SEL R5, R0, 0xffffffc0, !P1 ;  /* 0xffffffc000057807 */ /* 0x000fe40004800000 */
[----:B------:R-:W-:Y:S01]  /*25b0*/  LOP3.LUT P1, RZ, R8, 0x4, RZ, 0xc0, !PT ;  /* 0x0000000408ff7812 */ /* 0x000fe2000782c0ff */
[----:B------:R-:W0:Y:S01]  /*25c0*/  LDGDEPBAR ;  /* 0x00000000000079af */ /* 0x000e220000000000 */
[----:B------:R-:W-:Y:S01]  /*25d0*/  IMAD.SHL.U32 R184, R184, 0x2, RZ ;  /* 0x00000002b8b87824 */ /* 0x000fe200078e00ff */
[----:B------:R-:W-:Y:S01]  /*25e0*/  HMMA.16816.F32.BF16 R16, R48, R18, RZ ;  /* 0x000000123010723c */ /* 0x000fe200000418ff */
[----:B------:R-:W-:Y:S01]  /*25f0*/  SEL R187, R0, 0xffffffc0, !P1 ;  /* 0xffffffc000bb7807 */ /* 0x000fe20004800000 */
[----:B------:R-:W-:-:S02]  /*2600*/  IMAD.IADD R186, R192, 0x1, R5 ;  /* 0x00000001c0ba7824 */ /* 0x000fc400078e0205 */
[----:B------:R-:W-:Y:S02]  /*2610*/  IMAD.IADD R185, R188, 0x1, R5 ;  /* 0x00000001bcb97824 */ /* 0x000fe400078e0205 */
[----:B------:R-:W-:Y:S01]  /*2620*/  IMAD.IADD R97, R190, 0x1, R187 ;  /* 0x00000001be617824 */ /* 0x000fe200078e02bb */
[----:B------:R-:W-:Y:S01]  /*2630*/  LDSM.16.M88.4 R52, [R186] ;  /* 0x00000000ba34783b */ /* 0x000fe20000000200 */
[C---:B---3--:R-:W-:Y:S01]  /*2640*/  HMMA.16816.F32.BF16 R32, R48.reuse, R44, RZ ;  /* 0x0000002c3020723c */ /* 0x048fe200000418ff */
[----:B------:R-:W-:Y:S02]  /*2650*/  IMAD.IADD R0, R187, 0x1, R98 ;  /* 0x00000001bb007824 */ /* 0x000fe400078e0262 */
[----:B------:R-:W1:Y:S01]  /*2660*/  LDSM.16.M88.4 R36, [R97+0xc100] ;  /* 0x00c100006124783b */ /* 0x000e620000000200 */
[--C-:B------:R-:W-:Y:S02]  /*2670*/  IMAD.IADD R135, R5, 0x1, R184.reuse ;  /* 0x0000000105877824 */ /* 0x100fe400078e02b8 */
[C---:B------:R-:W-:Y:S01]  /*2680*/  IMAD.IADD R174, R189.reuse, 0x1, R184 ;  /* 0x00000001bdae7824 */ /* 0x040fe200078e02b8 */
[----:B------:R-:W2:Y:S01]  /*2690*/  LDSM.16.M88.4 R8, [R97+0xc900] ;  /* 0x00c900006108783b */ /* 0x000ea20000000200 */
[----:B------:R-:W-:Y:S01]  /*26a0*/  HMMA.16816.F32.BF16 R44, R48, R46, RZ ;  /* 0x0000002e302c723c */ /* 0x000fe200000418ff */
[----:B------:R-:W-:-:S02]  /*26b0*/  IMAD.IADD R165, R189, 0x1, R135 ;  /* 0x00000001bda57824 */ /* 0x000fc400078e0287 */
[----:B------:R-:W-:Y:S01]  /*26c0*/  LDSM.16.M88.4 R40, [R97+0xd100] ;  /* 0x00d100006128783b */ /* 0x000fe20000000200 */
[----:B------:R-:W-:-:S03]  /*26d0*/  IMAD.IADD R5, R5, 0x1, R174 ;  /* 0x0000000105057824 */ /* 0x000fc600078e02ae */
[----:B------:R-:W-:Y:S01]  /*26e0*/  LDSM.16.M88.4 R80, [R97+0xd900] ;  /* 0x00d900006150783b */ /* 0x000fe20000000200 */
[C---:B------:R-:W-:Y:S03]  /*26f0*/  HMMA.16816.F32.BF16 R20, R76.reuse, R24, R20 ;  /* 0x000000184c14723c */ /* 0x040fe60000041814 */
[----:B------:R-:W-:Y:S04]  /*2700*/  LDSM.16.M88.4 R92, [R0+0xe900] ;  /* 0x00e90000005c783b */ /* 0x000fe80000000200 */
[----:B------:R-:W-:Y:S01]  /*2710*/  LDSM.16.M88.4 R88, [R97+0xf900] ;  /* 0x00f900006158783b */ /* 0x000fe20000000200 */
[----:B------:R-:W-:Y:S03]  /*2720*/  HMMA.16816.F32.BF16 R16, R76, R26, R16 ;  /* 0x0000001a4c10723c */ /* 0x000fe60000041810 */
[----:B------:R-:W-:Y:S05]  /*2730*/  LDSM.16.M88.4 R24, [R0+0xc100] ;  /* 0x00c100000018783b */ /* 0x000fea0000000200 */
[C---:B------:R-:W-:Y:S08]  /*2740*/  HMMA.16816.F32.BF16 R64, R48.reuse, R60, RZ ;  /* 0x0000003c3040723c */ /* 0x040ff000000418ff */
[C---:B------:R-:W-:Y:S08]  /*2750*/  HMMA.16816.F32.BF16 R60, R48.reuse, R62, RZ ;  /* 0x0000003e303c723c */ /* 0x040ff000000418ff */
[C---:B------:R-:W-:Y:S08]  /*2760*/  HMMA.16816.F32.BF16 R56, R48.reuse, R68, RZ ;  /* 0x000000443038723c */ /* 0x040ff000000418ff */
[----:B------:R-:W-:Y:S01]  /*2770*/  HMMA.16816.F32.BF16 R48, R48, R70, RZ ;  /* 0x000000463030723c */ /* 0x000fe200000418ff */
[----:B------:R-:W3:Y:S07]  /*2780*/  LDSM.16.M88.4 R68, [R185] ;  /* 0x00000000b944783b */ /* 0x000eee0000000200 */
[C---:B------:R-:W-:Y:S08]  /*2790*/  HMMA.16816.F32.BF16 R32, R76.reuse, R12, R32 ;  /* 0x0000000c4c20723c */ /* 0x040ff00000041820 */
[----:B------:R-:W-:Y:S01]  /*27a0*/  HMMA.16816.F32.BF16 R44, R76, R14, R44 ;  /* 0x0000000e4c2c723c */ /* 0x000fe2000004182c */
[----:B------:R-:W4:Y:S07]  /*27b0*/  LDSM.16.M88.4 R12, [R0+0xc900] ;  /* 0x00c90000000c783b */ /* 0x000f2e0000000200 */
[C---:B-1----:R-:W-:Y:S08]  /*27c0*/  HMMA.16816.F32.BF16 R20, R52.reuse, R36, R20 ;  /* 0x000000243414723c */ /* 0x042ff00000041814 */
[----:B------:R-:W-:Y:S01]  /*27d0*/  HMMA.16816.F32.BF16 R16, R52, R38, R16 ;  /* 0x000000263410723c */ /* 0x000fe20000041810 */
[----:B------:R-:W-:Y:S07]  /*27e0*/  LDSM.16.M88.4 R36, [R190+0xe100] ;  /* 0x00e10000be24783b */ /* 0x000fee0000000200 */
[C---:B------:R-:W-:Y:S08]  /*27f0*/  HMMA.16816.F32.BF16 R64, R76.reuse, R28, R64 ;  /* 0x0000001c4c40723c */ /* 0x040ff00000041840 */
[C---:B------:R-:W-:Y:S01]  /*2800*/  HMMA.16816.F32.BF16 R60, R76.reuse, R30, R60 ;  /* 0x0000001e4c3c723c */ /* 0x040fe2000004183c */
[----:B------:R-:W-:Y:S07]  /*2810*/  LDSM.16.M88.4 R28, [R0+0xd100] ;  /* 0x00d10000001c783b */ /* 0x000fee0000000200 */
[C---:B------:R-:W-:Y:S08]  /*2820*/  HMMA.16816.F32.BF16 R56, R76.reuse, R72, R56 ;  /* 0x000000484c38723c */ /* 0x040ff00000041838 */
[----:B------:R-:W-:Y:S01]  /*2830*/  HMMA.16816.F32.BF16 R76, R76, R74, R48 ;  /* 0x0000004a4c4c723c */ /* 0x000fe20000041830 */
[----:B------:R-:W1:Y:S04]  /*2840*/  LDSM.16.M88.4 R48, [R192+0x4000] ;  /* 0x00400000c030783b */ /* 0x000e680000000200 */
[----:B------:R-:W-:Y:S03]  /*2850*/  LDSM.16.M88.4 R72, [R0+0xd900] ;  /* 0x00d900000048783b */ /* 0x000fe60000000200 */
        /* <DEDUP_REMOVED lines=8> */
[----:B------:R-:W-:Y:S07]  /*28e0*/  LDSM.16.M88.4 R40, [R190+0xf100] ;  /* 0x00f10000be28783b */ /* 0x000fee0000000200 */
[C---:B----4-:R-:W-:Y:S08]  /*28f0*/  HMMA.16816.F32.BF16 R32, R68.reuse, R12, R32 ;  /* 0x0000000c4420723c */ /* 0x050ff00000041820 */
[----:B------:R-:W-:Y:S01]  /*2900*/  HMMA.16816.F32.BF16 R44, R68, R14, R44 ;  /* 0x0000000e442c723c */ /* 0x000fe2000004182c */
[----:B------:R-:W3:Y:S07]  /*2910*/  LDSM.16.M88.4 R12, [R188+0x4000] ;  /* 0x00400000bc0c783b */ /* 0x000eee0000000200 */
[C---:B------:R-:W-:Y:S08]  /*2920*/  HMMA.16816.F32.BF16 R56, R52.reuse, R80, R56 ;  /* 0x000000503438723c */ /* 0x040ff00000041838 */
[----:B------:R-:W-:Y:S01]  /*2930*/  HMMA.16816.F32.BF16 R76, R52, R82, R76 ;  /* 0x00000052344c723c */ /* 0x000fe2000004184c */
[----:B------:R-:W4:Y:S04]  /*2940*/  LDSM.16.M88.4 R52, [R190+0xf900] ;  /* 0x00f90000be34783b */ /* 0x000f280000000200 */
[----:B------:R-:W-:Y:S03]  /*2950*/  LDSM.16.M88.4 R80, [R186+0x4000] ;  /* 0x00400000ba50783b */ /* 0x000fe60000000200 */
[C---:B-1----:R-:W-:Y:S08]  /*2960*/  HMMA.16816.F32.BF16 R20, R48.reuse, R36, R20 ;  /* 0x000000243014723c */ /* 0x042ff00000041814 */
[----:B------:R-:W-:Y:S01]  /*2970*/  HMMA.16816.F32.BF16 R16, R48, R38, R16 ;  /* 0x000000263010723c */ /* 0x000fe20000041810 */
[----:B------:R-:W-:Y:S07]  /*2980*/  LDSM.16.M88.4 R36, [R97+0xe100] ;  /* 0x00e100006124783b */ /* 0x000fee0000000200 */
[C---:B------:R-:W-:Y:S08]  /*2990*/  HMMA.16816.F32.BF16 R64, R68.reuse, R28, R64 ;  /* 0x0000001c4440723c */ /* 0x040ff00000041840 */
[----:B------:R-:W-:Y:S01]  /*29a0*/  HMMA.16816.F32.BF16 R60, R68, R30, R60 ;  /* 0x0000001e443c723c */ /* 0x000fe2000004183c */
[----:B------:R-:W1:Y:S07]  /*29b0*/  LDSM.16.M88.4 R28, [R98+0xe900] ;  /* 0x00e90000621c783b */ /* 0x000e6e0000000200 */
[C---:B--2---:R-:W-:Y:S08]  /*29c0*/  HMMA.16816.F32.BF16 R32, R48.reuse, R8, R32 ;  /* 0x000000083020723c */ /* 0x044ff00000041820 */
[----:B------:R-:W-:Y:S01]  /*29d0*/  HMMA.16816.F32.BF16 R44, R48, R10, R44 ;  /* 0x0000000a302c723c */ /* 0x000fe2000004182c */
[----:B------:R-:W2:Y:S07]  /*29e0*/  LDSM.16.M88.4 R8, [R98+0xf100] ;  /* 0x00f100006208783b */ /* 0x000eae0000000200 */
[C---:B------:R-:W-:Y:S08]  /*29f0*/  HMMA.16816.F32.BF16 R56, R68.reuse, R72, R56 ;  /* 0x000000484438723c */ /* 0x040ff00000041838 */
[----:B------:R-:W-:Y:S01]  /*2a00*/  HMMA.16816.F32.BF16 R76, R68, R74, R76 ;  /* 0x0000004a444c723c */ /* 0x000fe2000004184c */
[----:B------:R-:W-:Y:S04]  /*2a10*/  LDSM.16.M88.4 R72, [R185+0x4000] ;  /* 0x00400000b948783b */ /* 0x000fe80000000200 */
[----:B------:R-:W-:Y:S03]  /*2a20*/  LDSM.16.M88.4 R68, [R0+0xf100] ;  /* 0x00f100000044783b */ /* 0x000fe60000000200 */
[C---:B---3--:R-:W-:Y:S08]  /*2a30*/  HMMA.16816.F32.BF16 R20, R12.reuse, R24, R20 ;  /* 0x000000180c14723c */ /* 0x048ff00000041814 */
[----:B------:R-:W-:Y:S01]  /*2a40*/  HMMA.16816.F32.BF16 R16, R12, R26, R16 ;  /* 0x0000001a0c10723c */ /* 0x000fe20000041810 */
[----:B------:R-:W-:Y:S07]  /*2a50*/  LDSM.16.M88.4 R24, [R0+0xe100] ;  /* 0x00e100000018783b */ /* 0x000fee0000000200 */
[C---:B------:R-:W-:Y:S08]  /*2a60*/  HMMA.16816.F32.BF16 R64, R48.reuse, R40, R64 ;  /* 0x000000283040723c */ /* 0x040ff00000041840 */
[C---:B------:R-:W-:Y:S01]  /*2a70*/  HMMA.16816.F32.BF16 R60, R48.reuse, R42, R60 ;  /* 0x0000002a303c723c */ /* 0x040fe2000004183c */
[----:B------:R-:W3:Y:S07]  /*2a80*/  LDSM.16.M88.4 R40, [R98+0xf900] ;  /* 0x00f900006228783b */ /* 0x000eee0000000200 */
[C---:B----4-:R-:W-:Y:S08]  /*2a90*/  HMMA.16816.F32.BF16 R56, R48.reuse, R52, R56 ;  /* 0x000000343038723c */ /* 0x050ff00000041838 */
[----:B------:R-:W-:Y:S01]  /*2aa0*/  HMMA.16816.F32.BF16 R76, R48, R54, R76 ;  /* 0x00000036304c723c */ /* 0x000fe2000004184c */
[----:B------:R-:W-:Y:S04]  /*2ab0*/  LDSM.16.M88.4 R52, [R192+0x8000] ;  /* 0x00800000c034783b */ /* 0x000fe80000000200 */
[----:B------:R-:W-:Y:S03]  /*2ac0*/  LDSM.16.M88.4 R48, [R98+0x10100] ;  /* 0x010100006230783b */ /* 0x000fe60000000200 */
[C---:B-1----:R-:W-:Y:S08]  /*2ad0*/  HMMA.16816.F32.BF16 R32, R12.reuse, R28, R32 ;  /* 0x0000001c0c20723c */ /* 0x042ff00000041820 */
[----:B------:R-:W-:Y:S01]  /*2ae0*/  HMMA.16816.F32.BF16 R44, R12, R30, R44 ;  /* 0x0000001e0c2c723c */ /* 0x000fe2000004182c */
[----:B------:R-:W1:Y:S07]  /*2af0*/  LDSM.16.M88.4 R28, [R97+0xe900] ;  /* 0x00e90000611c783b */ /* 0x000e6e0000000200 */
[C---:B------:R-:W-:Y:S08]  /*2b00*/  HMMA.16816.F32.BF16 R20, R80.reuse, R36, R20 ;  /* 0x000000245014723c */ /* 0x040ff00000041814 */
[----:B------:R-:W-:Y:S01]  /*2b10*/  HMMA.16816.F32.BF16 R16, R80, R38, R16 ;  /* 0x000000265010723c */ /* 0x000fe20000041810 */
[----:B------:R-:W-:Y:S07]  /*2b20*/  LDSM.16.M88.4 R36, [R98+0x10900] ;  /* 0x010900006224783b */ /* 0x000fee0000000200 */
[C---:B--2---:R-:W-:Y:S08]  /*2b30*/  HMMA.16816.F32.BF16 R64, R12.reuse, R8, R64 ;  /* 0x000000080c40723c */ /* 0x044ff00000041840 */
[C---:B------:R-:W-:Y:S01]  /*2b40*/  HMMA.16816.F32.BF16 R60, R12.reuse, R10, R60 ;  /* 0x0000000a0c3c723c */ /* 0x040fe2000004183c */
[----:B------:R-:W2:Y:S07]  /*2b50*/  LDSM.16.M88.4 R8, [R190+0x10100] ;  /* 0x01010000be08783b */ /* 0x000eae0000000200 */
[C---:B---3--:R-:W-:Y:S08]  /*2b60*/  HMMA.16816.F32.BF16 R56, R12.reuse, R40, R56 ;  /* 0x000000280c38723c */ /* 0x048ff00000041838 */
[----:B------:R-:W-:Y:S01]  /*2b70*/  HMMA.16816.F32.BF16 R76, R12, R42, R76 ;  /* 0x0000002a0c4c723c */ /* 0x000fe2000004184c */
[----:B------:R-:W3:Y:S04]  /*2b80*/  LDSM.16.M88.4 R12, [R97+0xf100] ;  /* 0x00f10000610c783b */ /* 0x000ee80000000200 */
[----:B------:R-:W4:Y:S03]  /*2b90*/  LDSM.16.M88.4 R40, [R188+0x8000] ;  /* 0x00800000bc28783b */ /* 0x000f260000000200 */
[C---:B------:R-:W-:Y:S08]  /*2ba0*/  HMMA.16816.F32.BF16 R20, R72.reuse, R24, R20 ;  /* 0x000000184814723c */ /* 0x040ff00000041814 */
[----:B------:R-:W-:Y:S01]  /*2bb0*/  HMMA.16816.F32.BF16 R16, R72, R26, R16 ;  /* 0x0000001a4810723c */ /* 0x000fe20000041810 */
[----:B------:R-:W-:Y:S07]  /*2bc0*/  LDSM.16.M88.4 R24, [R97+0x10100] ;  /* 0x010100006118783b */ /* 0x000fee0000000200 */
[C---:B-1----:R-:W-:Y:S08]  /*2bd0*/  HMMA.16816.F32.BF16 R32, R80.reuse, R28, R32 ;  /* 0x0000001c5020723c */ /* 0x042ff00000041820 */
[----:B------:R-:W-:Y:S01]  /*2be0*/  HMMA.16816.F32.BF16 R44, R80, R30, R44 ;  /* 0x0000001e502c723c */ /* 0x000fe2000004182c */
[----:B------:R-:W1:Y:S07]  /*2bf0*/  LDSM.16.M88.4 R28, [R186+0x8000] ;  /* 0x00800000ba1c783b */ /* 0x000e6e0000000200 */
[C---:B--2---:R-:W-:Y:S08]  /*2c00*/  HMMA.16816.F32.BF16 R20, R52.reuse, R8, R20 ;  /* 0x000000083414723c */ /* 0x044ff00000041814 */
[----:B------:R-:W-:Y:S01]  /*2c10*/  HMMA.16816.F32.BF16 R16, R52, R10, R16 ;  /* 0x0000000a3410723c */ /* 0x000fe20000041810 */
[----:B------:R-:W-:Y:S07]  /*2c20*/  LDSM.16.M88.4 R8, [R0+0x10100] ;  /* 0x010100000008783b */ /* 0x000fee0000000200 */
[C---:B---3--:R-:W-:Y:S08]  /*2c30*/  HMMA.16816.F32.BF16 R64, R80.reuse, R12, R64 ;  /* 0x0000000c5040723c */ /* 0x048ff00000041840 */
[----:B------:R-:W-:Y:S01]  /*2c40*/  HMMA.16816.F32.BF16 R60, R80, R14, R60 ;  /* 0x0000000e503c723c */ /* 0x000fe2000004183c */
[----:B------:R-:W-:Y:S07]  /*2c50*/  LDSM.16.M88.4 R12, [R185+0x8000] ;  /* 0x00800000b90c783b */ /* 0x000fee0000000200 */
[C---:B------:R-:W-:Y:S08]  /*2c60*/  HMMA.16816.F32.BF16 R32, R72.reuse, R92, R32 ;  /* 0x0000005c4820723c */ /* 0x040ff00000041820 */
[----:B------:R-:W-:Y:S08]  /*2c70*/  HMMA.16816.F32.BF16 R44, R72, R94, R44 ;  /* 0x0000005e482c723c */ /* 0x000ff0000004182c */
[C---:B----4-:R-:W-:Y:S08]  /*2c80*/  HMMA.16816.F32.BF16 R20, R40.reuse, R48, R20 ;  /* 0x000000302814723c */ /* 0x050ff00000041814 */
[----:B------:R-:W-:Y:S01]  /*2c90*/  HMMA.16816.F32.BF16 R16, R40, R50, R16 ;  /* 0x000000322810723c */ /* 0x000fe20000041810 */
[----:B------:R-:W2:Y:S07]  /*2ca0*/  LDSM.16.M88.4 R48, [R190+0x11100] ;  /* 0x01110000be30783b */ /* 0x000eae0000000200 */
[----:B------:R-:W-:Y:S08]  /*2cb0*/  HMMA.16816.F32.BF16 R64, R72, R68, R64 ;  /* 0x000000444840723c */ /* 0x000ff00000041840 */
[C---:B------:R-:W-:Y:S08]  /*2cc0*/  HMMA.16816.F32.BF16 R32, R52.reuse, R84, R32 ;  /* 0x000000543420723c */ /* 0x040ff00000041820 */
[----:B------:R-:W-:Y:S01]  /*2cd0*/  HMMA.16816.F32.BF16 R44, R52, R86, R44 ;  /* 0x00000056342c723c */ /* 0x000fe2000004182c */
[----:B------:R-:W3:Y:S07]  /*2ce0*/  LDSM.16.M88.4 R84, [R0+0xf900] ;  /* 0x00f900000054783b */ /* 0x000eee0000000200 */
[----:B------:R-:W-:Y:S01]  /*2cf0*/  HMMA.16816.F32.BF16 R68, R72, R70, R60 ;  /* 0x000000464844723c */ /* 0x000fe2000004183c */
[----:B------:R-:W-:Y:S07]  /*2d00*/  LDSM.16.M88.4 R60, [R0+0x10900] ;  /* 0x01090000003c783b */ /* 0x000fee0000000200 */
[C---:B-1----:R-:W-:Y:S08]  /*2d10*/  HMMA.16816.F32.BF16 R20, R28.reuse, R24, R20 ;  /* 0x000000181c14723c */ /* 0x042ff00000041814 */
[----:B------:R-:W-:Y:S01]  /*2d20*/  HMMA.16816.F32.BF16 R16, R28, R26, R16 ;  /* 0x0000001a1c10723c */ /* 0x000fe20000041810 */
[----:B------:R-:W1:Y:S07]  /*2d30*/  LDSM.16.M88.4 R24, [R98+0x11100] ;  /* 0x011100006218783b */ /* 0x000e6e0000000200 */
[C---:B------:R-:W-:Y:S08]  /*2d40*/  HMMA.16816.F32.BF16 R56, R80.reuse, R88, R56 ;  /* 0x000000585038723c */ /* 0x040ff00000041838 */
[----:B------:R-:W-:Y:S01]  /*2d50*/  HMMA.16816.F32.BF16 R80, R80, R90, R76 ;  /* 0x0000005a5050723c */ /* 0x000fe2000004184c */
[----:B------:R-:W4:Y:S07]  /*2d60*/  LDSM.16.M88.4 R76, [R97+0x10900] ;  /* 0x01090000614c783b */ /* 0x000f2e0000000200 */
[----:B------:R-:W-:Y:S08]  /*2d70*/  HMMA.16816.F32.BF16 R32, R40, R36, R32 ;  /* 0x000000242820723c */ /* 0x000ff00000041820 */
[----:B--2---:R-:W-:Y:S08]  /*2d80*/  HMMA.16816.F32.BF16 R64, R52, R48, R64 ;  /* 0x000000303440723c */ /* 0x004ff00000041840 */
[----:B------:R-:W-:Y:S01]  /*2d90*/  HMMA.16816.F32.BF16 R44, R40, R38, R44 ;  /* 0x00000026282c723c */ /* 0x000fe2000004182c */
[----:B------:R-:W2:Y:S07]  /*2da0*/  LDSM.16.M88.4 R36, [R190+0x11900] ;  /* 0x01190000be24783b */ /* 0x000eae0000000200 */
[----:B------:R-:W-:Y:S08]  /*2db0*/  HMMA.16816.F32.BF16 R68, R52, R50, R68 ;  /* 0x000000323444723c */ /* 0x000ff00000041844 */
[----:B---3--:R-:W-:Y:S08]  /*2dc0*/  HMMA.16816.F32.BF16 R56, R72, R84, R56 ;  /* 0x000000544838723c */ /* 0x008ff00000041838 */
[----:B------:R-:W-:Y:S08]  /*2dd0*/  HMMA.16816.F32.BF16 R16, R12, R10, R16 ;  /* 0x0000000a0c10723c */ /* 0x000ff00000041810 */
[C---:B-1----:R-:W-:Y:S08]  /*2de0*/  HMMA.16816.F32.BF16 R64, R40.reuse, R24, R64 ;  /* 0x000000182840723c */ /* 0x042ff00000041840 */
[----:B------:R-:W-:Y:S01]  /*2df0*/  HMMA.16816.F32.BF16 R68, R40, R26, R68 ;  /* 0x0000001a2844723c */ /* 0x000fe20000041844 */
[----:B------:R-:W1:Y:S07]  /*2e00*/  LDSM.16.M88.4 R24, [R98+0x11900] ;  /* 0x011900006218783b */ /* 0x000e6e0000000200 */
[----:B------:R-:W-:Y:S01]  /*2e10*/  HMMA.16816.F32.BF16 R80, R72, R86, R80 ;  /* 0x000000564850723c */ /* 0x000fe20000041850 */
[----:B------:R-:W-:-:S02]  /*2e20*/  FMUL.FTZ R16, R16, c[0x0][0x320] ;  /* 0x0000c80010107a20 */ /* 0x000fc40000410000 */
[----:B------:R-:W-:Y:S02]  /*2e30*/  FMUL.FTZ R17, R17, c[0x0][0x320] ;  /* 0x0000c80011117a20 */ /* 0x000fe40000410000 */
[----:B------:R-:W-:-:S03]  /*2e40*/  FMUL.FTZ R18, R18, c[0x0][0x320] ;  /* 0x0000c80012127a20 */ /* 0x000fc60000410000 */
[----:B------:R-:W-:Y:S01]  /*2e50*/  HMMA.16816.F32.BF16 R20, R12, R8, R20 ;  /* 0x000000080c14723c */ /* 0x000fe20000041814 */
[----:B------:R-:W3:Y:S07]  /*2e60*/  LDSM.16.M88.4 R8, [R97+0x11100] ;  /* 0x011100006108783b */ /* 0x000eee0000000200 */
[----:B----4-:R-:W-:Y:S01]  /*2e70*/  HMMA.16816.F32.BF16 R32, R28, R76, R32 ;  /* 0x0000004c1c20723c */ /* 0x010fe20000041820 */
[----:B------:R-:W-:Y:S06]  /*2e80*/  MUFU.TANH R76, R18 ;  /* 0x00000012004c7308 */ /* 0x000fec0000002400 */
[----:B------:R-:W-:Y:S01]  /*2e90*/  FMUL.FTZ R77, R19, c[0x0][0x320] ;  /* 0x0000c800134d7a20 */ /* 0x000fe20000410000 */
[C---:B--2---:R-:W-:Y:S05]  /*2ea0*/  HMMA.16816.F32.BF16 R56, R52.reuse, R36, R56 ;  /* 0x000000243438723c */ /* 0x044fea0000041838 */
[----:B------:R-:W-:Y:S03]  /*2eb0*/  MUFU.TANH R77, R77 ;  /* 0x0000004d004d7308 */ /* 0x000fe60000002400 */
[----:B------:R-:W-:Y:S01]  /*2ec0*/  HMMA.16816.F32.BF16 R80, R52, R38, R80 ;  /* 0x000000263450723c */ /* 0x000fe20000041850 */
[----:B------:R-:W-:-:S02]  /*2ed0*/  FMUL.FTZ R20, R20, c[0x0][0x320] ;  /* 0x0000c80014147a20 */ /* 0x000fc40000410000 */
[----:B------:R-:W-:Y:S02]  /*2ee0*/  FMUL.FTZ R21, R21, c[0x0][0x320] ;  /* 0x0000c80015157a20 */ /* 0x000fe40000410000 */
[----:B------:R-:W-:Y:S01]  /*2ef0*/  MUFU.TANH R48, R20 ;  /* 0x0000001400307308 */ /* 0x000fe20000002400 */
[----:B------:R-:W-:Y:S02]  /*2f00*/  FMUL.FTZ R50, R22, c[0x0][0x320] ;  /* 0x0000c80016327a20 */ /* 0x000fe40000410000 */
[----:B------:R-:W-:Y:S01]  /*2f10*/  HMMA.16816.F32.BF16 R32, R12, R60, R32 ;  /* 0x0000003c0c20723c */ /* 0x000fe20000041820 */
[----:B------:R-:W-:-:S04]  /*2f20*/  FMUL.FTZ R51, R23, c[0x0][0x320] ;  /* 0x0000c80017337a20 */ /* 0x000fc80000410000 */
[----:B------:R-:W-:Y:S03]  /*2f30*/  MUFU.TANH R60, R16 ;  /* 0x00000010003c7308 */ /* 0x000fe60000002400 */
[----:B------:R-:W-:Y:S05]  /*2f40*/  HMMA.16816.F32.BF16 R44, R28, R78, R44 ;  /* 0x0000004e1c2c723c */ /* 0x000fea000004182c */
[----:B------:R2:W-:Y:S03]  /*2f50*/  MUFU.TANH R61, R17 ;  /* 0x00000011003d7308 */ /* 0x0005e60000002400 */
[C---:B-1----:R-:W-:Y:S05]  /*2f60*/  HMMA.16816.F32.BF16 R56, R40.reuse, R24, R56 ;  /* 0x000000182838723c */ /* 0x042fea0000041838 */
[----:B------:R1:W-:Y:S02]  /*2f70*/  MUFU.TANH R49, R21 ;  /* 0x0000001500317308 */ /* 0x0003e40000002400 */
[----:B------:R-:W-:Y:S01]  /*2f80*/  LOP3.LUT R25, R96, 0xffffffe0, RZ, 0xc0, !PT ;  /* 0xffffffe060197812 */ /* 0x000fe200078ec0ff */
[----:B------:R-:W-:Y:S01]  /*2f90*/  HMMA.16816.F32.BF16 R80, R40, R26, R80 ;  /* 0x0000001a2850723c */ /* 0x000fe20000041850 */
[----:B------:R-:W-:-:S02]  /*2fa0*/  FMUL.FTZ R32, R32, c[0x0][0x320] ;  /* 0x0000c80020207a20 */ /* 0x000fc40000410000 */
[----:B------:R-:W-:Y:S01]  /*2fb0*/  FMUL.FTZ R34, R34, c[0x0][0x320] ;  /* 0x0000c80022227a20 */ /* 0x000fe20000410000 */
[----:B--2---:R-:W2:Y:S01]  /*2fc0*/  LDSM.16.M88.4 R16, [R97+0x11900] ;  /* 0x011900006110783b */ /* 0x004ea20000000200 */
[----:B------:R-:W-:Y:S01]  /*2fd0*/  IMAD.IADD R25, R6, 0x1, -R25 ;  /* 0x0000000106197824 */ /* 0x000fe200078e0a19 */
[----:B------:R-:W4:Y:S02]  /*2fe0*/  MUFU.TANH R50, R50 ;  /* 0x0000003200327308 */ /* 0x000f240000002400 */
[C---:B---3--:R-:W-:Y:S01]  /*2ff0*/  HMMA.16816.F32.BF16 R64, R28.reuse, R8, R64 ;  /* 0x000000081c40723c */ /* 0x048fe20000041840 */
[----:B------:R-:W-:Y:S01]  /*3000*/  FMUL.FTZ R33, R33, c[0x0][0x320] ;  /* 0x0000c80021217a20 */ /* 0x000fe20000410000 */
[----:B------:R-:W-:Y:S01]  /*3010*/  SHF.R.S32.HI R6, RZ, 0x1f, R25 ;  /* 0x0000001fff067819 */ /* 0x000fe20000011419 */
[----:B------:R-:W-:Y:S01]  /*3020*/  FMUL.FTZ R35, R35, c[0x0][0x320] ;  /* 0x0000c80023237a20 */ /* 0x000fe20000410000 */
[----:B-1----:R-:W1:Y:S02]  /*3030*/  LDSM.16.M88.4 R20, [R0+0x11100] ;  /* 0x011100000014783b */ /* 0x002e640000000200 */
[----:B------:R-:W3:Y:S02]  /*3040*/  MUFU.TANH R51, R51 ;  /* 0x0000003300337308 */ /* 0x000ee40000002400 */
[----:B------:R-:W-:Y:S01]  /*3050*/  HMMA.16816.F32.BF16 R68, R28, R10, R68 ;  /* 0x0000000a1c44723c */ /* 0x000fe20000041844 */
[----:B------:R5:W1:Y:S01]  /*3060*/  LDSM.16.M88.4 R8, [R0+0x11900] ;  /* 0x011900000008783b */ /* 0x000a620000000200 */
[----:B------:R-:W-:-:S04]  /*3070*/  DEPBAR.LE SB0, 0x2 ;  /* 0x000080800000791a */ /* 0x000fc80000000000 */
[----:B------:R-:W-:Y:S02]  /*3080*/  BAR.SYNC.DEFER_BLOCKING 0x0 ;  /* 0x0000000000007b1d */ /* 0x000fe40000010000 */
[----:B------:R-:W-:Y:S04]  /*3090*/  HMMA.16816.F32.BF16 R44, R12, R62, R44 ;  /* 0x0000003e0c2c723c */ /* 0x000fe8000004182c */
[----:B------:R-:W-:Y:S08]  /*30a0*/  MUFU.TANH R32, R32 ;  /* 0x0000002000207308 */ /* 0x000ff00000002400 */
[----:B------:R-:W1:Y:S01]  /*30b0*/  MUFU.TANH R34, R34 ;  /* 0x0000002200227308 */ /* 0x000e620000002400 */
[----:B-----5:R-:W-:-:S04]  /*30c0*/  LEA.HI R0, R6, R25, RZ, 0x2 ;  /* 0x0000001906007211 */ /* 0x020fc800078f10ff */
[----:B------:R-:W-:Y:S01]  /*30d0*/  LOP3.LUT R0, R0, 0x7ffffffc, RZ, 0xc0, !PT ;  /* 0x7ffffffc00007812 */ /* 0x000fe200078ec0ff */
[C---:B--2---:R-:W-:Y:S02]  /*30e0*/  HMMA.16816.F32.BF16 R56, R28.reuse, R16, R56 ;  /* 0x000000101c38723c */ /* 0x044fe40000041838 */
[----:B------:R-:W-:Y:S01]  /*30f0*/  MUFU.TANH R33, R33 ;  /* 0x0000002100217308 */ /* 0x000fe20000002400 */
[----:B------:R-:W-:Y:S03]  /*3100*/  LDSM.16.MT88.4 R40, [R184+0x2100] ;  /* 0x00210000b828783b */ /* 0x000fe60000004200 */
[----:B------:R-:W-:Y:S02]  /*3110*/  FMUL.FTZ R24, R46, c[0x0][0x320] ;  /* 0x0000c8002e187a20 */ /* 0x000fe40000410000 */
[----:B------:R-:W-:Y:S01]  /*3120*/  IMAD.IADD R0, R25, 0x1, -R0 ;  /* 0x0000000119007824 */ /* 0x000fe200078e0a00 */
[----:B------:R-:W-:Y:S01]  /*3130*/  LDSM.16.MT88.4 R124, [R184+0x100] ;  /* 0x00010000b87c783b */ /* 0x000fe20000004200 */
[----:B------:R-:W-:Y:S01]  /*3140*/  FMUL.FTZ R47, R47, c[0x0][0x320] ;  /* 0x0000c8002f2f7a20 */ /* 0x000fe20000410000 */
[----:B------:R-:W-:Y:S01]  /*3150*/  HMMA.16816.F32.BF16 R80, R28, R18, R80 ;  /* 0x000000121c50723c */ /* 0x000fe20000041850 */
[----:B------:R-:W-:Y:S01]  /*3160*/  IMAD R3, R0, -0x2, R3 ;  /* 0xfffffffe00037824 */ /* 0x000fe200078e0203 */
[----:B------:R-:W2:Y:S01]  /*3170*/  MUFU.TANH R35, R35 ;  /* 0x0000002300237308 */ /* 0x000ea20000002400 */
[----:B------:R-:W-:Y:S03]  /*3180*/  LDSM.16.MT88.4 R116, [R174+0x100] ;  /* 0x00010000ae74783b */ /* 0x000fe60000004200 */
[----:B------:R-:W-:Y:S01]  /*3190*/  ISETP.GT.AND P1, PT, R3, RZ, PT ;  /* 0x000000ff0300720c */ /* 0x000fe20003f24270 */
[----:B------:R-:W-:Y:S01]  /*31a0*/  LDSM.16.MT88.4 R108, [R135+0x100] ;  /* 0x00010000876c783b */ /* 0x000fe20000004200 */
[C---:B-1----:R-:W-:Y:S02]  /*31b0*/  HMMA.16816.F32.BF16 R64, R12.reuse, R20, R64 ;  /* 0x000000140c40723c */ /* 0x042fe40000041840 */
[----:B----4-:R-:W-:Y:S01]  /*31c0*/  FSEL R50, R50, -INF , P1 ;  /* 0xff80000032327808 */ /* 0x010fe20000800000 */
[----:B------:R-:W1:Y:S01]  /*31d0*/  MUFU.TANH R24, R24 ;  /* 0x0000001800187308 */ /* 0x000e620000002400 */
[----:B------:R-:W-:Y:S03]  /*31e0*/  LDSM.16.MT88.4 R100, [R5+0x100] ;  /* 0x000100000564783b */ /* 0x000fe60000004200 */
[----:B------:R-:W-:Y:S01]  /*31f0*/  FMUL.FTZ R20, R44, c[0x0][0x320] ;  /* 0x0000c8002c147a20 */ /* 0x000fe20000410000 */
[C---:B------:R-:W-:Y:S01]  /*3200*/  HMMA.16816.F32.BF16 R68, R12.reuse, R22, R68 ;  /* 0x000000160c44723c */ /* 0x040fe20000041844 */
[----:B------:R-:W-:Y:S01]  /*3210*/  FMUL.FTZ R21, R45, c[0x0][0x320] ;  /* 0x0000c8002d157a20 */ /* 0x000fe20000410000 */
[----:B------:R-:W-:Y:S01]  /*3220*/  LDSM.16.MT88.4 R72, [R184+0x4100] ;  /* 0x00410000b848783b */ /* 0x000fe20000004200 */
[----:B------:R-:W-:Y:S03]  /*3230*/  MUFU.TANH R22, R47 ;  /* 0x0000002f00167308 */ /* 0x000fe60000002400 */
[----:B------:R-:W-:Y:S01]  /*3240*/  LDSM.16.MT88.4 R88, [R135+0x4100] ;  /* 0x004100008758783b */ /* 0x000fe20000004200 */
[----:B------:R-:W-:Y:S01]  /*3250*/  FSEL R23, R48, -INF , P1 ;  /* 0xff80000030177808 */ /* 0x000fe20000800000 */
[C---:B------:R-:W-:Y:S01]  /*3260*/  HMMA.16816.F32.BF16 R56, R12.reuse, R8, R56 ;  /* 0x000000080c38723c */ /* 0x040fe20000041838 */
[----:B------:R-:W-:Y:S01]  /*3270*/  ISETP.GT.AND P1, PT, R3, 0x1, PT ;  /* 0x000000010300780c */ /* 0x000fe20003f24270 */
[----:B------:R-:W-:Y:S01]  /*3280*/  LDSM.16.MT88.4 R136, [R174+0x900] ;  /* 0x00090000ae88783b */ /* 0x000fe20000004200 */
[----:B------:R-:W4:Y:S02]  /*3290*/  MUFU.TANH R20, R20 ;  /* 0x0000001400147308 */ /* 0x000f240000002400 */
[----:B---3--:R-:W-:Y:S01]  /*32a0*/  FSEL R26, R51, -INF , P1 ;  /* 0xff800000331a7808 */ /* 0x008fe20000800000 */
[----:B------:R-:W-:Y:S01]  /*32b0*/  LDSM.16.MT88.4 R28, [R165+0x900] ;  /* 0x00090000a51c783b */ /* 0x000fe20000004200 */
[----:B------:R-:W-:Y:S01]  /*32c0*/  FSEL R49, R49, -INF , P1 ;  /* 0xff80000031317808 */ /* 0x000fe20000800000 */
[----:B------:R-:W-:Y:S01]  /*32d0*/  HMMA.16816.F32.BF16 R8, R12, R10, R80 ;  /* 0x0000000a0c08723c */ /* 0x000fe20000041850 */
[----:B------:R-:W-:Y:S01]  /*32e0*/  ISETP.GT.AND P1, PT, R3, 0x8, PT ;  /* 0x000000080300780c */ /* 0x000fe20003f24270 */
[----:B------:R-:W-:Y:S01]  /*32f0*/  FMUL.FTZ R64, R64, c[0x0][0x320] ;  /* 0x0000c80040407a20 */ /* 0x000fe20000410000 */
[----:B------:R-:W3:Y:S01]  /*3300*/  MUFU.TANH R21, R21 ;  /* 0x0000001500157308 */ /* 0x000ee20000002400 */
[----:B------:R-:W-:Y:S01]  /*3310*/  FMUL.FTZ R66, R66, c[0x0][0x320] ;  /* 0x0000c80042427a20 */ /* 0x000fe20000410000 */
[----:B------:R-:W-:Y:S01]  /*3320*/  FSEL R76, R76, -INF , P1 ;  /* 0xff8000004c4c7808 */ /* 0x000fe20000800000 */
[----:B------:R-:W-:Y:S01]  /*3330*/  FMUL.FTZ R65, R65, c[0x0][0x320] ;  /* 0x0000c80041417a20 */ /* 0x000fe20000410000 */
[----:B------:R-:W-:Y:S01]  /*3340*/  FSEL R25, R60, -INF , P1 ;  /* 0xff8000003c197808 */ /* 0x000fe20000800000 */
[----:B------:R-:W-:Y:S01]  /*3350*/  FMUL.FTZ R67, R67, c[0x0][0x320] ;  /* 0x0000c80043437a20 */ /* 0x000fe20000410000 */
[----:B------:R-:W-:Y:S01]  /*3360*/  ISETP.GT.AND P1, PT, R3, 0x9, PT ;  /* 0x000000090300780c */ /* 0x000fe20003f24270 */
[----:B------:R-:W-:Y:S01]  /*3370*/  FMUL.FTZ R68, R68, c[0x0][0x320] ;  /* 0x0000c80044447a20 */ /* 0x000fe20000410000 */
[----:B------:R-:W-:Y:S01]  /*3380*/  MUFU.TANH R175, R64 ;  /* 0x0000004000af7308 */ /* 0x000fe20000002400 */
[----:B------:R-:W-:Y:S01]  /*3390*/  FMUL.FTZ R70, R70, c[0x0][0x320] ;  /* 0x0000c80046467a20 */ /* 0x000fe20000410000 */
[----:B------:R-:W-:Y:S01]  /*33a0*/  FSEL R6, R77, -INF , P1 ;  /* 0xff8000004d067808 */ /* 0x000fe20000800000 */
[----:B------:R-:W-:Y:S01]  /*33b0*/  FMUL.FTZ R69, R69, c[0x0][0x320] ;  /* 0x0000c80045457a20 */ /* 0x000fe20000410000 */
[----:B------:R-:W-:Y:S01]  /*33c0*/  FSEL R61, R61, -INF , P1 ;  /* 0xff8000003d3d7808 */ /* 0x000fe20000800000 */
[----:B------:R-:W-:Y:S01]  /*33d0*/  FMUL.FTZ R71, R71, c[0x0][0x320] ;  /* 0x0000c80047477a20 */ /* 0x000fe20000410000 */
[----:B------:R-:W-:Y:S01]  /*33e0*/  ISETP.GT.AND P1, PT, R3, 0x10, PT ;  /* 0x000000100300780c */ /* 0x000fe20003f24270 */
[----:B------:R-:W-:Y:S01]  /*33f0*/  FMUL.FTZ R56, R56, c[0x0][0x320] ;  /* 0x0000c80038387a20 */ /* 0x000fe20000410000 */
[----:B------:R-:W5:Y:S01]  /*3400*/  MUFU.TANH R172, R66 ;  /* 0x0000004200ac7308 */ /* 0x000f620000002400 */
[----:B------:R-:W-:Y:S01]  /*3410*/  FMNMX.FTZ R14, R23, R49, !PT ;  /* 0x00000031170e7209 */ /* 0x000fe20007810000 */
[----:B------:R-:W-:Y:S01]  /*3420*/  FMUL.FTZ R58, R58, c[0x0][0x320] ;  /* 0x0000c8003a3a7a20 */ /* 0x000fe20000410000 */
[----:B------:R-:W-:Y:S01]  /*3430*/  FSEL R18, R34, -INF , P1 ;  /* 0xff80000022127808 */ /* 0x000fe20000800000 */
[----:B------:R-:W-:Y:S01]  /*3440*/  FMUL.FTZ R57, R57, c[0x0][0x320] ;  /* 0x0000c80039397a20 */ /* 0x000fe20000410000 */
[----:B------:R-:W-:Y:S01]  /*3450*/  FSEL R19, R32, -INF , P1 ;  /* 0xff80000020137808 */ /* 0x000fe20000800000 */
[----:B------:R-:W-:Y:S01]  /*3460*/  FMUL.FTZ R141, R9, c[0x0][0x320] ;  /* 0x0000c800098d7a20 */ /* 0x000fe20000410000 */
[----:B------:R-:W-:Y:S01]  /*3470*/  ISETP.GT.AND P1, PT, R3, 0x11, PT ;  /* 0x000000110300780c */ /* 0x000fe20003f24270 */
[----:B------:R-:W-:Y:S01]  /*3480*/  MUFU.TANH R169, R65 ;  /* 0x0000004100a97308 */ /* 0x000fe20000002400 */
[----:B------:R-:W-:Y:S01]  /*3490*/  FMNMX.FTZ R14, R25, R14, !PT ;  /* 0x0000000e190e7209 */ /* 0x000fe20007810000 */
[----:B------:R-:W-:Y:S01]  /*34a0*/  FMUL.FTZ R59, R59, c[0x0][0x320] ;  /* 0x0000c8003b3b7a20 */ /* 0x000fe20000410000 */
[----:B--2---:R-:W-:Y:S01]  /*34b0*/  FSEL R16, R35, -INF , P1 ;  /* 0xff80000023107808 */ /* 0x004fe20000800000 */
[----:B------:R-:W-:Y:S01]  /*34c0*/  FMUL.FTZ R143, R8, c[0x0][0x320] ;  /* 0x0000c800088f7a20 */ /* 0x000fe20000410000 */
[----:B------:R-:W-:Y:S01]  /*34d0*/  FSEL R17, R33, -INF , P1 ;  /* 0xff80000021117808 */ /* 0x000fe20000800000 */
[----:B------:R-:W-:Y:S01]  /*34e0*/  FMUL.FTZ R10, R10, c[0x0][0x320] ;  /* 0x0000c8000a0a7a20 */ /* 0x000fe20000410000 */
[----:B------:R-:W-:Y:S01]  /*34f0*/  ISETP.GT.AND P1, PT, R3, 0x18, PT ;  /* 0x000000180300780c */ /* 0x000fe20003f24270 */
[----:B------:R2:W2:Y:S01]  /*3500*/  MUFU.TANH R214, R67 ;  /* 0x0000004300d67308 */ /* 0x0004a20000002400 */
[----:B------:R-:W-:Y:S01]  /*3510*/  FMNMX.FTZ R9, R50, R26, !PT ;  /* 0x0000001a32097209 */ /* 0x000fe20007810000 */
[----:B------:R-:W-:Y:S01]  /*3520*/  LDSM.16.MT88.4 R80, [R174+0x4100] ;  /* 0x00410000ae50783b */ /* 0x000fe20000004200 */
[----:B-1----:R-:W-:-:S02]  /*3530*/  FSEL R12, R24, -INF , P1 ;  /* 0xff800000180c7808 */ /* 0x002fc40000800000 */
[----:B----4-:R-:W-:Y:S01]  /*3540*/  FSEL R15, R20, -INF , P1 ;  /* 0xff800000140f7808 */ /* 0x010fe20000800000 */
[----:B------:R-:W-:Y:S01]  /*3550*/  LDSM.16.MT88.4 R32, [R135+0x900] ;  /* 0x000900008720783b */ /* 0x000fe20000004200 */
[----:B------:R-:W-:Y:S01]  /*3560*/  ISETP.GT.AND P1, PT, R3, 0x19, PT ;  /* 0x000000190300780c */ /* 0x000fe20003f24270 */
[----:B------:R-:W-:Y:S01]  /*3570*/  MUFU.TANH R167, R68 ;  /* 0x0000004400a77308 */ /* 0x000fe20000002400 */
[----:B------:R-:W-:Y:S02]  /*3580*/  FMNMX.FTZ R14, R61, R14, !PT ;  /* 0x0000000e3d0e7209 */ /* 0x000fe40007810000 */
[----:B------:R-:W-:Y:S02]  /*3590*/  FSEL R0, R22, -INF , P1 ;  /* 0xff80000016007808 */ /* 0x000fe40000800000 */
[----:B---3--:R-:W-:Y:S02]  /*35a0*/  FSEL R13, R21, -INF , P1 ;  /* 0xff800000150d7808 */ /* 0x008fe40000800000 */
[----:B------:R-:W-:Y:S01]  /*35b0*/  ISETP.GT.AND P1, PT, R3, 0x20, PT ;  /* 0x000000200300780c */ /* 0x000fe20003f24270 */
[----:B------:R-:W1:Y:S01]  /*35c0*/  MUFU.TANH R182, R70 ;  /* 0x0000004600b67308 */ /* 0x000e620000002400 */
[----:B------:R-:W-:Y:S01]  /*35d0*/  FMNMX.FTZ R9, R76, R9, !PT ;  /* 0x000000094c097209 */ /* 0x000fe20007810000 */
[----:B--2---:R-:W-:Y:S01]  /*35e0*/  LDSM.16.MT88.4 R64, [R165+0x2100] ;  /* 0x00210000a540783b */ /* 0x004fe20000004200 */
[----:B-----5:R-:W-:-:S02]  /*35f0*/  FSEL R172, R172, -INF , P1 ;  /* 0xff800000acac7808 */ /* 0x020fc40000800000 */
[----:B------:R-:W-:Y:S02]  /*3600*/  FSEL R175, R175, -INF , P1 ;  /* 0xff800000afaf7808 */ /* 0x000fe40000800000 */
[----:B------:R-:W-:Y:S01]  /*3610*/  ISETP.GT.AND P1, PT, R3, 0x21, PT ;  /* 0x000000210300780c */ /* 0x000fe20003f24270 */
[----:B------:R-:W2:Y:S01]  /*3620*/  MUFU.TANH R173, R69 ;  /* 0x0000004500ad7308 */ /* 0x000ea20000002400 */
[----:B------:R-:W-:Y:S01]  /*3630*/  FMNMX.FTZ R8, R19, R14, !PT ;  /* 0x0000000e13087209 */ /* 0x000fe20007810000 */
[----:B------:R-:W-:Y:S01]  /*3640*/  FMUL.FTZ R14, R11, c[0x0][0x320] ;  /* 0x0000c8000b0e7a20 */ /* 0x000fe20000410000 */
[----:B------:R-:W-:Y:S02]  /*3650*/  FSEL R214, R214, -INF , P1 ;  /* 0xff800000d6d67808 */ /* 0x000fe40000800000 */
[----:B------:R-:W-:Y:S02]  /*3660*/  FSEL R169, R169, -INF , P1 ;  /* 0xff800000a9a97808 */ /* 0x000fe40000800000 */
[----:B------:R-:W-:Y:S01]  /*3670*/  ISETP.GT.AND P1, PT, R3, 0x28, PT ;  /* 0x000000280300780c */ /* 0x000fe20003f24270 */
[----:B------:R-:W3:Y:S01]  /*3680*/  MUFU.TANH R176, R71 ;  /* 0x0000004700b07308 */ /* 0x000ee20000002400 */
[----:B------:R-:W-:-:S02]  /*3690*/  FMNMX.FTZ R9, R6, R9, !PT ;  /* 0x0000000906097209 */ /* 0x000fc40007810000 */
[----:B-1----:R-:W-:Y:S02]  /*36a0*/  FSEL R182, R182, -INF , P1 ;  /* 0xff800000b6b67808 */ /* 0x002fe40000800000 */
[----:B------:R-:W-:Y:S02]  /*36b0*/  FSEL R167, R167, -INF , P1 ;  /* 0xff800000a7a77808 */ /* 0x000fe40000800000 */
[----:B------:R-:W-:Y:S01]  /*36c0*/  ISETP.GT.AND P1, PT, R3, 0x29, PT ;  /* 0x000000290300780c */ /* 0x000fe20003f24270 */
[----:B------:R-:W1:Y:S01]  /*36d0*/  MUFU.TANH R179, R56 ;  /* 0x0000003800b37308 */ /* 0x000e620000002400 */
[----:B------:R-:W-:Y:S02]  /*36e0*/  FMNMX.FTZ R8, R17, R8, !PT ;  /* 0x0000000811087209 */ /* 0x000fe40007810000 */
[----:B--2---:R-:W-:Y:S02]  /*36f0*/  FSEL R173, R173, -INF , P1 ;  /* 0xff800000adad7808 */ /* 0x004fe40000800000 */
[----:B------:R-:W-:-:S02]  /*3700*/  FMNMX.FTZ R9, R18, R9, !PT ;  /* 0x0000000912097209 */ /* 0x000fc40007810000 */
[----:B------:R-:W-:Y:S01]  /*3710*/  FMNMX.FTZ R8, R15, R8, !PT ;  /* 0x000000080f087209 */ /* 0x000fe20007810000 */
[----:B------:R-:W2:Y:S01]  /*3720*/  MUFU.TANH R178, R58 ;  /* 0x0000003a00b27308 */ /* 0x000ea20000002400 */
[----:B---3--:R-:W-:Y:S02]  /*3730*/  FSEL R176, R176, -INF , P1 ;  /* 0xff800000b0b07808 */ /* 0x008fe40000800000 */
[----:B------:R-:W-:Y:S02]  /*3740*/  ISETP.GT.AND P1, PT, R3, 0x30, PT ;  /* 0x000000300300780c */ /* 0x000fe40003f24270 */
[----:B------:R-:W-:Y:S02]  /*3750*/  FMNMX.FTZ R9, R16, R9, !PT ;  /* 0x0000000910097209 */ /* 0x000fe40007810000 */
[----:B------:R-:W-:Y:S01]  /*3760*/  FMNMX.FTZ R8, R13, R8, !PT ;  /* 0x000000080d087209 */ /* 0x000fe20007810000 */
[----:B------:R-:W3:Y:S01]  /*3770*/  MUFU.TANH R177, R57 ;  /* 0x0000003900b17308 */ /* 0x000ee20000002400 */
[----:B-1----:R-:W-:-:S02]  /*3780*/  FSEL R179, R179, -INF , P1 ;  /* 0xff800000b3b37808 */ /* 0x002fc40000800000 */
[----:B------:R-:W-:Y:S02]  /*3790*/  FMNMX.FTZ R9, R12, R9, !PT ;  /* 0x000000090c097209 */ /* 0x000fe40007810000 */
[----:B------:R-:W-:Y:S02]  /*37a0*/  FMNMX.FTZ R8, R175, R8, !PT ;  /* 0x00000008af087209 */ /* 0x000fe40007810000 */
[----:B------:R-:W-:Y:S01]  /*37b0*/  FMNMX.FTZ R9, R0, R9, !PT ;  /* 0x0000000900097209 */ /* 0x000fe20007810000 */
[----:B------:R-:W1:Y:S01]  /*37c0*/  MUFU.TANH R142, R59 ;  /* 0x0000003b008e7308 */ /* 0x000e620000002400 */
[----:B--2---:R-:W-:Y:S02]  /*37d0*/  FSEL R178, R178, -INF , P1 ;  /* 0xff800000b2b27808 */ /* 0x004fe40000800000 */
[----:B------:R-:W-:Y:S02]  /*37e0*/  ISETP.GT.AND P1, PT, R3, 0x31, PT ;  /* 0x000000310300780c */ /* 0x000fe40003f24270 */
[----:B------:R-:W-:-:S03]  /*37f0*/  FMNMX.FTZ R8, R169, R8, !PT ;  /* 0x00000008a9087209 */ /* 0x000fc60007810000 */
        /* <DEDUP_REMOVED lines=8> */
[----:B------:R-:W-:Y:S02]  /*3880*/  FMNMX.FTZ R8, R179, R8, !PT ;  /* 0x00000008b3087209 */ /* 0x000fe40007810000 */
[----:B--2---:R-:W-:Y:S01]  /*3890*/  FSEL R143, R143, -INF , P1 ;  /* 0xff8000008f8f7808 */ /* 0x004fe20000800000 */
[----:B------:R-:W1:Y:S01]  /*38a0*/  MUFU.TANH R141, R141 ;  /* 0x0000008d008d7308 */ /* 0x000e620000002400 */
[----:B------:R-:W-:-:S04]  /*38b0*/  FMNMX.FTZ R8, R177, R8, !PT ;  /* 0x00000008b1087209 */ /* 0x000fc80007810000 */
[----:B------:R-:W-:Y:S02]  /*38c0*/  FMNMX.FTZ R8, R143, R8, !PT ;  /* 0x000000088f087209 */ /* 0x000fe40007810000 */
[----:B---3--:R-:W-:Y:S01]  /*38d0*/  FSEL R140, R140, -INF , P1 ;  /* 0xff8000008c8c7808 */ /* 0x008fe20000800000 */
[----:B------:R-:W2:Y:S01]  /*38e0*/  MUFU.TANH R170, R14 ;  /* 0x0000000e00aa7308 */ /* 0x000ea20000002400 */
[----:B------:R-:W-:Y:S02]  /*38f0*/  ISETP.GT.AND P1, PT, R3, 0x39, PT ;  /* 0x000000390300780c */ /* 0x000fe40003f24270 */
[----:B------:R-:W-:-:S04]  /*3900*/  FMNMX.FTZ R3, R172, R9, !PT ;  /* 0x00000009ac037209 */ /* 0x000fc80007810000 */
[----:B------:R-:W-:Y:S02]  /*3910*/  FMNMX.FTZ R3, R214, R3, !PT ;  /* 0x00000003d6037209 */ /* 0x000fe40007810000 */
[----:B-1----:R-:W-:Y:S02]  /*3920*/  FSEL R141, R141, -INF , P1 ;  /* 0xff8000008d8d7808 */ /* 0x002fe40000800000 */
[----:B------:R-:W-:Y:S02]  /*3930*/  FMNMX.FTZ R3, R182, R3, !PT ;  /* 0x00000003b6037209 */ /* 0x000fe40007810000 */
[----:B------:R-:W-:Y:S02]  /*3940*/  FMNMX.FTZ R11, R141, R8, !PT ;  /* 0x000000088d0b7209 */ /* 0x000fe40007810000 */
[----:B------:R-:W-:Y:S02]  /*3950*/  FMNMX.FTZ R3, R176, R3, !PT ;  /* 0x00000003b0037209 */ /* 0x000fe40007810000 */
[----:B--2---:R-:W-:Y:S01]  /*3960*/  FSEL R170, R170, -INF , P1 ;  /* 0xff800000aaaa7808 */ /* 0x004fe20000800000 */
        /* <DEDUP_REMOVED lines=27> */
[--C-:B------:R-:W-:Y:S01]  /*3b20*/  FFMA.FTZ R154, R15, c[0x0][0x2d0], -R180.reuse ;  /* 0x0000b4000f9a7a23 */ /* 0x100fe200000108b4 */
[----:B------:R-:W-:Y:S01]  /*3b30*/  ISETP.GE.AND P1, PT, R144, 0x81, PT ;  /* 0x000000819000780c */ /* 0x000fe20003f26270 */
[----:B------:R-:W-:Y:S01]  /*3b40*/  FFMA.FTZ R149, R13, c[0x0][0x2d0], -R180 ;  /* 0x0000b4000d957a23 */ /* 0x000fe200000108b4 */
[----:B------:R-:W1:Y:S01]  /*3b50*/  MUFU.EX2 R159, R159 ;  /* 0x0000009f009f7308 */ /* 0x000e620000000800 */
[----:B------:R-:W-:-:S02]  /*3b60*/  FFMA.FTZ R164, R50, c[0x0][0x2d0], -R171 ;  /* 0x0000b40032a47a23 */ /* 0x000fc400000108ab */
[--C-:B------:R-:W-:Y:S01]  /*3b70*/  FFMA.FTZ R161, R26, c[0x0][0x2d0], -R171.reuse ;  /* 0x0000b4001aa17a23 */ /* 0x100fe200000108ab */
[----:B------:R-:W2:Y:S01]  /*3b80*/  LDSM.16.MT88.4 R48, [R174+0x2100] ;  /* 0x00210000ae30783b */ /* 0x000ea20000004200 */
[--C-:B------:R-:W-:Y:S02]  /*3b90*/  FFMA.FTZ R163, R76, c[0x0][0x2d0], -R171.reuse ;  /* 0x0000b4004ca37a23 */ /* 0x100fe400000108ab */
[--C-:B------:R-:W-:Y:S01]  /*3ba0*/  FFMA.FTZ R156, R6, c[0x0][0x2d0], -R171.reuse ;  /* 0x0000b400069c7a23 */ /* 0x100fe200000108ab */
[----:B------:R-:W-:Y:S01]  /*3bb0*/  MUFU.EX2 R160, R160 ;  /* 0x000000a000a07308 */ /* 0x000fe20000000800 */
[----:B------:R-:W3:Y:S01]  /*3bc0*/  LDSM.16.MT88.4 R4, [R5+0x4100] ;  /* 0x004100000504783b */ /* 0x000ee20000004200 */
[--C-:B------:R-:W-:Y:S02]  /*3bd0*/  FFMA.FTZ R157, R18, c[0x0][0x2d0], -R171.reuse ;  /* 0x0000b400129d7a23 */ /* 0x100fe400000108ab */
[--C-:B------:R-:W-:Y:S01]  /*3be0*/  FFMA.FTZ R152, R16, c[0x0][0x2d0], -R171.reuse ;  /* 0x0000b40010987a23 */ /* 0x100fe200000108ab */
[----:B------:R-:W-:Y:S01]  /*3bf0*/  LDSM.16.MT88.4 R24, [R174+0x2900] ;  /* 0x00290000ae18783b */ /* 0x000fe20000004200 */
[----:B------:R-:W-:-:S02]  /*3c00*/  FFMA.FTZ R151, R12, c[0x0][0x2d0], -R171 ;  /* 0x0000b4000c977a23 */ /* 0x000fc400000108ab */
[----:B------:R-:W4:Y:S01]  /*3c10*/  MUFU.EX2 R155, R155 ;  /* 0x0000009b009b7308 */ /* 0x000f220000000800 */
[----:B------:R-:W5:Y:S01]  /*3c20*/  LDSM.16.MT88.4 R16, [R135+0x2900] ;  /* 0x002900008710783b */ /* 0x000f620000004200 */
[----:B-1----:R-:W-:Y:S01]  /*3c30*/  F2FP.BF16.PACK_AB R96, R159, R162 ;  /* 0x000000a29f60723e */ /* 0x002fe200000010ff */
[----:B------:R-:W-:Y:S02]  /*3c40*/  FFMA.FTZ R0, R0, c[0x0][0x2d0], -R171 ;  /* 0x0000b40000007a23 */ /* 0x000fe400000108ab */
[----:B------:R-:W1:Y:S01]  /*3c50*/  LDSM.16.MT88.4 R12, [R165+0x2900] ;  /* 0x00290000a50c783b */ /* 0x000e620000004200 */
[--C-:B------:R-:W-:Y:S02]  /*3c60*/  FFMA.FTZ R166, R175, c[0x0][0x2d0], -R180.reuse ;  /* 0x0000b400afa67a23 */ /* 0x100fe400000108b4 */
[----:B------:R-:W-:Y:S01]  /*3c70*/  MUFU.EX2 R164, R164 ;  /* 0x000000a400a47308 */ /* 0x000fe20000000800 */
[--C-:B------:R-:W-:Y:S02]  /*3c80*/  FFMA.FTZ R168, R173, c[0x0][0x2d0], -R180.reuse ;  /* 0x0000b400ada87a23 */ /* 0x100fe400000108b4 */
[----:B------:R-:W-:-:S02]  /*3c90*/  FFMA.FTZ R169, R169, c[0x0][0x2d0], -R180 ;  /* 0x0000b400a9a97a23 */ /* 0x000fc400000108b4 */
[--C-:B------:R-:W-:Y:S02]  /*3ca0*/  FFMA.FTZ R167, R167, c[0x0][0x2d0], -R180.reuse ;  /* 0x0000b400a7a77a23 */ /* 0x100fe400000108b4 */
[--C-:B------:R-:W-:Y:S01]  /*3cb0*/  FFMA.FTZ R172, R172, c[0x0][0x2d0], -R171.reuse ;  /* 0x0000b400acac7a23 */ /* 0x100fe200000108ab */
[----:B------:R-:W2:Y:S01]  /*3cc0*/  MUFU.EX2 R161, R161 ;  /* 0x000000a100a17308 */ /* 0x000ea20000000800 */
[----:B----4-:R-:W-:Y:S01]  /*3cd0*/  F2FP.BF16.PACK_AB R98, R155, R160 ;  /* 0x000000a09b62723e */ /* 0x010fe200000010ff */
[--C-:B------:R-:W-:Y:S02]  /*3ce0*/  FFMA.FTZ R173, R214, c[0x0][0x2d0], -R171.reuse ;  /* 0x0000b400d6ad7a23 */ /* 0x100fe400000108ab */
[--C-:B------:R-:W-:Y:S02]  /*3cf0*/  FFMA.FTZ R175, R182, c[0x0][0x2d0], -R171.reuse ;  /* 0x0000b400b6af7a23 */ /* 0x100fe400000108ab */
[----:B------:R-:W-:Y:S02]  /*3d00*/  FFMA.FTZ R176, R176, c[0x0][0x2d0], -R171 ;  /* 0x0000b400b0b07a23 */ /* 0x000fe400000108ab */
[----:B------:R-:W-:Y:S01]  /*3d10*/  MUFU.EX2 R163, R163 ;  /* 0x000000a300a37308 */ /* 0x000fe20000000800 */
[----:B------:R-:W-:-:S02]  /*3d20*/  FFMA.FTZ R182, R177, c[0x0][0x2d0], -R180 ;  /* 0x0000b400b1b67a23 */ /* 0x000fc400000108b4 */
[--C-:B------:R-:W-:Y:S02]  /*3d30*/  FFMA.FTZ R179, R179, c[0x0][0x2d0], -R180.reuse ;  /* 0x0000b400b3b37a23 */ /* 0x100fe400000108b4 */
[--C-:B------:R-:W-:Y:S02]  /*3d40*/  FFMA.FTZ R177, R143, c[0x0][0x2d0], -R180.reuse ;  /* 0x0000b4008fb17a23 */ /* 0x100fe400000108b4 */
[----:B------:R-:W-:Y:S01]  /*3d50*/  FFMA.FTZ R180, R141, c[0x0][0x2d0], -R180 ;  /* 0x0000b4008db47a23 */ /* 0x000fe200000108b4 */
[----:B------:R-:W4:Y:S01]  /*3d60*/  MUFU.EX2 R156, R156 ;  /* 0x0000009c009c7308 */ /* 0x000f220000000800 */
[----:B--2---:R-:W-:Y:S01]  /*3d70*/  F2FP.BF16.PACK_AB R97, R161, R164 ;  /* 0x000000a4a161723e */ /* 0x004fe200000010ff */
        /* <DEDUP_REMOVED lines=9> */
[----:B----4-:R-:W-:Y:S01]  /*3e10*/  F2FP.BF16.PACK_AB R99, R156, R163 ;  /* 0x000000a39c63723e */ /* 0x010fe200000010ff */
[----:B------:R-:W2:Y:S01]  /*3e20*/  MUFU.EX2 R153, R153 ;  /* 0x0000009900997308 */ /* 0x000ea20000000800 */
        /* <DEDUP_REMOVED lines=10> */
[----:B------:R-:W4:Y:S06]  /*3ed0*/  MUFU.EX2 R152, R152 ;  /* 0x0000009800987308 */ /* 0x000f2c0000000800 */
        /* <DEDUP_REMOVED lines=36> */
[C---:B---3--:R-:W-:Y:S07]  /*4120*/  HMMA.16816.F32.BF16 R92, R96.reuse, R4, RZ ;  /* 0x00000004605c723c */ /* 0x048fee00000418ff */
[----:B--2---:R-:W-:Y:S01]  /*4130*/  F2FP.BF16.PACK_AB R4, R153, R158 ;  /* 0x0000009e9904723e */ /* 0x004fe200000010ff */
[----:B------:R-:W-:Y:S01]  /*4140*/  HMMA.16816.F32.BF16 R96, R96, R6, RZ ;  /* 0x000000066060723c */ /* 0x000fe200000418ff */
[----:B----4-:R-:W-:Y:S01]  /*4150*/  F2FP.BF16.PACK_AB R5, R152, R157 ;  /* 0x0000009d9805723e */ /* 0x010fe200000010ff */
        /* <DEDUP_REMOVED lines=9> */
[----:B------:R-:W-:Y:S01]  /*41f0*/  HMMA.16816.F32.BF16 R36, R4, R8, R36 ;  /* 0x000000080424723c */ /* 0x000fe20000041824 */
[----:B------:R-:W-:-:S07]  /*4200*/  FADD.FTZ R151, R0, R151 ;  /* 0x0000009700977221 */ /* 0x000fce0000010000 */
[C---:B------:R-:W-:Y:S01]  /*4210*/  HMMA.16816.F32.BF16 R40, R4.reuse, R10, R40 ;  /* 0x0000000a0428723c */ /* 0x040fe20000041828 */
[----:B------:R-:W1:Y:S07]  /*4220*/  LDSM.16.MT88.4 R8, [R174+0x4900] ;  /* 0x00490000ae08783b */ /* 0x000e6e0000004200 */
[C---:B-----5:R-:W-:Y:S08]  /*4230*/  HMMA.16816.F32.BF16 R52, R4.reuse, R16, R52 ;  /* 0x000000100434723c */ /* 0x060ff00000041834 */
        /* <DEDUP_REMOVED lines=120> */
[----:B------:R-:W-:Y:S01]  /*49c0*/  IADD3 R5, R144, 0x3f, RZ ;  /* 0x0000003f90057810 */ /* 0x000fe20007ffe0ff */
[----:B------:R-:W-:Y:S01]  /*49d0*/  IMAD.MOV.U32 R199, RZ, RZ, RZ ;  /* 0x000000ffffc77224 */ /* 0x000fe200078e00ff */
[----:B------:R-:W-:-:S02]  /*49e0*/  ISETP.NE.AND P2, PT, R194, 0x1, PT ;  /* 0x00000001c200780c */ /* 0x000fc40003f45270 */
[----:B------:R-:W-:-:S04]  /*49f0*/  SHF.R.S32.HI R0, RZ, 0x1f, R5 ;  /* 0x0000001fff007819 */ /* 0x000fc80000011405 */
[----:B------:R-:W-:-:S04]  /*4a00*/  LEA.HI R0, R0, R5, RZ, 0x6 ;  /* 0x0000000500007211 */ /* 0x000fc800078f30ff */
[----:B------:R-:W-:-:S05]  /*4a10*/  SHF.R.S32.HI R0, RZ, 0x6, R0 ;  /* 0x00000006ff007819 */ /* 0x000fca0000011400 */
[----:B------:R-:W-:-:S05]  /*4a20*/  IMAD R5, R0, 0x40, R203 ;  /* 0x0000004000057824 */ /* 0x000fca00078e02cb */
[----:B------:R-:W-:-:S05]  /*4a30*/  IADD3 R200, R5, -0xc0, R202 ;  /* 0xffffff4005c87810 */ /* 0x000fca0007ffe0ca */
[----:B------:R-:W-:-:S04]  /*4a40*/  @P2 IMAD.HI.U32 R4, R200, c[0x0][0x2bc], RZ ;  /* 0x0000af00c8042a27 */ /* 0x000fc800078e00ff */
[----:B------:R-:W-:Y:S01]  /*4a50*/  IMAD.MOV.U32 R0, RZ, RZ, R200 ;  /* 0x000000ffff007224 */ /* 0x000fe200078e00c8 */
[----:B------:R-:W-:-:S04]  /*4a60*/  @P2 SHF.R.U32.HI R0, RZ, c[0x0][0x2c0], R4 ;  /* 0x0000b000ff002a19 */ /* 0x000fc80000011604 */
[----:B------:R-:W-:-:S04]  /*4a70*/  @!P3 IADD3 R5, P1, R0, R206, RZ ;  /* 0x000000ce0005b210 */ /* 0x000fc80007f3e0ff */
[----:B------:R-:W-:Y:S02]  /*4a80*/  @!P3 LEA.HI.X.SX32 R4, R0, R193, 0x1, P1 ;  /* 0x000000c10004b211 */ /* 0x000fe400008f0eff */
[----:B------:R-:W-:-:S04]  /*4a90*/  @!P3 LEA R8, P1, R5, c[0x0][0x2a0], 0x2 ;  /* 0x0000a8000508ba11 */ /* 0x000fc800078210ff */
[----:B------:R-:W-:-:S05]  /*4aa0*/  @!P3 LEA.HI.X R9, R5, c[0x0][0x2a4], R4, 0x2, P1 ;  /* 0x0000a9000509ba11 */ /* 0x000fca00008f1404 */
[----:B------:R1:W2:Y:S01]  /*4ab0*/  @!P3 LDG.E R199, [R8.64] ;  /* 0x0000000608c7b981 */ /* 0x0002a2000c1e1900 */
[----:B------:R-:W-:Y:S01]  /*4ac0*/  IMAD.MOV R5, RZ, RZ, -R0 ;  /* 0x000000ffff057224 */ /* 0x000fe200078e0a00 */
[----:B------:R-:W-:Y:S01]  /*4ad0*/  SEL R11, RZ, 0x10, P4 ;  /* 0x00000010ff0b7807 */ /* 0x000fe20002000000 */
[----:B------:R-:W-:Y:S01]  /*4ae0*/  IMAD.SHL.U32 R12, R134, 0x2, RZ ;  /* 0x00000002860c7824 */ /* 0x000fe200078e00ff */
[----:B------:R-:W-:Y:S01]  /*4af0*/  SHF.L.U64.HI R145, R148, 0x1, R145 ;  /* 0x0000000194917819 */ /* 0x000fe20000010291 */
[----:B------:R-:W-:Y:S01]  /*4b00*/  IMAD R200, R5, c[0x0][0x2b8], R200 ;  /* 0x0000ae0005c87a24 */ /* 0x000fe200078e02c8 */
[----:B------:R-:W-:Y:S01]  /*4b10*/  IADD3 R16, -R11, 0x10, RZ ;  /* 0x000000100b107810 */ /* 0x000fe20007ffe1ff */
[----:B------:R-:W-:Y:S01]  /*4b20*/  IMAD.SHL.U32 R10, R2, 0x2, RZ ;  /* 0x00000002020a7824 */ /* 0x000fe200078e00ff */
[----:B------:R-:W-:Y:S01]  /*4b30*/  IADD3 R14, -R146, 0x10, RZ ;  /* 0x00000010920e7810 */ /* 0x000fe20007ffe1ff */
[----:B------:R-:W-:Y:S01]  /*4b40*/  IMAD.WIDE.U32 R6, R200, c[0x0][0x1e0], RZ ;  /* 0x00007800c8067a25 */ /* 0x000fe200078e00ff */
[----:B------:R-:W-:-:S02]  /*4b50*/  SHF.R.S32.HI R5, RZ, 0x1f, R200 ;  /* 0x0000001fff057819 */ /* 0x000fc400000114c8 */
[----:B------:R-:W-:Y:S02]  /*4b60*/  LOP3.LUT R16, R16, 0xf, RZ, 0xc0, !PT ;  /* 0x0000000f10107812 */ /* 0x000fe400078ec0ff */
[----:B------:R-:W-:Y:S01]  /*4b70*/  SHF.L.U64.HI R13, R134, 0x1, R147 ;  /* 0x00000001860d7819 */ /* 0x000fe20000010293 */
[----:B------:R-:W-:Y:S01]  /*4b80*/  IMAD R5, R5, c[0x0][0x1e0], RZ ;  /* 0x0000780005057a24 */ /* 0x000fe200078e02ff */
[----:B------:R-:W-:-:S03]  /*4b90*/  LOP3.LUT R14, R14, 0xf, RZ, 0xc0, !PT ;  /* 0x0000000f0e0e7812 */ /* 0x000fc600078ec0ff */
[----:B------:R-:W-:-:S04]  /*4ba0*/  IMAD R0, R200, c[0x0][0x1e4], R5 ;  /* 0x00007900c8007a24 */ /* 0x000fc800078e0205 */
[----:B------:R-:W-:Y:S01]  /*4bb0*/  IMAD.IADD R7, R7, 0x1, R0 ;  /* 0x0000000107077824 */ /* 0x000fe200078e0200 */
[----:B-1----:R-:W-:Y:S02]  /*4bc0*/  SHF.L.U64.HI R9, R2, 0x1, R133 ;  /* 0x0000000102097819 */ /* 0x002fe40000010285 */
[----:B--2---:R-:W-:Y:S01]  /*4bd0*/  SHF.R.S32.HI R4, RZ, 0x1f, R199 ;  /* 0x0000001fff047819 */ /* 0x004fe200000114c7 */
[----:B------:R-:W-:-:S04]  /*4be0*/  IMAD.WIDE.U32 R6, R199, c[0x0][0x1f0], R6 ;  /* 0x00007c00c7067a25 */ /* 0x000fc800078e0006 */
[----:B------:R-:W-:Y:S01]  /*4bf0*/  IMAD R4, R4, c[0x0][0x1f0], RZ ;  /* 0x00007c0004047a24 */ /* 0x000fe200078e02ff */
[----:B------:R-:W-:-:S03]  /*4c00*/  IADD3 R0, P1, R210, R6, RZ ;  /* 0x00000006d2007210 */ /* 0x000fc60007f3e0ff */
[----:B------:R-:W-:-:S05]  /*4c10*/  IMAD R4, R199, c[0x0][0x1f4], R4 ;  /* 0x00007d00c7047a24 */ /* 0x000fca00078e0204 */
[----:B------:R-:W-:Y:S01]  /*4c20*/  IADD3.X R5, R195, R7, R4, P1, !PT ;  /* 0x00000007c3057210 */ /* 0x000fe20000ffe404 */
[----:B------:R-:W-:Y:S01]  /*4c30*/  IMAD.SHL.U32 R4, R148, 0x2, RZ ;  /* 0x0000000294047824 */ /* 0x000fe200078e00ff */
[----:B------:R-:W-:-:S04]  /*4c40*/  LEA R6, P1, R0, c[0x0][0x1c8], 0x1 ;  /* 0x0000720000067a11 */ /* 0x000fc800078208ff */
[----:B------:R-:W-:Y:S01]  /*4c50*/  LEA.HI.X R5, R0, c[0x0][0x1cc], R5, 0x1, P1 ;  /* 0x0000730000057a11 */ /* 0x000fe200008f0c05 */
[----:B------:R-:W1:Y:S01]  /*4c60*/  SHFL.IDX PT, R7, R6, 0x1, 0x181f ;  /* 0x00381f0006077f89 */ /* 0x000e6200000e0000 */
[----:B------:R-:W-:-:S03]  /*4c70*/  SEL R0, RZ, 0x10, P5 ;  /* 0x00000010ff007807 */ /* 0x000fc60002800000 */
[----:B------:R-:W2:Y:S01]  /*4c80*/  SHFL.IDX PT, R8, R5, 0x1, 0x181f ;  /* 0x00381f0005087f89 */ /* 0x000ea200000e0000 */
[----:B------:R-:W-:-:S04]  /*4c90*/  IADD3 R18, -R0, 0x10, RZ ;  /* 0x0000001000127810 */ /* 0x000fc80007ffe1ff */
[----:B------:R-:W-:-:S04]  /*4ca0*/  LOP3.LUT R18, R18, 0xf, RZ, 0xc0, !PT ;  /* 0x0000000f12127812 */ /* 0x000fc800078ec0ff */
        /* <DEDUP_REMOVED lines=10> */
[----:B------:R-:W-:-:S05]  /*4d50*/  IADD3 R12, P1, R7, R12, RZ ;  /* 0x0000000c070c7210 */ /* 0x000fca0007f3e0ff */
[----:B------:R-:W-:Y:S01]  /*4d60*/  IMAD.X R13, R8, 0x1, R13, P1 ;  /* 0x00000001080d7824 */ /* 0x000fe200008e060d */
[----:B------:R-:W-:Y:S01]  /*4d70*/  IADD3 R22, P1, R7, R10, RZ ;  /* 0x0000000a07167210 */ /* 0x000fe20007f3e0ff */
[----:B------:R-:W-:-:S04]  /*4d80*/  IMAD.SHL.U32 R7, R201, 0x2, RZ ;  /* 0x00000002c9077824 */ /* 0x000fc800078e00ff */
[----:B------:R-:W-:Y:S01]  /*4d90*/  IMAD.X R23, R8, 0x1, R9, P1 ;  /* 0x0000000108177824 */ /* 0x000fe200008e0609 */
[----:B------:R-:W-:Y:S01]  /*4da0*/  ISETP.NE.U32.AND P1, PT, R0, RZ, PT ;  /* 0x000000ff0000720c */ /* 0x000fe20003f25070 */
[----:B------:R1:W-:Y:S04]  /*4db0*/  LDGSTS.E.BYPASS.LTC128B.128 [R7+0xc100], [R20.64], !P5 ;  /* 0x0c10000014077fae */ /* 0x0003e8000e901d46 */
[----:B------:R1:W-:Y:S04]  /*4dc0*/  LDGSTS.E.BYPASS.LTC128B.128 [R7+0xe100], [R12.64], !P4 ;  /* 0x0e1000000c077fae */ /* 0x0003e8000e101d46 */
[----:B------:R1:W-:Y:S04]  /*4dd0*/  LDGSTS.E.BYPASS.LTC128B.128 [R7+0x10100], [R22.64], !P6 ;  /* 0x1010000016077fae */ /* 0x0003e8000f101d46 */
[----:B------:R1:W-:Y:S01]  /*4de0*/  LDGSTS.E.BYPASS.LTC128B.128.ZFILL [R7+0xd100], [R18.64], P1 ;  /* 0x0d10000012077fae */ /* 0x0003e20008941d46 */
[----:B------:R-:W-:-:S13]  /*4df0*/  ISETP.NE.U32.AND P1, PT, R11, RZ, PT ;  /* 0x000000ff0b00720c */ /* 0x000fda0003f25070 */
[----:B------:R1:W-:Y:S01]  /*4e00*/  LDGSTS.E.BYPASS.LTC128B.128.ZFILL [R7+0xf100], [R16.64], P1 ;  /* 0x0f10000010077fae */ /* 0x0003e20008941d46 */
[----:B------:R-:W-:-:S13]  /*4e10*/  ISETP.NE.U32.AND P1, PT, R146, RZ, PT ;  /* 0x000000ff9200720c */ /* 0x000fda0003f25070 */
[----:B------:R1:W-:Y:S02]  /*4e20*/  LDGSTS.E.BYPASS.LTC128B.128.ZFILL [R7+0x11100], [R14.64], P1 ;  /* 0x111000000e077fae */ /* 0x0003e40008941d46 */
.L_x_877:
[----:B------:R-:W-:Y:S01]  /*4e30*/  IADD3 R150, -R203, R150, RZ ;  /* 0x00000096cb967210 */ /* 0x000fe20007ffe1ff */
[----:B------:R-:W0:Y:S03]  /*4e40*/  LDGDEPBAR ;  /* 0x00000000000079af */ /* 0x000e260000000000 */
[----:B------:R-:W-:-:S13]  /*4e50*/  ISETP.GE.AND P1, PT, R150, 0x41, PT ;  /* 0x000000419600780c */ /* 0x000fda0003f26270 */
[----:B------:R-:W-:Y:S05]  /*4e60*/  @!P1 BRA `(.L_x_878) ;  /* 0x0000308000009947 */ /* 0x000fea0003800000 */
[----:B------:R-:W-:Y:S01]  /*4e70*/  IADD3 R5, R144, 0x3f, RZ ;  /* 0x0000003f90057810 */ /* 0x000fe20007ffe0ff */
[C---:B------:R-:W-:Y:S01]  /*4e80*/  IMAD.SHL.U32 R215, R134.reuse, 0x2, RZ ;  /* 0x0000000286d77824 */ /* 0x040fe200078e00ff */
[----:B------:R-:W-:Y:S01]  /*4e90*/  SHF.L.U64.HI R216, R134, 0x1, R147 ;  /* 0x0000000186d87819 */ /* 0x000fe20000010293 */
[----:B------:R-:W-:Y:S01]  /*4ea0*/  IMAD.MOV.U32 R134, RZ, RZ, 0x20 ;  /* 0x00000020ff867424 */ /* 0x000fe200078e00ff */
[----:B------:R-:W-:Y:S01]  /*4eb0*/  SHF.R.S32.HI R218, RZ, 0x1f, R5 ;  /* 0x0000001fffda7819 */ /* 0x000fe20000011405 */
[C---:B------:R-:W-:Y:S01]  /*4ec0*/  IMAD.SHL.U32 R205, R2.reuse, 0x2, RZ ;  /* 0x0000000202cd7824 */ /* 0x040fe200078e00ff */
[----:B------:R-:W-:Y:S01]  /*4ed0*/  SHF.L.U64.HI R214, R2, 0x1, R133 ;  /* 0x0000000102d67819 */ /* 0x000fe20000010285 */
[----:B------:R-:W-:Y:S01]  /*4ee0*/  IMAD.MOV.U32 R0, RZ, RZ, R3 ;  /* 0x000000ffff007224 */ /* 0x000fe200078e0003 */
[----:B------:R-:W-:Y:S01]  /*4ef0*/  LEA.HI R218, R218, R5, RZ, 0x6 ;  /* 0x00000005dada7211 */ /* 0x000fe200078f30ff */
[----:B------:R-:W-:Y:S01]  /*4f00*/  IMAD.MOV.U32 R133, RZ, RZ, R132 ;  /* 0x000000ffff857224 */ /* 0x000fe200078e0084 */
[----:B------:R-:W-:Y:S01]  /*4f10*/  SEL R134, R134, 0xffffffe0, !P0 ;  /* 0xffffffe086867807 */ /* 0x000fe20004000000 */
[----:B------:R-:W-:Y:S01]  /*4f20*/  IMAD.MOV.U32 R217, RZ, RZ, RZ ;  /* 0x000000ffffd97224 */ /* 0x000fe200078e00ff */
[----:B------:R-:W-:Y:S01]  /*4f30*/  LEA.HI.SX32 R218, R218, 0xfffffffe, 0x1a ;  /* 0xfffffffedada7811 */ /* 0x000fe200078fd2ff */
[----:B------:R-:W-:-:S02]  /*4f40*/  UMOV UR5, 0x1 ;  /* 0x0000000100057882 */ /* 0x000fc40000000000 */
.L_x_881:
        /* <DEDUP_REMOVED lines=18> */
[----:B-1----:R-:W-:Y:S01]  /*5070*/  IMAD.WIDE.U32 R6, R200, c[0x0][0x208], RZ ;  /* 0x00008200c8067a25 */ /* 0x002fe200078e00ff */
[----:B------:R-:W-:Y:S02]  /*5080*/  SHF.R.S32.HI R5, RZ, 0x1f, R199 ;  /* 0x0000001fff057819 */ /* 0x000fe400000114c7 */
[----:B------:R-:W-:Y:S01]  /*5090*/  SEL R4, RZ, 0x10, P5 ;  /* 0x00000010ff047807 */ /* 0x000fe20002800000 */
[----:B------:R-:W-:Y:S02]  /*50a0*/  IMAD R2, R2, c[0x0][0x208], RZ ;  /* 0x0000820002027a24 */ /* 0x000fe400078e02ff */
[----:B------:R-:W-:Y:S01]  /*50b0*/  IMAD R5, R5, c[0x0][0x218], RZ ;  /* 0x0000860005057a24 */ /* 0x000fe200078e02ff */
[----:B------:R-:W-:Y:S01]  /*50c0*/  ISETP.NE.U32.AND P2, PT, R4, RZ, PT ;  /* 0x000000ff0400720c */ /* 0x000fe20003f45070 */
[----:B------:R-:W-:Y:S02]  /*50d0*/  IMAD R2, R200, c[0x0][0x20c], R2 ;  /* 0x00008300c8027a24 */ /* 0x000fe400078e0202 */
[----:B------:R-:W-:Y:S02]  /*50e0*/  IMAD R5, R199, c[0x0][0x21c], R5 ;  /* 0x00008700c7057a24 */ /* 0x000fe400078e0205 */
[----:B------:R-:W-:Y:S04]  /*50f0*/  IMAD.IADD R7, R7, 0x1, R2 ;  /* 0x0000000107077824 */ /* 0x000fe800078e0202 */
[----:B------:R-:W-:Y:S05]  /*5100*/  IMAD.WIDE.U32 R6, R199, c[0x0][0x218], R6 ;  /* 0x00008600c7067a25 */ /* 0x000fea00078e0006 */
[----:B------:R-:W-:Y:S04]  /*5110*/  IADD3 R3, P0, R208, R6, RZ ;  /* 0x00000006d0037210 */ /* 0x000fe80007f1e0ff */
[----:B------:R-:W-:Y:S02]  /*5120*/  IADD3.X R2, R196, R7, R5, P0, !PT ;  /* 0x00000007c4027210 */ /* 0x000fe400007fe405 */
[C---:B------:R-:W-:Y:S02]  /*5130*/  LEA R14, P0, R3.reuse, c[0x0][0x1f8], 0x1 ;  /* 0x00007e00030e7a11 */ /* 0x040fe400078008ff */
[----:B------:R-:W-:Y:S02]  /*5140*/  IADD3 R5, -R4, 0x10, RZ ;  /* 0x0000001004057810 */ /* 0x000fe40007ffe1ff */
[----:B------:R-:W-:Y:S01]  /*5150*/  LEA.HI.X R10, R3, c[0x0][0x1fc], R2, 0x1, P0 ;  /* 0x00007f00030a7a11 */ /* 0x000fe200000f0c02 */
[----:B------:R-:W1:Y:S01]  /*5160*/  SHFL.IDX PT, R7, R14, 0x1, 0x181f ;  /* 0x00381f000e077f89 */ /* 0x000e6200000e0000 */
[----:B------:R-:W-:Y:S02]  /*5170*/  SEL R3, RZ, 0x10, P4 ;  /* 0x00000010ff037807 */ /* 0x000fe40002000000 */
[----:B------:R-:W-:Y:S01]  /*5180*/  LOP3.LUT R5, R5, 0xf, RZ, 0xc0, !PT ;  /* 0x0000000f05057812 */ /* 0x000fe200078ec0ff */
[----:B------:R-:W5:Y:S01]  /*5190*/  SHFL.IDX PT, R9, R10, 0x1, 0x181f ;  /* 0x00381f000a097f89 */ /* 0x000f6200000e0000 */
[----:B------:R-:W-:Y:S02]  /*51a0*/  SEL R2, RZ, 0x10, P6 ;  /* 0x00000010ff027807 */ /* 0x000fe40003000000 */
[----:B------:R-:W-:Y:S01]  /*51b0*/  IADD3 R6, -R3, 0x10, RZ ;  /* 0x0000001003067810 */ /* 0x000fe20007ffe1ff */
[----:B------:R2:W4:Y:S03]  /*51c0*/  SHFL.IDX PT, R8, R14, RZ, 0x181f ;  /* 0x00181fff0e087589 */ /* 0x00052600000e0000 */
[----:B------:R-:W-:Y:S01]  /*51d0*/  LOP3.LUT R6, R6, 0xf, RZ, 0xc0, !PT ;  /* 0x0000000f06067812 */ /* 0x000fe200078ec0ff */
[----:B------:R-:W3:Y:S01]  /*51e0*/  SHFL.IDX PT, R11, R10, RZ, 0x181f ;  /* 0x00181fff0a0b7589 */ /* 0x000ee200000e0000 */
[----:B-1----:R-:W-:Y:S02]  /*51f0*/  IADD3 R12, P1, P0, R5, R7, R212 ;  /* 0x00000007050c7210 */ /* 0x002fe4000783e0d4 */
[----:B------:R-:W-:Y:S02]  /*5200*/  IADD3 R5, -R2, 0x10, RZ ;  /* 0x0000001002057810 */ /* 0x000fe40007ffe1ff */
[----:B-----5:R-:W-:Y:S02]  /*5210*/  IADD3.X R13, RZ, R9, R213, P1, P0 ;  /* 0x00000009ff0d7210 */ /* 0x020fe40000fe04d5 */
[----:B--2---:R-:W-:Y:S02]  /*5220*/  IADD3 R14, P1, P0, R6, R7, R215 ;  /* 0x00000007060e7210 */ /* 0x004fe4000783e0d7 */
[----:B------:R-:W-:Y:S01]  /*5230*/  LOP3.LUT R6, R5, 0xf, RZ, 0xc0, !PT ;  /* 0x0000000f05067812 */ /* 0x000fe200078ec0ff */
[----:B------:R-:W-:Y:S01]  /*5240*/  IMAD R5, R217, 0x6000, R198 ;  /* 0x00006000d9057824 */ /* 0x000fe200078e02c6 */
[----:B------:R-:W-:Y:S02]  /*5250*/  IADD3.X R15, RZ, R9, R216, P1, P0 ;  /* 0x00000009ff0f7210 */ /* 0x000fe40000fe04d8 */
[----:B------:R-:W-:Y:S04]  /*5260*/  IADD3 R6, P1, P0, R6, R7, R205 ;  /* 0x0000000706067210 */ /* 0x000fe8000783e0cd */
[----:B------:R-:W-:Y:S02]  /*5270*/  IADD3.X R7, RZ, R9, R214, P1, P0 ;  /* 0x00000009ff077210 */ /* 0x000fe40000fe04d6 */
[----:B----4-:R-:W-:Y:S02]  /*5280*/  IADD3 R18, P1, R212, R8, RZ ;  /* 0x00000008d4127210 */ /* 0x010fe40007f3e0ff */
[C---:B------:R-:W-:Y:S03]  /*5290*/  IADD3 R16, P0, R8.reuse, R215, RZ ;  /* 0x000000d708107210 */ /* 0x040fe60007f1e0ff */
[----:B---3--:R-:W-:Y:S01]  /*52a0*/  IMAD.X R19, R213, 0x1, R11, P1 ;  /* 0x00000001d5137824 */ /* 0x008fe200008e060b */
        /* <DEDUP_REMOVED lines=11> */
.L_x_879:
[C---:B-1-34-:R-:W-:Y:S01]  /*5360*/  HMMA.16816.F32.BF16 R4, R136.reuse, R140, RZ ;  /* 0x0000008c8804723c */ /* 0x05afe200000418ff */
[----:B------:R-:W0:Y:S02]  /*5370*/  LDGDEPBAR ;  /* 0x00000000000079af */ /* 0x000e240000000000 */
[----:B------:R-:W-:Y:S02]  /*5380*/  ISETP.GE.AND P0, PT, R218, 0x2, PT ;  /* 0x00000002da00780c */ /* 0x000fe40003f06270 */
[C---:B------:R-:W-:Y:S02]  /*5390*/  IADD3 R191, R187.reuse, R180, RZ ;  /* 0x000000b4bbbf7210 */ /* 0x040fe40007ffe0ff */
[----:B------:R-:W-:Y:S01]  /*53a0*/  IADD3 R2, R187, R132, RZ ;  /* 0x00000084bb027210 */ /* 0x000fe20007ffe0ff */
[C---:B------:R-:W-:Y:S01]  /*53b0*/  HMMA.16816.F32.BF16 R8, R136.reuse, R142, RZ ;  /* 0x0000008e8808723c */ /* 0x040fe200000418ff */
[----:B------:R-:W-:Y:S01]  /*53c0*/  LDSM.16.M88.4 R140, [R186] ;  /* 0x00000000ba8c783b */ /* 0x000fe20000000200 */
[C---:B------:R-:W-:Y:S02]  /*53d0*/  ISETP.GE.AND P1, PT, R217.reuse, 0x1, PT ;  /* 0x00000001d900780c */ /* 0x040fe40003f26270 */
[----:B------:R-:W-:Y:S02]  /*53e0*/  IADD3 R3, R134, R180, R187 ;  /* 0x000000b486037210 */ /* 0x000fe40007ffe0bb */
[----:B------:R-:W-:Y:S02]  /*53f0*/  IADD3 R217, R217, 0x1, RZ ;  /* 0x00000001d9d97810 */ /* 0x000fe40007ffe0ff */
[C---:B------:R-:W-:Y:S01]  /*5400*/  HMMA.16816.F32.BF16 R12, R136.reuse, R144, RZ ;  /* 0x00000090880c723c */ /* 0x040fe200000418ff */
[----:B------:R-:W-:Y:S03]  /*5410*/  LDSM.16.M88.4 R176, [R191+0xe100] ;  /* 0x00e10000bfb0783b */ /* 0x000fe60000000200 */
[----:B------:R-:W-:Y:S04]  /*5420*/  SEL R217, R217, RZ, !P1 ;  /* 0x000000ffd9d97207 */ /* 0x000fe80004800000 */
        /* <DEDUP_REMOVED lines=249> */
[C---:B------:R-:W-:Y:S01]  /*63c0*/  FADD.FTZ R4, -R132.reuse, R133 ;  /* 0x0000008584047221 */ /* 0x040fe20000010100 */
        /* <DEDUP_REMOVED lines=282> */
[----:B------:R-:W-:Y:S02]  /*7570*/  F2FP.BF16.PACK_AB R100, R228, R225 ;  /* 0x000000e1e464723e */ /* 0x000fe400000010ff */
[----:B----4-:R-:W-:Y:S03]  /*7580*/  F2FP.BF16.PACK_AB R101, R224, R223 ;  /* 0x000000dfe065723e */ /* 0x010fe600000010ff */
[----:B--2---:R-:W-:Y:S01]  /*7590*/  F2FP.BF16.PACK_AB R102, R227, R226 ;  /* 0x000000e2e366723e */ /* 0x004fe200000010ff */
[----:B------:R-:W-:Y:S01]  /*75a0*/  FADD.FTZ R223, R223, R222 ;  /* 0x000000dedfdf7221 */ /* 0x000fe20000010000 */
[----:B------:R-:W-:Y:S03]  /*75b0*/  F2FP.BF16.PACK_AB R103, R230, R229 ;  /* 0x000000e5e667723e */ /* 0x000fe600000010ff */
[----:B------:R-:W-:Y:S04]  /*75c0*/  FADD.FTZ R224, R224, R223 ;  /* 0x000000dfe0e07221 */ /* 0x000fe80000010000 */
[C---:B-1----:R-:W-:Y:S03]  /*75d0*/  HMMA.16816.F32.BF16 R4, R100.reuse, R108, R4 ;  /* 0x0000006c6404723c */ /* 0x042fe60000041804 */
[----:B------:R-:W-:Y:S04]  /*75e0*/  FADD.FTZ R229, R229, R224 ;  /* 0x000000e0e5e57221 */ /* 0x000fe80000010000 */
[----:B------:R-:W-:Y:S01]  /*75f0*/  FADD.FTZ R230, R230, R229 ;  /* 0x000000e5e6e67221 */ /* 0x000fe20000010000 */
[C---:B------:R-:W-:Y:S01]  /*7600*/  HMMA.16816.F32.BF16 R8, R100.reuse, R110, R8 ;  /* 0x0000006e6408723c */ /* 0x040fe20000041808 */
[----:B------:R-:W1:Y:S03]  /*7610*/  LDSM.16.MT88.4 R108, [R135+UR4+0x3100] ;  /* 0x00310004876c783b */ /* 0x000e660008004200 */
[----:B------:R-:W-:Y:S04]  /*7620*/  FADD.FTZ R233, R233, R230 ;  /* 0x000000e6e9e97221 */ /* 0x000fe80000010000 */
[C---:B------:R-:W-:Y:S04]  /*7630*/  HMMA.16816.F32.BF16 R12, R100.reuse, R120, R12 ;  /* 0x00000078640c723c */ /* 0x040fe8000004180c */
[----:B------:R-:W-:Y:S04]  /*7640*/  FADD.FTZ R234, R234, R233 ;  /* 0x000000e9eaea7221 */ /* 0x000fe80000010000 */
[C---:B------:R-:W-:Y:S04]  /*7650*/  HMMA.16816.F32.BF16 R16, R100.reuse, R122, R16 ;  /* 0x0000007a6410723c */ /* 0x040fe80000041810 */
[----:B------:R-:W-:Y:S04]  /*7660*/  FADD.FTZ R219, R237, R234 ;  /* 0x000000eaeddb7221 */ /* 0x000fe80000010000 */
[C---:B-----5:R-:W-:Y:S04]  /*7670*/  HMMA.16816.F32.BF16 R20, R100.reuse, R112, R20 ;  /* 0x000000706414723c */ /* 0x060fe80000041814 */
[----:B------:R-:W-:Y:S04]  /*7680*/  FADD.FTZ R219, R238, R219 ;  /* 0x000000dbeedb7221 */ /* 0x000fe80000010000 */
        /* <DEDUP_REMOVED lines=53> */
[C---:B--2---:R-:W-:Y:S04]  /*79e0*/  HMMA.16816.F32.BF16 R92, R136.reuse, R140, R92 ;  /* 0x0000008c885c723c */ /* 0x044fe8000004185c */
[----:B------:R-:W-:Y:S04]  /*79f0*/  FADD.FTZ R0, R226, R33 ;  /* 0x00000021e2007221 */ /* 0x000fe80000010000 */
[----:B------:R-:W-:Y:S01]  /*7a00*/  FADD.FTZ R0, R227, R0 ;  /* 0x00000000e3007221 */ /* 0x000fe20000010000 */
[----:B------:R-:W-:Y:S03]  /*7a10*/  HMMA.16816.F32.BF16 R96, R136, R142, R96 ;  /* 0x0000008e8860723c */ /* 0x000fe60000041860 */
[----:B------:R-:W-:Y:S04]  /*7a20*/  FADD.FTZ R231, R231, R0 ;  /* 0x00000000e7e77221 */ /* 0x000fe80000010000 */
[----:B------:R-:W-:Y:S05]  /*7a30*/  FADD.FTZ R232, R232, R231 ;  /* 0x000000e7e8e87221 */ /* 0x000fea0000010000 */
[----:B------:R-:W-:Y:S04]  /*7a40*/  FADD.FTZ R221, R235, R232 ;  /* 0x000000e8ebdd7221 */ /* 0x000fe80000010000 */
[----:B------:R-:W-:Y:S01]  /*7a50*/  FADD.FTZ R221, R236, R221 ;  /* 0x000000ddecdd7221 */ /* 0x000fe20000010000 */
[----:B------:R-:W-:-:S05]  /*7a60*/  @!P0 BRA `(.L_x_880) ;  /* 0x000003f000008947 */ /* 0x000fca0003800000 */
[----:B------:R-:W-:Y:S01]  /*7a70*/  ISETP.NE.AND P2, PT, R194, 0x1, PT ;  /* 0x00000001c200780c */ /* 0x000fe20003f45270 */
[----:B------:R-:W-:Y:S01]  /*7a80*/  IMAD R5, R218, 0x40, R203 ;  /* 0x00000040da057824 */ /* 0x000fe200078e02cb */
[----:B------:R-:W-:Y:S01]  /*7a90*/  SEL R4, RZ, 0x10, P5 ;  /* 0x00000010ff047807 */ /* 0x000fe20002800000 */
[----:B------:R-:W-:Y:S03]  /*7aa0*/  IMAD.MOV.U32 R199, RZ, RZ, RZ ;  /* 0x000000ffffc77224 */ /* 0x000fe600078e00ff */
[----:B------:R-:W-:Y:S05]  /*7ab0*/  IADD3 R200, R5, -0x80, R202 ;  /* 0xffffff8005c87810 */ /* 0x000fea0007ffe0ca */
[----:B------:R-:W-:Y:S02]  /*7ac0*/  IMAD.MOV.U32 R0, RZ, RZ, R200 ;  /* 0x000000ffff007224 */ /* 0x000fe400078e00c8 */
[----:B------:R-:W-:Y:S05]  /*7ad0*/  @P2 IMAD.HI.U32 R2, R200, c[0x0][0x2bc], RZ ;  /* 0x0000af00c8022a27 */ /* 0x000fea00078e00ff */
[----:B------:R-:W-:Y:S02]  /*7ae0*/  @P2 SHF.R.U32.HI R0, RZ, c[0x0][0x2c0], R2 ;  /* 0x0000b000ff002a19 */ /* 0x000fe40000011602 */
[----:B------:R-:W-:Y:S02]  /*7af0*/  ISETP.NE.U32.AND P2, PT, R4, RZ, PT ;  /* 0x000000ff0400720c */ /* 0x000fe40003f45070 */
[C---:B------:R-:W-:Y:S04]  /*7b00*/  @!P3 IADD3 R5, P0, R0.reuse, R206, RZ ;  /* 0x000000ce0005b210 */ /* 0x040fe80007f1e0ff */
[----:B------:R-:W-:Y:S02]  /*7b10*/  @!P3 LEA.HI.X.SX32 R2, R0, R193, 0x1, P0 ;  /* 0x000000c10002b211 */ /* 0x000fe400000f0eff */
[C---:B------:R-:W-:Y:S04]  /*7b20*/  @!P3 LEA R8, P0, R5.reuse, c[0x0][0x2a0], 0x2 ;  /* 0x0000a8000508ba11 */ /* 0x040fe800078010ff */
[----:B------:R-:W-:Y:S01]  /*7b30*/  @!P3 LEA.HI.X R9, R5, c[0x0][0x2a4], R2, 0x2, P0 ;  /* 0x0000a9000509ba11 */ /* 0x000fe200000f1402 */
[----:B------:R-:W-:Y:S01]  /*7b40*/  IMAD.MOV R5, RZ, RZ, -R0 ;  /* 0x000000ffff057224 */ /* 0x000fe200078e0a00 */
[----:B------:R-:W-:Y:S03]  /*7b50*/  SEL R2, RZ, 0x10, P4 ;  /* 0x00000010ff027807 */ /* 0x000fe60002000000 */
[----:B------:R-:W2:Y:S01]  /*7b60*/  @!P3 LDG.E R199, [R8.64] ;  /* 0x0000000608c7b981 */ /* 0x000ea2000c1e1900 */
[----:B------:R-:W-:Y:S04]  /*7b70*/  IMAD R200, R5, c[0x0][0x2b8], R200 ;  /* 0x0000ae0005c87a24 */ /* 0x000fe800078e02c8 */
[----:B------:R-:W-:Y:S01]  /*7b80*/  IMAD.WIDE.U32 R6, R200, c[0x0][0x1e0], RZ ;  /* 0x00007800c8067a25 */ /* 0x000fe200078e00ff */
[----:B------:R-:W-:Y:S05]  /*7b90*/  SHF.R.S32.HI R0, RZ, 0x1f, R200 ;  /* 0x0000001fff007819 */ /* 0x000fea00000114c8 */
[----:B------:R-:W-:Y:S04]  /*7ba0*/  IMAD R0, R0, c[0x0][0x1e0], RZ ;  /* 0x0000780000007a24 */ /* 0x000fe800078e02ff */
[----:B------:R-:W-:Y:S04]  /*7bb0*/  IMAD R0, R200, c[0x0][0x1e4], R0 ;  /* 0x00007900c8007a24 */ /* 0x000fe800078e0200 */
[----:B------:R-:W-:Y:S01]  /*7bc0*/  IMAD.IADD R7, R7, 0x1, R0 ;  /* 0x0000000107077824 */ /* 0x000fe200078e0200 */
[----:B--2---:R-:W-:Y:S03]  /*7bd0*/  SHF.R.S32.HI R0, RZ, 0x1f, R199 ;  /* 0x0000001fff007819 */ /* 0x004fe600000114c7 */
[C---:B------:R-:W-:Y:S04]  /*7be0*/  IMAD.WIDE.U32 R6, R199.reuse, c[0x0][0x1f0], R6 ;  /* 0x00007c00c7067a25 */ /* 0x040fe800078e0006 */
[----:B------:R-:W-:Y:S01]  /*7bf0*/  IMAD R0, R0, c[0x0][0x1f0], RZ ;  /* 0x00007c0000007a24 */ /* 0x000fe200078e02ff */
[----:B------:R-:W-:Y:S02]  /*7c00*/  IADD3 R5, P0, R210, R6, RZ ;  /* 0x00000006d2057210 */ /* 0x000fe40007f1e0ff */
[----:B------:R-:W-:Y:S01]  /*7c10*/  IADD3 R6, -R2, 0x10, RZ ;  /* 0x0000001002067810 */ /* 0x000fe20007ffe1ff */
[----:B------:R-:W-:Y:S03]  /*7c20*/  IMAD R0, R199, c[0x0][0x1f4], R0 ;  /* 0x00007d00c7007a24 */ /* 0x000fe600078e0200 */
[----:B------:R-:W-:Y:S02]  /*7c30*/  LOP3.LUT R6, R6, 0xf, RZ, 0xc0, !PT ;  /* 0x0000000f06067812 */ /* 0x000fe400078ec0ff */
[----:B------:R-:W-:Y:S02]  /*7c40*/  IADD3.X R0, R195, R7, R0, P0, !PT ;  /* 0x00000007c3007210 */ /* 0x000fe400007fe400 */
[C---:B------:R-:W-:Y:S04]  /*7c50*/  LEA R14, P0, R5.reuse, c[0x0][0x1c8], 0x1 ;  /* 0x00007200050e7a11 */ /* 0x040fe800078008ff */
[----:B------:R-:W-:Y:S01]  /*7c60*/  LEA.HI.X R10, R5, c[0x0][0x1cc], R0, 0x1, P0 ;  /* 0x00007300050a7a11 */ /* 0x000fe200000f0c00 */
[----:B------:R-:W1:Y:S01]  /*7c70*/  SHFL.IDX PT, R7, R14, 0x1, 0x181f ;  /* 0x00381f000e077f89 */ /* 0x000e6200000e0000 */
[----:B------:R-:W-:Y:S02]  /*7c80*/  SEL R0, RZ, 0x10, P6 ;  /* 0x00000010ff007807 */ /* 0x000fe40003000000 */
[----:B------:R-:W-:Y:S01]  /*7c90*/  IADD3 R5, -R4, 0x10, RZ ;  /* 0x0000001004057810 */ /* 0x000fe20007ffe1ff */
[----:B------:R-:W2:Y:S03]  /*7ca0*/  SHFL.IDX PT, R9, R10, 0x1, 0x181f ;  /* 0x00381f000a097f89 */ /* 0x000ea600000e0000 */
[----:B------:R-:W-:Y:S01]  /*7cb0*/  LOP3.LUT R5, R5, 0xf, RZ, 0xc0, !PT ;  /* 0x0000000f05057812 */ /* 0x000fe200078ec0ff */
[----:B------:R3:W4:Y:S04]  /*7cc0*/  SHFL.IDX PT, R8, R14, RZ, 0x181f ;  /* 0x00181fff0e087589 */ /* 0x00072800000e0000 */
[----:B------:R-:W5:Y:S01]  /*7cd0*/  SHFL.IDX PT, R11, R10, RZ, 0x181f ;  /* 0x00181fff0a0b7589 */ /* 0x000f6200000e0000 */
[----:B-1----:R-:W-:Y:S02]  /*7ce0*/  IADD3 R12, P1, P0, R5, R7, R212 ;  /* 0x00000007050c7210 */ /* 0x002fe4000783e0d4 */
[----:B------:R-:W-:Y:S02]  /*7cf0*/  IADD3 R5, -R0, 0x10, RZ ;  /* 0x0000001000057810 */ /* 0x000fe40007ffe1ff */
[----:B--2---:R-:W-:Y:S02]  /*7d00*/  IADD3.X R13, RZ, R9, R213, P1, P0 ;  /* 0x00000009ff0d7210 */ /* 0x004fe40000fe04d5 */
[----:B---3--:R-:W-:Y:S02]  /*7d10*/  IADD3 R14, P1, P0, R6, R7, R215 ;  /* 0x00000007060e7210 */ /* 0x008fe4000783e0d7 */
[----:B------:R-:W-:Y:S01]  /*7d20*/  LOP3.LUT R6, R5, 0xf, RZ, 0xc0, !PT ;  /* 0x0000000f05067812 */ /* 0x000fe200078ec0ff */
[----:B------:R-:W-:Y:S01]  /*7d30*/  IMAD R5, R217, 0x3000, R201 ;  /* 0x00003000d9057824 */ /* 0x000fe200078e02c9 */
[----:B------:R-:W-:Y:S02]  /*7d40*/  IADD3.X R15, RZ, R9, R216, P1, P0 ;  /* 0x00000009ff0f7210 */ /* 0x000fe40000fe04d8 */
[----:B------:R-:W-:Y:S01]  /*7d50*/  IADD3 R16, P1, P0, R6, R7, R205 ;  /* 0x0000000706107210 */ /* 0x000fe2000783e0cd */
[----:B------:R-:W-:Y:S03]  /*7d60*/  IMAD.SHL.U32 R7, R5, 0x2, RZ ;  /* 0x0000000205077824 */ /* 0x000fe600078e00ff */
[----:B------:R-:W-:Y:S02]  /*7d70*/  IADD3.X R17, RZ, R9, R214, P1, P0 ;  /* 0x00000009ff117210 */ /* 0x000fe40000fe04d6 */
[----:B----4-:R-:W-:Y:S02]  /*7d80*/  IADD3 R20, P1, R212, R8, RZ ;  /* 0x00000008d4147210 */ /* 0x010fe40007f3e0ff */
[----:B------:R-:W-:Y:S03]  /*7d90*/  IADD3 R18, P0, R8, R215, RZ ;  /* 0x000000d708127210 */ /* 0x000fe60007f1e0ff */
[----:B-----5:R-:W-:Y:S01]  /*7da0*/  IMAD.X R21, R213, 0x1, R11, P1 ;  /* 0x00000001d5157824 */ /* 0x020fe200008e060b */
        /* <DEDUP_REMOVED lines=11> */
.L_x_880:
        /* <DEDUP_REMOVED lines=9> */
.L_x_878:
[----:B------:R-:W2:Y:S01]  /*7ef0*/  SHFL.BFLY PT, R0, R219, 0x2, 0x1f ;  /* 0x0c401f00db007f89 */ /* 0x000ea200000e0000 */
[----:B------:R-:W-:-:S02]  /*7f00*/  MOV R2, RZ ;  /* 0x000000ff00027202 */ /* 0x000fc40000000f00 */
[----:B------:R-:W-:Y:S01]  /*7f10*/  MOV R4, RZ ;  /* 0x000000ff00047202 */ /* 0x000fe20000000f00 */
[----:B------:R-:W3:Y:S01]  /*7f20*/  SHFL.BFLY PT, R6, R221, 0x2, 0x1f ;  /* 0x0c401f00dd067f89 */ /* 0x000ee200000e0000 */
[----:B------:R-:W-:Y:S01]  /*7f30*/  PLOP3.LUT P2, PT, PT, PT, PT, 0x8, 0x0 ;  /* 0x000000000000781c */ /* 0x000fe20003f4e170 */
[----:B-12---:R-:W-:Y:S02]  /*7f40*/  FADD.FTZ R7, R0, R219 ;  /* 0x000000db00077221 */ /* 0x006fe40000010000 */
[----:B---3--:R-:W-:-:S03]  /*7f50*/  FADD.FTZ R6, R6, R221 ;  /* 0x000000dd06067221 */ /* 0x008fc60000010000 */
        /* <DEDUP_REMOVED lines=8> */
[----:B------:R-:W-:Y:S02]  /*7fe0*/  @P0 MOV R9, 0x3f317218 ;  /* 0x3f31721800090802 */ /* 0x000fe40000000f00 */
[----:B------:R-:W-:-:S05]  /*7ff0*/  @P1 MOV R6, 0x3f317218 ;  /* 0x3f31721800061802 */ /* 0x000fca0000000f00 */
[----:B------:R-:W2:Y:S01]  /*8000*/  @P1 MUFU.RCP R4, R5 ;  /* 0x0000000500041308 */ /* 0x000ea20000001000 */
[----:B------:R-:W-:-:S07]  /*8010*/  @P1 FMUL.FTZ R6, R6, c[0x0][0x2d0] ;  /* 0x0000b40006061a20 */ /* 0x000fce0000410000 */
[----:B------:R-:W3:Y:S01]  /*8020*/  @P0 MUFU.LG2 R0, R0 ;  /* 0x0000000000000308 */ /* 0x000ee20000000c00 */
[C---:B-1----:R-:W-:Y:S02]  /*8030*/  FMUL.FTZ R130, R2.reuse, R130 ;  /* 0x0000008202827220 */ /* 0x042fe40000410000 */
[C---:B------:R-:W-:Y:S02]  /*8040*/  FMUL.FTZ R131, R2.reuse, R131 ;  /* 0x0000008302837220 */ /* 0x040fe40000410000 */
[C---:B------:R-:W-:Y:S02]  /*8050*/  FMUL.FTZ R126, R2.reuse, R126 ;  /* 0x0000007e027e7220 */ /* 0x040fe40000410000 */
[----:B------:R-:W-:Y:S01]  /*8060*/  FMUL.FTZ R127, R2, R127 ;  /* 0x0000007f027f7220 */ /* 0x000fe20000410000 */
[----:B------:R-:W1:Y:S01]  /*8070*/  @P1 MUFU.LG2 R5, R5 ;  /* 0x0000000500051308 */ /* 0x000e620000000c00 */
[C---:B--2---:R-:W-:Y:S02]  /*8080*/  FMUL.FTZ R128, R4.reuse, R128 ;  /* 0x0000008004807220 */ /* 0x044fe40000410000 */
[----:B------:R-:W-:-:S02]  /*8090*/  FMUL.FTZ R129, R4, R129 ;  /* 0x0000008104817220 */ /* 0x000fc40000410000 */
[C---:B------:R-:W-:Y:S02]  /*80a0*/  FMUL.FTZ R124, R4.reuse, R124 ;  /* 0x0000007c047c7220 */ /* 0x040fe40000410000 */
[----:B------:R-:W-:Y:S02]  /*80b0*/  FMUL.FTZ R125, R4, R125 ;  /* 0x0000007d047d7220 */ /* 0x000fe40000410000 */
[----:B---3--:R-:W-:Y:S02]  /*80c0*/  @P0 FMUL.FTZ R8, R0, 0.69314718246459960938 ;  /* 0x3f31721800080820 */ /* 0x008fe40000410000 */
[----:B------:R-:W-:Y:S02]  /*80d0*/  @P0 FMUL.FTZ R0, R9, c[0x0][0x2d0] ;  /* 0x0000b40009000a20 */ /* 0x000fe40000410000 */
        /* <DEDUP_REMOVED lines=44> */
[----:B------:R-:W-:Y:S01]  /*83a0*/  FMUL.FTZ R97, R4, R97 ;  /* 0x0000006104617220 */ /* 0x000fe20000410000 */
[----:B------:R-:W-:Y:S01]  /*83b0*/  MOV R4, 0xff800000 ;  /* 0xff80000000047802 */ /* 0x000fe20000000f00 */
        /* <DEDUP_REMOVED lines=45> */
[----:B------:R-:W-:Y:S02]  /*8690*/  @P0 FFMA.FTZ R7, R0, R3, R8 ;  /* 0x0000000300070223 */ /* 0x000fe40000010008 */
.L_x_868:
[----:B------:R-:W-:Y:S01]  /*86a0*/  SHF.R.S32.HI R0, RZ, 0x1f, R197 ;  /* 0x0000001fff007819 */ /* 0x000fe200000114c5 */
[----:B------:R-:W-:Y:S05]  /*86b0*/  @P2 BRA `(.L_x_882) ;  /* 0x0000168000002947 */ /* 0x000fea0003800000 */
[----:B------:R-:W2:Y:S01]  /*86c0*/  S2R R2, SR_TID.X ;  /* 0x0000000000027919 */ /* 0x000ea20000002100 */
[----:B------:R-:W-:-:S02]  /*86d0*/  F2FP.BF16.PACK_AB R128, R129, R128 ;  /* 0x000000808180723e */ /* 0x000fc400000010ff */
[----:B------:R-:W-:Y:S01]  /*86e0*/  F2FP.BF16.PACK_AB R130, R131, R130 ;  /* 0x000000828382723e */ /* 0x000fe200000010ff */
[----:B------:R-:W-:Y:S01]  /*86f0*/  BAR.SYNC.DEFER_BLOCKING 0x1, 0x100 ;  /* 0x0044000000007b1d */ /* 0x000fe20000010000 */
        /* <DEDUP_REMOVED lines=10> */
[----:B--2---:R-:W-:-:S02]  /*87a0*/  SHF.R.S32.HI R3, RZ, 0x1f, R2 ;  /* 0x0000001fff037819 */ /* 0x004fc40000011402 */
[----:B------:R-:W-:Y:S02]  /*87b0*/  F2FP.BF16.PACK_AB R104, R105, R104 ;  /* 0x000000686968723e */ /* 0x000fe400000010ff */
[----:B------:R-:W-:Y:S02]  /*87c0*/  LEA.HI R5, R3, R2, RZ, 0x2 ;  /* 0x0000000203057211 */ /* 0x000fe400078f10ff */
[----:B------:R-:W-:Y:S02]  /*87d0*/  F2FP.BF16.PACK_AB R106, R107, R106 ;  /* 0x0000006a6b6a723e */ /* 0x000fe400000010ff */
[--C-:B------:R-:W-:Y:S02]  /*87e0*/  SHF.R.S32.HI R9, RZ, 0x2, R5.reuse ;  /* 0x00000002ff097819 */ /* 0x100fe40000011405 */
[----:B------:R-:W-:Y:S02]  /*87f0*/  SHF.R.S32.HI R6, RZ, 0x1f, R5 ;  /* 0x0000001fff067819 */ /* 0x000fe40000011405 */
[----:B------:R-:W-:-:S02]  /*8800*/  LOP3.LUT R5, R5, 0xfffffffc, RZ, 0xc0, !PT ;  /* 0xfffffffc05057812 */ /* 0x000fc400078ec0ff */
[----:B------:R-:W-:Y:S02]  /*8810*/  LEA.HI R6, R6, R9, RZ, 0x3 ;  /* 0x0000000906067211 */ /* 0x000fe400078f18ff */
[----:B------:R-:W-:Y:S01]  /*8820*/  F2FP.BF16.PACK_AB R100, R101, R100 ;  /* 0x000000646564723e */ /* 0x000fe200000010ff */
[----:B------:R-:W-:Y:S01]  /*8830*/  IMAD.IADD R5, R2, 0x1, -R5 ;  /* 0x0000000102057824 */ /* 0x000fe200078e0a05 */
[----:B------:R-:W-:Y:S02]  /*8840*/  LOP3.LUT R6, R6, 0xfffffff8, RZ, 0xc0, !PT ;  /* 0xfffffff806067812 */ /* 0x000fe400078ec0ff */
[----:B------:R-:W-:Y:S02]  /*8850*/  F2FP.BF16.PACK_AB R102, R103, R102 ;  /* 0x000000666766723e */ /* 0x000fe400000010ff */
[----:B------:R-:W-:Y:S01]  /*8860*/  F2FP.BF16.PACK_AB R36, R37, R36 ;  /* 0x000000242524723e */ /* 0x000fe200000010ff */
[----:B------:R-:W-:Y:S01]  /*8870*/  IMAD.IADD R9, R9, 0x1, -R6 ;  /* 0x0000000109097824 */ /* 0x000fe200078e0a06 */
[----:B------:R-:W-:-:S02]  /*8880*/  LEA.HI R6, R3, R2, RZ, 0x5 ;  /* 0x0000000203067211 */ /* 0x000fc400078f28ff */
[----:B------:R-:W-:Y:S01]  /*8890*/  F2FP.BF16.PACK_AB R38, R39, R38 ;  /* 0x000000262726723e */ /* 0x000fe200000010ff */
[C---:B------:R-:W-:Y:S01]  /*88a0*/  IMAD.SHL.U32 R10, R9.reuse, 0x40, RZ ;  /* 0x00000040090a7824 */ /* 0x040fe200078e00ff */
[----:B------:R-:W-:Y:S02]  /*88b0*/  SHF.R.S32.HI R8, RZ, 0x5, R6 ;  /* 0x00000005ff087819 */ /* 0x000fe40000011406 */
[----:B------:R-:W-:Y:S02]  /*88c0*/  LOP3.LUT R12, R9, 0x1, RZ, 0xc0, !PT ;  /* 0x00000001090c7812 */ /* 0x000fe400078ec0ff */
[----:B------:R-:W-:Y:S01]  /*88d0*/  LOP3.LUT R10, R10, 0x1c0, RZ, 0xc0, !PT ;  /* 0x000001c00a0a7812 */ /* 0x000fe200078ec0ff */
[----:B------:R-:W-:Y:S01]  /*88e0*/  IMAD R11, R8, 0x200, R5 ;  /* 0x00000200080b7824 */ /* 0x000fe200078e0205 */
[----:B------:R-:W-:Y:S02]  /*88f0*/  ISETP.NE.U32.AND P0, PT, R12, 0x1, PT ;  /* 0x000000010c00780c */ /* 0x000fe40003f05070 */
[----:B------:R-:W-:-:S02]  /*8900*/  LEA.HI R10, R10, R10, RZ, 0x1d ;  /* 0x0000000a0a0a7211 */ /* 0x000fc400078fe8ff */
[----:B------:R-:W-:Y:S01]  /*8910*/  R2P PR, R9, 0x6 ;  /* 0x0000000609007804 */ /* 0x000fe20000000000 */
[----:B------:R-:W-:Y:S01]  /*8920*/  IMAD.MOV.U32 R9, RZ, RZ, 0x20 ;  /* 0x00000020ff097424 */ /* 0x000fe200078e00ff */
[----:B------:R-:W-:Y:S01]  /*8930*/  F2FP.BF16.PACK_AB R40, R41, R40 ;  /* 0x000000282928723e */ /* 0x000fe200000010ff */
[----:B------:R-:W-:Y:S01]  /*8940*/  IMAD.U32 R10, R11, 0x2, R10 ;  /* 0x000000020b0a7824 */ /* 0x000fe200078e000a */
[----:B------:R-:W-:Y:S02]  /*8950*/  F2FP.BF16.PACK_AB R42, R43, R42 ;  /* 0x0000002a2b2a723e */ /* 0x000fe400000010ff */
[----:B------:R-:W-:Y:S01]  /*8960*/  F2FP.BF16.PACK_AB R44, R45, R44 ;  /* 0x0000002c2d2c723e */ /* 0x000fe200000010ff */
[----:B------:R-:W-:Y:S01]  /*8970*/  IMAD.SHL.U32 R11, R10, 0x2, RZ ;  /* 0x000000020a0b7824 */ /* 0x000fe200078e00ff */
[----:B------:R-:W-:Y:S02]  /*8980*/  F2FP.BF16.PACK_AB R46, R47, R46 ;  /* 0x0000002e2f2e723e */ /* 0x000fe400000010ff */
[----:B------:R-:W-:-:S02]  /*8990*/  F2FP.BF16.PACK_AB R48, R49, R48 ;  /* 0x000000303130723e */ /* 0x000fc400000010ff */
[C---:B------:R-:W-:Y:S01]  /*89a0*/  IADD3 R10, R11.reuse, 0x80, RZ ;  /* 0x000000800b0a7810 */ /* 0x040fe20007ffe0ff */
[----:B------:R-:W-:Y:S01]  /*89b0*/  STS [R11+0x80], R128 ;  /* 0x000080800b007388 */ /* 0x000fe20000000800 */
[----:B------:R-:W-:Y:S02]  /*89c0*/  IADD3 R13, R11, 0x70, RZ ;  /* 0x000000700b0d7810 */ /* 0x000fe40007ffe0ff */
[----:B------:R-:W-:Y:S01]  /*89d0*/  @P0 IADD3 R13, R10, 0x10, RZ ;  /* 0x000000100a0d0810 */ /* 0x000fe20007ffe0ff */
[----:B------:R-:W-:Y:S01]  /*89e0*/  STS [R11+0x480], R130 ;  /* 0x000480820b007388 */ /* 0x000fe20000000800 */
[----:B------:R-:W-:Y:S01]  /*89f0*/  SEL R10, R9, 0xffffffe0, !P1 ;  /* 0xffffffe0090a7807 */ /* 0x000fe20004800000 */
[----:B------:R-:W-:Y:S01]  /*8a00*/  IMAD.MOV.U32 R9, RZ, RZ, 0x40 ;  /* 0x00000040ff097424 */ /* 0x000fe200078e00ff */
[----:B------:R-:W-:Y:S01]  /*8a10*/  F2FP.BF16.PACK_AB R50, R51, R50 ;  /* 0x000000323332723e */ /* 0x000fe200000010ff */
[----:B------:R-:W-:Y:S01]  /*8a20*/  STS [R13], R124 ;  /* 0x0000007c0d007388 */ /* 0x000fe20000000800 */
[----:B------:R-:W-:Y:S01]  /*8a30*/  F2FP.BF16.PACK_AB R52, R53, R52 ;  /* 0x000000343534723e */ /* 0x000fe200000010ff */
[----:B------:R-:W-:Y:S01]  /*8a40*/  IMAD.IADD R15, R11, 0x1, R10 ;  /* 0x000000010b0f7824 */ /* 0x000fe200078e020a */
[----:B------:R-:W-:Y:S01]  /*8a50*/  SEL R12, R9, 0xffffffc0, !P2 ;  /* 0xffffffc0090c7807 */ /* 0x000fe20005000000 */
[----:B------:R-:W-:Y:S01]  /*8a60*/  IMAD.IADD R9, R10, 0x1, R13 ;  /* 0x000000010a097824 */ /* 0x000fe200078e020d */
[----:B------:R-:W-:Y:S01]  /*8a70*/  STS [R13+0x400], R126 ;  /* 0x0004007e0d007388 */ /* 0x000fe20000000800 */
[----:B------:R-:W-:-:S02]  /*8a80*/  F2FP.BF16.PACK_AB R54, R55, R54 ;  /* 0x000000363736723e */ /* 0x000fc400000010ff */
[--C-:B------:R-:W-:Y:S01]  /*8a90*/  IMAD.IADD R17, R11, 0x1, R12.reuse ;  /* 0x000000010b117824 */ /* 0x100fe200078e020c */
[----:B------:R-:W-:Y:S01]  /*8aa0*/  STS [R15+0x80], R120 ;  /* 0x000080780f007388 */ /* 0x000fe20000000800 */
[C---:B------:R-:W-:Y:S01]  /*8ab0*/  IMAD.IADD R19, R12.reuse, 0x1, R13 ;  /* 0x000000010c137824 */ /* 0x040fe200078e020d */
[----:B------:R-:W-:Y:S01]  /*8ac0*/  F2FP.BF16.PACK_AB R56, R57, R56 ;  /* 0x000000383938723e */ /* 0x000fe200000010ff */
[----:B------:R-:W-:Y:S01]  /*8ad0*/  IMAD.IADD R21, R12, 0x1, R15 ;  /* 0x000000010c157824 */ /* 0x000fe200078e020f */
[----:B------:R-:W-:Y:S01]  /*8ae0*/  STS [R15+0x480], R122 ;  /* 0x0004807a0f007388 */ /* 0x000fe20000000800 */
[----:B------:R-:W-:Y:S01]  /*8af0*/  IMAD.IADD R23, R9, 0x1, R12 ;  /* 0x0000000109177824 */ /* 0x000fe200078e020c */
[----:B------:R-:W-:Y:S02]  /*8b00*/  F2FP.BF16.PACK_AB R58, R59, R58 ;  /* 0x0000003a3b3a723e */ /* 0x000fe400000010ff */
        /* <DEDUP_REMOVED lines=31> */
[----:B------:R-:W-:Y:S02]  /*8d00*/  ISETP.NE.U32.AND P1, PT, RZ, c[0x0][0x508], PT ;  /* 0x00014200ff007a0c */ /* 0x000fe40003f25070 */
[----:B------:R-:W-:Y:S01]  /*8d10*/  ISETP.NE.U32.AND P0, PT, RZ, c[0x0][0x500], PT ;  /* 0x00014000ff007a0c */ /* 0x000fe20003f05070 */
[----:B------:R-:W-:Y:S01]  /*8d20*/  STS [R11+0x4480], R38 ;  /* 0x004480260b007388 */ /* 0x000fe20000000800 */
[----:B------:R-:W-:Y:S02]  /*8d30*/  ISETP.NE.AND.EX P1, PT, RZ, c[0x0][0x50c], PT, P1 ;  /* 0x00014300ff007a0c */ /* 0x000fe40003f25310 */
        /* <DEDUP_REMOVED lines=18> */
[----:B------:R3:W-:Y:S04]  /*8e60*/  STS [R13+0x8400], R74 ;  /* 0x0084004a0d007388 */ /* 0x0007e80000000800 */
[----:B------:R-:W-:Y:S04]  /*8e70*/  STS [R15+0x8080], R76 ;  /* 0x0080804c0f007388 */ /* 0x000fe80000000800 */
[----:B------:R-:W-:Y:S04]  /*8e80*/  STS [R15+0x8480], R78 ;  /* 0x0084804e0f007388 */ /* 0x000fe80000000800 */
[----:B------:R-:W-:Y:S04]  /*8e90*/  STS [R9+0x8000], R80 ;  /* 0x0080005009007388 */ /* 0x000fe80000000800 */
[----:B------:R4:W-:Y:S01]  /*8ea0*/  STS [R9+0x8400], R82 ;  /* 0x0084005209007388 */ /* 0x0009e20000000800 */
[----:B--2---:R-:W-:-:S03]  /*8eb0*/  IMAD.MOV.U32 R11, RZ, RZ, 0x4 ;  /* 0x00000004ff0b7424 */ /* 0x004fc600078e00ff */
[----:B------:R-:W-:Y:S04]  /*8ec0*/  STS [R17+0x8080], R84 ;  /* 0x0080805411007388 */ /* 0x000fe80000000800 */
[----:B------:R2:W-:Y:S01]  /*8ed0*/  STS [R17+0x8480], R86 ;  /* 0x0084805611007388 */ /* 0x0005e20000000800 */
[----:B---3--:R-:W-:-:S03]  /*8ee0*/  IMAD.WIDE R12, R204, R11, c[0x0][0x500] ;  /* 0x00014000cc0c7625 */ /* 0x008fc600078e020b */
[----:B------:R3:W-:Y:S04]  /*8ef0*/  STS [R19+0x8000], R88 ;  /* 0x0080005813007388 */ /* 0x0007e80000000800 */
[----:B------:R3:W-:Y:S04]  /*8f00*/  STS [R19+0x8400], R90 ;  /* 0x0084005a13007388 */ /* 0x0007e80000000800 */
[----:B------:R3:W-:Y:S04]  /*8f10*/  STS [R21+0x8080], R92 ;  /* 0x0080805c15007388 */ /* 0x0007e80000000800 */
[----:B------:R3:W-:Y:S04]  /*8f20*/  STS [R21+0x8480], R94 ;  /* 0x0084805e15007388 */ /* 0x0007e80000000800 */
[----:B------:R3:W-:Y:S04]  /*8f30*/  STS [R23+0x8000], R96 ;  /* 0x0080006017007388 */ /* 0x0007e80000000800 */
[----:B------:R3:W-:Y:S04]  /*8f40*/  STS [R23+0x8400], R98 ;  /* 0x0084006217007388 */ /* 0x0007e80000000800 */
[----:B------:R-:W-:Y:S01]  /*8f50*/  BAR.SYNC.DEFER_BLOCKING 0x1, 0x100 ;  /* 0x0044000000007b1d */ /* 0x000fe20000010000 */
[----:B----4-:R-:W-:-:S02]  /*8f60*/  IMAD.MOV.U32 R9, RZ, RZ, c[0x0][0x388] ;  /* 0x0000e200ff097624 */ /* 0x010fc400078e00ff */
[----:B------:R-:W-:-:S03]  /*8f70*/  @P1 IMAD.WIDE R10, R204, R11, c[0x0][0x508] ;  /* 0x00014200cc0a1625 */ /* 0x000fc600078e020b */
[----:B--2---:R-:W2:Y:S04]  /*8f80*/  @P0 LDG.E R17, [R12.64] ;  /* 0x000000060c110981 */ /* 0x004ea8000c1e1900 */
[----:B------:R3:W5:Y:S01]  /*8f90*/  @P1 LDG.E R9, [R10.64] ;  /* 0x000000060a091981 */ /* 0x000762000c1e1900 */
[----:B------:R-:W-:Y:S02]  /*8fa0*/  CS2R R14, SRZ ;  /* 0x00000000000e7805 */ /* 0x000fe4000001ff00 */
[--C-:B--2---:R-:W-:Y:S01]  /*8fb0*/  @P0 SHF.R.S32.HI R15, RZ, 0x1f, R17.reuse ;  /* 0x0000001fff0f0819 */ /* 0x104fe20000011411 */
[----:B------:R-:W-:Y:S01]  /*8fc0*/  @P0 IMAD.MOV.U32 R14, RZ, RZ, R17 ;  /* 0x000000ffff0e0224 */ /* 0x000fe200078e0011 */
[----:B------:R-:W-:Y:S05]  /*8fd0*/  @P1 BRA `(.L_x_883) ;  /* 0x0000004000001947 */ /* 0x000fea0003800000 */
[----:B---3--:R-:W-:Y:S05]  /*8fe0*/  @!P0 BRA `(.L_x_883) ;  /* 0x0000003000008947 */ /* 0x008fea0003800000 */
[----:B-----5:R-:W2:Y:S04]  /*8ff0*/  LDG.E R9, [R12.64] ;  /* 0x000000060c097981 */ /* 0x020ea8000c1e1900 */
[----:B------:R-:W2:Y:S02]  /*9000*/  LDG.E R10, [R12.64+0x4] ;  /* 0x000004060c0a7981 */ /* 0x000ea4000c1e1900 */
[----:B--2---:R-:W-:-:S02]  /*9010*/  IADD3 R9, -R9, R10, RZ ;  /* 0x0000000a09097210 */ /* 0x004fc40007ffe1ff */
.L_x_883:
[----:B---3--:R-:W-:Y:S01]  /*9020*/  LOP3.LUT R11, R6, 0xffffffe0, RZ, 0xc0, !PT ;  /* 0xffffffe0060b7812 */ /* 0x008fe200078ec0ff */
[----:B------:R-:W2:Y:S01]  /*9030*/  S2R R55, SR_CTAID.X ;  /* 0x0000000000377919 */ /* 0x000ea20000002500 */
[----:B------:R-:W-:Y:S01]  /*9040*/  SHF.R.S32.HI R13, RZ, 0x1f, R8 ;  /* 0x0000001fff0d7819 */ /* 0x000fe20000011408 */
[----:B------:R-:W-:Y:S01]  /*9050*/  IMAD.MOV.U32 R19, RZ, RZ, R15 ;  /* 0x000000ffff137224 */ /* 0x000fe200078e000f */
[----:B------:R-:W-:Y:S01]  /*9060*/  LEA.HI R12, R5, R5, RZ, 0x1 ;  /* 0x00000005050c7211 */ /* 0x000fe200078f08ff */
[----:B------:R-:W-:Y:S01]  /*9070*/  IMAD.IADD R10, R2, 0x1, -R11 ;  /* 0x00000001020a7824 */ /* 0x000fe200078e0a0b */
[----:B------:R-:W-:Y:S01]  /*9080*/  LEA.HI R13, R13, R8, RZ, 0x3 ;  /* 0x000000080d0d7211 */ /* 0x000fe200078f18ff */
[----:B------:R-:W-:Y:S01]  /*9090*/  BSSY B0, `(.L_x_884) ;  /* 0x0000082000007945 */ /* 0x000fe20003800000 */
[----:B------:R-:W-:-:S02]  /*90a0*/  LOP3.LUT R12, R12, 0x1ffffffe, RZ, 0xc0, !PT ;  /* 0x1ffffffe0c0c7812 */ /* 0x000fc400078ec0ff */
[----:B------:R-:W-:Y:S02]  /*90b0*/  SHF.R.S32.HI R11, RZ, 0x1f, R10 ;  /* 0x0000001fff0b7819 */ /* 0x000fe4000001140a */
[----:B------:R-:W-:Y:S01]  /*90c0*/  LOP3.LUT R13, R13, 0xffffff8, RZ, 0xc0, !PT ;  /* 0x0ffffff80d0d7812 */ /* 0x000fe200078ec0ff */
[----:B------:R-:W-:Y:S01]  /*90d0*/  IMAD.IADD R5, R5, 0x1, -R12 ;  /* 0x0000000105057824 */ /* 0x000fe200078e0a0c */
[----:B------:R-:W-:Y:S01]  /*90e0*/  LEA.HI R6, R11, R10, RZ, 0x2 ;  /* 0x0000000a0b067211 */ /* 0x000fe200078f10ff */
[----:B------:R-:W-:Y:S01]  /*90f0*/  IMAD.MOV.U32 R11, RZ, RZ, c[0x0][0x4e8] ;  /* 0x00013a00ff0b7624 */ /* 0x000fe200078e00ff */
[----:B------:R-:W-:Y:S02]  /*9100*/  IADD3 R8, R8, -R13, RZ ;  /* 0x8000000d08087210 */ /* 0x000fe40007ffe0ff */
[----:B------:R-:W-:Y:S02]  /*9110*/  SHF.R.S32.HI R13, RZ, 0x2, R6 ;  /* 0x00000002ff0d7819 */ /* 0x000fe40000011406 */
[----:B------:R-:W-:Y:S01]  /*9120*/  LOP3.LUT P2, RZ, R10, 0x3, RZ, 0xc0, !PT ;  /* 0x000000030aff7812 */ /* 0x000fe2000784c0ff */
[----:B------:R-:W-:Y:S01]  /*9130*/  IMAD R10, R0, c[0x0][0x490], RZ ;  /* 0x00012400000a7a24 */ /* 0x000fe200078e02ff */
[----:B------:R-:W-:Y:S01]  /*9140*/  ISETP.NE.AND P1, PT, R11, 0x1, PT ;  /* 0x000000010b00780c */ /* 0x000fe20003f25270 */
[----:B------:R-:W-:Y:S01]  /*9150*/  IMAD R8, R8, 0x10, R13 ;  /* 0x0000001008087824 */ /* 0x000fe200078e020d */
[----:B------:R-:W-:Y:S01]  /*9160*/  LEA.HI R6, R3, R2, RZ, 0x3 ;  /* 0x0000000203067211 */ /* 0x000fe200078f18ff */
[----:B------:R-:W-:Y:S01]  /*9170*/  IMAD R17, R197, c[0x0][0x494], R10 ;  /* 0x00012500c5117a24 */ /* 0x000fe200078e020a */
[----:B------:R-:W-:Y:S01]  /*9180*/  MOV R18, R14 ;  /* 0x0000000e00127202 */ /* 0x000fe20000000f00 */
[----:B------:R-:W-:Y:S01]  /*9190*/  IMAD R10, R5, 0x8, R8 ;  /* 0x00000008050a7824 */ /* 0x000fe200078e0208 */
[----:B------:R-:W-:Y:S01]  /*91a0*/  LOP3.LUT R5, R6, 0xfffffff8, RZ, 0xc0, !PT ;  /* 0xfffffff806057812 */ /* 0x000fe200078ec0ff */
[----:B------:R-:W-:Y:S01]  /*91b0*/  IMAD R13, R15, c[0x0][0x3a0], RZ ;  /* 0x0000e8000f0d7a24 */ /* 0x000fe200078e02ff */
[----:B------:R-:W-:Y:S01]  /*91c0*/  LEA.HI R3, R3, R2, RZ, 0x6 ;  /* 0x0000000203037211 */ /* 0x000fe200078f30ff */
[----:B------:R-:W-:Y:S01]  /*91d0*/  IMAD.WIDE.U32 R18, R197, c[0x0][0x490], R18 ;  /* 0x00012400c5127a25 */ /* 0x000fe200078e0012 */
[----:B--2---:R-:W-:-:S02]  /*91e0*/  LEA R11, R55, R10, 0x7 ;  /* 0x0000000a370b7211 */ /* 0x004fc400078e38ff */
[----:B------:R-:W-:Y:S01]  /*91f0*/  SHF.R.S32.HI R6, RZ, 0x3, R6 ;  /* 0x00000003ff067819 */ /* 0x000fe20000011406 */
[----:B------:R-:W-:Y:S02]  /*9200*/  IMAD R13, R14, c[0x0][0x3a4], R13 ;  /* 0x0000e9000e0d7a24 */ /* 0x000fe400078e020d */
[----:B------:R-:W-:-:S04]  /*9210*/  @P1 IMAD.HI.U32 R12, R11, c[0x0][0x4ec], RZ ;  /* 0x00013b000b0c1a27 */ /* 0x000fc800078e00ff */
[----:B------:R-:W-:-:S04]  /*9220*/  IMAD.WIDE.U32 R14, R14, c[0x0][0x3a0], RZ ;  /* 0x0000e8000e0e7a25 */ /* 0x000fc800078e00ff */
[----:B------:R-:W-:Y:S01]  /*9230*/  IMAD.MOV.U32 R10, RZ, RZ, R11 ;  /* 0x000000ffff0a7224 */ /* 0x000fe200078e000b */
[----:B------:R-:W-:Y:S01]  /*9240*/  @P1 SHF.R.U32.HI R10, RZ, c[0x0][0x4f0], R12 ;  /* 0x00013c00ff0a1a19 */ /* 0x000fe2000001160c */
[----:B------:R-:W-:Y:S01]  /*9250*/  IMAD.IADD R5, R2, 0x1, -R5 ;  /* 0x0000000102057824 */ /* 0x000fe200078e0a05 */
[----:B------:R-:W-:Y:S01]  /*9260*/  SHF.R.S32.HI R2, RZ, 0x1f, R204 ;  /* 0x0000001fff027819 */ /* 0x000fe200000114cc */
[----:B------:R-:W-:Y:S01]  /*9270*/  IMAD R0, R0, c[0x0][0x3e8], RZ ;  /* 0x0000fa0000007a24 */ /* 0x000fe200078e02ff */
[----:B------:R-:W-:Y:S01]  /*9280*/  IADD3 R15, R15, R13, RZ ;  /* 0x0000000d0f0f7210 */ /* 0x000fe20007ffe0ff */
[----:B------:R-:W-:Y:S01]  /*9290*/  IMAD.IADD R19, R19, 0x1, R17 ;  /* 0x0000000113137824 */ /* 0x000fe200078e0211 */
[----:B------:R-:W-:Y:S01]  /*92a0*/  SEL R204, R204, RZ, !P0 ;  /* 0x000000ffcccc7207 */ /* 0x000fe20004000000 */
[----:B------:R-:W-:Y:S01]  /*92b0*/  IMAD R17, R197, c[0x0][0x3ec], R0 ;  /* 0x0000fb00c5117a24 */ /* 0x000fe200078e0200 */
[----:B------:R-:W-:Y:S01]  /*92c0*/  SEL R2, R2, RZ, !P0 ;  /* 0x000000ff02027207 */ /* 0x000fe20004000000 */
[----:B------:R-:W-:Y:S01]  /*92d0*/  IMAD.MOV R12, RZ, RZ, -R10 ;  /* 0x000000ffff0c7224 */ /* 0x000fe200078e0a0a */
[----:B------:R-:W-:Y:S01]  /*92e0*/  LEA R0, R5, R6, 0x5 ;  /* 0x0000000605007211 */ /* 0x000fe200078e28ff */
[----:B------:R-:W-:Y:S01]  /*92f0*/  IMAD.WIDE.U32 R14, R197, c[0x0][0x3e8], R14 ;  /* 0x0000fa00c50e7a25 */ /* 0x000fe200078e000e */
[----:B------:R-:W-:-:S03]  /*9300*/  SHF.R.S32.HI R16, RZ, 0x1f, R10 ;  /* 0x0000001fff107819 */ /* 0x000fc6000001140a */
[----:B------:R-:W-:Y:S01]  /*9310*/  IMAD R12, R12, c[0x0][0x4e8], R11 ;  /* 0x00013a000c0c7a24 */ /* 0x000fe200078e020b */
[----:B------:R-:W-:Y:S01]  /*9320*/  IADD3 R15, R15, R17, RZ ;  /* 0x000000110f0f7210 */ /* 0x000fe20007ffe0ff */
[----:B------:R-:W-:-:S04]  /*9330*/  IMAD.WIDE.U32 R18, R204, c[0x0][0x498], R18 ;  /* 0x00012600cc127a25 */ /* 0x000fc800078e0012 */
[----:B------:R-:W-:Y:S01]  /*9340*/  IMAD R13, R2, c[0x0][0x498], RZ ;  /* 0x00012600020d7a24 */ /* 0x000fe200078e02ff */
[----:B------:R-:W-:Y:S01]  /*9350*/  IADD3 R20, P0, R10, R18, RZ ;  /* 0x000000120a147210 */ /* 0x000fe20007f1e0ff */
[----:B------:R-:W-:Y:S01]  /*9360*/  IMAD R11, R55, 0x80, R0 ;  /* 0x00000080370b7824 */ /* 0x000fe200078e0200 */
[----:B------:R-:W-:Y:S01]  /*9370*/  SHF.R.S32.HI R18, RZ, 0x1f, R12 ;  /* 0x0000001fff127819 */ /* 0x000fe2000001140c */
[----:B------:R-:W-:Y:S02]  /*9380*/  IMAD R13, R204, c[0x0][0x49c], R13 ;  /* 0x00012700cc0d7a24 */ /* 0x000fe400078e020d */
[----:B------:R-:W-:-:S03]  /*9390*/  @P1 IMAD.HI.U32 R17, R11, c[0x0][0x4ec], RZ ;  /* 0x00013b000b111a27 */ /* 0x000fc600078e00ff */
[----:B------:R-:W-:Y:S01]  /*93a0*/  IADD3.X R21, R16, R19, R13, P0, !PT ;  /* 0x0000001310157210 */ /* 0x000fe200007fe40d */
[----:B------:R-:W-:Y:S01]  /*93b0*/  IMAD.MOV.U32 R10, RZ, RZ, R11 ;  /* 0x000000ffff0a7224 */ /* 0x000fe200078e000b */
[----:B------:R-:W-:Y:S01]  /*93c0*/  @P1 SHF.R.U32.HI R10, RZ, c[0x0][0x4f0], R17 ;  /* 0x00013c00ff0a1a19 */ /* 0x000fe20000011611 */
[----:B------:R-:W-:Y:S02]  /*93d0*/  IMAD R17, R18, c[0x0][0x488], RZ ;  /* 0x0001220012117a24 */ /* 0x000fe400078e02ff */
[----:B------:R-:W-:Y:S01]  /*93e0*/  IMAD.SHL.U32 R0, R6, 0x40, RZ ;  /* 0x0000004006007824 */ /* 0x000fe200078e00ff */
[----:B------:R-:W-:Y:S01]  /*93f0*/  SHF.R.S32.HI R16, RZ, 0x1f, R10 ;  /* 0x0000001fff107819 */ /* 0x000fe2000001140a */
[----:B------:R-:W-:-:S03]  /*9400*/  IMAD.WIDE.U32 R20, R12, c[0x0][0x488], R20 ;  /* 0x000122000c147a25 */ /* 0x000fc600078e0014 */
[----:B------:R-:W-:Y:S01]  /*9410*/  LOP3.LUT R13, R0, 0x1c0, RZ, 0xc0, !PT ;  /* 0x000001c0000d7812 */ /* 0x000fe200078ec0ff */
[----:B------:R-:W-:Y:S01]  /*9420*/  IMAD R17, R12, c[0x0][0x48c], R17 ;  /* 0x000123000c117a24 */ /* 0x000fe200078e0211 */
[----:B------:R-:W-:Y:S01]  /*9430*/  LEA R12, P0, R20, c[0x0][0x450], 0x2 ;  /* 0x00011400140c7a11 */ /* 0x000fe200078010ff */
[----:B------:R-:W-:Y:S02]  /*9440*/  IMAD.SHL.U32 R0, R5, 0x8, RZ ;  /* 0x0000000805007824 */ /* 0x000fe400078e00ff */
[----:B------:R-:W-:Y:S01]  /*9450*/  IMAD R5, R2, c[0x0][0x3f0], RZ ;  /* 0x0000fc0002057a24 */ /* 0x000fe200078e02ff */
[----:B------:R-:W-:Y:S01]  /*9460*/  IADD3 R17, R21, R17, RZ ;  /* 0x0000001115117210 */ /* 0x000fe20007ffe0ff */
[----:B------:R-:W-:Y:S01]  /*9470*/  IMAD.WIDE.U32 R14, R204, c[0x0][0x3f0], R14 ;  /* 0x0000fc00cc0e7a25 */ /* 0x000fe200078e000e */
[----:B------:R-:W-:Y:S01]  /*9480*/  SHF.R.U32.HI R2, RZ, 0x3, R13 ;  /* 0x00000003ff027819 */ /* 0x000fe2000001160d */
[----:B------:R-:W-:Y:S01]  /*9490*/  SHFL.IDX PT, R32, R12, RZ, 0x1c1f ;  /* 0x001c1fff0c207589 */ /* 0x000fe200000e0000 */
[----:B------:R-:W-:Y:S01]  /*94a0*/  LEA.HI.X R17, R20, c[0x0][0x454], R17, 0x2, P0 ;  /* 0x0001150014117a11 */ /* 0x000fe200000f1411 */
[----:B------:R-:W-:Y:S01]  /*94b0*/  IMAD R5, R204, c[0x0][0x3f4], R5 ;  /* 0x0000fd00cc057a24 */ /* 0x000fe200078e0205 */
[----:B------:R-:W-:Y:S01]  /*94c0*/  LOP3.LUT R13, R13, 0x38, R0, 0xf8, !PT ;  /* 0x000000380d0d7812 */ /* 0x000fe200078ef800 */
[----:B------:R-:W-:Y:S03]  /*94d0*/  SHFL.IDX PT, R34, R12, 0x1, 0x1c1f ;  /* 0x003c1f000c227f89 */ /* 0x000fe600000e0000 */
[----:B------:R-:W-:Y:S01]  /*94e0*/  LOP3.LUT R13, R13, R2, RZ, 0x3c, !PT ;  /* 0x000000020d0d7212 */ /* 0x000fe200078e3cff */
[----:B------:R-:W2:Y:S01]  /*94f0*/  SHFL.IDX PT, R33, R17, RZ, 0x1c1f ;  /* 0x001c1fff11217589 */ /* 0x000ea200000e0000 */
[----:B------:R-:W-:Y:S01]  /*9500*/  IMAD.MOV R2, RZ, RZ, -R10 ;  /* 0x000000ffff027224 */ /* 0x000fe200078e0a0a */
[----:B------:R-:W-:Y:S01]  /*9510*/  IADD3 R15, R15, R5, RZ ;  /* 0x000000050f0f7210 */ /* 0x000fe20007ffe0ff */
[----:B------:R-:W-:Y:S01]  /*9520*/  IMAD R5, R55, 0x80, R8 ;  /* 0x0000008037057824 */ /* 0x000fe200078e0208 */
[----:B------:R-:W3:Y:S01]  /*9530*/  SHFL.IDX PT, R35, R17, 0x1, 0x1c1f ;  /* 0x003c1f0011237f89 */ /* 0x000ee200000e0000 */
[----:B------:R-:W-:Y:S01]  /*9540*/  IMAD R56, R2, c[0x0][0x4e8], R11 ;  /* 0x00013a0002387a24 */ /* 0x000fe200078e020b */
[----:B------:R-:W-:Y:S01]  /*9550*/  SHF.L.U32 R8, R3, 0x3, RZ ;  /* 0x0000000303087819 */ /* 0x000fe200000006ff */
[----:B-----5:R-:W-:Y:S01]  /*9560*/  IMAD R2, R9, c[0x0][0x4e8], RZ ;  /* 0x00013a0009027a24 */ /* 0x020fe200078e02ff */
[----:B------:R-:W-:Y:S01]  /*9570*/  IADD3 R9, R5, 0x8, RZ ;  /* 0x0000000805097810 */ /* 0x000fe20007ffe0ff */
[----:B------:R-:W-:Y:S01]  /*9580*/  IMAD R11, R16, c[0x0][0x3e0], RZ ;  /* 0x0000f800100b7a24 */ /* 0x000fe200078e02ff */
[----:B------:R-:W-:Y:S01]  /*9590*/  LOP3.LUT R8, R13, 0x7ffffe00, R8, 0xf8, !PT ;  /* 0x7ffffe000d087812 */ /* 0x000fe200078ef808 */
[----:B------:R-:W-:Y:S01]  /*95a0*/  IMAD.WIDE.U32 R14, R10, c[0x0][0x3e0], R14 ;  /* 0x0000f8000a0e7a25 */ /* 0x000fe200078e000e */
[----:B------:R-:W-:-:S02]  /*95b0*/  ISETP.GE.OR P1, PT, R5, R2, P2 ;  /* 0x000000020500720c */ /* 0x000fc40001726670 */
[----:B------:R-:W-:Y:S01]  /*95c0*/  ISETP.GE.OR P0, PT, R9, R2, P2 ;  /* 0x000000020900720c */ /* 0x000fe20001706670 */
[----:B------:R-:W-:Y:S01]  /*95d0*/  IMAD R11, R10, c[0x0][0x3e4], R11 ;  /* 0x0000f9000a0b7a24 */ /* 0x000fe200078e020b */
[----:B------:R-:W-:Y:S02]  /*95e0*/  SHF.R.S32.HI R5, RZ, 0x1f, R56 ;  /* 0x0000001fff057819 */ /* 0x000fe40000011438 */
[----:B------:R-:W-:Y:S01]  /*95f0*/  SHF.L.U32 R58, R8, 0x1, RZ ;  /* 0x00000001083a7819 */ /* 0x000fe200000006ff */
[----:B------:R-:W-:Y:S01]  /*9600*/  IMAD.IADD R15, R15, 0x1, R11 ;  /* 0x000000010f0f7824 */ /* 0x000fe200078e020b */
[----:B------:R-:W-:Y:S01]  /*9610*/  LEA R55, R55, R6, 0x7 ;  /* 0x0000000637377211 */ /* 0x000fe200078e38ff */
[----:B------:R-:W-:-:S04]  /*9620*/  IMAD R3, R5, c[0x0][0x3d8], RZ ;  /* 0x0000f60005037a24 */ /* 0x000fc800078e02ff */
[C---:B------:R-:W-:Y:S01]  /*9630*/  IMAD R3, R56.reuse, c[0x0][0x3dc], R3 ;  /* 0x0000f70038037a24 */ /* 0x040fe200078e0203 */
[----:B--2---:R2:W-:Y:S01]  /*9640*/  @!P1 ST.E [R32.64], R4 ;  /* 0x0000000420009985 */ /* 0x0045e2000c101906 */
[----:B------:R-:W-:-:S03]  /*9650*/  IMAD.WIDE.U32 R56, R56, c[0x0][0x3d8], R14 ;  /* 0x0000f60038387a25 */ /* 0x000fc600078e000e */
[----:B---3--:R2:W-:Y:S01]  /*9660*/  @!P0 ST.E [R34.64], R7 ;  /* 0x0000000722008985 */ /* 0x0085e2000c101906 */
        /* <DEDUP_REMOVED lines=18> */
[----:B------:R-:W-:Y:S01]  /*9790*/  IADD3 R52, R0, 0x80, RZ ;  /* 0x0000008000347810 */ /* 0x000fe20007ffe0ff */
[----:B--2---:R-:W2:Y:S01]  /*97a0*/  LDS.128 R32, [R58+0x4080] ;  /* 0x004080003a207984 */ /* 0x004ea20000000c00 */
        /* <DEDUP_REMOVED lines=10> */
[----:B-1---5:R-:W-:-:S04]  /*9850*/  @!P2 IMAD.WIDE R58, R0, 0x2, R60 ;  /* 0x00000002003aa825 */ /* 0x022fc800078e023c */
[----:B------:R-:W-:-:S04]  /*9860*/  @!P1 IMAD.WIDE R52, R53, 0x2, R60 ;  /* 0x0000000235349825 */ /* 0x000fc800078e023c */
[----:B------:R-:W-:Y:S01]  /*9870*/  @!P0 IMAD.WIDE R60, R3, 0x2, R60 ;  /* 0x00000002033c8825 */ /* 0x000fe200078e023c */
[----:B---3--:R1:W-:Y:S04]  /*9880*/  @!P2 ST.E.128 [R58.64], R48 ;  /* 0x000000303a00a985 */ /* 0x0083e8000c101d06 */
[----:B--2---:R1:W-:Y:S04]  /*9890*/  @!P1 ST.E.128 [R52.64], R32 ;  /* 0x0000002034009985 */ /* 0x0043e8000c101d06 */
[----:B----4-:R1:W-:Y:S02]  /*98a0*/  @!P0 ST.E.128 [R60.64], R4 ;  /* 0x000000043c008985 */ /* 0x0103e4000c101d06 */
.L_x_885:
[----:B---3--:R-:W-:Y:S05]  /*98b0*/  BSYNC B0 ;  /* 0x0000000000007941 */ /* 0x008fea0003800000 */
.L_x_884:
[----:B------:R-:W-:Y:S01]  /*98c0*/  IADD3 R3, R55, 0x20, RZ ;  /* 0x0000002037037810 */ /* 0x000fe20007ffe0ff */
[----:B-12---:R1:W2:Y:S01]  /*98d0*/  SHFL.IDX PT, R33, R56, 0x1, 0x181f ;  /* 0x00381f0038217f89 */ /* 0x0062a200000e0000 */
[----:B------:R-:W-:Y:S02]  /*98e0*/  BSSY B0, `(.L_x_886) ;  /* 0x0000015000007945 */ /* 0x000fe40003800000 */
[----:B------:R-:W-:Y:S01]  /*98f0*/  ISETP.GE.AND P0, PT, R3, R2, PT ;  /* 0x000000020300720c */ /* 0x000fe20003f06270 */
[----:B------:R1:W3:-:S12]  /*9900*/  SHFL.IDX PT, R32, R57, 0x1, 0x181f ;  /* 0x00381f0039207f89 */ /* 0x0002d800000e0000 */
        /* <DEDUP_REMOVED lines=18> */
.L_x_887:
[----:B------:R-:W-:Y:S05]  /*9a30*/  BSYNC B0 ;  /* 0x0000000000007941 */ /* 0x000fea0003800000 */
.L_x_886:
        /* <DEDUP_REMOVED lines=23> */
.L_x_889:
[----:B------:R-:W-:Y:S05]  /*9bb0*/  BSYNC B0 ;  /* 0x0000000000007941 */ /* 0x000fea0003800000 */
.L_x_888:
        /* <DEDUP_REMOVED lines=24> */
.L_x_882:
        /* <DEDUP_REMOVED lines=18> */
.L_x_890:
[----:B---3--:R-:W2:Y:S01]  /*9e60*/  S2R R2, SR_TID.X ;  /* 0x0000000000027919 */ /* 0x008ea20000002100 */
[----:B------:R-:W-:Y:S01]  /*9e70*/  SHF.R.S32.HI R5, RZ, 0x1f, R204 ;  /* 0x0000001fff057819 */ /* 0x000fe200000114cc */
[----:B------:R-:W-:Y:S01]  /*9e80*/  BSSY B0, `(.L_x_891) ;  /* 0x0000027000007945 */ /* 0x000fe20003800000 */
[----:B------:R-:W-:-:S02]  /*9e90*/  SEL R204, R204, RZ, !P0 ;  /* 0x000000ffcccc7207 */ /* 0x000fc40004000000 */
[----:B------:R-:W-:Y:S02]  /*9ea0*/  SEL R5, R5, RZ, !P0 ;  /* 0x000000ff05057207 */ /* 0x000fe40004000000 */
[----:B--2---:R-:W-:-:S13]  /*9eb0*/  ISETP.GE.AND P1, PT, R2, 0x80, PT ;  /* 0x000000800200780c */ /* 0x004fda0003f26270 */
[----:B------:R-:W-:Y:S05]  /*9ec0*/  @P1 BRA `(.L_x_892) ;  /* 0x0000022000001947 */ /* 0x000fea0003800000 */
[----:B------:R-:W2:Y:S01]  /*9ed0*/  S2R R9, SR_CTAID.X ;  /* 0x0000000000097919 */ /* 0x000ea20000002500 */
[----:B-----5:R-:W-:Y:S01]  /*9ee0*/  IMAD R7, R3, c[0x0][0x4e8], RZ ;  /* 0x00013a0003077a24 */ /* 0x020fe200078e02ff */
[----:B--2---:R-:W-:-:S04]  /*9ef0*/  LEA R8, R9, R2, 0x7 ;  /* 0x0000000209087211 */ /* 0x004fc800078e38ff */
        /* <DEDUP_REMOVED lines=9> */
[----:B------:R-:W-:Y:S02]  /*9f90*/  IMAD R4, R197, c[0x0][0x494], R4 ;  /* 0x00012500c5047a24 */ /* 0x000fe400078e0204 */
[----:B------:R-:W-:Y:S02]  /*9fa0*/  IMAD.MOV.U32 R14, RZ, RZ, R12 ;  /* 0x000000ffff0e7224 */ /* 0x000fe400078e000c */
[----:B------:R-:W-:Y:S02]  /*9fb0*/  IMAD.IADD R15, R4, 0x1, R13 ;  /* 0x00000001040f7824 */ /* 0x000fe400078e020d */
[----:B------:R-:W-:-:S04]  /*9fc0*/  @P0 IMAD.HI.U32 R6, R8, c[0x0][0x4ec], RZ ;  /* 0x00013b0008060a27 */ /* 0x000fc800078e00ff */
[----:B------:R-:W-:Y:S01]  /*9fd0*/  IMAD R13, R5, c[0x0][0x498], RZ ;  /* 0x00012600050d7a24 */ /* 0x000fe200078e02ff */
[----:B------:R-:W-:Y:S01]  /*9fe0*/  @P0 SHF.R.U32.HI R7, RZ, c[0x0][0x4f0], R6 ;  /* 0x00013c00ff070a19 */ /* 0x000fe20000011606 */
[----:B------:R-:W-:-:S03]  /*9ff0*/  IMAD.WIDE.U32 R14, R204, c[0x0][0x498], R14 ;  /* 0x00012600cc0e7a25 */ /* 0x000fc600078e000e */
[C---:B------:R-:W-:Y:S01]  /*a000*/  IADD3 R9, -R7.reuse, RZ, RZ ;  /* 0x000000ff07097210 */ /* 0x040fe20007ffe1ff */
[----:B------:R-:W-:Y:S01]  /*a010*/  IMAD R13, R204, c[0x0][0x49c], R13 ;  /* 0x00012700cc0d7a24 */ /* 0x000fe200078e020d */
[----:B------:R-:W-:Y:S02]  /*a020*/  SHF.R.S32.HI R4, RZ, 0x1f, R7 ;  /* 0x0000001fff047819 */ /* 0x000fe40000011407 */
[----:B------:R-:W-:Y:S01]  /*a030*/  IADD3 R12, P0, R7, R14, RZ ;  /* 0x0000000e070c7210 */ /* 0x000fe20007f1e0ff */
        /* <DEDUP_REMOVED lines=11> */
.L_x_892:
[----:B------:R-:W-:Y:S05]  /*a0f0*/  BSYNC B0 ;  /* 0x0000000000007941 */ /* 0x000fea0003800000 */
.L_x_891:
[----:B--2---:R-:W2:Y:S01]  /*a100*/  S2R R6, SR_CTAID.X ;  /* 0x0000000000067919 */ /* 0x004ea20000002500 */
        /* <DEDUP_REMOVED lines=14> */
[----:B------:R-:W-:Y:S02]  /*a1f0*/  IMAD R5, R5, c[0x0][0x3f0], RZ ;  /* 0x0000fc0005057a24 */ /* 0x000fe400078e02ff */
[----:B------:R-:W-:Y:S01]  /*a200*/  IMAD.WIDE.U32 R10, R197, c[0x0][0x3e8], R10 ;  /* 0x0000fa00c50a7a25 */ /* 0x000fe200078e000a */
[CC--:B------:R-:W-:Y:S02]  /*a210*/  LEA R7, R9.reuse, R4.reuse, 0x5 ;  /* 0x0000000409077211 */ /* 0x0c0fe400078e28ff */
[----:B------:R-:W-:Y:S01]  /*a220*/  SHF.L.U32 R9, R9, 0x3, RZ ;  /* 0x0000000309097819 */ /* 0x000fe200000006ff */
[----:B------:R-:W-:Y:S01]  /*a230*/  IMAD R5, R204, c[0x0][0x3f4], R5 ;  /* 0x0000fd00cc057a24 */ /* 0x000fe200078e0205 */
[----:B------:R-:W-:Y:S01]  /*a240*/  IADD3 R11, R0, R11, RZ ;  /* 0x0000000b000b7210 */ /* 0x000fe20007ffe0ff */
[C---:B--2---:R-:W-:Y:S01]  /*a250*/  IMAD R7, R6.reuse, 0x80, R7 ;  /* 0x0000008006077824 */ /* 0x044fe200078e0207 */
[----:B------:R-:W-:Y:S01]  /*a260*/  LEA R4, R6, R4, 0x7 ;  /* 0x0000000406047211 */ /* 0x000fe200078e38ff */
[----:B-----5:R-:W-:Y:S01]  /*a270*/  IMAD R3, R3, c[0x0][0x4e8], RZ ;  /* 0x00013a0003037a24 */ /* 0x020fe200078e02ff */
[----:B------:R-:W-:Y:S01]  /*a280*/  IADD3 R6, R9, 0x40, RZ ;  /* 0x0000004009067810 */ /* 0x000fe20007ffe0ff */
[----:B------:R-:W-:Y:S01]  /*a290*/  @P0 IMAD.HI.U32 R0, R7, c[0x0][0x4ec], RZ ;  /* 0x00013b0007000a27 */ /* 0x000fe200078e00ff */
[----:B------:R-:W-:-:S03]  /*a2a0*/  MOV R2, R7 ;  /* 0x0000000700027202 */ /* 0x000fc60000000f00 */
[----:B------:R-:W-:Y:S01]  /*a2b0*/  IMAD.WIDE.U32 R10, R204, c[0x0][0x3f0], R10 ;  /* 0x0000fc00cc0a7a25 */ /* 0x000fe200078e000a */
[----:B------:R-:W-:-:S04]  /*a2c0*/  @P0 SHF.R.U32.HI R2, RZ, c[0x0][0x4f0], R0 ;  /* 0x00013c00ff020a19 */ /* 0x000fc80000011600 */
[--C-:B------:R-:W-:Y:S01]  /*a2d0*/  SHF.R.S32.HI R8, RZ, 0x1f, R2.reuse ;  /* 0x0000001fff087819 */ /* 0x100fe20000011402 */
[----:B------:R-:W-:Y:S01]  /*a2e0*/  IMAD.MOV R0, RZ, RZ, -R2 ;  /* 0x000000ffff007224 */ /* 0x000fe200078e0a02 */
[----:B------:R-:W-:-:S03]  /*a2f0*/  IADD3 R11, R11, R5, RZ ;  /* 0x000000050b0b7210 */ /* 0x000fc60007ffe0ff */
[----:B------:R-:W-:Y:S02]  /*a300*/  IMAD R5, R8, c[0x0][0x3e0], RZ ;  /* 0x0000f80008057a24 */ /* 0x000fe400078e02ff */
[----:B------:R-:W-:Y:S02]  /*a310*/  IMAD R0, R0, c[0x0][0x4e8], R7 ;  /* 0x00013a0000007a24 */ /* 0x000fe400078e0207 */
[----:B------:R-:W-:-:S04]  /*a320*/  IMAD.WIDE.U32 R10, R2, c[0x0][0x3e0], R10 ;  /* 0x0000f800020a7a25 */ /* 0x000fc800078e000a */
[----:B------:R-:W-:Y:S01]  /*a330*/  IMAD R5, R2, c[0x0][0x3e4], R5 ;  /* 0x0000f90002057a24 */ /* 0x000fe200078e0205 */
[----:B------:R-:W-:-:S04]  /*a340*/  SHF.R.S32.HI R2, RZ, 0x1f, R0 ;  /* 0x0000001fff027819 */ /* 0x000fc80000011400 */
        /* <DEDUP_REMOVED lines=8> */
[----:B------:R2:W3:Y:S01]  /*a3d0*/  SHFL.IDX PT, R10, R2, RZ, 0x181f ;  /* 0x00181fff020a7589 */ /* 0x0004e200000e0000 */
[----:B------:R-:W-:-:S03]  /*a3e0*/  IADD3 R5, R9, 0x80, RZ ;  /* 0x0000008009057810 */ /* 0x000fc60007ffe0ff */
[----:B------:R2:W4:Y:S08]  /*a3f0*/  SHFL.IDX PT, R11, R0, RZ, 0x181f ;  /* 0x00181fff000b7589 */ /* 0x00053000000e0000 */
        /* <DEDUP_REMOVED lines=16> */
.L_x_894:
[----:B------:R-:W-:Y:S05]  /*a500*/  BSYNC B0 ;  /* 0x0000000000007941 */ /* 0x000fea0003800000 */
.L_x_893:
        /* <DEDUP_REMOVED lines=21> */
.L_x_896:
[----:B------:R-:W-:Y:S05]  /*a660*/  BSYNC B0 ;  /* 0x0000000000007941 */ /* 0x000fea0003800000 */
.L_x_895:
[----:B------:R-:W-:Y:S01]  /*a670*/  IADD3 R8, R4, 0x40, RZ ;  /* 0x0000004004087810 */ /* 0x000fe20007ffe0ff */
[----:B-1--4-:R1:W4:Y:S01]  /*a680*/  SHFL.IDX PT, R11, R0, 0x2, 0x181f ;  /* 0x00581f00000b7f89 */ /* 0x01232200000e0000 */
[----:B------:R-:W-:Y:S02]  /*a690*/  BSSY B0, `(.L_x_897) ;  /* 0x0000013000007945 */ /* 0x000fe40003800000 */
[----:B------:R-:W-:Y:S01]  /*a6a0*/  ISETP.GE.AND P0, PT, R8, R3, PT ;  /* 0x000000030800720c */ /* 0x000fe20003f06270 */
[----:B------:R1:W2:-:S12]  /*a6b0*/  SHFL.IDX PT, R10, R2, 0x2, 0x181f ;  /* 0x00581f00020a7f89 */ /* 0x00029800000e0000 */
        /* <DEDUP_REMOVED lines=8> */
[----:B--2-4-:R-:W-:Y:S01]  /*a740*/  @!P2 IMAD.WIDE R12, R9, 0x2, R10 ;  /* 0x00000002090ca825 */ /* 0x014fe200078e020a */
[----:B------:R-:W-:Y:S02]  /*a750*/  @!P1 LOP3.LUT R8, R8, 0xfffffff8, RZ, 0xc0, !PT ;  /* 0xfffffff808089812 */ /* 0x000fe400078ec0ff */
[----:B------:R-:W-:-:S02]  /*a760*/  @!P0 LOP3.LUT R7, R7, 0xfffffff8, RZ, 0xc0, !PT ;  /* 0xfffffff807078812 */ /* 0x000fc400078ec0ff */
[----:B------:R2:W-:Y:S01]  /*a770*/  @!P2 ST.E.128 [R12.64], RZ ;  /* 0x000000ff0c00a985 */ /* 0x0005e2000c101d06 */
[----:B------:R-:W-:-:S04]  /*a780*/  @!P1 IMAD.WIDE R14, R8, 0x2, R10 ;  /* 0x00000002080e9825 */ /* 0x000fc800078e020a */
[----:B------:R-:W-:Y:S01]  /*a790*/  @!P0 IMAD.WIDE R10, R7, 0x2, R10 ;  /* 0x00000002070a8825 */ /* 0x000fe200078e020a */
[----:B------:R2:W-:Y:S04]  /*a7a0*/  @!P1 ST.E.128 [R14.64], RZ ;  /* 0x000000ff0e009985 */ /* 0x0005e8000c101d06 */
[----:B------:R2:W-:Y:S02]  /*a7b0*/  @!P0 ST.E.128 [R10.64], RZ ;  /* 0x000000ff0a008985 */ /* 0x0005e4000c101d06 */
.L_x_898:
[----:B------:R-:W-:Y:S05]  /*a7c0*/  BSYNC B0 ;  /* 0x0000000000007941 */ /* 0x000fea0003800000 */
.L_x_897:
[----:B------:R-:W-:Y:S01]  /*a7d0*/  IADD3 R4, R4, 0x60, RZ ;  /* 0x0000006004047810 */ /* 0x000fe20007ffe0ff */
[----:B--2-4-:R2:W4:Y:S03]  /*a7e0*/  SHFL.IDX PT, R11, R0, 0x3, 0x181f ;  /* 0x00781f00000b7f89 */ /* 0x01452600000e0000 */
        /* <DEDUP_REMOVED lines=10> */
[----:B--23--:R-:W-:-:S05]  /*a890*/  @!P0 IMAD.WIDE R2, R3, 0x2, R10 ;  /* 0x0000000203028825 */ /* 0x00cfca00078e020a */
        /* <DEDUP_REMOVED lines=9> */
.L_x_899:
        /* <DEDUP_REMOVED lines=13> */
.L_x_3409:


//--------------------- .text._ZN7cutlass13device_kernelIN5flash19enable_sm80_to_sm89INS1_16FlashAttnFwdSm80INS1_25CollectiveMainloopFwdSm80ILi8ELi2ELb0EN4cute5tupleIJNS5_1CILi128EEENS7_ILi64EEENS7_ILi192EEEEEELi192ENS_10bfloat16_tEfNS_4arch4Sm80ELb0ELb0ELb1ELb1ELb1ELb1ELb1ELb0EEENS1_21CollectiveEpilogueFwdINS6_IJS8_SA_S9_EEENS6_IJNS7_ILi1EEESI_SI_EEESC_SE_Li256ELb1ELb1ELb0ELb0EEENS1_19SingleTileSchedulerILb1ELb0ELb1ELi128EEEEEEEEEvNT_6ParamsE --------------------------
	.section	.text._ZN7cutlass13device_kernelIN5flash19enable_sm80_to_sm89INS1_16FlashAttnFwdSm80INS1_25CollectiveMainloopFwdSm80ILi8ELi2ELb0EN4cute5tupleIJNS5_1CILi128EEENS7_ILi64EEENS7_ILi192EEEEEELi192ENS_10bfloat16_tEfNS_4arch4Sm80ELb0ELb0ELb1ELb1ELb1ELb1ELb1ELb0EEENS1_21CollectiveEpilogueFwdINS6_IJS8_SA_S9_EEENS6_IJNS7_ILi1EEESI_SI_EEESC_SE_Li256ELb1ELb1ELb0ELb0EEENS1_19SingleTileSchedulerILb1ELb0ELb1ELi128EEEEEEEEEvNT_6ParamsE,"ax",@progbits
	.sectioninfo	@"SHI_REGISTERS=236"
	.align	128
.text._ZN7cutlass13device_kernelIN5flash19enable_sm80_to_sm89INS1_16FlashAttnFwdSm80INS1_25CollectiveMainloopFwdSm80ILi8ELi2ELb0EN4cute5tupleIJNS5_1CILi128EEENS7_ILi64EEENS7_ILi192EEEEEELi192ENS_10bfloat16_tEfNS_4arch4Sm80ELb0ELb0ELb1ELb1ELb1ELb1ELb1ELb0EEENS1_21CollectiveEpilogueFwdINS6_IJS8_SA_S9_EEENS6_IJNS7_ILi1EEESI_SI_EEESC_SE_Li256ELb1ELb1ELb0ELb0EEENS1_19SingleTileSchedulerILb1ELb0ELb1ELi128EEEEEEEEEvNT_6ParamsE:
        .type           _ZN7cutlass13device_kernelIN5flash19enable_sm80_to_sm89INS1_16FlashAttnFwdSm80INS1_25CollectiveMainloopFwdSm80ILi8ELi2ELb0EN4cute5tupleIJNS5_1CILi128EEENS7_ILi64EEENS7_ILi192EEEEEELi192ENS_10bfloat16_tEfNS_4arch4Sm80ELb0ELb0ELb1ELb1ELb1ELb1ELb1ELb0EEENS1_21CollectiveEpilogueFwdINS6_IJS8_SA_S9_EEENS6_IJNS7_ILi1EEESI_SI_EEESC_SE_Li256ELb1ELb1ELb0ELb0EEENS1_19SingleTileSchedulerILb1ELb0ELb1ELi128EEEEEEEEEvNT_6ParamsE,@function
        .size           _ZN7cutlass13device_kernelIN5flash19enable_sm80_to_sm89INS1_16FlashAttnFwdSm80INS1_25CollectiveMainloopFwdSm80ILi8ELi2ELb0EN4cute5tupleIJNS5_1CILi128EEENS7_ILi64EEENS7_ILi192EEEEEELi192ENS_10bfloat16_tEfNS_4arch4Sm80ELb0ELb0ELb1ELb1ELb1ELb1ELb1ELb0EEENS1_21CollectiveEpilogueFwdINS6_IJS8_SA_S9_EEENS6_IJNS7_ILi1EEESI_SI_EEESC_SE_Li256ELb1ELb1ELb0ELb0EEENS1_19SingleTileSchedulerILb1ELb0ELb1ELi128EEEEEEEEEvNT_6ParamsE,(.L_x_3410 - _ZN7cutlass13device_kernelIN5flash19enable_sm80_to_sm89INS1_16FlashAttnFwdSm80INS1_25CollectiveMainloopFwdSm80ILi8ELi2ELb0EN4cute5tupleIJNS5_1CILi128EEENS7_ILi64EEENS7_ILi192EEEEEELi192ENS_10bfloat16_tEfNS_4arch4Sm80ELb0ELb0ELb1ELb1ELb1ELb1ELb1ELb0EEENS1_21CollectiveEpilogueFwdINS6_IJS8_SA_S9_EEENS6_IJNS7_ILi1EEESI_SI_EEESC_SE_Li256ELb1ELb1ELb0ELb0EEENS1_19SingleTileSchedulerILb1ELb0ELb1ELi128EEEEEEEEEvNT_6ParamsE)
        .other          _ZN7cutlass13device_kernelIN5flash19enable_sm80_to_sm89INS1_16FlashAttnFwdSm80INS1_25CollectiveMainloopFwdSm80ILi8ELi2ELb0EN4cute5tupleIJNS5_1CILi128EEENS7_ILi64EEENS7_ILi192EEEEEELi192ENS_10bfloat16_tEfNS_4arch4Sm80ELb0ELb0ELb1ELb1ELb1ELb1ELb1ELb0EEENS1_21CollectiveEpilogueFwdINS6_IJS8_SA_S9_EEENS6_IJNS7_ILi1EEESI_SI_EEESC_SE_Li256ELb1ELb1ELb0ELb0EEENS1_19SingleTileSchedulerILb1ELb0ELb1ELi128EEEEEEEEEvNT_6ParamsE,@"STO_CUDA_ENTRY STV_DEFAULT"
_ZN7cutlass13device_kernelIN5flash19enable_sm80_to_sm89INS1_16FlashAttnFwdSm80INS1_25CollectiveMainloopFwdSm80ILi8ELi2ELb0EN4cute5tupleIJNS5_1CILi128EEENS7_ILi64EEENS7_ILi192EEEEEELi192ENS_10bfloat16_tEfNS_4arch4Sm80ELb0ELb0ELb1ELb1ELb1ELb1ELb1ELb0EEENS1_21CollectiveEpilogueFwdINS6_IJS8_SA_S9_EEENS6_IJNS7_ILi1EEESI_SI_EEESC_SE_Li256ELb1ELb1ELb0ELb0EEENS1_19SingleTileSchedulerILb1ELb0ELb1ELi128EEEEEEEEEvNT_6ParamsE:
        /* <DEDUP_REMOVED lines=16> */
.L_x_901:
        /* <DEDUP_REMOVED lines=8> */
.L_x_903:
[----:B------:R-:W-:-:S05]  /*0180*/  MOV R3, c[0x0][0x54c] ;  /* 0x0001530000037a02 */ /* 0x000fca0000000f00 */
.L_x_902:
[----:B-----5:R-:W-:Y:S01]  /*0190*/  IMAD R3, R3, c[0x0][0x548], RZ ;  /* 0x0001520003037a24 */ /* 0x020fe200078e02ff */
[----:B------:R-:W-:-:S04]  /*01a0*/  SHF.L.U32 R0, R90, 0x7, RZ ;  /* 0x000000075a007819 */ /* 0x000fc800000006ff */
[----:B------:R-:W-:-:S04]  /*01b0*/  ISETP.GE.AND P0, PT, R0, R3, PT ;  /* 0x000000030000720c */ /* 0x000fc80003f06270 */
[----:B------:R-:W-:Y:S01]  /*01c0*/  SEL R195, R195, 0xffffffff, !P0 ;  /* 0xffffffffc3c37807 */ /* 0x000fe20004000000 */
[----:B------:R-:W-:Y:S05]  /*01d0*/  BRA `(.L_x_904) ;  /* 0x0000012000007947 */ /* 0x000fea0003800000 */
.L_x_900:
[----:B---3--:R-:W-:-:S04]  /*01e0*/  ISETP.NE.U32.AND P0, PT, RZ, c[0x0][0x568], PT ;  /* 0x00015a00ff007a0c */ /* 0x008fc80003f05070 */
[----:B------:R-:W-:-:S13]  /*01f0*/  ISETP.NE.AND.EX P0, PT, RZ, c[0x0][0x56c], PT, P0 ;  /* 0x00015b00ff007a0c */ /* 0x000fda0003f05300 */
[----:B------:R-:W-:Y:S05]  /*0200*/  @!P0 BRA `(.L_x_905) ;  /* 0x0000002000008947 */ /* 0x000fea0003800000 */
[----:B------:R1:W5:Y:S01]  /*0210*/  LDG.E R3, [R2.64] ;  /* 0x0000000602037981 */ /* 0x000362000c1e1900 */
[----:B------:R-:W-:Y:S05]  /*0220*/  BRA `(.L_x_906) ;  /* 0x0000009000007947 */ /* 0x000fea0003800000 */
.L_x_905:
        /* <DEDUP_REMOVED lines=8> */
.L_x_907:
[----:B------:R-:W-:-:S05]  /*02b0*/  MOV R3, c[0x0][0x54c] ;  /* 0x0001530000037a02 */ /* 0x000fca0000000f00 */
.L_x_906:
[----:B-----5:R-:W-:Y:S01]  /*02c0*/  IMAD R3, R3, c[0x0][0x548], RZ ;  /* 0x0001520003037a24 */ /* 0x020fe200078e02ff */
[----:B------:R-:W-:-:S04]  /*02d0*/  SHF.L.U32 R0, R90, 0x7, RZ ;  /* 0x000000075a007819 */ /* 0x000fc800000006ff */
[----:B------:R-:W-:-:S04]  /*02e0*/  ISETP.GE.AND P0, PT, R0, R3, PT ;  /* 0x000000030000720c */ /* 0x000fc80003f06270 */
[----:B------:R-:W-:-:S04]  /*02f0*/  SEL R195, R195, 0xffffffff, !P0 ;  /* 0xffffffffc3c37807 */ /* 0x000fc80004000000 */
.L_x_904:
        /* <DEDUP_REMOVED lines=39> */
.L_x_908:
[----:B---3--:R-:W-:-:S04]  /*0570*/  ISETP.NE.U32.AND P0, PT, RZ, c[0x0][0x368], PT ;  /* 0x0000da00ff007a0c */ /* 0x008fc80003f05070 */
[----:B------:R-:W-:-:S13]  /*0580*/  ISETP.NE.AND.EX P0, PT, RZ, c[0x0][0x36c], PT, P0 ;  /* 0x0000db00ff007a0c */ /* 0x000fda0003f05300 */
[----:B------:R-:W-:Y:S05]  /*0590*/  @!P0 BRA `(.L_x_909) ;  /* 0x0000003000008947 */ /* 0x000fea0003800000 */
[----:B------:R-:W-:-:S06]  /*05a0*/  IMAD.WIDE R2, R195, R6, c[0x0][0x368] ;  /* 0x0000da00c3027625 */ /* 0x000fcc00078e0206 */
[----:B------:R1:W5:Y:S01]  /*05b0*/  LDG.E R2, [R2.64] ;  /* 0x0000000602027981 */ /* 0x000362000c1e1900 */
[----:B------:R-:W-:Y:S05]  /*05c0*/  BRA `(.L_x_910) ;  /* 0x0000004000007947 */ /* 0x000fea0003800000 */
.L_x_909:
[----:B------:R-:W-:Y:S05]  /*05d0*/  @!P3 BRA `(.L_x_910) ;  /* 0x000000300000b947 */ /* 0x000fea0003800000 */
[----:B------:R-:W2:Y:S04]  /*05e0*/  LDG.E R2, [R10.64] ;  /* 0x000000060a027981 */ /* 0x000ea8000c1e1900 */
[----:B------:R-:W2:Y:S02]  /*05f0*/  LDG.E R3, [R10.64+0x4] ;  /* 0x000004060a037981 */ /* 0x000ea4000c1e1900 */
[----:B--2---:R-:W-:Y:S02]  /*0600*/  IADD3 R2, -R2, R3, RZ ;  /* 0x0000000302027210 */ /* 0x004fe40007ffe1ff */
.L_x_910:
        /* <DEDUP_REMOVED lines=19> */
[----:B------:R-:W-:-:S11]  /*0740*/  SHF.R.U32.HI R11, RZ, 0x6, R11 ;  /* 0x00000006ff0b7819 */ /* 0x000fd6000001160b */
[----:B------:R-:W-:Y:S01]  /*0750*/  @P0 IADD3 R3, R0, 0x3f, RZ ;  /* 0x0000003f00030810 */ /* 0x000fe20007ffe0ff */
[----:B------:R-:W-:-:S03]  /*0760*/  IMAD.MOV.U32 R0, RZ, RZ, R11 ;  /* 0x000000ffff007224 */ /* 0x000fc600078e000b */
[----:B------:R-:W-:-:S04]  /*0770*/  @P0 SHF.R.S32.HI R4, RZ, 0x1f, R3 ;  /* 0x0000001fff040819 */ /* 0x000fc80000011403 */
[----:B------:R-:W-:-:S04]  /*0780*/  @P0 LEA.HI R4, R4, R3, RZ, 0x6 ;  /* 0x0000000304040211 */ /* 0x000fc800078f30ff */
[----:B------:R-:W-:-:S04]  /*0790*/  @P0 SHF.R.S32.HI R0, RZ, 0x6, R4 ;  /* 0x00000006ff000819 */ /* 0x000fc80000011404 */
[----:B------:R-:W-:-:S13]  /*07a0*/  ISETP.GT.AND P0, PT, R0, R11, PT ;  /* 0x0000000b0000720c */ /* 0x000fda0003f04270 */
[----:B------:R-:W-:Y:S05]  /*07b0*/  @!P0 BRA `(.L_x_911) ;  /* 0x00005bd000008947 */ /* 0x000fea0003800000 */
[----:B-1----:R-:W-:-:S04]  /*07c0*/  ISETP.NE.U32.AND P0, PT, RZ, c[0x0][0x340], PT ;  /* 0x0000d000ff007a0c */ /* 0x002fc80003f05070 */
[----:B------:R-:W-:Y:S02]  /*07d0*/  ISETP.NE.AND.EX P1, PT, RZ, c[0x0][0x344], PT, P0 ;  /* 0x0000d100ff007a0c */ /* 0x000fe40003f25300 */
[----:B------:R-:W-:Y:S02]  /*07e0*/  SHF.R.S32.HI R16, RZ, 0x1f, R89 ;  /* 0x0000001fff107819 */ /* 0x000fe40000011459 */
[----:B------:R-:W-:Y:S02]  /*07f0*/  SHF.R.S32.HI R22, RZ, 0x1f, R8 ;  /* 0x0000001fff167819 */ /* 0x000fe40000011408 */
[----:B------:R-:W-:Y:S01]  /*0800*/  IADD3 R18, R0, -0x1, RZ ;  /* 0xffffffff00127810 */ /* 0x000fe20007ffe0ff */
[----:B------:R-:W-:Y:S01]  /*0810*/  IMAD.IADD R97, R97, 0x1, R2 ;  /* 0x0000000161617824 */ /* 0x000fe200078e0202 */
[----:B------:R-:W-:Y:S01]  /*0820*/  SEL R160, R195, RZ, !P4 ;  /* 0x000000ffc3a07207 */ /* 0x000fe20006000000 */
[----:B------:R-:W-:Y:S01]  /*0830*/  IMAD.MOV.U32 R102, RZ, RZ, c[0x0][0x238] ;  /* 0x00008e00ff667624 */ /* 0x000fe200078e00ff */
[----:B------:R-:W-:-:S03]  /*0840*/  P2R R4, PR, RZ, 0x2 ;  /* 0x00000002ff047803 */ /* 0x000fc60000000000 */
[----:B------:R-:W-:-:S06]  /*0850*/  @P1 IMAD.WIDE R174, R195, R6, c[0x0][0x340] ;  /* 0x0000d000c3ae1625 */ /* 0x000fcc00078e0206 */
[----:B------:R-:W2:Y:S01]  /*0860*/  @P1 LDG.E R174, [R174.64] ;  /* 0x00000006aeae1981 */ /* 0x000ea2000c1e1900 */
[----:B------:R-:W-:Y:S01]  /*0870*/  LEA.HI R6, R16, R89, RZ, 0x3 ;  /* 0x0000005910067211 */ /* 0x000fe200078f18ff */
[----:B------:R-:W-:Y:S01]  /*0880*/  IMAD.MOV.U32 R111, RZ, RZ, 0x6 ;  /* 0x00000006ff6f7424 */ /* 0x000fe200078e00ff */
[----:B------:R-:W-:Y:S01]  /*0890*/  LOP3.LUT R135, R135, 0xfffffffe, RZ, 0xc0, !PT ;  /* 0xfffffffe87877812 */ /* 0x000fe200078ec0ff */
[C---:B------:R-:W-:Y:S01]  /*08a0*/  IMAD.SHL.U32 R101, R102.reuse, 0x40, RZ ;  /* 0x0000004066657824 */ /* 0x040fe200078e00ff */
[----:B------:R-:W-:Y:S01]  /*08b0*/  SHF.R.S32.HI R3, RZ, 0x3, R6 ;  /* 0x00000003ff037819 */ /* 0x000fe20000011406 */
[----:B------:R-:W-:Y:S01]  /*08c0*/  IMAD.SHL.U32 R103, R102, 0x20, RZ ;  /* 0x0000002066677824 */ /* 0x000fe200078e00ff */
[----:B------:R-:W-:Y:S01]  /*08d0*/  LOP3.LUT R6, R6, 0x1ffffff8, RZ, 0xc0, !PT ;  /* 0x1ffffff806067812 */ /* 0x000fe200078ec0ff */
[----:B------:R-:W-:Y:S01]  /*08e0*/  IMAD.MOV.U32 R142, RZ, RZ, 0x1 ;  /* 0x00000001ff8e7424 */ /* 0x000fe200078e00ff */
[----:B------:R-:W-:Y:S01]  /*08f0*/  IADD3 R25, P0, R3, R8, RZ ;  /* 0x0000000803197210 */ /* 0x000fe20007f1e0ff */
[----:B------:R-:W-:Y:S01]  /*0900*/  IMAD.IADD R5, R96, 0x1, -R3 ;  /* 0x0000000160057824 */ /* 0x000fe200078e0a03 */
[----:B------:R-:W-:Y:S01]  /*0910*/  SHF.L.U64.HI R99, R102, R111, c[0x0][0x23c] ;  /* 0x00008f0066637619 */ /* 0x000fe2000001026f */
[----:B------:R-:W-:Y:S01]  /*0920*/  IMAD.IADD R6, R89, 0x1, -R6 ;  /* 0x0000000159067824 */ /* 0x000fe200078e0a06 */
[----:B------:R-:W-:Y:S01]  /*0930*/  LEA.HI.X.SX32 R22, R3, R22, 0x1, P0 ;  /* 0x0000001603167211 */ /* 0x000fe200000f0eff */
[----:B------:R-:W-:Y:S01]  /*0940*/  IMAD R2, R18, -0x40, R5 ;  /* 0xffffffc012027824 */ /* 0x000fe200078e0205 */
[----:B------:R-:W-:Y:S01]  /*0950*/  ULDC.U8 UR4, c[0x0][0x298] ;  /* 0x0000a60000047ab9 */ /* 0x000fe20000000000 */
[----:B------:R-:W-:-:S02]  /*0960*/  IMAD.SHL.U32 R6, R6, 0x8, RZ ;  /* 0x0000000806067824 */ /* 0x000fc400078e00ff */
[----:B------:R-:W-:Y:S01]  /*0970*/  IMAD R12, R22, c[0x0][0x238], RZ ;  /* 0x00008e00160c7a24 */ /* 0x000fe200078e02ff */
[----:B------:R-:W-:Y:S01]  /*0980*/  ISETP.GE.AND P1, PT, R2, 0x21, PT ;  /* 0x000000210200780c */ /* 0x000fe20003f26270 */
[----:B------:R-:W-:Y:S01]  /*0990*/  IMAD R22, R22, c[0x0][0x258], RZ ;  /* 0x0000960016167a24 */ /* 0x000fe200078e02ff */
[----:B------:R-:W-:Y:S01]  /*09a0*/  SHF.R.S32.HI R7, RZ, 0x1f, R6 ;  /* 0x0000001fff077819 */ /* 0x000fe20000011406 */
[C---:B------:R-:W-:Y:S01]  /*09b0*/  IMAD R12, R25.reuse, c[0x0][0x23c], R12 ;  /* 0x00008f00190c7a24 */ /* 0x040fe200078e020c */
[----:B------:R-:W-:Y:S01]  /*09c0*/  ISETP.GE.AND P2, PT, R2, 0x1, PT ;  /* 0x000000010200780c */ /* 0x000fe20003f46270 */
[C---:B------:R-:W-:Y:S01]  /*09d0*/  IMAD R22, R25.reuse, c[0x0][0x25c], R22 ;  /* 0x0000970019167a24 */ /* 0x040fe200078e0216 */
[C---:B------:R-:W-:Y:S01]  /*09e0*/  IADD3 R2, R6.reuse, 0x40, RZ ;  /* 0x0000004006027810 */ /* 0x040fe20007ffe0ff */
[----:B------:R-:W-:Y:S01]  /*09f0*/  IMAD.WIDE.U32 R8, R25, c[0x0][0x238], R6 ;  /* 0x00008e0019087a25 */ /* 0x000fe200078e0006 */
[----:B------:R-:W-:-:S03]  /*0a00*/  ISETP.GE.AND P6, PT, R6, c[0x0][0x1d4], PT ;  /* 0x0000750006007a0c */ /* 0x000fc60003fc6270 */
[----:B------:R-:W-:Y:S02]  /*0a10*/  IMAD.IADD R13, R9, 0x1, R12 ;  /* 0x00000001090d7824 */ /* 0x000fe400078e020c */
[----:B------:R-:W-:Y:S01]  /*0a20*/  IMAD.MOV.U32 R12, RZ, RZ, R8 ;  /* 0x000000ffff0c7224 */ /* 0x000fe200078e0008 */
[----:B------:R-:W-:Y:S01]  /*0a30*/  SHF.R.S32.HI R8, RZ, 0x1f, R195 ;  /* 0x0000001fff087819 */ /* 0x000fe200000114c3 */
[----:B------:R-:W-:Y:S02]  /*0a40*/  IMAD R9, R93, c[0x0][0x240], RZ ;  /* 0x000090005d097a24 */ /* 0x000fe400078e02ff */
[----:B------:R-:W-:Y:S01]  /*0a50*/  IMAD.WIDE.U32 R12, R192, c[0x0][0x240], R12 ;  /* 0x00009000c00c7a25 */ /* 0x000fe200078e000c */
[----:B------:R-:W-:Y:S02]  /*0a60*/  SEL R181, R8, RZ, !P4 ;  /* 0x000000ff08b57207 */ /* 0x000fe40006000000 */
[----:B------:R-:W-:Y:S01]  /*0a70*/  ISETP.GE.AND P4, PT, R2, c[0x0][0x1d4], PT ;  /* 0x0000750002007a0c */ /* 0x000fe20003f86270 */
[----:B------:R-:W-:-:S02]  /*0a80*/  IMAD R162, R192, c[0x0][0x244], R9 ;  /* 0x00009100c0a27a24 */ /* 0x000fc400078e0209 */
[----:B------:R-:W-:Y:S02]  /*0a90*/  IMAD R165, R181, c[0x0][0x248], RZ ;  /* 0x00009200b5a57a24 */ /* 0x000fe400078e02ff */
[----:B------:R-:W-:Y:S02]  /*0aa0*/  IMAD.IADD R163, R13, 0x1, R162 ;  /* 0x000000010da37824 */ /* 0x000fe400078e02a2 */
[----:B------:R-:W-:Y:S01]  /*0ab0*/  IMAD.MOV.U32 R162, RZ, RZ, R12 ;  /* 0x000000ffffa27224 */ /* 0x000fe200078e000c */
[----:B------:R-:W-:Y:S01]  /*0ac0*/  SHF.R.S32.HI R12, RZ, 0x1f, R18 ;  /* 0x0000001fff0c7819 */ /* 0x000fe20000011412 */
[C---:B------:R-:W-:Y:S02]  /*0ad0*/  IMAD R165, R160.reuse, c[0x0][0x24c], R165 ;  /* 0x00009300a0a57a24 */ /* 0x040fe400078e02a5 */
[----:B------:R-:W-:Y:S02]  /*0ae0*/  IMAD.WIDE.U32 R162, R160, c[0x0][0x248], R162 ;  /* 0x00009200a0a27a25 */ /* 0x000fe400078e00a2 */
[----:B------:R-:W-:-:S02]  /*0af0*/  @P4 LOP3.LUT R135, R135, 0x1, RZ, 0xfc, !PT ;  /* 0x0000000187874812 */ /* 0x000fc400078efcff */
[----:B------:R-:W-:Y:S02]  /*0b00*/  IMAD.IADD R165, R163, 0x1, R165 ;  /* 0x00000001a3a57824 */ /* 0x000fe400078e02a5 */
[----:B------:R-:W-:Y:S01]  /*0b10*/  IMAD.MOV.U32 R164, RZ, RZ, R162 ;  /* 0x000000ffffa47224 */ /* 0x000fe200078e00a2 */
[----:B------:R-:W-:Y:S01]  /*0b20*/  LOP3.LUT R135, R135, 0xfffffffb, RZ, 0xc0, !PT ;  /* 0xfffffffb87877812 */ /* 0x000fe200078ec0ff */
[----:B------:R-:W-:Y:S02]  /*0b30*/  IMAD R13, R99, R18, RZ ;  /* 0x00000012630d7224 */ /* 0x000fe400078e02ff */
[----:B------:R-:W-:-:S04]  /*0b40*/  IMAD.WIDE.U32 R24, R25, c[0x0][0x258], R6 ;  /* 0x0000960019187a25 */ /* 0x000fc800078e0006 */
[----:B------:R-:W-:-:S04]  /*0b50*/  IMAD.WIDE.U32 R14, R18, R101, R164 ;  /* 0x00000065120e7225 */ /* 0x000fc800078e00a4 */
[----:B------:R-:W-:Y:S01]  /*0b60*/  IMAD.MOV.U32 R7, RZ, RZ, 0x5 ;  /* 0x00000005ff077424 */ /* 0x000fe200078e00ff */
[----:B------:R-:W-:Y:S01]  /*0b70*/  @P1 IADD3 R5, P3, R103, R14, RZ ;  /* 0x0000000e67051210 */ /* 0x000fe20007f7e0ff */
[----:B------:R-:W-:Y:S01]  /*0b80*/  IMAD R13, R12, R101, R13 ;  /* 0x000000650c0d7224 */ /* 0x000fe200078e020d */
[----:B------:R-:W-:Y:S01]  /*0b90*/  @P2 LEA R20, P0, R14, c[0x0][0x220], 0x1 ;  /* 0x000088000e142a11 */ /* 0x000fe200078008ff */
[----:B------:R-:W-:Y:S01]  /*0ba0*/  IMAD.SHL.U32 R3, R3, 0x40, RZ ;  /* 0x0000004003037824 */ /* 0x000fe200078e00ff */
[----:B------:R-:W-:Y:S01]  /*0bb0*/  SHF.L.U64.HI R102, R102, R7, c[0x0][0x23c] ;  /* 0x00008f0066667619 */ /* 0x000fe20000010207 */
[----:B------:R-:W-:Y:S02]  /*0bc0*/  IMAD.IADD R13, R15, 0x1, R13 ;  /* 0x000000010f0d7824 */ /* 0x000fe400078e020d */
[----:B------:R-:W-:Y:S01]  /*0bd0*/  IMAD.IADD R23, R25, 0x1, R22 ;  /* 0x0000000119177824 */ /* 0x000fe200078e0216 */
[----:B------:R-:W-:Y:S01]  /*0be0*/  LOP3.LUT R3, R3, 0x1c0, RZ, 0xc0, !PT ;  /* 0x000001c003037812 */ /* 0x000fe200078ec0ff */
[--C-:B------:R-:W-:Y:S01]  /*0bf0*/  @P1 IMAD.X R2, R102, 0x1, R13.reuse, P3 ;  /* 0x0000000166021824 */ /* 0x100fe200018e060d */
[----:B------:R-:W-:Y:S01]  /*0c00*/  @P2 LEA.HI.X R21, R14, c[0x0][0x224], R13, 0x1, P0 ;  /* 0x000089000e152a11 */ /* 0x000fe200000f0c0d */
[----:B------:R-:W-:Y:S01]  /*0c10*/  IMAD.MOV.U32 R22, RZ, RZ, R24 ;  /* 0x000000ffff167224 */ /* 0x000fe200078e0018 */
[----:B------:R-:W-:Y:S01]  /*0c20*/  @P1 LEA R14, P0, R5, c[0x0][0x220], 0x1 ;  /* 0x00008800050e1a11 */ /* 0x000fe200078008ff */
[----:B------:R-:W-:Y:S01]  /*0c30*/  IMAD R9, R93, c[0x0][0x260], RZ ;  /* 0x000098005d097a24 */ /* 0x000fe200078e02ff */
[----:B------:R-:W-:Y:S01]  /*0c40*/  LOP3.LUT R10, R3, 0x38, R6, 0xf8, !PT ;  /* 0x00000038030a7812 */ /* 0x000fe200078ef806 */
[----:B------:R-:W-:Y:S01]  /*0c50*/  IMAD.WIDE.U32 R22, R192, c[0x0][0x260], R22 ;  /* 0x00009800c0167a25 */ /* 0x000fe200078e0016 */
[----:B------:R-:W-:-:S02]  /*0c60*/  @P1 LEA.HI.X R15, R5, c[0x0][0x224], R2, 0x1, P0 ;  /* 0x00008900050f1a11 */ /* 0x000fc400000f0c02 */
[----:B------:R-:W-:Y:S01]  /*0c70*/  SHF.R.U32.HI R3, RZ, 0x3, R3 ;  /* 0x00000003ff037819 */ /* 0x000fe20000011603 */
[----:B------:R-:W-:Y:S01]  /*0c80*/  IMAD R181, R181, c[0x0][0x268], RZ ;  /* 0x00009a00b5b57a24 */ /* 0x000fe200078e02ff */
[----:B------:R-:W-:Y:S01]  /*0c90*/  IADD3 R6, R6, 0x80, RZ ;  /* 0x0000008006067810 */ /* 0x000fe20007ffe0ff */
[----:B------:R-:W-:Y:S01]  /*0ca0*/  IMAD.MOV.U32 R137, RZ, RZ, c[0x0][0x27c] ;  /* 0x00009f00ff897624 */ /* 0x000fe200078e00ff */
[----:B------:R-:W-:Y:S01]  /*0cb0*/  ISETP.GT.AND P0, PT, R18, R11, PT ;  /* 0x0000000b1200720c */ /* 0x000fe20003f04270 */
[----:B------:R-:W-:Y:S01]  /*0cc0*/  IMAD R181, R160, c[0x0][0x26c], R181 ;  /* 0x00009b00a0b57a24 */ /* 0x000fe200078e02b5 */
[----:B------:R-:W-:Y:S01]  /*0cd0*/  LOP3.LUT R3, R10, R3, RZ, 0x3c, !PT ;  /* 0x000000030a037212 */ /* 0x000fe200078e3cff */
[----:B------:R-:W-:Y:S01]  /*0ce0*/  IMAD.WIDE.U32 R178, R192, c[0x0][0x210], RZ ;  /* 0x00008400c0b27a25 */ /* 0x000fe200078e00ff */
[----:B------:R-:W-:Y:S02]  /*0cf0*/  ISETP.GE.AND P5, PT, R6, c[0x0][0x1d4], PT ;  /* 0x0000750006007a0c */ /* 0x000fe40003fa6270 */
[-C--:B------:R-:W-:Y:S01]  /*0d00*/  LEA.HI R10, R16, R89.reuse, RZ, 0x6 ;  /* 0x00000059100a7211 */ /* 0x080fe200078f30ff */
[----:B------:R-:W-:Y:S01]  /*0d10*/  IMAD.MOV.U32 R6, RZ, RZ, c[0x0][0x258] ;  /* 0x00009600ff067624 */ /* 0x000fe200078e00ff */
[----:B------:R-:W-:Y:S01]  /*0d20*/  ISETP.NE.AND P3, PT, R4, RZ, PT ;  /* 0x000000ff0400720c */ /* 0x000fe20003f65270 */
[----:B------:R-:W-:Y:S01]  /*0d30*/  IMAD R4, R192, c[0x0][0x264], R9 ;  /* 0x00009900c0047a24 */ /* 0x000fe200078e0209 */
[----:B------:R-:W-:Y:S01]  /*0d40*/  LEA.HI R2, R16, R89, RZ, 0x2 ;  /* 0x0000005910027211 */ /* 0x000fe200078f10ff */
[----:B------:R-:W-:Y:S01]  /*0d50*/  IMAD.SHL.U32 R10, R10, 0x8, RZ ;  /* 0x000000080a0a7824 */ /* 0x000fe200078e00ff */
[C---:B------:R-:W-:Y:S01]  /*0d60*/  SHF.L.U64.HI R98, R6.reuse, R111, c[0x0][0x25c] ;  /* 0x0000970006627619 */ /* 0x040fe2000001026f */
[----:B------:R-:W-:Y:S01]  /*0d70*/  IMAD.SHL.U32 R100, R6, 0x40, RZ ;  /* 0x0000004006647824 */ /* 0x000fe200078e00ff */
[----:B------:R-:W-:Y:S01]  /*0d80*/  @P0 IADD3 R0, R0, -0x2, RZ ;  /* 0xfffffffe00000810 */ /* 0x000fe20007ffe0ff */
[----:B------:R-:W-:Y:S01]  /*0d90*/  IMAD.IADD R23, R23, 0x1, R4 ;  /* 0x0000000117177824 */ /* 0x000fe200078e0204 */
[----:B------:R-:W-:Y:S01]  /*0da0*/  LOP3.LUT R10, R3, 0xfffffe00, R10, 0xf8, !PT ;  /* 0xfffffe00030a7812 */ /* 0x000fe200078ef80a */
[----:B------:R-:W-:Y:S01]  /*0db0*/  IMAD R13, R98, R18, RZ ;  /* 0x00000012620d7224 */ /* 0x000fe200078e02ff */
[----:B------:R-:W-:Y:S01]  /*0dc0*/  @P0 SHF.R.S32.HI R9, RZ, 0x1f, R0 ;  /* 0x0000001fff090819 */ /* 0x000fe20000011400 */
[----:B------:R-:W-:Y:S01]  /*0dd0*/  @P0 IMAD R4, R99, R0, RZ ;  /* 0x0000000063040224 */ /* 0x000fe200078e02ff */
[----:B------:R-:W-:Y:S01]  /*0de0*/  LOP3.LUT R128, R2, 0xfffffffc, RZ, 0xc0, !PT ;  /* 0xfffffffc02807812 */ /* 0x000fe200078ec0ff */
[----:B------:R-:W-:Y:S01]  /*0df0*/  IMAD R3, R12, R100, R13 ;  /* 0x000000640c037224 */ /* 0x000fe200078e020d */
[----:B------:R-:W-:Y:S01]  /*0e00*/  SHF.R.S32.HI R105, RZ, 0x2, R2 ;  /* 0x00000002ff697819 */ /* 0x000fe20000011402 */
[----:B------:R-:W-:Y:S01]  /*0e10*/  @P2 IMAD.SHL.U32 R12, R10, 0x2, RZ ;  /* 0x000000020a0c2824 */ /* 0x000fe200078e00ff */
[----:B------:R-:W-:Y:S01]  /*0e20*/  SHF.L.U64.HI R108, R6, R7, c[0x0][0x25c] ;  /* 0x00009700066c7619 */ /* 0x000fe20000010207 */
[----:B------:R-:W-:Y:S01]  /*0e30*/  @P0 IMAD R4, R9, R101, R4 ;  /* 0x0000006509040224 */ /* 0x000fe200078e0204 */
[----:B------:R-:W-:Y:S01]  /*0e40*/  SHF.R.S32.HI R5, RZ, 0x1f, R105 ;  /* 0x0000001fff057819 */ /* 0x000fe20000011469 */
[----:B------:R-:W-:Y:S01]  /*0e50*/  @P1 IMAD.SHL.U32 R9, R10, 0x2, RZ ;  /* 0x000000020a091824 */ /* 0x000fe200078e00ff */
[----:B------:R-:W-:Y:S01]  /*0e60*/  @!PT LDS RZ, [RZ] ;  /* 0x00000000fffff984 */ /* 0x000fe20000000800 */
[----:B------:R-:W-:Y:S01]  /*0e70*/  @!PT LDS RZ, [RZ] ;  /* 0x00000000fffff984 */ /* 0x000fe20000000800 */
[----:B------:R-:W-:Y:S01]  /*0e80*/  @!PT LDS RZ, [RZ] ;  /* 0x00000000fffff984 */ /* 0x000fe20000000800 */
[----:B------:R1:W-:Y:S01]  /*0e90*/  @P2 LDGSTS.E.BYPASS.LTC128B.128 [R12+0xc100], [R20.64], !P6 ;  /* 0x0c100000140c2fae */ /* 0x0003e2000f101d46 */
[----:B------:R-:W-:Y:S01]  /*0ea0*/  IMAD.WIDE.U32 R160, R160, c[0x0][0x268], R22 ;  /* 0x00009a00a0a07a25 */ /* 0x000fe200078e0016 */
[----:B------:R-:W-:-:S02]  /*0eb0*/  SHF.R.S32.HI R2, RZ, 0x1f, R2 ;  /* 0x0000001fff027819 */ /* 0x000fc40000011402 */
[----:B------:R1:W-:Y:S01]  /*0ec0*/  @P2 LDGSTS.E.BYPASS.LTC128B.128 [R12+0xe100], [R20.64+0x80], !P4 ;  /* 0x0e100080140c2fae */ /* 0x0003e2000e101d46 */
[----:B------:R-:W-:Y:S01]  /*0ed0*/  IMAD.IADD R181, R161, 0x1, R181 ;  /* 0x00000001a1b57824 */ /* 0x000fe200078e02b5 */
[----:B------:R-:W-:Y:S01]  /*0ee0*/  LEA.HI R2, R2, R105, RZ, 0x3 ;  /* 0x0000006902027211 */ /* 0x000fe200078f18ff */
[----:B------:R-:W-:Y:S01]  /*0ef0*/  IMAD.MOV.U32 R180, RZ, RZ, R160 ;  /* 0x000000ffffb47224 */ /* 0x000fe200078e00a0 */
[----:B------:R1:W-:Y:S01]  /*0f00*/  @P2 LDGSTS.E.BYPASS.LTC128B.128 [R12+0x10100], [R20.64+0x100], !P5 ;  /* 0x10100100140c2fae */ /* 0x0003e2000e901d46 */
[----:B------:R-:W-:Y:S01]  /*0f10*/  IMAD.IADD R128, R89, 0x1, -R128 ;  /* 0x0000000159807824 */ /* 0x000fe200078e0a80 */
[----:B------:R-:W-:Y:S01]  /*0f20*/  LOP3.LUT R130, R2, 0xfffffff8, RZ, 0xc0, !PT ;  /* 0xfffffff802827812 */ /* 0x000fe200078ec0ff */
[----:B------:R-:W-:Y:S01]  /*0f30*/  IMAD.WIDE.U32 R26, R18, R100, R180 ;  /* 0x00000064121a7225 */ /* 0x000fe200078e00b4 */
[----:B------:R3:W-:Y:S01]  /*0f40*/  @P1 LDGSTS.E.BYPASS.LTC128B.128 [R9+0xd100], [R14.64], !P6 ;  /* 0x0d1000000e091fae */ /* 0x0007e2000f101d46 */
[----:B------:R-:W-:Y:S02]  /*0f50*/  LEA.HI R16, R16, R89, RZ, 0x5 ;  /* 0x0000005910107211 */ /* 0x000fe400078f28ff */
[----:B------:R-:W-:Y:S01]  /*0f60*/  IMAD.IADD R3, R27, 0x1, R3 ;  /* 0x000000011b037824 */ /* 0x000fe200078e0203 */
[----:B------:R3:W-:Y:S01]  /*0f70*/  @P1 LDGSTS.E.BYPASS.LTC128B.128 [R9+0xf100], [R14.64+0x80], !P4 ;  /* 0x0f1000800e091fae */ /* 0x0007e2000e101d46 */
[----:B------:R-:W-:-:S02]  /*0f80*/  IMAD.SHL.U32 R24, R128, 0x8, RZ ;  /* 0x0000000880187824 */ /* 0x000fc400078e00ff */
[----:B------:R-:W-:Y:S01]  /*0f90*/  IMAD.SHL.U32 R22, R128, 0x4, RZ ;  /* 0x0000000480167824 */ /* 0x000fe200078e00ff */
[----:B------:R3:W-:Y:S01]  /*0fa0*/  @P1 LDGSTS.E.BYPASS.LTC128B.128 [R9+0x11100], [R14.64+0x100], !P5 ;  /* 0x111001000e091fae */ /* 0x0007e2000e901d46 */
[----:B------:R-:W-:Y:S01]  /*0fb0*/  IMAD.SHL.U32 R115, R6, 0x20, RZ ;  /* 0x0000002006737824 */ /* 0x000fe200078e00ff */
[----:B------:R-:W-:Y:S01]  /*0fc0*/  SHF.R.S32.HI R25, RZ, 0x1f, R24 ;  /* 0x0000001fff197819 */ /* 0x000fe20000011418 */
[C---:B------:R-:W-:Y:S01]  /*0fd0*/  IMAD R168, R5.reuse, c[0x0][0x290], RZ ;  /* 0x0000a40005a87a24 */ /* 0x040fe200078e02ff */
[----:B------:R-:W0:Y:S01]  /*0fe0*/  LDGDEPBAR ;  /* 0x00000000000079af */ /* 0x000e220000000000 */
[----:B------:R-:W-:Y:S01]  /*0ff0*/  SHF.R.S32.HI R23, RZ, 0x1f, R22 ;  /* 0x0000001fff177819 */ /* 0x000fe20000011416 */
[----:B------:R-:W-:Y:S01]  /*1000*/  IMAD R166, R5, c[0x0][0x280], RZ ;  /* 0x0000a00005a67a24 */ /* 0x000fe200078e02ff */
[----:B------:R-:W-:Y:S01]  /*1010*/  IADD3 R19, R22, 0x40, RZ ;  /* 0x0000004016137810 */ /* 0x000fe20007ffe0ff */
[C---:B------:R-:W-:Y:S01]  /*1020*/  IMAD R168, R105.reuse, c[0x0][0x294], R168 ;  /* 0x0000a50069a87a24 */ /* 0x040fe200078e02a8 */
[C---:B------:R-:W-:Y:S01]  /*1030*/  IADD3 R131, R24.reuse, 0xa0, RZ ;  /* 0x000000a018837810 */ /* 0x040fe20007ffe0ff */
[----:B------:R-:W-:Y:S01]  /*1040*/  IMAD.WIDE.U32 R172, R105, c[0x0][0x290], R24 ;  /* 0x0000a40069ac7a25 */ /* 0x000fe200078e0018 */
[----:B------:R-:W-:-:S02]  /*1050*/  IADD3 R136, R24, 0x60, RZ ;  /* 0x0000006018887810 */ /* 0x000fc40007ffe0ff */
[----:B------:R-:W-:Y:S01]  /*1060*/  IADD3 R132, R24, 0x80, RZ ;  /* 0x0000008018847810 */ /* 0x000fe20007ffe0ff */
[----:B------:R-:W-:Y:S01]  /*1070*/  IMAD.IADD R173, R173, 0x1, R168 ;  /* 0x00000001adad7824 */ /* 0x000fe200078e02a8 */
[----:B------:R-:W-:Y:S01]  /*1080*/  SHF.R.S32.HI R123, RZ, 0x1f, R136 ;  /* 0x0000001fff7b7819 */ /* 0x000fe20000011488 */
[----:B-1----:R-:W-:Y:S01]  /*1090*/  IMAD.WIDE.U32 R20, R105, c[0x0][0x290], R22 ;  /* 0x0000a40069147a25 */ /* 0x002fe200078e0016 */
[----:B------:R-:W-:Y:S02]  /*10a0*/  SHF.R.S32.HI R121, RZ, 0x1f, R132 ;  /* 0x0000001fff797819 */ /* 0x000fe40000011484 */
[----:B------:R-:W-:Y:S01]  /*10b0*/  LEA.HI R123, R123, R136, RZ, 0x3 ;  /* 0x000000887b7b7211 */ /* 0x000fe200078f18ff */
[----:B------:R-:W-:Y:S01]  /*10c0*/  IMAD.IADD R169, R168, 0x1, R21 ;  /* 0x00000001a8a97824 */ /* 0x000fe200078e0215 */
[----:B------:R-:W-:Y:S01]  /*10d0*/  LEA.HI R121, R121, R132, RZ, 0x3 ;  /* 0x0000008479797211 */ /* 0x000fe200078f18ff */
[----:B------:R-:W-:Y:S01]  /*10e0*/  IMAD.MOV.U32 R168, RZ, RZ, R20 ;  /* 0x000000ffffa87224 */ /* 0x000fe200078e0014 */
[----:B------:R-:W-:Y:S01]  /*10f0*/  IADD3 R20, R22, 0x20, RZ ;  /* 0x0000002016147810 */ /* 0x000fe20007ffe0ff */
[----:B------:R-:W-:Y:S01]  /*1100*/  IMAD.IADD R130, R105, 0x1, -R130 ;  /* 0x0000000169827824 */ /* 0x000fe200078e0a82 */
[----:B------:R-:W-:Y:S01]  /*1110*/  LOP3.LUT R123, R123, 0xfffffff8, RZ, 0xc0, !PT ;  /* 0xfffffff87b7b7812 */ /* 0x000fe200078ec0ff */
[----:B------:R-:W-:Y:S01]  /*1120*/  IMAD R166, R105, c[0x0][0x284], R166 ;  /* 0x0000a10069a67a24 */ /* 0x000fe200078e02a6 */
[----:B------:R-:W-:Y:S01]  /*1130*/  LOP3.LUT R121, R121, 0xfffffff8, RZ, 0xc0, !PT ;  /* 0xfffffff879797812 */ /* 0x000fe200078ec0ff */
[----:B---3--:R-:W-:Y:S01]  /*1140*/  @P0 IMAD.WIDE.U32 R14, R0, R101, R164 ;  /* 0x00000065000e0225 */ /* 0x008fe200078e00a4 */
[----:B------:R-:W-:-:S02]  /*1150*/  SHF.R.S32.HI R116, RZ, 0x1f, R123 ;  /* 0x0000001fff747819 */ /* 0x000fc4000001147b */
[----:B------:R-:W-:Y:S01]  /*1160*/  SHF.R.S32.HI R114, RZ, 0x1f, R121 ;  /* 0x0000001fff727819 */ /* 0x000fe20000011479 */
[----:B------:R-:W-:Y:S02]  /*1170*/  @P0 IMAD.IADD R4, R15, 0x1, R4 ;  /* 0x000000010f040824 */ /* 0x000fe400078e0204 */
[C---:B------:R-:W-:Y:S02]  /*1180*/  IMAD.IADD R17, R22.reuse, 0x1, R20 ;  /* 0x0000000116117824 */ /* 0x040fe400078e0214 */
[----:B------:R-:W-:Y:S02]  /*1190*/  IMAD.IADD R15, R22, 0x1, R19 ;  /* 0x00000001160f7824 */ /* 0x000fe400078e0213 */
[----:B------:R-:W-:Y:S02]  /*11a0*/  @P0 IMAD.SHL.U32 R0, R10, 0x2, RZ ;  /* 0x000000020a000824 */ /* 0x000fe400078e00ff */
[----:B------:R-:W-:Y:S01]  /*11b0*/  IMAD.SHL.U32 R129, R130, 0x40, RZ ;  /* 0x0000004082817824 */ /* 0x000fe200078e00ff */
[----:B------:R-:W-:Y:S01]  /*11c0*/  SHF.R.S32.HI R126, RZ, 0x1f, R15 ;  /* 0x0000001fff7e7819 */ /* 0x000fe2000001140f */
[----:B------:R-:W-:-:S03]  /*11d0*/  IMAD.WIDE.U32 R170, R105, c[0x0][0x280], R24 ;  /* 0x0000a00069aa7a25 */ /* 0x000fc600078e0018 */
[----:B------:R-:W-:Y:S01]  /*11e0*/  LOP3.LUT R129, R129, 0x1c0, RZ, 0xc0, !PT ;  /* 0x000001c081817812 */ /* 0x000fe200078ec0ff */
[----:B------:R-:W-:Y:S01]  /*11f0*/  IMAD.SHL.U32 R16, R16, 0x10, RZ ;  /* 0x0000001010107824 */ /* 0x000fe200078e00ff */
[----:B------:R-:W-:Y:S01]  /*1200*/  LEA.HI R126, R126, R15, RZ, 0x3 ;  /* 0x0000000f7e7e7211 */ /* 0x000fe200078f18ff */
[----:B------:R-:W-:Y:S01]  /*1210*/  IMAD.IADD R171, R171, 0x1, R166 ;  /* 0x00000001abab7824 */ /* 0x000fe200078e02a6 */
[----:B------:R-:W-:Y:S01]  /*1220*/  SHF.R.U32.HI R118, RZ, 0x3, R129 ;  /* 0x00000003ff767819 */ /* 0x000fe20000011681 */
[----:B------:R-:W-:Y:S01]  /*1230*/  IMAD.WIDE.U32 R176, R192, c[0x0][0x1e8], RZ ;  /* 0x00007a00c0b07a25 */ /* 0x000fe200078e00ff */
[----:B------:R-:W-:Y:S02]  /*1240*/  LOP3.LUT R16, R16, 0xfffffe00, RZ, 0xc0, !PT ;  /* 0xfffffe0010107812 */ /* 0x000fe400078ec0ff */
[----:B------:R-:W-:Y:S01]  /*1250*/  LOP3.LUT R126, R126, 0xfffffff8, RZ, 0xc0, !PT ;  /* 0xfffffff87e7e7812 */ /* 0x000fe200078ec0ff */
[----:B-----5:R-:W-:-:S03]  /*1260*/  IMAD.WIDE.U32 R172, R91, c[0x0][0x290], R172 ;  /* 0x0000a4005bac7a25 */ /* 0x020fc600078e00ac */
[----:B------:R-:W-:Y:S01]  /*1270*/  SHF.R.S32.HI R149, RZ, 0x1f, R126 ;  /* 0x0000001fff957819 */ /* 0x000fe2000001147e */
[----:B------:R-:W-:Y:S02]  /*1280*/  IMAD.MOV.U32 R117, RZ, RZ, c[0x0][0x27c] ;  /* 0x00009f00ff757624 */ /* 0x000fe400078e00ff */
[----:B------:R-:W-:-:S04]  /*1290*/  IMAD.WIDE.U32 R170, R91, c[0x0][0x280], R170 ;  /* 0x0000a0005baa7a25 */ /* 0x000fc800078e00aa */
[----:B------:R-:W-:-:S04]  /*12a0*/  IMAD.WIDE.U32 R168, R91, c[0x0][0x290], R168 ;  /* 0x0000a4005ba87a25 */ /* 0x000fc800078e00a8 */
[----:B------:R-:W-:Y:S02]  /*12b0*/  IMAD.MOV.U32 R53, RZ, RZ, RZ ;  /* 0x000000ffff357224 */ /* 0x000fe400078e00ff */
[----:B------:R-:W-:Y:S02]  /*12c0*/  IMAD.MOV.U32 R67, RZ, RZ, 0x1 ;  /* 0x00000001ff437424 */ /* 0x000fe400078e00ff */
[----:B------:R-:W-:Y:S02]  /*12d0*/  IMAD.SHL.U32 R117, R117, 0x2, RZ ;  /* 0x0000000275757824 */ /* 0x000fe400078e00ff */
[----:B------:R-:W-:Y:S01]  /*12e0*/  IMAD R128, R128, 0x40, R105 ;  /* 0x0000004080807824 */ /* 0x000fe200078e0269 */
[----:B--2---:R-:W-:Y:S01]  /*12f0*/  @P3 SHF.R.S32.HI R175, RZ, 0x1f, R174 ;  /* 0x0000001fffaf3819 */ /* 0x004fe200000114ae */
[----:B------:R-:W-:Y:S02]  /*1300*/  @!P3 IMAD.MOV.U32 R174, RZ, RZ, R195 ;  /* 0x000000ffffaeb224 */ /* 0x000fe400078e00c3 */
[----:B------:R-:W-:Y:S01]  /*1310*/  @!P3 IMAD.MOV.U32 R175, RZ, RZ, R8 ;  /* 0x000000ffffafb224 */ /* 0x000fe200078e0008 */
[----:B------:R-:W-:Y:S01]  /*1320*/  BAR.SYNC.DEFER_BLOCKING 0x0 ;  /* 0x0000000000007b1d */ /* 0x000fe20000010000 */
[----:B------:R-:W-:-:S04]  /*1330*/  @P2 LEA R28, P3, R26, c[0x0][0x250], 0x1 ;  /* 0x000094001a1c2a11 */ /* 0x000fc800078608ff */
[----:B------:R-:W-:Y:S02]  /*1340*/  @P2 LEA.HI.X R29, R26, c[0x0][0x254], R3, 0x1, P3 ;  /* 0x000095001a1d2a11 */ /* 0x000fe400018f0c03 */
[----:B------:R-:W-:-:S04]  /*1350*/  ISETP.GE.AND P3, PT, R24, c[0x0][0x27c], PT ;  /* 0x00009f0018007a0c */ /* 0x000fc80003f66270 */
[----:B------:R-:W-:-:S05]  /*1360*/  SEL R7, RZ, c[0x0][0x27c], !P3 ;  /* 0x00009f00ff077a07 */ /* 0x000fca0005800000 */
[----:B------:R-:W-:-:S04]  /*1370*/  IMAD.IADD R7, R24, 0x1, R7 ;  /* 0x0000000118077824 */ /* 0x000fc800078e0207 */
[----:B------:R-:W-:Y:S02]  /*1380*/  @P3 LOP3.LUT R135, R135, 0x4, RZ, 0xfc, !PT ;  /* 0x0000000487873812 */ /* 0x000fe400078efcff */
[----:B------:R-:W-:Y:S01]  /*1390*/  SHF.R.S32.HI R124, RZ, 0x1f, R7 ;  /* 0x0000001fff7c7819 */ /* 0x000fe20000011407 */
[----:B------:R-:W-:Y:S01]  /*13a0*/  @!PT LDS RZ, [RZ] ;  /* 0x00000000fffff984 */ /* 0x000fe20000000800 */
[----:B------:R-:W-:Y:S01]  /*13b0*/  @!PT LDS RZ, [RZ] ;  /* 0x00000000fffff984 */ /* 0x000fe20000000800 */
[----:B------:R-:W-:Y:S01]  /*13c0*/  @!PT LDS RZ, [RZ] ;  /* 0x00000000fffff984 */ /* 0x000fe20000000800 */
[----:B------:R1:W-:Y:S01]  /*13d0*/  @P2 LDGSTS.E.BYPASS.LTC128B.128 [R12+0x100], [R28.64], !P6 ;  /* 0x001000001c0c2fae */ /* 0x0003e2000f101d46 */
[----:B------:R-:W-:Y:S02]  /*13e0*/  ISETP.GE.AND P3, PT, R15, c[0x0][0x27c], PT ;  /* 0x00009f000f007a0c */ /* 0x000fe40003f66270 */
[CC--:B------:R-:W-:Y:S01]  /*13f0*/  LEA.HI R144, R124.reuse, R7.reuse, RZ, 0x3 ;  /* 0x000000077c907211 */ /* 0x0c0fe200078f18ff */
[----:B------:R1:W-:Y:S01]  /*1400*/  @P2 LDGSTS.E.BYPASS.LTC128B.128 [R12+0x2100], [R28.64+0x80], !P4 ;  /* 0x021000801c0c2fae */ /* 0x0003e2000e101d46 */
[----:B------:R-:W-:Y:S02]  /*1410*/  LEA.HI R124, R124, R7, RZ, 0x6 ;  /* 0x000000077c7c7211 */ /* 0x000fe400078f30ff */
[----:B------:R-:W-:Y:S01]  /*1420*/  SEL R2, RZ, c[0x0][0x27c], !P3 ;  /* 0x00009f00ff027a07 */ /* 0x000fe20005800000 */
[----:B------:R1:W-:Y:S01]  /*1430*/  @P2 LDGSTS.E.BYPASS.LTC128B.128 [R12+0x4100], [R28.64+0x100], !P5 ;  /* 0x041001001c0c2fae */ /* 0x0003e2000e901d46 */
[----:B------:R-:W-:Y:S01]  /*1440*/  @P1 IADD3 R5, P2, R115, R26, RZ ;  /* 0x0000001a73051210 */ /* 0x000fe20007f5e0ff */
[----:B------:R-:W-:Y:S01]  /*1450*/  IMAD.SHL.U32 R124, R124, 0x40, RZ ;  /* 0x000000407c7c7824 */ /* 0x000fe200078e00ff */
[----:B------:R-:W-:-:S02]  /*1460*/  LOP3.LUT R135, R135, 0xfffffffd, RZ, 0xc0, !PT ;  /* 0xfffffffd87877812 */ /* 0x000fc400078ec0ff */
[----:B------:R-:W-:Y:S01]  /*1470*/  SHF.R.S32.HI R125, RZ, 0x3, R144 ;  /* 0x00000003ff7d7819 */ /* 0x000fe20000011490 */
[----:B------:R-:W-:Y:S01]  /*1480*/  @P1 IMAD.X R6, R108, 0x1, R3, P2 ;  /* 0x000000016c061824 */ /* 0x000fe200010e0603 */
[C---:B------:R-:W-:Y:S01]  /*1490*/  @P1 LEA R8, P2, R5.reuse, c[0x0][0x250], 0x1 ;  /* 0x0000940005081a11 */ /* 0x040fe200078408ff */
[----:B------:R-:W-:Y:S01]  /*14a0*/  @P1 IMAD.SHL.U32 R3, R10, 0x2, RZ ;  /* 0x000000020a031824 */ /* 0x000fe200078e00ff */
[----:B------:R-:W-:Y:S02]  /*14b0*/  LOP3.LUT R124, R124, 0xfffff000, RZ, 0xc0, !PT ;  /* 0xfffff0007c7c7812 */ /* 0x000fe400078ec0ff */
[----:B------:R-:W-:Y:S02]  /*14c0*/  @P1 LEA.HI.X R9, R5, c[0x0][0x254], R6, 0x1, P2 ;  /* 0x0000950005091a11 */ /* 0x000fe400010f0c06 */
[----:B------:R-:W-:-:S03]  /*14d0*/  @P0 LEA R6, P2, R14, c[0x0][0x220], 0x1 ;  /* 0x000088000e060a11 */ /* 0x000fc600078408ff */
[----:B------:R2:W-:Y:S01]  /*14e0*/  @P1 LDGSTS.E.BYPASS.LTC128B.128 [R3+0x1100], [R8.64], !P6 ;  /* 0x0110000008031fae */ /* 0x0005e2000f101d46 */
[----:B------:R-:W-:Y:S02]  /*14f0*/  @P0 LEA.HI.X R7, R14, c[0x0][0x224], R4, 0x1, P2 ;  /* 0x000089000e070a11 */ /* 0x000fe400010f0c04 */
[----:B------:R-:W-:Y:S01]  /*1500*/  ISETP.GE.AND P2, PT, R17, c[0x0][0x27c], PT ;  /* 0x00009f0011007a0c */ /* 0x000fe20003f46270 */
[----:B------:R2:W-:Y:S01]  /*1510*/  @P1 LDGSTS.E.BYPASS.LTC128B.128 [R3+0x3100], [R8.64+0x80], !P4 ;  /* 0x0310008008031fae */ /* 0x0005e2000e101d46 */
[----:B------:R-:W-:Y:S02]  /*1520*/  IADD3 R14, R22, 0x50, RZ ;  /* 0x00000050160e7810 */ /* 0x000fe40007ffe0ff */
[----:B------:R-:W-:Y:S01]  /*1530*/  SEL R4, RZ, c[0x0][0x27c], !P2 ;  /* 0x00009f00ff047a07 */ /* 0x000fe20005000000 */
[----:B------:R2:W-:Y:S01]  /*1540*/  @P1 LDGSTS.E.BYPASS.LTC128B.128 [R3+0x5100], [R8.64+0x100], !P5 ;  /* 0x0510010008031fae */ /* 0x0005e2000e901d46 */
[----:B-1----:R-:W-:-:S03]  /*1550*/  @P0 LEA R12, P1, R103, R6, 0x1 ;  /* 0x00000006670c0211 */ /* 0x002fc600078208ff */
[----:B------:R-:W-:Y:S01]  /*1560*/  IMAD.IADD R5, R4, 0x1, R17 ;  /* 0x0000000104057824 */ /* 0x000fe200078e0211 */
[----:B------:R-:W0:Y:S01]  /*1570*/  LDGDEPBAR ;  /* 0x00000000000079af */ /* 0x000e220000000000 */
[----:B------:R-:W-:-:S03]  /*1580*/  @P0 LEA.HI.X R13, R103, R7, R102, 0x1, P1 ;  /* 0x00000007670d0211 */ /* 0x000fc600008f0c66 */
[----:B------:R-:W-:Y:S01]  /*1590*/  SHF.R.S32.HI R122, RZ, 0x1f, R5 ;  /* 0x0000001fff7a7819 */ /* 0x000fe20000011405 */
[----:B------:R1:W-:Y:S01]  /*15a0*/  @P0 LDGSTS.E.BYPASS.LTC128B.128 [R0+0x12100], [R6.64], !P6 ;  /* 0x1210000006000fae */ /* 0x0003e2000f101d46 */
[----:B------:R-:W-:Y:S02]  /*15b0*/  @P2 LOP3.LUT R135, R135, 0x2, RZ, 0xfc, !PT ;  /* 0x0000000287872812 */ /* 0x000fe400078efcff */
[CC--:B------:R-:W-:Y:S01]  /*15c0*/  LEA.HI R152, R122.reuse, R5.reuse, RZ, 0x3 ;  /* 0x000000057a987211 */ /* 0x0c0fe200078f18ff */
[----:B------:R1:W-:Y:S01]  /*15d0*/  @P0 LDGSTS.E.BYPASS.LTC128B.128 [R0+0x14100], [R6.64+0x80], !P4 ;  /* 0x1410008006000fae */ /* 0x0003e2000e101d46 */
[----:B------:R-:W-:Y:S01]  /*15e0*/  LEA.HI R122, R122, R5, RZ, 0x6 ;  /* 0x000000057a7a7211 */ /* 0x000fe200078f30ff */
[----:B------:R-:W-:Y:S01]  /*15f0*/  IMAD.WIDE.U32 R4, R105, c[0x0][0x280], R22 ;  /* 0x0000a00069047a25 */ /* 0x000fe200078e0016 */
[----:B------:R-:W-:Y:S01]  /*1600*/  LOP3.LUT R135, R135, 0xfffffff7, RZ, 0xc0, !PT ;  /* 0xfffffff787877812 */ /* 0x000fe200078ec0ff */
[----:B------:R1:W-:Y:S01]  /*1610*/  @P0 LDGSTS.E.BYPASS.LTC128B.128 [R0+0x16100], [R6.64+0x100], !P5 ;  /* 0x1610010006000fae */ /* 0x0003e2000e901d46 */
[----:B------:R-:W-:Y:S01]  /*1620*/  ISETP.NE.AND P1, PT, R142, c[0x0][0x2b8], PT ;  /* 0x0000ae008e007a0c */ /* 0x000fe20003f25270 */
[----:B------:R-:W-:Y:S01]  /*1630*/  IMAD.IADD R167, R166, 0x1, R5 ;  /* 0x00000001a6a77824 */ /* 0x000fe200078e0205 */
[----:B------:R-:W-:Y:S01]  /*1640*/  LOP3.LUT R5, R129, 0x38, R152, 0xf8, !PT ;  /* 0x0000003881057812 */ /* 0x000fe200078ef898 */
[----:B------:R3:W-:Y:S01]  /*1650*/  @P0 LDGSTS.E.BYPASS.LTC128B.128 [R0+0x13100], [R12.64], !P6 ;  /* 0x131000000c000fae */ /* 0x0007e2000f101d46 */
[----:B------:R-:W-:Y:S01]  /*1660*/  IMAD.SHL.U32 R122, R122, 0x40, RZ ;  /* 0x000000407a7a7824 */ /* 0x000fe200078e00ff */
[----:B------:R-:W-:Y:S01]  /*1670*/  @P3 LOP3.LUT R135, R135, 0x8, RZ, 0xfc, !PT ;  /* 0x0000000887873812 */ /* 0x000fe200078efcff */
[----:B------:R-:W-:Y:S01]  /*1680*/  IMAD.MOV.U32 R166, RZ, RZ, R4 ;  /* 0x000000ffffa67224 */ /* 0x000fe200078e0004 */
[----:B------:R3:W-:Y:S01]  /*1690*/  @P0 LDGSTS.E.BYPASS.LTC128B.128 [R0+0x15100], [R12.64+0x80], !P4 ;  /* 0x151000800c000fae */ /* 0x0007e2000e101d46 */
[----:B--2---:R-:W-:Y:S01]  /*16a0*/  IMAD.IADD R3, R2, 0x1, R15 ;  /* 0x0000000102037824 */ /* 0x004fe200078e020f */
[----:B------:R-:W-:Y:S01]  /*16b0*/  LOP3.LUT R122, R122, 0xfffff000, RZ, 0xc0, !PT ;  /* 0xfffff0007a7a7812 */ /* 0x000fe200078ec0ff */
[----:B------:R-:W-:Y:S01]  /*16c0*/  IMAD.MOV.U32 R8, RZ, RZ, c[0x0][0x290] ;  /* 0x0000a400ff087624 */ /* 0x000fe200078e00ff */
[----:B------:R3:W-:Y:S01]  /*16d0*/  @P0 LDGSTS.E.BYPASS.LTC128B.128 [R0+0x17100], [R12.64+0x100], !P5 ;  /* 0x171001000c000fae */ /* 0x0007e2000e901d46 */
[----:B------:R-:W-:Y:S01]  /*16e0*/  LOP3.LUT P0, RZ, R130, 0x4, RZ, 0xc0, !PT ;  /* 0x0000000482ff7812 */ /* 0x000fe2000780c0ff */
[----:B------:R-:W-:Y:S01]  /*16f0*/  IMAD.WIDE.U32 R166, R91, c[0x0][0x280], R166 ;  /* 0x0000a0005ba67a25 */ /* 0x000fe200078e00a6 */
[----:B------:R-:W-:Y:S01]  /*1700*/  SHF.R.S32.HI R120, RZ, 0x1f, R3 ;  /* 0x0000001fff787819 */ /* 0x000fe20000011403 */
[----:B------:R-:W0:Y:S01]  /*1710*/  LDGDEPBAR ;  /* 0x00000000000079af */ /* 0x000e220000000000 */
[----:B------:R-:W-:Y:S01]  /*1720*/  LOP3.LUT R5, R5, R118, RZ, 0x3c, !PT ;  /* 0x0000007605057212 */ /* 0x000fe200078e3cff */
[----:B------:R-:W-:Y:S01]  /*1730*/  IMAD.SHL.U32 R109, R8, 0x40, RZ ;  /* 0x00000040086d7824 */ /* 0x000fe200078e00ff */
[----:B------:R-:W-:-:S02]  /*1740*/  LEA.HI R2, R120, R3, RZ, 0x3 ;  /* 0x0000000378027211 */ /* 0x000fc400078f18ff */
[----:B------:R-:W-:Y:S02]  /*1750*/  LEA.HI R120, R120, R3, RZ, 0x6 ;  /* 0x0000000378787211 */ /* 0x000fe400078f30ff */
[----:B------:R-:W-:Y:S02]  /*1760*/  LOP3.LUT R3, R129, 0x38, R2, 0xf8, !PT ;  /* 0x0000003881037812 */ /* 0x000fe400078ef802 */
[----:B------:R-:W-:Y:S01]  /*1770*/  LOP3.LUT R135, R135, 0xffffffef, RZ, 0xc0, !PT ;  /* 0xffffffef87877812 */ /* 0x000fe200078ec0ff */
[----:B------:R-:W-:Y:S01]  /*1780*/  IMAD.SHL.U32 R120, R120, 0x40, RZ ;  /* 0x0000004078787824 */ /* 0x000fe200078e00ff */
[----:B-1----:R-:W-:Y:S01]  /*1790*/  LOP3.LUT R7, R129, 0x38, R144, 0xf8, !PT ;  /* 0x0000003881077812 */ /* 0x002fe200078ef890 */
[----:B------:R-:W-:Y:S01]  /*17a0*/  IMAD.MOV.U32 R6, RZ, RZ, c[0x0][0x280] ;  /* 0x0000a000ff067624 */ /* 0x000fe200078e00ff */
[-C--:B------:R-:W-:Y:S02]  /*17b0*/  LOP3.LUT R3, R3, R118.reuse, RZ, 0x3c, !PT ;  /* 0x0000007603037212 */ /* 0x080fe400078e3cff */
[----:B------:R-:W-:Y:S01]  /*17c0*/  LOP3.LUT R7, R7, R118, RZ, 0x3c, !PT ;  /* 0x0000007607077212 */ /* 0x000fe200078e3cff */
[----:B------:R-:W-:Y:S01]  /*17d0*/  IMAD.SHL.U32 R113, R6, 0x40, RZ ;  /* 0x0000004006717824 */ /* 0x000fe200078e00ff */
[----:B------:R-:W-:-:S02]  /*17e0*/  LOP3.LUT R120, R120, 0xfffff000, RZ, 0xc0, !PT ;  /* 0xfffff00078787812 */ /* 0x000fc400078ec0ff */
[--C-:B------:R-:W-:Y:S01]  /*17f0*/  IADD3 R124, R7, R124, R16.reuse ;  /* 0x0000007c077c7210 */ /* 0x100fe20007ffe010 */
[----:B------:R-:W-:Y:S01]  /*1800*/  IMAD R7, R93, c[0x0][0x210], RZ ;  /* 0x000084005d077a24 */ /* 0x000fe200078e02ff */
[--C-:B------:R-:W-:Y:S02]  /*1810*/  IADD3 R122, R5, R122, R16.reuse ;  /* 0x0000007a057a7210 */ /* 0x100fe40007ffe010 */
[----:B---3--:R-:W-:Y:S01]  /*1820*/  SHF.R.S32.HI R0, RZ, 0x1f, R91 ;  /* 0x0000001fff007819 */ /* 0x008fe2000001145b */
[----:B------:R-:W-:Y:S01]  /*1830*/  IMAD R7, R192, c[0x0][0x214], R7 ;  /* 0x00008500c0077a24 */ /* 0x000fe200078e0207 */
[----:B------:R-:W-:Y:S01]  /*1840*/  IADD3 R120, R3, R120, R16 ;  /* 0x0000007803787210 */ /* 0x000fe20007ffe010 */
[----:B------:R-:W-:Y:S01]  /*1850*/  IMAD R3, R93, c[0x0][0x1e8], RZ ;  /* 0x00007a005d037a24 */ /* 0x000fe200078e02ff */
[----:B------:R-:W-:Y:S01]  /*1860*/  @P0 LOP3.LUT R135, R135, 0x10, RZ, 0xfc, !PT ;  /* 0x0000001087870812 */ /* 0x000fe200078efcff */
[C---:B------:R-:W-:Y:S01]  /*1870*/  IMAD R4, R0.reuse, c[0x0][0x290], RZ ;  /* 0x0000a40000047a24 */ /* 0x040fe200078e02ff */
[----:B------:R-:W-:Y:S01]  /*1880*/  ISETP.GE.AND P0, PT, R137, 0x1, PT ;  /* 0x000000018900780c */ /* 0x000fe20003f06270 */
[----:B------:R-:W-:Y:S01]  /*1890*/  IMAD R0, R0, c[0x0][0x280], RZ ;  /* 0x0000a00000007a24 */ /* 0x000fe200078e02ff */
[----:B------:R-:W-:Y:S01]  /*18a0*/  LOP3.LUT R135, R135, 0xffffffbf, RZ, 0xc0, !PT ;  /* 0xffffffbf87877812 */ /* 0x000fe200078ec0ff */
[----:B------:R-:W-:Y:S01]  /*18b0*/  IMAD R3, R192, c[0x0][0x1ec], R3 ;  /* 0x00007b00c0037a24 */ /* 0x000fe200078e0203 */
[----:B------:R-:W-:Y:S01]  /*18c0*/  LOP3.LUT R144, R144, 0xfffffff8, RZ, 0xc0, !PT ;  /* 0xfffffff890907812 */ /* 0x000fe200078ec0ff */
[----:B------:R-:W-:Y:S01]  /*18d0*/  IMAD R5, R91, c[0x0][0x284], R0 ;  /* 0x0000a1005b057a24 */ /* 0x000fe200078e0200 */
[----:B------:R-:W-:Y:S01]  /*18e0*/  SHF.R.S32.HI R0, RZ, 0x1f, R131 ;  /* 0x0000001fff007819 */ /* 0x000fe20000011483 */
[----:B------:R-:W-:Y:S01]  /*18f0*/  IMAD.IADD R106, R179, 0x1, R7 ;  /* 0x00000001b36a7824 */ /* 0x000fe200078e0207 */
[----:B------:R-:W-:Y:S01]  /*1900*/  LOP3.LUT R146, R152, 0xfffffff8, RZ, 0xc0, !PT ;  /* 0xfffffff898927812 */ /* 0x000fe200078ec0ff */
[----:B------:R-:W-:Y:S01]  /*1910*/  IMAD.IADD R110, R177, 0x1, R3 ;  /* 0x00000001b16e7824 */ /* 0x000fe200078e0203 */
[----:B------:R-:W-:Y:S01]  /*1920*/  LEA.HI R119, R0, R131, RZ, 0x3 ;  /* 0x0000008300777211 */ /* 0x000fe200078f18ff */
[----:B------:R-:W-:Y:S01]  /*1930*/  IMAD R7, R175, c[0x0][0x2b0], RZ ;  /* 0x0000ac00af077a24 */ /* 0x000fe200078e02ff */
[----:B------:R-:W-:Y:S01]  /*1940*/  SHF.R.S32.HI R0, RZ, 0x1f, R17 ;  /* 0x0000001fff007819 */ /* 0x000fe20000011411 */
[----:B------:R-:W-:Y:S01]  /*1950*/  IMAD R139, R91, c[0x0][0x294], R4 ;  /* 0x0000a5005b8b7a24 */ /* 0x000fe200078e0204 */
[----:B------:R-:W-:Y:S01]  /*1960*/  LOP3.LUT R3, R129, 0x18, R24, 0xf8, !PT ;  /* 0x0000001881037812 */ /* 0x000fe200078ef818 */
[----:B------:R-:W-:Y:S01]  /*1970*/  IMAD R7, R174, c[0x0][0x2b4], R7 ;  /* 0x0000ad00ae077a24 */ /* 0x000fe200078e0207 */
[----:B------:R-:W-:Y:S01]  /*1980*/  LOP3.LUT R148, R2, 0xfffffff8, RZ, 0xc0, !PT ;  /* 0xfffffff802947812 */ /* 0x000fe200078ec0ff */
[----:B------:R-:W-:Y:S01]  /*1990*/  IMAD.WIDE.U32 R174, R174, c[0x0][0x2b0], RZ ;  /* 0x0000ac00aeae7a25 */ /* 0x000fe200078e00ff */
[----:B------:R-:W-:-:S02]  /*19a0*/  LEA.HI R127, R0, R17, RZ, 0x3 ;  /* 0x00000011007f7211 */ /* 0x000fc400078f18ff */
[----:B------:R-:W-:Y:S01]  /*19b0*/  LOP3.LUT R135, R135, 0xffffffdf, RZ, 0xc0, !PT ;  /* 0xffffffdf87877812 */ /* 0x000fe200078ec0ff */
[----:B------:R-:W-:Y:S01]  /*19c0*/  IMAD.IADD R141, R173, 0x1, R139 ;  /* 0x00000001ad8d7824 */ /* 0x000fe200078e028b */
[----:B------:R-:W-:Y:S01]  /*19d0*/  LOP3.LUT R3, R3, R118, RZ, 0x3c, !PT ;  /* 0x0000007603037212 */ /* 0x000fe200078e3cff */
[----:B------:R-:W-:Y:S01]  /*19e0*/  IMAD.IADD R104, R175, 0x1, R7 ;  /* 0x00000001af687824 */ /* 0x000fe200078e0207 */
[----:B------:R-:W-:Y:S01]  /*19f0*/  SHF.R.S32.HI R143, RZ, 0x1f, R144 ;  /* 0x0000001fff8f7819 */ /* 0x000fe20000011490 */
[----:B------:R-:W-:Y:S01]  /*1a00*/  IMAD.IADD R139, R139, 0x1, R169 ;  /* 0x000000018b8b7824 */ /* 0x000fe200078e02a9 */
[----:B------:R-:W-:Y:S01]  /*1a10*/  SHF.R.S32.HI R145, RZ, 0x1f, R146 ;  /* 0x0000001fff917819 */ /* 0x000fe20000011492 */
[----:B------:R-:W-:Y:S01]  /*1a20*/  IMAD.IADD R0, R3, 0x1, R16 ;  /* 0x0000000103007824 */ /* 0x000fe200078e0210 */
[----:B------:R-:W-:Y:S01]  /*1a30*/  SHF.R.S32.HI R147, RZ, 0x1f, R148 ;  /* 0x0000001fff937819 */ /* 0x000fe20000011494 */
[----:B------:R-:W-:Y:S01]  /*1a40*/  IMAD.IADD R140, R171, 0x1, R5 ;  /* 0x00000001ab8c7824 */ /* 0x000fe200078e0205 */
[----:B------:R-:W-:Y:S01]  /*1a50*/  LOP3.LUT R119, R119, 0xfffffff8, RZ, 0xc0, !PT ;  /* 0xfffffff877777812 */ /* 0x000fe200078ec0ff */
[----:B------:R-:W-:Y:S01]  /*1a60*/  IMAD.IADD R138, R5, 0x1, R167 ;  /* 0x00000001058a7824 */ /* 0x000fe200078e02a7 */
[----:B------:R-:W-:-:S02]  /*1a70*/  LOP3.LUT R127, R127, 0xfffffff8, RZ, 0xc0, !PT ;  /* 0xfffffff87f7f7812 */ /* 0x000fc400078ec0ff */
[----:B------:R-:W-:Y:S02]  /*1a80*/  @P1 LOP3.LUT R135, R135, 0x20, RZ, 0xfc, !PT ;  /* 0x0000002087871812 */ /* 0x000fe400078efcff */
[-C--:B------:R-:W-:Y:S02]  /*1a90*/  SHF.L.U64.HI R107, R8, R111.reuse, c[0x0][0x294] ;  /* 0x0000a500086b7619 */ /* 0x080fe4000001026f */
[C---:B------:R-:W-:Y:S01]  /*1aa0*/  SHF.L.U64.HI R143, R144.reuse, 0x1, R143 ;  /* 0x00000001908f7819 */ /* 0x040fe2000001028f */
[----:B------:R-:W-:Y:S01]  /*1ab0*/  IMAD.SHL.U32 R144, R144, 0x2, RZ ;  /* 0x0000000290907824 */ /* 0x000fe200078e00ff */
[C---:B------:R-:W-:Y:S01]  /*1ac0*/  SHF.L.U64.HI R145, R146.reuse, 0x1, R145 ;  /* 0x0000000192917819 */ /* 0x040fe20000010291 */
[----:B------:R-:W-:Y:S01]  /*1ad0*/  IMAD.SHL.U32 R146, R146, 0x2, RZ ;  /* 0x0000000292927824 */ /* 0x000fe200078e00ff */
[C---:B------:R-:W-:Y:S01]  /*1ae0*/  SHF.L.U64.HI R147, R148.reuse, 0x1, R147 ;  /* 0x0000000194937819 */ /* 0x040fe20000010293 */
[----:B------:R-:W-:Y:S01]  /*1af0*/  IMAD.SHL.U32 R148, R148, 0x2, RZ ;  /* 0x0000000294947824 */ /* 0x000fe200078e00ff */
[----:B------:R-:W-:-:S02]  /*1b00*/  SHF.L.U64.HI R111, R6, R111, c[0x0][0x284] ;  /* 0x0000a100066f7619 */ /* 0x000fc4000001026f */
[C---:B------:R-:W-:Y:S02]  /*1b10*/  IADD3 R13, R22.reuse, 0x30, RZ ;  /* 0x00000030160d7810 */ /* 0x040fe40007ffe0ff */
[----:B------:R-:W-:Y:S02]  /*1b20*/  IADD3 R12, R22, 0x10, RZ ;  /* 0x00000010160c7810 */ /* 0x000fe40007ffe0ff */
[----:B------:R-:W-:Y:S02]  /*1b30*/  SHF.R.S32.HI R112, RZ, 0x1f, R119 ;  /* 0x0000001fff707819 */ /* 0x000fe40000011477 */
[----:B------:R-:W-:Y:S02]  /*1b40*/  SHF.R.S32.HI R150, RZ, 0x1f, R127 ;  /* 0x0000001fff967819 */ /* 0x000fe4000001147f */
[----:B------:R-:W-:Y:S02]  /*1b50*/  SHF.R.S32.HI R152, RZ, 0x3, R152 ;  /* 0x00000003ff987819 */ /* 0x000fe40000011498 */
[----:B------:R-:W-:-:S02]  /*1b60*/  SHF.R.S32.HI R151, RZ, 0x3, R2 ;  /* 0x00000003ff977819 */ /* 0x000fc40000011402 */
[----:B------:R-:W-:Y:S02]  /*1b70*/  @P0 LOP3.LUT R135, R135, 0x40, RZ, 0xfc, !PT ;  /* 0x0000004087870812 */ /* 0x000fe400078efcff */
.L_x_936:
[----:B------:R-:W-:Y:S01]  /*1b80*/  ISETP.NE.AND P1, PT, R142, c[0x0][0x2b8], PT ;  /* 0x0000ae008e007a0c */ /* 0x000fe20003f25270 */
[----:B-1----:R-:W-:Y:S01]  /*1b90*/  IMAD.SHL.U32 R5, R18, 0x40, RZ ;  /* 0x0000004012057824 */ /* 0x002fe200078e00ff */
[----:B------:R-:W-:Y:S01]  /*1ba0*/  LOP3.LUT P2, RZ, R130, 0x4, RZ, 0xc0, !PT ;  /* 0x0000000482ff7812 */ /* 0x000fe2000784c0ff */
[----:B------:R-:W-:Y:S01]  /*1bb0*/  IMAD.MOV.U32 R154, RZ, RZ, RZ ;  /* 0x000000ffff9a7224 */ /* 0x000fe200078e00ff */
[----:B------:R-:W-:Y:S04]  /*1bc0*/  DEPBAR.LE SB0, 0x2 ;  /* 0x000080800000791a */ /* 0x000fe80000000000 */
[----:B------:R-:W-:Y:S01]  /*1bd0*/  IMAD.IADD R3, R128, 0x1, R5 ;  /* 0x0000000180037824 */ /* 0x000fe200078e0205 */
[----:B------:R-:W-:Y:S01]  /*1be0*/  BSSY B1, `(.L_x_912) ;  /* 0x0000409000017945 */ /* 0x000fe20003800000 */
[----:B------:R-:W-:Y:S02]  /*1bf0*/  IMAD R2, R53, 0x3000, R0 ;  /* 0x0000300035027824 */ /* 0x000fe400078e0200 */
[----:B------:R-:W-:Y:S01]  /*1c00*/  IMAD.IADD R153, R97, 0x1, R3 ;  /* 0x0000000161997824 */ /* 0x000fe200078e0203 */
[----:B------:R-:W-:Y:S02]  /*1c10*/  ISETP.GE.AND P0, PT, R3, R96, PT ;  /* 0x000000600300720c */ /* 0x000fe40003f06270 */
[----:B------:R-:W-:Y:S01]  /*1c20*/  IADD3 R155, R2, 0x20, RZ ;  /* 0x00000020029b7810 */ /* 0x000fe20007ffe0ff */
[----:B------:R-:W-:Y:S01]  /*1c30*/  @P1 IMAD.HI.U32 R4, R153, c[0x0][0x2bc], RZ ;  /* 0x0000af0099041a27 */ /* 0x000fe200078e00ff */
[----:B------:R-:W-:Y:S02]  /*1c40*/  ISETP.GT.OR P0, PT, R128, 0x3f, P0 ;  /* 0x0000003f8000780c */ /* 0x000fe40000704670 */
[C---:B------:R-:W-:Y:S01]  /*1c50*/  @P2 IADD3 R155, R2.reuse, -0x20, RZ ;  /* 0xffffffe0029b2810 */ /* 0x040fe20007ffe0ff */
[----:B------:R-:W-:Y:S01]  /*1c60*/  IMAD.MOV.U32 R3, RZ, RZ, R153 ;  /* 0x000000ffff037224 */ /* 0x000fe200078e0099 */
[----:B------:R-:W-:Y:S02]  /*1c70*/  @P1 SHF.R.U32.HI R3, RZ, c[0x0][0x2c0], R4 ;  /* 0x0000b000ff031a19 */ /* 0x000fe40000011604 */
[----:B------:R-:W-:Y:S02]  /*1c80*/  ISETP.GE.AND P2, PT, R137, 0x1, PT ;  /* 0x000000018900780c */ /* 0x000fe40003f46270 */
[----:B------:R-:W-:Y:S02]  /*1c90*/  LEA R157, R2, 0x100, 0x1 ;  /* 0x00000100029d7811 */ /* 0x000fe400078e08ff */
[----:B------:R-:W-:Y:S03]  /*1ca0*/  LEA R155, R155, 0x100, 0x1 ;  /* 0x000001009b9b7811 */ /* 0x000fe600078e08ff */
[C---:B------:R-:W-:Y:S04]  /*1cb0*/  @!P0 IADD3 R7, P1, R3.reuse, R174, RZ ;  /* 0x000000ae03078210 */ /* 0x040fe80007f3e0ff */
[----:B------:R-:W-:Y:S02]  /*1cc0*/  @!P0 LEA.HI.X.SX32 R4, R3, R104, 0x1, P1 ;  /* 0x0000006803048211 */ /* 0x000fe400008f0eff */
[C---:B------:R-:W-:Y:S04]  /*1cd0*/  @!P0 LEA R8, P1, R7.reuse, c[0x0][0x2a0], 0x2 ;  /* 0x0000a80007088a11 */ /* 0x040fe800078210ff */
[----:B------:R-:W-:Y:S01]  /*1ce0*/  @!P0 LEA.HI.X R9, R7, c[0x0][0x2a4], R4, 0x2, P1 ;  /* 0x0000a90007098a11 */ /* 0x000fe200008f1404 */
[----:B------:R-:W-:Y:S04]  /*1cf0*/  IMAD.MOV R4, RZ, RZ, -R3 ;  /* 0x000000ffff047224 */ /* 0x000fe800078e0a03 */
[----:B-----5:R1:W5:Y:S01]  /*1d00*/  @!P0 LDG.E R154, [R8.64] ;  /* 0x00000006089a8981 */ /* 0x020362000c1e1900 */
[----:B------:R-:W-:Y:S03]  /*1d10*/  IMAD R153, R4, c[0x0][0x2b8], R153 ;  /* 0x0000ae0004997a24 */ /* 0x000fe600078e0299 */
[----:B------:R-:W-:Y:S06]  /*1d20*/  BAR.SYNC.DEFER_BLOCKING 0x0 ;  /* 0x0000000000007b1d */ /* 0x000fec0000010000 */
[----:B----4-:R-:W-:-:S05]  /*1d30*/  @!P2 BRA `(.L_x_913) ;  /* 0x00003c100000a947 */ /* 0x010fca0003800000 */
[----:B------:R-:W-:Y:S01]  /*1d40*/  IMAD.WIDE.U32 R6, R153, c[0x0][0x1e0], RZ ;  /* 0x0000780099067a25 */ /* 0x000fe200078e00ff */
[----:B------:R-:W-:Y:S02]  /*1d50*/  SHF.R.S32.HI R159, RZ, 0x1f, R153 ;  /* 0x0000001fff9f7819 */ /* 0x000fe40000011499 */
[----:B-----5:R-:W-:Y:S01]  /*1d60*/  SHF.R.S32.HI R158, RZ, 0x1f, R154 ;  /* 0x0000001fff9e7819 */ /* 0x020fe2000001149a */
[----:B-1----:R-:W-:Y:S01]  /*1d70*/  IMAD R9, R107, R18, RZ ;  /* 0x000000126b097224 */ /* 0x002fe200078e02ff */
[----:B------:R-:W-:Y:S01]  /*1d80*/  IADD3 R156, -R5, R96, RZ ;  /* 0x00000060059c7210 */ /* 0x000fe20007ffe1ff */
[----:B------:R-:W-:Y:S02]  /*1d90*/  IMAD R2, R159, c[0x0][0x1e0], RZ ;  /* 0x000078009f027a24 */ /* 0x000fe400078e02ff */
[----:B------:R-:W-:Y:S01]  /*1da0*/  IMAD R81, R158, c[0x0][0x1f0], RZ ;  /* 0x00007c009e517a24 */ /* 0x000fe200078e02ff */
[----:B------:R-:W-:Y:S01]  /*1db0*/  IMNMX R156, R156, 0x40, PT ;  /* 0x000000409c9c7817 */ /* 0x000fe20003800200 */
[----:B------:R-:W-:Y:S02]  /*1dc0*/  IMAD R2, R153, c[0x0][0x1e4], R2 ;  /* 0x0000790099027a24 */ /* 0x000fe400078e0202 */
[C---:B------:R-:W-:Y:S02]  /*1dd0*/  IMAD R81, R154.reuse, c[0x0][0x1f4], R81 ;  /* 0x00007d009a517a24 */ /* 0x040fe400078e0251 */
[----:B------:R-:W-:Y:S01]  /*1de0*/  IMAD.WIDE.U32 R4, R109, R18, RZ ;  /* 0x000000126d047225 */ /* 0x000fe200078e00ff */
[----:B------:R-:W-:Y:S02]  /*1df0*/  IADD3 R3, R7, R2, RZ ;  /* 0x0000000207037210 */ /* 0x000fe40007ffe0ff */
[----:B------:R-:W-:Y:S01]  /*1e00*/  MOV R2, R6 ;  /* 0x0000000600027202 */ /* 0x000fe20000000f00 */
[----:B------:R-:W-:Y:S04]  /*1e10*/  IMAD.WIDE.U32 R6, R113, R18, RZ ;  /* 0x0000001271067225 */ /* 0x000fe800078e00ff */
[----:B------:R-:W-:Y:S05]  /*1e20*/  IMAD.WIDE.U32 R2, R154, c[0x0][0x1f0], R2 ;  /* 0x00007c009a027a25 */ /* 0x000fea00078e0002 */
[----:B------:R-:W-:Y:S04]  /*1e30*/  IADD3 R2, P0, R176, R2, RZ ;  /* 0x00000002b0027210 */ /* 0x000fe80007f1e0ff */
[----:B------:R-:W-:Y:S01]  /*1e40*/  IADD3.X R81, R110, R3, R81, P0, !PT ;  /* 0x000000036e517210 */ /* 0x000fe200007fe451 */
[----:B------:R-:W-:Y:S01]  /*1e50*/  IMAD R3, R111, R18, RZ ;  /* 0x000000126f037224 */ /* 0x000fe200078e02ff */
[C---:B------:R-:W-:Y:S04]  /*1e60*/  LEA R80, P0, R2.reuse, c[0x0][0x1c8], 0x1 ;  /* 0x0000720002507a11 */ /* 0x040fe800078008ff */
[----:B------:R-:W-:Y:S02]  /*1e70*/  LEA.HI.X R81, R2, c[0x0][0x1cc], R81, 0x1, P0 ;  /* 0x0000730002517a11 */ /* 0x000fe400000f0c51 */
[----:B------:R-:W-:Y:S02]  /*1e80*/  ISETP.NE.AND P0, PT, RZ, UR4, PT ;  /* 0x00000004ff007c0c */ /* 0x000fe4000bf05270 */
[----:B------:R-:W-:Y:S05]  /*1e90*/  SHF.R.S32.HI R2, RZ, 0x1f, R18 ;  /* 0x0000001fff027819 */ /* 0x000fea0000011412 */
[C---:B------:R-:W-:Y:S02]  /*1ea0*/  IMAD R3, R2.reuse, R113, R3 ;  /* 0x0000007102037224 */ /* 0x040fe400078e0203 */
[----:B------:R-:W-:Y:S03]  /*1eb0*/  IMAD R9, R2, R109, R9 ;  /* 0x0000006d02097224 */ /* 0x000fe600078e0209 */
[----:B------:R-:W-:Y:S02]  /*1ec0*/  IADD3 R3, R7, R3, RZ ;  /* 0x0000000307037210 */ /* 0x000fe40007ffe0ff */
        /* <DEDUP_REMOVED lines=61> */
.L_x_916:
[----:B------:R-:W-:Y:S05]  /*22a0*/  BSYNC B0 ;  /* 0x0000000000007941 */ /* 0x000fea0003800000 */
.L_x_915:
        /* <DEDUP_REMOVED lines=59> */
[----:B------:R-:W-:Y:S02]  /*2660*/  @!P0 PRMT R44, R44, 0x5410, R45 ;  /* 0x000054102c2c8816 */ /* 0x000fe4000000002d */
[----:B------:R-:W-:Y:S02]  /*2670*/  @!P0 SHF.R.U32.HI R54, RZ, 0x10, R79 ;  /* 0x00000010ff368819 */ /* 0x000fe4000001164f */
[----:B------:R-:W-:Y:S02]  /*2680*/  @!P0 PRMT R41, R41, 0x5410, R46 ;  /* 0x0000541029298816 */ /* 0x000fe4000000002e */
[----:B------:R-:W-:Y:S02]  /*2690*/  @!P0 SHF.L.U32 R45, R44, 0x10, RZ ;  /* 0x000000102c2d8819 */ /* 0x000fe400000006ff */
[----:B------:R-:W-:Y:S01]  /*26a0*/  @!P0 PRMT R54, R51, 0x5410, R54 ;  /* 0x0000541033368816 */ /* 0x000fe20000000036 */
[C---:B------:R-:W-:Y:S01]  /*26b0*/  @!P0 IMAD.U32 R51, R52.reuse, 0x10000, RZ ;  /* 0x0001000034338824 */ /* 0x040fe200078e00ff */
[----:B------:R-:W-:Y:S02]  /*26c0*/  @!P0 LOP3.LUT R52, R52, 0xffff0000, RZ, 0xc0, !PT ;  /* 0xffff000034348812 */ /* 0x000fe400078ec0ff */
[----:B------:R-:W-:Y:S01]  /*26d0*/  @!P0 LOP3.LUT R44, R44, 0xffff0000, RZ, 0xc0, !PT ;  /* 0xffff00002c2c8812 */ /* 0x000fe200078ec0ff */
[C---:B-1----:R-:W-:Y:S01]  /*26e0*/  @!P0 IMAD.U32 R50, R28.reuse, 0x10000, RZ ;  /* 0x000100001c328824 */ /* 0x042fe200078e00ff */
[----:B------:R-:W-:Y:S01]  /*26f0*/  @!P0 LOP3.LUT R46, R28, 0xffff0000, RZ, 0xc0, !PT ;  /* 0xffff00001c2e8812 */ /* 0x000fe200078ec0ff */
[C---:B------:R-:W-:Y:S01]  /*2700*/  @!P0 IMAD.U32 R55, R29.reuse, 0x10000, RZ ;  /* 0x000100001d378824 */ /* 0x040fe200078e00ff */
[----:B------:R-:W-:Y:S02]  /*2710*/  @!P0 LOP3.LUT R47, R29, 0xffff0000, RZ, 0xc0, !PT ;  /* 0xffff00001d2f8812 */ /* 0x000fe400078ec0ff */
[C---:B------:R-:W-:Y:S01]  /*2720*/  @!P0 SHF.L.U32 R56, R31.reuse, 0x10, RZ ;  /* 0x000000101f388819 */ /* 0x040fe200000006ff */
        /* <DEDUP_REMOVED lines=11> */
[----:B------:R-:W-:Y:S01]  /*27e0*/  @!P0 F2FP.BF16.PACK_AB R83, R2, R83 ;  /* 0x000000530253823e */ /* 0x000fe200000010ff */
[C---:B------:R-:W-:Y:S01]  /*27f0*/  @!P0 IMAD.U32 R44, R41.reuse, 0x10000, RZ ;  /* 0x00010000292c8824 */ /* 0x040fe200078e00ff */
[----:B------:R-:W-:Y:S01]  /*2800*/  @!P0 LOP3.LUT R41, R41, 0xffff0000, RZ, 0xc0, !PT ;  /* 0xffff000029298812 */ /* 0x000fe200078ec0ff */
[----:B------:R-:W-:Y:S02]  /*2810*/  @!P0 IMAD.U32 R51, R30, 0x10000, RZ ;  /* 0x000100001e338824 */ /* 0x000fe400078e00ff */
        /* <DEDUP_REMOVED lines=17> */
.L_x_919:
[----:B------:R-:W-:Y:S05]  /*2930*/  BSYNC B0 ;  /* 0x0000000000007941 */ /* 0x000fea0003800000 */
.L_x_918:
        /* <DEDUP_REMOVED lines=58> */
.L_x_921:
[----:B------:R-:W-:Y:S05]  /*2ce0*/  BSYNC B0 ;  /* 0x0000000000007941 */ /* 0x000fea0003800000 */
.L_x_920:
        /* <DEDUP_REMOVED lines=58> */
.L_x_923:
[----:B------:R-:W-:Y:S05]  /*3090*/  BSYNC B0 ;  /* 0x0000000000007941 */ /* 0x000fea0003800000 */
.L_x_922:
        /* <DEDUP_REMOVED lines=26> */
[C---:B------:R-:W-:Y:S01]  /*3240*/  @!P0 FMUL.FTZ R45, R36.reuse, R41 ;  /* 0x00000029242d8220 */ /* 0x040fe20000410000 */
[----:B------:R-:W-:Y:S01]  /*3250*/  @!P0 LOP3.LUT R44, R63, 0xffff0000, RZ, 0xc0, !PT ;  /* 0xffff00003f2c8812 */ /* 0x000fe200078ec0ff */
[----:B------:R-:W-:Y:S02]  /*3260*/  @!P0 FMUL.FTZ R48, R37, R42 ;  /* 0x0000002a25308220 */ /* 0x000fe40000410000 */
[-C--:B------:R-:W-:Y:S01]  /*3270*/  @!P0 FMUL.FTZ R2, R36, R27.reuse ;  /* 0x0000001b24028220 */ /* 0x080fe20000410000 */
[----:B------:R-:W-:Y:S01]  /*3280*/  @!P0 LOP3.LUT R36, R31, 0xffff0000, RZ, 0xc0, !PT ;  /* 0xffff00001f248812 */ /* 0x000fe200078ec0ff */
[----:B------:R-:W-:Y:S01]  /*3290*/  @!P0 FFMA.FTZ R45, R40, R27, -R45 ;  /* 0x0000001b282d8223 */ /* 0x000fe2000001082d */
[C---:B------:R-:W-:Y:S01]  /*32a0*/  @!P0 LOP3.LUT R27, R30.reuse, 0xffff0000, RZ, 0xc0, !PT ;  /* 0xffff00001e1b8812 */ /* 0x040fe200078ec0ff */
        /* <DEDUP_REMOVED lines=25> */
.L_x_925:
[----:B------:R-:W-:Y:S05]  /*3440*/  BSYNC B0 ;  /* 0x0000000000007941 */ /* 0x000fea0003800000 */
.L_x_924:
        /* <DEDUP_REMOVED lines=58> */
.L_x_927:
[----:B------:R-:W-:Y:S05]  /*37f0*/  BSYNC B0 ;  /* 0x0000000000007941 */ /* 0x000fea0003800000 */
.L_x_926:
        /* <DEDUP_REMOVED lines=34> */
[C---:B------:R-:W-:Y:S01]  /*3a20*/  @!P0 SHF.L.U32 R7, R6.reuse, 0x10, RZ ;  /* 0x0000001006078819 */ /* 0x040fe200000006ff */
[----:B------:R-:W-:Y:S01]  /*3a30*/  @!P0 FFMA.FTZ R2, R21, R27, R2 ;  /* 0x0000001b15028223 */ /* 0x000fe20000010002 */
[----:B------:R-:W-:Y:S01]  /*3a40*/  @!P0 LOP3.LUT R6, R6, 0xffff0000, RZ, 0xc0, !PT ;  /* 0xffff000006068812 */ /* 0x000fe200078ec0ff */
[----:B------:R-:W-:Y:S02]  /*3a50*/  @!P0 IMAD.U32 R21, R57, 0x10000, RZ ;  /* 0x0001000039158824 */ /* 0x000fe400078e00ff */
[----:B------:R-:W-:Y:S01]  /*3a60*/  @!P0 FMUL.FTZ R4, R8, R7 ;  /* 0x0000000708048220 */ /* 0x000fe20000410000 */
[----:B------:R-:W-:Y:S01]  /*3a70*/  @!P0 F2FP.BF16.PACK_AB R35, R2, R35 ;  /* 0x000000230223823e */ /* 0x000fe200000010ff */
        /* <DEDUP_REMOVED lines=18> */
.L_x_914:
        /* <DEDUP_REMOVED lines=47> */
.L_x_929:
[----:B------:R-:W-:Y:S05]  /*3e90*/  BSYNC B0 ;  /* 0x0000000000007941 */ /* 0x000fea0003800000 */
.L_x_928:
[----:B------:R2:W3:Y:S04]  /*3ea0*/  SHFL.IDX PT, R183, R81, RZ, 0x1c1f ;  /* 0x001c1fff51b77589 */ /* 0x0004e800000e0000 */
[----:B------:R2:W4:Y:S01]  /*3eb0*/  SHFL.IDX PT, R182, R80, RZ, 0x1c1f ;  /* 0x001c1fff50b67589 */ /* 0x00052200000e0000 */
[----:B------:R-:W-:-:S05]  /*3ec0*/  @P1 BRA `(.L_x_917) ;  /* 0x00001da000001947 */ /* 0x000fca0003800000 */
[----:B------:R-:W-:Y:S01]  /*3ed0*/  ISETP.GE.AND P0, PT, R24, c[0x0][0x1d4], PT ;  /* 0x0000750018007a0c */ /* 0x000fe20003f06270 */
[----:B-----5:R-:W-:Y:S01]  /*3ee0*/  IMAD.MOV.U32 R5, RZ, RZ, R30 ;  /* 0x000000ffff057224 */ /* 0x020fe200078e001e */
[----:B------:R-:W-:Y:S01]  /*3ef0*/  IADD3 R184, -R117, c[0x0][0x1d4], RZ ;  /* 0x0000750075b87a10 */ /* 0x000fe20007ffe1ff */
[----:B------:R-:W-:Y:S01]  /*3f00*/  IMAD.MOV.U32 R4, RZ, RZ, R31 ;  /* 0x000000ffff047224 */ /* 0x000fe200078e001f */
[----:B------:R-:W-:Y:S01]  /*3f10*/  BSSY B0, `(.L_x_930) ;  /* 0x00000a3000007945 */ /* 0x000fe20003800000 */
        /* <DEDUP_REMOVED lines=28> */
[----:B------:R-:W-:Y:S01]  /*40e0*/  IMAD R185, R53, 0x3000, RZ ;  /* 0x0000300035b97824 */ /* 0x000fe200078e02ff */
[----:B------:R-:W-:Y:S02]  /*40f0*/  PRMT R88, R7, 0x7610, R88 ;  /* 0x0000761007587816 */ /* 0x000fe40000000058 */
[----:B------:R-:W-:Y:S01]  /*4100*/  PRMT R87, R6, 0x7610, R87 ;  /* 0x0000761006577816 */ /* 0x000fe20000000057 */
[----:B------:R-:W-:-:S05]  /*4110*/  @P0 BRA `(.L_x_931) ;  /* 0x0000082000000947 */ /* 0x000fca0003800000 */
[----:B------:R-:W-:Y:S01]  /*4120*/  LOP3.LUT P2, RZ, R135, 0x4, RZ, 0xc0, !PT ;  /* 0x0000000487ff7812 */ /* 0x000fe2000784c0ff */
[----:B------:R-:W-:Y:S01]  /*4130*/  IMAD.MOV.U32 R50, RZ, RZ, R44 ;  /* 0x000000ffff327224 */ /* 0x000fe200078e002c */
[----:B------:R-:W-:Y:S01]  /*4140*/  ISETP.GE.AND P0, PT, R24, c[0x0][0x27c], PT ;  /* 0x00009f0018007a0c */ /* 0x000fe20003f06270 */
[----:B------:R-:W-:Y:S01]  /*4150*/  IMAD.MOV.U32 R55, RZ, RZ, R56 ;  /* 0x000000ffff377224 */ /* 0x000fe200078e0038 */
[----:B------:R-:W-:Y:S01]  /*4160*/  SEL R187, R117, R184, !P2 ;  /* 0x000000b875bb7207 */ /* 0x000fe20005000000 */
[----:B------:R-:W-:Y:S01]  /*4170*/  IMAD.MOV.U32 R49, RZ, RZ, R45 ;  /* 0x000000ffff317224 */ /* 0x000fe200078e002d */
[----:B------:R-:W-:Y:S01]  /*4180*/  MOV R54, R57 ;  /* 0x0000003900367202 */ /* 0x000fe20000000f00 */
[----:B------:R-:W-:Y:S01]  /*4190*/  IMAD.MOV.U32 R62, RZ, RZ, R58 ;  /* 0x000000ffff3e7224 */ /* 0x000fe200078e003a */
[----:B------:R-:W-:Y:S02]  /*41a0*/  SHF.R.S32.HI R186, RZ, 0x1f, R187 ;  /* 0x0000001fffba7819 */ /* 0x000fe400000114bb */
[----:B------:R-:W-:Y:S02]  /*41b0*/  MOV R68, R59 ;  /* 0x0000003b00447202 */ /* 0x000fe40000000f00 */
[----:B------:R-:W-:Y:S03]  /*41c0*/  LEA.HI R186, R186, R187, RZ, 0x4 ;  /* 0x000000bbbaba7211 */ /* 0x000fe600078f20ff */
[----:B------:R-:W-:Y:S01]  /*41d0*/  @!P0 SHF.R.U64 R51, R44, 0x10, R45 ;  /* 0x000000102c338819 */ /* 0x000fe2000000122d */
[----:B------:R-:W-:Y:S01]  /*41e0*/  IMAD.MOV.U32 R44, RZ, RZ, R47 ;  /* 0x000000ffff2c7224 */ /* 0x000fe200078e002f */
[----:B------:R-:W-:Y:S02]  /*41f0*/  LEA.HI.SX32 R187, R186, R125, 0x1c ;  /* 0x0000007dbabb7211 */ /* 0x000fe400078fe2ff */
[----:B------:R-:W-:Y:S02]  /*4200*/  @!P0 SHF.R.U64 R56, R56, 0x10, R57 ;  /* 0x0000001038388819 */ /* 0x000fe40000001239 */
[----:B------:R-:W-:Y:S01]  /*4210*/  SHF.R.S32.HI R190, RZ, 0x1f, R187 ;  /* 0x0000001fffbe7819 */ /* 0x000fe200000114bb */
[----:B------:R-:W-:Y:S01]  /*4220*/  IMAD.SHL.U32 R186, R187, 0x8, RZ ;  /* 0x00000008bbba7824 */ /* 0x000fe200078e00ff */
[----:B------:R-:W-:Y:S01]  /*4230*/  @!P0 SHF.R.U32.HI R52, RZ, 0x10, R45 ;  /* 0x00000010ff348819 */ /* 0x000fe2000001162d */
[----:B------:R-:W-:Y:S01]  /*4240*/  IMAD.MOV.U32 R45, RZ, RZ, R46 ;  /* 0x000000ffff2d7224 */ /* 0x000fe200078e002e */
[----:B------:R-:W-:Y:S02]  /*4250*/  LEA.HI R190, R190, R187, RZ, 0x3 ;  /* 0x000000bbbebe7211 */ /* 0x000fe400078f18ff */
[----:B------:R-:W-:Y:S02]  /*4260*/  LOP3.LUT R189, R129, 0x38, R186, 0xf8, !PT ;  /* 0x0000003881bd7812 */ /* 0x000fe400078ef8ba */
[----:B------:R-:W-:Y:S01]  /*4270*/  @!P0 PRMT R50, R50, 0x5410, R51 ;  /* 0x0000541032328816 */ /* 0x000fe20000000033 */
[----:B------:R-:W-:Y:S01]  /*4280*/  IMAD.SHL.U32 R190, R190, 0x200, RZ ;  /* 0x00000200bebe7824 */ /* 0x000fe200078e00ff */
[----:B------:R-:W-:Y:S02]  /*4290*/  LOP3.LUT R189, R189, R118, RZ, 0x3c, !PT ;  /* 0x00000076bdbd7212 */ /* 0x000fe400078e3cff */
[--C-:B------:R-:W-:Y:S02]  /*42a0*/  @!P0 SHF.R.U64 R46, R46, 0x10, R47.reuse ;  /* 0x000000102e2e8819 */ /* 0x100fe4000000122f */
[----:B------:R-:W-:Y:S02]  /*42b0*/  LOP3.LUT R190, R190, 0x7ffff000, RZ, 0xc0, !PT ;  /* 0x7ffff000bebe7812 */ /* 0x000fe400078ec0ff */
[----:B------:R-:W-:Y:S02]  /*42c0*/  @!P0 SHF.R.U32.HI R47, RZ, 0x10, R47 ;  /* 0x00000010ff2f8819 */ /* 0x000fe4000001162f */
[----:B------:R-:W-:Y:S02]  /*42d0*/  IADD3 R190, R189, R190, R16 ;  /* 0x000000bebdbe7210 */ /* 0x000fe40007ffe010 */
[----:B------:R-:W-:Y:S02]  /*42e0*/  IADD3 R189, R124, R185, RZ ;  /* 0x000000b97cbd7210 */ /* 0x000fe40007ffe0ff */
[----:B------:R-:W-:Y:S01]  /*42f0*/  @!P0 SHF.R.U32.HI R57, RZ, 0x10, R57 ;  /* 0x00000010ff398819 */ /* 0x000fe20000011639 */
[----:B------:R-:W-:Y:S01]  /*4300*/  IMAD.IADD R190, R185, 0x1, R190 ;  /* 0x00000001b9be7824 */ /* 0x000fe200078e02be */
[----:B------:R-:W-:Y:S01]  /*4310*/  @!P0 PRMT R56, R55, 0x5410, R56 ;  /* 0x0000541037388816 */ /* 0x000fe20000000038 */
[----:B------:R-:W-:Y:S01]  /*4320*/  IMAD.SHL.U32 R187, R189, 0x2, RZ ;  /* 0x00000002bdbb7824 */ /* 0x000fe200078e00ff */
[----:B------:R-:W-:Y:S01]  /*4330*/  @!P0 PRMT R49, R49, 0x5410, R52 ;  /* 0x0000541031318816 */ /* 0x000fe20000000034 */
[----:B------:R-:W-:Y:S01]  /*4340*/  IMAD.SHL.U32 R188, R190, 0x2, RZ ;  /* 0x00000002bebc7824 */ /* 0x000fe200078e00ff */
[----:B------:R-:W-:Y:S01]  /*4350*/  @!P0 PRMT R44, R44, 0x5410, R47 ;  /* 0x000054102c2c8816 */ /* 0x000fe2000000002f */
[----:B------:R-:W-:Y:S01]  /*4360*/  @!P0 IMAD.U32 R47, R50, 0x10000, RZ ;  /* 0x00010000322f8824 */ /* 0x000fe200078e00ff */
[----:B--2---:R-:W1:Y:S01]  /*4370*/  LDS.128 R80, [R187+0xc100] ;  /* 0x00c10000bb507984 */ /* 0x004e620000000c00 */
[----:B------:R-:W-:Y:S01]  /*4380*/  @!P0 IMAD.U32 R55, R56, 0x10000, RZ ;  /* 0x0001000038378824 */ /* 0x000fe200078e00ff */
[----:B------:R-:W-:Y:S02]  /*4390*/  @!P0 SHF.R.U64 R61, R58, 0x10, R59 ;  /* 0x000000103a3d8819 */ /* 0x000fe4000000123b */
[----:B------:R-:W-:Y:S02]  /*43a0*/  @!P0 PRMT R58, R54, 0x5410, R57 ;  /* 0x00005410363a8816 */ /* 0x000fe40000000039 */
[----:B------:R-:W-:Y:S02]  /*43b0*/  @!P0 PRMT R45, R45, 0x5410, R46 ;  /* 0x000054102d2d8816 */ /* 0x000fe4000000002e */
[----:B------:R-:W2:Y:S01]  /*43c0*/  LDS.128 R32, [R188+0xc100] ;  /* 0x00c10000bc207984 */ /* 0x000ea20000000c00 */
[----:B------:R-:W-:Y:S02]  /*43d0*/  @!P0 LOP3.LUT R56, R56, 0xffff0000, RZ, 0xc0, !PT ;  /* 0xffff000038388812 */ /* 0x000fe400078ec0ff */
[----:B------:R-:W-:Y:S02]  /*43e0*/  @!P0 LOP3.LUT R46, R50, 0xffff0000, RZ, 0xc0, !PT ;  /* 0xffff0000322e8812 */ /* 0x000fe400078ec0ff */
[----:B------:R-:W-:Y:S02]  /*43f0*/  @!P0 SHF.R.U32.HI R59, RZ, 0x10, R59 ;  /* 0x00000010ff3b8819 */ /* 0x000fe4000001163b */
[----:B------:R-:W-:Y:S02]  /*4400*/  @!P0 PRMT R62, R62, 0x5410, R61 ;  /* 0x000054103e3e8816 */ /* 0x000fe4000000003d */
[----:B------:R-:W-:Y:S03]  /*4410*/  @!P0 PRMT R68, R68, 0x5410, R59 ;  /* 0x0000541044448816 */ /* 0x000fe6000000003b */
[C---:B------:R-:W-:Y:S01]  /*4420*/  @!P0 IMAD.U32 R60, R62.reuse, 0x10000, RZ ;  /* 0x000100003e3c8824 */ /* 0x040fe200078e00ff */
[----:B------:R-:W-:Y:S01]  /*4430*/  @!P0 LOP3.LUT R62, R62, 0xffff0000, RZ, 0xc0, !PT ;  /* 0xffff00003e3e8812 */ /* 0x000fe200078ec0ff */
[C---:B------:R-:W-:Y:S01]  /*4440*/  @!P0 IMAD.U32 R63, R68.reuse, 0x10000, RZ ;  /* 0x00010000443f8824 */ /* 0x040fe200078e00ff */
[----:B------:R-:W-:Y:S01]  /*4450*/  @!P0 LOP3.LUT R68, R68, 0xffff0000, RZ, 0xc0, !PT ;  /* 0xffff000044448812 */ /* 0x000fe200078ec0ff */
[C---:B-1----:R-:W-:Y:S01]  /*4460*/  @!P0 IMAD.U32 R54, R80.reuse, 0x10000, RZ ;  /* 0x0001000050368824 */ /* 0x042fe200078e00ff */
[----:B------:R-:W-:Y:S01]  /*4470*/  @!P0 LOP3.LUT R57, R80, 0xffff0000, RZ, 0xc0, !PT ;  /* 0xffff000050398812 */ /* 0x000fe200078ec0ff */
[C---:B------:R-:W-:Y:S01]  /*4480*/  @!P0 IMAD.U32 R61, R82.reuse, 0x10000, RZ ;  /* 0x00010000523d8824 */ /* 0x040fe200078e00ff */
[----:B------:R-:W-:Y:S01]  /*4490*/  @!P0 LOP3.LUT R59, R81, 0xffff0000, RZ, 0xc0, !PT ;  /* 0xffff0000513b8812 */ /* 0x000fe200078ec0ff */
[C---:B------:R-:W-:Y:S01]  /*44a0*/  @!P0 IMAD.U32 R66, R83.reuse, 0x10000, RZ ;  /* 0x0001000053428824 */ /* 0x040fe200078e00ff */
[----:B------:R-:W-:Y:S02]  /*44b0*/  @!P0 LOP3.LUT R64, R82, 0xffff0000, RZ, 0xc0, !PT ;  /* 0xffff000052408812 */ /* 0x000fe400078ec0ff */
[----:B------:R-:W-:Y:S02]  /*44c0*/  @!P0 LOP3.LUT R65, R83, 0xffff0000, RZ, 0xc0, !PT ;  /* 0xffff000053418812 */ /* 0x000fe400078ec0ff */
[C---:B--2---:R-:W-:Y:S02]  /*44d0*/  @!P0 SHF.L.U32 R52, R32.reuse, 0x10, RZ ;  /* 0x0000001020348819 */ /* 0x044fe400000006ff */
[----:B------:R-:W-:Y:S02]  /*44e0*/  @!P0 LOP3.LUT R51, R32, 0xffff0000, RZ, 0xc0, !PT ;  /* 0xffff000020338812 */ /* 0x000fe400078ec0ff */
[----:B------:R-:W-:Y:S01]  /*44f0*/  @!P0 SHF.L.U32 R50, R33, 0x10, RZ ;  /* 0x0000001021328819 */ /* 0x000fe200000006ff */
[C---:B------:R-:W-:Y:S02]  /*4500*/  @!P0 FMUL.FTZ R2, R52.reuse, R47 ;  /* 0x0000002f34028220 */ /* 0x040fe40000410000 */
[----:B------:R-:W-:Y:S02]  /*4510*/  @!P0 FMUL.FTZ R187, R52, R55 ;  /* 0x0000003734bb8220 */ /* 0x000fe40000410000 */
[----:B------:R-:W-:Y:S02]  /*4520*/  @!P0 FFMA.FTZ R2, R55, R54, R2 ;  /* 0x0000003637028223 */ /* 0x000fe40000010002 */
[C---:B------:R-:W-:Y:S01]  /*4530*/  @!P0 IMAD.U32 R55, R58.reuse, 0x10000, RZ ;  /* 0x000100003a378824 */ /* 0x040fe200078e00ff */
[----:B------:R-:W-:Y:S01]  /*4540*/  @!P0 LOP3.LUT R58, R58, 0xffff0000, RZ, 0xc0, !PT ;  /* 0xffff00003a3a8812 */ /* 0x000fe200078ec0ff */
[C---:B------:R-:W-:Y:S02]  /*4550*/  @!P0 FMUL.FTZ R188, R51.reuse, R56 ;  /* 0x0000003833bc8220 */ /* 0x040fe40000410000 */
[----:B------:R-:W-:Y:S02]  /*4560*/  @!P0 FFMA.FTZ R187, R54, R47, -R187 ;  /* 0x0000002f36bb8223 */ /* 0x000fe400000108bb */
[-C--:B------:R-:W-:Y:S01]  /*4570*/  @!P0 FMUL.FTZ R3, R51, R46.reuse ;  /* 0x0000002e33038220 */ /* 0x080fe20000410000 */
[----:B------:R-:W-:Y:S01]  /*4580*/  @!P0 LOP3.LUT R51, R33, 0xffff0000, RZ, 0xc0, !PT ;  /* 0xffff000021338812 */ /* 0x000fe200078ec0ff */
[----:B------:R-:W-:Y:S02]  /*4590*/  @!P0 IMAD.U32 R47, R49, 0x10000, RZ ;  /* 0x00010000312f8824 */ /* 0x000fe400078e00ff */
[----:B------:R-:W-:Y:S02]  /*45a0*/  @!P0 IMAD.U32 R54, R81, 0x10000, RZ ;  /* 0x0001000051368824 */ /* 0x000fe400078e00ff */
[C---:B------:R-:W-:Y:S02]  /*45b0*/  @!P0 FMUL.FTZ R189, R50.reuse, R55 ;  /* 0x0000003732bd8220 */ /* 0x040fe40000410000 */
[----:B------:R-:W-:Y:S01]  /*45c0*/  @!P0 FFMA.FTZ R188, R57, R46, -R188 ;  /* 0x0000002e39bc8223 */ /* 0x000fe200000108bc */
[----:B------:R-:W-:Y:S01]  /*45d0*/  @!P0 LOP3.LUT R46, R49, 0xffff0000, RZ, 0xc0, !PT ;  /* 0xffff0000312e8812 */ /* 0x000fe200078ec0ff */
[-C--:B------:R-:W-:Y:S01]  /*45e0*/  @!P0 FMUL.FTZ R4, R50, R47.reuse ;  /* 0x0000002f32048220 */ /* 0x080fe20000410000 */
[----:B------:R-:W-:Y:S01]  /*45f0*/  @!P0 LOP3.LUT R50, R34, 0xffff0000, RZ, 0xc0, !PT ;  /* 0xffff000022328812 */ /* 0x000fe200078ec0ff */
[----:B------:R-:W-:Y:S01]  /*4600*/  @!P0 FFMA.FTZ R189, R54, R47, -R189 ;  /* 0x0000002f36bd8223 */ /* 0x000fe200000108bd */
[----:B------:R-:W-:Y:S01]  /*4610*/  @!P0 SHF.L.U32 R47, R34, 0x10, RZ ;  /* 0x00000010222f8819 */ /* 0x000fe200000006ff */
[C---:B------:R-:W-:Y:S01]  /*4620*/  @!P0 FMUL.FTZ R190, R51.reuse, R58 ;  /* 0x0000003a33be8220 */ /* 0x040fe20000410000 */
[----:B------:R-:W-:Y:S01]  /*4630*/  @!P0 F2FP.BF16.PACK_AB R187, R188, R187 ;  /* 0x000000bbbcbb823e */ /* 0x000fe200000010ff */
[-C--:B------:R-:W-:Y:S02]  /*4640*/  @!P0 FMUL.FTZ R5, R51, R46.reuse ;  /* 0x0000002e33058220 */ /* 0x080fe40000410000 */
[----:B------:R-:W-:Y:S02]  /*4650*/  @!P0 FFMA.FTZ R190, R59, R46, -R190 ;  /* 0x0000002e3bbe8223 */ /* 0x000fe400000108be */
[C---:B------:R-:W-:Y:S01]  /*4660*/  @!P0 IMAD.U32 R46, R45.reuse, 0x10000, RZ ;  /* 0x000100002d2e8824 */ /* 0x040fe200078e00ff */
[----:B------:R-:W-:Y:S01]  /*4670*/  @!P0 LOP3.LUT R45, R45, 0xffff0000, RZ, 0xc0, !PT ;  /* 0xffff00002d2d8812 */ /* 0x000fe200078ec0ff */
[C---:B------:R-:W-:Y:S01]  /*4680*/  @!P0 FMUL.FTZ R193, R47.reuse, R60 ;  /* 0x0000003c2fc18220 */ /* 0x040fe20000410000 */
[----:B------:R-:W-:Y:S01]  /*4690*/  @!P0 F2FP.BF16.PACK_AB R190, R190, R189 ;  /* 0x000000bdbebe823e */ /* 0x000fe200000010ff */
[----:B------:R-:W-:Y:S02]  /*46a0*/  @!P0 FMUL.FTZ R198, R50, R62 ;  /* 0x0000003e32c68220 */ /* 0x000fe40000410000 */
[----:B------:R-:W-:Y:S01]  /*46b0*/  @!P0 FFMA.FTZ R3, R56, R57, R3 ;  /* 0x0000003938038223 */ /* 0x000fe20000010003 */
[----:B------:R-:W-:Y:S01]  /*46c0*/  @!P0 MOV R81, R190 ;  /* 0x000000be00518202 */ /* 0x000fe20000000f00 */
[-C--:B------:R-:W-:Y:S01]  /*46d0*/  @!P0 FMUL.FTZ R6, R47, R46.reuse ;  /* 0x0000002e2f068220 */ /* 0x080fe20000410000 */
[----:B------:R-:W-:Y:S01]  /*46e0*/  @!P0 LOP3.LUT R47, R35, 0xffff0000, RZ, 0xc0, !PT ;  /* 0xffff0000232f8812 */ /* 0x000fe200078ec0ff */
[----:B------:R-:W-:Y:S01]  /*46f0*/  @!P0 FFMA.FTZ R193, R61, R46, -R193 ;  /* 0x0000002e3dc18223 */ /* 0x000fe200000108c1 */
[----:B------:R-:W-:Y:S01]  /*4700*/  @!P0 SHF.L.U32 R46, R35, 0x10, RZ ;  /* 0x00000010232e8819 */ /* 0x000fe200000006ff */
[-C--:B------:R-:W-:Y:S01]  /*4710*/  @!P0 FMUL.FTZ R7, R50, R45.reuse ;  /* 0x0000002d32078220 */ /* 0x080fe20000410000 */
[----:B------:R-:W-:Y:S01]  /*4720*/  @!P0 F2FP.BF16.PACK_AB R188, R3, R2 ;  /* 0x0000000203bc823e */ /* 0x000fe200000010ff */
[----:B------:R-:W-:Y:S02]  /*4730*/  @!P0 FFMA.FTZ R198, R64, R45, -R198 ;  /* 0x0000002d40c68223 */ /* 0x000fe400000108c6 */
[C---:B------:R-:W-:Y:S01]  /*4740*/  @!P0 IMAD.U32 R45, R44.reuse, 0x10000, RZ ;  /* 0x000100002c2d8824 */ /* 0x040fe200078e00ff */
[----:B------:R-:W-:Y:S01]  /*4750*/  @!P0 MOV R32, R188 ;  /* 0x000000bc00208202 */ /* 0x000fe20000000f00 */
[----:B------:R-:W-:Y:S01]  /*4760*/  @!P0 FFMA.FTZ R4, R55, R54, R4 ;  /* 0x0000003637048223 */ /* 0x000fe20000010004 */
[----:B------:R-:W-:Y:S01]  /*4770*/  @!P0 LOP3.LUT R44, R44, 0xffff0000, RZ, 0xc0, !PT ;  /* 0xffff00002c2c8812 */ /* 0x000fe200078ec0ff */
[----:B------:R-:W-:Y:S01]  /*4780*/  @!P0 FFMA.FTZ R5, R58, R59, R5 ;  /* 0x0000003b3a058223 */ /* 0x000fe20000010005 */
[----:B------:R-:W-:Y:S01]  /*4790*/  @!P0 F2FP.BF16.PACK_AB R193, R198, R193 ;  /* 0x000000c1c6c1823e */ /* 0x000fe200000010ff */
[----:B------:R-:W-:Y:S02]  /*47a0*/  @!P0 FMUL.FTZ R8, R46, R45 ;  /* 0x0000002d2e088220 */ /* 0x000fe40000410000 */
[----:B------:R-:W-:Y:S01]  /*47b0*/  @!P0 FFMA.FTZ R6, R60, R61, R6 ;  /* 0x0000003d3c068223 */ /* 0x000fe20000010006 */
[----:B------:R-:W-:Y:S01]  /*47c0*/  @!P0 F2FP.BF16.PACK_AB R189, R5, R4 ;  /* 0x0000000405bd823e */ /* 0x000fe200000010ff */
[----:B------:R-:W-:Y:S02]  /*47d0*/  @!P0 FMUL.FTZ R191, R46, R63 ;  /* 0x0000003f2ebf8220 */ /* 0x000fe40000410000 */
[C---:B------:R-:W-:Y:S02]  /*47e0*/  @!P0 FMUL.FTZ R196, R47.reuse, R68 ;  /* 0x000000442fc48220 */ /* 0x040fe40000410000 */
        /* <DEDUP_REMOVED lines=14> */
[----:B------:R-:W-:Y:S02]  /*48d0*/  @!P0 MOV R35, R198 ;  /* 0x000000c600238202 */ /* 0x000fe40000000f00 */
[----:B----4-:R-:W-:Y:S05]  /*48e0*/  IADD3 R188, P0, R182, R144, RZ ;  /* 0x00000090b6bc7210 */ /* 0x010fea0007f1e0ff */
[----:B---3--:R-:W-:Y:S01]  /*48f0*/  IMAD.X R189, R183, 0x1, R143, P0 ;  /* 0x00000001b7bd7824 */ /* 0x008fe200000e068f */
[C---:B------:R-:W-:Y:S04]  /*4900*/  ISETP.GE.AND P0, PT, R186.reuse, c[0x0][0x1d4], PT ;  /* 0x00007500ba007a0c */ /* 0x040fe80003f06270 */
[----:B------:R1:W-:Y:S09]  /*4910*/  ST.E.128 [R188.64], R80 ;  /* 0x00000050bc007985 */ /* 0x0003f2000c101d06 */
[----:B------:R-:W-:Y:S05]  /*4920*/  @!P0 IMAD.WIDE R186, R186, 0x2, R182 ;  /* 0x00000002baba8825 */ /* 0x000fea00078e02b6 */
[----:B------:R1:W-:Y:S02]  /*4930*/  @!P0 ST.E.128 [R186.64], R32 ;  /* 0x00000020ba008985 */ /* 0x0003e4000c101d06 */
.L_x_931:
[----:B------:R-:W-:Y:S05]  /*4940*/  BSYNC B0 ;  /* 0x0000000000007941 */ /* 0x000fea0003800000 */
.L_x_930:
[----:B------:R-:W-:Y:S01]  /*4950*/  ISETP.GE.AND P0, PT, R17, c[0x0][0x1d4], PT ;  /* 0x0000750011007a0c */ /* 0x000fe20003f06270 */
[----:B------:R-:W-:Y:S01]  /*4960*/  @!UPT UIADD3 URZ, URZ, URZ, URZ ;  /* 0x0000003f3f3ff290 */ /* 0x000fe2000fffe03f */
[----:B------:R-:W-:Y:S11]  /*4970*/  BSSY B0, `(.L_x_932) ;  /* 0x000007c000007945 */ /* 0x000ff60003800000 */
[----:B------:R-:W-:-:S05]  /*4980*/  @P0 BRA `(.L_x_933) ;  /* 0x000007a000000947 */ /* 0x000fca0003800000 */
[----:B------:R-:W-:Y:S02]  /*4990*/  LOP3.LUT P1, RZ, R135, 0x2, RZ, 0xc0, !PT ;  /* 0x0000000287ff7812 */ /* 0x000fe4000782c0ff */
[----:B------:R-:W-:Y:S02]  /*49a0*/  ISETP.GE.AND P0, PT, R17, c[0x0][0x27c], PT ;  /* 0x00009f0011007a0c */ /* 0x000fe40003f06270 */
[----:B------:R-:W-:Y:S04]  /*49b0*/  SEL R63, R117, R184, !P1 ;  /* 0x000000b8753f7207 */ /* 0x000fe80004800000 */
[----:B------:R-:W-:Y:S04]  /*49c0*/  SHF.R.S32.HI R62, RZ, 0x1f, R63 ;  /* 0x0000001fff3e7819 */ /* 0x000fe8000001143f */
        /* <DEDUP_REMOVED lines=12> */
[----:B------:R-:W-:Y:S01]  /*4a90*/  @!P0 PRMT R42, R42, 0x5410, R45 ;  /* 0x000054102a2a8816 */ /* 0x000fe2000000002d */
[----:B------:R-:W-:Y:S01]  /*4aa0*/  @!P0 IMAD.U32 R47, R88, 0x10000, RZ ;  /* 0x00010000582f8824 */ /* 0x000fe200078e00ff */
[----:B------:R-:W-:Y:S02]  /*4ab0*/  LOP3.LUT R66, R66, 0x7ffff000, RZ, 0xc0, !PT ;  /* 0x7ffff00042427812 */ /* 0x000fe400078ec0ff */
[----:B------:R-:W-:Y:S01]  /*4ac0*/  @!P0 SHF.R.U32.HI R36, RZ, 0x10, R37 ;  /* 0x00000010ff248819 */ /* 0x000fe20000011625 */
[----:B------:R-:W-:Y:S01]  /*4ad0*/  @!P0 IMAD.U32 R37, R42, 0x10000, RZ ;  /* 0x000100002a258824 */ /* 0x000fe200078e00ff */
[----:B------:R-:W-:Y:S01]  /*4ae0*/  IADD3 R66, R65, R66, R16 ;  /* 0x0000004241427210 */ /* 0x000fe20007ffe010 */
[----:B------:R-:W-:Y:S01]  /*4af0*/  IMAD.IADD R65, R122, 0x1, R185 ;  /* 0x000000017a417824 */ /* 0x000fe200078e02b9 */
[----:B------:R-:W-:Y:S02]  /*4b00*/  @!P0 PRMT R87, R87, 0x5410, R76 ;  /* 0x0000541057578816 */ /* 0x000fe4000000004c */
[----:B------:R-:W-:Y:S01]  /*4b10*/  @!P0 SHF.R.U32.HI R49, RZ, 0x10, R79 ;  /* 0x00000010ff318819 */ /* 0x000fe2000001164f */
[----:B------:R-:W-:Y:S01]  /*4b20*/  IMAD.IADD R66, R185, 0x1, R66 ;  /* 0x00000001b9427824 */ /* 0x000fe200078e0242 */
[----:B------:R-:W-:Y:S02]  /*4b30*/  SHF.L.U32 R63, R65, 0x1, RZ ;  /* 0x00000001413f7819 */ /* 0x000fe400000006ff */
[--C-:B------:R-:W-:Y:S01]  /*4b40*/  @!P0 SHF.R.U32.HI R44, RZ, 0x10, R39.reuse ;  /* 0x00000010ff2c8819 */ /* 0x100fe20000011627 */
[----:B------:R-:W-:Y:S01]  /*4b50*/  IMAD.SHL.U32 R64, R66, 0x2, RZ ;  /* 0x0000000242407824 */ /* 0x000fe200078e00ff */
[----:B------:R-:W-:Y:S01]  /*4b60*/  @!P0 SHF.R.U64 R39, R38, 0x10, R39 ;  /* 0x0000001026278819 */ /* 0x000fe20000001227 */
[----:B-12---:R-:W1:Y:S01]  /*4b70*/  LDS.128 R80, [R63+0xc100] ;  /* 0x00c100003f507984 */ /* 0x006e620000000c00 */
[----:B------:R-:W-:Y:S02]  /*4b80*/  @!P0 PRMT R41, R41, 0x5410, R36 ;  /* 0x0000541029298816 */ /* 0x000fe40000000024 */
[----:B------:R-:W-:Y:S01]  /*4b90*/  @!P0 PRMT R86, R86, 0x5410, R49 ;  /* 0x0000541056568816 */ /* 0x000fe20000000031 */
[----:B------:R-:W-:Y:S01]  /*4ba0*/  @!P0 IMAD.U32 R49, R87, 0x10000, RZ ;  /* 0x0001000057318824 */ /* 0x000fe200078e00ff */
[----:B------:R-:W-:Y:S02]  /*4bb0*/  @!P0 PRMT R48, R48, 0x5410, R39 ;  /* 0x0000541030308816 */ /* 0x000fe40000000027 */
[----:B------:R-:W-:Y:S01]  /*4bc0*/  @!P0 SHF.L.U32 R36, R41, 0x10, RZ ;  /* 0x0000001029248819 */ /* 0x000fe200000006ff */
[C---:B------:R-:W-:Y:S01]  /*4bd0*/  @!P0 IMAD.U32 R59, R86.reuse, 0x10000, RZ ;  /* 0x00010000563b8824 */ /* 0x040fe200078e00ff */
[----:B------:R-:W2:Y:S01]  /*4be0*/  LDS.128 R32, [R64+0xc100] ;  /* 0x00c1000040207984 */ /* 0x000ea20000000c00 */
[----:B------:R-:W-:Y:S02]  /*4bf0*/  @!P0 LOP3.LUT R52, R87, 0xffff0000, RZ, 0xc0, !PT ;  /* 0xffff000057348812 */ /* 0x000fe400078ec0ff */
[----:B------:R-:W-:Y:S02]  /*4c00*/  @!P0 PRMT R43, R43, 0x5410, R44 ;  /* 0x000054102b2b8816 */ /* 0x000fe4000000002c */
[----:B------:R-:W-:Y:S02]  /*4c10*/  @!P0 LOP3.LUT R60, R86, 0xffff0000, RZ, 0xc0, !PT ;  /* 0xffff0000563c8812 */ /* 0x000fe400078ec0ff */
[----:B------:R-:W-:Y:S04]  /*4c20*/  @!P0 SHF.R.U64 R78, R78, 0x10, R79 ;  /* 0x000000104e4e8819 */ /* 0x000fe8000000124f */
[----:B------:R-:W-:Y:S04]  /*4c30*/  @!P0 PRMT R85, R85, 0x5410, R78 ;  /* 0x0000541055558816 */ /* 0x000fe8000000004e */
[C---:B------:R-:W-:Y:S01]  /*4c40*/  @!P0 LOP3.LUT R56, R85.reuse, 0xffff0000, RZ, 0xc0, !PT ;  /* 0xffff000055388812 */ /* 0x040fe200078ec0ff */
[----:B------:R-:W-:Y:S02]  /*4c50*/  @!P0 IMAD.U32 R55, R85, 0x10000, RZ ;  /* 0x0001000055378824 */ /* 0x000fe400078e00ff */
[C---:B-1----:R-:W-:Y:S01]  /*4c60*/  @!P0 IMAD.U32 R46, R80.reuse, 0x10000, RZ ;  /* 0x00010000502e8824 */ /* 0x042fe200078e00ff */
[----:B------:R-:W-:Y:S01]  /*4c70*/  @!P0 LOP3.LUT R50, R80, 0xffff0000, RZ, 0xc0, !PT ;  /* 0xffff000050328812 */ /* 0x000fe200078ec0ff */
[----:B------:R-:W-:Y:S01]  /*4c80*/  @!P0 IMAD.U32 R51, R81, 0x10000, RZ ;  /* 0x0001000051338824 */ /* 0x000fe200078e00ff */
[C---:B------:R-:W-:Y:S01]  /*4c90*/  @!P0 LOP3.LUT R61, R83.reuse, 0xffff0000, RZ, 0xc0, !PT ;  /* 0xffff0000533d8812 */ /* 0x040fe200078ec0ff */
[----:B------:R-:W-:Y:S01]  /*4ca0*/  @!P0 IMAD.U32 R58, R83, 0x10000, RZ ;  /* 0x00010000533a8824 */ /* 0x000fe200078e00ff */
[C---:B------:R-:W-:Y:S01]  /*4cb0*/  @!P0 LOP3.LUT R57, R82.reuse, 0xffff0000, RZ, 0xc0, !PT ;  /* 0xffff000052398812 */ /* 0x040fe200078ec0ff */
[----:B------:R-:W-:Y:S02]  /*4cc0*/  @!P0 IMAD.U32 R54, R82, 0x10000, RZ ;  /* 0x0001000052368824 */ /* 0x000fe400078e00ff */
[----:B--2---:R-:W-:Y:S02]  /*4cd0*/  @!P0 IMAD.U32 R38, R32, 0x10000, RZ ;  /* 0x0001000020268824 */ /* 0x004fe400078e00ff */
[----:B------:R-:W-:Y:S02]  /*4ce0*/  @!P0 IMAD.U32 R39, R33, 0x10000, RZ ;  /* 0x0001000021278824 */ /* 0x000fe400078e00ff */
[C---:B------:R-:W-:Y:S02]  /*4cf0*/  @!P0 FMUL.FTZ R63, R38.reuse, R47 ;  /* 0x0000002f263f8220 */ /* 0x040fe40000410000 */
[----:B------:R-:W-:Y:S01]  /*4d00*/  @!P0 FMUL.FTZ R2, R38, R37 ;  /* 0x0000002526028220 */ /* 0x000fe20000410000 */
[----:B------:R-:W-:Y:S01]  /*4d10*/  @!P0 LOP3.LUT R38, R32, 0xffff0000, RZ, 0xc0, !PT ;  /* 0xffff000020268812 */ /* 0x000fe200078ec0ff */
[----:B------:R-:W-:Y:S02]  /*4d20*/  @!P0 FMUL.FTZ R64, R39, R49 ;  /* 0x0000003127408220 */ /* 0x000fe40000410000 */
        /* <DEDUP_REMOVED lines=8> */
[C---:B------:R-:W-:Y:S01]  /*4db0*/  @!P0 FMUL.FTZ R66, R38.reuse, R46 ;  /* 0x0000002e26428220 */ /* 0x040fe20000410000 */
[----:B------:R-:W-:Y:S01]  /*4dc0*/  @!P0 LOP3.LUT R47, R81, 0xffff0000, RZ, 0xc0, !PT ;  /* 0xffff0000512f8812 */ /* 0x000fe200078ec0ff */
[-C--:B------:R-:W-:Y:S01]  /*4dd0*/  @!P0 FMUL.FTZ R3, R38, R37.reuse ;  /* 0x0000002526038220 */ /* 0x080fe20000410000 */
[----:B------:R-:W-:Y:S01]  /*4de0*/  @!P0 SHF.L.U32 R38, R35, 0x10, RZ ;  /* 0x0000001023268819 */ /* 0x000fe200000006ff */
[C---:B------:R-:W-:Y:S02]  /*4df0*/  @!P0 FMUL.FTZ R65, R39.reuse, R52 ;  /* 0x0000003427418220 */ /* 0x040fe40000410000 */
[-C--:B------:R-:W-:Y:S01]  /*4e00*/  @!P0 FMUL.FTZ R5, R39, R36.reuse ;  /* 0x0000002427058220 */ /* 0x080fe20000410000 */
[----:B------:R-:W-:Y:S01]  /*4e10*/  @!P0 LOP3.LUT R39, R35, 0xffff0000, RZ, 0xc0, !PT ;  /* 0xffff000023278812 */ /* 0x000fe200078ec0ff */
[----:B------:R-:W-:Y:S02]  /*4e20*/  @!P0 FFMA.FTZ R66, R50, R37, -R66 ;  /* 0x0000002532428223 */ /* 0x000fe40000010842 */
[----:B------:R-:W-:Y:S02]  /*4e30*/  @!P0 IMAD.U32 R37, R43, 0x10000, RZ ;  /* 0x000100002b258824 */ /* 0x000fe400078e00ff */
[----:B------:R-:W-:Y:S01]  /*4e40*/  @!P0 FMUL.FTZ R68, R38, R59 ;  /* 0x0000003b26448220 */ /* 0x000fe20000410000 */
[----:B------:R-:W-:Y:S01]  /*4e50*/  @!P0 F2FP.BF16.PACK_AB R63, R66, R63 ;  /* 0x0000003f423f823e */ /* 0x000fe200000010ff */
[----:B------:R-:W-:Y:S01]  /*4e60*/  @!P0 FFMA.FTZ R65, R47, R36, -R65 ;  /* 0x000000242f418223 */ /* 0x000fe20000010841 */
[----:B------:R-:W-:Y:S01]  /*4e70*/  @!P0 LOP3.LUT R36, R43, 0xffff0000, RZ, 0xc0, !PT ;  /* 0xffff00002b248812 */ /* 0x000fe200078ec0ff */
[----:B------:R-:W-:Y:S02]  /*4e80*/  @!P0 FMUL.FTZ R187, R39, R60 ;  /* 0x0000003c27bb8220 */ /* 0x000fe40000410000 */
[-C--:B------:R-:W-:Y:S01]  /*4e90*/  @!P0 FMUL.FTZ R8, R38, R37.reuse ;  /* 0x0000002526088220 */ /* 0x080fe20000410000 */
[----:B------:R-:W-:Y:S01]  /*4ea0*/  @!P0 F2FP.BF16.PACK_AB R64, R65, R64 ;  /* 0x000000404140823e */ /* 0x000fe200000010ff */
[----:B------:R-:W-:Y:S01]  /*4eb0*/  @!P0 FFMA.FTZ R68, R58, R37, -R68 ;  /* 0x000000253a448223 */ /* 0x000fe20000010844 */
[----:B------:R-:W-:Y:S01]  /*4ec0*/  @!P0 SHF.L.U32 R37, R48, 0x10, RZ ;  /* 0x0000001030258819 */ /* 0x000fe200000006ff */
[C---:B------:R-:W-:Y:S02]  /*4ed0*/  @!P0 IMAD.U32 R38, R34.reuse, 0x10000, RZ ;  /* 0x0001000022268824 */ /* 0x040fe400078e00ff */
        /* <DEDUP_REMOVED lines=12> */
[----:B------:R-:W-:Y:S01]  /*4fa0*/  @!P0 FFMA.FTZ R7, R56, R57, R7 ;  /* 0x0000003938078223 */ /* 0x000fe20000010007 */
[----:B------:R-:W-:Y:S01]  /*4fb0*/  @!P0 F2FP.BF16.PACK_AB R66, R5, R4 ;  /* 0x000000040542823e */ /* 0x000fe200000010ff */
[----:B------:R-:W-:Y:S02]  /*4fc0*/  @!P0 FMUL.FTZ R186, R38, R55 ;  /* 0x0000003726ba8220 */ /* 0x000fe40000410000 */
[----:B------:R-:W-:Y:S02]  /*4fd0*/  @!P0 FMUL.FTZ R189, R39, R56 ;  /* 0x0000003827bd8220 */ /* 0x000fe40000410000 */
[----:B------:R-:W-:Y:S02]  /*4fe0*/  @!P0 FFMA.FTZ R8, R59, R58, R8 ;  /* 0x0000003a3b088223 */ /* 0x000fe40000010008 */
[----:B------:R-:W-:Y:S02]  /*4ff0*/  @!P0 FFMA.FTZ R9, R60, R61, R9 ;  /* 0x0000003d3c098223 */ /* 0x000fe40000010009 */
[----:B------:R-:W-:Y:S02]  /*5000*/  @!P0 FFMA.FTZ R186, R54, R37, -R186 ;  /* 0x0000002536ba8223 */ /* 0x000fe400000108ba */
[----:B------:R-:W-:Y:S01]  /*5010*/  @!P0 FFMA.FTZ R189, R57, R36, -R189 ;  /* 0x0000002439bd8223 */ /* 0x000fe200000108bd */
[----:B------:R-:W-:Y:S01]  /*5020*/  @!P0 F2FP.BF16.PACK_AB R187, R9, R8 ;  /* 0x0000000809bb823e */ /* 0x000fe200000010ff */
[----:B------:R-:W-:Y:S02]  /*5030*/  @!P0 IMAD.MOV.U32 R80, RZ, RZ, R63 ;  /* 0x000000ffff508224 */ /* 0x000fe400078e003f */
[----:B------:R-:W-:Y:S01]  /*5040*/  @!P0 IMAD.MOV.U32 R81, RZ, RZ, R64 ;  /* 0x000000ffff518224 */ /* 0x000fe200078e0040 */
[----:B------:R-:W-:Y:S01]  /*5050*/  @!P0 F2FP.BF16.PACK_AB R189, R189, R186 ;  /* 0x000000babdbd823e */ /* 0x000fe200000010ff */
[----:B------:R-:W-:Y:S01]  /*5060*/  @!P0 IMAD.MOV.U32 R83, RZ, RZ, R68 ;  /* 0x000000ffff538224 */ /* 0x000fe200078e0044 */
[----:B------:R-:W-:Y:S01]  /*5070*/  @!P0 F2FP.BF16.PACK_AB R186, R7, R6 ;  /* 0x0000000607ba823e */ /* 0x000fe200000010ff */
[----:B------:R-:W-:Y:S01]  /*5080*/  @!P0 IMAD.MOV.U32 R32, RZ, RZ, R65 ;  /* 0x000000ffff208224 */ /* 0x000fe200078e0041 */
[----:B------:R-:W-:Y:S01]  /*5090*/  @!P0 MOV R82, R189 ;  /* 0x000000bd00528202 */ /* 0x000fe20000000f00 */
        /* <DEDUP_REMOVED lines=9> */
.L_x_933:
[----:B------:R-:W-:Y:S05]  /*5130*/  BSYNC B0 ;  /* 0x0000000000007941 */ /* 0x000fea0003800000 */
.L_x_932:
[----:B------:R-:W-:Y:S11]  /*5140*/  ISETP.GE.AND P0, PT, R15, c[0x0][0x1d4], PT ;  /* 0x000075000f007a0c */ /* 0x000ff60003f06270 */
[----:B------:R-:W-:Y:S02]  /*5150*/  @!UPT UIADD3 URZ, URZ, URZ, URZ ;  /* 0x0000003f3f3ff290 */ /* 0x000fe4000fffe03f */
[----:B------:R-:W-:-:S05]  /*5160*/  @P0 BRA `(.L_x_917) ;  /* 0x00000b0000000947 */ /* 0x000fca0003800000 */
[----:B------:R-:W-:Y:S02]  /*5170*/  LOP3.LUT P1, RZ, R135, 0x8, RZ, 0xc0, !PT ;  /* 0x0000000887ff7812 */ /* 0x000fe4000782c0ff */
        /* <DEDUP_REMOVED lines=9> */
[----:B------:R-:W-:Y:S02]  /*5210*/  @!P0 SHF.R.U64 R39, R72, 0x10, R73 ;  /* 0x0000001048278819 */ /* 0x000fe40000001249 */
[----:B------:R-:W-:Y:S02]  /*5220*/  LEA.HI R62, R62, R63, RZ, 0x3 ;  /* 0x0000003f3e3e7211 */ /* 0x000fe400078f18ff */
[----:B------:R-:W-:Y:S02]  /*5230*/  @!P0 PRMT R84, R84, 0x5410, R39 ;  /* 0x0000541054548816 */ /* 0x000fe40000000027 */
[----:B------:R-:W-:Y:S01]  /*5240*/  @!P0 SHF.R.U32.HI R41, RZ, 0x10, R75 ;  /* 0x00000010ff298819 */ /* 0x000fe2000001164b */
[----:B------:R-:W-:Y:S01]  /*5250*/  IMAD.SHL.U32 R62, R62, 0x200, RZ ;  /* 0x000002003e3e7824 */ /* 0x000fe200078e00ff */
[----:B------:R-:W-:Y:S01]  /*5260*/  LOP3.LUT R63, R129, 0x38, R55, 0xf8, !PT ;  /* 0x00000038813f7812 */ /* 0x000fe200078ef837 */
[----:B------:R-:W-:Y:S01]  /*5270*/  @!P0 IMAD.U32 R38, R84, 0x10000, RZ ;  /* 0x0001000054268824 */ /* 0x000fe200078e00ff */
[----:B------:R-:W-:Y:S02]  /*5280*/  @!P0 PRMT R70, R70, 0x5410, R41 ;  /* 0x0000541046468816 */ /* 0x000fe40000000029 */
[----:B------:R-:W-:Y:S02]  /*5290*/  LOP3.LUT R63, R63, R118, RZ, 0x3c, !PT ;  /* 0x000000763f3f7212 */ /* 0x000fe400078e3cff */
[----:B------:R-:W-:Y:S02]  /*52a0*/  LOP3.LUT R62, R62, 0x7ffff000, RZ, 0xc0, !PT ;  /* 0x7ffff0003e3e7812 */ /* 0x000fe400078ec0ff */
[----:B------:R-:W-:Y:S02]  /*52b0*/  @!P0 LOP3.LUT R42, R84, 0xffff0000, RZ, 0xc0, !PT ;  /* 0xffff0000542a8812 */ /* 0x000fe400078ec0ff */
[----:B------:R-:W-:Y:S02]  /*52c0*/  IADD3 R62, R63, R62, R16 ;  /* 0x0000003e3f3e7210 */ /* 0x000fe40007ffe010 */
[C---:B------:R-:W-:Y:S02]  /*52d0*/  @!P0 LOP3.LUT R50, R70.reuse, 0xffff0000, RZ, 0xc0, !PT ;  /* 0xffff000046328812 */ /* 0x040fe400078ec0ff */
[----:B------:R-:W-:Y:S01]  /*52e0*/  @!P0 SHF.L.U32 R49, R70, 0x10, RZ ;  /* 0x0000001046318819 */ /* 0x000fe200000006ff */
[----:B------:R-:W-:Y:S01]  /*52f0*/  IMAD.IADD R62, R185, 0x1, R62 ;  /* 0x00000001b93e7824 */ /* 0x000fe200078e023e */
[----:B------:R-:W-:Y:S01]  /*5300*/  @!P0 SHF.R.U64 R37, R28, 0x10, R29 ;  /* 0x000000101c258819 */ /* 0x000fe2000000121d */
[----:B------:R-:W-:Y:S01]  /*5310*/  IMAD.IADD R185, R120, 0x1, R185 ;  /* 0x0000000178b97824 */ /* 0x000fe200078e02b9 */
[----:B------:R-:W-:Y:S02]  /*5320*/  @!P0 SHF.R.U32.HI R28, RZ, 0x10, R29 ;  /* 0x00000010ff1c8819 */ /* 0x000fe4000001161d */
[----:B------:R-:W-:Y:S01]  /*5330*/  SHF.L.U32 R64, R62, 0x1, RZ ;  /* 0x000000013e407819 */ /* 0x000fe200000006ff */
[----:B------:R-:W-:Y:S01]  /*5340*/  IMAD.SHL.U32 R54, R185, 0x2, RZ ;  /* 0x00000002b9367824 */ /* 0x000fe200078e00ff */
[----:B------:R-:W-:Y:S02]  /*5350*/  @!P0 PRMT R26, R26, 0x5410, R37 ;  /* 0x000054101a1a8816 */ /* 0x000fe40000000025 */
[----:B------:R-:W-:Y:S01]  /*5360*/  @!P0 PRMT R21, R21, 0x5410, R28 ;  /* 0x0000541015158816 */ /* 0x000fe2000000001c */
[----:B------:R-:W1:Y:S01]  /*5370*/  LDS.128 R32, [R64+0xc100] ;  /* 0x00c1000040207984 */ /* 0x000e620000000c00 */
[--C-:B------:R-:W-:Y:S01]  /*5380*/  @!P0 SHF.R.U32.HI R36, RZ, 0x10, R31.reuse ;  /* 0x00000010ff248819 */ /* 0x100fe2000001161f */
[C---:B------:R-:W-:Y:S01]  /*5390*/  @!P0 IMAD.U32 R28, R26.reuse, 0x10000, RZ ;  /* 0x000100001a1c8824 */ /* 0x040fe200078e00ff */
[----:B------:R-:W-:Y:S02]  /*53a0*/  @!P0 LOP3.LUT R26, R26, 0xffff0000, RZ, 0xc0, !PT ;  /* 0xffff00001a1a8812 */ /* 0x000fe400078ec0ff */
[----:B------:R-:W-:Y:S02]  /*53b0*/  @!P0 PRMT R27, R27, 0x5410, R36 ;  /* 0x000054101b1b8816 */ /* 0x000fe40000000024 */
[----:B------:R-:W-:Y:S01]  /*53c0*/  @!P0 SHF.R.U64 R31, R30, 0x10, R31 ;  /* 0x000000101e1f8819 */ /* 0x000fe2000000121f */
[----:B------:R3:W4:Y:S01]  /*53d0*/  LDS.128 R56, [R54+0xc100] ;  /* 0x00c1000036387984 */ /* 0x0007220000000c00 */
[----:B------:R-:W-:Y:S02]  /*53e0*/  @!P0 SHF.R.U32.HI R72, RZ, 0x10, R73 ;  /* 0x00000010ff488819 */ /* 0x000fe40000011649 */
[----:B------:R-:W-:Y:S02]  /*53f0*/  @!P0 PRMT R40, R40, 0x5410, R31 ;  /* 0x0000541028288816 */ /* 0x000fe4000000001f */
[----:B------:R-:W-:Y:S02]  /*5400*/  @!P0 PRMT R71, R71, 0x5410, R72 ;  /* 0x0000541047478816 */ /* 0x000fe40000000048 */
[----:B------:R-:W-:Y:S02]  /*5410*/  @!P0 SHF.R.U64 R74, R74, 0x10, R75 ;  /* 0x000000104a4a8819 */ /* 0x000fe4000000124b */
[----:B------:R-:W-:Y:S02]  /*5420*/  @!P0 LOP3.LUT R43, R71, 0xffff0000, RZ, 0xc0, !PT ;  /* 0xffff0000472b8812 */ /* 0x000fe400078ec0ff */
[----:B------:R-:W-:Y:S04]  /*5430*/  @!P0 PRMT R69, R69, 0x5410, R74 ;  /* 0x0000541045458816 */ /* 0x000fe8000000004a */
[C---:B------:R-:W-:Y:S01]  /*5440*/  @!P0 LOP3.LUT R46, R69.reuse, 0xffff0000, RZ, 0xc0, !PT ;  /* 0xffff0000452e8812 */ /* 0x040fe200078ec0ff */
[----:B------:R-:W-:Y:S02]  /*5450*/  @!P0 IMAD.U32 R45, R69, 0x10000, RZ ;  /* 0x00010000452d8824 */ /* 0x000fe400078e00ff */
[C---:B-1----:R-:W-:Y:S01]  /*5460*/  @!P0 IMAD.U32 R31, R32.reuse, 0x10000, RZ ;  /* 0x00010000201f8824 */ /* 0x042fe200078e00ff */
[----:B------:R-:W-:Y:S03]  /*5470*/  @!P0 LOP3.LUT R29, R32, 0xffff0000, RZ, 0xc0, !PT ;  /* 0xffff0000201d8812 */ /* 0x000fe600078ec0ff */
[C---:B---3--:R-:W-:Y:S02]  /*5480*/  @!P0 FMUL.FTZ R54, R31.reuse, R38 ;  /* 0x000000261f368220 */ /* 0x048fe40000410000 */
[----:B------:R-:W-:Y:S02]  /*5490*/  @!P0 FMUL.FTZ R2, R31, R28 ;  /* 0x0000001c1f028220 */ /* 0x000fe40000410000 */
[C---:B------:R-:W-:Y:S01]  /*54a0*/  @!P0 FMUL.FTZ R63, R29.reuse, R42 ;  /* 0x0000002a1d3f8220 */ /* 0x040fe20000410000 */
[C---:B----4-:R-:W-:Y:S01]  /*54b0*/  @!P0 SHF.L.U32 R39, R56.reuse, 0x10, RZ ;  /* 0x0000001038278819 */ /* 0x050fe200000006ff */
[----:B------:R-:W-:Y:S01]  /*54c0*/  @!P0 FMUL.FTZ R3, R29, R26 ;  /* 0x0000001a1d038220 */ /* 0x000fe20000410000 */
[----:B------:R-:W-:Y:S01]  /*54d0*/  @!P0 LOP3.LUT R41, R56, 0xffff0000, RZ, 0xc0, !PT ;  /* 0xffff000038298812 */ /* 0x000fe200078ec0ff */
[----:B------:R-:W-:Y:S01]  /*54e0*/  @!P0 IMAD.U32 R29, R33, 0x10000, RZ ;  /* 0x00010000211d8824 */ /* 0x000fe200078e00ff */
[----:B------:R-:W-:Y:S01]  /*54f0*/  @!P0 LOP3.LUT R44, R57, 0xffff0000, RZ, 0xc0, !PT ;  /* 0xffff0000392c8812 */ /* 0x000fe200078ec0ff */
[----:B------:R-:W-:Y:S01]  /*5500*/  @!P0 FFMA.FTZ R54, R39, R28, -R54 ;  /* 0x0000001c27368223 */ /* 0x000fe20000010836 */
[----:B------:R-:W-:Y:S01]  /*5510*/  @!P0 LOP3.LUT R52, R59, 0xffff0000, RZ, 0xc0, !PT ;  /* 0xffff00003b348812 */ /* 0x000fe200078ec0ff */
[----:B------:R-:W-:Y:S01]  /*5520*/  @!P0 FFMA.FTZ R63, R41, R26, -R63 ;  /* 0x0000001a293f8223 */ /* 0x000fe2000001083f */
[----:B------:R-:W-:Y:S01]  /*5530*/  @!P0 LOP3.LUT R48, R58, 0xffff0000, RZ, 0xc0, !PT ;  /* 0xffff00003a308812 */ /* 0x000fe200078ec0ff */
[C---:B------:R-:W-:Y:S01]  /*5540*/  @!P0 IMAD.U32 R26, R21.reuse, 0x10000, RZ ;  /* 0x00010000151a8824 */ /* 0x040fe200078e00ff */
[----:B------:R-:W-:Y:S01]  /*5550*/  @!P0 LOP3.LUT R21, R21, 0xffff0000, RZ, 0xc0, !PT ;  /* 0xffff000015158812 */ /* 0x000fe200078ec0ff */
[----:B------:R-:W-:Y:S01]  /*5560*/  @!P0 FFMA.FTZ R2, R38, R39, R2 ;  /* 0x0000002726028223 */ /* 0x000fe20000010002 */
[----:B------:R-:W-:Y:S01]  /*5570*/  @!P0 F2FP.BF16.PACK_AB R54, R63, R54 ;  /* 0x000000363f36823e */ /* 0x000fe200000010ff */
[----:B------:R-:W-:Y:S01]  /*5580*/  @!P0 IMAD.U32 R38, R71, 0x10000, RZ ;  /* 0x0001000047268824 */ /* 0x000fe200078e00ff */
[----:B------:R-:W-:Y:S01]  /*5590*/  @!P0 LOP3.LUT R28, R33, 0xffff0000, RZ, 0xc0, !PT ;  /* 0xffff0000211c8812 */ /* 0x000fe200078ec0ff */
[----:B------:R-:W-:Y:S02]  /*55a0*/  @!P0 IMAD.U32 R39, R57, 0x10000, RZ ;  /* 0x0001000039278824 */ /* 0x000fe400078e00ff */
[----:B------:R-:W-:Y:S02]  /*55b0*/  @!P0 FMUL.FTZ R62, R29, R38 ;  /* 0x000000261d3e8220 */ /* 0x000fe40000410000 */
[C---:B------:R-:W-:Y:S02]  /*55c0*/  @!P0 FMUL.FTZ R65, R28.reuse, R43 ;  /* 0x0000002b1c418220 */ /* 0x040fe40000410000 */
[-C--:B------:R-:W-:Y:S01]  /*55d0*/  @!P0 FMUL.FTZ R5, R28, R21.reuse ;  /* 0x000000151c058220 */ /* 0x080fe20000410000 */
[----:B------:R-:W-:Y:S01]  /*55e0*/  @!P0 LOP3.LUT R28, R35, 0xffff0000, RZ, 0xc0, !PT ;  /* 0xffff0000231c8812 */ /* 0x000fe200078ec0ff */
[----:B------:R-:W-:Y:S01]  /*55f0*/  @!P0 FFMA.FTZ R65, R44, R21, -R65 ;  /* 0x000000152c418223 */ /* 0x000fe20000010841 */
[----:B------:R-:W-:Y:S01]  /*5600*/  @!P0 LOP3.LUT R21, R27, 0xffff0000, RZ, 0xc0, !PT ;  /* 0xffff00001b158812 */ /* 0x000fe200078ec0ff */
[-C--:B------:R-:W-:Y:S02]  /*5610*/  @!P0 FMUL.FTZ R4, R29, R26.reuse ;  /* 0x0000001a1d048220 */ /* 0x080fe40000410000 */
[----:B------:R-:W-:Y:S02]  /*5620*/  @!P0 IMAD.U32 R29, R35, 0x10000, RZ ;  /* 0x00010000231d8824 */ /* 0x000fe400078e00ff */
[----:B------:R-:W-:Y:S02]  /*5630*/  @!P0 FFMA.FTZ R62, R39, R26, -R62 ;  /* 0x0000001a273e8223 */ /* 0x000fe4000001083e */
[----:B------:R-:W-:Y:S01]  /*5640*/  @!P0 IMAD.U32 R26, R27, 0x10000, RZ ;  /* 0x000100001b1a8824 */ /* 0x000fe200078e00ff */
[----:B------:R-:W-:Y:S01]  /*5650*/  @!P0 SHF.L.U32 R27, R34, 0x10, RZ ;  /* 0x00000010221b8819 */ /* 0x000fe200000006ff */
[C---:B------:R-:W-:Y:S01]  /*5660*/  @!P0 FMUL.FTZ R77, R28.reuse, R50 ;  /* 0x000000321c4d8220 */ /* 0x040fe20000410000 */
[----:B------:R-:W-:Y:S01]  /*5670*/  @!P0 F2FP.BF16.PACK_AB R65, R65, R62 ;  /* 0x0000003e4141823e */ /* 0x000fe200000010ff */
[----:B------:R-:W-:Y:S01]  /*5680*/  @!P0 FMUL.FTZ R9, R28, R21 ;  /* 0x000000151c098220 */ /* 0x000fe20000410000 */
[----:B------:R-:W-:Y:S01]  /*5690*/  @!P0 LOP3.LUT R28, R34, 0xffff0000, RZ, 0xc0, !PT ;  /* 0xffff0000221c8812 */ /* 0x000fe200078ec0ff */
[----:B------:R-:W-:Y:S01]  /*56a0*/  @!P0 IMAD.U32 R51, R59, 0x10000, RZ ;  /* 0x000100003b338824 */ /* 0x000fe200078e00ff */
[----:B------:R-:W-:Y:S01]  /*56b0*/  @!P0 MOV R57, R65 ;  /* 0x0000004100398202 */ /* 0x000fe20000000f00 */
[C---:B------:R-:W-:Y:S02]  /*56c0*/  @!P0 FMUL.FTZ R64, R29.reuse, R49 ;  /* 0x000000311d408220 */ /* 0x040fe40000410000 */
[----:B------:R-:W-:Y:S01]  /*56d0*/  @!P0 FFMA.FTZ R77, R52, R21, -R77 ;  /* 0x00000015344d8223 */ /* 0x000fe2000001084d */
[C---:B------:R-:W-:Y:S01]  /*56e0*/  @!P0 LOP3.LUT R21, R40.reuse, 0xffff0000, RZ, 0xc0, !PT ;  /* 0xffff000028158812 */ /* 0x040fe200078ec0ff */
[-C--:B------:R-:W-:Y:S02]  /*56f0*/  @!P0 FMUL.FTZ R8, R29, R26.reuse ;  /* 0x0000001a1d088220 */ /* 0x080fe40000410000 */
[----:B------:R-:W-:Y:S02]  /*5700*/  @!P0 FFMA.FTZ R64, R51, R26, -R64 ;  /* 0x0000001a33408223 */ /* 0x000fe40000010840 */
[----:B------:R-:W-:Y:S02]  /*5710*/  @!P0 IMAD.U32 R26, R40, 0x10000, RZ ;  /* 0x00010000281a8824 */ /* 0x000fe400078e00ff */
[----:B------:R-:W-:Y:S01]  /*5720*/  @!P0 IMAD.U32 R47, R58, 0x10000, RZ ;  /* 0x000100003a2f8824 */ /* 0x000fe200078e00ff */
[----:B------:R-:W-:Y:S01]  /*5730*/  @!P0 F2FP.BF16.PACK_AB R64, R77, R64 ;  /* 0x000000404d40823e */ /* 0x000fe200000010ff */
[C---:B------:R-:W-:Y:S02]  /*5740*/  @!P0 FMUL.FTZ R66, R27.reuse, R45 ;  /* 0x0000002d1b428220 */ /* 0x040fe40000410000 */
[----:B------:R-:W-:Y:S02]  /*5750*/  @!P0 FMUL.FTZ R79, R28, R46 ;  /* 0x0000002e1c4f8220 */ /* 0x000fe40000410000 */
[----:B------:R-:W-:Y:S02]  /*5760*/  @!P0 FFMA.FTZ R3, R42, R41, R3 ;  /* 0x000000292a038223 */ /* 0x000fe40000010003 */
[-C--:B------:R-:W-:Y:S02]  /*5770*/  @!P0 FMUL.FTZ R6, R27, R26.reuse ;  /* 0x0000001a1b068220 */ /* 0x080fe40000410000 */
[----:B------:R-:W-:Y:S01]  /*5780*/  @!P0 FFMA.FTZ R66, R47, R26, -R66 ;  /* 0x0000001a2f428223 */ /* 0x000fe20000010842 */
[----:B------:R-:W-:Y:S01]  /*5790*/  @!P0 F2FP.BF16.PACK_AB R62, R3, R2 ;  /* 0x00000002033e823e */ /* 0x000fe200000010ff */
[----:B------:R-:W-:Y:S02]  /*57a0*/  @!P0 FFMA.FTZ R79, R48, R21, -R79 ;  /* 0x00000015304f8223 */ /* 0x000fe4000001084f */
[----:B------:R-:W-:Y:S02]  /*57b0*/  @!P0 FFMA.FTZ R4, R38, R39, R4 ;  /* 0x0000002726048223 */ /* 0x000fe40000010004 */
        /* <DEDUP_REMOVED lines=9> */
[----:B------:R-:W-:Y:S01]  /*5850*/  @!P0 IMAD.MOV.U32 R56, RZ, RZ, R54 ;  /* 0x000000ffff388224 */ /* 0x000fe200078e0036 */
[----:B------:R-:W-:Y:S01]  /*5860*/  @!P0 MOV R33, R63 ;  /* 0x0000003f00218202 */ /* 0x000fe20000000f00 */
[----:B------:R-:W-:Y:S01]  /*5870*/  @!P0 IMAD.MOV.U32 R58, RZ, RZ, R79 ;  /* 0x000000ffff3a8224 */ /* 0x000fe200078e004f */
[----:B------:R-:W-:Y:S01]  /*5880*/  @!P0 F2FP.BF16.PACK_AB R77, R9, R8 ;  /* 0x00000008094d823e */ /* 0x000fe200000010ff */
        /* <DEDUP_REMOVED lines=12> */
.L_x_913:
[----:B------:R-:W-:Y:S01]  /*5950*/  IMAD.WIDE.U32 R26, R153, c[0x0][0x1e0], RZ ;  /* 0x00007800991a7a25 */ /* 0x000fe200078e00ff */
[----:B------:R-:W-:Y:S02]  /*5960*/  SHF.R.S32.HI R159, RZ, 0x1f, R153 ;  /* 0x0000001fff9f7819 */ /* 0x000fe40000011499 */
[----:B-----5:R-:W-:Y:S01]  /*5970*/  SHF.R.S32.HI R158, RZ, 0x1f, R154 ;  /* 0x0000001fff9e7819 */ /* 0x020fe2000001149a */
[----:B------:R-:W-:Y:S02]  /*5980*/  IMAD.IADD R5, R96, 0x1, -R5 ;  /* 0x0000000160057824 */ /* 0x000fe400078e0a05 */
[----:B------:R-:W-:Y:S02]  /*5990*/  IMAD R2, R159, c[0x0][0x1e0], RZ ;  /* 0x000078009f027a24 */ /* 0x000fe400078e02ff */
[----:B-1----:R-:W-:Y:S01]  /*59a0*/  IMAD R9, R158, c[0x0][0x1f0], RZ ;  /* 0x00007c009e097a24 */ /* 0x002fe200078e02ff */
[----:B------:R-:W-:Y:S01]  /*59b0*/  IMNMX R156, R5, 0x40, PT ;  /* 0x00000040059c7817 */ /* 0x000fe20003800200 */
[----:B------:R-:W-:Y:S02]  /*59c0*/  IMAD R2, R153, c[0x0][0x1e4], R2 ;  /* 0x0000790099027a24 */ /* 0x000fe400078e0202 */
[C---:B------:R-:W-:Y:S02]  /*59d0*/  IMAD R9, R154.reuse, c[0x0][0x1f4], R9 ;  /* 0x00007d009a097a24 */ /* 0x040fe400078e0209 */
[----:B------:R-:W-:Y:S04]  /*59e0*/  IMAD.IADD R27, R27, 0x1, R2 ;  /* 0x000000011b1b7824 */ /* 0x000fe800078e0202 */
[----:B------:R-:W-:Y:S05]  /*59f0*/  IMAD.WIDE.U32 R26, R154, c[0x0][0x1f0], R26 ;  /* 0x00007c009a1a7a25 */ /* 0x000fea00078e001a */
[----:B------:R-:W-:Y:S04]  /*5a00*/  IADD3 R7, P0, R176, R26, RZ ;  /* 0x0000001ab0077210 */ /* 0x000fe80007f1e0ff */
[----:B------:R-:W-:Y:S02]  /*5a10*/  IADD3.X R4, R110, R27, R9, P0, !PT ;  /* 0x0000001b6e047210 */ /* 0x000fe400007fe409 */
[C---:B------:R-:W-:Y:S04]  /*5a20*/  LEA R2, P0, R7.reuse, c[0x0][0x1c8], 0x1 ;  /* 0x0000720007027a11 */ /* 0x040fe800078008ff */
[----:B------:R-:W-:Y:S02]  /*5a30*/  LEA.HI.X R3, R7, c[0x0][0x1cc], R4, 0x1, P0 ;  /* 0x0000730007037a11 */ /* 0x000fe400000f0c04 */
[----:B------:R-:W1:Y:S01]  /*5a40*/  SHFL.IDX PT, R2, R2, RZ, 0x1c1f ;  /* 0x001c1fff02027589 */ /* 0x000e6200000e0000 */
[----:B------:R-:W-:Y:S07]  /*5a50*/  ISETP.GT.AND P0, PT, R156, R105, PT ;  /* 0x000000699c00720c */ /* 0x000fee0003f04270 */
[----:B------:R-:W2:Y:S06]  /*5a60*/  SHFL.IDX PT, R3, R3, RZ, 0x1c1f ;  /* 0x001c1fff03037589 */ /* 0x000eac00000e0000 */
[----:B------:R-:W-:-:S05]  /*5a70*/  @!P0 BRA `(.L_x_917) ;  /* 0x000001f000008947 */ /* 0x000fca0003800000 */
[----:B------:R-:W-:Y:S02]  /*5a80*/  ISETP.GE.AND P2, PT, R24, c[0x0][0x1d4], PT ;  /* 0x0000750018007a0c */ /* 0x000fe40003f46270 */
[----:B------:R-:W-:Y:S02]  /*5a90*/  ISETP.GE.AND P1, PT, R17, c[0x0][0x1d4], PT ;  /* 0x0000750011007a0c */ /* 0x000fe40003f26270 */
[----:B------:R-:W-:Y:S02]  /*5aa0*/  ISETP.GE.AND P4, PT, R15, c[0x0][0x1d4], PT ;  /* 0x000075000f007a0c */ /* 0x000fe40003f86270 */
[----:B------:R-:W-:Y:S07]  /*5ab0*/  ISETP.GE.AND P3, PT, R136, c[0x0][0x1d4], PT ;  /* 0x0000750088007a0c */ /* 0x000fee0003f66270 */
[----:B------:R-:W3:Y:S01]  /*5ac0*/  @!P2 LDS.128 R28, [R157+0xc000] ;  /* 0x00c000009d1ca984 */ /* 0x000ee20000000c00 */
[CC--:B-1----:R-:W-:Y:S04]  /*5ad0*/  @!P2 LEA R32, P0, R24.reuse, R2.reuse, 0x1 ;  /* 0x000000021820a211 */ /* 0x0c2fe800078008ff */
[-C--:B--2---:R-:W-:Y:S02]  /*5ae0*/  @!P2 LEA.HI.X R33, R24, R3.reuse, R25, 0x1, P0 ;  /* 0x000000031821a211 */ /* 0x084fe400000f0c19 */
        /* <DEDUP_REMOVED lines=24> */
.L_x_917:
[----:B------:R-:W-:Y:S05]  /*5c70*/  BSYNC B1 ;  /* 0x0000000000017941 */ /* 0x000fea0003800000 */
.L_x_912:
[C---:B------:R-:W-:Y:S01]  /*5c80*/  ISETP.GT.AND P0, PT, R18.reuse, R11, PT ;  /* 0x0000000b1200720c */ /* 0x040fe20003f04270 */
[----:B------:R-:W-:Y:S01]  /*5c90*/  BSSY B0, `(.L_x_934) ;  /* 0x000004d000007945 */ /* 0x000fe20003800000 */
[C---:B------:R-:W-:Y:S02]  /*5ca0*/  ISETP.GE.AND P1, PT, R67.reuse, 0x1, PT ;  /* 0x000000014300780c */ /* 0x040fe40003f26270 */
[----:B-123--:R-:W-:Y:S02]  /*5cb0*/  IADD3 R3, R67, 0x1, RZ ;  /* 0x0000000143037810 */ /* 0x00efe40007ffe0ff */
[----:B------:R-:W-:Y:S07]  /*5cc0*/  LOP3.LUT P2, RZ, R135, 0x1, RZ, 0xc0, !PT ;  /* 0x0000000187ff7812 */ /* 0x000fee000784c0ff */
[----:B------:R-:W-:Y:S01]  /*5cd0*/  @P0 IADD3 R5, R18, -0x1, RZ ;  /* 0xffffffff12050810 */ /* 0x000fe20007ffe0ff */
[----:B------:R-:W-:Y:S01]  /*5ce0*/  @P0 IMAD R2, R67, 0x3000, R10 ;  /* 0x0000300043020824 */ /* 0x000fe200078e020a */
[----:B------:R-:W-:Y:S01]  /*5cf0*/  SEL R67, R3, RZ, !P1 ;  /* 0x000000ff03437207 */ /* 0x000fe20004800000 */
[----:B------:R-:W-:Y:S01]  /*5d00*/  @P0 IMAD.MOV.U32 R8, RZ, RZ, R160 ;  /* 0x000000ffff080224 */ /* 0x000fe200078e00a0 */
[----:B------:R-:W-:Y:S01]  /*5d10*/  @P0 SHF.R.S32.HI R4, RZ, 0x1f, R5 ;  /* 0x0000001fff040819 */ /* 0x000fe20000011405 */
[----:B------:R-:W-:Y:S02]  /*5d20*/  @P0 IMAD R3, R98, R5, RZ ;  /* 0x0000000562030224 */ /* 0x000fe400078e02ff */
[----:B------:R-:W-:Y:S02]  /*5d30*/  @P0 IMAD.MOV.U32 R9, RZ, RZ, R181 ;  /* 0x000000ffff090224 */ /* 0x000fe400078e00b5 */
[-C--:B------:R-:W-:Y:S02]  /*5d40*/  @P0 IMAD R3, R4, R100.reuse, R3 ;  /* 0x0000006404030224 */ /* 0x080fe400078e0203 */
[----:B------:R-:W-:Y:S04]  /*5d50*/  @P0 IMAD.WIDE.U32 R8, R5, R100, R8 ;  /* 0x0000006405080225 */ /* 0x000fe800078e0008 */
[----:B------:R-:W-:Y:S01]  /*5d60*/  @P0 IMAD.IADD R3, R9, 0x1, R3 ;  /* 0x0000000109030824 */ /* 0x000fe200078e0203 */
[----:B------:R-:W-:Y:S01]  /*5d70*/  @P0 LEA R6, P1, R8, c[0x0][0x250], 0x1 ;  /* 0x0000940008060a11 */ /* 0x000fe200078208ff */
[----:B------:R-:W-:Y:S03]  /*5d80*/  @P0 IMAD.SHL.U32 R5, R2, 0x2, RZ ;  /* 0x0000000202050824 */ /* 0x000fe600078e00ff */
[----:B------:R-:W-:Y:S01]  /*5d90*/  @P0 LEA.HI.X R7, R8, c[0x0][0x254], R3, 0x1, P1 ;  /* 0x0000950008070a11 */ /* 0x000fe200008f0c03 */
[----:B------:R-:W-:Y:S02]  /*5da0*/  IMAD R3, R159, c[0x0][0x208], RZ ;  /* 0x000082009f037a24 */ /* 0x000fe400078e02ff */
[C---:B------:R-:W-:Y:S02]  /*5db0*/  IMAD.WIDE.U32 R8, R153.reuse, c[0x0][0x208], RZ ;  /* 0x0000820099087a25 */ /* 0x040fe400078e00ff */
[----:B------:R-:W-:Y:S01]  /*5dc0*/  @!PT LDS RZ, [RZ] ;  /* 0x00000000fffff984 */ /* 0x000fe20000000800 */
[----:B------:R-:W-:Y:S01]  /*5dd0*/  @!PT LDS RZ, [RZ] ;  /* 0x00000000fffff984 */ /* 0x000fe20000000800 */
[----:B------:R-:W-:Y:S01]  /*5de0*/  @!PT LDS RZ, [RZ] ;  /* 0x00000000fffff984 */ /* 0x000fe20000000800 */
[----:B------:R1:W-:Y:S02]  /*5df0*/  @P0 LDGSTS.E.BYPASS.LTC128B.128 [R5+0x100], [R6.64], !P6 ;  /* 0x0010000006050fae */ /* 0x0003e4000f101d46 */
[----:B------:R-:W-:Y:S02]  /*5e00*/  IMAD R3, R153, c[0x0][0x20c], R3 ;  /* 0x0000830099037a24 */ /* 0x000fe400078e0203 */
[----:B------:R1:W-:Y:S02]  /*5e10*/  @P0 LDGSTS.E.BYPASS.LTC128B.128 [R5+0x2100], [R6.64+0x80], !P2 ;  /* 0x0210008006050fae */ /* 0x0003e4000d101d46 */
[----:B------:R-:W-:Y:S02]  /*5e20*/  IMAD.IADD R9, R9, 0x1, R3 ;  /* 0x0000000109097824 */ /* 0x000fe400078e0203 */
[----:B------:R1:W-:Y:S01]  /*5e30*/  @P0 LDGSTS.E.BYPASS.LTC128B.128 [R5+0x4100], [R6.64+0x100], !P5 ;  /* 0x0410010006050fae */ /* 0x0003e2000e901d46 */
[----:B------:R-:W-:Y:S02]  /*5e40*/  IMAD R3, R158, c[0x0][0x218], RZ ;  /* 0x000086009e037a24 */ /* 0x000fe400078e02ff */
[C---:B------:R-:W-:Y:S04]  /*5e50*/  IMAD.WIDE.U32 R8, R154.reuse, c[0x0][0x218], R8 ;  /* 0x000086009a087a25 */ /* 0x040fe800078e0008 */
[----:B------:R-:W-:Y:S01]  /*5e60*/  IMAD R3, R154, c[0x0][0x21c], R3 ;  /* 0x000087009a037a24 */ /* 0x000fe200078e0203 */
[----:B------:R-:W-:Y:S04]  /*5e70*/  IADD3 R4, P1, R178, R8, RZ ;  /* 0x00000008b2047210 */ /* 0x000fe80007f3e0ff */
[----:B------:R-:W-:Y:S02]  /*5e80*/  IADD3.X R3, R106, R9, R3, P1, !PT ;  /* 0x000000096a037210 */ /* 0x000fe40000ffe403 */
[C---:B------:R-:W-:Y:S04]  /*5e90*/  @P0 LEA R26, P1, R115.reuse, R6, 0x1 ;  /* 0x00000006731a0211 */ /* 0x040fe800078208ff */
[----:B------:R-:W-:Y:S02]  /*5ea0*/  @P0 LEA.HI.X R27, R115, R7, R108, 0x1, P1 ;  /* 0x00000007731b0211 */ /* 0x000fe400008f0c6c */
[C---:B------:R-:W-:Y:S03]  /*5eb0*/  LEA R8, P1, R4.reuse, c[0x0][0x1f8], 0x1 ;  /* 0x00007e0004087a11 */ /* 0x040fe600078208ff */
[----:B------:R1:W-:Y:S01]  /*5ec0*/  @P0 LDGSTS.E.BYPASS.LTC128B.128 [R5+0x1100], [R26.64], !P6 ;  /* 0x011000001a050fae */ /* 0x0003e2000f101d46 */
[----:B------:R-:W-:Y:S03]  /*5ed0*/  LEA.HI.X R3, R4, c[0x0][0x1fc], R3, 0x1, P1 ;  /* 0x00007f0004037a11 */ /* 0x000fe600008f0c03 */
[----:B------:R1:W-:Y:S04]  /*5ee0*/  @P0 LDGSTS.E.BYPASS.LTC128B.128 [R5+0x3100], [R26.64+0x80], !P2 ;  /* 0x031000801a050fae */ /* 0x0003e8000d101d46 */
[----:B------:R1:W-:Y:S01]  /*5ef0*/  @P0 LDGSTS.E.BYPASS.LTC128B.128 [R5+0x5100], [R26.64+0x100], !P5 ;  /* 0x051001001a050fae */ /* 0x0003e2000e901d46 */
[----:B------:R-:W-:Y:S03]  /*5f00*/  ISETP.GT.AND P0, PT, R156, R105, PT ;  /* 0x000000699c00720c */ /* 0x000fe60003f04270 */
[----:B------:R-:W0:Y:S04]  /*5f10*/  LDGDEPBAR ;  /* 0x00000000000079af */ /* 0x000e280000000000 */
[----:B------:R-:W2:Y:S04]  /*5f20*/  SHFL.IDX PT, R8, R8, RZ, 0x1c1f ;  /* 0x001c1fff08087589 */ /* 0x000ea800000e0000 */
[----:B------:R-:W3:Y:S01]  /*5f30*/  SHFL.IDX PT, R3, R3, RZ, 0x1c1f ;  /* 0x001c1fff03037589 */ /* 0x000ee200000e0000 */
[----:B------:R-:W-:Y:S04]  /*5f40*/  DEPBAR.LE SB0, 0x2 ;  /* 0x000080800000791a */ /* 0x000fe80000000000 */
[----:B------:R-:W-:Y:S06]  /*5f50*/  BAR.SYNC.DEFER_BLOCKING 0x0 ;  /* 0x0000000000007b1d */ /* 0x000fec0000010000 */
[----:B------:R-:W-:-:S05]  /*5f60*/  @!P0 BRA `(.L_x_935) ;  /* 0x000001f000008947 */ /* 0x000fca0003800000 */
[----:B-123--:R-:W-:Y:S02]  /*5f70*/  ISETP.GE.AND P2, PT, R24, c[0x0][0x1d4], PT ;  /* 0x0000750018007a0c */ /* 0x00efe40003f46270 */
[----:B------:R-:W-:Y:S02]  /*5f80*/  ISETP.GE.AND P1, PT, R17, c[0x0][0x1d4], PT ;  /* 0x0000750011007a0c */ /* 0x000fe40003f26270 */
[----:B------:R-:W-:Y:S02]  /*5f90*/  ISETP.GE.AND P4, PT, R15, c[0x0][0x1d4], PT ;  /* 0x000075000f007a0c */ /* 0x000fe40003f86270 */
[----:B------:R-:W-:Y:S07]  /*5fa0*/  ISETP.GE.AND P3, PT, R136, c[0x0][0x1d4], PT ;  /* 0x0000750088007a0c */ /* 0x000fee0003f66270 */
[----:B------:R-:W1:Y:S01]  /*5fb0*/  @!P2 LDS.128 R4, [R157] ;  /* 0x000000009d04a984 */ /* 0x000e620000000c00 */
[CC--:B-----5:R-:W-:Y:S04]  /*5fc0*/  @!P2 LEA R38, P0, R24.reuse, R8.reuse, 0x1 ;  /* 0x000000081826a211 */ /* 0x0e0fe800078008ff */
        /* <DEDUP_REMOVED lines=25> */
.L_x_935:
[----:B-123--:R-:W-:Y:S05]  /*6160*/  BSYNC B0 ;  /* 0x0000000000007941 */ /* 0x00efea0003800000 */
.L_x_934:
[C---:B------:R-:W-:Y:S02]  /*6170*/  ISETP.GE.AND P0, PT, R53.reuse, 0x1, PT ;  /* 0x000000013500780c */ /* 0x040fe40003f06270 */
[----:B------:R-:W-:Y:S02]  /*6180*/  IADD3 R2, R18, -0x2, RZ ;  /* 0xfffffffe12027810 */ /* 0x000fe40007ffe0ff */
[----:B------:R-:W-:Y:S02]  /*6190*/  IADD3 R4, R53, 0x1, RZ ;  /* 0x0000000135047810 */ /* 0x000fe40007ffe0ff */
[----:B------:R-:W-:Y:S02]  /*61a0*/  LOP3.LUT P2, RZ, R135, 0x1, RZ, 0xc0, !PT ;  /* 0x0000000187ff7812 */ /* 0x000fe4000784c0ff */
[----:B------:R-:W-:Y:S02]  /*61b0*/  SEL R53, R4, RZ, !P0 ;  /* 0x000000ff04357207 */ /* 0x000fe40004000000 */
[C---:B------:R-:W-:Y:S11]  /*61c0*/  ISETP.GE.AND P0, PT, R2.reuse, R11, PT ;  /* 0x0000000b0200720c */ /* 0x040ff60003f06270 */
[----:B------:R-:W-:Y:S02]  /*61d0*/  @!UPT UIADD3 URZ, URZ, URZ, URZ ;  /* 0x0000003f3f3ff290 */ /* 0x000fe4000fffe03f */
[----:B------:R-:W-:Y:S01]  /*61e0*/  @P0 SHF.R.S32.HI R5, RZ, 0x1f, R2 ;  /* 0x0000001fff050819 */ /* 0x000fe20000011402 */
[----:B------:R-:W-:Y:S02]  /*61f0*/  @P0 IMAD R4, R99, R2, RZ ;  /* 0x0000000263040224 */ /* 0x000fe400078e02ff */
[----:B------:R-:W-:Y:S02]  /*6200*/  @P0 IMAD.MOV.U32 R6, RZ, RZ, R162 ;  /* 0x000000ffff060224 */ /* 0x000fe400078e00a2 */
[----:B------:R-:W-:Y:S02]  /*6210*/  @P0 IMAD.MOV.U32 R7, RZ, RZ, R165 ;  /* 0x000000ffff070224 */ /* 0x000fe400078e00a5 */
[-C--:B------:R-:W-:Y:S02]  /*6220*/  @P0 IMAD R4, R5, R101.reuse, R4 ;  /* 0x0000006505040224 */ /* 0x080fe400078e0204 */
[----:B------:R-:W-:Y:S04]  /*6230*/  @P0 IMAD.WIDE.U32 R6, R2, R101, R6 ;  /* 0x0000006502060225 */ /* 0x000fe800078e0006 */
[----:B------:R-:W-:Y:S01]  /*6240*/  @P0 IMAD.IADD R4, R7, 0x1, R4 ;  /* 0x0000000107040824 */ /* 0x000fe200078e0204 */
[C---:B------:R-:W-:Y:S01]  /*6250*/  @P0 LEA R8, P1, R6.reuse, c[0x0][0x220], 0x1 ;  /* 0x0000880006080a11 */ /* 0x040fe200078208ff */
[----:B------:R-:W-:Y:S03]  /*6260*/  @P0 IMAD R3, R67, 0x3000, R10 ;  /* 0x0000300043030824 */ /* 0x000fe600078e020a */
[----:B------:R-:W-:Y:S01]  /*6270*/  @P0 LEA.HI.X R9, R6, c[0x0][0x224], R4, 0x1, P1 ;  /* 0x0000890006090a11 */ /* 0x000fe200008f0c04 */
[----:B------:R-:W-:Y:S01]  /*6280*/  @P0 IMAD.SHL.U32 R5, R3, 0x2, RZ ;  /* 0x0000000203050824 */ /* 0x000fe200078e00ff */
[C---:B------:R-:W-:Y:S04]  /*6290*/  @P0 LEA R6, P1, R103.reuse, R8, 0x1 ;  /* 0x0000000867060211 */ /* 0x040fe800078208ff */
        /* <DEDUP_REMOVED lines=9> */
[----:B------:R1:W-:Y:S01]  /*6330*/  @P0 LDGSTS.E.BYPASS.LTC128B.128 [R5+0x11100], [R6.64+0x100], !P5 ;  /* 0x1110010006050fae */ /* 0x0003e2000e901d46 */
[C---:B------:R-:W-:Y:S02]  /*6340*/  ISETP.GT.AND P0, PT, R18.reuse, R11, PT ;  /* 0x0000000b1200720c */ /* 0x040fe40003f04270 */
[----:B------:R-:W-:Y:S01]  /*6350*/  IADD3 R18, R18, -0x1, RZ ;  /* 0xffffffff12127810 */ /* 0x000fe20007ffe0ff */
[----:B------:R-:W0:Y:S10]  /*6360*/  LDGDEPBAR ;  /* 0x00000000000079af */ /* 0x000e340000000000 */
[----:B------:R-:W-:-:S05]  /*6370*/  @P0 BRA `(.L_x_936) ;  /* 0xffffb80000000947 */ /* 0x000fca000383ffff */
[----:B------:R-:W-:Y:S06]  /*6380*/  BAR.SYNC.DEFER_BLOCKING 0x0 ;  /* 0x0000000000007b1d */ /* 0x000fec0000010000 */
.L_x_911:
[----:B-1----:R-:W-:Y:S01]  /*6390*/  ISETP.GE.AND P0, PT, R134, 0x1, PT ;  /* 0x000000018600780c */ /* 0x002fe20003f06270 */
[----:B------:R-:W-:Y:S01]  /*63a0*/  CS2R R98, SRZ ;  /* 0x0000000000627805 */ /* 0x000fe2000001ff00 */
[----:B------:R-:W-:Y:S01]  /*63b0*/  PLOP3.LUT P2, PT, PT, PT, PT, 0x80, 0x0 ;  /* 0x000000000000781c */ /* 0x000fe20003f4f070 */
[----:B------:R-:W-:Y:S01]  /*63c0*/  CS2R R96, SRZ ;  /* 0x0000000000607805 */ /* 0x000fe2000001ff00 */
[----:B------:R-:W-:Y:S01]  /*63d0*/  IMAD.MOV.U32 R13, RZ, RZ, RZ ;  /* 0x000000ffff0d7224 */ /* 0x000fe200078e00ff */
        /* <DEDUP_REMOVED lines=8> */
[----:B------:R-:W-:Y:S01]  /*6460*/  CS2R R80, SRZ ;  /* 0x0000000000507805 */ /* 0x000fe2000001ff00 */
[----:B-----5:R-:W-:Y:S01]  /*6470*/  CS2R R78, SRZ ;  /* 0x00000000004e7805 */ /* 0x020fe2000001ff00 */
        /* <DEDUP_REMOVED lines=61> */
[----:B------:R-:W-:Y:S01]  /*6850*/  IMAD R5, R192, c[0x0][0x1bc], R5 ;  /* 0x00006f00c0057a24 */ /* 0x000fe200078e0205 */
[----:B------:R-:W-:Y:S01]  /*6860*/  SEL R11, R11, RZ, !P0 ;  /* 0x000000ff0b0b7207 */ /* 0x000fe20004000000 */
[----:B------:R-:W-:Y:S01]  /*6870*/  IMAD R205, R36, 0x20, R3 ;  /* 0x0000002024cd7824 */ /* 0x000fe200078e0203 */
[----:B------:R-:W-:Y:S01]  /*6880*/  SEL R8, R195, RZ, !P0 ;  /* 0x000000ffc3087207 */ /* 0x000fe20004000000 */
[----:B------:R-:W-:Y:S01]  /*6890*/  IMAD.WIDE.U32 R12, R192, c[0x0][0x1b8], R12 ;  /* 0x00006e00c00c7a25 */ /* 0x000fe200078e000c */
[----:B------:R-:W-:-:S02]  /*68a0*/  LEA.HI R10, R4, R89, RZ, 0x6 ;  /* 0x00000059040a7211 */ /* 0x000fc400078f30ff */
[----:B------:R-:W-:Y:S01]  /*68b0*/  LEA.HI R88, R4, R89, RZ, 0x5 ;  /* 0x0000005904587211 */ /* 0x000fe200078f28ff */
[----:B------:R-:W-:Y:S02]  /*68c0*/  IMAD R7, R90, 0x80, R205 ;  /* 0x000000805a077824 */ /* 0x000fe400078e02cd */
[----:B------:R-:W-:Y:S02]  /*68d0*/  IMAD.IADD R13, R13, 0x1, R5 ;  /* 0x000000010d0d7824 */ /* 0x000fe400078e0205 */
[----:B------:R-:W-:-:S04]  /*68e0*/  @P1 IMAD.HI.U32 R0, R7, c[0x0][0x2c8], RZ ;  /* 0x0000b20007001a27 */ /* 0x000fc800078e00ff */
[----:B------:R-:W-:Y:S01]  /*68f0*/  IMAD.MOV.U32 R5, RZ, RZ, R7 ;  /* 0x000000ffff057224 */ /* 0x000fe200078e0007 */
[----:B------:R-:W-:Y:S01]  /*6900*/  @P1 SHF.R.U32.HI R5, RZ, c[0x0][0x2cc], R0 ;  /* 0x0000b300ff051a19 */ /* 0x000fe20000011600 */
[----:B------:R-:W-:Y:S01]  /*6910*/  IMAD R11, R11, c[0x0][0x1c0], RZ ;  /* 0x000070000b0b7a24 */ /* 0x000fe200078e02ff */
[C---:B------:R-:W-:Y:S01]  /*6920*/  LOP3.LUT P1, RZ, R36.reuse, 0x2, RZ, 0xc0, !PT ;  /* 0x0000000224ff7812 */ /* 0x040fe2000782c0ff */
[----:B------:R-:W-:Y:S01]  /*6930*/  IMAD.SHL.U32 R146, R36, 0x8, RZ ;  /* 0x0000000824927824 */ /* 0x000fe200078e00ff */
[--C-:B------:R-:W-:Y:S01]  /*6940*/  SHF.R.S32.HI R2, RZ, 0x1f, R5.reuse ;  /* 0x0000001fff027819 */ /* 0x100fe20000011405 */
[----:B------:R-:W-:Y:S02]  /*6950*/  IMAD.MOV R0, RZ, RZ, -R5 ;  /* 0x000000ffff007224 */ /* 0x000fe400078e0a05 */
[----:B------:R-:W-:Y:S01]  /*6960*/  IMAD R11, R8, c[0x0][0x1c4], R11 ;  /* 0x00007100080b7a24 */ /* 0x000fe200078e020b */
[----:B------:R-:W-:Y:S01]  /*6970*/  ISETP.GE.AND P3, PT, R146, c[0x0][0x198], PT ;  /* 0x0000660092007a0c */ /* 0x000fe20003f66270 */
[----:B------:R-:W-:Y:S01]  /*6980*/  IMAD.WIDE.U32 R8, R8, c[0x0][0x1c0], R12 ;  /* 0x0000700008087a25 */ /* 0x000fe200078e000c */
[----:B------:R-:W-:-:S03]  /*6990*/  LEA.HI R13, R4, R89, RZ, 0x4 ;  /* 0x00000059040d7211 */ /* 0x000fc600078f20ff */
[----:B------:R-:W-:Y:S02]  /*69a0*/  IMAD R0, R0, c[0x0][0x2c4], R7 ;  /* 0x0000b10000007a24 */ /* 0x000fe400078e0207 */
[----:B------:R-:W-:Y:S02]  /*69b0*/  IMAD.IADD R9, R9, 0x1, R11 ;  /* 0x0000000109097824 */ /* 0x000fe400078e020b */
[----:B------:R-:W-:Y:S01]  /*69c0*/  IMAD R2, R2, c[0x0][0x1b0], RZ ;  /* 0x00006c0002027a24 */ /* 0x000fe200078e02ff */
[----:B------:R-:W-:Y:S01]  /*69d0*/  SHF.R.S32.HI R6, RZ, 0x1f, R0 ;  /* 0x0000001fff067819 */ /* 0x000fe20000011400 */
[----:B------:R-:W-:-:S04]  /*69e0*/  IMAD.WIDE.U32 R8, R5, c[0x0][0x1b0], R8 ;  /* 0x00006c0005087a25 */ /* 0x000fc800078e0008 */
[----:B------:R-:W-:Y:S02]  /*69f0*/  IMAD R2, R5, c[0x0][0x1b4], R2 ;  /* 0x00006d0005027a24 */ /* 0x000fe400078e0202 */
[----:B------:R-:W-:Y:S02]  /*6a00*/  IMAD R5, R6, c[0x0][0x1a8], RZ ;  /* 0x00006a0006057a24 */ /* 0x000fe400078e02ff */
[----:B------:R-:W-:Y:S01]  /*6a10*/  IMAD.MOV.U32 R6, RZ, RZ, R8 ;  /* 0x000000ffff067224 */ /* 0x000fe200078e0008 */
[----:B------:R-:W-:Y:S01]  /*6a20*/  IADD3 R7, R9, R2, RZ ;  /* 0x0000000209077210 */ /* 0x000fe20007ffe0ff */
[C---:B------:R-:W-:Y:S02]  /*6a30*/  IMAD R9, R0.reuse, c[0x0][0x1ac], R5 ;  /* 0x00006b0000097a24 */ /* 0x040fe400078e0205 */
[----:B------:R-:W-:Y:S02]  /*6a40*/  IMAD.SHL.U32 R5, R3, 0x40, RZ ;  /* 0x0000004003057824 */ /* 0x000fe400078e00ff */
[----:B------:R-:W-:Y:S01]  /*6a50*/  IMAD.WIDE.U32 R6, R0, c[0x0][0x1a8], R6 ;  /* 0x00006a0000067a25 */ /* 0x000fe200078e0006 */
[----:B------:R-:W-:-:S02]  /*6a60*/  LOP3.LUT R0, R13, 0xfffffff0, RZ, 0xc0, !PT ;  /* 0xfffffff00d007812 */ /* 0x000fc400078ec0ff */
[----:B------:R-:W-:Y:S01]  /*6a70*/  LOP3.LUT R5, R5, 0x1c0, RZ, 0xc0, !PT ;  /* 0x000001c005057812 */ /* 0x000fe200078ec0ff */
[----:B------:R-:W-:Y:S01]  /*6a80*/  IMAD.IADD R8, R7, 0x1, R9 ;  /* 0x0000000107087824 */ /* 0x000fe200078e0209 */
[----:B------:R-:W-:Y:S01]  /*6a90*/  LEA R9, P0, R6, c[0x0][0x160], 0x1 ;  /* 0x0000580006097a11 */ /* 0x000fe200078008ff */
[----:B------:R-:W-:Y:S01]  /*6aa0*/  IMAD R17, R94, c[0x0][0x2c4], RZ ;  /* 0x0000b1005e117a24 */ /* 0x000fe200078e02ff */
[----:B------:R-:W-:Y:S01]  /*6ab0*/  SHF.R.U32.HI R203, RZ, 0x3, R5 ;  /* 0x00000003ffcb7819 */ /* 0x000fe20000011605 */
[----:B------:R-:W-:Y:S01]  /*6ac0*/  IMAD.IADD R37, R89, 0x1, -R0 ;  /* 0x0000000159257824 */ /* 0x000fe200078e0a00 */
[----:B------:R-:W-:Y:S01]  /*6ad0*/  LOP3.LUT R2, R5, 0x38, R146, 0xf8, !PT ;  /* 0x0000003805027812 */ /* 0x000fe200078ef892 */
[----:B------:R-:W-:Y:S01]  /*6ae0*/  IMAD.SHL.U32 R10, R10, 0x8, RZ ;  /* 0x000000080a0a7824 */ /* 0x000fe200078e00ff */
[----:B------:R-:W-:Y:S02]  /*6af0*/  LEA.HI.X R8, R6, c[0x0][0x164], R8, 0x1, P0 ;  /* 0x0000590006087a11 */ /* 0x000fe400000f0c08 */
[----:B------:R-:W-:Y:S01]  /*6b00*/  LOP3.LUT R203, R2, R203, RZ, 0x3c, !PT ;  /* 0x000000cb02cb7212 */ /* 0x000fe200078e3cff */
[----:B------:R1:W2:Y:S01]  /*6b10*/  SHFL.IDX PT, R6, R9, RZ, 0x181f ;  /* 0x00181fff09067589 */ /* 0x0002a200000e0000 */
[----:B------:R-:W-:-:S02]  /*6b20*/  LEA R2, R90, R3, 0x7 ;  /* 0x000000035a027211 */ /* 0x000fc400078e38ff */
[----:B------:R-:W-:Y:S01]  /*6b30*/  SHF.R.S32.HI R14, RZ, 0x1f, R37 ;  /* 0x0000001fff0e7819 */ /* 0x000fe20000011425 */
[----:B------:R1:W3:Y:S01]  /*6b40*/  SHFL.IDX PT, R7, R8, RZ, 0x181f ;  /* 0x00181fff08077589 */ /* 0x0002e200000e0000 */
[----:B------:R-:W-:Y:S02]  /*6b50*/  ISETP.GE.AND P0, PT, R2, R17, PT ;  /* 0x000000110200720c */ /* 0x000fe40003f06270 */
[----:B------:R-:W-:Y:S02]  /*6b60*/  LEA.HI R14, R14, R37, RZ, 0x3 ;  /* 0x000000250e0e7211 */ /* 0x000fe400078f18ff */
[----:B------:R-:W-:Y:S02]  /*6b70*/  IADD3 R5, R146, 0x40, RZ ;  /* 0x0000004092057810 */ /* 0x000fe40007ffe0ff */
[----:B------:R-:W-:Y:S02]  /*6b80*/  LOP3.LUT R12, R14, 0xfffffff8, RZ, 0xc0, !PT ;  /* 0xfffffff80e0c7812 */ /* 0x000fe400078ec0ff */
[----:B------:R-:W-:-:S02]  /*6b90*/  IADD3 R0, R146, 0x80, RZ ;  /* 0x0000008092007810 */ /* 0x000fc40007ffe0ff */
[----:B------:R-:W-:Y:S01]  /*6ba0*/  ISETP.GE.AND P5, PT, R5, c[0x0][0x198], PT ;  /* 0x0000660005007a0c */ /* 0x000fe20003fa6270 */
[----:B------:R-:W-:Y:S01]  /*6bb0*/  IMAD.IADD R37, R37, 0x1, -R12 ;  /* 0x0000000125257824 */ /* 0x000fe200078e0a0c */
[----:B------:R-:W-:Y:S02]  /*6bc0*/  ISETP.GE.AND P4, PT, R0, c[0x0][0x198], PT ;  /* 0x0000660000007a0c */ /* 0x000fe40003f86270 */
[----:B------:R-:W-:Y:S01]  /*6bd0*/  LOP3.LUT R203, R203, 0xfffffe00, R10, 0xf8, !PT ;  /* 0xfffffe00cbcb7812 */ /* 0x000fe200078ef80a */
        /* <DEDUP_REMOVED lines=16> */
.L_x_939:
[----:B-123--:R-:W-:Y:S05]  /*6ce0*/  BSYNC B0 ;  /* 0x0000000000007941 */ /* 0x00efea0003800000 */
.L_x_938:
[----:B------:R-:W-:Y:S01]  /*6cf0*/  IADD3 R6, R2, 0x20, RZ ;  /* 0x0000002002067810 */ /* 0x000fe20007ffe0ff */
[----:B------:R1:W2:Y:S01]  /*6d00*/  SHFL.IDX PT, R19, R8, 0x1, 0x181f ;  /* 0x00381f0008137f89 */ /* 0x0002a200000e0000 */
[----:B------:R-:W-:Y:S02]  /*6d10*/  BSSY B0, `(.L_x_940) ;  /* 0x0000012000007945 */ /* 0x000fe40003800000 */
[----:B------:R-:W-:Y:S01]  /*6d20*/  ISETP.GE.AND P0, PT, R6, R17, PT ;  /* 0x000000110600720c */ /* 0x000fe20003f06270 */
        /* <DEDUP_REMOVED lines=16> */
.L_x_941:
[----:B------:R-:W-:Y:S05]  /*6e30*/  BSYNC B0 ;  /* 0x0000000000007941 */ /* 0x000fea0003800000 */
.L_x_940:
[----:B--2---:R-:W-:Y:S01]  /*6e40*/  IADD3 R6, R2, 0x40, RZ ;  /* 0x0000004002067810 */ /* 0x004fe20007ffe0ff */
[----:B------:R2:W1:Y:S01]  /*6e50*/  SHFL.IDX PT, R19, R8, 0x2, 0x181f ;  /* 0x00581f0008137f89 */ /* 0x00046200000e0000 */
[----:B------:R-:W-:Y:S02]  /*6e60*/  BSSY B0, `(.L_x_942) ;  /* 0x0000012000007945 */ /* 0x000fe40003800000 */
[----:B------:R-:W-:Y:S01]  /*6e70*/  ISETP.GE.AND P0, PT, R6, R17, PT ;  /* 0x000000110600720c */ /* 0x000fe20003f06270 */
[----:B---3--:R2:W3:-:S12]  /*6e80*/  SHFL.IDX PT, R18, R9, 0x2, 0x181f ;  /* 0x00581f0009127f89 */ /* 0x0084d800000e0000 */
[----:B------:R-:W-:Y:S05]  /*6e90*/  @P0 BRA `(.L_x_943) ;  /* 0x000000e000000947 */ /* 0x000fea0003800000 */
[----:B------:R-:W-:Y:S01]  /*6ea0*/  SHF.R.S32.HI R6, RZ, 0x1f, R5 ;  /* 0x0000001fff067819 */ /* 0x000fe20000011405 */
[----:B------:R-:W-:Y:S01]  /*6eb0*/  IMAD.SHL.U32 R10, R203, 0x2, RZ ;  /* 0x00000002cb0a7824 */ /* 0x000fe200078e00ff */
[----:B------:R-:W-:Y:S01]  /*6ec0*/  SHF.R.S32.HI R11, RZ, 0x1f, R0 ;  /* 0x0000001fff0b7819 */ /* 0x000fe20000011400 */
[----:B-1-3--:R-:W-:Y:S01]  /*6ed0*/  IMAD.WIDE R20, R146, 0x2, R18 ;  /* 0x0000000292147825 */ /* 0x00afe200078e0212 */
        /* <DEDUP_REMOVED lines=10> */
.L_x_943:
[----:B------:R-:W-:Y:S05]  /*6f80*/  BSYNC B0 ;  /* 0x0000000000007941 */ /* 0x000fea0003800000 */
.L_x_942:
[----:B-1----:R1:W-:Y:S01]  /*6f90*/  SHFL.IDX PT, R22, R9, 0x3, 0x181f ;  /* 0x00781f0009167f89 */ /* 0x0023e200000e0000 */
[----:B------:R-:W-:Y:S01]  /*6fa0*/  IADD3 R2, R2, 0x60, RZ ;  /* 0x0000006002027810 */ /* 0x000fe20007ffe0ff */
[----:B------:R-:W-:Y:S01]  /*6fb0*/  IMAD.MOV.U32 R199, RZ, RZ, c[0x0][0x2b8] ;  /* 0x0000ae00ffc77624 */ /* 0x000fe200078e00ff */
[----:B------:R-:W-:Y:S01]  /*6fc0*/  SHF.R.S32.HI R6, RZ, 0x1f, R5 ;  /* 0x0000001fff067819 */ /* 0x000fe20000011405 */
[----:B------:R-:W2:Y:S01]  /*6fd0*/  SHFL.IDX PT, R23, R8, 0x3, 0x181f ;  /* 0x00781f0008177f89 */ /* 0x000ea200000e0000 */
[----:B------:R-:W-:Y:S01]  /*6fe0*/  ISETP.GE.AND P0, PT, R2, R17, PT ;  /* 0x000000110200720c */ /* 0x000fe20003f06270 */
[----:B------:R-:W-:Y:S01]  /*6ff0*/  IMAD.SHL.U32 R2, R203, 0x2, RZ ;  /* 0x00000002cb027824 */ /* 0x000fe200078e00ff */
[----:B------:R-:W-:Y:S01]  /*7000*/  SHF.R.S32.HI R11, RZ, 0x1f, R0 ;  /* 0x0000001fff0b7819 */ /* 0x000fe20000011400 */
[----:B------:R-:W-:Y:S01]  /*7010*/  IMAD.MOV.U32 R201, RZ, RZ, RZ ;  /* 0x000000ffffc97224 */ /* 0x000fe200078e00ff */
[----:B------:R-:W-:-:S02]  /*7020*/  IADD3 R132, R92, -0x40, RZ ;  /* 0xffffffc05c847810 */ /* 0x000fc40007ffe0ff */
[----:B------:R-:W-:Y:S02]  /*7030*/  LEA.HI R145, R6, R5, RZ, 0x3 ;  /* 0x0000000506917211 */ /* 0x000fe400078f18ff */
[----:B------:R-:W-:Y:S01]  /*7040*/  LEA.HI R144, R11, R0, RZ, 0x3 ;  /* 0x000000000b907211 */ /* 0x000fe200078f18ff */
[----:B------:R-:W-:Y:S01]  /*7050*/  IMAD.IADD R7, R205, 0x1, R132 ;  /* 0x00000001cd077824 */ /* 0x000fe200078e0284 */
[----:B------:R-:W-:Y:S02]  /*7060*/  LOP3.LUT R145, R145, 0xfffffff8, RZ, 0xc0, !PT ;  /* 0xfffffff891917812 */ /* 0x000fe400078ec0ff */
[----:B------:R-:W-:Y:S01]  /*7070*/  ISETP.NE.AND P6, PT, R199, 0x1, PT ;  /* 0x00000001c700780c */ /* 0x000fe20003fc5270 */
[C---:B------:R-:W-:Y:S01]  /*7080*/  IMAD.IADD R202, R7.reuse, 0x1, R194 ;  /* 0x0000000107ca7824 */ /* 0x040fe200078e02c2 */
[----:B------:R-:W-:Y:S02]  /*7090*/  LOP3.LUT R144, R144, 0xfffffff8, RZ, 0xc0, !PT ;  /* 0xfffffff890907812 */ /* 0x000fe400078ec0ff */
[----:B------:R-:W-:Y:S01]  /*70a0*/  ISETP.GE.AND P2, PT, R7, R134, PT ;  /* 0x000000860700720c */ /* 0x000fe20003f46270 */
[----:B------:R-:W-:Y:S01]  /*70b0*/  IMAD.MOV.U32 R7, RZ, RZ, R202 ;  /* 0x000000ffff077224 */ /* 0x000fe200078e00ca */
[----:B-12--5:R-:W-:-:S02]  /*70c0*/  SHF.R.S32.HI R9, RZ, 0x1f, R206 ;  /* 0x0000001fff097819 */ /* 0x026fc400000114ce */
[----:B------:R-:W-:Y:S02]  /*70d0*/  ISETP.GT.OR P2, PT, R205, 0x3f, P2 ;  /* 0x0000003fcd00780c */ /* 0x000fe40001744670 */
[----:B------:R-:W-:Y:S01]  /*70e0*/  LOP3.LUT R135, R135, 0xfffffffd, RZ, 0xc0, !PT ;  /* 0xfffffffd87877812 */ /* 0x000fe200078ec0ff */
[----:B---3--:R-:W-:-:S03]  /*70f0*/  @!P0 IMAD.WIDE R18, R146, 0x2, R22 ;  /* 0x0000000292128825 */ /* 0x008fc600078e0216 */
[----:B------:R-:W-:Y:S01]  /*7100*/  @P6 LOP3.LUT R135, R135, 0x2, RZ, 0xfc, !PT ;  /* 0x0000000287876812 */ /* 0x000fe200078efcff */
[--C-:B------:R-:W-:Y:S01]  /*7110*/  @!P0 IMAD.WIDE R10, R145, 0x2, R22.reuse ;  /* 0x00000002910a8825 */ /* 0x100fe200078e0216 */
[----:B------:R-:W-:Y:S01]  /*7120*/  @!PT LDS RZ, [RZ] ;  /* 0x00000000fffff984 */ /* 0x000fe20000000800 */
[----:B------:R1:W-:Y:S03]  /*7130*/  @!P0 LDGSTS.E.BYPASS.LTC128B.128 [R2+0x1b100], [R18.64], !P3 ;  /* 0x1b10000012028fae */ /* 0x0003e6000d901d46 */
[----:B------:R-:W-:Y:S01]  /*7140*/  @!P0 IMAD.WIDE R22, R144, 0x2, R22 ;  /* 0x0000000290168825 */ /* 0x000fe200078e0216 */
[----:B------:R2:W-:Y:S03]  /*7150*/  @!P0 LDGSTS.E.BYPASS.LTC128B.128 [R2+0x1f100], [R10.64], !P5 ;  /* 0x1f1000000a028fae */ /* 0x0005e6000e901d46 */
[----:B------:R-:W-:Y:S01]  /*7160*/  IMAD R9, R9, c[0x0][0x2b0], RZ ;  /* 0x0000ac0009097a24 */ /* 0x000fe200078e02ff */
[----:B------:R3:W-:Y:S01]  /*7170*/  @!P0 LDGSTS.E.BYPASS.LTC128B.128 [R2+0x23100], [R22.64], !P4 ;  /* 0x2310000016028fae */ /* 0x0007e2000e101d46 */
[----:B------:R-:W-:-:S03]  /*7180*/  @P6 IMAD.HI.U32 R6, R202, c[0x0][0x2bc], RZ ;  /* 0x0000af00ca066a27 */ /* 0x000fc600078e00ff */
[----:B------:R-:W0:Y:S01]  /*7190*/  LDGDEPBAR ;  /* 0x00000000000079af */ /* 0x000e220000000000 */
[C---:B------:R-:W-:Y:S01]  /*71a0*/  IMAD R9, R206.reuse, c[0x0][0x2b4], R9 ;  /* 0x0000ad00ce097a24 */ /* 0x040fe200078e0209 */
        /* <DEDUP_REMOVED lines=8> */
[----:B----4-:R-:W4:Y:S01]  /*7230*/  @!P2 LDG.E R201, [R20.64] ;  /* 0x0000000614c9a981 */ /* 0x010f22000c1e1900 */
[----:B------:R-:W-:Y:S01]  /*7240*/  IMAD.MOV R7, RZ, RZ, -R7 ;  /* 0x000000ffff077224 */ /* 0x000fe200078e0a07 */
[----:B------:R-:W-:Y:S01]  /*7250*/  ISETP.GE.AND P5, PT, R146, c[0x0][0x1d4], PT ;  /* 0x0000750092007a0c */ /* 0x000fe20003fa6270 */
[----:B------:R-:W-:Y:S01]  /*7260*/  IMAD R197, R93, c[0x0][0x1e8], RZ ;  /* 0x00007a005dc57a24 */ /* 0x000fe200078e02ff */
[----:B------:R-:W-:Y:S01]  /*7270*/  ISETP.GE.AND P4, PT, R5, c[0x0][0x1d4], PT ;  /* 0x0000750005007a0c */ /* 0x000fe20003f86270 */
[----:B------:R-:W-:Y:S01]  /*7280*/  IMAD R202, R7, c[0x0][0x2b8], R202 ;  /* 0x0000ae0007ca7a24 */ /* 0x000fe200078e02ca */
[----:B------:R-:W-:Y:S01]  /*7290*/  ISETP.GE.AND P6, PT, R0, c[0x0][0x1d4], PT ;  /* 0x0000750000007a0c */ /* 0x000fe20003fc6270 */
[----:B------:R-:W-:Y:S01]  /*72a0*/  IMAD.WIDE.U32 R150, R192, c[0x0][0x1e8], RZ ;  /* 0x00007a00c0967a25 */ /* 0x000fe200078e00ff */
[----:B------:R-:W-:-:S02]  /*72b0*/  ISETP.GE.AND P3, PT, R146, c[0x0][0x1d4], PT ;  /* 0x0000750092007a0c */ /* 0x000fc40003f66270 */
[----:B------:R-:W-:Y:S01]  /*72c0*/  SHF.R.S32.HI R9, RZ, 0x1f, R202 ;  /* 0x0000001fff097819 */ /* 0x000fe200000114ca */
[----:B------:R-:W-:Y:S01]  /*72d0*/  IMAD.WIDE.U32 R6, R202, c[0x0][0x1e0], RZ ;  /* 0x00007800ca067a25 */ /* 0x000fe200078e00ff */
[----:B------:R-:W-:Y:S02]  /*72e0*/  LOP3.LUT R135, R135, 0xfffffffe, RZ, 0xc0, !PT ;  /* 0xfffffffe87877812 */ /* 0x000fe400078ec0ff */
[----:B------:R-:W-:Y:S01]  /*72f0*/  SHF.R.S32.HI R149, RZ, 0x1f, R146 ;  /* 0x0000001fff957819 */ /* 0x000fe20000011492 */
[C---:B--2---:R-:W-:Y:S01]  /*7300*/  IMAD R11, R9.reuse, c[0x0][0x1e0], RZ ;  /* 0x00007800090b7a24 */ /* 0x044fe200078e02ff */
[----:B------:R-:W-:Y:S01]  /*7310*/  SEL R38, RZ, 0x10, P6 ;  /* 0x00000010ff267807 */ /* 0x000fe20003000000 */
[----:B------:R-:W-:Y:S01]  /*7320*/  IMAD R197, R192, c[0x0][0x1ec], R197 ;  /* 0x00007b00c0c57a24 */ /* 0x000fe200078e02c5 */
[----:B------:R-:W-:Y:S01]  /*7330*/  IADD3 R200, R2, 0x100, RZ ;  /* 0x0000010002c87810 */ /* 0x000fe20007ffe0ff */
[----:B-1----:R-:W-:Y:S01]  /*7340*/  IMAD R18, R202, c[0x0][0x1e4], R11 ;  /* 0x00007900ca127a24 */ /* 0x002fe200078e020b */
[----:B------:R-:W-:Y:S01]  /*7350*/  SHF.R.S32.HI R148, RZ, 0x1f, R145 ;  /* 0x0000001fff947819 */ /* 0x000fe20000011491 */
[----:B------:R-:W-:Y:S01]  /*7360*/  IMAD R9, R9, c[0x0][0x208], RZ ;  /* 0x0000820009097a24 */ /* 0x000fe200078e02ff */
[----:B------:R-:W-:Y:S01]  /*7370*/  SHF.R.S32.HI R147, RZ, 0x1f, R144 ;  /* 0x0000001fff937819 */ /* 0x000fe20000011490 */
[----:B------:R-:W-:-:S02]  /*7380*/  IMAD.IADD R19, R7, 0x1, R18 ;  /* 0x0000000107137824 */ /* 0x000fc400078e0212 */
[----:B------:R-:W-:Y:S02]  /*7390*/  IMAD.MOV.U32 R18, RZ, RZ, R6 ;  /* 0x000000ffff127224 */ /* 0x000fe400078e0006 */
[C---:B---3--:R-:W-:Y:S02]  /*73a0*/  IMAD R22, R202.reuse, c[0x0][0x20c], R9 ;  /* 0x00008300ca167a24 */ /* 0x048fe400078e0209 */
[----:B------:R-:W-:Y:S02]  /*73b0*/  IMAD.IADD R197, R151, 0x1, R197 ;  /* 0x0000000197c57824 */ /* 0x000fe400078e02c5 */
[----:B------:R-:W-:-:S04]  /*73c0*/  IMAD.WIDE.U32 R6, R202, c[0x0][0x208], RZ ;  /* 0x00008200ca067a25 */ /* 0x000fc800078e00ff */
[----:B------:R-:W-:Y:S02]  /*73d0*/  IMAD.IADD R23, R7, 0x1, R22 ;  /* 0x0000000107177824 */ /* 0x000fe400078e0216 */
[----:B------:R-:W-:Y:S02]  /*73e0*/  IMAD.MOV.U32 R22, RZ, RZ, R6 ;  /* 0x000000ffff167224 */ /* 0x000fe400078e0006 */
[----:B------:R-:W-:Y:S02]  /*73f0*/  IMAD R7, R93, c[0x0][0x210], RZ ;  /* 0x000084005d077a24 */ /* 0x000fe400078e02ff */
[----:B------:R-:W-:-:S04]  /*7400*/  IMAD.WIDE.U32 R40, R192, c[0x0][0x210], RZ ;  /* 0x00008400c0287a25 */ /* 0x000fc800078e00ff */
[----:B------:R-:W-:Y:S02]  /*7410*/  IMAD R7, R192, c[0x0][0x214], R7 ;  /* 0x00008500c0077a24 */ /* 0x000fe400078e0207 */
[----:B------:R-:W-:Y:S02]  /*7420*/  IMAD.IADD R132, R134, 0x1, -R132 ;  /* 0x0000000186847824 */ /* 0x000fe400078e0a84 */
[----:B------:R-:W-:Y:S02]  /*7430*/  IMAD.IADD R196, R41, 0x1, R7 ;  /* 0x0000000129c47824 */ /* 0x000fe400078e0207 */
[----:B------:R-:W-:Y:S02]  /*7440*/  IMAD.IADD R6, R132, 0x1, -R3 ;  /* 0x0000000184067824 */ /* 0x000fe400078e0a03 */
[----:B------:R-:W-:-:S03]  /*7450*/  IMAD.WIDE R208, R146, 0x2, RZ ;  /* 0x0000000292d07825 */ /* 0x000fc600078e02ff */
[----:B------:R-:W-:Y:S02]  /*7460*/  ISETP.GE.AND P2, PT, R6, 0x1, PT ;  /* 0x000000010600780c */ /* 0x000fe40003f46270 */
[----:B----4-:R-:W-:Y:S01]  /*7470*/  SHF.R.S32.HI R8, RZ, 0x1f, R201 ;  /* 0x0000001fff087819 */ /* 0x010fe200000114c9 */
[----:B------:R-:W-:-:S04]  /*7480*/  IMAD.WIDE.U32 R18, R201, c[0x0][0x1f0], R18 ;  /* 0x00007c00c9127a25 */ /* 0x000fc800078e0012 */
[----:B------:R-:W-:Y:S01]  /*7490*/  IMAD R10, R8, c[0x0][0x1f0], RZ ;  /* 0x00007c00080a7a24 */ /* 0x000fe200078e02ff */
[----:B------:R-:W-:Y:S01]  /*74a0*/  IADD3 R9, P0, R150, R18, RZ ;  /* 0x0000001296097210 */ /* 0x000fe20007f1e0ff */
[----:B------:R-:W-:Y:S02]  /*74b0*/  IMAD R8, R8, c[0x0][0x218], RZ ;  /* 0x0000860008087a24 */ /* 0x000fe400078e02ff */
[C---:B------:R-:W-:Y:S02]  /*74c0*/  IMAD R10, R201.reuse, c[0x0][0x1f4], R10 ;  /* 0x00007d00c90a7a24 */ /* 0x040fe400078e020a */
[----:B------:R-:W-:-:S03]  /*74d0*/  IMAD.WIDE.U32 R22, R201, c[0x0][0x218], R22 ;  /* 0x00008600c9167a25 */ /* 0x000fc600078e0016 */
[----:B------:R-:W-:Y:S02]  /*74e0*/  IADD3.X R10, R197, R19, R10, P0, !PT ;  /* 0x00000013c50a7210 */ /* 0x000fe400007fe40a */
[----:B------:R-:W-:-:S04]  /*74f0*/  LEA R12, P0, R9, c[0x0][0x1c8], 0x1 ;  /* 0x00007200090c7a11 */ /* 0x000fc800078008ff */
[----:B------:R-:W-:Y:S01]  /*7500*/  LEA.HI.X R10, R9, c[0x0][0x1cc], R10, 0x1, P0 ;  /* 0x00007300090a7a11 */ /* 0x000fe200000f0c0a */
[----:B------:R-:W-:Y:S01]  /*7510*/  SHFL.IDX PT, R20, R12, RZ, 0x181f ;  /* 0x00181fff0c147589 */ /* 0x000fe200000e0000 */
[----:B------:R-:W-:Y:S01]  /*7520*/  IMAD R9, R201, c[0x0][0x21c], R8 ;  /* 0x00008700c9097a24 */ /* 0x000fe200078e0208 */
[----:B------:R-:W-:Y:S02]  /*7530*/  IADD3 R7, P0, R40, R22, RZ ;  /* 0x0000001628077210 */ /* 0x000fe40007f1e0ff */
[----:B------:R-:W1:Y:S02]  /*7540*/  SHFL.IDX PT, R21, R10, RZ, 0x181f ;  /* 0x00181fff0a157589 */ /* 0x000e6400000e0000 */
[----:B------:R-:W-:Y:S02]  /*7550*/  IADD3.X R16, R196, R23, R9, P0, !PT ;  /* 0x00000017c4107210 */ /* 0x000fe400007fe409 */
[----:B------:R-:W-:Y:S01]  /*7560*/  SHFL.IDX PT, R18, R12, 0x1, 0x181f ;  /* 0x00381f000c127f89 */ /* 0x000fe200000e0000 */
[----:B------:R-:W-:-:S03]  /*7570*/  LEA R8, P0, R7, c[0x0][0x1f8], 0x1 ;  /* 0x00007e0007087a11 */ /* 0x000fc600078008ff */
[----:B------:R-:W2:Y:S01]  /*7580*/  SHFL.IDX PT, R19, R10, 0x1, 0x181f ;  /* 0x00381f000a137f89 */ /* 0x000ea200000e0000 */
[----:B------:R-:W-:Y:S02]  /*7590*/  LEA.HI.X R7, R7, c[0x0][0x1fc], R16, 0x1, P0 ;  /* 0x00007f0007077a11 */ /* 0x000fe400000f0c10 */
[----:B------:R-:W-:Y:S01]  /*75a0*/  ISETP.GT.AND P0, PT, R6, 0x20, PT ;  /* 0x000000200600780c */ /* 0x000fe20003f04270 */
[----:B------:R-:W3:Y:S04]  /*75b0*/  SHFL.IDX PT, R9, R8, RZ, 0x181f ;  /* 0x00181fff08097589 */ /* 0x000ee800000e0000 */
[----:B------:R-:W4:Y:S04]  /*75c0*/  SHFL.IDX PT, R11, R7, RZ, 0x181f ;  /* 0x00181fff070b7589 */ /* 0x000f2800000e0000 */
[----:B------:R-:W4:Y:S01]  /*75d0*/  SHFL.IDX PT, R15, R8, 0x1, 0x181f ;  /* 0x00381f00080f7f89 */ /* 0x000f2200000e0000 */
        /* <DEDUP_REMOVED lines=8> */
[----:B---3--:R-:W-:Y:S01]  /*7660*/  IADD3 R26, P2, R9, R208, RZ ;  /* 0x000000d0091a7210 */ /* 0x008fe20007f5e0ff */
[--C-:B------:R-:W-:Y:S02]  /*7670*/  @P0 IMAD.WIDE R20, R145, 0x2, R18.reuse ;  /* 0x0000000291140825 */ /* 0x100fe400078e0212 */
[----:B------:R3:W-:Y:S02]  /*7680*/  @P0 LDGSTS.E.BYPASS.LTC128B.128 [R2+0xd100], [R22.64], !P5 ;  /* 0x0d10000016020fae */ /* 0x0007e4000e901d46 */
[----:B------:R-:W-:Y:S02]  /*7690*/  @P0 IMAD.WIDE R18, R144, 0x2, R18 ;  /* 0x0000000290120825 */ /* 0x000fe400078e0212 */
[----:B------:R2:W-:Y:S02]  /*76a0*/  @P0 LDGSTS.E.BYPASS.LTC128B.128 [R2+0xf100], [R20.64], !P4 ;  /* 0x0f10000014020fae */ /* 0x0005e4000e101d46 */
[----:B----4-:R-:W-:-:S02]  /*76b0*/  IMAD.X R27, R11, 0x1, R209, P2 ;  /* 0x000000010b1b7824 */ /* 0x010fc400010e06d1 */
[----:B------:R4:W-:Y:S01]  /*76c0*/  @P0 LDGSTS.E.BYPASS.LTC128B.128 [R2+0x11100], [R18.64], !P6 ;  /* 0x1110000012020fae */ /* 0x0009e2000f101d46 */
[----:B------:R-:W-:Y:S02]  /*76d0*/  ISETP.LT.OR P0, PT, R6, 0x1, P3 ;  /* 0x000000010600780c */ /* 0x000fe40001f01670 */
[----:B------:R-:W-:Y:S01]  /*76e0*/  ISETP.GE.AND P3, PT, R5, c[0x0][0x1d4], PT ;  /* 0x0000750005007a0c */ /* 0x000fe20003f66270 */
[----:B------:R-:W0:Y:S01]  /*76f0*/  LDGDEPBAR ;  /* 0x00000000000079af */ /* 0x000e220000000000 */
[----:B-1----:R-:W-:-:S09]  /*7700*/  IMAD.WIDE R28, R145, 0x2, RZ ;  /* 0x00000002911c7825 */ /* 0x002fd200078e02ff */
        /* <DEDUP_REMOVED lines=25> */
[----:B------:R1:W-:Y:S04]  /*78a0*/  LDGSTS.E.BYPASS.LTC128B.128 [R2+0x5100], [R8.64], !P0 ;  /* 0x0510000008027fae */ /* 0x0003e8000c101d46 */
[----:B------:R-:W0:Y:S06]  /*78b0*/  LDGDEPBAR ;  /* 0x00000000000079af */ /* 0x000e2c0000000000 */
[----:B------:R-:W-:Y:S01]  /*78c0*/  @P2 LOP3.LUT R135, R135, 0x1, RZ, 0xfc, !PT ;  /* 0x0000000187872812 */ /* 0x000fe200078efcff */
[----:B------:R-:W-:Y:S05]  /*78d0*/  @!P2 BRA `(.L_x_944) ;  /* 0x000004200000a947 */ /* 0x000fea0003800000 */
[----:B------:R-:W-:Y:S01]  /*78e0*/  ISETP.NE.AND P2, PT, R199, 0x1, PT ;  /* 0x00000001c700780c */ /* 0x000fe20003f45270 */
        /* <DEDUP_REMOVED lines=12> */
[C---:B------:R-:W-:Y:S01]  /*79b0*/  SHF.L.U64.HI R11, R146.reuse, 0x1, R149 ;  /* 0x00000001920b7819 */ /* 0x040fe20000010295 */
[----:B------:R-:W-:Y:S01]  /*79c0*/  IMAD.SHL.U32 R10, R146, 0x2, RZ ;  /* 0x00000002920a7824 */ /* 0x000fe200078e00ff */
        /* <DEDUP_REMOVED lines=8> */
[----:B-1----:R-:W-:Y:S02]  /*7a50*/  SEL R9, RZ, 0x10, P5 ;  /* 0x00000010ff097807 */ /* 0x002fe40002800000 */
[----:B------:R-:W-:Y:S02]  /*7a60*/  SHF.L.U64.HI R8, R145, 0x1, R148 ;  /* 0x0000000191087819 */ /* 0x000fe40000010294 */
[----:B------:R-:W-:-:S04]  /*7a70*/  IADD3 R23, -R9, 0x10, RZ ;  /* 0x0000001009177810 */ /* 0x000fc80007ffe1ff */
[----:B------:R-:W-:Y:S02]  /*7a80*/  LOP3.LUT R23, R23, 0xf, RZ, 0xc0, !PT ;  /* 0x0000000f17177812 */ /* 0x000fe400078ec0ff */
[----:B--2---:R-:W-:Y:S01]  /*7a90*/  SHF.R.S32.HI R0, RZ, 0x1f, R201 ;  /* 0x0000001fff007819 */ /* 0x004fe200000114c9 */
[----:B------:R-:W-:-:S04]  /*7aa0*/  IMAD.WIDE.U32 R6, R201, c[0x0][0x1f0], R6 ;  /* 0x00007c00c9067a25 */ /* 0x000fc800078e0006 */
[----:B------:R-:W-:Y:S01]  /*7ab0*/  IMAD R0, R0, c[0x0][0x1f0], RZ ;  /* 0x00007c0000007a24 */ /* 0x000fe200078e02ff */
[----:B------:R-:W-:Y:S02]  /*7ac0*/  IADD3 R5, P0, R150, R6, RZ ;  /* 0x0000000696057210 */ /* 0x000fe40007f1e0ff */
[----:B------:R-:W-:Y:S01]  /*7ad0*/  SEL R6, RZ, 0x10, P4 ;  /* 0x00000010ff067807 */ /* 0x000fe20002000000 */
[----:B------:R-:W-:Y:S02]  /*7ae0*/  IMAD R12, R201, c[0x0][0x1f4], R0 ;  /* 0x00007d00c90c7a24 */ /* 0x000fe400078e0200 */
[----:B------:R-:W-:Y:S01]  /*7af0*/  IMAD.SHL.U32 R0, R144, 0x2, RZ ;  /* 0x0000000290007824 */ /* 0x000fe200078e00ff */
[----:B------:R-:W-:Y:S02]  /*7b00*/  IADD3 R20, -R6, 0x10, RZ ;  /* 0x0000001006147810 */ /* 0x000fe40007ffe1ff */
[----:B------:R-:W-:Y:S01]  /*7b10*/  IADD3.X R12, R197, R7, R12, P0, !PT ;  /* 0x00000007c50c7210 */ /* 0x000fe200007fe40c */
[----:B------:R-:W-:Y:S01]  /*7b20*/  IMAD.SHL.U32 R7, R145, 0x2, RZ ;  /* 0x0000000291077824 */ /* 0x000fe200078e00ff */
[----:B------:R-:W-:-:S02]  /*7b30*/  LEA R15, P0, R5, c[0x0][0x1c8], 0x1 ;  /* 0x00007200050f7a11 */ /* 0x000fc400078008ff */
[----:B------:R-:W-:Y:S02]  /*7b40*/  LOP3.LUT R20, R20, 0xf, RZ, 0xc0, !PT ;  /* 0x0000000f14147812 */ /* 0x000fe400078ec0ff */
[----:B------:R-:W-:Y:S01]  /*7b50*/  LEA.HI.X R12, R5, c[0x0][0x1cc], R12, 0x1, P0 ;  /* 0x00007300050c7a11 */ /* 0x000fe200000f0c0c */
[----:B------:R-:W1:Y:S01]  /*7b60*/  SHFL.IDX PT, R16, R15, 0x1, 0x181f ;  /* 0x00381f000f107f89 */ /* 0x000e6200000e0000 */
[----:B------:R-:W-:-:S03]  /*7b70*/  SHF.L.U64.HI R5, R144, 0x1, R147 ;  /* 0x0000000190057819 */ /* 0x000fc60000010293 */
        /* <DEDUP_REMOVED lines=24> */
.L_x_944:
[----:B------:R-:W-:Y:S01]  /*7d00*/  IMAD.MOV.U32 R0, RZ, RZ, 0x10 ;  /* 0x00000010ff007424 */ /* 0x000fe200078e00ff */
[----:B------:R-:W-:Y:S01]  /*7d10*/  LOP3.LUT P0, RZ, R37, 0x2, RZ, 0xc0, !PT ;  /* 0x0000000225ff7812 */ /* 0x000fe2000780c0ff */
[----:B------:R-:W0:Y:S01]  /*7d20*/  LDGDEPBAR ;  /* 0x00000000000079af */ /* 0x000e220000000000 */
[----:B------:R-:W-:Y:S02]  /*7d30*/  SHF.R.S32.HI R12, RZ, 0x5, R88 ;  /* 0x00000005ff0c7819 */ /* 0x000fe40000011458 */
[----:B------:R-:W-:Y:S02]  /*7d40*/  SEL R0, R0, 0xfffffff0, !P0 ;  /* 0xfffffff000007807 */ /* 0x000fe40004000000 */
[----:B------:R-:W-:-:S13]  /*7d50*/  ISETP.LT.AND P0, PT, RZ, c[0x0][0x27c], PT ;  /* 0x00009f00ff007a0c */ /* 0x000fda0003f01270 */
[----:B------:R-:W-:Y:S05]  /*7d60*/  @P0 BRA `(.L_x_945) ;  /* 0x0000002000000947 */ /* 0x000fea0003800000 */
[----:B------:R-:W-:-:S04]  /*7d70*/  DEPBAR.LE SB0, 0x3 ;  /* 0x000080c00000791a */ /* 0x000fc80000000000 */
[----:B------:R-:W-:Y:S05]  /*7d80*/  BRA `(.L_x_946) ;  /* 0x00005c9000007947 */ /* 0x000fea0003800000 */
.L_x_945:
[----:B------:R-:W-:Y:S01]  /*7d90*/  SHF.R.S32.HI R5, RZ, 0x1f, R91 ;  /* 0x0000001fff057819 */ /* 0x000fe2000001145b */
[----:B-1----:R-:W-:Y:S01]  /*7da0*/  IMAD.WIDE.U32 R8, R91, c[0x0][0x280], RZ ;  /* 0x0000a0005b087a25 */ /* 0x002fe200078e00ff */
[----:B------:R-:W-:Y:S01]  /*7db0*/  ULDC.U8 UR4, c[0x0][0x298] ;  /* 0x0000a60000047ab9 */ /* 0x000fe20000000000 */
[----:B------:R-:W-:Y:S01]  /*7dc0*/  LEA.HI R4, R4, R89, RZ, 0x2 ;  /* 0x0000005904047211 */ /* 0x000fe200078f10ff */
[----:B------:R-:W-:Y:S01]  /*7dd0*/  BSSY B2, `(.L_x_946) ;  /* 0x00005c4000027945 */ /* 0x000fe20003800000 */
[----:B------:R-:W-:Y:S01]  /*7de0*/  IMAD R6, R5, c[0x0][0x280], RZ ;  /* 0x0000a00005067a24 */ /* 0x000fe200078e02ff */
[----:B------:R-:W-:Y:S02]  /*7df0*/  LEA R24, P0, R8, c[0x0][0x270], 0x1 ;  /* 0x00009c0008187a11 */ /* 0x000fe400078008ff */
[----:B------:R-:W-:Y:S01]  /*7e00*/  LOP3.LUT R46, R4, 0xfffffffc, RZ, 0xc0, !PT ;  /* 0xfffffffc042e7812 */ /* 0x000fe200078ec0ff */
[----:B------:R-:W-:Y:S01]  /*7e10*/  IMAD R6, R91, c[0x0][0x284], R6 ;  /* 0x0000a1005b067a24 */ /* 0x000fe200078e0206 */
[----:B------:R-:W-:-:S02]  /*7e20*/  SHF.R.S32.HI R15, RZ, 0x2, R4 ;  /* 0x00000002ff0f7819 */ /* 0x000fc40000011404 */
[----:B------:R-:W-:Y:S01]  /*7e30*/  IADD3 R46, -R46, R89, RZ ;  /* 0x000000592e2e7210 */ /* 0x000fe20007ffe1ff */
[----:B------:R-:W-:Y:S02]  /*7e40*/  IMAD.IADD R6, R6, 0x1, R9 ;  /* 0x0000000106067824 */ /* 0x000fe400078e0209 */
[----:B------:R-:W-:Y:S01]  /*7e50*/  IMAD R18, R90, 0x80, R15 ;  /* 0x000000805a127824 */ /* 0x000fe200078e020f */
[----:B------:R-:W-:Y:S02]  /*7e60*/  SHF.L.U32 R16, R46, 0x3, RZ ;  /* 0x000000032e107819 */ /* 0x000fe400000006ff */
[----:B------:R-:W-:Y:S01]  /*7e70*/  LEA.HI.X R25, R8, c[0x0][0x274], R6, 0x1, P0 ;  /* 0x00009d0008197a11 */ /* 0x000fe200000f0c06 */
[----:B------:R-:W-:Y:S02]  /*7e80*/  IMAD R6, R5, c[0x0][0x290], RZ ;  /* 0x0000a40005067a24 */ /* 0x000fe400078e02ff */
[----:B------:R-:W-:-:S04]  /*7e90*/  IMAD.WIDE.U32 R8, R91, c[0x0][0x290], RZ ;  /* 0x0000a4005b087a25 */ /* 0x000fc800078e00ff */
[----:B------:R-:W-:Y:S01]  /*7ea0*/  IMAD R5, R91, c[0x0][0x294], R6 ;  /* 0x0000a5005b057a24 */ /* 0x000fe200078e0206 */
[----:B------:R-:W-:-:S03]  /*7eb0*/  LEA R32, P0, R8, c[0x0][0x288], 0x1 ;  /* 0x0000a20008207a11 */ /* 0x000fc600078008ff */
[----:B------:R-:W-:-:S05]  /*7ec0*/  IMAD.IADD R5, R5, 0x1, R9 ;  /* 0x0000000105057824 */ /* 0x000fca00078e0209 */
[----:B------:R-:W-:Y:S02]  /*7ed0*/  LEA.HI.X R33, R8, c[0x0][0x28c], R5, 0x1, P0 ;  /* 0x0000a30008217a11 */ /* 0x000fe400000f0c05 */
[----:B------:R-:W-:-:S13]  /*7ee0*/  ISETP.NE.AND P0, PT, RZ, UR4, PT ;  /* 0x00000004ff007c0c */ /* 0x000fda000bf05270 */
[----:B------:R-:W-:Y:S05]  /*7ef0*/  @!P0 BRA `(.L_x_947) ;  /* 0x00002b4000008947 */ /* 0x000fea0003800000 */
[----:B------:R-:W-:Y:S01]  /*7f00*/  SHF.R.S32.HI R8, RZ, 0x1f, R89 ;  /* 0x0000001fff087819 */ /* 0x000fe20000011459 */
[----:B------:R-:W-:Y:S01]  /*7f10*/  BSSY B0, `(.L_x_948) ;  /* 0x0000051000007945 */ /* 0x000fe20003800000 */
[----:B------:R-:W-:Y:S01]  /*7f20*/  ISETP.GE.AND P0, PT, R18, R17, PT ;  /* 0x000000111200720c */ /* 0x000fe20003f06270 */
[----:B------:R-:W-:Y:S01]  /*7f30*/  CS2R R48, SRZ ;  /* 0x0000000000307805 */ /* 0x000fe2000001ff00 */
[----:B------:R-:W-:Y:S01]  /*7f40*/  LEA.HI R8, R8, R89, RZ, 0x2 ;  /* 0x0000005908087211 */ /* 0x000fe200078f10ff */
[----:B------:R-:W-:Y:S01]  /*7f50*/  CS2R R20, SRZ ;  /* 0x0000000000147805 */ /* 0x000fe2000001ff00 */
[----:B------:R-:W-:Y:S01]  /*7f60*/  CS2R R22, SRZ ;  /* 0x0000000000167805 */ /* 0x000fe2000001ff00 */
        /* <DEDUP_REMOVED lines=10> */
[----:B------:R-:W-:Y:S01]  /*8010*/  CS2R R46, SRZ ;  /* 0x00000000002e7805 */ /* 0x000fe2000001ff00 */
[----:B------:R-:W-:Y:S01]  /*8020*/  IMAD.SHL.U32 R9, R9, 0x4, RZ ;  /* 0x0000000409097824 */ /* 0x000fe200078e00ff */
[----:B------:R-:W-:Y:S05]  /*8030*/  @P0 BRA `(.L_x_949) ;  /* 0x000003e000000947 */ /* 0x000fea0003800000 */
[C---:B------:R-:W-:Y:S01]  /*8040*/  ISETP.GE.AND P0, PT, R9.reuse, c[0x0][0x27c], PT ;  /* 0x00009f0009007a0c */ /* 0x040fe20003f06270 */
[----:B------:R-:W-:Y:S01]  /*8050*/  CS2R R30, SRZ ;  /* 0x00000000001e7805 */ /* 0x000fe2000001ff00 */
[----:B------:R-:W-:Y:S01]  /*8060*/  CS2R R46, SRZ ;  /* 0x00000000002e7805 */ /* 0x000fe2000001ff00 */
[----:B------:R-:W-:-:S10]  /*8070*/  IADD3 R4, R9, 0x10, RZ ;  /* 0x0000001009047810 */ /* 0x000fd40007ffe0ff */
[----:B------:R-:W-:-:S04]  /*8080*/  @!P0 IMAD.WIDE R20, R9, 0x2, R24 ;  /* 0x0000000209148825 */ /* 0x000fc800078e0218 */
[----:B------:R-:W-:Y:S01]  /*8090*/  @!P0 IMAD.WIDE R10, R9, 0x2, R32 ;  /* 0x00000002090a8825 */ /* 0x000fe200078e0220 */
[----:B------:R1:W5:Y:S04]  /*80a0*/  @!P0 LD.E.64 R30, [R20.64] ;  /* 0x00000006141e8980 */ /* 0x000368000c101b00 */
[----:B------:R2:W5:Y:S01]  /*80b0*/  @!P0 LD.E.64 R46, [R10.64] ;  /* 0x000000060a2e8980 */ /* 0x000562000c101b00 */
[----:B------:R-:W-:Y:S01]  /*80c0*/  ISETP.GE.AND P0, PT, R4, c[0x0][0x27c], PT ;  /* 0x00009f0004007a0c */ /* 0x000fe20003f06270 */
[----:B------:R-:W-:Y:S01]  /*80d0*/  CS2R R28, SRZ ;  /* 0x00000000001c7805 */ /* 0x000fe2000001ff00 */
[----:B------:R-:W-:-:S11]  /*80e0*/  CS2R R44, SRZ ;  /* 0x00000000002c7805 */ /* 0x000fd6000001ff00 */
[----:B------:R-:W-:-:S04]  /*80f0*/  @!P0 SHF.R.S32.HI R5, RZ, 0x1f, R4 ;  /* 0x0000001fff058819 */ /* 0x000fc80000011404 */
[----:B------:R-:W-:-:S04]  /*8100*/  @!P0 LEA.HI R5, R5, R4, RZ, 0x2 ;  /* 0x0000000405058211 */ /* 0x000fc800078f10ff */
[----:B------:R-:W-:Y:S02]  /*8110*/  @!P0 LOP3.LUT R5, R5, 0xfffffffc, RZ, 0xc0, !PT ;  /* 0xfffffffc05058812 */ /* 0x000fe400078ec0ff */
[----:B------:R-:W-:-:S03]  /*8120*/  IADD3 R4, R9, 0x20, RZ ;  /* 0x0000002009047810 */ /* 0x000fc60007ffe0ff */
[----:B------:R-:W-:-:S04]  /*8130*/  @!P0 IMAD.WIDE R6, R5, 0x2, R24 ;  /* 0x0000000205068825 */ /* 0x000fc800078e0218 */
[----:B------:R-:W-:Y:S01]  /*8140*/  @!P0 IMAD.WIDE R18, R5, 0x2, R32 ;  /* 0x0000000205128825 */ /* 0x000fe200078e0220 */
[----:B------:R3:W5:Y:S04]  /*8150*/  @!P0 LD.E.64 R28, [R6.64] ;  /* 0x00000006061c8980 */ /* 0x000768000c101b00 */
[----:B------:R4:W5:Y:S01]  /*8160*/  @!P0 LD.E.64 R44, [R18.64] ;  /* 0x00000006122c8980 */ /* 0x000962000c101b00 */
[----:B------:R-:W-:Y:S01]  /*8170*/  ISETP.GE.AND P0, PT, R4, c[0x0][0x27c], PT ;  /* 0x00009f0004007a0c */ /* 0x000fe20003f06270 */
[----:B------:R-:W-:Y:S01]  /*8180*/  CS2R R26, SRZ ;  /* 0x00000000001a7805 */ /* 0x000fe2000001ff00 */
[----:B--2---:R-:W-:-:S11]  /*8190*/  CS2R R10, SRZ ;  /* 0x00000000000a7805 */ /* 0x004fd6000001ff00 */
[----:B------:R-:W-:-:S04]  /*81a0*/  @!P0 SHF.R.S32.HI R5, RZ, 0x1f, R4 ;  /* 0x0000001fff058819 */ /* 0x000fc80000011404 */
[----:B------:R-:W-:-:S04]  /*81b0*/  @!P0 LEA.HI R5, R5, R4, RZ, 0x2 ;  /* 0x0000000405058211 */ /* 0x000fc800078f10ff */
[----:B------:R-:W-:Y:S02]  /*81c0*/  @!P0 LOP3.LUT R5, R5, 0xfffffffc, RZ, 0xc0, !PT ;  /* 0xfffffffc05058812 */ /* 0x000fe400078ec0ff */
[----:B------:R-:W-:-:S03]  /*81d0*/  IADD3 R4, R9, 0x30, RZ ;  /* 0x0000003009047810 */ /* 0x000fc60007ffe0ff */
[----:B-1----:R-:W-:-:S04]  /*81e0*/  @!P0 IMAD.WIDE R20, R5, 0x2, R24 ;  /* 0x0000000205148825 */ /* 0x002fc800078e0218 */
[----:B------:R-:W-:Y:S01]  /*81f0*/  @!P0 IMAD.WIDE R34, R5, 0x2, R32 ;  /* 0x0000000205228825 */ /* 0x000fe200078e0220 */
[----:B------:R1:W5:Y:S04]  /*8200*/  @!P0 LD.E.64 R26, [R20.64] ;  /* 0x00000006141a8980 */ /* 0x000368000c101b00 */
[----:B------:R2:W5:Y:S01]  /*8210*/  @!P0 LD.E.64 R10, [R34.64] ;  /* 0x00000006220a8980 */ /* 0x000562000c101b00 */
[----:B------:R-:W-:Y:S01]  /*8220*/  ISETP.GE.AND P0, PT, R4, c[0x0][0x27c], PT ;  /* 0x00009f0004007a0c */ /* 0x000fe20003f06270 */
[----:B------:R-:W-:Y:S01]  /*8230*/  CS2R R22, SRZ ;  /* 0x0000000000167805 */ /* 0x000fe2000001ff00 */
[----:B---3--:R-:W-:-:S11]  /*8240*/  CS2R R6, SRZ ;  /* 0x0000000000067805 */ /* 0x008fd6000001ff00 */
[----:B------:R-:W-:-:S04]  /*8250*/  @!P0 SHF.R.S32.HI R5, RZ, 0x1f, R4 ;  /* 0x0000001fff058819 */ /* 0x000fc80000011404 */
[----:B------:R-:W-:-:S04]  /*8260*/  @!P0 LEA.HI R5, R5, R4, RZ, 0x2 ;  /* 0x0000000405058211 */ /* 0x000fc800078f10ff */
[----:B------:R-:W-:Y:S02]  /*8270*/  @!P0 LOP3.LUT R5, R5, 0xfffffffc, RZ, 0xc0, !PT ;  /* 0xfffffffc05058812 */ /* 0x000fe400078ec0ff */
[----:B------:R-:W-:-:S03]  /*8280*/  IADD3 R4, R9, 0x40, RZ ;  /* 0x0000004009047810 */ /* 0x000fc60007ffe0ff */
[----:B----4-:R-:W-:-:S04]  /*8290*/  @!P0 IMAD.WIDE R18, R5, 0x2, R24 ;  /* 0x0000000205128825 */ /* 0x010fc800078e0218 */
[----:B------:R-:W-:Y:S01]  /*82a0*/  @!P0 IMAD.WIDE R48, R5, 0x2, R32 ;  /* 0x0000000205308825 */ /* 0x000fe200078e0220 */
[----:B------:R3:W5:Y:S04]  /*82b0*/  @!P0 LD.E.64 R22, [R18.64] ;  /* 0x0000000612168980 */ /* 0x000768000c101b00 */
[----:B------:R4:W5:Y:S01]  /*82c0*/  @!P0 LD.E.64 R6, [R48.64] ;  /* 0x0000000630068980 */ /* 0x000962000c101b00 */
[----:B------:R-:W-:Y:S01]  /*82d0*/  ISETP.GE.AND P0, PT, R4, c[0x0][0x27c], PT ;  /* 0x00009f0004007a0c */ /* 0x000fe20003f06270 */
[----:B-1----:R-:W-:-:S12]  /*82e0*/  CS2R R20, SRZ ;  /* 0x0000000000147805 */ /* 0x002fd8000001ff00 */
[----:B------:R-:W-:-:S04]  /*82f0*/  @!P0 SHF.R.S32.HI R5, RZ, 0x1f, R4 ;  /* 0x0000001fff058819 */ /* 0x000fc80000011404 */
[----:B------:R-:W-:-:S04]  /*8300*/  @!P0 LEA.HI R5, R5, R4, RZ, 0x2 ;  /* 0x0000000405058211 */ /* 0x000fc800078f10ff */
[----:B------:R-:W-:Y:S02]  /*8310*/  @!P0 LOP3.LUT R8, R5, 0xfffffffc, RZ, 0xc0, !PT ;  /* 0xfffffffc05088812 */ /* 0x000fe400078ec0ff */
[----:B------:R-:W-:-:S03]  /*8320*/  CS2R R4, SRZ ;  /* 0x0000000000047805 */ /* 0x000fc6000001ff00 */
[----:B--2---:R-:W-:-:S04]  /*8330*/  @!P0 IMAD.WIDE R34, R8, 0x2, R24 ;  /* 0x0000000208228825 */ /* 0x004fc800078e0218 */
[----:B------:R-:W-:Y:S01]  /*8340*/  @!P0 IMAD.WIDE R42, R8, 0x2, R32 ;  /* 0x00000002082a8825 */ /* 0x000fe200078e0220 */
[----:B------:R-:W-:Y:S01]  /*8350*/  IADD3 R8, R9, 0x50, RZ ;  /* 0x0000005009087810 */ /* 0x000fe20007ffe0ff */
[----:B------:R1:W5:Y:S04]  /*8360*/  @!P0 LD.E.64 R20, [R34.64] ;  /* 0x0000000622148980 */ /* 0x000368000c101b00 */
[----:B------:R1:W5:Y:S01]  /*8370*/  @!P0 LD.E.64 R4, [R42.64] ;  /* 0x000000062a048980 */ /* 0x000362000c101b00 */
[----:B------:R-:W-:Y:S01]  /*8380*/  ISETP.GE.AND P0, PT, R8, c[0x0][0x27c], PT ;  /* 0x00009f0008007a0c */ /* 0x000fe20003f06270 */
[----:B----4-:R-:W-:Y:S01]  /*8390*/  CS2R R48, SRZ ;  /* 0x0000000000307805 */ /* 0x010fe2000001ff00 */
[----:B------:R-:W-:-:S11]  /*83a0*/  CS2R R66, SRZ ;  /* 0x0000000000427805 */ /* 0x000fd6000001ff00 */
[----:B---3--:R-:W-:-:S04]  /*83b0*/  @!P0 SHF.R.S32.HI R19, RZ, 0x1f, R8 ;  /* 0x0000001fff138819 */ /* 0x008fc80000011408 */
[----:B------:R-:W-:-:S04]  /*83c0*/  @!P0 LEA.HI R8, R19, R8, RZ, 0x2 ;  /* 0x0000000813088211 */ /* 0x000fc800078f10ff */
[----:B------:R-:W-:-:S05]  /*83d0*/  @!P0 LOP3.LUT R8, R8, 0xfffffffc, RZ, 0xc0, !PT ;  /* 0xfffffffc08088812 */ /* 0x000fca00078ec0ff */
[----:B------:R-:W-:-:S04]  /*83e0*/  @!P0 IMAD.WIDE R24, R8, 0x2, R24 ;  /* 0x0000000208188825 */ /* 0x000fc800078e0218 */
[----:B------:R-:W-:Y:S01]  /*83f0*/  @!P0 IMAD.WIDE R32, R8, 0x2, R32 ;  /* 0x0000000208208825 */ /* 0x000fe200078e0220 */
[----:B------:R1:W5:Y:S04]  /*8400*/  @!P0 LD.E.64 R48, [R24.64] ;  /* 0x0000000618308980 */ /* 0x000368000c101b00 */
[----:B------:R1:W5:Y:S02]  /*8410*/  @!P0 LD.E.64 R66, [R32.64] ;  /* 0x0000000620428980 */ /* 0x000364000c101b00 */
.L_x_949:
[----:B------:R-:W-:Y:S05]  /*8420*/  BSYNC B0 ;  /* 0x0000000000007941 */ /* 0x000fea0003800000 */
.L_x_948:
[----:B------:R-:W-:Y:S01]  /*8430*/  SHF.R.S32.HI R8, RZ, 0x1f, R15 ;  /* 0x0000001fff087819 */ /* 0x000fe2000001140f */
[----:B-----5:R-:W-:Y:S01]  /*8440*/  IMAD.MOV.U32 R50, RZ, RZ, R44 ;  /* 0x000000ffff327224 */ /* 0x020fe200078e002c */
[----:B-1----:R-:W-:Y:S01]  /*8450*/  SHF.R.U64 R32, R44, 0x10, R45 ;  /* 0x000000102c207819 */ /* 0x002fe2000000122d */
[----:B------:R-:W-:Y:S01]  /*8460*/  IMAD R44, R90, -0x80, R17 ;  /* 0xffffff805a2c7824 */ /* 0x000fe200078e0211 */
[----:B------:R-:W-:Y:S01]  /*8470*/  LEA.HI R8, R8, R15, RZ, 0x3 ;  /* 0x0000000f08087211 */ /* 0x000fe200078f18ff */
[----:B------:R-:W-:Y:S01]  /*8480*/  IMAD.MOV.U32 R64, RZ, RZ, R30 ;  /* 0x000000ffff407224 */ /* 0x000fe200078e001e */
[--C-:B------:R-:W-:Y:S01]  /*8490*/  SHF.R.U64 R43, R30, 0x10, R31.reuse ;  /* 0x000000101e2b7819 */ /* 0x100fe2000000121f */
[----:B------:R-:W-:Y:S01]  /*84a0*/  IMAD.MOV.U32 R65, RZ, RZ, R31 ;  /* 0x000000ffff417224 */ /* 0x000fe200078e001f */
[----:B------:R-:W-:Y:S01]  /*84b0*/  LOP3.LUT R8, R8, 0xfffffff8, RZ, 0xc0, !PT ;  /* 0xfffffff808087812 */ /* 0x000fe200078ec0ff */
[----:B------:R-:W-:Y:S01]  /*84c0*/  IMAD.MOV.U32 R61, RZ, RZ, R26 ;  /* 0x000000ffff3d7224 */ /* 0x000fe200078e001a */
[----:B------:R-:W-:Y:S01]  /*84d0*/  IMNMX R44, R44, 0x80, PT ;  /* 0x000000802c2c7817 */ /* 0x000fe20003800200 */
[----:B------:R-:W-:Y:S01]  /*84e0*/  IMAD.MOV.U32 R53, RZ, RZ, R49 ;  /* 0x000000ffff357224 */ /* 0x000fe200078e0031 */
[----:B------:R-:W-:Y:S01]  /*84f0*/  SHF.R.U32.HI R42, RZ, 0x10, R31 ;  /* 0x00000010ff2a7819 */ /* 0x000fe2000001161f */
[----:B------:R-:W-:Y:S01]  /*8500*/  IMAD.IADD R19, R15, 0x1, -R8 ;  /* 0x000000010f137824 */ /* 0x000fe200078e0a08 */
[----:B------:R-:W-:Y:S01]  /*8510*/  SHF.R.U64 R30, R26, 0x10, R27 ;  /* 0x000000101a1e7819 */ /* 0x000fe2000000121b */
[----:B------:R-:W-:Y:S01]  /*8520*/  IMAD.MOV.U32 R59, RZ, RZ, R22 ;  /* 0x000000ffff3b7224 */ /* 0x000fe200078e0016 */
[----:B------:R-:W-:Y:S01]  /*8530*/  SHF.R.U64 R54, R48, 0x10, R49 ;  /* 0x0000001030367819 */ /* 0x000fe20000001231 */
[C---:B------:R-:W-:Y:S01]  /*8540*/  IMAD.SHL.U32 R25, R19.reuse, 0x40, RZ ;  /* 0x0000004013197824 */ /* 0x040fe200078e00ff */
[----:B------:R-:W-:Y:S01]  /*8550*/  LOP3.LUT P0, RZ, R19, 0x4, RZ, 0xc0, !PT ;  /* 0x0000000413ff7812 */ /* 0x000fe2000780c0ff */
[--C-:B------:R-:W-:Y:S01]  /*8560*/  IMAD.MOV.U32 R58, RZ, RZ, R23.reuse ;  /* 0x000000ffff3a7224 */ /* 0x100fe200078e0017 */
[----:B------:R-:W-:Y:S01]  /*8570*/  SHF.R.U64 R26, R22, 0x10, R23 ;  /* 0x00000010161a7819 */ /* 0x000fe20000001217 */
[----:B------:R-:W-:Y:S01]  /*8580*/  IMAD.MOV.U32 R52, RZ, RZ, R46 ;  /* 0x000000ffff347224 */ /* 0x000fe200078e002e */
[----:B------:R-:W-:Y:S01]  /*8590*/  LOP3.LUT R25, R25, 0x1c0, RZ, 0xc0, !PT ;  /* 0x000001c019197812 */ /* 0x000fe200078ec0ff */
[----:B------:R-:W-:Y:S01]  /*85a0*/  IMAD.MOV.U32 R62, RZ, RZ, R29 ;  /* 0x000000ffff3e7224 */ /* 0x000fe200078e001d */
[----:B------:R-:W-:Y:S01]  /*85b0*/  SHF.R.U64 R39, R46, 0x10, R47 ;  /* 0x000000102e277819 */ /* 0x000fe2000000122f */
[----:B------:R-:W-:Y:S01]  /*85c0*/  IMAD.MOV.U32 R57, RZ, RZ, R20 ;  /* 0x000000ffff397224 */ /* 0x000fe200078e0014 */
[----:B------:R-:W-:Y:S01]  /*85d0*/  LOP3.LUT R16, R25, 0x18, R16, 0xf8, !PT ;  /* 0x0000001819107812 */ /* 0x000fe200078ef810 */
[----:B------:R-:W-:Y:S01]  /*85e0*/  IMAD.MOV.U32 R46, RZ, RZ, R6 ;  /* 0x000000ffff2e7224 */ /* 0x000fe200078e0006 */
[----:B------:R-:W-:Y:S01]  /*85f0*/  SHF.R.U32.HI R25, RZ, 0x3, R25 ;  /* 0x00000003ff197819 */ /* 0x000fe20000011619 */
[----:B------:R-:W-:Y:S01]  /*8600*/  IMAD.MOV.U32 R63, RZ, RZ, R28 ;  /* 0x000000ffff3f7224 */ /* 0x000fe200078e001c */
[----:B------:R-:W-:Y:S01]  /*8610*/  SHF.R.U32.HI R31, RZ, 0x10, R45 ;  /* 0x00000010ff1f7819 */ /* 0x000fe2000001162d */
[----:B------:R-:W-:Y:S01]  /*8620*/  IMAD.MOV.U32 R60, RZ, RZ, R27 ;  /* 0x000000ffff3c7224 */ /* 0x000fe200078e001b */
[----:B------:R-:W-:Y:S01]  /*8630*/  LOP3.LUT R25, R16, R25, RZ, 0x3c, !PT ;  /* 0x0000001910197212 */ /* 0x000fe200078e3cff */
[----:B------:R-:W-:Y:S01]  /*8640*/  IMAD.MOV.U32 R55, RZ, RZ, R48 ;  /* 0x000000ffff377224 */ /* 0x000fe200078e0030 */
[----:B------:R-:W-:Y:S01]  /*8650*/  SHF.R.U32.HI R16, RZ, 0x10, R49 ;  /* 0x00000010ff107819 */ /* 0x000fe20000011631 */
[----:B------:R-:W-:Y:S01]  /*8660*/  IMAD.MOV.U32 R49, RZ, RZ, R45 ;  /* 0x000000ffff317224 */ /* 0x000fe200078e002d */
[----:B------:R-:W-:Y:S01]  /*8670*/  SHF.R.U64 R34, R28, 0x10, R29 ;  /* 0x000000101c227819 */ /* 0x000fe2000000121d */
[----:B------:R-:W-:Y:S01]  /*8680*/  IMAD R18, R12, 0x200, R25 ;  /* 0x000002000c127824 */ /* 0x000fe200078e0219 */
[----:B------:R-:W-:Y:S01]  /*8690*/  SHF.R.U32.HI R25, RZ, 0x10, R23 ;  /* 0x00000010ff197819 */ /* 0x000fe20000011617 */
[----:B------:R-:W-:Y:S01]  /*86a0*/  IMAD.MOV.U32 R45, RZ, RZ, R7 ;  /* 0x000000ffff2d7224 */ /* 0x000fe200078e0007 */
[----:B------:R-:W-:Y:S01]  /*86b0*/  SHF.R.U32.HI R33, RZ, 0x10, R29 ;  /* 0x00000010ff217819 */ /* 0x000fe2000001161d */
[----:B------:R-:W-:Y:S01]  /*86c0*/  IMAD.MOV.U32 R51, RZ, RZ, R47 ;  /* 0x000000ffff337224 */ /* 0x000fe200078e002f */
[C---:B------:R-:W-:Y:S01]  /*86d0*/  IADD3 R8, R18.reuse, 0x20, RZ ;  /* 0x0000002012087810 */ /* 0x040fe20007ffe0ff */
[----:B------:R-:W-:Y:S01]  /*86e0*/  IMAD.MOV.U32 R56, RZ, RZ, R21 ;  /* 0x000000ffff387224 */ /* 0x000fe200078e0015 */
[----:B------:R-:W-:Y:S01]  /*86f0*/  @P0 IADD3 R8, R18, -0x20, RZ ;  /* 0xffffffe012080810 */ /* 0x000fe20007ffe0ff */
[----:B------:R-:W-:Y:S01]  /*8700*/  IMAD.MOV.U32 R48, RZ, RZ, R10 ;  /* 0x000000ffff307224 */ /* 0x000fe200078e000a */
[----:B------:R-:W-:Y:S01]  /*8710*/  ISETP.GE.AND P0, PT, R15, R44, PT ;  /* 0x0000002c0f00720c */ /* 0x000fe20003f06270 */
[----:B------:R-:W-:-:S04]  /*8720*/  DEPBAR.LE SB0, 0x3 ;  /* 0x000080c00000791a */ /* 0x000fc80000000000 */
[----:B------:R-:W-:Y:S01]  /*8730*/  SHF.R.U64 R22, R20, 0x10, R21 ;  /* 0x0000001014167819 */ /* 0x000fe20000001215 */
[----:B------:R-:W-:Y:S01]  /*8740*/  BSSY B1, `(.L_x_950) ;  /* 0x000012c000017945 */ /* 0x000fe20003800000 */
[----:B------:R-:W-:Y:S01]  /*8750*/  SHF.R.U64 R24, R6, 0x10, R7 ;  /* 0x0000001006187819 */ /* 0x000fe20000001207 */
[----:B------:R-:W-:Y:S01]  /*8760*/  IMAD.MOV.U32 R6, RZ, RZ, R5 ;  /* 0x000000ffff067224 */ /* 0x000fe200078e0005 */
[----:B------:R-:W-:Y:S01]  /*8770*/  SHF.R.U32.HI R23, RZ, 0x10, R7 ;  /* 0x00000010ff177819 */ /* 0x000fe20000011607 */
[----:B------:R-:W-:Y:S01]  /*8780*/  IMAD.MOV.U32 R7, RZ, RZ, R4 ;  /* 0x000000ffff077224 */ /* 0x000fe200078e0004 */
[----:B------:R-:W-:Y:S02]  /*8790*/  SHF.R.U32.HI R29, RZ, 0x10, R27 ;  /* 0x00000010ff1d7819 */ /* 0x000fe4000001161b */
[----:B------:R-:W-:Y:S01]  /*87a0*/  SHF.R.U32.HI R35, RZ, 0x10, R47 ;  /* 0x00000010ff237819 */ /* 0x000fe2000001162f */
[----:B------:R-:W-:Y:S01]  /*87b0*/  IMAD.MOV.U32 R47, RZ, RZ, R11 ;  /* 0x000000ffff2f7224 */ /* 0x000fe200078e000b */
[--C-:B------:R-:W-:Y:S01]  /*87c0*/  SHF.R.U64 R20, R4, 0x10, R5.reuse ;  /* 0x0000001004147819 */ /* 0x100fe20000001205 */
[----:B------:R-:W-:Y:S01]  /*87d0*/  IMAD.MOV.U32 R4, RZ, RZ, R66 ;  /* 0x000000ffff047224 */ /* 0x000fe200078e0042 */
[----:B------:R-:W-:Y:S01]  /*87e0*/  SHF.R.U32.HI R19, RZ, 0x10, R5 ;  /* 0x00000010ff137819 */ /* 0x000fe20000011605 */
[----:B------:R-:W-:Y:S01]  /*87f0*/  IMAD.MOV.U32 R5, RZ, RZ, R67 ;  /* 0x000000ffff057224 */ /* 0x000fe200078e0043 */
[----:B------:R-:W-:-:S02]  /*8800*/  SHF.R.U64 R28, R10, 0x10, R11 ;  /* 0x000000100a1c7819 */ /* 0x000fc4000000120b */
[----:B------:R-:W-:Y:S02]  /*8810*/  SHF.R.U32.HI R27, RZ, 0x10, R11 ;  /* 0x00000010ff1b7819 */ /* 0x000fe4000001160b */
[----:B------:R-:W-:Y:S02]  /*8820*/  SHF.R.U32.HI R21, RZ, 0x10, R21 ;  /* 0x00000010ff157819 */ /* 0x000fe40000011615 */
[--C-:B------:R-:W-:Y:S02]  /*8830*/  SHF.R.U64 R11, R66, 0x10, R67.reuse ;  /* 0x00000010420b7819 */ /* 0x100fe40000001243 */
[----:B------:R-:W-:Y:S02]  /*8840*/  SHF.R.U32.HI R10, RZ, 0x10, R67 ;  /* 0x00000010ff0a7819 */ /* 0x000fe40000011643 */
        /* <DEDUP_REMOVED lines=24> */
[----:B------:R-:W-:Y:S02]  /*89d0*/  LEA R18, R18, 0x18100, 0x1 ;  /* 0x0001810012127811 */ /* 0x000fe400078e08ff */
[----:B------:R-:W-:Y:S01]  /*89e0*/  LEA R8, R8, 0x18100, 0x1 ;  /* 0x0001810008087811 */ /* 0x000fe200078e08ff */
        /* <DEDUP_REMOVED lines=24> */
[C---:B------:R-:W-:Y:S01]  /*8b70*/  SHF.L.U32 R48, R35.reuse, 0x10, RZ ;  /* 0x0000001023307819 */ /* 0x040fe200000006ff */
        /* <DEDUP_REMOVED lines=18> */
.L_x_953:
[----:B------:R-:W-:Y:S05]  /*8ca0*/  BSYNC B0 ;  /* 0x0000000000007941 */ /* 0x000fea0003800000 */
.L_x_952:
        /* <DEDUP_REMOVED lines=42> */
.L_x_955:
[----:B------:R-:W-:Y:S05]  /*8f50*/  BSYNC B0 ;  /* 0x0000000000007941 */ /* 0x000fea0003800000 */
.L_x_954:
        /* <DEDUP_REMOVED lines=42> */
.L_x_957:
[----:B------:R-:W-:Y:S05]  /*9200*/  BSYNC B0 ;  /* 0x0000000000007941 */ /* 0x000fea0003800000 */
.L_x_956:
        /* <DEDUP_REMOVED lines=42> */
.L_x_959:
[----:B------:R-:W-:Y:S05]  /*94b0*/  BSYNC B0 ;  /* 0x0000000000007941 */ /* 0x000fea0003800000 */
.L_x_958:
        /* <DEDUP_REMOVED lines=42> */
.L_x_961:
[----:B------:R-:W-:Y:S05]  /*9760*/  BSYNC B0 ;  /* 0x0000000000007941 */ /* 0x000fea0003800000 */
.L_x_960:
[----:B-1----:R-:W-:-:S04]  /*9770*/  IADD3 R4, R9, 0x50, RZ ;  /* 0x0000005009047810 */ /* 0x002fc80007ffe0ff */
        /* <DEDUP_REMOVED lines=40> */
.L_x_951:
[----:B------:R-:W-:Y:S05]  /*9a00*/  BSYNC B1 ;  /* 0x0000000000017941 */ /* 0x000fea0003800000 */
.L_x_950:
        /* <DEDUP_REMOVED lines=44> */
.L_x_964:
[----:B------:R-:W-:Y:S05]  /*9cd0*/  BSYNC B0 ;  /* 0x0000000000007941 */ /* 0x000fea0003800000 */
.L_x_963:
[----:B-1----:R-:W-:Y:S01]  /*9ce0*/  IADD3 R4, R9, 0x10, RZ ;  /* 0x0000001009047810 */ /* 0x002fe20007ffe0ff */
[----:B------:R-:W-:Y:S03]  /*9cf0*/  BSSY B0, `(.L_x_965) ;  /* 0x0000029000007945 */ /* 0x000fe60003800000 */
[----:B------:R-:W-:-:S13]  /*9d00*/  ISETP.GE.AND P0, PT, R4, c[0x0][0x27c], PT ;  /* 0x00009f0004007a0c */ /* 0x000fda0003f06270 */
[----:B------:R-:W-:Y:S05]  /*9d10*/  @P0 BRA `(.L_x_966) ;  /* 0x0000026000000947 */ /* 0x000fea0003800000 */
[----:B------:R-:W1:Y:S01]  /*9d20*/  LDS.128 R4, [R8+0x2000] ;  /* 0x0020000008047984 */ /* 0x000e620000000c00 */
[C---:B------:R-:W-:Y:S02]  /*9d30*/  SHF.L.U32 R42, R34.reuse, 0x10, RZ ;  /* 0x00000010222a7819 */ /* 0x040fe400000006ff */
[----:B------:R-:W-:Y:S01]  /*9d40*/  LOP3.LUT R39, R34, 0xffff0000, RZ, 0xc0, !PT ;  /* 0xffff000022277812 */ /* 0x000fe200078ec0ff */
[C---:B------:R-:W-:Y:S01]  /*9d50*/  IMAD.U32 R34, R32.reuse, 0x10000, RZ ;  /* 0x0001000020227824 */ /* 0x040fe200078e00ff */
[----:B------:R-:W-:Y:S02]  /*9d60*/  LOP3.LUT R32, R32, 0xffff0000, RZ, 0xc0, !PT ;  /* 0xffff000020207812 */ /* 0x000fe400078ec0ff */
[C---:B-1----:R-:W-:Y:S01]  /*9d70*/  LOP3.LUT R15, R4.reuse, 0xffff0000, RZ, 0xc0, !PT ;  /* 0xffff0000040f7812 */ /* 0x042fe200078ec0ff */
[----:B------:R-:W-:Y:S01]  /*9d80*/  IMAD.U32 R43, R7, 0x10000, RZ ;  /* 0x00010000072b7824 */ /* 0x000fe200078e00ff */
[----:B------:R-:W-:Y:S02]  /*9d90*/  SHF.L.U32 R35, R4, 0x10, RZ ;  /* 0x0000001004237819 */ /* 0x000fe400000006ff */
[----:B------:R-:W-:-:S02]  /*9da0*/  SHF.L.U32 R45, R6, 0x10, RZ ;  /* 0x00000010062d7819 */ /* 0x000fc400000006ff */
[----:B------:R-:W-:Y:S01]  /*9db0*/  LOP3.LUT R44, R6, 0xffff0000, RZ, 0xc0, !PT ;  /* 0xffff0000062c7812 */ /* 0x000fe200078ec0ff */
[-C--:B------:R-:W-:Y:S01]  /*9dc0*/  FMUL.FTZ R6, R34, R15.reuse ;  /* 0x0000000f22067220 */ /* 0x080fe20000410000 */
[C---:B------:R-:W-:Y:S01]  /*9dd0*/  SHF.L.U32 R4, R5.reuse, 0x10, RZ ;  /* 0x0000001005047819 */ /* 0x040fe200000006ff */
[C---:B------:R-:W-:Y:S01]  /*9de0*/  FMUL.FTZ R15, R42.reuse, R15 ;  /* 0x0000000f2a0f7220 */ /* 0x040fe20000410000 */
[----:B------:R-:W-:Y:S01]  /*9df0*/  LOP3.LUT R5, R5, 0xffff0000, RZ, 0xc0, !PT ;  /* 0xffff000005057812 */ /* 0x000fe200078ec0ff */
[-C--:B------:R-:W-:Y:S01]  /*9e00*/  FFMA.FTZ R6, R42, R35.reuse, -R6 ;  /* 0x000000232a067223 */ /* 0x080fe20000010806 */
[----:B------:R-:W-:Y:S01]  /*9e10*/  LOP3.LUT R46, R7, 0xffff0000, RZ, 0xc0, !PT ;  /* 0xffff0000072e7812 */ /* 0x000fe200078ec0ff */
[----:B------:R-:W-:Y:S01]  /*9e20*/  FFMA.FTZ R15, R34, R35, R15 ;  /* 0x00000023220f7223 */ /* 0x000fe2000001000f */
[----:B------:R-:W-:Y:S01]  /*9e30*/  SHF.L.U32 R34, R31, 0x10, RZ ;  /* 0x000000101f227819 */ /* 0x000fe200000006ff */
[CC--:B------:R-:W-:Y:S01]  /*9e40*/  FMUL.FTZ R7, R32.reuse, R5.reuse ;  /* 0x0000000520077220 */ /* 0x0c0fe20000410000 */
[----:B------:R-:W-:Y:S01]  /*9e50*/  SHF.L.U32 R35, R33, 0x10, RZ ;  /* 0x0000001021237819 */ /* 0x000fe200000006ff */
[----:B------:R-:W-:Y:S01]  /*9e60*/  FMUL.FTZ R5, R39, R5 ;  /* 0x0000000527057220 */ /* 0x000fe20000410000 */
[----:B------:R-:W-:Y:S01]  /*9e70*/  LOP3.LUT R31, R31, 0xffff0000, RZ, 0xc0, !PT ;  /* 0xffff00001f1f7812 */ /* 0x000fe200078ec0ff */
[-C--:B------:R-:W-:Y:S01]  /*9e80*/  FFMA.FTZ R7, R39, R4.reuse, -R7 ;  /* 0x0000000427077223 */ /* 0x080fe20000010807 */
[----:B------:R-:W-:Y:S01]  /*9e90*/  LOP3.LUT R33, R33, 0xffff0000, RZ, 0xc0, !PT ;  /* 0xffff000021217812 */ /* 0x000fe200078ec0ff */
[----:B------:R-:W-:-:S02]  /*9ea0*/  FFMA.FTZ R32, R32, R4, R5 ;  /* 0x0000000420207223 */ /* 0x000fc40000010005 */
[----:B------:R-:W-:Y:S02]  /*9eb0*/  FMUL.FTZ R4, R34, R44 ;  /* 0x0000002c22047220 */ /* 0x000fe40000410000 */
[----:B------:R-:W-:Y:S01]  /*9ec0*/  FMUL.FTZ R42, R31, R46 ;  /* 0x0000002e1f2a7220 */ /* 0x000fe20000410000 */
[----:B------:R-:W-:Y:S01]  /*9ed0*/  F2FP.BF16.PACK_AB R5, R32, R7 ;  /* 0x000000072005723e */ /* 0x000fe200000010ff */
[----:B------:R-:W-:Y:S02]  /*9ee0*/  FMUL.FTZ R44, R35, R44 ;  /* 0x0000002c232c7220 */ /* 0x000fe40000410000 */
        /* <DEDUP_REMOVED lines=9> */
.L_x_966:
[----:B------:R-:W-:Y:S05]  /*9f80*/  BSYNC B0 ;  /* 0x0000000000007941 */ /* 0x000fea0003800000 */
.L_x_965:
        /* <DEDUP_REMOVED lines=29> */
[-C--:B------:R-:W-:Y:S02]  /*a160*/  FMUL.FTZ R4, R30, R35.reuse ;  /* 0x000000231e047220 */ /* 0x080fe40000410000 */
[-C--:B------:R-:W-:Y:S02]  /*a170*/  FMUL.FTZ R5, R27, R42.reuse ;  /* 0x0000002a1b057220 */ /* 0x080fe40000410000 */
[C---:B------:R-:W-:Y:S02]  /*a180*/  FMUL.FTZ R35, R32.reuse, R35 ;  /* 0x0000002320237220 */ /* 0x040fe40000410000 */
[----:B------:R-:W-:Y:S02]  /*a190*/  FMUL.FTZ R42, R29, R42 ;  /* 0x0000002a1d2a7220 */ /* 0x000fe40000410000 */
[-C--:B------:R-:W-:Y:S01]  /*a1a0*/  FFMA.FTZ R32, R32, R39.reuse, -R4 ;  /* 0x0000002720207223 */ /* 0x080fe20000010804 */
[----:B------:R-:W-:Y:S01]  /*a1b0*/  F2FP.BF16.PACK_AB R4, R15, R6 ;  /* 0x000000060f04723e */ /* 0x000fe200000010ff */
[----:B------:R-:W-:-:S02]  /*a1c0*/  FFMA.FTZ R35, R30, R39, R35 ;  /* 0x000000271e237223 */ /* 0x000fc40000010023 */
[-C--:B------:R-:W-:Y:S01]  /*a1d0*/  FFMA.FTZ R29, R29, R34.reuse, -R5 ;  /* 0x000000221d1d7223 */ /* 0x080fe20000010805 */
[----:B------:R-:W-:Y:S01]  /*a1e0*/  F2FP.BF16.PACK_AB R5, R28, R7 ;  /* 0x000000071c05723e */ /* 0x000fe200000010ff */
[----:B------:R-:W-:Y:S01]  /*a1f0*/  FFMA.FTZ R42, R27, R34, R42 ;  /* 0x000000221b2a7223 */ /* 0x000fe2000001002a */
[----:B------:R-:W-:-:S04]  /*a200*/  F2FP.BF16.PACK_AB R6, R35, R32 ;  /* 0x000000202306723e */ /* 0x000fc800000010ff */
[----:B------:R-:W-:-:S05]  /*a210*/  F2FP.BF16.PACK_AB R7, R42, R29 ;  /* 0x0000001d2a07723e */ /* 0x000fca00000010ff */
[----:B------:R1:W-:Y:S02]  /*a220*/  STS.128 [R18+0x6000], R4 ;  /* 0x0060000412007388 */ /* 0x0003e40000000c00 */
.L_x_968:
[----:B------:R-:W-:Y:S05]  /*a230*/  BSYNC B0 ;  /* 0x0000000000007941 */ /* 0x000fea0003800000 */
.L_x_967:
        /* <DEDUP_REMOVED lines=30> */
[----:B------:R-:W-:Y:S02]  /*a420*/  FMUL.FTZ R5, R23, R33 ;  /* 0x0000002117057220 */ /* 0x000fe40000410000 */
[----:B------:R-:W-:Y:S02]  /*a430*/  FMUL.FTZ R31, R27, R31 ;  /* 0x0000001f1b1f7220 */ /* 0x000fe40000410000 */
[C---:B------:R-:W-:Y:S02]  /*a440*/  FMUL.FTZ R33, R25.reuse, R33 ;  /* 0x0000002119217220 */ /* 0x040fe40000410000 */
[----:B------:R-:W-:Y:S01]  /*a450*/  FFMA.FTZ R25, R25, R30, -R5 ;  /* 0x0000001e19197223 */ /* 0x000fe20000010805 */
[----:B------:R-:W-:Y:S01]  /*a460*/  F2FP.BF16.PACK_AB R5, R24, R7 ;  /* 0x000000071805723e */ /* 0x000fe200000010ff */
[----:B------:R-:W-:Y:S01]  /*a470*/  FFMA.FTZ R27, R27, R32, -R4 ;  /* 0x000000201b1b7223 */ /* 0x000fe20000010804 */
[----:B------:R-:W-:Y:S01]  /*a480*/  F2FP.BF16.PACK_AB R4, R15, R6 ;  /* 0x000000060f04723e */ /* 0x000fe200000010ff */
[----:B------:R-:W-:-:S02]  /*a490*/  FFMA.FTZ R26, R26, R32, R31 ;  /* 0x000000201a1a7223 */ /* 0x000fc4000001001f */
[----:B------:R-:W-:-:S03]  /*a4a0*/  FFMA.FTZ R30, R23, R30, R33 ;  /* 0x0000001e171e7223 */ /* 0x000fc60000010021 */
[----:B------:R-:W-:Y:S02]  /*a4b0*/  F2FP.BF16.PACK_AB R6, R26, R27 ;  /* 0x0000001b1a06723e */ /* 0x000fe400000010ff */
[----:B------:R-:W-:-:S05]  /*a4c0*/  F2FP.BF16.PACK_AB R7, R30, R25 ;  /* 0x000000191e07723e */ /* 0x000fca00000010ff */
[----:B------:R1:W-:Y:S02]  /*a4d0*/  STS.128 [R8+0x6000], R4 ;  /* 0x0060000408007388 */ /* 0x0003e40000000c00 */
.L_x_970:
[----:B------:R-:W-:Y:S05]  /*a4e0*/  BSYNC B0 ;  /* 0x0000000000007941 */ /* 0x000fea0003800000 */
.L_x_969:
        /* <DEDUP_REMOVED lines=42> */
.L_x_972:
[----:B------:R-:W-:Y:S05]  /*a790*/  BSYNC B0 ;  /* 0x0000000000007941 */ /* 0x000fea0003800000 */
.L_x_971:
[----:B------:R-:W-:-:S04]  /*a7a0*/  IADD3 R9, R9, 0x50, RZ ;  /* 0x0000005009097810 */ /* 0x000fc80007ffe0ff */
[----:B------:R-:W-:-:S13]  /*a7b0*/  ISETP.GE.AND P0, PT, R9, c[0x0][0x27c], PT ;  /* 0x00009f0009007a0c */ /* 0x000fda0003f06270 */
[----:B------:R-:W-:Y:S05]  /*a7c0*/  @P0 BRA `(.L_x_962) ;  /* 0x0000324000000947 */ /* 0x000fea0003800000 */
[----:B-1----:R-:W1:Y:S01]  /*a7d0*/  LDS.128 R4, [R8+0xa000] ;  /* 0x00a0000008047984 */ /* 0x002e620000000c00 */
[----:B------:R-:W-:Y:S01]  /*a7e0*/  SHF.L.U32 R18, R17, 0x10, RZ ;  /* 0x0000001011127819 */ /* 0x000fe200000006ff */
[C---:B------:R-:W-:Y:S01]  /*a7f0*/  IMAD.U32 R20, R11.reuse, 0x10000, RZ ;  /* 0x000100000b147824 */ /* 0x040fe200078e00ff */
[----:B------:R-:W-:Y:S02]  /*a800*/  LOP3.LUT R11, R11, 0xffff0000, RZ, 0xc0, !PT ;  /* 0xffff00000b0b7812 */ /* 0x000fe400078ec0ff */
[----:B------:R-:W-:Y:S02]  /*a810*/  LOP3.LUT R17, R17, 0xffff0000, RZ, 0xc0, !PT ;  /* 0xffff000011117812 */ /* 0x000fe400078ec0ff */
[C---:B-1----:R-:W-:Y:S01]  /*a820*/  SHF.L.U32 R15, R4.reuse, 0x10, RZ ;  /* 0x00000010040f7819 */ /* 0x042fe200000006ff */
[----:B------:R-:W-:Y:S01]  /*a830*/  IMAD.U32 R19, R7, 0x10000, RZ ;  /* 0x0001000007137824 */ /* 0x000fe200078e00ff */
[----:B------:R-:W-:Y:S02]  /*a840*/  LOP3.LUT R9, R4, 0xffff0000, RZ, 0xc0, !PT ;  /* 0xffff000004097812 */ /* 0x000fe400078ec0ff */
[----:B------:R-:W-:-:S02]  /*a850*/  SHF.L.U32 R4, R5, 0x10, RZ ;  /* 0x0000001005047819 */ /* 0x000fc400000006ff */
[----:B------:R-:W-:Y:S02]  /*a860*/  LOP3.LUT R5, R5, 0xffff0000, RZ, 0xc0, !PT ;  /* 0xffff000005057812 */ /* 0x000fe400078ec0ff */
[C---:B------:R-:W-:Y:S02]  /*a870*/  SHF.L.U32 R22, R6.reuse, 0x10, RZ ;  /* 0x0000001006167819 */ /* 0x040fe400000006ff */
[----:B------:R-:W-:Y:S01]  /*a880*/  LOP3.LUT R21, R6, 0xffff0000, RZ, 0xc0, !PT ;  /* 0xffff000006157812 */ /* 0x000fe200078ec0ff */
[-C--:B------:R-:W-:Y:S01]  /*a890*/  FMUL.FTZ R6, R20, R9.reuse ;  /* 0x0000000914067220 */ /* 0x080fe20000410000 */
[----:B------:R-:W-:Y:S01]  /*a8a0*/  LOP3.LUT R23, R7, 0xffff0000, RZ, 0xc0, !PT ;  /* 0xffff000007177812 */ /* 0x000fe200078ec0ff */
[C---:B------:R-:W-:Y:S02]  /*a8b0*/  FMUL.FTZ R9, R18.reuse, R9 ;  /* 0x0000000912097220 */ /* 0x040fe40000410000 */
[----:B------:R-:W-:Y:S02]  /*a8c0*/  FMUL.FTZ R7, R11, R5 ;  /* 0x000000050b077220 */ /* 0x000fe40000410000 */
[----:B------:R-:W-:-:S02]  /*a8d0*/  FFMA.FTZ R6, R18, R15, -R6 ;  /* 0x0000000f12067223 */ /* 0x000fc40000010806 */
[----:B------:R-:W-:Y:S01]  /*a8e0*/  FFMA.FTZ R9, R20, R15, R9 ;  /* 0x0000000f14097223 */ /* 0x000fe20000010009 */
[C---:B------:R-:W-:Y:S01]  /*a8f0*/  SHF.L.U32 R15, R10.reuse, 0x10, RZ ;  /* 0x000000100a0f7819 */ /* 0x040fe200000006ff */
[C---:B------:R-:W-:Y:S01]  /*a900*/  FMUL.FTZ R5, R17.reuse, R5 ;  /* 0x0000000511057220 */ /* 0x040fe20000410000 */
[----:B------:R-:W-:Y:S01]  /*a910*/  LOP3.LUT R10, R10, 0xffff0000, RZ, 0xc0, !PT ;  /* 0xffff00000a0a7812 */ /* 0x000fe200078ec0ff */
[-C--:B------:R-:W-:Y:S01]  /*a920*/  FFMA.FTZ R7, R17, R4.reuse, -R7 ;  /* 0x0000000411077223 */ /* 0x080fe20000010807 */
[C---:B------:R-:W-:Y:S01]  /*a930*/  SHF.L.U32 R17, R16.reuse, 0x10, RZ ;  /* 0x0000001010117819 */ /* 0x040fe200000006ff */
[----:B------:R-:W-:Y:S01]  /*a940*/  FFMA.FTZ R18, R11, R4, R5 ;  /* 0x000000040b127223 */ /* 0x000fe20000010005 */
[----:B------:R-:W-:Y:S01]  /*a950*/  LOP3.LUT R16, R16, 0xffff0000, RZ, 0xc0, !PT ;  /* 0xffff000010107812 */ /* 0x000fe200078ec0ff */
[----:B------:R-:W-:Y:S02]  /*a960*/  FMUL.FTZ R4, R15, R21 ;  /* 0x000000150f047220 */ /* 0x000fe40000410000 */
[----:B------:R-:W-:-:S02]  /*a970*/  FMUL.FTZ R5, R10, R23 ;  /* 0x000000170a057220 */ /* 0x000fc40000410000 */
[C---:B------:R-:W-:Y:S02]  /*a980*/  FMUL.FTZ R21, R17.reuse, R21 ;  /* 0x0000001511157220 */ /* 0x040fe40000410000 */
[C---:B------:R-:W-:Y:S02]  /*a990*/  FMUL.FTZ R23, R16.reuse, R23 ;  /* 0x0000001710177220 */ /* 0x040fe40000410000 */
[----:B------:R-:W-:Y:S01]  /*a9a0*/  FFMA.FTZ R17, R17, R22, -R4 ;  /* 0x0000001611117223 */ /* 0x000fe20000010804 */
[----:B------:R-:W-:Y:S01]  /*a9b0*/  F2FP.BF16.PACK_AB R4, R9, R6 ;  /* 0x000000060904723e */ /* 0x000fe200000010ff */
[----:B------:R-:W-:Y:S02]  /*a9c0*/  FFMA.FTZ R22, R15, R22, R21 ;  /* 0x000000160f167223 */ /* 0x000fe40000010015 */
[----:B------:R-:W-:Y:S01]  /*a9d0*/  FFMA.FTZ R16, R16, R19, -R5 ;  /* 0x0000001310107223 */ /* 0x000fe20000010805 */
[----:B------:R-:W-:Y:S01]  /*a9e0*/  F2FP.BF16.PACK_AB R5, R18, R7 ;  /* 0x000000071205723e */ /* 0x000fe200000010ff */
[----:B------:R-:W-:Y:S01]  /*a9f0*/  FFMA.FTZ R23, R10, R19, R23 ;  /* 0x000000130a177223 */ /* 0x000fe20000010017 */
[----:B------:R-:W-:-:S04]  /*aa00*/  F2FP.BF16.PACK_AB R6, R22, R17 ;  /* 0x000000111606723e */ /* 0x000fc800000010ff */
[----:B------:R-:W-:-:S05]  /*aa10*/  F2FP.BF16.PACK_AB R7, R23, R16 ;  /* 0x000000101707723e */ /* 0x000fca00000010ff */
[----:B------:R1:W-:Y:S01]  /*aa20*/  STS.128 [R8+0xa000], R4 ;  /* 0x00a0000408007388 */ /* 0x0003e20000000c00 */
[----:B------:R-:W-:Y:S05]  /*aa30*/  BRA `(.L_x_962) ;  /* 0x00002fd000007947 */ /* 0x000fea0003800000 */
.L_x_947:
[----:B------:R-:W-:Y:S01]  /*aa40*/  ISETP.GE.AND P0, PT, R18, R17, PT ;  /* 0x000000111200720c */ /* 0x000fe20003f06270 */
[----:B------:R-:W-:Y:S01]  /*aa50*/  BSSY B0, `(.L_x_973) ;  /* 0x0000035000007945 */ /* 0x000fe20003800000 */
[----:B------:R-:W-:Y:S01]  /*aa60*/  IMAD.MOV.U32 R42, RZ, RZ, R24 ;  /* 0x000000ffff2a7224 */ /* 0x000fe200078e0018 */
[----:B------:R-:W-:Y:S01]  /*aa70*/  MOV R44, R32 ;  /* 0x00000020002c7202 */ /* 0x000fe20000000f00 */
[----:B------:R-:W-:Y:S01]  /*aa80*/  IMAD.MOV.U32 R43, RZ, RZ, R25 ;  /* 0x000000ffff2b7224 */ /* 0x000fe200078e0019 */
        /* <DEDUP_REMOVED lines=19> */
[----:B------:R-:W-:-:S08]  /*abc0*/  IADD3 R9, R16, 0x20, RZ ;  /* 0x0000002010097810 */ /* 0x000fd00007ffe0ff */
[----:B------:R-:W-:-:S04]  /*abd0*/  @!P0 IMAD.WIDE R20, R16, 0x2, R42 ;  /* 0x0000000210148825 */ /* 0x000fc800078e022a */
[----:B------:R-:W-:Y:S01]  /*abe0*/  @!P0 IMAD.WIDE R22, R16, 0x2, R44 ;  /* 0x0000000210168825 */ /* 0x000fe200078e022c */
[----:B------:R1:W5:Y:S04]  /*abf0*/  @!P0 LD.E.128 R24, [R20.64] ;  /* 0x0000000614188980 */ /* 0x000368000c101d00 */
[----:B------:R2:W5:Y:S01]  /*ac00*/  @!P0 LD.E.128 R4, [R22.64] ;  /* 0x0000000616048980 */ /* 0x000562000c101d00 */
[----:B------:R-:W-:Y:S01]  /*ac10*/  ISETP.GE.AND P0, PT, R9, c[0x0][0x27c], PT ;  /* 0x00009f0009007a0c */ /* 0x000fe20003f06270 */
[----:B------:R-:W-:Y:S01]  /*ac20*/  CS2R R30, SRZ ;  /* 0x00000000001e7805 */ /* 0x000fe2000001ff00 */
[----:B------:R-:W-:Y:S01]  /*ac30*/  CS2R R28, SRZ ;  /* 0x00000000001c7805 */ /* 0x000fe2000001ff00 */
[----:B------:R-:W-:-:S10]  /*ac40*/  CS2R R10, SRZ ;  /* 0x00000000000a7805 */ /* 0x000fd4000001ff00 */
[----:B------:R-:W-:-:S04]  /*ac50*/  @!P0 SHF.R.S32.HI R8, RZ, 0x1f, R9 ;  /* 0x0000001fff088819 */ /* 0x000fc80000011409 */
[----:B------:R-:W-:-:S04]  /*ac60*/  @!P0 LEA.HI R8, R8, R9, RZ, 0x3 ;  /* 0x0000000908088211 */ /* 0x000fc800078f18ff */
[----:B------:R-:W-:Y:S02]  /*ac70*/  @!P0 LOP3.LUT R18, R8, 0xfffffff8, RZ, 0xc0, !PT ;  /* 0xfffffff808128812 */ /* 0x000fe400078ec0ff */
[----:B------:R-:W-:Y:S01]  /*ac80*/  CS2R R8, SRZ ;  /* 0x0000000000087805 */ /* 0x000fe2000001ff00 */
[----:B------:R-:W-:Y:S02]  /*ac90*/  IADD3 R19, R16, 0x40, RZ ;  /* 0x0000004010137810 */ /* 0x000fe40007ffe0ff */
[----:B-1----:R-:W-:-:S04]  /*aca0*/  @!P0 IMAD.WIDE R20, R18, 0x2, R42 ;  /* 0x0000000212148825 */ /* 0x002fc800078e022a */
[----:B------:R-:W-:Y:S01]  /*acb0*/  @!P0 IMAD.WIDE R48, R18, 0x2, R44 ;  /* 0x0000000212308825 */ /* 0x000fe200078e022c */
[----:B------:R1:W5:Y:S04]  /*acc0*/  @!P0 LD.E.128 R28, [R20.64] ;  /* 0x00000006141c8980 */ /* 0x000368000c101d00 */
[----:B------:R3:W5:Y:S01]  /*acd0*/  @!P0 LD.E.128 R8, [R48.64] ;  /* 0x0000000630088980 */ /* 0x000762000c101d00 */
[----:B------:R-:W-:Y:S01]  /*ace0*/  ISETP.GE.AND P0, PT, R19, c[0x0][0x27c], PT ;  /* 0x00009f0013007a0c */ /* 0x000fe20003f06270 */
[----:B------:R-:W-:Y:S01]  /*acf0*/  CS2R R34, SRZ ;  /* 0x0000000000227805 */ /* 0x000fe2000001ff00 */
[----:B------:R-:W-:Y:S01]  /*ad00*/  CS2R R32, SRZ ;  /* 0x0000000000207805 */ /* 0x000fe2000001ff00 */
[----:B--2---:R-:W-:-:S10]  /*ad10*/  CS2R R22, SRZ ;  /* 0x0000000000167805 */ /* 0x004fd4000001ff00 */
[----:B------:R-:W-:-:S04]  /*ad20*/  @!P0 SHF.R.S32.HI R18, RZ, 0x1f, R19 ;  /* 0x0000001fff128819 */ /* 0x000fc80000011413 */
[----:B------:R-:W-:Y:S01]  /*ad30*/  @!P0 LEA.HI R18, R18, R19, RZ, 0x3 ;  /* 0x0000001312128211 */ /* 0x000fe200078f18ff */
[----:B-1----:R-:W-:-:S03]  /*ad40*/  CS2R R20, SRZ ;  /* 0x0000000000147805 */ /* 0x002fc6000001ff00 */
[----:B------:R-:W-:-:S05]  /*ad50*/  @!P0 LOP3.LUT R18, R18, 0xfffffff8, RZ, 0xc0, !PT ;  /* 0xfffffff812128812 */ /* 0x000fca00078ec0ff */
[----:B------:R-:W-:-:S04]  /*ad60*/  @!P0 IMAD.WIDE R42, R18, 0x2, R42 ;  /* 0x00000002122a8825 */ /* 0x000fc800078e022a */
[----:B------:R-:W-:Y:S01]  /*ad70*/  @!P0 IMAD.WIDE R18, R18, 0x2, R44 ;  /* 0x0000000212128825 */ /* 0x000fe200078e022c */
[----:B------:R3:W5:Y:S04]  /*ad80*/  @!P0 LD.E.128 R32, [R42.64] ;  /* 0x000000062a208980 */ /* 0x000768000c101d00 */
[----:B------:R3:W5:Y:S02]  /*ad90*/  @!P0 LD.E.128 R20, [R18.64] ;  /* 0x0000000612148980 */ /* 0x000764000c101d00 */
.L_x_974:
[----:B------:R-:W-:Y:S05]  /*ada0*/  BSYNC B0 ;  /* 0x0000000000007941 */ /* 0x000fea0003800000 */
.L_x_973:
[----:B-----5:R-:W-:Y:S01]  /*adb0*/  IMAD.MOV.U32 R56, RZ, RZ, R28 ;  /* 0x000000ffff387224 */ /* 0x020fe200078e001c */
[----:B------:R-:W-:Y:S01]  /*adc0*/  SHF.R.U64 R39, R28, 0x10, R29 ;  /* 0x000000101c277819 */ /* 0x000fe2000000121d */
[----:B---3--:R-:W-:Y:S01]  /*add0*/  IMAD.MOV.U32 R49, RZ, RZ, R4 ;  /* 0x000000ffff317224 */ /* 0x008fe200078e0004 */
[----:B------:R-:W-:Y:S01]  /*ade0*/  SHF.R.U64 R48, R4, 0x10, R5 ;  /* 0x0000001004307819 */ /* 0x000fe20000001205 */
[----:B------:R-:W-:Y:S01]  /*adf0*/  IMAD R17, R90, -0x80, R17 ;  /* 0xffffff805a117824 */ /* 0x000fe200078e0211 */
[----:B------:R-:W-:Y:S01]  /*ae00*/  SHF.R.U64 R47, R32, 0x10, R33 ;  /* 0x00000010202f7819 */ /* 0x000fe20000001221 */
[----:B------:R-:W-:Y:S01]  /*ae10*/  IMAD.MOV.U32 R58, RZ, RZ, R32 ;  /* 0x000000ffff3a7224 */ /* 0x000fe200078e0020 */
[----:B------:R-:W-:Y:S01]  /*ae20*/  PRMT R32, R56, 0x5410, R39 ;  /* 0x0000541038207816 */ /* 0x000fe20000000027 */
[----:B------:R-:W-:Y:S01]  /*ae30*/  IMAD.MOV.U32 R54, RZ, RZ, R26 ;  /* 0x000000ffff367224 */ /* 0x000fe200078e001a */
[----:B------:R-:W-:Y:S01]  /*ae40*/  PRMT R39, R49, 0x5410, R48 ;  /* 0x0000541031277816 */ /* 0x000fe20000000030 */
[----:B------:R-:W-:Y:S01]  /*ae50*/  IMAD.MOV.U32 R51, RZ, RZ, R6 ;  /* 0x000000ffff337224 */ /* 0x000fe200078e0006 */
[----:B------:R-:W-:Y:S01]  /*ae60*/  IMNMX R48, R17, 0x80, PT ;  /* 0x0000008011307817 */ /* 0x000fe20003800200 */
[----:B------:R-:W-:Y:S01]  /*ae70*/  IMAD.MOV.U32 R57, RZ, RZ, R34 ;  /* 0x000000ffff397224 */ /* 0x000fe200078e0022 */
[----:B------:R-:W-:Y:S01]  /*ae80*/  SHF.R.U64 R43, R26, 0x10, R27 ;  /* 0x000000101a2b7819 */ /* 0x000fe2000000121b */
[--C-:B------:R-:W-:Y:S01]  /*ae90*/  IMAD.MOV.U32 R26, RZ, RZ, R33.reuse ;  /* 0x000000ffff1a7224 */ /* 0x100fe200078e0021 */
[----:B------:R-:W-:Y:S01]  /*aea0*/  ISETP.GE.AND P0, PT, R15, R48, PT ;  /* 0x000000300f00720c */ /* 0x000fe20003f06270 */
[----:B------:R-:W-:Y:S01]  /*aeb0*/  IMAD.MOV.U32 R52, RZ, RZ, R24 ;  /* 0x000000ffff347224 */ /* 0x000fe200078e0018 */
[----:B------:R-:W-:Y:S01]  /*aec0*/  SHF.R.U32.HI R65, RZ, 0x10, R33 ;  /* 0x00000010ff417819 */ /* 0x000fe20000011621 */
[--C-:B------:R-:W-:Y:S01]  /*aed0*/  IMAD.MOV.U32 R33, RZ, RZ, R7.reuse ;  /* 0x000000ffff217224 */ /* 0x100fe200078e0007 */
[----:B------:R-:W-:Y:S01]  /*aee0*/  SHF.R.U64 R6, R6, 0x10, R7 ;  /* 0x0000001006067819 */ /* 0x000fe20000001207 */
[----:B------:R-:W-:Y:S01]  /*aef0*/  IMAD.MOV.U32 R44, RZ, RZ, R25 ;  /* 0x000000ffff2c7224 */ /* 0x000fe200078e0019 */
[----:B------:R-:W-:Y:S01]  /*af00*/  SHF.R.U32.HI R64, RZ, 0x10, R7 ;  /* 0x00000010ff407819 */ /* 0x000fe20000011607 */
[----:B------:R-:W-:Y:S01]  /*af10*/  IMAD.MOV.U32 R28, RZ, RZ, R35 ;  /* 0x000000ffff1c7224 */ /* 0x000fe200078e0023 */
[--C-:B------:R-:W-:Y:S01]  /*af20*/  SHF.R.U64 R45, R24, 0x10, R25.reuse ;  /* 0x00000010182d7819 */ /* 0x100fe20000001219 */
        /* <DEDUP_REMOVED lines=9> */
[----:B------:R-:W-:Y:S01]  /*afc0*/  SHF.R.U32.HI R61, RZ, 0x10, R27 ;  /* 0x00000010ff3d7819 */ /* 0x000fe2000001161b */
[----:B------:R-:W-:Y:S01]  /*afd0*/  IMAD.MOV.U32 R55, RZ, RZ, R30 ;  /* 0x000000ffff377224 */ /* 0x000fe200078e001e */
[----:B------:R-:W-:Y:S01]  /*afe0*/  SHF.R.U32.HI R63, RZ, 0x10, R29 ;  /* 0x00000010ff3f7819 */ /* 0x000fe2000001161d */
[----:B------:R-:W-:Y:S01]  /*aff0*/  IMAD.MOV.U32 R29, RZ, RZ, R31 ;  /* 0x000000ffff1d7224 */ /* 0x000fe200078e001f */
[----:B------:R-:W-:Y:S01]  /*b000*/  SHF.R.U32.HI R62, RZ, 0x10, R5 ;  /* 0x00000010ff3e7819 */ /* 0x000fe20000011605 */
[----:B------:R-:W-:Y:S01]  /*b010*/  IMAD.MOV.U32 R27, RZ, RZ, R9 ;  /* 0x000000ffff1b7224 */ /* 0x000fe200078e0009 */
[--C-:B------:R-:W-:Y:S01]  /*b020*/  SHF.R.U64 R8, R10, 0x10, R11.reuse ;  /* 0x000000100a087819 */ /* 0x100fe2000000120b */
        /* <DEDUP_REMOVED lines=97> */
[----:B------:R-:W-:Y:S01]  /*b640*/  FFMA.FTZ R56, R51, R66, -R56 ;  /* 0x0000004233387223 */ /* 0x000fe20000010838 */
        /* <DEDUP_REMOVED lines=9> */
[C---:B------:R-:W-:Y:S02]  /*b6e0*/  IMAD.U32 R64, R33.reuse, 0x10000, RZ ;  /* 0x0001000021407824 */ /* 0x040fe400078e00ff */
[----:B------:R-:W-:Y:S01]  /*b6f0*/  FFMA.FTZ R4, R50, R54, R63 ;  /* 0x0000003632047223 */ /* 0x000fe2000001003f */
[----:B------:R-:W-:Y:S01]  /*b700*/  LOP3.LUT R63, R44, 0xffff0000, RZ, 0xc0, !PT ;  /* 0xffff00002c3f7812 */ /* 0x000fe200078ec0ff */
[C---:B------:R-:W-:Y:S01]  /*b710*/  FFMA.FTZ R54, R52.reuse, R61, -R59 ;  /* 0x0000003d34367223 */ /* 0x040fe2000001083b */
        /* <DEDUP_REMOVED lines=25> */
.L_x_978:
[----:B------:R-:W-:Y:S05]  /*b8b0*/  BSYNC B0 ;  /* 0x0000000000007941 */ /* 0x000fea0003800000 */
.L_x_977:
        /* <DEDUP_REMOVED lines=8> */
[CC--:B------:R-:W-:Y:S01]  /*b940*/  LEA.HI R6, R7.reuse, R8.reuse, RZ, 0x3 ;  /* 0x0000000807067211 */ /* 0x0c0fe200078f18ff */
[----:B------:R-:W-:Y:S01]  /*b950*/  IMAD.U32 R56, R28, 0x10000, RZ ;  /* 0x000100001c387824 */ /* 0x000fe200078e00ff */
[----:B------:R-:W-:Y:S02]  /*b960*/  LEA.HI R7, R7, R8, RZ, 0x6 ;  /* 0x0000000807077211 */ /* 0x000fe400078f30ff */
[----:B------:R-:W-:Y:S02]  /*b970*/  SHF.R.S32.HI R9, RZ, 0x3, R6 ;  /* 0x00000003ff097819 */ /* 0x000fe40000011406 */
[----:B------:R-:W-:-:S02]  /*b980*/  LOP3.LUT R5, R5, 0x1c0, RZ, 0xc0, !PT ;  /* 0x000001c005057812 */ /* 0x000fc400078ec0ff */
[----:B------:R-:W-:Y:S02]  /*b990*/  LEA.HI R4, R4, R9, RZ, 0x1d ;  /* 0x0000000904047211 */ /* 0x000fe400078fe8ff */
[----:B------:R-:W-:Y:S02]  /*b9a0*/  LOP3.LUT R11, R5, 0x38, R6, 0xf8, !PT ;  /* 0x00000038050b7812 */ /* 0x000fe400078ef806 */
[----:B------:R-:W-:Y:S02]  /*b9b0*/  SHF.R.S32.HI R9, RZ, 0x1f, R4 ;  /* 0x0000001fff097819 */ /* 0x000fe40000011404 */
[----:B------:R-:W-:Y:S02]  /*b9c0*/  SHF.L.U32 R7, R7, 0x7, RZ ;  /* 0x0000000707077819 */ /* 0x000fe400000006ff */
[----:B------:R-:W-:Y:S01]  /*b9d0*/  LEA.HI R9, R9, R4, RZ, 0x3 ;  /* 0x0000000409097211 */ /* 0x000fe200078f18ff */
[----:B------:R-:W-:Y:S01]  /*b9e0*/  IMAD.SHL.U32 R4, R4, 0x8, RZ ;  /* 0x0000000804047824 */ /* 0x000fe200078e00ff */
[----:B------:R-:W-:-:S02]  /*b9f0*/  SHF.R.U32.HI R6, RZ, 0x3, R5 ;  /* 0x00000003ff067819 */ /* 0x000fc40000011605 */
[----:B------:R-:W-:Y:S02]  /*ba00*/  SHF.L.U32 R9, R9, 0xa, RZ ;  /* 0x0000000a09097819 */ /* 0x000fe400000006ff */
[----:B------:R-:W-:Y:S02]  /*ba10*/  LOP3.LUT R5, R5, 0x38, R4, 0xf8, !PT ;  /* 0x0000003805057812 */ /* 0x000fe400078ef804 */
[----:B------:R-:W-:Y:S02]  /*ba20*/  LOP3.LUT R9, R9, 0x7fffe000, RZ, 0xc0, !PT ;  /* 0x7fffe00009097812 */ /* 0x000fe400078ec0ff */
[----:B------:R-:W-:Y:S02]  /*ba30*/  LOP3.LUT R7, R7, 0x7fffe000, RZ, 0xc0, !PT ;  /* 0x7fffe00007077812 */ /* 0x000fe400078ec0ff */
[-C--:B------:R-:W-:Y:S02]  /*ba40*/  LOP3.LUT R5, R5, R6.reuse, RZ, 0x3c, !PT ;  /* 0x0000000605057212 */ /* 0x080fe400078e3cff */
        /* <DEDUP_REMOVED lines=46> */
[----:B------:R-:W-:Y:S01]  /*bd30*/  FMUL.FTZ R59, R61, R6 ;  /* 0x000000063d3b7220 */ /* 0x000fe20000410000 */
[----:B------:R-:W-:Y:S01]  /*bd40*/  F2FP.BF16.PACK_AB R4, R4, R51 ;  /* 0x000000330404723e */ /* 0x000fe200000010ff */
[----:B------:R-:W-:Y:S02]  /*bd50*/  IMAD.U32 R54, R31, 0x10000, RZ ;  /* 0x000100001f367824 */ /* 0x000fe400078e00ff */
[-C--:B------:R-:W-:Y:S02]  /*bd60*/  FMUL.FTZ R61, R61, R55.reuse ;  /* 0x000000373d3d7220 */ /* 0x080fe40000410000 */
[----:B------:R-:W-:Y:S02]  /*bd70*/  FFMA.FTZ R55, R50, R55, -R59 ;  /* 0x0000003732377223 */ /* 0x000fe4000001083b */
[----:B------:R-:W-:-:S02]  /*bd80*/  FMUL.FTZ R59, R11, R7 ;  /* 0x000000070b3b7220 */ /* 0x000fc40000410000 */
[-C--:B------:R-:W-:Y:S02]  /*bd90*/  FMUL.FTZ R11, R11, R54.reuse ;  /* 0x000000360b0b7220 */ /* 0x080fe40000410000 */
[C---:B------:R-:W-:Y:S02]  /*bda0*/  IMAD.U32 R64, R25.reuse, 0x10000, RZ ;  /* 0x0001000019407824 */ /* 0x040fe400078e00ff */
        /* <DEDUP_REMOVED lines=27> */
.L_x_980:
[----:B------:R-:W-:Y:S05]  /*bf60*/  BSYNC B0 ;  /* 0x0000000000007941 */ /* 0x000fea0003800000 */
.L_x_979:
[----:B-1----:R-:W-:-:S04]  /*bf70*/  IADD3 R8, R16, 0x40, RZ ;  /* 0x0000004010087810 */ /* 0x002fc80007ffe0ff */
        /* <DEDUP_REMOVED lines=104> */
.L_x_976:
[----:B------:R-:W-:Y:S05]  /*c600*/  BSYNC B1 ;  /* 0x0000000000017941 */ /* 0x000fea0003800000 */
.L_x_975:
        /* <DEDUP_REMOVED lines=61> */
[-C--:B------:R-:W-:Y:S01]  /*c9e0*/  FFMA.FTZ R54, R5, R49.reuse, R54 ;  /* 0x0000003105367223 */ /* 0x080fe20000010036 */
[----:B------:R-:W-:Y:S01]  /*c9f0*/  SHF.L.U32 R5, R35, 0x10, RZ ;  /* 0x0000001023057819 */ /* 0x000fe200000006ff */
[-C--:B------:R-:W-:Y:S01]  /*ca00*/  FFMA.FTZ R59, R43, R10.reuse, -R59 ;  /* 0x0000000a2b3b7223 */ /* 0x080fe2000001083b */
[----:B------:R-:W-:Y:S01]  /*ca10*/  LOP3.LUT R35, R35, 0xffff0000, RZ, 0xc0, !PT ;  /* 0xffff000023237812 */ /* 0x000fe200078ec0ff */
[----:B------:R-:W-:Y:S01]  /*ca20*/  FFMA.FTZ R57, R34, R10, R57 ;  /* 0x0000000a22397223 */ /* 0x000fe20000010039 */
[C---:B------:R-:W-:Y:S01]  /*ca30*/  SHF.L.U32 R34, R42.reuse, 0x10, RZ ;  /* 0x000000102a227819 */ /* 0x040fe200000006ff */
[----:B------:R-:W-:Y:S01]  /*ca40*/  FFMA.FTZ R50, R11, R49, -R50 ;  /* 0x000000310b327223 */ /* 0x000fe20000010832 */
[----:B------:R-:W-:Y:S01]  /*ca50*/  LOP3.LUT R42, R42, 0xffff0000, RZ, 0xc0, !PT ;  /* 0xffff00002a2a7812 */ /* 0x000fe200078ec0ff */
[-C--:B------:R-:W-:Y:S02]  /*ca60*/  FMUL.FTZ R10, R39, R53.reuse ;  /* 0x00000035270a7220 */ /* 0x080fe40000410000 */
[C---:B------:R-:W-:Y:S01]  /*ca70*/  IMAD.U32 R11, R44.reuse, 0x10000, RZ ;  /* 0x000100002c0b7824 */ /* 0x040fe200078e00ff */
[----:B------:R-:W-:Y:S01]  /*ca80*/  LOP3.LUT R44, R44, 0xffff0000, RZ, 0xc0, !PT ;  /* 0xffff00002c2c7812 */ /* 0x000fe200078ec0ff */
[----:B------:R-:W-:-:S02]  /*ca90*/  FMUL.FTZ R53, R45, R53 ;  /* 0x000000352d357220 */ /* 0x000fc40000410000 */
[----:B------:R-:W-:Y:S02]  /*caa0*/  FFMA.FTZ R45, R45, R48, -R10 ;  /* 0x000000302d2d7223 */ /* 0x000fe4000001080a */
[-C--:B------:R-:W-:Y:S02]  /*cab0*/  FMUL.FTZ R43, R5, R4.reuse ;  /* 0x00000004052b7220 */ /* 0x080fe40000410000 */
[----:B------:R-:W-:Y:S02]  /*cac0*/  IMAD.U32 R10, R33, 0x10000, RZ ;  /* 0x00010000210a7824 */ /* 0x000fe400078e00ff */
[----:B------:R-:W-:Y:S02]  /*cad0*/  FMUL.FTZ R4, R11, R4 ;  /* 0x000000040b047220 */ /* 0x000fe40000410000 */
[----:B------:R-:W-:Y:S02]  /*cae0*/  FFMA.FTZ R53, R39, R48, R53 ;  /* 0x0000003027357223 */ /* 0x000fe40000010035 */
[----:B------:R-:W-:-:S02]  /*caf0*/  FMUL.FTZ R39, R10, R56 ;  /* 0x000000380a277220 */ /* 0x000fc40000410000 */
[----:B------:R-:W-:Y:S01]  /*cb00*/  FFMA.FTZ R5, R5, R8, R4 ;  /* 0x0000000805057223 */ /* 0x000fe20000010004 */
[----:B------:R-:W-:Y:S01]  /*cb10*/  LOP3.LUT R4, R33, 0xffff0000, RZ, 0xc0, !PT ;  /* 0xffff000021047812 */ /* 0x000fe200078ec0ff */
[C---:B------:R-:W-:Y:S02]  /*cb20*/  FMUL.FTZ R56, R34.reuse, R56 ;  /* 0x0000003822387220 */ /* 0x040fe40000410000 */
[----:B------:R-:W-:Y:S02]  /*cb30*/  FFMA.FTZ R43, R11, R8, -R43 ;  /* 0x000000080b2b7223 */ /* 0x000fe4000001082b */
[-C--:B------:R-:W-:Y:S02]  /*cb40*/  FFMA.FTZ R11, R34, R9.reuse, -R39 ;  /* 0x00000009220b7223 */ /* 0x080fe40000010827 */
[----:B------:R-:W-:Y:S01]  /*cb50*/  FFMA.FTZ R56, R10, R9, R56 ;  /* 0x000000090a387223 */ /* 0x000fe20000010038 */
[----:B------:R-:W-:Y:S01]  /*cb60*/  F2FP.BF16.PACK_AB R10, R59, R6 ;  /* 0x000000063b0a723e */ /* 0x000fe200000010ff */
[----:B------:R-:W-:Y:S01]  /*cb70*/  FMUL.FTZ R9, R35, R58 ;  /* 0x0000003a23097220 */ /* 0x000fe20000410000 */
[----:B------:R-:W-:Y:S01]  /*cb80*/  F2FP.BF16.PACK_AB R6, R57, R52 ;  /* 0x000000343906723e */ /* 0x000fe200000010ff */
[----:B------:R-:W-:-:S02]  /*cb90*/  FMUL.FTZ R8, R4, R7 ;  /* 0x0000000704087220 */ /* 0x000fc40000410000 */
        /* <DEDUP_REMOVED lines=14> */
.L_x_982:
[----:B------:R-:W-:Y:S05]  /*cc80*/  BSYNC B0 ;  /* 0x0000000000007941 */ /* 0x000fea0003800000 */
.L_x_981:
        /* <DEDUP_REMOVED lines=8> */
[-C--:B------:R-:W-:Y:S01]  /*cd10*/  LEA.HI R11, R8, R5.reuse, RZ, 0x3 ;  /* 0x00000005080b7211 */ /* 0x080fe200078f18ff */
[----:B------:R-:W-:Y:S01]  /*cd20*/  IMAD.U32 R46, R32, 0x10000, RZ ;  /* 0x00010000202e7824 */ /* 0x000fe200078e00ff */
[----:B------:R-:W-:Y:S01]  /*cd30*/  LEA.HI R8, R8, R5, RZ, 0x6 ;  /* 0x0000000508087211 */ /* 0x000fe200078f30ff */
[----:B------:R-:W-:Y:S01]  /*cd40*/  IMAD.U32 R55, R31, 0x10000, RZ ;  /* 0x000100001f377824 */ /* 0x000fe200078e00ff */
        /* <DEDUP_REMOVED lines=19> */
[----:B------:R-:W-:Y:S01]  /*ce80*/  IMAD.SHL.U32 R34, R8, 0x2, RZ ;  /* 0x0000000208227824 */ /* 0x000fe200078e00ff */
[----:B------:R-:W-:-:S02]  /*ce90*/  LOP3.LUT R53, R26, 0xffff0000, RZ, 0xc0, !PT ;  /* 0xffff00001a357812 */ /* 0x000fc400078ec0ff */
[----:B------:R-:W-:Y:S02]  /*cea0*/  IADD3 R33, R4, R6, R5 ;  /* 0x0000000604217210 */ /* 0x000fe40007ffe005 */
[----:B------:R-:W1:Y:S01]  /*ceb0*/  LDS.128 R8, [R34+0x18100] ;  /* 0x0181000022087984 */ /* 0x000e620000000c00 */
[----:B------:R-:W-:Y:S02]  /*cec0*/  LOP3.LUT R31, R31, 0xffff0000, RZ, 0xc0, !PT ;  /* 0xffff00001f1f7812 */ /* 0x000fe400078ec0ff */
[----:B------:R-:W-:-:S05]  /*ced0*/  SHF.L.U32 R33, R33, 0x1, RZ ;  /* 0x0000000121217819 */ /* 0x000fca00000006ff */
[----:B------:R-:W2:Y:S01]  /*cee0*/  LDS.128 R4, [R33+0x18100] ;  /* 0x0181000021047984 */ /* 0x000ea20000000c00 */
[C---:B-1----:R-:W-:Y:S01]  /*cef0*/  IMAD.U32 R39, R8.reuse, 0x10000, RZ ;  /* 0x0001000008277824 */ /* 0x042fe200078e00ff */
[----:B------:R-:W-:Y:S01]  /*cf00*/  LOP3.LUT R35, R8, 0xffff0000, RZ, 0xc0, !PT ;  /* 0xffff000008237812 */ /* 0x000fe200078ec0ff */
[C---:B------:R-:W-:Y:S01]  /*cf10*/  IMAD.U32 R8, R9.reuse, 0x10000, RZ ;  /* 0x0001000009087824 */ /* 0x040fe200078e00ff */
[----:B------:R-:W-:Y:S01]  /*cf20*/  LOP3.LUT R43, R9, 0xffff0000, RZ, 0xc0, !PT ;  /* 0xffff0000092b7812 */ /* 0x000fe200078ec0ff */
[C---:B------:R-:W-:Y:S01]  /*cf30*/  IMAD.U32 R9, R11.reuse, 0x10000, RZ ;  /* 0x000100000b097824 */ /* 0x040fe200078e00ff */
[----:B------:R-:W-:Y:S02]  /*cf40*/  LOP3.LUT R45, R11, 0xffff0000, RZ, 0xc0, !PT ;  /* 0xffff00000b2d7812 */ /* 0x000fe400078ec0ff */
[----:B------:R-:W-:Y:S01]  /*cf50*/  SHF.L.U32 R42, R10, 0x10, RZ ;  /* 0x000000100a2a7819 */ /* 0x000fe200000006ff */
        /* <DEDUP_REMOVED lines=11> */
[----:B------:R-:W-:Y:S01]  /*d010*/  LOP3.LUT R10, R10, 0xffff0000, RZ, 0xc0, !PT ;  /* 0xffff00000a0a7812 */ /* 0x000fe200078ec0ff */
[-C--:B------:R-:W-:Y:S01]  /*d020*/  FFMA.FTZ R6, R46, R39.reuse, -R6 ;  /* 0x000000272e067223 */ /* 0x080fe20000010806 */
[----:B------:R-:W-:Y:S01]  /*d030*/  LOP3.LUT R46, R32, 0xffff0000, RZ, 0xc0, !PT ;  /* 0xffff0000202e7812 */ /* 0x000fe200078ec0ff */
[----:B------:R-:W-:Y:S01]  /*d040*/  IMAD.U32 R32, R26, 0x10000, RZ ;  /* 0x000100001a207824 */ /* 0x000fe200078e00ff */
[----:B------:R-:W-:Y:S01]  /*d050*/  LOP3.LUT R7, R7, 0xffff0000, RZ, 0xc0, !PT ;  /* 0xffff000007077812 */ /* 0x000fe200078ec0ff */
[----:B------:R-:W-:Y:S01]  /*d060*/  FFMA.FTZ R44, R5, R39, R44 ;  /* 0x00000027052c7223 */ /* 0x000fe2000001002c */
[----:B------:R-:W-:Y:S01]  /*d070*/  SHF.L.U32 R5, R30, 0x10, RZ ;  /* 0x000000101e057819 */ /* 0x000fe200000006ff */
[----:B------:R-:W-:-:S02]  /*d080*/  FMUL.FTZ R39, R32, R49 ;  /* 0x0000003120277220 */ /* 0x000fc40000410000 */
[-C--:B------:R-:W-:Y:S02]  /*d090*/  FMUL.FTZ R51, R28, R11.reuse ;  /* 0x0000000b1c337220 */ /* 0x080fe40000410000 */
[----:B------:R-:W-:Y:S02]  /*d0a0*/  FMUL.FTZ R11, R46, R11 ;  /* 0x0000000b2e0b7220 */ /* 0x000fe40000410000 */
[C---:B------:R-:W-:Y:S02]  /*d0b0*/  FMUL.FTZ R49, R5.reuse, R49 ;  /* 0x0000003105317220 */ /* 0x040fe40000410000 */
[----:B------:R-:W-:Y:S01]  /*d0c0*/  FFMA.FTZ R39, R5, R42, -R39 ;  /* 0x0000002a05277223 */ /* 0x000fe20000010827 */
[----:B------:R-:W-:Y:S01]  /*d0d0*/  LOP3.LUT R5, R30, 0xffff0000, RZ, 0xc0, !PT ;  /* 0xffff00001e057812 */ /* 0x000fe200078ec0ff */
[-C--:B------:R-:W-:Y:S02]  /*d0e0*/  FFMA.FTZ R51, R46, R35.reuse, -R51 ;  /* 0x000000232e337223 */ /* 0x080fe40000010833 */
[----:B------:R-:W-:Y:S01]  /*d0f0*/  FFMA.FTZ R11, R28, R35, R11 ;  /* 0x000000231c0b7223 */ /* 0x000fe2000001000b */
[----:B------:R-:W-:Y:S01]  /*d100*/  SHF.L.U32 R28, R25, 0x10, RZ ;  /* 0x00000010191c7819 */ /* 0x000fe200000006ff */
[----:B------:R-:W-:-:S02]  /*d110*/  FMUL.FTZ R26, R53, R48 ;  /* 0x00000030351a7220 */ /* 0x000fc40000410000 */
[C---:B------:R-:W-:Y:S01]  /*d120*/  IMAD.U32 R35, R27.reuse, 0x10000, RZ ;  /* 0x000100001b237824 */ /* 0x040fe200078e00ff */
[----:B------:R-:W-:Y:S01]  /*d130*/  LOP3.LUT R27, R27, 0xffff0000, RZ, 0xc0, !PT ;  /* 0xffff00001b1b7812 */ /* 0x000fe200078ec0ff */
[C---:B------:R-:W-:Y:S02]  /*d140*/  FMUL.FTZ R48, R5.reuse, R48 ;  /* 0x0000003005307220 */ /* 0x040fe40000410000 */
[----:B------:R-:W-:Y:S02]  /*d150*/  FFMA.FTZ R26, R5, R10, -R26 ;  /* 0x0000000a051a7223 */ /* 0x000fe4000001081a */
[-C--:B------:R-:W-:Y:S02]  /*d160*/  FMUL.FTZ R5, R35, R4.reuse ;  /* 0x0000000423057220 */ /* 0x080fe40000410000 */
[----:B------:R-:W-:Y:S02]  /*d170*/  FMUL.FTZ R4, R55, R4 ;  /* 0x0000000437047220 */ /* 0x000fe40000410000 */
[----:B------:R-:W-:-:S02]  /*d180*/  IMAD.U32 R30, R29, 0x10000, RZ ;  /* 0x000100001d1e7824 */ /* 0x000fc400078e00ff */
[----:B------:R-:W-:Y:S02]  /*d190*/  FFMA.FTZ R48, R53, R10, R48 ;  /* 0x0000000a35307223 */ /* 0x000fe40000010030 */
[-C--:B------:R-:W-:Y:S02]  /*d1a0*/  FMUL.FTZ R10, R28, R47.reuse ;  /* 0x0000002f1c0a7220 */ /* 0x080fe40000410000 */
[-C--:B------:R-:W-:Y:S01]  /*d1b0*/  FFMA.FTZ R35, R35, R8.reuse, R4 ;  /* 0x0000000823237223 */ /* 0x080fe20000010004 */
[----:B------:R-:W-:Y:S01]  /*d1c0*/  LOP3.LUT R4, R25, 0xffff0000, RZ, 0xc0, !PT ;  /* 0xffff000019047812 */ /* 0x000fe200078ec0ff */
[----:B------:R-:W-:Y:S01]  /*d1d0*/  FFMA.FTZ R5, R55, R8, -R5 ;  /* 0x0000000837057223 */ /* 0x000fe20000010805 */
[----:B------:R-:W-:Y:S01]  /*d1e0*/  LOP3.LUT R8, R29, 0xffff0000, RZ, 0xc0, !PT ;  /* 0xffff00001d087812 */ /* 0x000fe200078ec0ff */
[C---:B------:R-:W-:Y:S02]  /*d1f0*/  FMUL.FTZ R47, R30.reuse, R47 ;  /* 0x0000002f1e2f7220 */ /* 0x040fe40000410000 */
[----:B------:R-:W-:-:S02]  /*d200*/  FFMA.FTZ R30, R30, R9, -R10 ;  /* 0x000000091e1e7223 */ /* 0x000fc4000001080a */
[----:B------:R-:W-:Y:S02]  /*d210*/  FFMA.FTZ R47, R28, R9, R47 ;  /* 0x000000091c2f7223 */ /* 0x000fe4000001002f */
[----:B------:R-:W-:Y:S02]  /*d220*/  FFMA.FTZ R49, R32, R42, R49 ;  /* 0x0000002a20317223 */ /* 0x000fe40000010031 */
[-C--:B------:R-:W-:Y:S02]  /*d230*/  FMUL.FTZ R28, R27, R50.reuse ;  /* 0x000000321b1c7220 */ /* 0x080fe40000410000 */
[-C--:B------:R-:W-:Y:S02]  /*d240*/  FMUL.FTZ R10, R4, R7.reuse ;  /* 0x00000007040a7220 */ /* 0x080fe40000410000 */
[----:B------:R-:W-:Y:S02]  /*d250*/  FMUL.FTZ R32, R31, R50 ;  /* 0x000000321f207220 */ /* 0x000fe40000410000 */
[----:B------:R-:W-:-:S02]  /*d260*/  FMUL.FTZ R9, R8, R7 ;  /* 0x0000000708097220 */ /* 0x000fc40000410000 */
[----:B------:R-:W-:Y:S02]  /*d270*/  FFMA.FTZ R28, R31, R43, -R28 ;  /* 0x0000002b1f1c7223 */ /* 0x000fe4000001081c */
        /* <DEDUP_REMOVED lines=10> */
[----:B------:R1:W-:Y:S01]  /*d320*/  STS.128 [R34+0x18100], R8 ;  /* 0x0181000822007388 */ /* 0x0003e20000000c00 */
[----:B------:R-:W-:-:S05]  /*d330*/  F2FP.BF16.PACK_AB R7, R42, R47 ;  /* 0x0000002f2a07723e */ /* 0x000fca00000010ff */
[----:B------:R1:W-:Y:S02]  /*d340*/  STS.128 [R33+0x18100], R4 ;  /* 0x0181000421007388 */ /* 0x0003e40000000c00 */
.L_x_984:
[----:B------:R-:W-:Y:S05]  /*d350*/  BSYNC B0 ;  /* 0x0000000000007941 */ /* 0x000fea0003800000 */
.L_x_983:
[----:B------:R-:W-:-:S04]  /*d360*/  IADD3 R16, R16, 0x40, RZ ;  /* 0x0000004010107810 */ /* 0x000fc80007ffe0ff */
[----:B------:R-:W-:-:S13]  /*d370*/  ISETP.GE.AND P0, PT, R16, c[0x0][0x27c], PT ;  /* 0x00009f0010007a0c */ /* 0x000fda0003f06270 */
[----:B------:R-:W-:Y:S05]  /*d380*/  @P0 BRA `(.L_x_962) ;  /* 0x0000068000000947 */ /* 0x000fea0003800000 */
[----:B-1----:R-:W-:Y:S01]  /*d390*/  SHF.R.S32.HI R9, RZ, 0x1f, R16 ;  /* 0x0000001fff097819 */ /* 0x002fe20000011410 */
        /* <DEDUP_REMOVED lines=23> */
[----:B------:R-:W-:Y:S02]  /*d510*/  IADD3 R9, R10, R9, R4 ;  /* 0x000000090a097210 */ /* 0x000fe40007ffe004 */
[----:B------:R-:W-:-:S02]  /*d520*/  LOP3.LUT R5, R7, 0x7fffe000, RZ, 0xc0, !PT ;  /* 0x7fffe00007057812 */ /* 0x000fc400078ec0ff */
[----:B------:R-:W-:Y:S01]  /*d530*/  SHF.L.U32 R34, R22, 0x10, RZ ;  /* 0x0000001016227819 */ /* 0x000fe200000006ff */
[----:B------:R-:W-:Y:S01]  /*d540*/  IMAD.SHL.U32 R16, R9, 0x2, RZ ;  /* 0x0000000209107824 */ /* 0x000fe200078e00ff */
[----:B------:R-:W-:Y:S02]  /*d550*/  IADD3 R5, R6, R5, R4 ;  /* 0x0000000506057210 */ /* 0x000fe40007ffe004 */
[----:B------:R-:W-:Y:S02]  /*d560*/  LOP3.LUT R18, R18, 0xffff0000, RZ, 0xc0, !PT ;  /* 0xffff000012127812 */ /* 0x000fe400078ec0ff */
[----:B------:R-:W-:Y:S01]  /*d570*/  SHF.L.U32 R15, R5, 0x1, RZ ;  /* 0x00000001050f7819 */ /* 0x000fe200000006ff */
[----:B------:R-:W1:Y:S04]  /*d580*/  LDS.128 R8, [R16+0x18100] ;  /* 0x0181000010087984 */ /* 0x000e680000000c00 */
[----:B------:R-:W2:Y:S01]  /*d590*/  LDS.128 R4, [R15+0x18100] ;  /* 0x018100000f047984 */ /* 0x000ea20000000c00 */
[C---:B-1----:R-:W-:Y:S01]  /*d5a0*/  IMAD.U32 R26, R8.reuse, 0x10000, RZ ;  /* 0x00010000081a7824 */ /* 0x042fe200078e00ff */
[----:B------:R-:W-:Y:S01]  /*d5b0*/  LOP3.LUT R25, R8, 0xffff0000, RZ, 0xc0, !PT ;  /* 0xffff000008197812 */ /* 0x000fe200078ec0ff */
[C---:B------:R-:W-:Y:S01]  /*d5c0*/  IMAD.U32 R8, R9.reuse, 0x10000, RZ ;  /* 0x0001000009087824 */ /* 0x040fe200078e00ff */
[----:B------:R-:W-:Y:S01]  /*d5d0*/  LOP3.LUT R28, R9, 0xffff0000, RZ, 0xc0, !PT ;  /* 0xffff0000091c7812 */ /* 0x000fe200078ec0ff */
[C---:B------:R-:W-:Y:S01]  /*d5e0*/  IMAD.U32 R9, R11.reuse, 0x10000, RZ ;  /* 0x000100000b097824 */ /* 0x040fe200078e00ff */
[----:B------:R-:W-:Y:S01]  /*d5f0*/  LOP3.LUT R32, R11, 0xffff0000, RZ, 0xc0, !PT ;  /* 0xffff00000b207812 */ /* 0x000fe200078ec0ff */
[----:B--2---:R-:W-:Y:S01]  /*d600*/  IMAD.U32 R31, R4, 0x10000, RZ ;  /* 0x00010000041f7824 */ /* 0x004fe200078e00ff */
[----:B------:R-:W-:-:S02]  /*d610*/  SHF.L.U32 R11, R6, 0x10, RZ ;  /* 0x00000010060b7819 */ /* 0x000fc400000006ff */
[----:B------:R-:W-:Y:S01]  /*d620*/  LOP3.LUT R29, R4, 0xffff0000, RZ, 0xc0, !PT ;  /* 0xffff0000041d7812 */ /* 0x000fe200078ec0ff */
[C---:B------:R-:W-:Y:S01]  /*d630*/  IMAD.U32 R4, R5.reuse, 0x10000, RZ ;  /* 0x0001000005047824 */ /* 0x040fe200078e00ff */
[----:B------:R-:W-:Y:S02]  /*d640*/  SHF.L.U32 R27, R10, 0x10, RZ ;  /* 0x000000100a1b7819 */ /* 0x000fe400000006ff */
[----:B------:R-:W-:Y:S01]  /*d650*/  LOP3.LUT R35, R5, 0xffff0000, RZ, 0xc0, !PT ;  /* 0xffff000005237812 */ /* 0x000fe200078ec0ff */
[-C--:B------:R-:W-:Y:S01]  /*d660*/  FMUL.FTZ R5, R30, R11.reuse ;  /* 0x0000000b1e057220 */ /* 0x080fe20000410000 */
[----:B------:R-:W-:Y:S01]  /*d670*/  LOP3.LUT R33, R6, 0xffff0000, RZ, 0xc0, !PT ;  /* 0xffff000006217812 */ /* 0x000fe200078ec0ff */
[----:B------:R-:W-:Y:S01]  /*d680*/  FMUL.FTZ R11, R34, R11 ;  /* 0x0000000b220b7220 */ /* 0x000fe20000410000 */
[----:B------:R-:W-:Y:S01]  /*d690*/  LOP3.LUT R10, R10, 0xffff0000, RZ, 0xc0, !PT ;  /* 0xffff00000a0a7812 */ /* 0x000fe200078ec0ff */
[-C--:B------:R-:W-:Y:S01]  /*d6a0*/  FFMA.FTZ R5, R34, R27.reuse, -R5 ;  /* 0x0000001b22057223 */ /* 0x080fe20000010805 */
[----:B------:R-:W-:Y:S01]  /*d6b0*/  LOP3.LUT R34, R22, 0xffff0000, RZ, 0xc0, !PT ;  /* 0xffff000016227812 */ /* 0x000fe200078ec0ff */
[C---:B------:R-:W-:Y:S01]  /*d6c0*/  IMAD.U32 R22, R20.reuse, 0x10000, RZ ;  /* 0x0001000014167824 */ /* 0x040fe200078e00ff */
[----:B------:R-:W-:Y:S01]  /*d6d0*/  LOP3.LUT R20, R20, 0xffff0000, RZ, 0xc0, !PT ;  /* 0xffff000014147812 */ /* 0x000fe200078ec0ff */
[----:B------:R-:W-:Y:S01]  /*d6e0*/  FFMA.FTZ R11, R30, R27, R11 ;  /* 0x0000001b1e0b7223 */ /* 0x000fe2000001000b */
[----:B------:R-:W-:Y:S01]  /*d6f0*/  SHF.L.U32 R27, R24, 0x10, RZ ;  /* 0x00000010181b7819 */ /* 0x000fe200000006ff */
[----:B------:R-:W-:Y:S01]  /*d700*/  FMUL.FTZ R39, R18, R33 ;  /* 0x0000002112277220 */ /* 0x000fe20000410000 */
[----:B------:R-:W-:Y:S01]  /*d710*/  LOP3.LUT R24, R24, 0xffff0000, RZ, 0xc0, !PT ;  /* 0xffff000018187812 */ /* 0x000fe200078ec0ff */
[----:B------:R-:W-:-:S02]  /*d720*/  FMUL.FTZ R30, R22, R31 ;  /* 0x0000001f161e7220 */ /* 0x000fc40000410000 */
[C---:B------:R-:W-:Y:S02]  /*d730*/  FMUL.FTZ R33, R34.reuse, R33 ;  /* 0x0000002122217220 */ /* 0x040fe40000410000 */
[----:B------:R-:W-:Y:S02]  /*d740*/  FFMA.FTZ R34, R34, R10, -R39 ;  /* 0x0000000a22227223 */ /* 0x000fe40000010827 */
[C---:B------:R-:W-:Y:S02]  /*d750*/  FMUL.FTZ R31, R27.reuse, R31 ;  /* 0x0000001f1b1f7220 */ /* 0x040fe40000410000 */
[----:B------:R-:W-:Y:S02]  /*d760*/  FFMA.FTZ R30, R27, R26, -R30 ;  /* 0x0000001a1b1e7223 */ /* 0x000fe4000001081e */
[-C--:B------:R-:W-:Y:S02]  /*d770*/  FMUL.FTZ R39, R20, R29.reuse ;  /* 0x0000001d14277220 */ /* 0x080fe40000410000 */
[----:B------:R-:W-:Y:S01]  /*d780*/  FFMA.FTZ R18, R18, R10, R33 ;  /* 0x0000000a12127223 */ /* 0x000fe20000010021 */
[----:B------:R-:W-:Y:S01]  /*d790*/  SHF.L.U32 R10, R17, 0x10, RZ ;  /* 0x00000010110a7819 */ /* 0x000fe200000006ff */
[C---:B------:R-:W-:Y:S01]  /*d7a0*/  IMAD.U32 R27, R19.reuse, 0x10000, RZ ;  /* 0x00010000131b7824 */ /* 0x040fe200078e00ff */
[----:B------:R-:W-:Y:S01]  /*d7b0*/  LOP3.LUT R19, R19, 0xffff0000, RZ, 0xc0, !PT ;  /* 0xffff000013137812 */ /* 0x000fe200078ec0ff */
[C---:B------:R-:W-:Y:S01]  /*d7c0*/  IMAD.U32 R33, R23.reuse, 0x10000, RZ ;  /* 0x0001000017217824 */ /* 0x040fe200078e00ff */
[----:B------:R-:W-:Y:S01]  /*d7d0*/  LOP3.LUT R23, R23, 0xffff0000, RZ, 0xc0, !PT ;  /* 0xffff000017177812 */ /* 0x000fe200078ec0ff */
[----:B------:R-:W-:-:S02]  /*d7e0*/  FMUL.FTZ R29, R24, R29 ;  /* 0x0000001d181d7220 */ /* 0x000fc40000410000 */
[-C--:B------:R-:W-:Y:S02]  /*d7f0*/  FFMA.FTZ R39, R24, R25.reuse, -R39 ;  /* 0x0000001918277223 */ /* 0x080fe40000010827 */
[----:B------:R-:W-:Y:S02]  /*d800*/  FMUL.FTZ R24, R27, R4 ;  /* 0x000000041b187220 */ /* 0x000fe40000410000 */
[C---:B------:R-:W-:Y:S01]  /*d810*/  IMAD.U32 R6, R7.reuse, 0x10000, RZ ;  /* 0x0001000007067824 */ /* 0x040fe200078e00ff */
[----:B------:R-:W-:Y:S01]  /*d820*/  LOP3.LUT R7, R7, 0xffff0000, RZ, 0xc0, !PT ;  /* 0xffff000007077812 */ /* 0x000fe200078ec0ff */
[----:B------:R-:W-:Y:S02]  /*d830*/  FFMA.FTZ R31, R22, R26, R31 ;  /* 0x0000001a161f7223 */ /* 0x000fe4000001001f */
[----:B------:R-:W-:Y:S02]  /*d840*/  FMUL.FTZ R4, R33, R4 ;  /* 0x0000000421047220 */ /* 0x000fe40000410000 */
[C---:B------:R-:W-:Y:S01]  /*d850*/  IMAD.U32 R22, R21.reuse, 0x10000, RZ ;  /* 0x0001000015167824 */ /* 0x040fe200078e00ff */
[----:B------:R-:W-:Y:S01]  /*d860*/  LOP3.LUT R21, R21, 0xffff0000, RZ, 0xc0, !PT ;  /* 0xffff000015157812 */ /* 0x000fe200078ec0ff */
[----:B------:R-:W-:-:S02]  /*d870*/  FFMA.FTZ R20, R20, R25, R29 ;  /* 0x0000001914147223 */ /* 0x000fc4000001001d */
[----:B------:R-:W-:Y:S02]  /*d880*/  FMUL.FTZ R25, R10, R6 ;  /* 0x000000060a197220 */ /* 0x000fe40000410000 */
[----:B------:R-:W-:Y:S01]  /*d890*/  FFMA.FTZ R27, R27, R8, R4 ;  /* 0x000000081b1b7223 */ /* 0x000fe20000010004 */
[----:B------:R-:W-:Y:S01]  /*d8a0*/  LOP3.LUT R4, R17, 0xffff0000, RZ, 0xc0, !PT ;  /* 0xffff000011047812 */ /* 0x000fe200078ec0ff */
[C---:B------:R-:W-:Y:S02]  /*d8b0*/  FMUL.FTZ R6, R22.reuse, R6 ;  /* 0x0000000616067220 */ /* 0x040fe40000410000 */
        /* <DEDUP_REMOVED lines=8> */
[----:B------:R-:W-:Y:S01]  /*d940*/  FFMA.FTZ R24, R33, R8, -R24 ;  /* 0x0000000821187223 */ /* 0x000fe20000010818 */
[----:B------:R-:W-:Y:S01]  /*d950*/  F2FP.BF16.PACK_AB R8, R39, R30 ;  /* 0x0000001e2708723e */ /* 0x000fe200000010ff */
[----:B------:R-:W-:Y:S02]  /*d960*/  FFMA.FTZ R9, R23, R28, -R9 ;  /* 0x0000001c17097223 */ /* 0x000fe40000010809 */
[----:B------:R-:W-:Y:S02]  /*d970*/  FFMA.FTZ R22, R21, R32, -R22 ;  /* 0x0000002015167223 */ /* 0x000fe40000010816 */
        /* <DEDUP_REMOVED lines=9> */
.L_x_962:
[----:B------:R-:W-:Y:S05]  /*da10*/  BSYNC B2 ;  /* 0x0000000000027941 */ /* 0x000fea0003800000 */
.L_x_946:
[----:B-1----:R-:W-:Y:S01]  /*da20*/  SHF.R.S32.HI R6, RZ, 0x4, R13 ;  /* 0x00000004ff067819 */ /* 0x002fe2000001140d */
[----:B------:R-:W-:Y:S01]  /*da30*/  IMAD.SHL.U32 R4, R36, 0x40, RZ ;  /* 0x0000004024047824 */ /* 0x000fe200078e00ff */
[----:B------:R-:W-:-:S04]  /*da40*/  DEPBAR.LE SB0, 0x2 ;  /* 0x000080800000791a */ /* 0x000fc80000000000 */
[----:B------:R-:W-:Y:S01]  /*da50*/  LEA.HI R191, R13, R6, RZ, 0x1 ;  /* 0x000000060dbf7211 */ /* 0x000fe200078f08ff */
[----:B------:R-:W-:Y:S01]  /*da60*/  IMAD.SHL.U32 R5, R37, 0x40, RZ ;  /* 0x0000004025057824 */ /* 0x000fe200078e00ff */
[----:B------:R-:W-:Y:S01]  /*da70*/  LOP3.LUT R4, R4, 0x1c0, RZ, 0xc0, !PT ;  /* 0x000001c004047812 */ /* 0x000fe200078ec0ff */
[----:B------:R-:W-:Y:S01]  /*da80*/  IMAD.SHL.U32 R3, R3, 0x8, RZ ;  /* 0x0000000803037824 */ /* 0x000fe200078e00ff */
[----:B------:R-:W-:Y:S01]  /*da90*/  LOP3.LUT R191, R191, 0xfffffffe, RZ, 0xc0, !PT ;  /* 0xfffffffebfbf7812 */ /* 0x000fe200078ec0ff */
[----:B------:R-:W-:Y:S01]  /*daa0*/  IMAD.SHL.U32 R137, R14, 0x40, RZ ;  /* 0x000000400e897824 */ /* 0x000fe200078e00ff */
[----:B------:R-:W-:Y:S01]  /*dab0*/  BAR.SYNC.DEFER_BLOCKING 0x0 ;  /* 0x0000000000007b1d */ /* 0x000fe20000010000 */
[----:B------:R-:W-:Y:S01]  /*dac0*/  IMAD.SHL.U32 R189, R0, 0x2, RZ ;  /* 0x0000000200bd7824 */ /* 0x000fe200078e00ff */
[----:B------:R-:W-:Y:S01]  /*dad0*/  LOP3.LUT R3, R4, 0x8, R3, 0xf8, !PT ;  /* 0x0000000804037812 */ /* 0x000fe200078ef803 */
[----:B------:R-:W-:Y:S01]  /*dae0*/  IMAD.IADD R191, R6, 0x1, -R191 ;  /* 0x0000000106bf7824 */ /* 0x000fe200078e0abf */
[----:B------:R-:W-:-:S02]  /*daf0*/  LOP3.LUT R6, R5, 0x1c0, RZ, 0xc0, !PT ;  /* 0x000001c005067812 */ /* 0x000fc400078ec0ff */
[----:B------:R-:W-:Y:S01]  /*db00*/  SHF.R.U32.HI R4, RZ, 0x3, R4 ;  /* 0x00000003ff047819 */ /* 0x000fe20000011604 */
[----:B------:R-:W-:Y:S01]  /*db10*/  IMAD.SHL.U32 R5, R191, 0x8, RZ ;  /* 0x00000008bf057824 */ /* 0x000fe200078e00ff */
[----:B------:R-:W-:Y:S02]  /*db20*/  SHF.R.U32.HI R136, RZ, 0x3, R6 ;  /* 0x00000003ff887819 */ /* 0x000fe40000011606 */
[----:B------:R-:W-:Y:S02]  /*db30*/  LOP3.LUT R137, R137, 0xfffffe00, RZ, 0xc0, !PT ;  /* 0xfffffe0089897812 */ /* 0x000fe400078ec0ff */
[----:B------:R-:W-:Y:S02]  /*db40*/  LOP3.LUT R5, R6, 0x8, R5, 0xf8, !PT ;  /* 0x0000000806057812 */ /* 0x000fe400078ef805 */
[----:B------:R-:W-:Y:S01]  /*db50*/  LOP3.LUT R4, R3, R4, RZ, 0x3c, !PT ;  /* 0x0000000403047212 */ /* 0x000fe200078e3cff */
[----:B------:R-:W-:Y:S01]  /*db60*/  IMAD R3, R12, 0x400, R137 ;  /* 0x000004000c037824 */ /* 0x000fe200078e0289 */
[----:B------:R-:W-:-:S02]  /*db70*/  LOP3.LUT R136, R5, R136, RZ, 0x3c, !PT ;  /* 0x0000008805887212 */ /* 0x000fc400078e3cff */
[----:B------:R-:W-:Y:S01]  /*db80*/  LOP3.LUT P0, RZ, R135, 0x1, RZ, 0xc0, !PT ;  /* 0x0000000187ff7812 */ /* 0x000fe2000780c0ff */
[----:B------:R-:W-:Y:S02]  /*db90*/  IMAD R191, R191, 0x200, R4 ;  /* 0x00000200bfbf7824 */ /* 0x000fe400078e0204 */
[----:B------:R-:W-:Y:S02]  /*dba0*/  IMAD.MOV.U32 R4, RZ, RZ, 0x20 ;  /* 0x00000020ff047424 */ /* 0x000fe400078e00ff */
[----:B------:R-:W-:Y:S02]  /*dbb0*/  IMAD.IADD R0, R136, 0x1, R3 ;  /* 0x0000000188007824 */ /* 0x000fe400078e0203 */
[----:B------:R-:W-:Y:S01]  /*dbc0*/  IMAD.SHL.U32 R191, R191, 0x2, RZ ;  /* 0x00000002bfbf7824 */ /* 0x000fe200078e00ff */
[----:B------:R-:W-:Y:S01]  /*dbd0*/  SEL R4, R4, 0xffffffe0, !P1 ;  /* 0xffffffe004047807 */ /* 0x000fe20004800000 */
[C---:B------:R-:W-:Y:S01]  /*dbe0*/  IMAD.SHL.U32 R32, R0.reuse, 0x2, RZ ;  /* 0x0000000200207824 */ /* 0x040fe200078e00ff */
[----:B------:R-:W-:-:S02]  /*dbf0*/  LEA R190, R0, 0x18100, 0x1 ;  /* 0x0001810000be7811 */ /* 0x000fc400078e08ff */
[----:B------:R1:W2:Y:S01]  /*dc00*/  LDSM.16.M88.4 R128, [R191+0xc100] ;  /* 0x00c10000bf80783b */ /* 0x0002a20000000200 */
[----:B------:R-:W-:Y:S02]  /*dc10*/  IMAD.IADD R139, R191, 0x1, R4 ;  /* 0x00000001bf8b7824 */ /* 0x000fe400078e0204 */
[----:B------:R-:W-:Y:S01]  /*dc20*/  IMAD.IADD R3, R190, 0x1, R189 ;  /* 0x00000001be037824 */ /* 0x000fe200078e02bd */
        /* <DEDUP_REMOVED lines=12> */
[----:B------:R-:W-:-:S02]  /*dcf0*/  SHF.L.U64.HI R45, R146, 0x1, R149 ;  /* 0x00000001922d7819 */ /* 0x000fc40000010295 */
[----:B------:R-:W-:Y:S01]  /*dd00*/  IADD3 R49, -R38, 0x10, RZ ;  /* 0x0000001026317810 */ /* 0x000fe20007ffe1ff */
[----:B------:R-:W-:Y:S01]  /*dd10*/  IMAD R39, R0, c[0x0][0x208], RZ ;  /* 0x0000820000277a24 */ /* 0x000fe200078e02ff */
[----:B------:R-:W-:Y:S01]  /*dd20*/  SHF.R.S32.HI R0, RZ, 0x1f, R201 ;  /* 0x0000001fff007819 */ /* 0x000fe200000114c9 */
[----:B------:R-:W-:Y:S01]  /*dd30*/  IMAD.SHL.U32 R44, R146, 0x2, RZ ;  /* 0x00000002922c7824 */ /* 0x000fe200078e00ff */
[----:B------:R-:W-:Y:S01]  /*dd40*/  LOP3.LUT R49, R49, 0xf, RZ, 0xc0, !PT ;  /* 0x0000000f31317812 */ /* 0x000fe200078ec0ff */
[----:B------:R-:W-:Y:S02]  /*dd50*/  IMAD R39, R202, c[0x0][0x20c], R39 ;  /* 0x00008300ca277a24 */ /* 0x000fe400078e0227 */
[----:B------:R-:W-:Y:S02]  /*dd60*/  IMAD R0, R0, c[0x0][0x218], RZ ;  /* 0x0000860000007a24 */ /* 0x000fe400078e02ff */
[----:B------:R-:W-:Y:S02]  /*dd70*/  IMAD.IADD R43, R43, 0x1, R39 ;  /* 0x000000012b2b7824 */ /* 0x000fe400078e0227 */
[----:B------:R-:W-:-:S02]  /*dd80*/  IMAD R39, R201, c[0x0][0x21c], R0 ;  /* 0x00008700c9277a24 */ /* 0x000fc400078e0200 */
[----:B------:R-:W-:-:S04]  /*dd90*/  IMAD.WIDE.U32 R42, R201, c[0x0][0x218], R42 ;  /* 0x00008600c92a7a25 */ /* 0x000fc800078e002a */
[C---:B------:R-:W-:Y:S01]  /*dda0*/  IMAD.SHL.U32 R41, R145.reuse, 0x2, RZ ;  /* 0x0000000291297824 */ /* 0x040fe200078e00ff */
[----:B------:R-:W-:Y:S01]  /*ddb0*/  IADD3 R40, P0, R40, R42, RZ ;  /* 0x0000002a28287210 */ /* 0x000fe20007f1e0ff */
[----:B------:R-:W-:Y:S01]  /*ddc0*/  IMAD.SHL.U32 R0, R144, 0x2, RZ ;  /* 0x0000000290007824 */ /* 0x000fe200078e00ff */
[----:B------:R-:W-:Y:S02]  /*ddd0*/  SHF.L.U64.HI R42, R145, 0x1, R148 ;  /* 0x00000001912a7819 */ /* 0x000fe40000010294 */
[----:B------:R-:W-:Y:S02]  /*dde0*/  IADD3.X R39, R196, R43, R39, P0, !PT ;  /* 0x0000002bc4277210 */ /* 0x000fe400007fe427 */
[C---:B------:R-:W-:Y:S02]  /*ddf0*/  LEA R47, P0, R40.reuse, c[0x0][0x1f8], 0x1 ;  /* 0x00007e00282f7a11 */ /* 0x040fe400078008ff */
[----:B------:R-:W-:Y:S02]  /*de00*/  SEL R43, RZ, 0x10, P5 ;  /* 0x00000010ff2b7807 */ /* 0x000fe40002800000 */
[----:B------:R-:W-:Y:S01]  /*de10*/  LEA.HI.X R46, R40, c[0x0][0x1fc], R39, 0x1, P0 ;  /* 0x00007f00282e7a11 */ /* 0x000fe200000f0c27 */
[----:B------:R-:W5:Y:S01]  /*de20*/  SHFL.IDX PT, R48, R47, 0x1, 0x181f ;  /* 0x00381f002f307f89 */ /* 0x000f6200000e0000 */
[----:B------:R-:W-:-:S02]  /*de30*/  IADD3 R55, -R43, 0x10, RZ ;  /* 0x000000102b377810 */ /* 0x000fc40007ffe1ff */
[----:B------:R-:W-:Y:S01]  /*de40*/  SEL R40, RZ, 0x10, P4 ;  /* 0x00000010ff287807 */ /* 0x000fe20002000000 */
[----:B------:R-:W4:Y:S01]  /*de50*/  SHFL.IDX PT, R50, R46, 0x1, 0x181f ;  /* 0x00381f002e327f89 */ /* 0x000f2200000e0000 */
[----:B------:R-:W-:Y:S02]  /*de60*/  LOP3.LUT R55, R55, 0xf, RZ, 0xc0, !PT ;  /* 0x0000000f37377812 */ /* 0x000fe400078ec0ff */
[----:B------:R-:W-:Y:S01]  /*de70*/  IADD3 R52, -R40, 0x10, RZ ;  /* 0x0000001028347810 */ /* 0x000fe20007ffe1ff */
[----:B------:R-:W3:Y:S01]  /*de80*/  SHFL.IDX PT, R47, R47, RZ, 0x181f ;  /* 0x00181fff2f2f7589 */ /* 0x000ee200000e0000 */
[----:B------:R-:W-:Y:S02]  /*de90*/  SHF.L.U64.HI R39, R144, 0x1, R147 ;  /* 0x0000000190277819 */ /* 0x000fe40000010293 */
[----:B------:R-:W-:Y:S01]  /*dea0*/  LOP3.LUT R52, R52, 0xf, RZ, 0xc0, !PT ;  /* 0x0000000f34347812 */ /* 0x000fe200078ec0ff */
[----:B------:R-:W2:Y:S01]  /*deb0*/  SHFL.IDX PT, R46, R46, RZ, 0x181f ;  /* 0x00181fff2e2e7589 */ /* 0x000ea200000e0000 */
[----:B-----5:R-:W-:-:S04]  /*dec0*/  IADD3 R54, P2, P0, R55, R48, R44 ;  /* 0x0000003037367210 */ /* 0x020fc8000785e02c */
[----:B----4-:R-:W-:Y:S02]  /*ded0*/  IADD3.X R55, RZ, R50, R45, P2, P0 ;  /* 0x00000032ff377210 */ /* 0x010fe400017e042d */
[----:B------:R-:W-:-:S04]  /*dee0*/  IADD3 R52, P2, P0, R52, R48, R41 ;  /* 0x0000003034347210 */ /* 0x000fc8000785e029 */
[----:B------:R-:W-:Y:S02]  /*def0*/  IADD3.X R53, RZ, R50, R42, P2, P0 ;  /* 0x00000032ff357210 */ /* 0x000fe400017e042a */
[----:B------:R-:W-:-:S04]  /*df00*/  IADD3 R48, P2, P0, R49, R48, R0 ;  /* 0x0000003031307210 */ /* 0x000fc8000785e000 */
[----:B------:R-:W-:Y:S02]  /*df10*/  IADD3.X R49, RZ, R50, R39, P2, P0 ;  /* 0x00000032ff317210 */ /* 0x000fe400017e0427 */
[----:B---3--:R-:W-:-:S05]  /*df20*/  IADD3 R44, P0, R47, R44, RZ ;  /* 0x0000002c2f2c7210 */ /* 0x008fca0007f1e0ff */
        /* <DEDUP_REMOVED lines=14> */
.L_x_985:
[----:B--2---:R-:W-:Y:S01]  /*e010*/  IMAD.MOV.U32 R2, RZ, RZ, 0x40 ;  /* 0x00000040ff027424 */ /* 0x004fe200078e00ff */
[----:B------:R-:W-:Y:S01]  /*e020*/  LOP3.LUT P0, RZ, R37, 0x4, RZ, 0xc0, !PT ;  /* 0x0000000425ff7812 */ /* 0x000fe2000780c0ff */
[----:B-1----:R-:W-:Y:S01]  /*e030*/  HMMA.16816.F32.BF16 R80, R32, R128, RZ ;  /* 0x000000802050723c */ /* 0x002fe200000418ff */
[----:B------:R-:W-:Y:S01]  /*e040*/  LDSM.16.M88.4 R52, [R190+0x4000] ;  /* 0x00400000be34783b */ /* 0x000fe20000000200 */
[----:B------:R-:W-:Y:S01]  /*e050*/  LOP3.LUT R88, R88, 0xffffffe0, RZ, 0xc0, !PT ;  /* 0xffffffe058587812 */ /* 0x000fe200078ec0ff */
[----:B------:R-:W-:Y:S01]  /*e060*/  IMAD.IADD R185, R137, 0x1, R136 ;  /* 0x0000000189b97824 */ /* 0x000fe200078e0288 */
[----:B------:R-:W-:Y:S01]  /*e070*/  SEL R0, R2, 0xffffffc0, !P0 ;  /* 0xffffffc002007807 */ /* 0x000fe20004000000 */
[----:B------:R-:W-:Y:S01]  /*e080*/  LDSM.16.M88.4 R112, [R191+0xe100] ;  /* 0x00e10000bf70783b */ /* 0x000fe20000000200 */
[----:B------:R-:W-:Y:S01]  /*e090*/  LOP3.LUT P0, RZ, R36, 0x4, RZ, 0xc0, !PT ;  /* 0x0000000424ff7812 */ /* 0x000fe2000780c0ff */
[----:B------:R-:W-:Y:S02]  /*e0a0*/  IMAD.IADD R89, R89, 0x1, -R88 ;  /* 0x0000000159597824 */ /* 0x000fe400078e0a58 */
[--C-:B------:R-:W-:Y:S01]  /*e0b0*/  IMAD.IADD R187, R190, 0x1, R0.reuse ;  /* 0x00000001bebb7824 */ /* 0x100fe200078e0200 */
[----:B------:R-:W-:Y:S01]  /*e0c0*/  SEL R188, R2, 0xffffffc0, !P0 ;  /* 0xffffffc002bc7807 */ /* 0x000fe20004000000 */
[----:B------:R-:W-:Y:S01]  /*e0d0*/  IMAD.IADD R186, R3, 0x1, R0 ;  /* 0x0000000103ba7824 */ /* 0x000fe200078e0200 */
[----:B------:R-:W-:Y:S01]  /*e0e0*/  LDSM.16.M88.4 R48, [R3+0x4000] ;  /* 0x004000000330783b */ /* 0x000fe20000000200 */
[----:B------:R-:W-:-:S02]  /*e0f0*/  IMAD.SHL.U32 R185, R185, 0x2, RZ ;  /* 0x00000002b9b97824 */ /* 0x000fc400078e00ff */
[----:B------:R-:W-:Y:S01]  /*e100*/  IMAD.IADD R128, R191, 0x1, R188 ;  /* 0x00000001bf807824 */ /* 0x000fe200078e02bc */
[----:B------:R-:W-:Y:S01]  /*e110*/  LDSM.16.M88.4 R60, [R187] ;  /* 0x00000000bb3c783b */ /* 0x000fe20000000200 */
[----:B------:R-:W-:Y:S02]  /*e120*/  IMAD.IADD R2, R188, 0x1, R139 ;  /* 0x00000001bc027824 */ /* 0x000fe400078e028b */
[C-C-:B------:R-:W-:Y:S01]  /*e130*/  IMAD.IADD R184, R0.reuse, 0x1, R185.reuse ;  /* 0x0000000100b87824 */ /* 0x140fe200078e02b9 */
[----:B------:R-:W1:Y:S01]  /*e140*/  LDSM.16.M88.4 R120, [R128+0xc100] ;  /* 0x00c100008078783b */ /* 0x000e620000000200 */
[C---:B------:R-:W-:Y:S02]  /*e150*/  IMAD.IADD R175, R189.reuse, 0x1, R185 ;  /* 0x00000001bdaf7824 */ /* 0x040fe400078e02b9 */
[----:B------:R-:W-:Y:S01]  /*e160*/  IMAD.IADD R164, R189, 0x1, R184 ;  /* 0x00000001bda47824 */ /* 0x000fe200078e02b8 */
[----:B------:R-:W-:Y:S01]  /*e170*/  HMMA.16816.F32.BF16 R80, R28, R124, R80 ;  /* 0x0000007c1c50723c */ /* 0x000fe20000041850 */
[----:B------:R-:W-:Y:S01]  /*e180*/  LDSM.16.M88.4 R56, [R186] ;  /* 0x00000000ba38783b */ /* 0x000fe20000000200 */
[----:B------:R-:W-:-:S03]  /*e190*/  IMAD.IADD R0, R0, 0x1, R175 ;  /* 0x0000000100007824 */ /* 0x000fc600078e02af */
[----:B------:R-:W2:Y:S04]  /*e1a0*/  LDSM.16.M88.4 R116, [R2+0xc100] ;  /* 0x00c100000274783b */ /* 0x000ea80000000200 */
[----:B------:R-:W5:Y:S04]  /*e1b0*/  LDSM.16.M88.4 R108, [R139+0xe100] ;  /* 0x00e100008b6c783b */ /* 0x000f680000000200 */
[----:B------:R-:W-:Y:S04]  /*e1c0*/  LDSM.16.M88.4 R44, [R187+0x4000] ;  /* 0x00400000bb2c783b */ /* 0x000fe80000000200 */
[----:B------:R-:W4:Y:S04]  /*e1d0*/  LDSM.16.M88.4 R104, [R128+0xe100] ;  /* 0x00e100008068783b */ /* 0x000f280000000200 */
        /* <DEDUP_REMOVED lines=17> */
[----:B-----5:R-:W-:Y:S11]  /*e2f0*/  HMMA.16816.F32.BF16 R80, R48, R108, R80 ;  /* 0x0000006c3050723c */ /* 0x020ff60000041850 */
[----:B------:R-:W-:Y:S11]  /*e300*/  @!UPT UIADD3 URZ, URZ, URZ, URZ ;  /* 0x0000003f3f3ff290 */ /* 0x000ff6000fffe03f */
[----:B------:R-:W-:Y:S02]  /*e310*/  @!UPT UIADD3 URZ, URZ, URZ, URZ ;  /* 0x0000003f3f3ff290 */ /* 0x000fe4000fffe03f */
[----:B----4-:R-:W-:Y:S11]  /*e320*/  HMMA.16816.F32.BF16 R80, R44, R104, R80 ;  /* 0x000000682c50723c */ /* 0x010ff60000041850 */
        /* <DEDUP_REMOVED lines=18> */
[----:B------:R-:W-:Y:S02]  /*e450*/  IMAD.IADD R3, R89, 0x1, -R76 ;  /* 0x0000000159037824 */ /* 0x000fe400078e0a4c */
[----:B------:R-:W-:Y:S02]  /*e460*/  LDSM.16.M88.4 R88, [R139+0x10900] ;  /* 0x010900008b58783b */ /* 0x000fe40000000200 */
[----:B------:R-:W-:Y:S02]  /*e470*/  FMUL.FTZ R82, R82, c[0x0][0x320] ;  /* 0x0000c80052527a20 */ /* 0x000fe40000410000 */
[----:B------:R-:W-:Y:S02]  /*e480*/  FMUL.FTZ R80, R80, c[0x0][0x320] ;  /* 0x0000c80050507a20 */ /* 0x000fe40000410000 */
[----:B------:R-:W1:Y:S01]  /*e490*/  MUFU.TANH R121, R82 ;  /* 0x0000005200797308 */ /* 0x000e620000002400 */
[----:B------:R-:W-:Y:S02]  /*e4a0*/  FMUL.FTZ R76, R83, c[0x0][0x320] ;  /* 0x0000c800534c7a20 */ /* 0x000fe40000410000 */
[----:B------:R-:W-:-:S02]  /*e4b0*/  FMUL.FTZ R77, R81, c[0x0][0x320] ;  /* 0x0000c800514d7a20 */ /* 0x000fc40000410000 */
        /* <DEDUP_REMOVED lines=39> */
[----:B------:R-:W-:Y:S11]  /*e730*/  LDSM.16.M88.4 R96, [R2+0xe900] ;  /* 0x00e900000260783b */ /* 0x000ff60000000200 */
        /* <DEDUP_REMOVED lines=10> */
[----:B------:R-:W-:Y:S11]  /*e7e0*/  HMMA.16816.F32.BF16 R80, R64, R78, R80 ;  /* 0x0000004e4050723c */ /* 0x000ff60000041850 */
[----:B------:R-:W-:Y:S11]  /*e7f0*/  @!UPT UIADD3 URZ, URZ, URZ, URZ ;  /* 0x0000003f3f3ff290 */ /* 0x000ff6000fffe03f */
[----:B------:R-:W-:Y:S02]  /*e800*/  @!UPT UIADD3 URZ, URZ, URZ, URZ ;  /* 0x0000003f3f3ff290 */ /* 0x000fe4000fffe03f */
[----:B------:R-:W-:Y:S02]  /*e810*/  FMUL.FTZ R82, R82, c[0x0][0x320] ;  /* 0x0000c80052527a20 */ /* 0x000fe40000410000 */
[----:B------:R-:W-:Y:S02]  /*e820*/  FMUL.FTZ R80, R80, c[0x0][0x320] ;  /* 0x0000c80050507a20 */ /* 0x000fe40000410000 */
[----:B------:R-:W1:Y:S01]  /*e830*/  MUFU.TANH R126, R82 ;  /* 0x00000052007e7308 */ /* 0x000e620000002400 */
[----:B------:R-:W-:Y:S02]  /*e840*/  FMUL.FTZ R76, R83, c[0x0][0x320] ;  /* 0x0000c800534c7a20 */ /* 0x000fe40000410000 */
[----:B------:R-:W-:-:S05]  /*e850*/  FMUL.FTZ R77, R81, c[0x0][0x320] ;  /* 0x0000c800514d7a20 */ /* 0x000fca0000410000 */
[----:B------:R2:W2:Y:S08]  /*e860*/  MUFU.TANH R156, R80 ;  /* 0x00000050009c7308 */ /* 0x0004b00000002400 */
[----:B------:R-:W3:Y:S01]  /*e870*/  MUFU.TANH R122, R76 ;  /* 0x0000004c007a7308 */ /* 0x000ee20000002400 */
[----:B-1----:R-:W-:Y:S01]  /*e880*/  FSEL R126, R126, -INF , P0 ;  /* 0xff8000007e7e7808 */ /* 0x002fe20000000000 */
[----:B--2---:R-:W-:Y:S06]  /*e890*/  HMMA.16816.F32.BF16 R80, R32, R12, RZ ;  /* 0x0000000c2050723c */ /* 0x004fec00000418ff */
[----:B------:R1:W2:Y:S01]  /*e8a0*/  MUFU.TANH R130, R77 ;  /* 0x0000004d00827308 */ /* 0x0002a20000002400 */
[----:B------:R-:W-:-:S02]  /*e8b0*/  FSEL R156, R156, -INF , P0 ;  /* 0xff8000009c9c7808 */ /* 0x000fc40000000000 */
[C---:B------:R-:W-:Y:S01]  /*e8c0*/  ISETP.GT.AND P0, PT, R3.reuse, 0x9, PT ;  /* 0x000000090300780c */ /* 0x040fe20003f04270 */
[----:B------:R-:W-:Y:S03]  /*e8d0*/  HMMA.16816.F32.BF16 R12, R32, R14, RZ ;  /* 0x0000000e200c723c */ /* 0x000fe600000418ff */
[----:B---3--:R-:W-:Y:S01]  /*e8e0*/  FSEL R122, R122, -INF , P0 ;  /* 0xff8000007a7a7808 */ /* 0x008fe20000000000 */
[----:B-1----:R-:W-:Y:S01]  /*e8f0*/  LDSM.16.M88.4 R76, [R2+0x10900] ;  /* 0x01090000024c783b */ /* 0x002fe20000000200 */
[----:B--2---:R-:W-:Y:S02]  /*e900*/  FSEL R130, R130, -INF , P0 ;  /* 0xff80000082827808 */ /* 0x004fe40000000000 */
[----:B------:R-:W-:-:S07]  /*e910*/  ISETP.GT.AND P0, PT, R3, 0x10, PT ;  /* 0x000000100300780c */ /* 0x000fce0003f04270 */
[C---:B------:R-:W-:Y:S10]  /*e920*/  HMMA.16816.F32.BF16 R80, R28.reuse, R24, R80 ;  /* 0x000000181c50723c */ /* 0x040ff40000041850 */
[----:B------:R-:W-:Y:S08]  /*e930*/  HMMA.16816.F32.BF16 R12, R28, R26, R12 ;  /* 0x0000001a1c0c723c */ /* 0x000ff0000004180c */
[----:B------:R-:W-:Y:S08]  /*e940*/  HMMA.16816.F32.BF16 R24, R32, R8, RZ ;  /* 0x000000082018723c */ /* 0x000ff000000418ff */
[C---:B------:R-:W-:Y:S08]  /*e950*/  HMMA.16816.F32.BF16 R80, R60.reuse, R116, R80 ;  /* 0x000000743c50723c */ /* 0x040ff00000041850 */
[----:B------:R-:W-:Y:S08]  /*e960*/  HMMA.16816.F32.BF16 R12, R60, R118, R12 ;  /* 0x000000763c0c723c */ /* 0x000ff0000004180c */
[----:B------:R-:W-:Y:S08]  /*e970*/  HMMA.16816.F32.BF16 R8, R32, R10, RZ ;  /* 0x0000000a2008723c */ /* 0x000ff000000418ff */
[C---:B------:R-:W-:Y:S08]  /*e980*/  HMMA.16816.F32.BF16 R80, R56.reuse, R112, R80 ;  /* 0x000000703850723c */ /* 0x040ff00000041850 */
[----:B------:R-:W-:Y:S08]  /*e990*/  HMMA.16816.F32.BF16 R12, R56, R114, R12 ;  /* 0x00000072380c723c */ /* 0x000ff0000004180c */
[----:B------:R-:W-:Y:S08]  /*e9a0*/  HMMA.16816.F32.BF16 R24, R28, R20, R24 ;  /* 0x000000141c18723c */ /* 0x000ff00000041818 */
[C---:B------:R-:W-:Y:S08]  /*e9b0*/  HMMA.16816.F32.BF16 R80, R52.reuse, R108, R80 ;  /* 0x0000006c3450723c */ /* 0x040ff00000041850 */
[----:B------:R-:W-:Y:S01]  /*e9c0*/  HMMA.16816.F32.BF16 R12, R52, R110, R12 ;  /* 0x0000006e340c723c */ /* 0x000fe2000004180c */
[----:B------:R-:W1:Y:S07]  /*e9d0*/  LDSM.16.M88.4 R108, [R128+0xd100] ;  /* 0x00d10000806c783b */ /* 0x000e6e0000000200 */
[----:B------:R-:W-:Y:S08]  /*e9e0*/  HMMA.16816.F32.BF16 R8, R28, R22, R8 ;  /* 0x000000161c08723c */ /* 0x000ff00000041808 */
[C---:B----4-:R-:W-:Y:S08]  /*e9f0*/  HMMA.16816.F32.BF16 R80, R48.reuse, R104, R80 ;  /* 0x000000683050723c */ /* 0x050ff00000041850 */
[----:B------:R-:W-:Y:S01]  /*ea00*/  HMMA.16816.F32.BF16 R12, R48, R106, R12 ;  /* 0x0000006a300c723c */ /* 0x000fe2000004180c */
[----:B------:R-:W2:Y:S11]  /*ea10*/  LDSM.16.M88.4 R104, [R2+0xd100] ;  /* 0x00d100000268783b */ /* 0x000eb60000000200 */
[----:B------:R-:W-:Y:S04]  /*ea20*/  @!UPT UIADD3 URZ, URZ, URZ, URZ ;  /* 0x0000003f3f3ff290 */ /* 0x000fe8000fffe03f */
[----:B-----5:R-:W-:Y:S08]  /*ea30*/  HMMA.16816.F32.BF16 R80, R44, R100, R80 ;  /* 0x000000642c50723c */ /* 0x020ff00000041850 */
[C---:B-1----:R-:W-:Y:S08]  /*ea40*/  HMMA.16816.F32.BF16 R24, R60.reuse, R108, R24 ;  /* 0x0000006c3c18723c */ /* 0x042ff00000041818 */
[----:B------:R-:W-:Y:S08]  /*ea50*/  HMMA.16816.F32.BF16 R8, R60, R110, R8 ;  /* 0x0000006e3c08723c */ /* 0x000ff00000041808 */
[----:B------:R-:W-:Y:S08]  /*ea60*/  HMMA.16816.F32.BF16 R80, R40, R96, R80 ;  /* 0x000000602850723c */ /* 0x000ff00000041850 */
[----:B------:R-:W-:Y:S01]  /*ea70*/  HMMA.16816.F32.BF16 R12, R44, R102, R12 ;  /* 0x000000662c0c723c */ /* 0x000fe2000004180c */
[----:B------:R-:W1:Y:S07]  /*ea80*/  LDSM.16.M88.4 R100, [R191+0xf100] ;  /* 0x00f10000bf64783b */ /* 0x000e6e0000000200 */
[C---:B--2---:R-:W-:Y:S08]  /*ea90*/  HMMA.16816.F32.BF16 R24, R56.reuse, R104, R24 ;  /* 0x000000683818723c */ /* 0x044ff00000041818 */
[----:B------:R-:W-:Y:S08]  /*eaa0*/  HMMA.16816.F32.BF16 R8, R56, R106, R8 ;  /* 0x0000006a3808723c */ /* 0x000ff00000041808 */
[----:B------:R-:W-:Y:S08]  /*eab0*/  HMMA.16816.F32.BF16 R80, R36, R92, R80 ;  /* 0x0000005c2450723c */ /* 0x000ff00000041850 */
[----:B------:R-:W-:Y:S01]  /*eac0*/  HMMA.16816.F32.BF16 R12, R40, R98, R12 ;  /* 0x00000062280c723c */ /* 0x000fe2000004180c */
[----:B------:R-:W2:Y:S07]  /*ead0*/  LDSM.16.M88.4 R96, [R139+0xf100] ;  /* 0x00f100008b60783b */ /* 0x000eae0000000200 */
[C---:B-1----:R-:W-:Y:S08]  /*eae0*/  HMMA.16816.F32.BF16 R24, R52.reuse, R100, R24 ;  /* 0x000000643418723c */ /* 0x042ff00000041818 */
[----:B------:R-:W-:Y:S08]  /*eaf0*/  HMMA.16816.F32.BF16 R8, R52, R102, R8 ;  /* 0x000000663408723c */ /* 0x000ff00000041808 */
[----:B------:R-:W-:Y:S08]  /*eb00*/  HMMA.16816.F32.BF16 R80, R72, R88, R80 ;  /* 0x000000584850723c */ /* 0x000ff00000041850 */
[----:B------:R-:W-:Y:S01]  /*eb10*/  HMMA.16816.F32.BF16 R12, R36, R94, R12 ;  /* 0x0000005e240c723c */ /* 0x000fe2000004180c */
[----:B------:R-:W1:Y:S07]  /*eb20*/  LDSM.16.M88.4 R92, [R128+0xf100] ;  /* 0x00f10000805c783b */ /* 0x000e6e0000000200 */
[C---:B--2---:R-:W-:Y:S08]  /*eb30*/  HMMA.16816.F32.BF16 R24, R48.reuse, R96, R24 ;  /* 0x000000603018723c */ /* 0x044ff00000041818 */
[----:B------:R-:W-:Y:S01]  /*eb40*/  HMMA.16816.F32.BF16 R8, R48, R98, R8 ;  /* 0x000000623008723c */ /* 0x000fe20000041808 */
[----:B------:R-:W-:Y:S07]  /*eb50*/  LDSM.16.M88.4 R96, [R2+0x11900] ;  /* 0x011900000260783b */ /* 0x000fee0000000200 */
[----:B------:R-:W-:Y:S08]  /*eb60*/  HMMA.16816.F32.BF16 R80, R68, R84, R80 ;  /* 0x000000544450723c */ /* 0x000ff00000041850 */
[----:B------:R-:W-:Y:S01]  /*eb70*/  HMMA.16816.F32.BF16 R12, R72, R90, R12 ;  /* 0x0000005a480c723c */ /* 0x000fe2000004180c */
[----:B------:R-:W2:Y:S07]  /*eb80*/  LDSM.16.M88.4 R88, [R2+0xf100] ;  /* 0x00f100000258783b */ /* 0x000eae0000000200 */
[----:B------:R-:W-:Y:S08]  /*eb90*/  HMMA.16816.F32.BF16 R100, R32, R4, RZ ;  /* 0x000000042064723c */ /* 0x000ff000000418ff */
[C---:B-1----:R-:W-:Y:S08]  /*eba0*/  HMMA.16816.F32.BF16 R24, R44.reuse, R92, R24 ;  /* 0x0000005c2c18723c */ /* 0x042ff00000041818 */
[----:B------:R-:W-:Y:S01]  /*ebb0*/  HMMA.16816.F32.BF16 R8, R44, R94, R8 ;  /* 0x0000005e2c08723c */ /* 0x000fe20000041808 */
[----:B------:R-:W-:Y:S07]  /*ebc0*/  LDSM.16.M88.4 R92, [R128+0x11900] ;  /* 0x01190000805c783b */ /* 0x000fee0000000200 */
[----:B------:R-:W-:Y:S08]  /*ebd0*/  HMMA.16816.F32.BF16 R80, R64, R76, R80 ;  /* 0x0000004c4050723c */ /* 0x000ff00000041850 */
[----:B------:R-:W-:Y:S01]  /*ebe0*/  HMMA.16816.F32.BF16 R12, R68, R86, R12 ;  /* 0x00000056440c723c */ /* 0x000fe2000004180c */
[----:B------:R-:W1:Y:S07]  /*ebf0*/  LDSM.16.M88.4 R84, [R191+0x11100] ;  /* 0x01110000bf54783b */ /* 0x000e6e0000000200 */
[C---:B--2---:R-:W-:Y:S08]  /*ec00*/  HMMA.16816.F32.BF16 R24, R40.reuse, R88, R24 ;  /* 0x000000582818723c */ /* 0x044ff00000041818 */
[----:B------:R-:W-:Y:S01]  /*ec10*/  HMMA.16816.F32.BF16 R8, R40, R90, R8 ;  /* 0x0000005a2808723c */ /* 0x000fe20000041808 */
[----:B------:R-:W-:Y:S01]  /*ec20*/  FMUL.FTZ R82, R82, c[0x0][0x320] ;  /* 0x0000c80052527a20 */ /* 0x000fe20000410000 */
[----:B------:R-:W-:Y:S01]  /*ec30*/  LDSM.16.M88.4 R88, [R139+0x11900] ;  /* 0x011900008b58783b */ /* 0x000fe20000000200 */
[----:B------:R-:W-:-:S02]  /*ec40*/  FMUL.FTZ R80, R80, c[0x0][0x320] ;  /* 0x0000c80050507a20 */ /* 0x000fc40000410000 */
[----:B------:R-:W-:Y:S01]  /*ec50*/  FMUL.FTZ R83, R83, c[0x0][0x320] ;  /* 0x0000c80053537a20 */ /* 0x000fe20000410000 */
[----:B------:R-:W2:Y:S01]  /*ec60*/  MUFU.TANH R152, R82 ;  /* 0x0000005200987308 */ /* 0x000ea20000002400 */
[----:B------:R-:W-:Y:S01]  /*ec70*/  FMUL.FTZ R81, R81, c[0x0][0x320] ;  /* 0x0000c80051517a20 */ /* 0x000fe20000410000 */
[----:B------:R-:W-:Y:S01]  /*ec80*/  HMMA.16816.F32.BF16 R12, R64, R78, R12 ;  /* 0x0000004e400c723c */ /* 0x000fe2000004180c */
[----:B------:R-:W-:Y:S05]  /*ec90*/  LDSM.16.M88.4 R76, [R128+0x11100] ;  /* 0x01110000804c783b */ /* 0x000fea0000000200 */
[----:B------:R-:W3:Y:S02]  /*eca0*/  MUFU.TANH R214, R80 ;  /* 0x0000005000d67308 */ /* 0x000ee40000002400 */
[----:B------:R-:W-:Y:S06]  /*ecb0*/  HMMA.16816.F32.BF16 R4, R32, R6, RZ ;  /* 0x000000062004723c */ /* 0x000fec00000418ff */
[----:B------:R-:W4:Y:S01]  /*ecc0*/  MUFU.TANH R138, R83 ;  /* 0x00000053008a7308 */ /* 0x000f220000002400 */
[----:B--2---:R-:W-:Y:S01]  /*ecd0*/  FSEL R152, R152, -INF , P0 ;  /* 0xff80000098987808 */ /* 0x004fe20000000000 */
[----:B------:R-:W-:Y:S06]  /*ece0*/  HMMA.16816.F32.BF16 R100, R28, R16, R100 ;  /* 0x000000101c64723c */ /* 0x000fec0000041864 */
[----:B------:R2:W5:Y:S01]  /*ecf0*/  MUFU.TANH R154, R81 ;  /* 0x00000051009a7308 */ /* 0x0005620000002400 */
[----:B---3--:R-:W-:Y:S01]  /*ed00*/  FSEL R214, R214, -INF , P0 ;  /* 0xff800000d6d67808 */ /* 0x008fe20000000000 */
[----:B-1----:R-:W-:Y:S01]  /*ed10*/  HMMA.16816.F32.BF16 R24, R36, R84, R24 ;  /* 0x000000542418723c */ /* 0x002fe20000041818 */
[----:B------:R-:W-:Y:S01]  /*ed20*/  FMUL.FTZ R14, R14, c[0x0][0x320] ;  /* 0x0000c8000e0e7a20 */ /* 0x000fe20000410000 */
[----:B------:R-:W-:Y:S01]  /*ed30*/  ISETP.GT.AND P0, PT, R3, 0x11, PT ;  /* 0x000000110300780c */ /* 0x000fe20003f04270 */
[----:B------:R-:W-:-:S02]  /*ed40*/  FMUL.FTZ R12, R12, c[0x0][0x320] ;  /* 0x0000c8000c0c7a20 */ /* 0x000fc40000410000 */
[----:B------:R-:W-:Y:S01]  /*ed50*/  FMUL.FTZ R15, R15, c[0x0][0x320] ;  /* 0x0000c8000f0f7a20 */ /* 0x000fe20000410000 */
[----:B------:R-:W1:Y:S01]  /*ed60*/  MUFU.TANH R218, R14 ;  /* 0x0000000e00da7308 */ /* 0x000e620000002400 */
[----:B------:R-:W-:Y:S01]  /*ed70*/  FMUL.FTZ R13, R13, c[0x0][0x320] ;  /* 0x0000c8000d0d7a20 */ /* 0x000fe20000410000 */
[----:B------:R-:W-:Y:S01]  /*ed80*/  HMMA.16816.F32.BF16 R8, R36, R86, R8 ;  /* 0x000000562408723c */ /* 0x000fe20000041808 */
[----:B------:R-:W-:Y:S01]  /*ed90*/  LDSM.16.M88.4 R84, [R191+0x11900] ;  /* 0x01190000bf54783b */ /* 0x000fe20000000200 */
[----:B----4-:R-:W-:-:S03]  /*eda0*/  FSEL R138, R138, -INF , P0 ;  /* 0xff8000008a8a7808 */ /* 0x010fc60000000000 */
[----:B--2---:R-:W2:Y:S01]  /*edb0*/  LDSM.16.M88.4 R80, [R139+0x11100] ;  /* 0x011100008b50783b */ /* 0x004ea20000000200 */
[----:B------:R-:W3:Y:S02]  /*edc0*/  MUFU.TANH R222, R12 ;  /* 0x0000000c00de7308 */ /* 0x000ee40000002400 */
[----:B------:R-:W-:Y:S01]  /*edd0*/  HMMA.16816.F32.BF16 R4, R28, R18, R4 ;  /* 0x000000121c04723c */ /* 0x000fe20000041804 */
[----:B-----5:R-:W-:Y:S02]  /*ede0*/  FSEL R154, R154, -INF , P0 ;  /* 0xff8000009a9a7808 */ /* 0x020fe40000000000 */
[----:B------:R-:W-:-:S03]  /*edf0*/  ISETP.GT.AND P0, PT, R3, 0x18, PT ;  /* 0x000000180300780c */ /* 0x000fc60003f04270 */
[----:B------:R-:W4:Y:S01]  /*ee00*/  MUFU.TANH R216, R15 ;  /* 0x0000000f00d87308 */ /* 0x000f220000002400 */
[----:B-1----:R-:W-:-:S07]  /*ee10*/  FSEL R218, R218, -INF , P0 ;  /* 0xff800000dada7808 */ /* 0x002fce0000000000 */
[----:B------:R1:W5:Y:S01]  /*ee20*/  MUFU.TANH R220, R13 ;  /* 0x0000000d00dc7308 */ /* 0x0003620000002400 */
[----:B---3--:R-:W-:Y:S02]  /*ee30*/  FSEL R222, R222, -INF , P0 ;  /* 0xff800000dede7808 */ /* 0x008fe40000000000 */
[----:B------:R-:W-:-:S04]  /*ee40*/  ISETP.GT.AND P0, PT, R3, 0x19, PT ;  /* 0x000000190300780c */ /* 0x000fc80003f04270 */
[----:B----4-:R-:W-:Y:S01]  /*ee50*/  FSEL R216, R216, -INF , P0 ;  /* 0xff800000d8d87808 */ /* 0x010fe20000000000 */
[----:B-1----:R-:W1:Y:S01]  /*ee60*/  LDSM.16.M88.4 R12, [R2+0x11100] ;  /* 0x01110000020c783b */ /* 0x002e620000000200 */
[----:B-----5:R-:W-:Y:S02]  /*ee70*/  FSEL R220, R220, -INF , P0 ;  /* 0xff800000dcdc7808 */ /* 0x020fe40000000000 */
[----:B------:R-:W-:Y:S01]  /*ee80*/  ISETP.GT.AND P0, PT, R3, 0x20, PT ;  /* 0x000000200300780c */ /* 0x000fe20003f04270 */
[C---:B--2---:R-:W-:Y:S08]  /*ee90*/  HMMA.16816.F32.BF16 R24, R72.reuse, R80, R24 ;  /* 0x000000504818723c */ /* 0x044ff00000041818 */
[----:B------:R-:W-:Y:S01]  /*eea0*/  HMMA.16816.F32.BF16 R8, R72, R82, R8 ;  /* 0x000000524808723c */ /* 0x000fe20000041808 */
[----:B------:R-:W-:Y:S11]  /*eeb0*/  LDSM.16.M88.4 R80, [R2+0xf900] ;  /* 0x00f900000250783b */ /* 0x000ff60000000200 */
[----:B------:R-:W-:Y:S04]  /*eec0*/  @!UPT UIADD3 URZ, URZ, URZ, URZ ;  /* 0x0000003f3f3ff290 */ /* 0x000fe8000fffe03f */
[C---:B------:R-:W-:Y:S08]  /*eed0*/  HMMA.16816.F32.BF16 R24, R68.reuse, R76, R24 ;  /* 0x0000004c4418723c */ /* 0x040ff00000041818 */
[----:B------:R-:W-:Y:S01]  /*eee0*/  HMMA.16816.F32.BF16 R8, R68, R78, R8 ;  /* 0x0000004e4408723c */ /* 0x000fe20000041808 */
[----:B------:R-:W-:Y:S11]  /*eef0*/  LDSM.16.M88.4 R76, [R128+0xf900] ;  /* 0x00f90000804c783b */ /* 0x000ff60000000200 */
[----:B------:R-:W-:Y:S04]  /*ef00*/  @!UPT UIADD3 URZ, URZ, URZ, URZ ;  /* 0x0000003f3f3ff290 */ /* 0x000fe8000fffe03f */
[C---:B-1----:R-:W-:Y:S08]  /*ef10*/  HMMA.16816.F32.BF16 R24, R64.reuse, R12, R24 ;  /* 0x0000000c4018723c */ /* 0x042ff00000041818 */
[----:B------:R-:W-:Y:S01]  /*ef20*/  HMMA.16816.F32.BF16 R8, R64, R14, R8 ;  /* 0x0000000e4008723c */ /* 0x000fe20000041808 */
[----:B------:R-:W-:Y:S11]  /*ef30*/  LDSM.16.M88.4 R12, [R2+0xd900] ;  /* 0x00d90000020c783b */ /* 0x000ff60000000200 */
[----:B------:R-:W-:Y:S04]  /*ef40*/  @!UPT UIADD3 URZ, URZ, URZ, URZ ;  /* 0x0000003f3f3ff290 */ /* 0x000fe8000fffe03f */
        /* <DEDUP_REMOVED lines=11> */
[----:B--2---:R-:W-:-:S06]  /*f000*/  FSEL R166, R166, -INF , P0 ;  /* 0xff800000a6a67808 */ /* 0x004fcc0000000000 */
        /* <DEDUP_REMOVED lines=11> */
[----:B------:R-:W-:-:S04]  /*f0c0*/  ISETP.GT.AND P0, PT, R3, 0x28, PT ;  /* 0x000000280300780c */ /* 0x000fc80003f04270 */
[----:B------:R-:W-:Y:S01]  /*f0d0*/  FSEL R204, R204, -INF , P0 ;  /* 0xff800000cccc7808 */ /* 0x000fe20000000000 */
[----:B-----5:R-:W3:Y:S01]  /*f0e0*/  LDSM.16.M88.4 R24, [R139+0xf900] ;  /* 0x00f900008b18783b */ /* 0x020ee20000000200 */
[----:B------:R-:W-:Y:S01]  /*f0f0*/  FSEL R212, R212, -INF , P0 ;  /* 0xff800000d4d47808 */ /* 0x000fe20000000000 */
[----:B------:R-:W-:-:S04]  /*f100*/  DEPBAR.LE SB0, 0x2 ;  /* 0x000080800000791a */ /* 0x000fc80000000000 */
[----:B------:R-:W-:Y:S01]  /*f110*/  BAR.SYNC.DEFER_BLOCKING 0x0 ;  /* 0x0000000000007b1d */ /* 0x000fe20000010000 */
[----:B-1----:R-:W-:Y:S01]  /*f120*/  HMMA.16816.F32.BF16 R100, R60, R8, R100 ;  /* 0x000000083c64723c */ /* 0x002fe20000041864 */
[----:B------:R-:W-:-:S04]  /*f130*/  ISETP.GT.AND P0, PT, R3, 0x29, PT ;  /* 0x000000290300780c */ /* 0x000fc80003f04270 */
[----:B------:R-:W-:Y:S02]  /*f140*/  FSEL R182, R182, -INF , P0 ;  /* 0xff800000b6b67808 */ /* 0x000fe40000000000 */
[----:B------:R-:W-:Y:S01]  /*f150*/  FSEL R210, R210, -INF , P0 ;  /* 0xff800000d2d27808 */ /* 0x000fe20000000000 */
[----:B------:R-:W-:Y:S01]  /*f160*/  HMMA.16816.F32.BF16 R4, R60, R10, R4 ;  /* 0x0000000a3c04723c */ /* 0x000fe20000041804 */
[----:B------:R-:W-:Y:S01]  /*f170*/  ISETP.GT.AND P0, PT, R3, 0x30, PT ;  /* 0x000000300300780c */ /* 0x000fe20003f04270 */
[----:B------:R-:W-:Y:S11]  /*f180*/  LDSM.16.MT88.4 R116, [R175+0x100] ;  /* 0x00010000af74783b */ /* 0x000ff60000004200 */
[----:B------:R-:W-:Y:S03]  /*f190*/  @!UPT UIADD3 URZ, URZ, URZ, URZ ;  /* 0x0000003f3f3ff290 */ /* 0x000fe6000fffe03f */
        /* <DEDUP_REMOVED lines=52> */
[----:B------:R-:W-:-:S05]  /*f4e0*/  ISETP.GT.AND P0, PT, R3, 0x31, PT ;  /* 0x000000310300780c */ /* 0x000fca0003f04270 */
[----:B------:R-:W2:Y:S01]  /*f4f0*/  MUFU.TANH R172, R6 ;  /* 0x0000000600ac7308 */ /* 0x000ea20000002400 */
[----:B---3--:R-:W-:-:S07]  /*f500*/  FSEL R140, R140, -INF , P0 ;  /* 0xff8000008c8c7808 */ /* 0x008fce0000000000 */
[----:B------:R-:W3:Y:S01]  /*f510*/  MUFU.TANH R176, R4 ;  /* 0x0000000400b07308 */ /* 0x000ee20000002400 */
[----:B-1----:R-:W-:Y:S01]  /*f520*/  FSEL R142, R142, -INF , P0 ;  /* 0xff8000008e8e7808 */ /* 0x002fe20000000000 */
[----:B------:R-:W-:Y:S01]  /*f530*/  LDSM.16.MT88.4 R100, [R0+0x100] ;  /* 0x000100000064783b */ /* 0x000fe20000004200 */
[----:B------:R-:W-:-:S04]  /*f540*/  ISETP.GT.AND P0, PT, R3, 0x38, PT ;  /* 0x000000380300780c */ /* 0x000fc80003f04270 */
[----:B--2---:R-:W-:Y:S01]  /*f550*/  FSEL R172, R172, -INF , P0 ;  /* 0xff800000acac7808 */ /* 0x004fe20000000000 */
[----:B------:R-:W1:Y:S01]  /*f560*/  MUFU.TANH R174, R5 ;  /* 0x0000000500ae7308 */ /* 0x000e620000002400 */
[----:B---3--:R-:W-:-:S07]  /*f570*/  FSEL R176, R176, -INF , P0 ;  /* 0xff800000b0b07808 */ /* 0x008fce0000000000 */
[----:B------:R-:W2:Y:S01]  /*f580*/  MUFU.TANH R170, R7 ;  /* 0x0000000700aa7308 */ /* 0x000ea20000002400 */
[----:B------:R-:W-:Y:S02]  /*f590*/  ISETP.GT.AND P0, PT, R3, 0x39, PT ;  /* 0x000000390300780c */ /* 0x000fe40003f04270 */
[----:B------:R-:W-:-:S04]  /*f5a0*/  FMNMX.FTZ R3, R124, R125, !PT ;  /* 0x0000007d7c037209 */ /* 0x000fc80007810000 */
[----:B------:R-:W-:Y:S02]  /*f5b0*/  FMNMX.FTZ R3, R156, R3, !PT ;  /* 0x000000039c037209 */ /* 0x000fe40007810000 */
[----:B-1----:R-:W-:Y:S02]  /*f5c0*/  FSEL R174, R174, -INF , P0 ;  /* 0xff800000aeae7808 */ /* 0x002fe40000000000 */
[----:B------:R-:W-:-:S04]  /*f5d0*/  FMNMX.FTZ R3, R130, R3, !PT ;  /* 0x0000000382037209 */ /* 0x000fc80007810000 */
[----:B------:R-:W-:Y:S02]  /*f5e0*/  FMNMX.FTZ R3, R214, R3, !PT ;  /* 0x00000003d6037209 */ /* 0x000fe40007810000 */
[----:B--2---:R-:W-:Y:S02]  /*f5f0*/  FSEL R170, R170, -INF , P0 ;  /* 0xff800000aaaa7808 */ /* 0x004fe40000000000 */
[----:B------:R-:W-:-:S04]  /*f600*/  FMNMX.FTZ R3, R154, R3, !PT ;  /* 0x000000039a037209 */ /* 0x000fc80007810000 */
        /* <DEDUP_REMOVED lines=9> */
[----:B------:R-:W-:Y:S02]  /*f6a0*/  FMNMX.FTZ R2, R174, R3, !PT ;  /* 0x00000003ae027209 */ /* 0x000fe40007810000 */
[----:B------:R-:W-:-:S03]  /*f6b0*/  FMNMX.FTZ R3, R121, R120, !PT ;  /* 0x0000007879037209 */ /* 0x000fc60007810000 */
[----:B------:R-:W1:Y:S01]  /*f6c0*/  SHFL.BFLY PT, R5, R2, 0x2, 0x1f ;  /* 0x0c401f0002057f89 */ /* 0x000e6200000e0000 */
[----:B------:R-:W-:-:S04]  /*f6d0*/  FMNMX.FTZ R3, R126, R3, !PT ;  /* 0x000000037e037209 */ /* 0x000fc80007810000 */
[----:B------:R-:W-:-:S04]  /*f6e0*/  FMNMX.FTZ R3, R122, R3, !PT ;  /* 0x000000037a037209 */ /* 0x000fc80007810000 */
[----:B------:R-:W-:-:S04]  /*f6f0*/  FMNMX.FTZ R3, R152, R3, !PT ;  /* 0x0000000398037209 */ /* 0x000fc80007810000 */
[----:B------:R-:W-:-:S04]  /*f700*/  FMNMX.FTZ R3, R138, R3, !PT ;  /* 0x000000038a037209 */ /* 0x000fc80007810000 */
[----:B------:R-:W-:-:S04]  /*f710*/  FMNMX.FTZ R3, R218, R3, !PT ;  /* 0x00000003da037209 */ /* 0x000fc80007810000 */
[----:B------:R-:W-:Y:S02]  /*f720*/  FMNMX.FTZ R3, R216, R3, !PT ;  /* 0x00000003d8037209 */ /* 0x000fe40007810000 */
[----:B-1----:R-:W-:Y:S02]  /*f730*/  FMNMX.FTZ R5, R2, R5, !PT ;  /* 0x0000000502057209 */ /* 0x002fe40007810000 */
        /* <DEDUP_REMOVED lines=9> */
[----:B------:R-:W-:Y:S02]  /*f7d0*/  FMNMX.FTZ R4, R170, R3, !PT ;  /* 0x00000003aa047209 */ /* 0x000fe40007810000 */
[C---:B------:R-:W-:Y:S01]  /*f7e0*/  FSETP.NEU.FTZ.AND P0, PT, R132.reuse, -INF , PT ;  /* 0xff8000008400780b */ /* 0x040fe20003f1d000 */
[----:B------:R-:W-:Y:S02]  /*f7f0*/  FMUL.FTZ R177, R132, c[0x0][0x2d0] ;  /* 0x0000b40084b17a20 */ /* 0x000fe40000410000 */
        /* <DEDUP_REMOVED lines=11> */
[----:B------:R-:W-:Y:S01]  /*f8b0*/  MUFU.EX2 R163, R163 ;  /* 0x000000a300a37308 */ /* 0x000fe20000000800 */
[----:B-1----:R-:W-:Y:S01]  /*f8c0*/  FMNMX.FTZ R2, R4, R3, !PT ;  /* 0x0000000304027209 */ /* 0x002fe20007810000 */
[--C-:B------:R-:W-:Y:S01]  /*f8d0*/  FFMA.FTZ R166, R166, c[0x0][0x2d0], -R177.reuse ;  /* 0x0000b400a6a67a23 */ /* 0x100fe200000108b1 */
[----:B------:R-:W-:Y:S01]  /*f8e0*/  LDSM.16.MT88.4 R4, [R185+0x100] ;  /* 0x00010000b904783b */ /* 0x000fe20000004200 */
[--C-:B------:R-:W-:Y:S02]  /*f8f0*/  FFMA.FTZ R168, R212, c[0x0][0x2d0], -R177.reuse ;  /* 0x0000b400d4a87a23 */ /* 0x100fe400000108b1 */
[--C-:B------:R-:W-:Y:S01]  /*f900*/  FFMA.FTZ R171, R210, c[0x0][0x2d0], -R177.reuse ;  /* 0x0000b400d2ab7a23 */ /* 0x100fe200000108b1 */
[----:B------:R-:W1:Y:S01]  /*f910*/  SHFL.BFLY PT, R3, R2, 0x1, 0x1f ;  /* 0x0c201f0002037f89 */ /* 0x000e6200000e0000 */
[----:B------:R-:W2:Y:S01]  /*f920*/  MUFU.EX2 R160, R160 ;  /* 0x000000a000a07308 */ /* 0x000ea20000000800 */
[----:B------:R-:W-:-:S02]  /*f930*/  FFMA.FTZ R183, R142, c[0x0][0x2d0], -R177 ;  /* 0x0000b4008eb77a23 */ /* 0x000fc400000108b1 */
[--C-:B------:R-:W-:Y:S02]  /*f940*/  FFMA.FTZ R176, R176, c[0x0][0x2d0], -R177.reuse ;  /* 0x0000b400b0b07a23 */ /* 0x100fe400000108b1 */
[----:B------:R-:W-:-:S03]  /*f950*/  FFMA.FTZ R217, R174, c[0x0][0x2d0], -R177 ;  /* 0x0000b400aed97a23 */ /* 0x000fc600000108b1 */
[----:B------:R-:W3:Y:S01]  /*f960*/  MUFU.EX2 R156, R156 ;  /* 0x0000009c009c7308 */ /* 0x000ee20000000800 */
[----:B--2---:R-:W-:-:S07]  /*f970*/  F2FP.BF16.PACK_AB R96, R160, R163 ;  /* 0x000000a3a060723e */ /* 0x004fce00000010ff */
[----:B------:R-:W-:Y:S01]  /*f980*/  MUFU.EX2 R159, R159 ;  /* 0x0000009f009f7308 */ /* 0x000fe20000000800 */
[----:B------:R-:W-:Y:S01]  /*f990*/  FADD.FTZ R160, R163, R160 ;  /* 0x000000a0a3a07221 */ /* 0x000fe20000010000 */
[----:B-1----:R-:W-:Y:S01]  /*f9a0*/  FMNMX.FTZ R3, R2, R3, !PT ;  /* 0x0000000302037209 */ /* 0x002fe20007810000 */
[----:B------:R-:W-:Y:S01]  /*f9b0*/  FFMA.FTZ R2, R220, c[0x0][0x2d0], -R177 ;  /* 0x0000b400dc027a23 */ /* 0x000fe200000108b1 */
[----:B---3--:R-:W-:-:S04]  /*f9c0*/  F2FP.BF16.PACK_AB R98, R156, R161 ;  /* 0x000000a19c62723e */ /* 0x008fc800000010ff */
[----:B------:R-:W-:Y:S01]  /*f9d0*/  MUFU.EX2 R154, R154 ;  /* 0x0000009a009a7308 */ /* 0x000fe20000000800 */
[C---:B------:R-:W-:Y:S01]  /*f9e0*/  FSETP.NEU.FTZ.AND P0, PT, R3.reuse, -INF , PT ;  /* 0xff8000000300780b */ /* 0x040fe20003f1d000 */
[----:B------:R-:W-:Y:S02]  /*f9f0*/  FMUL.FTZ R173, R3, c[0x0][0x2d0] ;  /* 0x0000b40003ad7a20 */ /* 0x000fe40000410000 */
[----:B------:R-:W-:-:S03]  /*fa00*/  FADD.FTZ R161, R161, R160 ;  /* 0x000000a0a1a17221 */ /* 0x000fc60000010000 */
[----:B------:R-:W-:Y:S01]  /*fa10*/  FSEL R173, R173, RZ, P0 ;  /* 0x000000ffadad7208 */ /* 0x000fe20000000000 */
[----:B------:R-:W-:Y:S01]  /*fa20*/  MUFU.EX2 R155, R155 ;  /* 0x0000009b009b7308 */ /* 0x000fe20000000800 */
[----:B------:R-:W-:Y:S01]  /*fa30*/  FADD.FTZ R156, R156, R161 ;  /* 0x000000a19c9c7221 */ /* 0x000fe20000010000 */
[----:B------:R-:W-:Y:S02]  /*fa40*/  ISETP.GE.AND P0, PT, R134, 0x81, PT ;  /* 0x000000818600780c */ /* 0x000fe40003f06270 */
[--C-:B------:R-:W-:Y:S02]  /*fa50*/  FFMA.FTZ R165, R121, c[0x0][0x2d0], -R173.reuse ;  /* 0x0000b40079a57a23 */ /* 0x100fe400000108ad */
[--C-:B------:R-:W-:Y:S02]  /*fa60*/  FFMA.FTZ R162, R120, c[0x0][0x2d0], -R173.reuse ;  /* 0x0000b40078a27a23 */ /* 0x100fe400000108ad */
[--C-:B------:R-:W-:Y:S01]  /*fa70*/  FFMA.FTZ R167, R126, c[0x0][0x2d0], -R173.reuse ;  /* 0x0000b4007ea77a23 */ /* 0x100fe200000108ad */
[----:B------:R-:W-:Y:S01]  /*fa80*/  MUFU.EX2 R2, R2 ;  /* 0x0000000200027308 */ /* 0x000fe20000000800 */
[----:B------:R-:W-:-:S02]  /*fa90*/  FFMA.FTZ R158, R122, c[0x0][0x2d0], -R173 ;  /* 0x0000b4007a9e7a23 */ /* 0x000fc400000108ad */
[--C-:B------:R-:W-:Y:S02]  /*faa0*/  FFMA.FTZ R157, R152, c[0x0][0x2d0], -R173.reuse ;  /* 0x0000b400989d7a23 */ /* 0x100fe400000108ad */
[--C-:B------:R-:W-:Y:S02]  /*fab0*/  FFMA.FTZ R152, R138, c[0x0][0x2d0], -R173.reuse ;  /* 0x0000b4008a987a23 */ /* 0x100fe400000108ad */
[--C-:B------:R-:W-:Y:S01]  /*fac0*/  FFMA.FTZ R153, R218, c[0x0][0x2d0], -R173.reuse ;  /* 0x0000b400da997a23 */ /* 0x100fe200000108ad */
[----:B------:R-:W-:Y:S01]  /*fad0*/  MUFU.EX2 R165, R165 ;  /* 0x000000a500a57308 */ /* 0x000fe20000000800 */
[----:B------:R-:W-:Y:S01]  /*fae0*/  LDSM.16.MT88.4 R136, [R175+0x900] ;  /* 0x00090000af88783b */ /* 0x000fe20000004200 */
[--C-:B------:R-:W-:Y:S02]  /*faf0*/  FFMA.FTZ R179, R180, c[0x0][0x2d0], -R173.reuse ;  /* 0x0000b400b4b37a23 */ /* 0x100fe400000108ad */
[--C-:B------:R-:W-:Y:S02]  /*fb00*/  FFMA.FTZ R178, R178, c[0x0][0x2d0], -R173.reuse ;  /* 0x0000b400b2b27a23 */ /* 0x100fe400000108ad */
[----:B------:R-:W-:-:S02]  /*fb10*/  FFMA.FTZ R180, R204, c[0x0][0x2d0], -R173 ;  /* 0x0000b400ccb47a23 */ /* 0x000fc400000108ad */
[----:B------:R-:W1:Y:S01]  /*fb20*/  MUFU.EX2 R162, R162 ;  /* 0x000000a200a27308 */ /* 0x000e620000000800 */
[----:B------:R-:W-:Y:S02]  /*fb30*/  FFMA.FTZ R181, R182, c[0x0][0x2d0], -R173 ;  /* 0x0000b400b6b57a23 */ /* 0x000fe400000108ad */
[----:B------:R-:W-:Y:S02]  /*fb40*/  FFMA.FTZ R182, R143, c[0x0][0x2d0], -R177 ;  /* 0x0000b4008fb67a23 */ /* 0x000fe400000108b1 */
[--C-:B------:R-:W-:Y:S02]  /*fb50*/  FFMA.FTZ R174, R141, c[0x0][0x2d0], -R173.reuse ;  /* 0x0000b4008dae7a23 */ /* 0x100fe400000108ad */
[--C-:B------:R-:W-:Y:S01]  /*fb60*/  FFMA.FTZ R177, R140, c[0x0][0x2d0], -R173.reuse ;  /* 0x0000b4008cb17a23 */ /* 0x100fe200000108ad */
[----:B------:R-:W-:Y:S01]  /*fb70*/  MUFU.EX2 R167, R167 ;  /* 0x000000a700a77308 */ /* 0x000fe20000000800 */
[--C-:B------:R-:W-:Y:S01]  /*fb80*/  FFMA.FTZ R172, R172, c[0x0][0x2d0], -R173.reuse ;  /* 0x0000b400acac7a23 */ /* 0x100fe200000108ad */
[----:B------:R-:W-:Y:S01]  /*fb90*/  LDSM.16.MT88.4 R140, [R175+0x3900] ;  /* 0x00390000af8c783b */ /* 0x000fe20000004200 */
[----:B------:R-:W-:-:S05]  /*fba0*/  FFMA.FTZ R215, R170, c[0x0][0x2d0], -R173 ;  /* 0x0000b400aad77a23 */ /* 0x000fca00000108ad */
        /* <DEDUP_REMOVED lines=18> */
[C---:B------:R-:W-:Y:S02]  /*fcd0*/  HMMA.16816.F32.BF16 R40, R96.reuse, R42, RZ ;  /* 0x0000002a6028723c */ /* 0x040fe400000418ff */
[----:B------:R-:W-:Y:S06]  /*fce0*/  MUFU.EX2 R171, R171 ;  /* 0x000000ab00ab7308 */ /* 0x000fec0000000800 */
[C---:B------:R-:W-:Y:S02]  /*fcf0*/  HMMA.16816.F32.BF16 R56, R96.reuse, R58, RZ ;  /* 0x0000003a6038723c */ /* 0x040fe400000418ff */
[----:B------:R-:W2:Y:S06]  /*fd00*/  MUFU.EX2 R0, R0 ;  /* 0x0000000000007308 */ /* 0x000eac0000000800 */
[C---:B------:R-:W-:Y:S02]  /*fd10*/  HMMA.16816.F32.BF16 R120, R96.reuse, R116, RZ ;  /* 0x000000746078723c */ /* 0x040fe400000418ff */
[----:B------:R-:W-:Y:S06]  /*fd20*/  MUFU.EX2 R179, R179 ;  /* 0x000000b300b37308 */ /* 0x000fec0000000800 */
        /* <DEDUP_REMOVED lines=78> */
[C---:B----4-:R-:W-:Y:S01]  /*10210*/  F2FP.BF16.PACK_AB R5, R178.reuse, R179 ;  /* 0x000000b3b205723e */ /* 0x050fe200000010ff */
        /* <DEDUP_REMOVED lines=86> */
[----:B------:R-:W-:Y:S01]  /*10780*/  IMAD.MOV.U32 R201, RZ, RZ, RZ ;  /* 0x000000ffffc97224 */ /* 0x000fe200078e00ff */
[----:B------:R-:W-:-:S02]  /*10790*/  ISETP.NE.AND P2, PT, R199, 0x1, PT ;  /* 0x00000001c700780c */ /* 0x000fc40003f45270 */
[----:B------:R-:W-:-:S04]  /*107a0*/  LEA.HI R0, R0, R133, RZ, 0x6 ;  /* 0x0000008500007211 */ /* 0x000fc800078f30ff */
[----:B------:R-:W-:-:S04]  /*107b0*/  LOP3.LUT R0, R0, 0xffffffc0, RZ, 0xc0, !PT ;  /* 0xffffffc000007812 */ /* 0x000fc800078ec0ff */
[----:B------:R-:W-:-:S04]  /*107c0*/  IADD3 R0, R205, R0, R194 ;  /* 0x00000000cd007210 */ /* 0x000fc80007ffe0c2 */
[----:B------:R-:W-:-:S05]  /*107d0*/  IADD3 R202, R0, -0xc0, RZ ;  /* 0xffffff4000ca7810 */ /* 0x000fca0007ffe0ff */
        /* <DEDUP_REMOVED lines=19> */
[----:B------:R-:W-:Y:S02]  /*10910*/  IMAD.SHL.U32 R10, R144, 0x2, RZ ;  /* 0x00000002900a7824 */ /* 0x000fe400078e00ff */
        /* <DEDUP_REMOVED lines=10> */
[----:B------:R-:W-:-:S03]  /*109c0*/  IADD3 R4, P0, R150, R4, RZ ;  /* 0x0000000496047210 */ /* 0x000fc60007f1e0ff */
[----:B------:R-:W-:-:S05]  /*109d0*/  IMAD R0, R201, c[0x0][0x1f4], R0 ;  /* 0x00007d00c9007a24 */ /* 0x000fca00078e0200 */
[----:B------:R-:W-:Y:S02]  /*109e0*/  IADD3.X R7, R197, R5, R0, P0, !PT ;  /* 0x00000005c5077210 */ /* 0x000fe400007fe400 */
[C---:B------:R-:W-:Y:S02]  /*109f0*/  LEA R5, P0, R4.reuse, c[0x0][0x1c8], 0x1 ;  /* 0x0000720004057a11 */ /* 0x040fe400078008ff */
[----:B------:R-:W-:Y:S02]  /*10a00*/  SEL R0, RZ, 0x10, P5 ;  /* 0x00000010ff007807 */ /* 0x000fe40002800000 */
[----:B------:R-:W-:Y:S02]  /*10a10*/  LEA.HI.X R4, R4, c[0x0][0x1cc], R7, 0x1, P0 ;  /* 0x0000730004047a11 */ /* 0x000fe400000f0c07 */
[----:B------:R-:W1:Y:S01]  /*10a20*/  SHFL.IDX PT, R7, R5, 0x1, 0x181f ;  /* 0x00381f0005077f89 */ /* 0x000e6200000e0000 */
[----:B------:R-:W-:-:S03]  /*10a30*/  IADD3 R18, -R0, 0x10, RZ ;  /* 0x0000001000127810 */ /* 0x000fc60007ffe1ff */
[----:B------:R-:W2:Y:S01]  /*10a40*/  SHFL.IDX PT, R6, R4, 0x1, 0x181f ;  /* 0x00381f0004067f89 */ /* 0x000ea200000e0000 */
[----:B------:R-:W-:-:S03]  /*10a50*/  LOP3.LUT R18, R18, 0xf, RZ, 0xc0, !PT ;  /* 0x0000000f12127812 */ /* 0x000fc600078ec0ff */
        /* <DEDUP_REMOVED lines=10> */
[----:B------:R-:W-:-:S05]  /*10b00*/  IADD3 R12, P0, R5, R12, RZ ;  /* 0x0000000c050c7210 */ /* 0x000fca0007f1e0ff */
[----:B------:R-:W-:Y:S01]  /*10b10*/  IMAD.X R13, R4, 0x1, R13, P0 ;  /* 0x00000001040d7824 */ /* 0x000fe200000e060d */
[----:B------:R-:W-:-:S05]  /*10b20*/  IADD3 R20, P0, R5, R10, RZ ;  /* 0x0000000a05147210 */ /* 0x000fca0007f1e0ff */
[----:B------:R-:W-:Y:S01]  /*10b30*/  IMAD.X R21, R4, 0x1, R9, P0 ;  /* 0x0000000104157824 */ /* 0x000fe200000e0609 */
[----:B------:R-:W-:Y:S01]  /*10b40*/  ISETP.NE.U32.AND P0, PT, R0, RZ, PT ;  /* 0x000000ff0000720c */ /* 0x000fe20003f05070 */
[----:B------:R-:W-:-:S05]  /*10b50*/  IMAD.SHL.U32 R9, R203, 0x2, RZ ;  /* 0x00000002cb097824 */ /* 0x000fca00078e00ff */
        /* <DEDUP_REMOVED lines=8> */
.L_x_986:
[----:B------:R-:W-:Y:S01]  /*10be0*/  LOP3.LUT P0, RZ, R135, 0x1, RZ, 0xc0, !PT ;  /* 0x0000000187ff7812 */ /* 0x000fe2000780c0ff */
[----:B------:R-:W0:-:S12]  /*10bf0*/  LDGDEPBAR ;  /* 0x00000000000079af */ /* 0x000e180000000000 */
[----:B------:R-:W-:Y:S05]  /*10c00*/  @!P0 BRA `(.L_x_987) ;  /* 0x000030a000008947 */ /* 0x000fea0003800000 */
[----:B------:R-:W-:Y:S01]  /*10c10*/  SHF.R.S32.HI R0, RZ, 0x1f, R133 ;  /* 0x0000001fff007819 */ /* 0x000fe20000011485 */
[C---:B------:R-:W-:Y:S01]  /*10c20*/  IMAD.SHL.U32 R211, R145.reuse, 0x2, RZ ;  /* 0x0000000291d37824 */ /* 0x040fe200078e00ff */
[----:B------:R-:W-:Y:S01]  /*10c30*/  MOV R135, 0x20 ;  /* 0x0000002000877802 */ /* 0x000fe20000000f00 */
[----:B------:R-:W-:Y:S01]  /*10c40*/  IMAD.SHL.U32 R204, R144, 0x2, RZ ;  /* 0x0000000290cc7824 */ /* 0x000fe200078e00ff */
[----:B------:R-:W-:Y:S01]  /*10c50*/  LEA.HI R219, R0, R133, RZ, 0x6 ;  /* 0x0000008500db7211 */ /* 0x000fe200078f30ff */
[----:B------:R-:W-:Y:S01]  /*10c60*/  IMAD.MOV.U32 R0, RZ, RZ, R3 ;  /* 0x000000ffff007224 */ /* 0x000fe200078e0003 */
[----:B------:R-:W-:Y:S01]  /*10c70*/  SHF.L.U64.HI R212, R145, 0x1, R148 ;  /* 0x0000000191d47819 */ /* 0x000fe20000010294 */
[----:B------:R-:W-:Y:S01]  /*10c80*/  IMAD.MOV.U32 R133, RZ, RZ, R132 ;  /* 0x000000ffff857224 */ /* 0x000fe200078e0084 */
[----:B------:R-:W-:Y:S01]  /*10c90*/  SHF.L.U64.HI R210, R144, 0x1, R147 ;  /* 0x0000000190d27819 */ /* 0x000fe20000010293 */
[----:B------:R-:W-:Y:S01]  /*10ca0*/  IMAD.MOV.U32 R213, RZ, RZ, RZ ;  /* 0x000000ffffd57224 */ /* 0x000fe200078e00ff */
[----:B------:R-:W-:Y:S01]  /*10cb0*/  IADD3 R134, R190, R189, RZ ;  /* 0x000000bdbe867210 */ /* 0x000fe20007ffe0ff */
[----:B------:R-:W-:Y:S01]  /*10cc0*/  UMOV UR5, 0x1 ;  /* 0x0000000100057882 */ /* 0x000fe20000000000 */
[----:B------:R-:W-:-:S02]  /*10cd0*/  SEL R135, R135, 0xffffffe0, !P1 ;  /* 0xffffffe087877807 */ /* 0x000fc40004800000 */
[----:B------:R-:W-:Y:S02]  /*10ce0*/  LEA.HI.SX32 R219, R219, 0xfffffffe, 0x1a ;  /* 0xfffffffedbdb7811 */ /* 0x000fe400078fd2ff */
.L_x_990:
        /* <DEDUP_REMOVED lines=23> */
[----:B------:R-:W-:Y:S01]  /*10e60*/  IADD3 R14, -R4, 0x10, RZ ;  /* 0x00000010040e7810 */ /* 0x000fe20007ffe1ff */
[----:B------:R-:W-:Y:S01]  /*10e70*/  IMAD R3, R202, c[0x0][0x20c], R3 ;  /* 0x00008300ca037a24 */ /* 0x000fe200078e0203 */
[----:B------:R-:W-:Y:S01]  /*10e80*/  ISETP.NE.U32.AND P2, PT, R4, RZ, PT ;  /* 0x000000ff0400720c */ /* 0x000fe20003f45070 */
[----:B------:R-:W-:Y:S01]  /*10e90*/  IMAD R5, R201, c[0x0][0x21c], R5 ;  /* 0x00008700c9057a24 */ /* 0x000fe200078e0205 */
[----:B------:R-:W-:Y:S01]  /*10ea0*/  LOP3.LUT R14, R14, 0xf, RZ, 0xc0, !PT ;  /* 0x0000000f0e0e7812 */ /* 0x000fe200078ec0ff */
[----:B------:R-:W-:Y:S02]  /*10eb0*/  IMAD.IADD R7, R7, 0x1, R3 ;  /* 0x0000000107077824 */ /* 0x000fe400078e0203 */
[----:B------:R-:W-:Y:S02]  /*10ec0*/  IMAD R3, R192, c[0x0][0x210], RZ ;  /* 0x00008400c0037a24 */ /* 0x000fe400078e02ff */
[----:B------:R-:W-:Y:S05]  /*10ed0*/  IMAD.WIDE.U32 R6, R201, c[0x0][0x218], R6 ;  /* 0x00008600c9067a25 */ /* 0x000fea00078e0006 */
[----:B------:R-:W-:Y:S04]  /*10ee0*/  IADD3 R3, P0, R3, R6, RZ ;  /* 0x0000000603037210 */ /* 0x000fe80007f1e0ff */
[----:B------:R-:W-:Y:S02]  /*10ef0*/  IADD3.X R2, R196, R7, R5, P0, !PT ;  /* 0x00000007c4027210 */ /* 0x000fe400007fe405 */
[C---:B------:R-:W-:Y:S04]  /*10f00*/  LEA R10, P0, R3.reuse, c[0x0][0x1f8], 0x1 ;  /* 0x00007e00030a7a11 */ /* 0x040fe800078008ff */
[----:B------:R-:W-:Y:S01]  /*10f10*/  LEA.HI.X R8, R3, c[0x0][0x1fc], R2, 0x1, P0 ;  /* 0x00007f0003087a11 */ /* 0x000fe200000f0c02 */
[----:B------:R-:W1:Y:S01]  /*10f20*/  SHFL.IDX PT, R7, R10, 0x1, 0x181f ;  /* 0x00381f000a077f89 */ /* 0x000e6200000e0000 */
[----:B------:R-:W-:Y:S02]  /*10f30*/  SEL R3, RZ, 0x10, P4 ;  /* 0x00000010ff037807 */ /* 0x000fe40002000000 */
[----:B------:R-:W-:Y:S01]  /*10f40*/  SEL R2, RZ, 0x10, P6 ;  /* 0x00000010ff027807 */ /* 0x000fe20003000000 */
[----:B------:R-:W5:Y:S01]  /*10f50*/  SHFL.IDX PT, R9, R8, 0x1, 0x181f ;  /* 0x00381f0008097f89 */ /* 0x000f6200000e0000 */
[----:B------:R-:W-:Y:S02]  /*10f60*/  IADD3 R6, -R3, 0x10, RZ ;  /* 0x0000001003067810 */ /* 0x000fe40007ffe1ff */
[----:B------:R-:W-:Y:S01]  /*10f70*/  IADD3 R5, -R2, 0x10, RZ ;  /* 0x0000001002057810 */ /* 0x000fe20007ffe1ff */
[----:B------:R-:W2:Y:S01]  /*10f80*/  SHFL.IDX PT, R11, R10, RZ, 0x181f ;  /* 0x00181fff0a0b7589 */ /* 0x000ea200000e0000 */
[----:B------:R-:W-:Y:S02]  /*10f90*/  LOP3.LUT R6, R6, 0xf, RZ, 0xc0, !PT ;  /* 0x0000000f06067812 */ /* 0x000fe400078ec0ff */
[----:B------:R-:W-:Y:S01]  /*10fa0*/  LOP3.LUT R5, R5, 0xf, RZ, 0xc0, !PT ;  /* 0x0000000f05057812 */ /* 0x000fe200078ec0ff */
[----:B------:R4:W3:Y:S01]  /*10fb0*/  SHFL.IDX PT, R13, R8, RZ, 0x181f ;  /* 0x00181fff080d7589 */ /* 0x0008e200000e0000 */
[----:B-1----:R-:W-:Y:S04]  /*10fc0*/  IADD3 R14, P1, P0, R14, R7, R208 ;  /* 0x000000070e0e7210 */ /* 0x002fe8000783e0d0 */
[----:B-----5:R-:W-:Y:S02]  /*10fd0*/  IADD3.X R15, RZ, R9, R209, P1, P0 ;  /* 0x00000009ff0f7210 */ /* 0x020fe40000fe04d1 */
[----:B------:R-:W-:Y:S04]  /*10fe0*/  IADD3 R16, P1, P0, R6, R7, R211 ;  /* 0x0000000706107210 */ /* 0x000fe8000783e0d3 */
[----:B------:R-:W-:Y:S02]  /*10ff0*/  IADD3.X R17, RZ, R9, R212, P1, P0 ;  /* 0x00000009ff117210 */ /* 0x000fe40000fe04d4 */
[----:B------:R-:W-:Y:S01]  /*11000*/  IADD3 R6, P1, P0, R5, R7, R204 ;  /* 0x0000000705067210 */ /* 0x000fe2000783e0cc */
[----:B------:R-:W-:Y:S03]  /*11010*/  IMAD R5, R213, 0x6000, R200 ;  /* 0x00006000d5057824 */ /* 0x000fe600078e02c8 */
[----:B------:R-:W-:Y:S02]  /*11020*/  IADD3.X R7, RZ, R9, R210, P1, P0 ;  /* 0x00000009ff077210 */ /* 0x000fe40000fe04d2 */
[----:B--2---:R-:W-:Y:S02]  /*11030*/  IADD3 R18, P1, R208, R11, RZ ;  /* 0x0000000bd0127210 */ /* 0x004fe40007f3e0ff */
[----:B----4-:R-:W-:Y:S03]  /*11040*/  IADD3 R8, P0, R11, R211, RZ ;  /* 0x000000d30b087210 */ /* 0x010fe60007f1e0ff */
[----:B---3--:R-:W-:Y:S01]  /*11050*/  IMAD.X R19, R209, 0x1, R13, P1 ;  /* 0x00000001d1137824 */ /* 0x008fe200008e060d */
[----:B------:R-:W-:Y:S01]  /*11060*/  ISETP.NE.U32.AND P1, PT, R3, RZ, PT ;  /* 0x000000ff0300720c */ /* 0x000fe20003f25070 */
[----:B------:R-:W-:Y:S01]  /*11070*/  IMAD.X R9, R13, 0x1, R212, P0 ;  /* 0x000000010d097824 */ /* 0x000fe200000e06d4 */
        /* <DEDUP_REMOVED lines=9> */
.L_x_988:
[C---:B-1-34-:R-:W-:Y:S01]  /*11110*/  HMMA.16816.F32.BF16 R4, R136.reuse, R140, RZ ;  /* 0x0000008c8804723c */ /* 0x05afe200000418ff */
[----:B------:R-:W-:Y:S02]  /*11120*/  LDSM.16.M88.4 R172, [R193+0xe900] ;  /* 0x00e90000c1ac783b */ /* 0x000fe40000000200 */
[----:B------:R-:W-:Y:S02]  /*11130*/  ISETP.GE.AND P0, PT, R219, 0x2, PT ;  /* 0x00000002db00780c */ /* 0x000fe40003f06270 */
[CC--:B------:R-:W-:Y:S02]  /*11140*/  IADD3 R2, R188.reuse, R132.reuse, RZ ;  /* 0x00000084bc027210 */ /* 0x0c0fe40007ffe0ff */
[----:B------:R-:W-:Y:S01]  /*11150*/  IADD3 R3, R188, R193, RZ ;  /* 0x000000c1bc037210 */ /* 0x000fe20007ffe0ff */
[C---:B------:R-:W-:Y:S01]  /*11160*/  HMMA.16816.F32.BF16 R8, R136.reuse, R142, RZ ;  /* 0x0000008e8808723c */ /* 0x040fe200000418ff */
[----:B------:R-:W-:Y:S01]  /*11170*/  LDSM.16.M88.4 R140, [R187] ;  /* 0x00000000bb8c783b */ /* 0x000fe20000000200 */
[----:B------:R-:W-:Y:S02]  /*11180*/  ISETP.GE.AND P1, PT, R213, 0x1, PT ;  /* 0x00000001d500780c */ /* 0x000fe40003f26270 */
        /* <DEDUP_REMOVED lines=8> */
[----:B------:R-:W-:Y:S07]  /*11210*/  LDSM.16.M88.4 R176, [R2+0xe100] ;  /* 0x00e1000002b0783b */ /* 0x000fee0000000200 */
[C---:B------:R-:W-:Y:S01]  /*11220*/  HMMA.16816.F32.BF16 R24, R136.reuse, R26, RZ ;  /* 0x0000001a8818723c */ /* 0x040fe200000418ff */
[----:B------:R-:W-:Y:S07]  /*11230*/  LDSM.16.M88.4 R180, [R191+UR4+0x10100] ;  /* 0x01010004bfb4783b */ /* 0x000fee0008000200 */
[C---:B------:R-:W-:Y:S01]  /*11240*/  HMMA.16816.F32.BF16 R28, R136.reuse, R32, RZ ;  /* 0x00000020881c723c */ /* 0x040fe200000418ff */
[----:B------:R-:W0:Y:S07]  /*11250*/  LDGDEPBAR ;  /* 0x00000000000079af */ /* 0x000e2e0000000000 */
[----:B------:R-:W-:Y:S01]  /*11260*/  HMMA.16816.F32.BF16 R32, R136, R34, RZ ;  /* 0x000000228820723c */ /* 0x000fe200000418ff */
[----:B------:R-:W3:Y:S07]  /*11270*/  LDSM.16.M88.4 R136, [R2+0xc900] ;  /* 0x00c900000288783b */ /* 0x000eee0000000200 */
[C---:B------:R-:W-:Y:S08]  /*11280*/  HMMA.16816.F32.BF16 R4, R148.reuse, R152, R4 ;  /* 0x000000989404723c */ /* 0x040ff00000041804 */
[C---:B------:R-:W-:Y:S01]  /*11290*/  HMMA.16816.F32.BF16 R8, R148.reuse, R154, R8 ;  /* 0x0000009a9408723c */ /* 0x040fe20000041808 */
[----:B------:R-:W4:Y:S07]  /*112a0*/  LDSM.16.M88.4 R152, [R2+0xd100] ;  /* 0x00d100000298783b */ /* 0x000f2e0000000200 */
[C---:B------:R-:W-:Y:S08]  /*112b0*/  HMMA.16816.F32.BF16 R12, R148.reuse, R156, R12 ;  /* 0x0000009c940c723c */ /* 0x040ff0000004180c */
[C---:B------:R-:W-:Y:S01]  /*112c0*/  HMMA.16816.F32.BF16 R16, R148.reuse, R158, R16 ;  /* 0x0000009e9410723c */ /* 0x040fe20000041810 */
[----:B------:R-:W5:Y:S07]  /*112d0*/  LDSM.16.M88.4 R156, [R2+0xd900] ;  /* 0x00d90000029c783b */ /* 0x000f6e0000000200 */
[C---:B------:R-:W-:Y:S08]  /*112e0*/  HMMA.16816.F32.BF16 R20, R148.reuse, R160, R20 ;  /* 0x000000a09414723c */ /* 0x040ff00000041814 */
[C---:B------:R-:W-:Y:S01]  /*112f0*/  HMMA.16816.F32.BF16 R24, R148.reuse, R162, R24 ;  /* 0x000000a29418723c */ /* 0x040fe20000041818 */
[----:B------:R-:W2:Y:S07]  /*11300*/  LDSM.16.M88.4 R160, [R186] ;  /* 0x00000000baa0783b */ /* 0x000eae0000000200 */
[C---:B------:R-:W-:Y:S08]  /*11310*/  HMMA.16816.F32.BF16 R28, R148.reuse, R164, R28 ;  /* 0x000000a4941c723c */ /* 0x040ff0000004181c */
[----:B------:R-:W-:Y:S01]  /*11320*/  HMMA.16816.F32.BF16 R32, R148, R166, R32 ;  /* 0x000000a69420723c */ /* 0x000fe20000041820 */
[----:B------:R-:W2:Y:S07]  /*11330*/  LDSM.16.M88.4 R148, [R3+0xc900] ;  /* 0x00c900000394783b */ /* 0x000eae0000000200 */
[C---:B-1----:R-:W-:Y:S01]  /*11340*/  HMMA.16816.F32.BF16 R4, R140.reuse, R144, R4 ;  /* 0x000000908c04723c */ /* 0x042fe20000041804 */
[----:B------:R-:W-:Y:S07]  /*11350*/  LDSM.16.M88.4 R164, [R191+UR4+0xf900] ;  /* 0x00f90004bfa4783b */ /* 0x000fee0008000200 */
[C---:B------:R-:W-:Y:S01]  /*11360*/  HMMA.16816.F32.BF16 R8, R140.reuse, R146, R8 ;  /* 0x000000928c08723c */ /* 0x040fe20000041808 */
[----:B------:R-:W1:Y:S07]  /*11370*/  LDSM.16.M88.4 R144, [R3+0xd100] ;  /* 0x00d100000390783b */ /* 0x000e6e0000000200 */
[C---:B---3--:R-:W-:Y:S08]  /*11380*/  HMMA.16816.F32.BF16 R12, R140.reuse, R136, R12 ;  /* 0x000000888c0c723c */ /* 0x048ff0000004180c */
[C---:B------:R-:W-:Y:S01]  /*11390*/  HMMA.16816.F32.BF16 R16, R140.reuse, R138, R16 ;  /* 0x0000008a8c10723c */ /* 0x040fe20000041810 */
[----:B------:R-:W3:Y:S07]  /*113a0*/  LDSM.16.M88.4 R136, [R3+0xd900] ;  /* 0x00d900000388783b */ /* 0x000eee0000000200 */
[C---:B----4-:R-:W-:Y:S08]  /*113b0*/  HMMA.16816.F32.BF16 R20, R140.reuse, R152, R20 ;  /* 0x000000988c14723c */ /* 0x050ff00000041814 */
[C---:B------:R-:W-:Y:S01]  /*113c0*/  HMMA.16816.F32.BF16 R24, R140.reuse, R154, R24 ;  /* 0x0000009a8c18723c */ /* 0x040fe20000041818 */
[----:B------:R-:W-:Y:S07]  /*113d0*/  LDSM.16.M88.4 R152, [R191+UR4+0xe100] ;  /* 0x00e10004bf98783b */ /* 0x000fee0008000200 */
[C---:B-----5:R-:W-:Y:S08]  /*113e0*/  HMMA.16816.F32.BF16 R28, R140.reuse, R156, R28 ;  /* 0x0000009c8c1c723c */ /* 0x060ff0000004181c */
[----:B------:R-:W-:Y:S01]  /*113f0*/  HMMA.16816.F32.BF16 R32, R140, R158, R32 ;  /* 0x0000009e8c20723c */ /* 0x000fe20000041820 */
[----:B------:R-:W4:Y:S07]  /*11400*/  LDSM.16.M88.4 R140, [R190+0x4000] ;  /* 0x00400000be8c783b */ /* 0x000f2e0000000200 */
[C---:B--2---:R-:W-:Y:S01]  /*11410*/  HMMA.16816.F32.BF16 R4, R160.reuse, R168, R4 ;  /* 0x000000a8a004723c */ /* 0x044fe20000041804 */
[----:B------:R-:W2:Y:S07]  /*11420*/  LDSM.16.M88.4 R156, [R191+UR4+0xe900] ;  /* 0x00e90004bf9c783b */ /* 0x000eae0008000200 */
[C---:B------:R-:W-:Y:S01]  /*11430*/  HMMA.16816.F32.BF16 R8, R160.reuse, R170, R8 ;  /* 0x000000aaa008723c */ /* 0x040fe20000041808 */
[----:B------:R-:W-:Y:S07]  /*11440*/  LDSM.16.M88.4 R168, [R193+0xe100] ;  /* 0x00e10000c1a8783b */ /* 0x000fee0000000200 */
[C---:B------:R-:W-:Y:S08]  /*11450*/  HMMA.16816.F32.BF16 R12, R160.reuse, R148, R12 ;  /* 0x00000094a00c723c */ /* 0x040ff0000004180c */
[C---:B------:R-:W-:Y:S01]  /*11460*/  HMMA.16816.F32.BF16 R16, R160.reuse, R150, R16 ;  /* 0x00000096a010723c */ /* 0x040fe20000041810 */
[----:B------:R-:W5:Y:S07]  /*11470*/  LDSM.16.M88.4 R148, [R191+UR4+0xf100] ;  /* 0x00f10004bf94783b */ /* 0x000f6e0008000200 */
        /* <DEDUP_REMOVED lines=10> */
[C---:B--2---:R-:W-:Y:S08]  /*11520*/  HMMA.16816.F32.BF16 R12, R140.reuse, R156, R12 ;  /* 0x0000009c8c0c723c */ /* 0x044ff0000004180c */
[C---:B------:R-:W-:Y:S01]  /*11530*/  HMMA.16816.F32.BF16 R16, R140.reuse, R158, R16 ;  /* 0x0000009e8c10723c */ /* 0x040fe20000041810 */
[----:B------:R-:W-:Y:S07]  /*11540*/  LDSM.16.M88.4 R156, [R2+0xf900] ;  /* 0x00f90000029c783b */ /* 0x000fee0000000200 */
[C---:B-----5:R-:W-:Y:S08]  /*11550*/  HMMA.16816.F32.BF16 R20, R140.reuse, R148, R20 ;  /* 0x000000948c14723c */ /* 0x060ff00000041814 */
        /* <DEDUP_REMOVED lines=99> */
[----:B------:R-:W-:Y:S01]  /*11b90*/  FMUL.FTZ R180, R15, c[0x0][0x320] ;  /* 0x0000c8000fb47a20 */ /* 0x000fe20000410000 */
[----:B------:R-:W-:Y:S01]  /*11ba0*/  LDSM.16.MT88.4 R140, [R184+UR4+0x2900] ;  /* 0x00290004b88c783b */ /* 0x000fe20008004200 */
[C---:B-1----:R-:W-:Y:S03]  /*11bb0*/  HMMA.16816.F32.BF16 R28, R172.reuse, R136, R28 ;  /* 0x00000088ac1c723c */ /* 0x042fe6000004181c */
[----:B------:R-:W-:Y:S02]  /*11bc0*/  FMUL.FTZ R181, R16, c[0x0][0x320] ;  /* 0x0000c80010b57a20 */ /* 0x000fe40000410000 */
[----:B------:R-:W-:Y:S02]  /*11bd0*/  FMUL.FTZ R167, R17, c[0x0][0x320] ;  /* 0x0000c80011a77a20 */ /* 0x000fe40000410000 */
[----:B------:R-:W1:Y:S01]  /*11be0*/  MUFU.TANH R169, R169 ;  /* 0x000000a900a97308 */ /* 0x000e620000002400 */
[----:B------:R-:W-:Y:S01]  /*11bf0*/  HMMA.16816.F32.BF16 R32, R172, R138, R32 ;  /* 0x0000008aac20723c */ /* 0x000fe20000041820 */
[----:B------:R-:W-:Y:S03]  /*11c00*/  LDSM.16.MT88.4 R144, [R185+UR4+0x3900] ;  /* 0x00390004b990783b */ /* 0x000fe60008004200 */
[----:B------:R-:W-:Y:S02]  /*11c10*/  FMUL.FTZ R214, R18, c[0x0][0x320] ;  /* 0x0000c80012d67a20 */ /* 0x000fe40000410000 */
        /* <DEDUP_REMOVED lines=56> */
[----:B-1----:R-:W-:Y:S02]  /*11fa0*/  FMNMX.FTZ R2, R161, R2, !PT ;  /* 0x00000002a1027209 */ /* 0x002fe40007810000 */
[----:B------:R-:W-:Y:S07]  /*11fb0*/  IADD3 R24, R185, UR4, RZ ;  /* 0x00000004b9187c10 */ /* 0x000fee000fffe0ff */
        /* <DEDUP_REMOVED lines=13> */
[----:B---3--:R-:W-:Y:S01]  /*12090*/  FMNMX.FTZ R3, R154, R3, !PT ;  /* 0x000000039a037209 */ /* 0x008fe20007810000 */
[----:B------:R-:W-:Y:S08]  /*120a0*/  LDSM.16.MT88.4 R28, [R184+UR4+0x100] ;  /* 0x00010004b81c783b */ /* 0x000ff00008004200 */
        /* <DEDUP_REMOVED lines=49> */
[----:B------:R-:W-:Y:S02]  /*123c0*/  FMUL.FTZ R33, R2, R101 ;  /* 0x0000006502217220 */ /* 0x000fe40000410000 */
[--C-:B------:R-:W-:Y:S01]  /*123d0*/  FFMA.FTZ R216, R163, c[0x0][0x2d0], -R152.reuse ;  /* 0x0000b400a3d87a23 */ /* 0x100fe20000010898 */
[----:B---3--:R-:W-:Y:S01]  /*123e0*/  F2FP.BF16.PACK_AB R128, R175, R176 ;  /* 0x000000b0af80723e */ /* 0x008fe200000010ff */
[--C-:B------:R-:W-:Y:S02]  /*123f0*/  FFMA.FTZ R218, R164, c[0x0][0x2d0], -R149.reuse ;  /* 0x0000b400a4da7a23 */ /* 0x100fe40000010895 */
[--C-:B------:R-:W-:Y:S02]  /*12400*/  FFMA.FTZ R221, R162, c[0x0][0x2d0], -R149.reuse ;  /* 0x0000b400a2dd7a23 */ /* 0x100fe40000010895 */
[--C-:B------:R-:W-:Y:S01]  /*12410*/  FFMA.FTZ R222, R160, c[0x0][0x2d0], -R149.reuse ;  /* 0x0000b400a0de7a23 */ /* 0x100fe20000010895 */
[----:B------:R-:W3:Y:S01]  /*12420*/  MUFU.EX2 R173, R173 ;  /* 0x000000ad00ad7308 */ /* 0x000ee20000000800 */
[----:B------:R-:W-:Y:S01]  /*12430*/  LDSM.16.MT88.4 R160, [R185+UR4+0x5900] ;  /* 0x00590004b9a0783b */ /* 0x000fe20008004200 */
[--C-:B------:R-:W-:Y:S02]  /*12440*/  FFMA.FTZ R225, R158, c[0x0][0x2d0], -R149.reuse ;  /* 0x0000b4009ee17a23 */ /* 0x100fe40000010895 */
[C---:B-1----:R-:W-:Y:S02]  /*12450*/  FMUL.FTZ R6, R0.reuse, R130 ;  /* 0x0000008200067220 */ /* 0x042fe40000410000 */
[C---:B------:R-:W-:Y:S02]  /*12460*/  FMUL.FTZ R7, R0.reuse, R131 ;  /* 0x0000008300077220 */ /* 0x040fe40000410000 */
[C---:B------:R-:W-:Y:S02]  /*12470*/  FMUL.FTZ R10, R0.reuse, R126 ;  /* 0x0000007e000a7220 */ /* 0x040fe40000410000 */
[----:B------:R-:W-:Y:S01]  /*12480*/  MUFU.EX2 R172, R172 ;  /* 0x000000ac00ac7308 */ /* 0x000fe20000000800 */
[C---:B------:R-:W-:Y:S02]  /*12490*/  FMUL.FTZ R11, R0.reuse, R127 ;  /* 0x0000007f000b7220 */ /* 0x040fe40000410000 */
[C---:B------:R-:W-:Y:S01]  /*124a0*/  FMUL.FTZ R14, R0.reuse, R122 ;  /* 0x0000007a000e7220 */ /* 0x040fe20000410000 */
[----:B------:R-:W-:Y:S01]  /*124b0*/  LDSM.16.MT88.4 R124, [R185+UR4+0x2900] ;  /* 0x00290004b97c783b */ /* 0x000fe20008004200 */
[C---:B------:R-:W-:Y:S02]  /*124c0*/  FMUL.FTZ R15, R0.reuse, R123 ;  /* 0x0000007b000f7220 */ /* 0x040fe40000410000 */
[C---:B------:R-:W-:Y:S02]  /*124d0*/  FMUL.FTZ R18, R0.reuse, R118 ;  /* 0x0000007600127220 */ /* 0x040fe40000410000 */
[C---:B------:R-:W-:Y:S01]  /*124e0*/  FMUL.FTZ R19, R0.reuse, R119 ;  /* 0x0000007700137220 */ /* 0x040fe20000410000 */
[----:B------:R-:W1:Y:S01]  /*124f0*/  MUFU.EX2 R171, R171 ;  /* 0x000000ab00ab7308 */ /* 0x000e620000000800 */
[C---:B------:R-:W-:Y:S01]  /*12500*/  FMUL.FTZ R34, R0.reuse, R102 ;  /* 0x0000006600227220 */ /* 0x040fe20000410000 */
[----:B------:R-:W-:Y:S01]  /*12510*/  LDSM.16.MT88.4 R116, [R184+UR4+0x900] ;  /* 0x00090004b874783b */ /* 0x000fe20008004200 */
[----:B------:R-:W-:Y:S01]  /*12520*/  FMUL.FTZ R35, R0, R103 ;  /* 0x0000006700237220 */ /* 0x000fe20000410000 */
[----:B---3--:R-:W-:Y:S01]  /*12530*/  F2FP.BF16.PACK_AB R130, R173, R174 ;  /* 0x000000aead82723e */ /* 0x008fe200000010ff */
[--C-:B------:R-:W-:Y:S02]  /*12540*/  FFMA.FTZ R224, R157, c[0x0][0x2d0], -R152.reuse ;  /* 0x0000b4009de07a23 */ /* 0x100fe40000010898 */
[--C-:B------:R-:W-:Y:S02]  /*12550*/  FFMA.FTZ R227, R155, c[0x0][0x2d0], -R152.reuse ;  /* 0x0000b4009be37a23 */ /* 0x100fe40000010898 */
[--C-:B------:R-:W-:Y:S01]  /*12560*/  FFMA.FTZ R226, R156, c[0x0][0x2d0], -R149.reuse ;  /* 0x0000b4009ce27a23 */ /* 0x100fe20000010895 */
[----:B------:R-:W-:Y:S01]  /*12570*/  MUFU.EX2 R170, R170 ;  /* 0x000000aa00aa7308 */ /* 0x000fe20000000800 */
[----:B------:R-:W-:Y:S01]  /*12580*/  LDSM.16.MT88.4 R100, [R184+UR4+0x2100] ;  /* 0x00210004b864783b */ /* 0x000fe20008004200 */
[--C-:B------:R-:W-:Y:S02]  /*12590*/  FFMA.FTZ R229, R154, c[0x0][0x2d0], -R149.reuse ;  /* 0x0000b4009ae57a23 */ /* 0x100fe40000010895 */
[--C-:B------:R-:W-:Y:S02]  /*125a0*/  FFMA.FTZ R228, R153, c[0x0][0x2d0], -R152.reuse ;  /* 0x0000b40099e47a23 */ /* 0x100fe40000010898 */
[--C-:B------:R-:W-:Y:S02]  /*125b0*/  FFMA.FTZ R230, R150, c[0x0][0x2d0], -R149.reuse ;  /* 0x0000b40096e67a23 */ /* 0x100fe40000010895 */
[C---:B------:R-:W-:Y:S02]  /*125c0*/  FMUL.FTZ R36, R2.reuse, R36 ;  /* 0x0000002402247220 */ /* 0x040fe40000410000 */
[----:B------:R-:W3:Y:S01]  /*125d0*/  MUFU.EX2 R169, R169 ;  /* 0x000000a900a97308 */ /* 0x000ee20000000800 */
[----:B------:R-:W-:Y:S02]  /*125e0*/  FMUL.FTZ R37, R2, R37 ;  /* 0x0000002502257220 */ /* 0x000fe40000410000 */
[C---:B------:R-:W-:Y:S01]  /*125f0*/  FMUL.FTZ R38, R0.reuse, R38 ;  /* 0x0000002600267220 */ /* 0x040fe20000410000 */
[----:B-1----:R-:W-:Y:S01]  /*12600*/  F2FP.BF16.PACK_AB R129, R171, R172 ;  /* 0x000000acab81723e */ /* 0x002fe200000010ff */
[----:B------:R-:W-:Y:S02]  /*12610*/  FMUL.FTZ R39, R0, R39 ;  /* 0x0000002700277220 */ /* 0x000fe40000410000 */
        /* <DEDUP_REMOVED lines=9> */
[----:B------:R-:W-:Y:S02]  /*126b0*/  FMUL.FTZ R47, R0, R47 ;  /* 0x0000002f002f7220 */ /* 0x000fe40000410000 */
[C---:B------:R-:W-:Y:S01]  /*126c0*/  FMUL.FTZ R48, R2.reuse, R48 ;  /* 0x0000003002307220 */ /* 0x040fe20000410000 */
[----:B---3--:R-:W-:Y:S01]  /*126d0*/  F2FP.BF16.PACK_AB R131, R169, R170 ;  /* 0x000000aaa983723e */ /* 0x008fe200000010ff */
[----:B------:R-:W-:Y:S02]  /*126e0*/  FMUL.FTZ R49, R2, R49 ;  /* 0x0000003102317220 */ /* 0x000fe40000410000 */
[C---:B------:R-:W-:Y:S02]  /*126f0*/  FMUL.FTZ R50, R0.reuse, R50 ;  /* 0x0000003200327220 */ /* 0x040fe40000410000 */
[----:B------:R-:W-:Y:S01]  /*12700*/  FMUL.FTZ R51, R0, R51 ;  /* 0x0000003300337220 */ /* 0x000fe20000410000 */
[----:B------:R-:W-:Y:S01]  /*12710*/  MUFU.EX2 R218, R218 ;  /* 0x000000da00da7308 */ /* 0x000fe20000000800 */
[C---:B--2---:R-:W-:Y:S05]  /*12720*/  HMMA.16816.F32.BF16 R4, R128.reuse, R20, R4 ;  /* 0x000000148004723c */ /* 0x044fea0000041804 */
[C---:B------:R-:W-:Y:S02]  /*12730*/  FMUL.FTZ R52, R2.reuse, R52 ;  /* 0x0000003402347220 */ /* 0x040fe40000410000 */
[----:B------:R-:W-:Y:S01]  /*12740*/  FMUL.FTZ R21, R2, R113 ;  /* 0x0000007102157220 */ /* 0x000fe20000410000 */
[C---:B------:R-:W-:Y:S01]  /*12750*/  HMMA.16816.F32.BF16 R8, R128.reuse, R22, R8 ;  /* 0x000000168008723c */ /* 0x040fe20000041808 */
[----:B------:R-:W-:Y:S03]  /*12760*/  MUFU.EX2 R221, R221 ;  /* 0x000000dd00dd7308 */ /* 0x000fe60000000800 */
[----:B------:R-:W-:Y:S01]  /*12770*/  IADD3 R20, R184, UR4, RZ ;  /* 0x00000004b8147c10 */ /* 0x000fe2000fffe0ff */
[----:B------:R-:W-:Y:S02]  /*12780*/  FMUL.FTZ R53, R2, R53 ;  /* 0x0000003502357220 */ /* 0x000fe40000410000 */
[----:B------:R-:W-:Y:S01]  /*12790*/  FMUL.FTZ R22, R0, R114 ;  /* 0x0000007200167220 */ /* 0x000fe20000410000 */
[C---:B------:R-:W-:Y:S03]  /*127a0*/  HMMA.16816.F32.BF16 R12, R128.reuse, R24, R12 ;  /* 0x00000018800c723c */ /* 0x040fe6000004180c */
[----:B------:R-:W-:Y:S01]  /*127b0*/  MUFU.EX2 R220, R220 ;  /* 0x000000dc00dc7308 */ /* 0x000fe20000000800 */
[----:B------:R-:W-:Y:S01]  /*127c0*/  IADD3 R168, R189, R20, RZ ;  /* 0x00000014bda87210 */ /* 0x000fe20007ffe0ff */
[----:B------:R-:W-:Y:S02]  /*127d0*/  FMUL.FTZ R20, R2, R112 ;  /* 0x0000007002147220 */ /* 0x000fe40000410000 */
[----:B------:R-:W-:Y:S01]  /*127e0*/  FMUL.FTZ R23, R0, R115 ;  /* 0x0000007300177220 */ /* 0x000fe20000410000 */
[C---:B------:R-:W-:Y:S01]  /*127f0*/  HMMA.16816.F32.BF16 R16, R128.reuse, R26, R16 ;  /* 0x0000001a8010723c */ /* 0x040fe20000041810 */
[----:B------:R-:W1:Y:S03]  /*12800*/  LDSM.16.MT88.4 R120, [R168+0x100] ;  /* 0x00010000a878783b */ /* 0x000e660000004200 */
[C---:B------:R-:W-:Y:S01]  /*12810*/  FMUL.FTZ R24, R2.reuse, R108 ;  /* 0x0000006c02187220 */ /* 0x040fe20000410000 */
[----:B------:R-:W-:Y:S01]  /*12820*/  MUFU.EX2 R223, R223 ;  /* 0x000000df00df7308 */ /* 0x000fe20000000800 */
[----:B------:R-:W-:Y:S02]  /*12830*/  FMUL.FTZ R25, R2, R109 ;  /* 0x0000006d02197220 */ /* 0x000fe40000410000 */
[C---:B------:R-:W-:Y:S01]  /*12840*/  HMMA.16816.F32.BF16 R20, R128.reuse, R28, R20 ;  /* 0x0000001c8014723c */ /* 0x040fe20000041814 */
[----:B------:R-:W2:Y:S03]  /*12850*/  LDSM.16.MT88.4 R112, [R185+UR4+0x2100] ;  /* 0x00210004b970783b */ /* 0x000ea60008004200 */
[C---:B------:R-:W-:Y:S02]  /*12860*/  FMUL.FTZ R26, R0.reuse, R110 ;  /* 0x0000006e001a7220 */ /* 0x040fe40000410000 */
[----:B------:R-:W-:Y:S01]  /*12870*/  FMUL.FTZ R27, R0, R111 ;  /* 0x0000006f001b7220 */ /* 0x000fe20000410000 */
[----:B------:R-:W-:Y:S01]  /*12880*/  MUFU.EX2 R222, R222 ;  /* 0x000000de00de7308 */ /* 0x000fe20000000800 */
[C---:B------:R-:W-:Y:S01]  /*12890*/  FMUL.FTZ R28, R2.reuse, R104 ;  /* 0x00000068021c7220 */ /* 0x040fe20000410000 */
[----:B------:R-:W-:Y:S03]  /*128a0*/  LDSM.16.MT88.4 R108, [R168+0x2100] ;  /* 0x00210000a86c783b */ /* 0x000fe60000004200 */
[----:B------:R-:W-:Y:S01]  /*128b0*/  FMUL.FTZ R29, R2, R105 ;  /* 0x00000069021d7220 */ /* 0x000fe20000410000 */
[C---:B------:R-:W-:Y:S03]  /*128c0*/  HMMA.16816.F32.BF16 R24, R128.reuse, R30, R24 ;  /* 0x0000001e8018723c */ /* 0x040fe60000041818 */
[C---:B------:R-:W-:Y:S01]  /*128d0*/  FMUL.FTZ R54, R0.reuse, R54 ;  /* 0x0000003600367220 */ /* 0x040fe20000410000 */
[----:B------:R-:W-:Y:S01]  /*128e0*/  LDSM.16.MT88.4 R156, [R168+0x3900] ;  /* 0x00390000a89c783b */ /* 0x000fe20000004200 */
[C---:B------:R-:W-:Y:S01]  /*128f0*/  FMUL.FTZ R55, R0.reuse, R55 ;  /* 0x0000003700377220 */ /* 0x040fe20000410000 */
[----:B------:R-:W-:Y:S01]  /*12900*/  MUFU.EX2 R225, R225 ;  /* 0x000000e100e17308 */ /* 0x000fe20000000800 */
[C---:B------:R-:W-:Y:S02]  /*12910*/  FMUL.FTZ R30, R0.reuse, R106 ;  /* 0x0000006a001e7220 */ /* 0x040fe40000410000 */
[----:B------:R-:W-:Y:S03]  /*12920*/  FMUL.FTZ R31, R0, R107 ;  /* 0x0000006b001f7220 */ /* 0x000fe60000410000 */
[----:B------:R-:W3:Y:S01]  /*12930*/  LDSM.16.MT88.4 R104, [R133+0x2100] ;  /* 0x002100008568783b */ /* 0x000ee20000004200 */
[C---:B------:R-:W-:Y:S02]  /*12940*/  FMUL.FTZ R56, R2.reuse, R56 ;  /* 0x0000003802387220 */ /* 0x040fe40000410000 */
[----:B------:R-:W-:Y:S01]  /*12950*/  FMUL.FTZ R57, R2, R57 ;  /* 0x0000003902397220 */ /* 0x000fe20000410000 */
[----:B------:R-:W-:Y:S01]  /*12960*/  MUFU.EX2 R224, R224 ;  /* 0x000000e000e07308 */ /* 0x000fe20000000800 */
[C---:B------:R-:W-:Y:S02]  /*12970*/  FMUL.FTZ R58, R0.reuse, R58 ;  /* 0x0000003a003a7220 */ /* 0x040fe40000410000 */
[----:B------:R-:W-:Y:S01]  /*12980*/  FMUL.FTZ R59, R0, R59 ;  /* 0x0000003b003b7220 */ /* 0x000fe20000410000 */
[C---:B-1----:R-:W-:Y:S03]  /*12990*/  HMMA.16816.F32.BF16 R28, R128.reuse, R120, R28 ;  /* 0x00000078801c723c */ /* 0x042fe6000004181c */
        /* <DEDUP_REMOVED lines=8> */
[C---:B--2---:R-:W-:Y:S01]  /*12a20*/  HMMA.16816.F32.BF16 R36, R128.reuse, R112, R36 ;  /* 0x000000708024723c */ /* 0x044fe20000041824 */
[----:B------:R-:W-:Y:S03]  /*12a30*/  MUFU.EX2 R226, R226 ;  /* 0x000000e200e27308 */ /* 0x000fe60000000800 */
[----:B------:R-:W-:Y:S02]  /*12a40*/  FMUL.FTZ R65, R2, R65 ;  /* 0x0000004102417220 */ /* 0x000fe40000410000 */
[C---:B------:R-:W-:Y:S02]  /*12a50*/  FMUL.FTZ R66, R0.reuse, R66 ;  /* 0x0000004200427220 */ /* 0x040fe40000410000 */
[C---:B------:R-:W-:Y:S01]  /*12a60*/  HMMA.16816.F32.BF16 R40, R128.reuse, R114, R40 ;  /* 0x000000728028723c */ /* 0x040fe20000041828 */
[----:B------:R-:W-:Y:S02]  /*12a70*/  LDSM.16.MT88.4 R112, [R185+UR4+0x900] ;  /* 0x00090004b970783b */ /* 0x000fe40008004200 */
[----:B------:R-:W-:Y:S01]  /*12a80*/  MUFU.EX2 R229, R229 ;  /* 0x000000e500e57308 */ /* 0x000fe20000000800 */
[----:B------:R-:W-:Y:S02]  /*12a90*/  FMUL.FTZ R67, R0, R67 ;  /* 0x0000004300437220 */ /* 0x000fe40000410000 */
[C---:B------:R-:W-:Y:S02]  /*12aa0*/  FMUL.FTZ R68, R2.reuse, R68 ;  /* 0x0000004402447220 */ /* 0x040fe40000410000 */
[C---:B---3--:R-:W-:Y:S04]  /*12ab0*/  HMMA.16816.F32.BF16 R44, R128.reuse, R104, R44 ;  /* 0x00000068802c723c */ /* 0x048fe8000004182c */
[----:B------:R-:W-:Y:S01]  /*12ac0*/  FMUL.FTZ R69, R2, R69 ;  /* 0x0000004502457220 */ /* 0x000fe20000410000 */
[----:B------:R-:W-:Y:S01]  /*12ad0*/  MUFU.EX2 R228, R228 ;  /* 0x000000e400e47308 */ /* 0x000fe20000000800 */
[C---:B------:R-:W-:Y:S02]  /*12ae0*/  FMUL.FTZ R70, R0.reuse, R70 ;  /* 0x0000004600467220 */ /* 0x040fe40000410000 */
[C---:B------:R-:W-:Y:S01]  /*12af0*/  HMMA.16816.F32.BF16 R48, R128.reuse, R106, R48 ;  /* 0x0000006a8030723c */ /* 0x040fe20000041830 */
[----:B------:R-:W1:Y:S03]  /*12b00*/  LDSM.16.MT88.4 R104, [R185+UR4+0x4100] ;  /* 0x00410004b968783b */ /* 0x000e660008004200 */
[----:B------:R-:W-:Y:S02]  /*12b10*/  FMUL.FTZ R71, R0, R71 ;  /* 0x0000004700477220 */ /* 0x000fe40000410000 */
[C---:B------:R-:W-:Y:S01]  /*12b20*/  FMUL.FTZ R72, R2.reuse, R72 ;  /* 0x0000004802487220 */ /* 0x040fe20000410000 */
[----:B------:R-:W-:Y:S01]  /*12b30*/  MUFU.EX2 R230, R230 ;  /* 0x000000e600e67308 */ /* 0x000fe20000000800 */
[C---:B------:R-:W-:Y:S04]  /*12b40*/  HMMA.16816.F32.BF16 R52, R128.reuse, R100, R52 ;  /* 0x000000648034723c */ /* 0x040fe80000041834 */
[----:B------:R-:W-:Y:S02]  /*12b50*/  FMUL.FTZ R73, R2, R73 ;  /* 0x0000004902497220 */ /* 0x000fe40000410000 */
[C---:B------:R-:W-:Y:S02]  /*12b60*/  FMUL.FTZ R74, R0.reuse, R74 ;  /* 0x0000004a004a7220 */ /* 0x040fe40000410000 */
[C---:B------:R-:W-:Y:S01]  /*12b70*/  HMMA.16816.F32.BF16 R56, R128.reuse, R102, R56 ;  /* 0x000000668038723c */ /* 0x040fe20000041838 */
[----:B------:R-:W2:Y:S03]  /*12b80*/  LDSM.16.MT88.4 R100, [R133+0x4100] ;  /* 0x004100008564783b */ /* 0x000ea60000004200 */
[----:B------:R-:W-:Y:S02]  /*12b90*/  FMUL.FTZ R75, R0, R75 ;  /* 0x0000004b004b7220 */ /* 0x000fe40000410000 */
[C---:B------:R-:W-:Y:S02]  /*12ba0*/  FMUL.FTZ R84, R2.reuse, R84 ;  /* 0x0000005402547220 */ /* 0x040fe40000410000 */
[C---:B------:R-:W-:Y:S04]  /*12bb0*/  HMMA.16816.F32.BF16 R60, R128.reuse, R108, R60 ;  /* 0x0000006c803c723c */ /* 0x040fe8000004183c */
[----:B------:R-:W-:Y:S02]  /*12bc0*/  FMUL.FTZ R85, R2, R85 ;  /* 0x0000005502557220 */ /* 0x000fe40000410000 */
[C---:B------:R-:W-:Y:S02]  /*12bd0*/  FMUL.FTZ R86, R0.reuse, R86 ;  /* 0x0000005600567220 */ /* 0x040fe40000410000 */
[C---:B------:R-:W-:Y:S01]  /*12be0*/  HMMA.16816.F32.BF16 R64, R128.reuse, R110, R64 ;  /* 0x0000006e8040723c */ /* 0x040fe20000041840 */
[----:B------:R-:W3:Y:S03]  /*12bf0*/  LDSM.16.MT88.4 R108, [R184+UR4+0x4100] ;  /* 0x00410004b86c783b */ /* 0x000ee60008004200 */
[----:B------:R-:W-:Y:S02]  /*12c00*/  FMUL.FTZ R87, R0, R87 ;  /* 0x0000005700577220 */ /* 0x000fe40000410000 */
[--C-:B------:R-:W-:Y:S02]  /*12c10*/  FFMA.FTZ R177, R177, c[0x0][0x2d0], -R152.reuse ;  /* 0x0000b400b1b17a23 */ /* 0x100fe40000010898 */
[--C-:B------:R-:W-:Y:S01]  /*12c20*/  FFMA.FTZ R178, R179, c[0x0][0x2d0], -R152.reuse ;  /* 0x0000b400b3b27a23 */ /* 0x100fe20000010898 */
[C---:B-1----:R-:W-:Y:S03]  /*12c30*/  HMMA.16816.F32.BF16 R68, R128.reuse, R104, R68 ;  /* 0x000000688044723c */ /* 0x042fe60000041844 */
[--C-:B------:R-:W-:Y:S01]  /*12c40*/  FFMA.FTZ R179, R182, c[0x0][0x2d0], -R149.reuse ;  /* 0x0000b400b6b37a23 */ /* 0x100fe20000010895 */
[----:B------:R-:W-:Y:S01]  /*12c50*/  MUFU.EX2 R177, R177 ;  /* 0x000000b100b17308 */ /* 0x000fe20000000800 */
[--C-:B------:R-:W-:Y:S02]  /*12c60*/  FFMA.FTZ R182, R167, c[0x0][0x2d0], -R152.reuse ;  /* 0x0000b400a7b67a23 */ /* 0x100fe40000010898 */
[--C-:B------:R-:W-:Y:S01]  /*12c70*/  FFMA.FTZ R180, R180, c[0x0][0x2d0], -R149.reuse ;  /* 0x0000b400b4b47a23 */ /* 0x100fe20000010895 */
[C---:B------:R-:W-:Y:S01]  /*12c80*/  HMMA.16816.F32.BF16 R72, R128.reuse, R106, R72 ;  /* 0x0000006a8048723c */ /* 0x040fe20000041848 */
[----:B------:R-:W1:Y:S03]  /*12c90*/  LDSM.16.MT88.4 R104, [R168+0x4100] ;  /* 0x00410000a868783b */ /* 0x000e660000004200 */
[C---:B------:R-:W-:Y:S02]  /*12ca0*/  FMUL.FTZ R76, R2.reuse, R76 ;  /* 0x0000004c024c7220 */ /* 0x040fe40000410000 */
[----:B------:R-:W-:Y:S01]  /*12cb0*/  FMUL.FTZ R77, R2, R77 ;  /* 0x0000004d024d7220 */ /* 0x000fe20000410000 */
[----:B------:R-:W4:Y:S01]  /*12cc0*/  MUFU.EX2 R178, R178 ;  /* 0x000000b200b27308 */ /* 0x000f220000000800 */
[C---:B------:R-:W-:Y:S04]  /*12cd0*/  FMUL.FTZ R78, R0.reuse, R78 ;  /* 0x0000004e004e7220 */ /* 0x040fe80000410000 */
[----:B------:R-:W-:Y:S02]  /*12ce0*/  FMUL.FTZ R79, R0, R79 ;  /* 0x0000004f004f7220 */ /* 0x000fe40000410000 */
[--C-:B------:R-:W-:Y:S02]  /*12cf0*/  FFMA.FTZ R181, R181, c[0x0][0x2d0], -R152.reuse ;  /* 0x0000b400b5b57a23 */ /* 0x100fe40000010898 */
[----:B------:R-:W-:Y:S01]  /*12d00*/  FFMA.FTZ R152, R151, c[0x0][0x2d0], -R152 ;  /* 0x0000b40097987a23 */ /* 0x000fe20000010898 */
[----:B------:R-:W-:Y:S01]  /*12d10*/  MUFU.EX2 R179, R179 ;  /* 0x000000b300b37308 */ /* 0x000fe20000000800 */
[--C-:B------:R-:W-:Y:S01]  /*12d20*/  FFMA.FTZ R183, R214, c[0x0][0x2d0], -R149.reuse ;  /* 0x0000b400d6b77a23 */ /* 0x100fe20000010895 */
[C---:B--2---:R-:W-:Y:S03]  /*12d30*/  HMMA.16816.F32.BF16 R76, R128.reuse, R100, R76 ;  /* 0x00000064804c723c */ /* 0x044fe6000004184c */
[C---:B------:R-:W-:Y:S02]  /*12d40*/  FMUL.FTZ R80, R2.reuse, R80 ;  /* 0x0000005002507220 */ /* 0x040fe40000410000 */
[----:B------:R-:W-:Y:S02]  /*12d50*/  FMUL.FTZ R81, R2, R81 ;  /* 0x0000005102517220 */ /* 0x000fe40000410000 */
[C---:B------:R-:W-:Y:S01]  /*12d60*/  FMUL.FTZ R82, R0.reuse, R82 ;  /* 0x0000005200527220 */ /* 0x040fe20000410000 */
[----:B------:R-:W2:Y:S01]  /*12d70*/  MUFU.EX2 R180, R180 ;  /* 0x000000b400b47308 */ /* 0x000ea20000000800 */
[----:B------:R-:W-:Y:S03]  /*12d80*/  FMUL.FTZ R83, R0, R83 ;  /* 0x0000005300537220 */ /* 0x000fe60000410000 */
[--C-:B------:R-:W-:Y:S01]  /*12d90*/  FFMA.FTZ R214, R166, c[0x0][0x2d0], -R149.reuse ;  /* 0x0000b400a6d67a23 */ /* 0x100fe20000010895 */
[----:B----4-:R-:W-:Y:S01]  /*12da0*/  F2FP.BF16.PACK_AB R100, R178, R177 ;  /* 0x000000b1b264723e */ /* 0x010fe200000010ff */
[----:B------:R-:W-:Y:S01]  /*12db0*/  LDSM.16.MT88.4 R164, [R133+0x5900] ;  /* 0x0059000085a4783b */ /* 0x000fe20000004200 */
[----:B------:R-:W-:Y:S01]  /*12dc0*/  FFMA.FTZ R149, R148, c[0x0][0x2d0], -R149 ;  /* 0x0000b40094957a23 */ /* 0x000fe20000010895 */
[C---:B------:R-:W-:Y:S02]  /*12dd0*/  HMMA.16816.F32.BF16 R80, R128.reuse, R102, R80 ;  /* 0x000000668050723c */ /* 0x040fe40000041850 */
[----:B------:R4:W-:Y:S01]  /*12de0*/  MUFU.EX2 R231, R152 ;  /* 0x0000009800e77308 */ /* 0x0009e20000000800 */
[C---:B------:R-:W-:Y:S02]  /*12df0*/  FMUL.FTZ R88, R2.reuse, R88 ;  /* 0x0000005802587220 */ /* 0x040fe40000410000 */
[----:B------:R-:W-:Y:S02]  /*12e00*/  FMUL.FTZ R89, R2, R89 ;  /* 0x0000005902597220 */ /* 0x000fe40000410000 */
[C---:B------:R-:W-:Y:S01]  /*12e10*/  FMUL.FTZ R90, R0.reuse, R90 ;  /* 0x0000005a005a7220 */ /* 0x040fe20000410000 */
[C---:B---3--:R-:W-:Y:S04]  /*12e20*/  HMMA.16816.F32.BF16 R84, R128.reuse, R108, R84 ;  /* 0x0000006c8054723c */ /* 0x048fe80000041854 */
[----:B------:R-:W-:Y:S01]  /*12e30*/  FMUL.FTZ R91, R0, R91 ;  /* 0x0000005b005b7220 */ /* 0x000fe20000410000 */
[----:B------:R-:W-:Y:S01]  /*12e40*/  MUFU.EX2 R181, R181 ;  /* 0x000000b500b57308 */ /* 0x000fe20000000800 */
[C---:B------:R-:W-:Y:S02]  /*12e50*/  FMUL.FTZ R92, R2.reuse, R92 ;  /* 0x0000005c025c7220 */ /* 0x040fe40000410000 */
[----:B------:R-:W-:Y:S01]  /*12e60*/  FMUL.FTZ R93, R2, R93 ;  /* 0x0000005d025d7220 */ /* 0x000fe20000410000 */
[----:B--2---:R-:W-:Y:S02]  /*12e70*/  F2FP.BF16.PACK_AB R101, R180, R179 ;  /* 0x000000b3b465723e */ /* 0x004fe400000010ff */
[C---:B------:R-:W-:Y:S01]  /*12e80*/  HMMA.16816.F32.BF16 R88, R128.reuse, R110, R88 ;  /* 0x0000006e8058723c */ /* 0x040fe20000041858 */
[----:B------:R-:W2:Y:S02]  /*12e90*/  LDSM.16.MT88.4 R108, [R133+0x900] ;  /* 0x00090000856c783b */ /* 0x000ea40000004200 */
[C---:B------:R-:W-:Y:S01]  /*12ea0*/  FMUL.FTZ R94, R0.reuse, R94 ;  /* 0x0000005e005e7220 */ /* 0x040fe20000410000 */
[----:B------:R-:W3:Y:S01]  /*12eb0*/  MUFU.EX2 R182, R182 ;  /* 0x000000b600b67308 */ /* 0x000ee20000000800 */
[----:B------:R-:W-:Y:S02]  /*12ec0*/  FMUL.FTZ R95, R0, R95 ;  /* 0x0000005f005f7220 */ /* 0x000fe40000410000 */
[C---:B------:R-:W-:Y:S02]  /*12ed0*/  FMUL.FTZ R96, R2.reuse, R96 ;  /* 0x0000006002607220 */ /* 0x040fe40000410000 */
[----:B----4-:R-:W-:Y:S03]  /*12ee0*/  LDSM.16.MT88.4 R152, [R184+UR4+0x3900] ;  /* 0x00390004b898783b */ /* 0x010fe60008004200 */
[C---:B-1----:R-:W-:Y:S02]  /*12ef0*/  HMMA.16816.F32.BF16 R92, R128.reuse, R104, R92 ;  /* 0x00000068805c723c */ /* 0x042fe4000004185c */
[----:B------:R-:W-:Y:S01]  /*12f00*/  MUFU.EX2 R183, R183 ;  /* 0x000000b700b77308 */ /* 0x000fe20000000800 */
[----:B------:R-:W-:Y:S02]  /*12f10*/  FMUL.FTZ R97, R2, R97 ;  /* 0x0000006102617220 */ /* 0x000fe40000410000 */
[C---:B------:R-:W-:Y:S02]  /*12f20*/  FMUL.FTZ R98, R0.reuse, R98 ;  /* 0x0000006200627220 */ /* 0x040fe40000410000 */
[----:B------:R-:W-:Y:S02]  /*12f30*/  FMUL.FTZ R99, R0, R99 ;  /* 0x0000006300637220 */ /* 0x000fe40000410000 */
[----:B------:R-:W-:Y:S03]  /*12f40*/  FFMA.FTZ R176, R2, R217, R176 ;  /* 0x000000d902b07223 */ /* 0x000fe600000100b0 */
[----:B------:R-:W1:Y:S01]  /*12f50*/  MUFU.EX2 R214, R214 ;  /* 0x000000d600d67308 */ /* 0x000e620000000800 */
[----:B------:R-:W-:Y:S01]  /*12f60*/  FFMA.FTZ R172, R0, R215, R172 ;  /* 0x000000d700ac7223 */ /* 0x000fe200000100ac */
[----:B------:R-:W-:Y:S01]  /*12f70*/  HMMA.16816.F32.BF16 R96, R128, R106, R96 ;  /* 0x0000006a8060723c */ /* 0x000fe20000041860 */
[----:B------:R-:W4:Y:S02]  /*12f80*/  LDSM.16.MT88.4 R104, [R168+0x2900] ;  /* 0x00290000a868783b */ /* 0x000f240000004200 */
[----:B---3--:R-:W-:Y:S01]  /*12f90*/  F2FP.BF16.PACK_AB R102, R182, R181 ;  /* 0x000000b5b666723e */ /* 0x008fe200000010ff */
[----:B------:R-:W-:Y:S02]  /*12fa0*/  FADD.FTZ R175, R175, R176 ;  /* 0x000000b0afaf7221 */ /* 0x000fe40000010000 */
[----:B------:R-:W-:Y:S02]  /*12fb0*/  FADD.FTZ R171, R171, R172 ;  /* 0x000000acabab7221 */ /* 0x000fe40000010000 */
[----:B------:R3:W5:Y:S01]  /*12fc0*/  MUFU.EX2 R233, R149 ;  /* 0x0000009500e97308 */ /* 0x0007620000000800 */
[----:B------:R-:W-:Y:S03]  /*12fd0*/  FADD.FTZ R0, R174, R175 ;  /* 0x000000afae007221 */ /* 0x000fe60000010000 */
[----:B------:R-:W-:Y:S02]  /*12fe0*/  FADD.FTZ R2, R170, R171 ;  /* 0x000000abaa027221 */ /* 0x000fe40000010000 */
[----:B------:R-:W-:Y:S02]  /*12ff0*/  FADD.FTZ R0, R173, R0 ;  /* 0x00000000ad007221 */ /* 0x000fe40000010000 */
[----:B------:R-:W-:Y:S02]  /*13000*/  FADD.FTZ R2, R169, R2 ;  /* 0x00000002a9027221 */ /* 0x000fe40000010000 */
[----:B------:R-:W-:Y:S02]  /*13010*/  FADD.FTZ R177, R177, R0 ;  /* 0x00000000b1b17221 */ /* 0x000fe40000010000 */
[----:B------:R-:W-:Y:S01]  /*13020*/  FADD.FTZ R179, R179, R2 ;  /* 0x00000002b3b37221 */ /* 0x000fe20000010000 */
[----:B-1----:R-:W-:Y:S01]  /*13030*/  F2FP.BF16.PACK_AB R103, R214, R183 ;  /* 0x000000b7d667723e */ /* 0x002fe200000010ff */
[----:B------:R-:W-:Y:S02]  /*13040*/  FADD.FTZ R178, R178, R177 ;  /* 0x000000b1b2b27221 */ /* 0x000fe40000010000 */
[----:B------:R-:W-:Y:S02]  /*13050*/  FADD.FTZ R180, R180, R179 ;  /* 0x000000b3b4b47221 */ /* 0x000fe40000010000 */
[----:B------:R-:W-:Y:S02]  /*13060*/  FADD.FTZ R181, R181, R178 ;  /* 0x000000b2b5b57221 */ /* 0x000fe40000010000 */
[C---:B------:R-:W-:Y:S01]  /*13070*/  HMMA.16816.F32.BF16 R4, R100.reuse, R112, R4 ;  /* 0x000000706404723c */ /* 0x040fe20000041804 */
[----:B---3--:R-:W-:Y:S04]  /*13080*/  LDSM.16.MT88.4 R148, [R133+0x3900] ;  /* 0x003900008594783b */ /* 0x008fe80000004200 */
[----:B------:R-:W-:Y:S03]  /*13090*/  FADD.FTZ R182, R182, R181 ;  /* 0x000000b5b6b67221 */ /* 0x000fe60000010000 */
[C---:B------:R-:W-:Y:S01]  /*130a0*/  HMMA.16816.F32.BF16 R8, R100.reuse, R114, R8 ;  /* 0x000000726408723c */ /* 0x040fe20000041808 */
[----:B------:R-:W-:Y:S07]  /*130b0*/  LDSM.16.MT88.4 R112, [R133+0x4900] ;  /* 0x004900008570783b */ /* 0x000fee0000004200 */
[C---:B--2---:R-:W-:Y:S08]  /*130c0*/  HMMA.16816.F32.BF16 R12, R100.reuse, R108, R12 ;  /* 0x0000006c640c723c */ /* 0x044ff0000004180c */
[C---:B------:R-:W-:Y:S01]  /*130d0*/  HMMA.16816.F32.BF16 R16, R100.reuse, R110, R16 ;  /* 0x0000006e6410723c */ /* 0x040fe20000041810 */
[----:B------:R-:W1:Y:S07]  /*130e0*/  LDSM.16.MT88.4 R108, [R185+UR4+0x4900] ;  /* 0x00490004b96c783b */ /* 0x000e6e0008004200 */
        /* <DEDUP_REMOVED lines=13> */
[----:B------:R-:W-:Y:S01]  /*131c0*/  F2FP.BF16.PACK_AB R138, R231, R228 ;  /* 0x000000e4e78a723e */ /* 0x000fe200000010ff */
[C---:B------:R-:W-:Y:S04]  /*131d0*/  HMMA.16816.F32.BF16 R52, R100.reuse, R140, R52 ;  /* 0x0000008c6434723c */ /* 0x040fe80000041834 */
[----:B-----5:R-:W-:Y:S04]  /*131e0*/  F2FP.BF16.PACK_AB R139, R233, R230 ;  /* 0x000000e6e98b723e */ /* 0x020fe800000010ff */
[C---:B------:R-:W-:Y:S01]  /*131f0*/  HMMA.16816.F32.BF16 R56, R100.reuse, R142, R56 ;  /* 0x0000008e6438723c */ /* 0x040fe20000041838 */
[----:B------:R-:W-:Y:S07]  /*13200*/  LDSM.16.MT88.4 R140, [R168+0x1900] ;  /* 0x00190000a88c783b */ /* 0x000fee0000004200 */
[C---:B----4-:R-:W-:Y:S08]  /*13210*/  HMMA.16816.F32.BF16 R60, R100.reuse, R104, R60 ;  /* 0x00000068643c723c */ /* 0x050ff0000004183c */
[C---:B------:R-:W-:Y:S01]  /*13220*/  HMMA.16816.F32.BF16 R64, R100.reuse, R106, R64 ;  /* 0x0000006a6440723c */ /* 0x040fe20000041840 */
[----:B------:R-:W2:Y:S07]  /*13230*/  LDSM.16.MT88.4 R104, [R184+UR4+0x4900] ;  /* 0x00490004b868783b */ /* 0x000eae0008004200 */
[C---:B-1----:R-:W-:Y:S08]  /*13240*/  HMMA.16816.F32.BF16 R68, R100.reuse, R108, R68 ;  /* 0x0000006c6444723c */ /* 0x042ff00000041844 */
[C---:B------:R-:W-:Y:S01]  /*13250*/  HMMA.16816.F32.BF16 R72, R100.reuse, R110, R72 ;  /* 0x0000006e6448723c */ /* 0x040fe20000041848 */
[----:B------:R-:W1:Y:S07]  /*13260*/  LDSM.16.MT88.4 R108, [R185+UR4+0x1100] ;  /* 0x00110004b96c783b */ /* 0x000e6e0008004200 */
[C---:B------:R-:W-:Y:S08]  /*13270*/  HMMA.16816.F32.BF16 R76, R100.reuse, R112, R76 ;  /* 0x00000070644c723c */ /* 0x040ff0000004184c */
[C---:B------:R-:W-:Y:S01]  /*13280*/  HMMA.16816.F32.BF16 R80, R100.reuse, R114, R80 ;  /* 0x000000726450723c */ /* 0x040fe20000041850 */
[----:B------:R-:W3:Y:S07]  /*13290*/  LDSM.16.MT88.4 R112, [R184+UR4+0x1100] ;  /* 0x00110004b870783b */ /* 0x000eee0008004200 */
[C---:B--2---:R-:W-:Y:S08]  /*132a0*/  HMMA.16816.F32.BF16 R84, R100.reuse, R104, R84 ;  /* 0x000000686454723c */ /* 0x044ff00000041854 */
[C---:B------:R-:W-:Y:S01]  /*132b0*/  HMMA.16816.F32.BF16 R88, R100.reuse, R106, R88 ;  /* 0x0000006a6458723c */ /* 0x040fe20000041858 */
[----:B------:R-:W2:Y:S07]  /*132c0*/  LDSM.16.MT88.4 R104, [R185+UR4+0x3100] ;  /* 0x00310004b968783b */ /* 0x000eae0008004200 */
[C---:B------:R-:W-:Y:S08]  /*132d0*/  HMMA.16816.F32.BF16 R92, R100.reuse, R116, R92 ;  /* 0x00000074645c723c */ /* 0x040ff0000004185c */
[----:B------:R-:W-:Y:S01]  /*132e0*/  HMMA.16816.F32.BF16 R96, R100, R118, R96 ;  /* 0x000000766460723c */ /* 0x000fe20000041860 */
[----:B------:R-:W4:Y:S06]  /*132f0*/  LDSM.16.MT88.4 R116, [R133+0x3100] ;  /* 0x003100008574783b */ /* 0x000f2c0000004200 */
[----:B------:R-:W-:Y:S01]  /*13300*/  F2FP.BF16.PACK_AB R100, R216, R193 ;  /* 0x000000c1d864723e */ /* 0x000fe200000010ff */
[----:B------:R-:W-:Y:S01]  /*13310*/  FADD.FTZ R193, R193, R182 ;  /* 0x000000b6c1c17221 */ /* 0x000fe20000010000 */
[----:B------:R-:W-:Y:S03]  /*13320*/  F2FP.BF16.PACK_AB R101, R221, R218 ;  /* 0x000000dadd65723e */ /* 0x000fe600000010ff */
[----:B------:R-:W-:Y:S02]  /*13330*/  F2FP.BF16.PACK_AB R102, R223, R220 ;  /* 0x000000dcdf66723e */ /* 0x000fe400000010ff */
[----:B------:R-:W-:Y:S07]  /*13340*/  F2FP.BF16.PACK_AB R103, R225, R222 ;  /* 0x000000dee167723e */ /* 0x000fee00000010ff */
[C---:B-1----:R-:W-:Y:S08]  /*13350*/  HMMA.16816.F32.BF16 R4, R100.reuse, R108, R4 ;  /* 0x0000006c6404723c */ /* 0x042ff00000041804 */
[C---:B------:R-:W-:Y:S01]  /*13360*/  HMMA.16816.F32.BF16 R8, R100.reuse, R110, R8 ;  /* 0x0000006e6408723c */ /* 0x040fe20000041808 */
[----:B------:R-:W1:Y:S07]  /*13370*/  LDSM.16.MT88.4 R108, [R184+UR4+0x3100] ;  /* 0x00310004b86c783b */ /* 0x000e6e0008004200 */
[C---:B------:R-:W-:Y:S08]  /*13380*/  HMMA.16816.F32.BF16 R12, R100.reuse, R120, R12 ;  /* 0x00000078640c723c */ /* 0x040ff0000004180c */
[C---:B------:R-:W-:Y:S08]  /*13390*/  HMMA.16816.F32.BF16 R16, R100.reuse, R122, R16 ;  /* 0x0000007a6410723c */ /* 0x040ff00000041810 */
[C---:B---3--:R-:W-:Y:S08]  /*133a0*/  HMMA.16816.F32.BF16 R20, R100.reuse, R112, R20 ;  /* 0x000000706414723c */ /* 0x048ff00000041814 */
[C---:B------:R-:W-:Y:S01]  /*133b0*/  HMMA.16816.F32.BF16 R24, R100.reuse, R114, R24 ;  /* 0x000000726418723c */ /* 0x040fe20000041818 */
[----:B------:R-:W3:Y:S07]  /*133c0*/  LDSM.16.MT88.4 R112, [R168+0x3100] ;  /* 0x00310000a870783b */ /* 0x000eee0000004200 */
[C---:B------:R-:W-:Y:S08]  /*133d0*/  HMMA.16816.F32.BF16 R28, R100.reuse, R124, R28 ;  /* 0x0000007c641c723c */ /* 0x040ff0000004181c */
[C---:B------:R-:W-:Y:S01]  /*133e0*/  HMMA.16816.F32.BF16 R32, R100.reuse, R126, R32 ;  /* 0x0000007e6420723c */ /* 0x040fe20000041820 */
[----:B------:R-:W-:Y:S07]  /*133f0*/  LDSM.16.MT88.4 R124, [R185+UR4+0x1900] ;  /* 0x00190004b97c783b */ /* 0x000fee0008004200 */
[C---:B--2---:R-:W-:Y:S08]  /*13400*/  HMMA.16816.F32.BF16 R36, R100.reuse, R104, R36 ;  /* 0x000000686424723c */ /* 0x044ff00000041824 */
[C---:B------:R-:W-:Y:S01]  /*13410*/  HMMA.16816.F32.BF16 R40, R100.reuse, R106, R40 ;  /* 0x0000006a6428723c */ /* 0x040fe20000041828 */
[----:B------:R-:W2:Y:S07]  /*13420*/  LDSM.16.MT88.4 R104, [R185+UR4+0x5100] ;  /* 0x00510004b968783b */ /* 0x000eae0008004200 */
[C---:B----4-:R-:W-:Y:S08]  /*13430*/  HMMA.16816.F32.BF16 R44, R100.reuse, R116, R44 ;  /* 0x00000074642c723c */ /* 0x050ff0000004182c */
[C---:B------:R-:W-:Y:S01]  /*13440*/  HMMA.16816.F32.BF16 R48, R100.reuse, R118, R48 ;  /* 0x000000766430723c */ /* 0x040fe20000041830 */
[----:B------:R-:W4:Y:S07]  /*13450*/  LDSM.16.MT88.4 R116, [R133+0x5100] ;  /* 0x005100008574783b */ /* 0x000f2e0000004200 */
[C---:B-1----:R-:W-:Y:S08]  /*13460*/  HMMA.16816.F32.BF16 R52, R100.reuse, R108, R52 ;  /* 0x0000006c6434723c */ /* 0x042ff00000041834 */
[C---:B------:R-:W-:Y:S01]  /*13470*/  HMMA.16816.F32.BF16 R56, R100.reuse, R110, R56 ;  /* 0x0000006e6438723c */ /* 0x040fe20000041838 */
[----:B------:R-:W1:Y:S07]  /*13480*/  LDSM.16.MT88.4 R108, [R184+UR4+0x5100] ;  /* 0x00510004b86c783b */ /* 0x000e6e0008004200 */
[C---:B---3--:R-:W-:Y:S08]  /*13490*/  HMMA.16816.F32.BF16 R60, R100.reuse, R112, R60 ;  /* 0x00000070643c723c */ /* 0x048ff0000004183c */
[C---:B------:R-:W-:Y:S01]  /*134a0*/  HMMA.16816.F32.BF16 R64, R100.reuse, R114, R64 ;  /* 0x000000726440723c */ /* 0x040fe20000041840 */
[----:B------:R-:W3:Y:S07]  /*134b0*/  LDSM.16.MT88.4 R112, [R168+0x5100] ;  /* 0x00510000a870783b */ /* 0x000eee0000004200 */
[C---:B--2---:R-:W-:Y:S08]  /*134c0*/  HMMA.16816.F32.BF16 R68, R100.reuse, R104, R68 ;  /* 0x000000686444723c */ /* 0x044ff00000041844 */
[C---:B------:R-:W-:Y:S01]  /*134d0*/  HMMA.16816.F32.BF16 R72, R100.reuse, R106, R72 ;  /* 0x0000006a6448723c */ /* 0x040fe20000041848 */
[----:B------:R-:W-:Y:S07]  /*134e0*/  LDSM.16.MT88.4 R104, [R184+UR4+0x1900] ;  /* 0x00190004b868783b */ /* 0x000fee0008004200 */
[C---:B----4-:R-:W-:Y:S08]  /*134f0*/  HMMA.16816.F32.BF16 R76, R100.reuse, R116, R76 ;  /* 0x00000074644c723c */ /* 0x050ff0000004184c */
[C---:B------:R-:W-:Y:S01]  /*13500*/  HMMA.16816.F32.BF16 R80, R100.reuse, R118, R80 ;  /* 0x000000766450723c */ /* 0x040fe20000041850 */
[----:B------:R-:W2:Y:S07]  /*13510*/  LDSM.16.MT88.4 R116, [R133+0x1900] ;  /* 0x001900008574783b */ /* 0x000eae0000004200 */
[C---:B-1----:R-:W-:Y:S08]  /*13520*/  HMMA.16816.F32.BF16 R84, R100.reuse, R108, R84 ;  /* 0x0000006c6454723c */ /* 0x042ff00000041854 */
[C---:B------:R-:W-:Y:S08]  /*13530*/  HMMA.16816.F32.BF16 R88, R100.reuse, R110, R88 ;  /* 0x0000006e6458723c */ /* 0x040ff00000041858 */
[C---:B---3--:R-:W-:Y:S08]  /*13540*/  HMMA.16816.F32.BF16 R92, R100.reuse, R112, R92 ;  /* 0x00000070645c723c */ /* 0x048ff0000004185c */
[----:B------:R-:W-:Y:S08]  /*13550*/  HMMA.16816.F32.BF16 R96, R100, R114, R96 ;  /* 0x000000726460723c */ /* 0x000ff00000041860 */
[C---:B------:R-:W-:Y:S08]  /*13560*/  HMMA.16816.F32.BF16 R128, R136.reuse, R124, R4 ;  /* 0x0000007c8880723c */ /* 0x040ff00000041804 */
[C---:B------:R-:W-:Y:S08]  /*13570*/  HMMA.16816.F32.BF16 R124, R136.reuse, R126, R8 ;  /* 0x0000007e887c723c */ /* 0x040ff00000041808 */
[C---:B--2---:R-:W-:Y:S08]  /*13580*/  HMMA.16816.F32.BF16 R120, R136.reuse, R116, R12 ;  /* 0x000000748878723c */ /* 0x044ff0000004180c */
        /* <DEDUP_REMOVED lines=37> */
[----:B------:R-:W-:Y:S02]  /*137e0*/  FADD.FTZ R230, R230, R229 ;  /* 0x000000e5e6e67221 */ /* 0x000fe40000010000 */
[----:B------:R-:W-:Y:S02]  /*137f0*/  FADD.FTZ R217, R231, R228 ;  /* 0x000000e4e7d97221 */ /* 0x000fe40000010000 */
[----:B------:R-:W-:Y:S01]  /*13800*/  FADD.FTZ R215, R233, R230 ;  /* 0x000000e6e9d77221 */ /* 0x000fe20000010000 */
[----:B------:R-:W-:-:S05]  /*13810*/  @!P0 BRA `(.L_x_989) ;  /* 0x0000040000008947 */ /* 0x000fca0003800000 */
[----:B------:R-:W-:Y:S01]  /*13820*/  ISETP.NE.AND P2, PT, R199, 0x1, PT ;  /* 0x00000001c700780c */ /* 0x000fe20003f45270 */
[----:B------:R-:W-:Y:S01]  /*13830*/  IMAD R202, R219, 0x40, R194 ;  /* 0x00000040dbca7824 */ /* 0x000fe200078e02c2 */
[----:B------:R-:W-:Y:S01]  /*13840*/  SEL R4, RZ, 0x10, P5 ;  /* 0x00000010ff047807 */ /* 0x000fe20002800000 */
[----:B------:R-:W-:Y:S01]  /*13850*/  IMAD.MOV.U32 R201, RZ, RZ, RZ ;  /* 0x000000ffffc97224 */ /* 0x000fe200078e00ff */
[----:B------:R-:W-:Y:S02]  /*13860*/  SEL R2, RZ, 0x10, P4 ;  /* 0x00000010ff027807 */ /* 0x000fe40002000000 */
[----:B------:R-:W-:Y:S02]  /*13870*/  IADD3 R202, R202, -0x80, R205 ;  /* 0xffffff80caca7810 */ /* 0x000fe40007ffe0cd */
[----:B------:R-:W-:Y:S03]  /*13880*/  IADD3 R14, -R4, 0x10, RZ ;  /* 0x00000010040e7810 */ /* 0x000fe60007ffe1ff */
[----:B------:R-:W-:Y:S01]  /*13890*/  IMAD.MOV.U32 R5, RZ, RZ, R202 ;  /* 0x000000ffff057224 */ /* 0x000fe200078e00ca */
[----:B------:R-:W-:Y:S01]  /*138a0*/  LOP3.LUT R14, R14, 0xf, RZ, 0xc0, !PT ;  /* 0x0000000f0e0e7812 */ /* 0x000fe200078ec0ff */
[----:B------:R-:W-:Y:S05]  /*138b0*/  @P2 IMAD.HI.U32 R0, R202, c[0x0][0x2bc], RZ ;  /* 0x0000af00ca002a27 */ /* 0x000fea00078e00ff */
[----:B------:R-:W-:Y:S02]  /*138c0*/  @P2 SHF.R.U32.HI R5, RZ, c[0x0][0x2c0], R0 ;  /* 0x0000b000ff052a19 */ /* 0x000fe40000011600 */
[----:B------:R-:W-:Y:S02]  /*138d0*/  ISETP.NE.U32.AND P2, PT, R4, RZ, PT ;  /* 0x000000ff0400720c */ /* 0x000fe40003f45070 */
[C---:B------:R-:W-:Y:S04]  /*138e0*/  @!P3 IADD3 R7, P0, R5.reuse, R206, RZ ;  /* 0x000000ce0507b210 */ /* 0x040fe80007f1e0ff */
[----:B------:R-:W-:Y:S01]  /*138f0*/  @!P3 LEA.HI.X.SX32 R0, R5, R198, 0x1, P0 ;  /* 0x000000c60500b211 */ /* 0x000fe200000f0eff */
[----:B------:R-:W-:Y:S01]  /*13900*/  IMAD.MOV R5, RZ, RZ, -R5 ;  /* 0x000000ffff057224 */ /* 0x000fe200078e0a05 */
[----:B------:R-:W-:Y:S03]  /*13910*/  @!P3 LEA R8, P0, R7, c[0x0][0x2a0], 0x2 ;  /* 0x0000a8000708ba11 */ /* 0x000fe600078010ff */
[----:B------:R-:W-:Y:S01]  /*13920*/  IMAD R202, R5, c[0x0][0x2b8], R202 ;  /* 0x0000ae0005ca7a24 */ /* 0x000fe200078e02ca */
[----:B------:R-:W-:Y:S03]  /*13930*/  @!P3 LEA.HI.X R9, R7, c[0x0][0x2a4], R0, 0x2, P0 ;  /* 0x0000a9000709ba11 */ /* 0x000fe600000f1400 */
[C---:B------:R-:W-:Y:S01]  /*13940*/  IMAD.WIDE.U32 R6, R202.reuse, c[0x0][0x1e0], RZ ;  /* 0x00007800ca067a25 */ /* 0x040fe200078e00ff */
[----:B------:R-:W-:Y:S01]  /*13950*/  SHF.R.S32.HI R5, RZ, 0x1f, R202 ;  /* 0x0000001fff057819 */ /* 0x000fe200000114ca */
[----:B------:R-:W2:Y:S04]  /*13960*/  @!P3 LDG.E R201, [R8.64] ;  /* 0x0000000608c9b981 */ /* 0x000ea8000c1e1900 */
[----:B------:R-:W-:Y:S04]  /*13970*/  IMAD R5, R5, c[0x0][0x1e0], RZ ;  /* 0x0000780005057a24 */ /* 0x000fe800078e02ff */
[----:B------:R-:W-:Y:S04]  /*13980*/  IMAD R5, R202, c[0x0][0x1e4], R5 ;  /* 0x00007900ca057a24 */ /* 0x000fe800078e0205 */
[----:B------:R-:W-:Y:S02]  /*13990*/  IMAD.IADD R7, R7, 0x1, R5 ;  /* 0x0000000107077824 */ /* 0x000fe400078e0205 */
[----:B------:R-:W-:Y:S01]  /*139a0*/  IMAD R5, R192, c[0x0][0x1e8], RZ ;  /* 0x00007a00c0057a24 */ /* 0x000fe200078e02ff */
[----:B--2---:R-:W-:Y:S01]  /*139b0*/  SHF.R.S32.HI R0, RZ, 0x1f, R201 ;  /* 0x0000001fff007819 */ /* 0x004fe200000114c9 */
[----:B------:R-:W-:Y:S04]  /*139c0*/  IMAD.WIDE.U32 R6, R201, c[0x0][0x1f0], R6 ;  /* 0x00007c00c9067a25 */ /* 0x000fe800078e0006 */
        /* <DEDUP_REMOVED lines=9> */
[----:B------:R-:W-:Y:S03]  /*13a60*/  SEL R0, RZ, 0x10, P6 ;  /* 0x00000010ff007807 */ /* 0x000fe60003000000 */
[----:B------:R-:W2:Y:S01]  /*13a70*/  SHFL.IDX PT, R9, R8, 0x1, 0x181f ;  /* 0x00381f0008097f89 */ /* 0x000ea200000e0000 */
[----:B------:R-:W-:Y:S03]  /*13a80*/  IADD3 R5, -R0, 0x10, RZ ;  /* 0x0000001000057810 */ /* 0x000fe60007ffe1ff */
[----:B------:R3:W-:Y:S01]  /*13a90*/  SHFL.IDX PT, R13, R8, RZ, 0x181f ;  /* 0x00181fff080d7589 */ /* 0x0007e200000e0000 */
[----:B------:R-:W-:Y:S03]  /*13aa0*/  LOP3.LUT R5, R5, 0xf, RZ, 0xc0, !PT ;  /* 0x0000000f05057812 */ /* 0x000fe600078ec0ff */
[----:B------:R-:W4:Y:S01]  /*13ab0*/  SHFL.IDX PT, R11, R10, RZ, 0x181f ;  /* 0x00181fff0a0b7589 */ /* 0x000f2200000e0000 */
[----:B-1----:R-:W-:Y:S04]  /*13ac0*/  IADD3 R14, P1, P0, R14, R7, R208 ;  /* 0x000000070e0e7210 */ /* 0x002fe8000783e0d0 */
[----:B--2---:R-:W-:Y:S02]  /*13ad0*/  IADD3.X R15, RZ, R9, R209, P1, P0 ;  /* 0x00000009ff0f7210 */ /* 0x004fe40000fe04d1 */
[----:B------:R-:W-:Y:S04]  /*13ae0*/  IADD3 R16, P1, P0, R6, R7, R211 ;  /* 0x0000000706107210 */ /* 0x000fe8000783e0d3 */
[----:B------:R-:W-:Y:S02]  /*13af0*/  IADD3.X R17, RZ, R9, R212, P1, P0 ;  /* 0x00000009ff117210 */ /* 0x000fe40000fe04d4 */
[----:B---3--:R-:W-:Y:S01]  /*13b00*/  IADD3 R8, P1, P0, R5, R7, R204 ;  /* 0x0000000705087210 */ /* 0x008fe2000783e0cc */
[----:B------:R-:W-:Y:S03]  /*13b10*/  IMAD R5, R213, 0x3000, R203 ;  /* 0x00003000d5057824 */ /* 0x000fe600078e02cb */
[----:B------:R-:W-:Y:S01]  /*13b20*/  IADD3.X R9, RZ, R9, R210, P1, P0 ;  /* 0x00000009ff097210 */ /* 0x000fe20000fe04d2 */
[----:B------:R-:W-:Y:S01]  /*13b30*/  IMAD.SHL.U32 R7, R5, 0x2, RZ ;  /* 0x0000000205077824 */ /* 0x000fe200078e00ff */
[----:B----4-:R-:W-:Y:S02]  /*13b40*/  IADD3 R20, P1, R208, R11, RZ ;  /* 0x0000000bd0147210 */ /* 0x010fe40007f3e0ff */
[----:B------:R-:W-:Y:S03]  /*13b50*/  IADD3 R18, P0, R11, R211, RZ ;  /* 0x000000d30b127210 */ /* 0x000fe60007f1e0ff */
[----:B------:R-:W-:Y:S01]  /*13b60*/  IMAD.X R21, R209, 0x1, R13, P1 ;  /* 0x00000001d1157824 */ /* 0x000fe200008e060d */
[----:B------:R-:W-:Y:S01]  /*13b70*/  ISETP.NE.U32.AND P1, PT, R2, RZ, PT ;  /* 0x000000ff0200720c */ /* 0x000fe20003f25070 */
[----:B------:R-:W-:Y:S01]  /*13b80*/  IMAD.X R19, R13, 0x1, R212, P0 ;  /* 0x000000010d137824 */ /* 0x000fe200000e06d4 */
        /* <DEDUP_REMOVED lines=9> */
.L_x_989:
        /* <DEDUP_REMOVED lines=9> */
.L_x_987:
[----:B-1----:R-:W1:Y:S01]  /*13cb0*/  SHFL.BFLY PT, R6, R217, 0x2, 0x1f ;  /* 0x0c401f00d9067f89 */ /* 0x002e6200000e0000 */
        /* <DEDUP_REMOVED lines=122> */
.L_x_937:
        /* <DEDUP_REMOVED lines=152> */
.L_x_992:
[----:B--2---:R-:W-:Y:S01]  /*14de0*/  LOP3.LUT R6, R14, 0xffffffe0, RZ, 0xc0, !PT ;  /* 0xffffffe00e067812 */ /* 0x004fe200078ec0ff */
[----:B------:R-:W1:Y:S01]  /*14df0*/  S2R R54, SR_CTAID.X ;  /* 0x0000000000367919 */ /* 0x000e620000002500 */
[----:B------:R-:W-:Y:S01]  /*14e00*/  SHF.R.S32.HI R14, RZ, 0x1f, R5 ;  /* 0x0000001fff0e7819 */ /* 0x000fe20000011405 */
[----:B------:R-:W-:Y:S01]  /*14e10*/  IMAD R13, R25, c[0x0][0x3a0], RZ ;  /* 0x0000e800190d7a24 */ /* 0x000fe200078e02ff */
[----:B------:R-:W-:Y:S01]  /*14e20*/  LEA.HI R8, R16, R16, RZ, 0x1 ;  /* 0x0000001010087211 */ /* 0x000fe200078f08ff */
[----:B------:R-:W-:Y:S01]  /*14e30*/  IMAD.IADD R6, R3, 0x1, -R6 ;  /* 0x0000000103067824 */ /* 0x000fe200078e0a06 */
[-C--:B------:R-:W-:Y:S01]  /*14e40*/  LEA.HI R14, R14, R5.reuse, RZ, 0x3 ;  /* 0x000000050e0e7211 */ /* 0x080fe200078f18ff */
[----:B------:R-:W-:Y:S01]  /*14e50*/  IMAD R17, R2, c[0x0][0x490], RZ ;  /* 0x0001240002117a24 */ /* 0x000fe200078e02ff */
[----:B------:R-:W-:Y:S01]  /*14e60*/  LOP3.LUT R9, R8, 0x1ffffffe, RZ, 0xc0, !PT ;  /* 0x1ffffffe08097812 */ /* 0x000fe200078ec0ff */
[----:B------:R-:W-:Y:S01]  /*14e70*/  IMAD.MOV.U32 R19, RZ, RZ, R25 ;  /* 0x000000ffff137224 */ /* 0x000fe200078e0019 */
[----:B------:R-:W-:Y:S01]  /*14e80*/  SHF.R.S32.HI R7, RZ, 0x1f, R6 ;  /* 0x0000001fff077819 */ /* 0x000fe20000011406 */
[----:B------:R-:W-:Y:S01]  /*14e90*/  IMAD R13, R24, c[0x0][0x3a4], R13 ;  /* 0x0000e900180d7a24 */ /* 0x000fe200078e020d */
[----:B------:R-:W-:Y:S01]  /*14ea0*/  LOP3.LUT R14, R14, 0xffffff8, RZ, 0xc0, !PT ;  /* 0x0ffffff80e0e7812 */ /* 0x000fe200078ec0ff */
[----:B------:R-:W-:Y:S01]  /*14eb0*/  IMAD.IADD R16, R16, 0x1, -R9 ;  /* 0x0000000110107824 */ /* 0x000fe200078e0a09 */
[----:B------:R-:W-:Y:S01]  /*14ec0*/  LEA.HI R4, R7, R6, RZ, 0x2 ;  /* 0x0000000607047211 */ /* 0x000fe200078f10ff */
[----:B------:R-:W-:Y:S01]  /*14ed0*/  IMAD.MOV.U32 R7, RZ, RZ, c[0x0][0x4e8] ;  /* 0x00013a00ff077624 */ /* 0x000fe200078e00ff */
[----:B------:R-:W-:Y:S01]  /*14ee0*/  IADD3 R5, -R14, R5, RZ ;  /* 0x000000050e057210 */ /* 0x000fe20007ffe1ff */
[----:B------:R-:W-:Y:S01]  /*14ef0*/  IMAD.WIDE.U32 R14, R24, c[0x0][0x3a0], RZ ;  /* 0x0000e800180e7a25 */ /* 0x000fe200078e00ff */
[----:B------:R-:W-:Y:S01]  /*14f00*/  SHF.R.S32.HI R4, RZ, 0x2, R4 ;  /* 0x00000002ff047819 */ /* 0x000fe20000011404 */
[----:B------:R-:W-:Y:S01]  /*14f10*/  BSSY B0, `(.L_x_993) ;  /* 0x0000076000007945 */ /* 0x000fe20003800000 */
[----:B------:R-:W-:Y:S01]  /*14f20*/  ISETP.NE.AND P1, PT, R7, 0x1, PT ;  /* 0x000000010700780c */ /* 0x000fe20003f25270 */
[----:B------:R-:W-:Y:S01]  /*14f30*/  IMAD R17, R192, c[0x0][0x494], R17 ;  /* 0x00012500c0117a24 */ /* 0x000fe200078e0211 */
[----:B------:R-:W-:Y:S01]  /*14f40*/  LEA.HI R9, R12, R3, RZ, 0x3 ;  /* 0x000000030c097211 */ /* 0x000fe200078f18ff */
[----:B------:R-:W-:Y:S01]  /*14f50*/  IMAD R5, R5, 0x10, R4 ;  /* 0x0000001005057824 */ /* 0x000fe200078e0204 */
[----:B------:R-:W-:-:S02]  /*14f60*/  MOV R18, R24 ;  /* 0x0000001800127202 */ /* 0x000fc40000000f00 */
[----:B------:R-:W-:Y:S01]  /*14f70*/  LOP3.LUT R4, R9, 0xfffffff8, RZ, 0xc0, !PT ;  /* 0xfffffff809047812 */ /* 0x000fe200078ec0ff */
[----:B------:R-:W-:Y:S01]  /*14f80*/  IMAD R7, R16, 0x8, R5 ;  /* 0x0000000810077824 */ /* 0x000fe200078e0205 */
[----:B------:R-:W-:Y:S01]  /*14f90*/  LOP3.LUT P2, RZ, R6, 0x3, RZ, 0xc0, !PT ;  /* 0x0000000306ff7812 */ /* 0x000fe2000784c0ff */
[----:B------:R-:W-:Y:S01]  /*14fa0*/  IMAD.WIDE.U32 R18, R192, c[0x0][0x490], R18 ;  /* 0x00012400c0127a25 */ /* 0x000fe200078e0012 */
[----:B------:R-:W-:Y:S02]  /*14fb0*/  LEA.HI R12, R12, R3, RZ, 0x6 ;  /* 0x000000030c0c7211 */ /* 0x000fe400078f30ff */
[----:B-1----:R-:W-:Y:S01]  /*14fc0*/  LEA R7, R54, R7, 0x7 ;  /* 0x0000000736077211 */ /* 0x002fe200078e38ff */
[----:B------:R-:W-:Y:S01]  /*14fd0*/  IMAD.IADD R4, R3, 0x1, -R4 ;  /* 0x0000000103047824 */ /* 0x000fe200078e0a04 */
[----:B------:R-:W-:Y:S01]  /*14fe0*/  SHF.R.S32.HI R3, RZ, 0x1f, R195 ;  /* 0x0000001fff037819 */ /* 0x000fe200000114c3 */
[----:B------:R-:W-:Y:S01]  /*14ff0*/  IMAD.IADD R19, R19, 0x1, R17 ;  /* 0x0000000113137824 */ /* 0x000fe200078e0211 */
[----:B------:R-:W-:Y:S01]  /*15000*/  SHF.R.S32.HI R9, RZ, 0x3, R9 ;  /* 0x00000003ff097819 */ /* 0x000fe20000011409 */
[----:B------:R-:W-:Y:S01]  /*15010*/  @P1 IMAD.HI.U32 R8, R7, c[0x0][0x4ec], RZ ;  /* 0x00013b0007081a27 */ /* 0x000fe200078e00ff */
[----:B------:R-:W-:-:S02]  /*15020*/  IADD3 R15, R15, R13, RZ ;  /* 0x0000000d0f0f7210 */ /* 0x000fc40007ffe0ff */
[----:B------:R-:W-:Y:S01]  /*15030*/  SEL R195, R195, RZ, !P0 ;  /* 0x000000ffc3c37207 */ /* 0x000fe20004000000 */
[----:B------:R-:W-:Y:S01]  /*15040*/  IMAD.MOV.U32 R6, RZ, RZ, R7 ;  /* 0x000000ffff067224 */ /* 0x000fe200078e0007 */
[----:B------:R-:W-:Y:S01]  /*15050*/  @P1 SHF.R.U32.HI R6, RZ, c[0x0][0x4f0], R8 ;  /* 0x00013c00ff061a19 */ /* 0x000fe20000011608 */
[----:B------:R-:W-:Y:S01]  /*15060*/  IMAD R17, R2, c[0x0][0x3e8], RZ ;  /* 0x0000fa0002117a24 */ /* 0x000fe200078e02ff */
[----:B------:R-:W-:Y:S01]  /*15070*/  SEL R3, R3, RZ, !P0 ;  /* 0x000000ff03037207 */ /* 0x000fe20004000000 */
[----:B------:R-:W-:Y:S01]  /*15080*/  IMAD.WIDE.U32 R14, R192, c[0x0][0x3e8], R14 ;  /* 0x0000fa00c00e7a25 */ /* 0x000fe200078e000e */
[----:B------:R-:W-:-:S03]  /*15090*/  LEA R13, R4, R9, 0x5 ;  /* 0x00000009040d7211 */ /* 0x000fc600078e28ff */
[----:B------:R-:W-:Y:S02]  /*150a0*/  IMAD.MOV R8, RZ, RZ, -R6 ;  /* 0x000000ffff087224 */ /* 0x000fe400078e0a06 */
[----:B------:R-:W-:Y:S02]  /*150b0*/  IMAD R17, R192, c[0x0][0x3ec], R17 ;  /* 0x0000fb00c0117a24 */ /* 0x000fe400078e0211 */
[----:B------:R-:W-:Y:S02]  /*150c0*/  IMAD R8, R8, c[0x0][0x4e8], R7 ;  /* 0x00013a0008087a24 */ /* 0x000fe400078e0207 */
[----:B------:R-:W-:Y:S01]  /*150d0*/  IMAD.WIDE.U32 R18, R195, c[0x0][0x498], R18 ;  /* 0x00012600c3127a25 */ /* 0x000fe200078e0012 */
[----:B------:R-:W-:-:S03]  /*150e0*/  IADD3 R15, R15, R17, RZ ;  /* 0x000000110f0f7210 */ /* 0x000fc60007ffe0ff */
[----:B------:R-:W-:Y:S01]  /*150f0*/  IMAD R16, R3, c[0x0][0x498], RZ ;  /* 0x0001260003107a24 */ /* 0x000fe200078e02ff */
[----:B------:R-:W-:Y:S01]  /*15100*/  IADD3 R20, P0, R6, R18, RZ ;  /* 0x0000001206147210 */ /* 0x000fe20007f1e0ff */
[----:B------:R-:W-:Y:S01]  /*15110*/  IMAD R7, R54, 0x80, R13 ;  /* 0x0000008036077824 */ /* 0x000fe200078e020d */
[----:B------:R-:W-:Y:S01]  /*15120*/  SHF.R.S32.HI R18, RZ, 0x1f, R8 ;  /* 0x0000001fff127819 */ /* 0x000fe20000011408 */
[----:B------:R-:W-:Y:S01]  /*15130*/  IMAD R13, R195, c[0x0][0x49c], R16 ;  /* 0x00012700c30d7a24 */ /* 0x000fe200078e0210 */
[----:B------:R-:W-:Y:S01]  /*15140*/  SHF.R.S32.HI R16, RZ, 0x1f, R6 ;  /* 0x0000001fff107819 */ /* 0x000fe20000011406 */
[----:B------:R-:W-:-:S03]  /*15150*/  @P1 IMAD.HI.U32 R17, R7, c[0x0][0x4ec], RZ ;  /* 0x00013b0007111a27 */ /* 0x000fc600078e00ff */
[----:B------:R-:W-:Y:S01]  /*15160*/  IADD3.X R21, R16, R19, R13, P0, !PT ;  /* 0x0000001310157210 */ /* 0x000fe200007fe40d */
[----:B------:R-:W-:Y:S02]  /*15170*/  IMAD.SHL.U32 R2, R9, 0x40, RZ ;  /* 0x0000004009027824 */ /* 0x000fe400078e00ff */
[----:B------:R-:W-:Y:S01]  /*15180*/  IMAD.MOV.U32 R6, RZ, RZ, R7 ;  /* 0x000000ffff067224 */ /* 0x000fe200078e0007 */
[----:B------:R-:W-:Y:S01]  /*15190*/  @P1 SHF.R.U32.HI R6, RZ, c[0x0][0x4f0], R17 ;  /* 0x00013c00ff061a19 */ /* 0x000fe20000011611 */
[----:B------:R-:W-:Y:S01]  /*151a0*/  IMAD R17, R18, c[0x0][0x488], RZ ;  /* 0x0001220012117a24 */ /* 0x000fe200078e02ff */
[----:B------:R-:W-:Y:S01]  /*151b0*/  LOP3.LUT R13, R2, 0x1c0, RZ, 0xc0, !PT ;  /* 0x000001c0020d7812 */ /* 0x000fe200078ec0ff */
[----:B------:R-:W-:Y:S02]  /*151c0*/  IMAD.SHL.U32 R2, R4, 0x8, RZ ;  /* 0x0000000804027824 */ /* 0x000fe400078e00ff */
[----:B------:R-:W-:-:S04]  /*151d0*/  IMAD.WIDE.U32 R20, R8, c[0x0][0x488], R20 ;  /* 0x0001220008147a25 */ /* 0x000fc800078e0014 */
[----:B------:R-:W-:Y:S01]  /*151e0*/  IMAD R17, R8, c[0x0][0x48c], R17 ;  /* 0x0001230008117a24 */ /* 0x000fe200078e0211 */
[----:B------:R-:W-:Y:S01]  /*151f0*/  LOP3.LUT R8, R13, 0x38, R2, 0xf8, !PT ;  /* 0x000000380d087812 */ /* 0x000fe200078ef802 */
[----:B------:R-:W-:Y:S01]  /*15200*/  IMAD R4, R3, c[0x0][0x3f0], RZ ;  /* 0x0000fc0003047a24 */ /* 0x000fe200078e02ff */
[----:B------:R-:W-:Y:S01]  /*15210*/  SHF.R.U32.HI R3, RZ, 0x3, R13 ;  /* 0x00000003ff037819 */ /* 0x000fe2000001160d */
[----:B------:R-:W-:Y:S01]  /*15220*/  IMAD.WIDE.U32 R14, R195, c[0x0][0x3f0], R14 ;  /* 0x0000fc00c30e7a25 */ /* 0x000fe200078e000e */
[----:B------:R-:W-:Y:S02]  /*15230*/  LEA R13, P0, R20, c[0x0][0x450], 0x2 ;  /* 0x00011400140d7a11 */ /* 0x000fe400078010ff */
[----:B------:R-:W-:Y:S01]  /*15240*/  IADD3 R17, R21, R17, RZ ;  /* 0x0000001115117210 */ /* 0x000fe20007ffe0ff */
[----:B------:R-:W-:Y:S01]  /*15250*/  IMAD R4, R195, c[0x0][0x3f4], R4 ;  /* 0x0000fd00c3047a24 */ /* 0x000fe200078e0204 */
[----:B------:R-:W-:Y:S01]  /*15260*/  LOP3.LUT R8, R8, R3, RZ, 0x3c, !PT ;  /* 0x0000000308087212 */ /* 0x000fe200078e3cff */
[----:B------:R-:W-:Y:S01]  /*15270*/  SHFL.IDX PT, R32, R13, RZ, 0x1c1f ;  /* 0x001c1fff0d207589 */ /* 0x000fe200000e0000 */
[----:B------:R-:W-:Y:S01]  /*15280*/  LEA.HI.X R17, R20, c[0x0][0x454], R17, 0x2, P0 ;  /* 0x0001150014117a11 */ /* 0x000fe200000f1411 */
[--C-:B------:R-:W-:Y:S01]  /*15290*/  IMAD.MOV R16, RZ, RZ, -R6.reuse ;  /* 0x000000ffff107224 */ /* 0x100fe200078e0a06 */
[----:B------:R-:W-:Y:S01]  /*152a0*/  SHF.R.S32.HI R3, RZ, 0x1f, R6 ;  /* 0x0000001fff037819 */ /* 0x000fe20000011406 */
[----:B------:R-:W-:Y:S01]  /*152b0*/  SHFL.IDX PT, R34, R13, 0x1, 0x1c1f ;  /* 0x003c1f000d227f89 */ /* 0x000fe200000e0000 */
[----:B------:R-:W-:Y:S01]  /*152c0*/  IADD3 R15, R15, R4, RZ ;  /* 0x000000040f0f7210 */ /* 0x000fe20007ffe0ff */
[C---:B------:R-:W-:Y:S01]  /*152d0*/  IMAD R4, R54.reuse, 0x80, R5 ;  /* 0x0000008036047824 */ /* 0x040fe200078e0205 */
[----:B------:R-:W-:Y:S01]  /*152e0*/  LEA R54, R54, R9, 0x7 ;  /* 0x0000000936367211 */ /* 0x000fe200078e38ff */
[----:B------:R-:W1:Y:S01]  /*152f0*/  SHFL.IDX PT, R33, R17, RZ, 0x1c1f ;  /* 0x001c1fff11217589 */ /* 0x000e6200000e0000 */
[----:B------:R-:W-:-:S02]  /*15300*/  IMAD R5, R3, c[0x0][0x3e0], RZ ;  /* 0x0000f80003057a24 */ /* 0x000fc400078e02ff */
[----:B-----5:R-:W-:Y:S01]  /*15310*/  IMAD R3, R11, c[0x0][0x4e8], RZ ;  /* 0x00013a000b037a24 */ /* 0x020fe200078e02ff */
[----:B------:R-:W2:Y:S01]  /*15320*/  SHFL.IDX PT, R35, R17, 0x1, 0x1c1f ;  /* 0x003c1f0011237f89 */ /* 0x000ea200000e0000 */
[----:B------:R-:W-:Y:S01]  /*15330*/  IADD3 R18, R4, 0x8, RZ ;  /* 0x0000000804127810 */ /* 0x000fe20007ffe0ff */
[----:B------:R-:W-:Y:S01]  /*15340*/  IMAD R16, R16, c[0x0][0x4e8], R7 ;  /* 0x00013a0010107a24 */ /* 0x000fe200078e0207 */
[----:B------:R-:W-:Y:S01]  /*15350*/  SHF.L.U32 R7, R12, 0x3, RZ ;  /* 0x000000030c077819 */ /* 0x000fe200000006ff */
[----:B------:R-:W-:Y:S01]  /*15360*/  IMAD R5, R6, c[0x0][0x3e4], R5 ;  /* 0x0000f90006057a24 */ /* 0x000fe200078e0205 */
[-C--:B------:R-:W-:Y:S01]  /*15370*/  ISETP.GE.OR P1, PT, R4, R3.reuse, P2 ;  /* 0x000000030400720c */ /* 0x080fe20001726670 */
[----:B------:R-:W-:Y:S01]  /*15380*/  IMAD.WIDE.U32 R14, R6, c[0x0][0x3e0], R14 ;  /* 0x0000f800060e7a25 */ /* 0x000fe200078e000e */
[----:B------:R-:W-:Y:S02]  /*15390*/  ISETP.GE.OR P0, PT, R18, R3, P2 ;  /* 0x000000031200720c */ /* 0x000fe40001706670 */
[----:B------:R-:W-:Y:S01]  /*153a0*/  SHF.R.S32.HI R4, RZ, 0x1f, R16 ;  /* 0x0000001fff047819 */ /* 0x000fe20000011410 */
[----:B------:R-:W-:Y:S01]  /*153b0*/  IMAD.IADD R15, R15, 0x1, R5 ;  /* 0x000000010f0f7824 */ /* 0x000fe200078e0205 */
[----:B------:R-:W-:-:S03]  /*153c0*/  LOP3.LUT R7, R8, 0x7ffffe00, R7, 0xf8, !PT ;  /* 0x7ffffe0008077812 */ /* 0x000fc600078ef807 */
[----:B------:R-:W-:Y:S01]  /*153d0*/  IMAD R5, R4, c[0x0][0x3d8], RZ ;  /* 0x0000f60004057a24 */ /* 0x000fe200078e02ff */
[----:B------:R-:W-:Y:S01]  /*153e0*/  SHF.L.U32 R58, R7, 0x1, RZ ;  /* 0x00000001073a7819 */ /* 0x000fe200000006ff */
[C---:B------:R-:W-:Y:S02]  /*153f0*/  IMAD.WIDE.U32 R56, R16.reuse, c[0x0][0x3d8], R14 ;  /* 0x0000f60010387a25 */ /* 0x040fe400078e000e */
[----:B-1----:R1:W-:Y:S02]  /*15400*/  @!P1 ST.E [R32.64], R0 ;  /* 0x0000000020009985 */ /* 0x0023e4000c101906 */
[----:B------:R-:W-:Y:S02]  /*15410*/  IMAD R8, R16, c[0x0][0x3dc], R5 ;  /* 0x0000f70010087a24 */ /* 0x000fe400078e0205 */
[----:B--2---:R1:W-:Y:S02]  /*15420*/  @!P0 ST.E [R34.64], R10 ;  /* 0x0000000a22008985 */ /* 0x0043e4000c101906 */
        /* <DEDUP_REMOVED lines=36> */
.L_x_994:
[----:B--2---:R-:W-:Y:S05]  /*15670*/  BSYNC B0 ;  /* 0x0000000000007941 */ /* 0x004fea0003800000 */
.L_x_993:
        /* <DEDUP_REMOVED lines=23> */
.L_x_996:
[----:B------:R-:W-:Y:S05]  /*157f0*/  BSYNC B0 ;  /* 0x0000000000007941 */ /* 0x000fea0003800000 */
.L_x_995:
        /* <DEDUP_REMOVED lines=23> */
.L_x_998:
[----:B------:R-:W-:Y:S05]  /*15970*/  BSYNC B0 ;  /* 0x0000000000007941 */ /* 0x000fea0003800000 */
.L_x_997:
        /* <DEDUP_REMOVED lines=24> */
.L_x_991:
        /* <DEDUP_REMOVED lines=18> */
.L_x_999:
        /* <DEDUP_REMOVED lines=20> */
[----:B------:R-:W-:Y:S01]  /*15d60*/  IADD3 R13, R4, R13, RZ ;  /* 0x0000000d040d7210 */ /* 0x000fe20007ffe0ff */
[----:B------:R-:W-:-:S04]  /*15d70*/  IMAD R4, R5, c[0x0][0x498], RZ ;  /* 0x0001260005047a24 */ /* 0x000fc800078e02ff */
[----:B------:R-:W-:-:S04]  /*15d80*/  @P0 IMAD.HI.U32 R6, R8, c[0x0][0x4ec], RZ ;  /* 0x00013b0008060a27 */ /* 0x000fc800078e00ff */
[----:B------:R-:W-:Y:S01]  /*15d90*/  IMAD.WIDE.U32 R12, R195, c[0x0][0x498], R12 ;  /* 0x00012600c30c7a25 */ /* 0x000fe200078e000c */
[----:B------:R-:W-:-:S03]  /*15da0*/  @P0 SHF.R.U32.HI R7, RZ, c[0x0][0x4f0], R6 ;  /* 0x00013c00ff070a19 */ /* 0x000fc60000011606 */
[----:B------:R-:W-:Y:S01]  /*15db0*/  IMAD R15, R195, c[0x0][0x49c], R4 ;  /* 0x00012700c30f7a24 */ /* 0x000fe200078e0204 */
[--C-:B------:R-:W-:Y:S01]  /*15dc0*/  SHF.R.S32.HI R4, RZ, 0x1f, R7.reuse ;  /* 0x0000001fff047819 */ /* 0x100fe20000011407 */
[----:B------:R-:W-:Y:S01]  /*15dd0*/  IMAD.MOV R9, RZ, RZ, -R7 ;  /* 0x000000ffff097224 */ /* 0x000fe200078e0a07 */
[----:B------:R-:W-:-:S03]  /*15de0*/  IADD3 R12, P0, R7, R12, RZ ;  /* 0x0000000c070c7210 */ /* 0x000fc60007f1e0ff */
[----:B------:R-:W-:Y:S01]  /*15df0*/  IMAD R9, R9, c[0x0][0x4e8], R8 ;  /* 0x00013a0009097a24 */ /* 0x000fe200078e0208 */
[----:B------:R-:W-:Y:S02]  /*15e00*/  IADD3.X R13, R4, R13, R15, P0, !PT ;  /* 0x0000000d040d7210 */ /* 0x000fe400007fe40f */
[----:B------:R-:W-:Y:S02]  /*15e10*/  MOV R4, 0xff800000 ;  /* 0xff80000000047802 */ /* 0x000fe40000000f00 */
[----:B------:R-:W-:Y:S01]  /*15e20*/  SHF.R.S32.HI R6, RZ, 0x1f, R9 ;  /* 0x0000001fff067819 */ /* 0x000fe20000011409 */
[----:B------:R-:W-:-:S04]  /*15e30*/  IMAD.WIDE.U32 R12, R9, c[0x0][0x488], R12 ;  /* 0x00012200090c7a25 */ /* 0x000fc800078e000c */
[----:B------:R-:W-:-:S04]  /*15e40*/  IMAD R6, R6, c[0x0][0x488], RZ ;  /* 0x0001220006067a24 */ /* 0x000fc800078e02ff */
[----:B------:R-:W-:Y:S01]  /*15e50*/  IMAD R7, R9, c[0x0][0x48c], R6 ;  /* 0x0001230009077a24 */ /* 0x000fe200078e0206 */
[----:B------:R-:W-:-:S04]  /*15e60*/  LEA R6, P0, R12, c[0x0][0x450], 0x2 ;  /* 0x000114000c067a11 */ /* 0x000fc800078010ff */
[----:B------:R-:W-:-:S04]  /*15e70*/  IADD3 R7, R13, R7, RZ ;  /* 0x000000070d077210 */ /* 0x000fc80007ffe0ff */
[----:B------:R-:W-:-:S05]  /*15e80*/  LEA.HI.X R7, R12, c[0x0][0x454], R7, 0x2, P0 ;  /* 0x000115000c077a11 */ /* 0x000fca00000f1407 */
[----:B------:R1:W-:Y:S02]  /*15e90*/  STG.E [R6.64], R4 ;  /* 0x0000000406007986 */ /* 0x0003e4000c101906 */
.L_x_1001:
[----:B------:R-:W-:Y:S05]  /*15ea0*/  BSYNC B0 ;  /* 0x0000000000007941 */ /* 0x000fea0003800000 */
.L_x_1000:
[----:B-1----:R-:W1:Y:S01]  /*15eb0*/  S2R R6, SR_CTAID.X ;  /* 0x0000000000067919 */ /* 0x002e620000002500 */
[----:B------:R-:W-:Y:S01]  /*15ec0*/  SHF.R.S32.HI R9, RZ, 0x1f, R0 ;  /* 0x0000001fff097819 */ /* 0x000fe20000011400 */
[----:B------:R-:W-:Y:S01]  /*15ed0*/  IMAD R7, R11, c[0x0][0x3a0], RZ ;  /* 0x0000e8000b077a24 */ /* 0x000fe200078e02ff */
[----:B------:R-:W-:Y:S01]  /*15ee0*/  MOV R8, c[0x0][0x4e8] ;  /* 0x00013a0000087a02 */ /* 0x000fe20000000f00 */
[----:B-----5:R-:W-:Y:S01]  /*15ef0*/  IMAD R3, R3, c[0x0][0x4e8], RZ ;  /* 0x00013a0003037a24 */ /* 0x020fe200078e02ff */
[----:B------:R-:W-:Y:S01]  /*15f00*/  LEA.HI R4, R9, R0, RZ, 0x3 ;  /* 0x0000000009047211 */ /* 0x000fe200078f18ff */
[----:B------:R-:W-:Y:S01]  /*15f10*/  IMAD R7, R10, c[0x0][0x3a4], R7 ;  /* 0x0000e9000a077a24 */ /* 0x000fe200078e0207 */
[----:B------:R-:W-:Y:S01]  /*15f20*/  ISETP.NE.AND P0, PT, R8, 0x1, PT ;  /* 0x000000010800780c */ /* 0x000fe20003f05270 */
[----:B------:R-:W-:Y:S01]  /*15f30*/  IMAD.WIDE.U32 R10, R10, c[0x0][0x3a0], RZ ;  /* 0x0000e8000a0a7a25 */ /* 0x000fe200078e00ff */
[----:B------:R-:W-:Y:S01]  /*15f40*/  LOP3.LUT R9, R4, 0xfffffff8, RZ, 0xc0, !PT ;  /* 0xfffffff804097812 */ /* 0x000fe200078ec0ff */
[----:B------:R-:W-:Y:S01]  /*15f50*/  BSSY B0, `(.L_x_1002) ;  /* 0x0000036000007945 */ /* 0x000fe20003800000 */
[----:B------:R-:W-:-:S02]  /*15f60*/  SHF.R.S32.HI R4, RZ, 0x3, R4 ;  /* 0x00000003ff047819 */ /* 0x000fc40000011404 */
[----:B------:R-:W-:Y:S01]  /*15f70*/  IADD3 R11, R11, R7, RZ ;  /* 0x000000070b0b7210 */ /* 0x000fe20007ffe0ff */
[----:B------:R-:W-:Y:S02]  /*15f80*/  IMAD.IADD R9, R0, 0x1, -R9 ;  /* 0x0000000100097824 */ /* 0x000fe400078e0a09 */
[----:B------:R-:W-:Y:S02]  /*15f90*/  IMAD R7, R2, c[0x0][0x3e8], RZ ;  /* 0x0000fa0002077a24 */ /* 0x000fe400078e02ff */
[C---:B------:R-:W-:Y:S01]  /*15fa0*/  IMAD.WIDE.U32 R10, R192.reuse, c[0x0][0x3e8], R10 ;  /* 0x0000fa00c00a7a25 */ /* 0x040fe200078e000a */
[CC--:B------:R-:W-:Y:S02]  /*15fb0*/  LEA R13, R9.reuse, R4.reuse, 0x5 ;  /* 0x00000004090d7211 */ /* 0x0c0fe400078e28ff */
[----:B------:R-:W-:Y:S01]  /*15fc0*/  SHF.L.U32 R9, R9, 0x3, RZ ;  /* 0x0000000309097819 */ /* 0x000fe200000006ff */
[----:B------:R-:W-:Y:S02]  /*15fd0*/  IMAD R7, R192, c[0x0][0x3ec], R7 ;  /* 0x0000fb00c0077a24 */ /* 0x000fe400078e0207 */
[C---:B-1----:R-:W-:Y:S01]  /*15fe0*/  IMAD R13, R6.reuse, 0x80, R13 ;  /* 0x00000080060d7824 */ /* 0x042fe200078e020d */
[----:B------:R-:W-:Y:S01]  /*15ff0*/  LEA R4, R6, R4, 0x7 ;  /* 0x0000000406047211 */ /* 0x000fe200078e38ff */
[----:B------:R-:W-:Y:S01]  /*16000*/  IMAD R2, R5, c[0x0][0x3f0], RZ ;  /* 0x0000fc0005027a24 */ /* 0x000fe200078e02ff */
[----:B------:R-:W-:Y:S01]  /*16010*/  IADD3 R11, R7, R11, RZ ;  /* 0x0000000b070b7210 */ /* 0x000fe20007ffe0ff */
[----:B------:R-:W-:Y:S01]  /*16020*/  @P0 IMAD.HI.U32 R0, R13, c[0x0][0x4ec], RZ ;  /* 0x00013b000d000a27 */ /* 0x000fe200078e00ff */
[----:B------:R-:W-:-:S02]  /*16030*/  MOV R5, R13 ;  /* 0x0000000d00057202 */ /* 0x000fc40000000f00 */
[----:B------:R-:W-:Y:S01]  /*16040*/  IADD3 R6, R9, 0x40, RZ ;  /* 0x0000004009067810 */ /* 0x000fe20007ffe0ff */
        /* <DEDUP_REMOVED lines=38> */
.L_x_1003:
[----:B------:R-:W-:Y:S05]  /*162b0*/  BSYNC B0 ;  /* 0x0000000000007941 */ /* 0x000fea0003800000 */
.L_x_1002:
[----:B------:R-:W-:Y:S01]  /*162c0*/  IADD3 R8, R4, 0x20, RZ ;  /* 0x0000002004087810 */ /* 0x000fe20007ffe0ff */
[----:B--23--:R2:W3:Y:S01]  /*162d0*/  SHFL.IDX PT, R11, R0, 0x1, 0x181f ;  /* 0x00381f00000b7f89 */ /* 0x00c4e200000e0000 */
        /* <DEDUP_REMOVED lines=11> */
[----:B-1-3--:R-:W-:Y:S01]  /*16390*/  @!P2 IMAD.WIDE R12, R9, 0x2, R10 ;  /* 0x00000002090ca825 */ /* 0x00afe200078e020a */
[----:B------:R-:W-:Y:S02]  /*163a0*/  @!P1 LOP3.LUT R8, R8, 0xfffffff8, RZ, 0xc0, !PT ;  /* 0xfffffff808089812 */ /* 0x000fe400078ec0ff */
[----:B------:R-:W-:-:S02]  /*163b0*/  @!P0 LOP3.LUT R7, R7, 0xfffffff8, RZ, 0xc0, !PT ;  /* 0xfffffff807078812 */ /* 0x000fc400078ec0ff */
[----:B------:R1:W-:Y:S01]  /*163c0*/  @!P2 ST.E.128 [R12.64], RZ ;  /* 0x000000ff0c00a985 */ /* 0x0003e2000c101d06 */
[----:B------:R-:W-:-:S04]  /*163d0*/  @!P1 IMAD.WIDE R14, R8, 0x2, R10 ;  /* 0x00000002080e9825 */ /* 0x000fc800078e020a */
[----:B------:R-:W-:Y:S01]  /*163e0*/  @!P0 IMAD.WIDE R10, R7, 0x2, R10 ;  /* 0x00000002070a8825 */ /* 0x000fe200078e020a */
[----:B------:R1:W-:Y:S04]  /*163f0*/  @!P1 ST.E.128 [R14.64], RZ ;  /* 0x000000ff0e009985 */ /* 0x0003e8000c101d06 */
[----:B------:R1:W-:Y:S02]  /*16400*/  @!P0 ST.E.128 [R10.64], RZ ;  /* 0x000000ff0a008985 */ /* 0x0003e4000c101d06 */
.L_x_1005:
[----:B------:R-:W-:Y:S05]  /*16410*/  BSYNC B0 ;  /* 0x0000000000007941 */ /* 0x000fea0003800000 */
.L_x_1004:
[----:B------:R-:W-:Y:S01]  /*16420*/  IADD3 R8, R4, 0x40, RZ ;  /* 0x0000004004087810 */ /* 0x000fe20007ffe0ff */
[----:B-1-3--:R1:W3:Y:S01]  /*16430*/  SHFL.IDX PT, R11, R0, 0x2, 0x181f ;  /* 0x00581f00000b7f89 */ /* 0x00a2e200000e0000 */
        /* <DEDUP_REMOVED lines=11> */
[----:B--23--:R-:W-:Y:S01]  /*164f0*/  @!P2 IMAD.WIDE R12, R9, 0x2, R10 ;  /* 0x00000002090ca825 */ /* 0x00cfe200078e020a */
[----:B------:R-:W-:Y:S02]  /*16500*/  @!P1 LOP3.LUT R8, R8, 0xfffffff8, RZ, 0xc0, !PT ;  /* 0xfffffff808089812 */ /* 0x000fe400078ec0ff */
[----:B------:R-:W-:-:S02]  /*16510*/  @!P0 LOP3.LUT R7, R7, 0xfffffff8, RZ, 0xc0, !PT ;  /* 0xfffffff807078812 */ /* 0x000fc400078ec0ff */
[----:B------:R2:W-:Y:S01]  /*16520*/  @!P2 ST.E.128 [R12.64], RZ ;  /* 0x000000ff0c00a985 */ /* 0x0005e2000c101d06 */
[----:B------:R-:W-:-:S04]  /*16530*/  @!P1 IMAD.WIDE R14, R8, 0x2, R10 ;  /* 0x00000002080e9825 */ /* 0x000fc800078e020a */
[----:B------:R-:W-:Y:S01]  /*16540*/  @!P0 IMAD.WIDE R10, R7, 0x2, R10 ;  /* 0x00000002070a8825 */ /* 0x000fe200078e020a */
[----:B------:R2:W-:Y:S04]  /*16550*/  @!P1 ST.E.128 [R14.64], RZ ;  /* 0x000000ff0e009985 */ /* 0x0005e8000c101d06 */
[----:B------:R2:W-:Y:S02]  /*16560*/  @!P0 ST.E.128 [R10.64], RZ ;  /* 0x000000ff0a008985 */ /* 0x0005e4000c101d06 */
.L_x_1007:
[----:B------:R-:W-:Y:S05]  /*16570*/  BSYNC B0 ;  /* 0x0000000000007941 */ /* 0x000fea0003800000 */
.L_x_1006:
[----:B------:R-:W-:Y:S01]  /*16580*/  IADD3 R4, R4, 0x60, RZ ;  /* 0x0000006004047810 */ /* 0x000fe20007ffe0ff */
[----:B--23--:R2:W3:Y:S03]  /*16590*/  SHFL.IDX PT, R11, R0, 0x3, 0x181f ;  /* 0x00781f00000b7f89 */ /* 0x00c4e600000e0000 */
[----:B------:R-:W-:Y:S01]  /*165a0*/  ISETP.GE.AND P0, PT, R4, R3, PT ;  /* 0x000000030400720c */ /* 0x000fe20003f06270 */
[----:B------:R2:W1:-:S12]  /*165b0*/  SHFL.IDX PT, R10, R2, 0x3, 0x181f ;  /* 0x00781f00020a7f89 */ /* 0x00045800000e0000 */
[----:B------:R-:W-:Y:S05]  /*165c0*/  @P0 EXIT ;  /* 0x000000000000094d */ /* 0x000fea0003800000 */
[----:B------:R-:W-:Y:S02]  /*165d0*/  ISETP.GE.AND P0, PT, R6, c[0x0][0x3c8], PT ;  /* 0x0000f20006007a0c */ /* 0x000fe40003f06270 */
[----:B------:R-:W-:-:S11]  /*165e0*/  ISETP.GE.AND P1, PT, R9, c[0x0][0x3c8], PT ;  /* 0x0000f20009007a0c */ /* 0x000fd60003f26270 */
[----:B------:R-:W-:-:S04]  /*165f0*/  @!P0 SHF.R.S32.HI R3, RZ, 0x1f, R6 ;  /* 0x0000001fff038819 */ /* 0x000fc80000011406 */
[----:B------:R-:W-:Y:S01]  /*16600*/  @!P0 LEA.HI R3, R3, R6, RZ, 0x3 ;  /* 0x0000000603038211 */ /* 0x000fe200078f18ff */
[----:B-1-3--:R-:W-:-:S03]  /*16610*/  @!P1 IMAD.WIDE R6, R9, 0x2, R10 ;  /* 0x0000000209069825 */ /* 0x00afc600078e020a */
[----:B------:R-:W-:Y:S02]  /*16620*/  @!P0 LOP3.LUT R3, R3, 0xfffffff8, RZ, 0xc0, !PT ;  /* 0xfffffff803038812 */ /* 0x000fe400078ec0ff */
[----:B------:R1:W-:Y:S03]  /*16630*/  @!P1 ST.E.128 [R6.64], RZ ;  /* 0x000000ff06009985 */ /* 0x0003e6000c101d06 */
[----:B--2---:R-:W-:-:S05]  /*16640*/  @!P0 IMAD.WIDE R2, R3, 0x2, R10 ;  /* 0x0000000203028825 */ /* 0x004fca00078e020a */
        /* <DEDUP_REMOVED lines=9> */
.L_x_1008:
        /* <DEDUP_REMOVED lines=10> */
.L_x_3410:


//--------------------- .text._ZN7cutlass13device_kernelIN5flash19enable_sm80_to_sm89INS1_16FlashAttnFwdSm80INS1_25CollectiveMainloopFwdSm80ILi8ELi2ELb0EN4cute5tupleIJNS5_1CILi128EEENS7_ILi64EEENS7_ILi192EEEEEELi192ENS_10bfloat16_tEfNS_4arch4Sm80ELb0ELb1ELb1ELb0ELb1ELb0ELb1ELb0EEENS1_21CollectiveEpilogueFwdINS6_IJS8_SA_S9_EEENS6_IJNS7_ILi1EEESI_SI_EEESC_SE_Li256ELb0ELb1ELb0ELb0EEENS1_19SingleTileSchedulerILb0ELb0ELb1ELi128EEEEEEEEEvNT_6ParamsE --------------------------
	.section	.text._ZN7cutlass13device_kernelIN5flash19enable_sm80_to_sm89INS1_16FlashAttnFwdSm80INS1_25CollectiveMainloopFwdSm80ILi8ELi2ELb0EN4cute5tupleIJNS5_1CILi128EEENS7_ILi64EEENS7_ILi192EEEEEELi192ENS_10bfloat16_tEfNS_4arch4Sm80ELb0ELb1ELb1ELb0ELb1ELb0ELb1ELb0EEENS1_21CollectiveEpilogueFwdINS6_IJS8_SA_S9_EEENS6_IJNS7_ILi1EEESI_SI_EEESC_SE_Li256ELb0ELb1ELb0ELb0EEENS1_19SingleTileSchedulerILb0ELb0ELb1ELi128EEEEEEEEEvNT_6ParamsE,"ax",@progbits
	.sectioninfo	@"SHI_REGISTERS=255"
	.align	128
.text._ZN7cutlass13device_kernelIN5flash19enable_sm80_to_sm89INS1_16FlashAttnFwdSm80INS1_25CollectiveMainloopFwdSm80ILi8ELi2ELb0EN4cute5tupleIJNS5_1CILi128EEENS7_ILi64EEENS7_ILi192EEEEEELi192ENS_10bfloat16_tEfNS_4arch4Sm80ELb0ELb1ELb1ELb0ELb1ELb0ELb1ELb0EEENS1_21CollectiveEpilogueFwdINS6_IJS8_SA_S9_EEENS6_IJNS7_ILi1EEESI_SI_EEESC_SE_Li256ELb0ELb1ELb0ELb0EEENS1_19SingleTileSchedulerILb0ELb0ELb1ELi128EEEEEEEEEvNT_6ParamsE:
        .type           _ZN7cutlass13device_kernelIN5flash19enable_sm80_to_sm89INS1_16FlashAttnFwdSm80INS1_25CollectiveMainloopFwdSm80ILi8ELi2ELb0EN4cute5tupleIJNS5_1CILi128EEENS7_ILi64EEENS7_ILi192EEEEEELi192ENS_10bfloat16_tEfNS_4arch4Sm80ELb0ELb1ELb1ELb0ELb1ELb0ELb1ELb0EEENS1_21CollectiveEpilogueFwdINS6_IJS8_SA_S9_EEENS6_IJNS7_ILi1EEESI_SI_EEESC_SE_Li256ELb0ELb1ELb0ELb0EEENS1_19SingleTileSchedulerILb0ELb0ELb1ELi128EEEEEEEEEvNT_6ParamsE,@function
        .size           _ZN7cutlass13device_kernelIN5flash19enable_sm80_to_sm89INS1_16FlashAttnFwdSm80INS1_25CollectiveMainloopFwdSm80ILi8ELi2ELb0EN4cute5tupleIJNS5_1CILi128EEENS7_ILi64EEENS7_ILi192EEEEEELi192ENS_10bfloat16_tEfNS_4arch4Sm80ELb0ELb1ELb1ELb0ELb1ELb0ELb1ELb0EEENS1_21CollectiveEpilogueFwdINS6_IJS8_SA_S9_EEENS6_IJNS7_ILi1EEESI_SI_EEESC_SE_Li256ELb0ELb1ELb0ELb0EEENS1_19SingleTileSchedulerILb0ELb0ELb1ELi128EEEEEEEEEvNT_6ParamsE,(.L_x_3411 - _ZN7cutlass13device_kernelIN5flash19enable_sm80_to_sm89INS1_16FlashAttnFwdSm80INS1_25CollectiveMainloopFwdSm80ILi8ELi2ELb0EN4cute5tupleIJNS5_1CILi128EEENS7_ILi64EEENS7_ILi192EEEEEELi192ENS_10bfloat16_tEfNS_4arch4Sm80ELb0ELb1ELb1ELb0ELb1ELb0ELb1ELb0EEENS1_21CollectiveEpilogueFwdINS6_IJS8_SA_S9_EEENS6_IJNS7_ILi1EEESI_SI_EEESC_SE_Li256ELb0ELb1ELb0ELb0EEENS1_19SingleTileSchedulerILb0ELb0ELb1ELi128EEEEEEEEEvNT_6ParamsE)
        .other          _ZN7cutlass13device_kernelIN5flash19enable_sm80_to_sm89INS1_16FlashAttnFwdSm80INS1_25CollectiveMainloopFwdSm80ILi8ELi2ELb0EN4cute5tupleIJNS5_1CILi128EEENS7_ILi64EEENS7_ILi192EEEEEELi192ENS_10bfloat16_tEfNS_4arch4Sm80ELb0ELb1ELb1ELb0ELb1ELb0ELb1ELb0EEENS1_21CollectiveEpilogueFwdINS6_IJS8_SA_S9_EEENS6_IJNS7_ILi1EEESI_SI_EEESC_SE_Li256ELb0ELb1ELb0ELb0EEENS1_19SingleTileSchedulerILb0ELb0ELb1ELi128EEEEEEEEEvNT_6ParamsE,@"STO_CUDA_ENTRY STV_DEFAULT"
_ZN7cutlass13device_kernelIN5flash19enable_sm80_to_sm89INS1_16FlashAttnFwdSm80INS1_25CollectiveMainloopFwdSm80ILi8ELi2ELb0EN4cute5tupleIJNS5_1CILi128EEENS7_ILi64EEENS7_ILi192EEEEEELi192ENS_10bfloat16_tEfNS_4arch4Sm80ELb0ELb1ELb1ELb0ELb1ELb0ELb1ELb0EEENS1_21CollectiveEpilogueFwdINS6_IJS8_SA_S9_EEENS6_IJNS7_ILi1EEESI_SI_EEESC_SE_Li256ELb0ELb1ELb0ELb0EEENS1_19SingleTileSchedulerILb0ELb0ELb1ELi128EEEEEEEEEvNT_6ParamsE:
[----:B------:R-:W-:Y:S02]  /*0000*/  MOV R1, c[0x0][0x28] ;  /* 0x00000a0000017a02 */ /* 0x000fe40000000f00 */
[----:B------:R-:W1:Y:S02]  /*0010*/  S2UR UR6, SR_CTAID.Z ;  /* 0x00000000000679c3 */ /* 0x000e640000002700 */
[----:B-1----:R-:W-:-:S13]  /*0020*/  ISETP.LE.AND P0, PT, RZ, UR6, PT ;  /* 0x00000006ff007c0c */ /* 0x002fda000bf03270 */
[----:B------:R-:W-:Y:S05]  /*0030*/  @!P0 EXIT ;  /* 0x000000000000894d */ /* 0x000fea0003800000 */
[----:B------:R-:W1:Y:S01]  /*0040*/  S2R R215, SR_CTAID.X ;  /* 0x0000000000d77919 */ /* 0x000e620000002500 */
[----:B------:R-:W-:Y:S01]  /*0050*/  ULDC.64 UR4, c[0x0][0x370] ;  /* 0x0000dc0000047ab9 */ /* 0x000fe20000000a00 */
[----:B------:R-:W-:Y:S01]  /*0060*/  IMAD.MOV.U32 R204, RZ, RZ, RZ ;  /* 0x000000ffffcc7224 */ /* 0x000fe200078e00ff */
[----:B------:R-:W-:Y:S01]  /*0070*/  UISETP.NE.U32.AND UP0, UPT, URZ, UR4, UPT ;  /* 0x000000043f00728c */ /* 0x000fe2000bf05070 */
[----:B------:R-:W-:Y:S01]  /*0080*/  IMAD.MOV.U32 R197, RZ, RZ, c[0x0][0x2c4] ;  /* 0x0000b100ffc57624 */ /* 0x000fe200078e00ff */
[----:B------:R-:W-:Y:S02]  /*0090*/  ULDC.64 UR8, c[0x0][0x370] ;  /* 0x0000dc0000087ab9 */ /* 0x000fe40000000a00 */
[----:B------:R-:W-:Y:S02]  /*00a0*/  UISETP.NE.AND.EX UP0, UPT, URZ, UR5, UPT, UP0 ;  /* 0x000000053f00728c */ /* 0x000fe4000bf05300 */
[----:B------:R-:W-:Y:S01]  /*00b0*/  ISETP.NE.AND P1, PT, R197, 0x1, PT ;  /* 0x00000001c500780c */ /* 0x000fe20003f25270 */
[----:B------:R-:W2:Y:S01]  /*00c0*/  S2UR UR7, SR_CTAID.Y ;  /* 0x00000000000779c3 */ /* 0x000ea20000002600 */
[----:B------:R-:W-:-:S02]  /*00d0*/  ULDC.64 UR12, c[0x0][0x118] ;  /* 0x00004600000c7ab9 */ /* 0x000fc40000000a00 */
[----:B------:R-:W-:-:S05]  /*00e0*/  PLOP3.LUT P0, PT, PT, PT, UP0, 0x80, 0x0 ;  /* 0x000000000000781c */ /* 0x000fca0003f0f008 */
[----:B------:R-:W-:Y:S02]  /*00f0*/  @UP0 UMOV UR4, 0x4 ;  /* 0x0000000400040882 */ /* 0x000fe40000000000 */
[----:B------:R-:W-:Y:S01]  /*0100*/  @UP0 UIMAD.WIDE UR4, UR6, UR4, UR8 ;  /* 0x00000004060402a5 */ /* 0x000fe2000f8e0208 */
[----:B-1----:R-:W-:Y:S01]  /*0110*/  IMAD.SHL.U32 R148, R215, 0x80, RZ ;  /* 0x00000080d7947824 */ /* 0x002fe200078e00ff */
[----:B------:R-:W-:Y:S01]  /*0120*/  P2R R0, PR, RZ, 0x2 ;  /* 0x00000002ff007803 */ /* 0x000fe20000000000 */
[----:B------:R-:W1:Y:S01]  /*0130*/  S2R R7, SR_TID.X ;  /* 0x0000000000077919 */ /* 0x000e620000002100 */
[----:B------:R-:W-:Y:S02]  /*0140*/  IMAD.MOV.U32 R196, RZ, RZ, 0x1 ;  /* 0x00000001ffc47424 */ /* 0x000fe400078e00ff */
[----:B------:R-:W-:Y:S01]  /*0150*/  @P1 IADD3 R0, R148, 0x7f, RZ ;  /* 0x0000007f94001810 */ /* 0x000fe20007ffe0ff */
[----:B------:R-:W-:Y:S02]  /*0160*/  IMAD.MOV.U32 R214, RZ, RZ, c[0x0][0x2ac] ;  /* 0x0000ab00ffd67624 */ /* 0x000fe400078e00ff */
[----:B------:R-:W-:-:S02]  /*0170*/  IMAD.U32 R2, RZ, RZ, UR4 ;  /* 0x00000004ff027e24 */ /* 0x000fc4000f8e00ff */
[----:B------:R-:W-:Y:S01]  /*0180*/  IMAD.U32 R3, RZ, RZ, UR5 ;  /* 0x00000005ff037e24 */ /* 0x000fe2000f8e00ff */
[----:B------:R-:W-:Y:S01]  /*0190*/  ISETP.LE.AND P2, PT, R196, c[0x0][0x32c], PT ;  /* 0x0000cb00c4007a0c */ /* 0x000fe20003f43270 */
[----:B------:R-:W-:-:S03]  /*01a0*/  @P1 IMAD.HI.U32 R0, R0, c[0x0][0x2c8], RZ ;  /* 0x0000b20000001a27 */ /* 0x000fc600078e00ff */
[----:B------:R3:W5:Y:S01]  /*01b0*/  @P0 LDG.E R204, [R2.64] ;  /* 0x0000000c02cc0981 */ /* 0x000762000c1e1900 */
[----:B------:R-:W-:Y:S01]  /*01c0*/  IMAD R199, R214, c[0x0][0x1d0], RZ ;  /* 0x00007400d6c77a24 */ /* 0x000fe200078e02ff */
[----:B--2---:R-:W-:Y:S01]  /*01d0*/  USHF.R.S32.HI UR11, URZ, 0x1f, UR7 ;  /* 0x0000001f3f0b7899 */ /* 0x004fe20008011407 */
[----:B---3--:R-:W-:Y:S02]  /*01e0*/  IADD3 R3, R148, 0x7f, RZ ;  /* 0x0000007f94037810 */ /* 0x008fe40007ffe0ff */
[----:B------:R-:W-:Y:S02]  /*01f0*/  @P1 SHF.R.U32.HI R3, RZ, c[0x0][0x2cc], R0 ;  /* 0x0000b300ff031a19 */ /* 0x000fe40000011600 */
[----:B------:R-:W-:Y:S02]  /*0200*/  IADD3 R0, R199, -c[0x0][0x168], R196 ;  /* 0x80005a00c7007a10 */ /* 0x000fe40007ffe0c4 */
[----:B------:R-:W-:-:S03]  /*0210*/  P2R R2, PR, RZ, 0x4 ;  /* 0x00000004ff027803 */ /* 0x000fc60000000000 */
[----:B------:R-:W-:-:S05]  /*0220*/  IMAD.IADD R0, R0, 0x1, R3 ;  /* 0x0000000100007824 */ /* 0x000fca00078e0203 */
[----:B------:R-:W-:Y:S01]  /*0230*/  IADD3 R3, R0, c[0x0][0x328], RZ ;  /* 0x0000ca0000037a10 */ /* 0x000fe20007ffe0ff */
[----:B------:R-:W-:Y:S05]  /*0240*/  @!P2 BRA `(.L_x_1009) ;  /* 0x000000f00000a947 */ /* 0x000fea0003800000 */
[C---:B-1----:R-:W-:Y:S02]  /*0250*/  ISETP.GT.AND P0, PT, R0.reuse, RZ, PT ;  /* 0x000000ff0000720c */ /* 0x042fe40003f04270 */
        /* <DEDUP_REMOVED lines=8> */
.L_x_1010:
[----:B------:R-:W-:-:S13]  /*02e0*/  ISETP.NE.AND P0, PT, R196, c[0x0][0x32c], PT ;  /* 0x0000cb00c4007a0c */ /* 0x000fda0003f05270 */
[----:B------:R-:W-:-:S05]  /*02f0*/  @P0 IMAD.HI.U32 R0, R2, c[0x0][0x330], RZ ;  /* 0x0000cc0002000a27 */ /* 0x000fca00078e00ff */
[----:B------:R-:W-:Y:S02]  /*0300*/  @P0 SHF.R.U32.HI R2, RZ, c[0x0][0x334], R0 ;  /* 0x0000cd00ff020a19 */ /* 0x000fe40000011600 */
.L_x_1011:
[----:B------:R-:W-:-:S05]  /*0310*/  MOV R5, c[0x0][0x32c] ;  /* 0x0000cb0000057a02 */ /* 0x000fca0000000f00 */
[----:B------:R-:W-:-:S05]  /*0320*/  IMAD R2, R2, R5, c[0x0][0x32c] ;  /* 0x0000cb0002027624 */ /* 0x000fca00078e0205 */
[----:B------:R-:W-:-:S04]  /*0330*/  IMNMX R3, R3, R2, PT ;  /* 0x0000000203037217 */ /* 0x000fc80003800200 */
.L_x_1009:
[----:B-1----:R-:W-:Y:S01]  /*0340*/  IADD3 R3, R3, 0x3f, RZ ;  /* 0x0000003f03037810 */ /* 0x002fe20007ffe0ff */
[----:B------:R-:W-:Y:S01]  /*0350*/  @P1 IMAD.HI.U32 R6, R148, c[0x0][0x2c8], RZ ;  /* 0x0000b20094061a27 */ /* 0x000fe200078e00ff */
[C---:B------:R-:W-:Y:S02]  /*0360*/  IADD3 R5, R199.reuse, 0x3f, RZ ;  /* 0x0000003fc7057810 */ /* 0x040fe40007ffe0ff */
[----:B------:R-:W-:Y:S01]  /*0370*/  SHF.R.S32.HI R2, RZ, 0x1f, R3 ;  /* 0x0000001fff027819 */ /* 0x000fe20000011403 */
[----:B------:R-:W-:Y:S01]  /*0380*/  IMAD.MOV.U32 R0, RZ, RZ, R148 ;  /* 0x000000ffff007224 */ /* 0x000fe200078e0094 */
[----:B------:R-:W-:Y:S02]  /*0390*/  SHF.R.S32.HI R4, RZ, 0x1f, R5 ;  /* 0x0000001fff047819 */ /* 0x000fe40000011405 */
[----:B------:R-:W-:Y:S02]  /*03a0*/  @P1 SHF.R.U32.HI R0, RZ, c[0x0][0x2cc], R6 ;  /* 0x0000b300ff001a19 */ /* 0x000fe40000011606 */
[----:B------:R-:W-:-:S02]  /*03b0*/  IADD3 R147, R199, -c[0x0][0x168], RZ ;  /* 0x80005a00c7937a10 */ /* 0x000fc40007ffe0ff */
[----:B------:R-:W-:Y:S02]  /*03c0*/  LEA.HI R2, R2, R3, RZ, 0x6 ;  /* 0x0000000302027211 */ /* 0x000fe400078f30ff */
[----:B------:R-:W-:Y:S01]  /*03d0*/  LEA.HI R4, R4, R5, RZ, 0x6 ;  /* 0x0000000504047211 */ /* 0x000fe200078f30ff */
[----:B------:R-:W-:Y:S01]  /*03e0*/  IMAD.IADD R0, R147, 0x1, R0 ;  /* 0x0000000193007824 */ /* 0x000fe200078e0200 */
[----:B------:R-:W-:Y:S02]  /*03f0*/  SHF.R.S32.HI R2, RZ, 0x6, R2 ;  /* 0x00000006ff027819 */ /* 0x000fe40000011402 */
[----:B------:R-:W-:Y:S02]  /*0400*/  SHF.R.S32.HI R145, RZ, 0x6, R4 ;  /* 0x00000006ff917819 */ /* 0x000fe40000011404 */
[----:B------:R-:W-:Y:S02]  /*0410*/  IADD3 R194, R0, -c[0x0][0x324], RZ ;  /* 0x8000c90000c27a10 */ /* 0x000fe40007ffe0ff */
[----:B------:R-:W-:Y:S01]  /*0420*/  IMNMX R145, R145, R2, PT ;  /* 0x0000000291917217 */ /* 0x000fe20003800200 */
[----:B------:R-:W-:Y:S05]  /*0430*/  @!P2 BRA `(.L_x_1012) ;  /* 0x000001000000a947 */ /* 0x000fea0003800000 */
[----:B------:R-:W-:-:S04]  /*0440*/  MOV R2, R0 ;  /* 0x0000000000027202 */ /* 0x000fc80000000f00 */
        /* <DEDUP_REMOVED lines=9> */
.L_x_1013:
[----:B------:R-:W-:-:S04]  /*04e0*/  MOV R0, c[0x0][0x32c] ;  /* 0x0000cb0000007a02 */ /* 0x000fc80000000f00 */
[----:B------:R-:W-:-:S13]  /*04f0*/  ISETP.NE.AND P0, PT, R0, 0x1, PT ;  /* 0x000000010000780c */ /* 0x000fda0003f05270 */
[----:B------:R-:W-:-:S05]  /*0500*/  @P0 IMAD.HI.U32 R0, R2, c[0x0][0x330], RZ ;  /* 0x0000cc0002000a27 */ /* 0x000fca00078e00ff */
[----:B------:R-:W-:-:S05]  /*0510*/  @P0 SHF.R.U32.HI R2, RZ, c[0x0][0x334], R0 ;  /* 0x0000cd00ff020a19 */ /* 0x000fca0000011600 */
.L_x_1014:
[----:B------:R-:W-:-:S05]  /*0520*/  IMAD R3, R2, c[0x0][0x32c], RZ ;  /* 0x0000cb0002037a24 */ /* 0x000fca00078e02ff */
[----:B------:R-:W-:-:S04]  /*0530*/  IMNMX R194, R194, R3, !PT ;  /* 0x00000003c2c27217 */ /* 0x000fc80007800200 */
.L_x_1012:
[----:B------:R-:W-:Y:S01]  /*0540*/  SHF.R.S32.HI R3, RZ, 0x1f, R194 ;  /* 0x0000001fff037819 */ /* 0x000fe200000114c2 */
[----:B------:R-:W-:Y:S01]  /*0550*/  IMAD.MOV.U32 R5, RZ, RZ, RZ ;  /* 0x000000ffff057224 */ /* 0x000fe200078e00ff */
[----:B------:R-:W-:Y:S01]  /*0560*/  PLOP3.LUT P2, PT, PT, PT, PT, 0x80, 0x0 ;  /* 0x000000000000781c */ /* 0x000fe20003f4f070 */
[----:B------:R-:W-:Y:S01]  /*0570*/  IMAD.MOV.U32 R98, RZ, RZ, RZ ;  /* 0x000000ffff627224 */ /* 0x000fe200078e00ff */
[----:B------:R-:W-:Y:S01]  /*0580*/  LEA.HI R194, R3, R194, RZ, 0x6 ;  /* 0x000000c203c27211 */ /* 0x000fe200078f30ff */
[----:B------:R-:W-:Y:S01]  /*0590*/  CS2R R96, SRZ ;  /* 0x0000000000607805 */ /* 0x000fe2000001ff00 */
[----:B------:R-:W-:Y:S01]  /*05a0*/  CS2R R94, SRZ ;  /* 0x00000000005e7805 */ /* 0x000fe2000001ff00 */
[----:B------:R-:W-:Y:S01]  /*05b0*/  CS2R R92, SRZ ;  /* 0x00000000005c7805 */ /* 0x000fe2000001ff00 */
[----:B------:R-:W-:Y:S01]  /*05c0*/  SHF.R.S32.HI R194, RZ, 0x6, R194 ;  /* 0x00000006ffc27819 */ /* 0x000fe200000114c2 */
[----:B------:R-:W-:Y:S01]  /*05d0*/  CS2R R90, SRZ ;  /* 0x00000000005a7805 */ /* 0x000fe2000001ff00 */
[----:B------:R-:W-:Y:S01]  /*05e0*/  CS2R R88, SRZ ;  /* 0x0000000000587805 */ /* 0x000fe2000001ff00 */
[----:B------:R-:W-:Y:S01]  /*05f0*/  CS2R R86, SRZ ;  /* 0x0000000000567805 */ /* 0x000fe2000001ff00 */
[----:B------:R-:W-:Y:S01]  /*0600*/  IMNMX R194, RZ, R194, !PT ;  /* 0x000000c2ffc27217 */ /* 0x000fe20007800200 */
[----:B------:R-:W-:Y:S01]  /*0610*/  CS2R R84, SRZ ;  /* 0x0000000000547805 */ /* 0x000fe2000001ff00 */
[----:B------:R-:W-:Y:S01]  /*0620*/  CS2R R82, SRZ ;  /* 0x0000000000527805 */ /* 0x000fe2000001ff00 */
[----:B------:R-:W-:Y:S01]  /*0630*/  CS2R R80, SRZ ;  /* 0x0000000000507805 */ /* 0x000fe2000001ff00 */
[----:B------:R-:W-:Y:S01]  /*0640*/  ISETP.GT.AND P0, PT, R145, R194, PT ;  /* 0x000000c29100720c */ /* 0x000fe20003f04270 */
        /* <DEDUP_REMOVED lines=42> */
[----:B------:R-:W-:Y:S02]  /*08f0*/  UISETP.NE.U32.AND UP0, UPT, URZ, UR4, UPT ;  /* 0x000000043f00728c */ /* 0x000fe4000bf05070 */
        /* <DEDUP_REMOVED lines=10> */
[----:B------:R1:W2:Y:S01]  /*09a0*/  @P2 LDG.E R10, [R10.64] ;  /* 0x0000000c0a0a2981 */ /* 0x0002a2000c1e1900 */
[----:B------:R-:W-:Y:S01]  /*09b0*/  UIMAD UR8, UR11, UR4, URZ ;  /* 0x000000040b0872a4 */ /* 0x000fe2000f8e023f */
[----:B------:R-:W-:Y:S01]  /*09c0*/  IMAD.MOV.U32 R195, RZ, RZ, c[0x0][0x2b8] ;  /* 0x0000ae00ffc37624 */ /* 0x000fe200078e00ff */
[----:B------:R-:W-:Y:S01]  /*09d0*/  LOP3.LUT R0, R19, 0xfffffff8, RZ, 0xc0, !PT ;  /* 0xfffffff813007812 */ /* 0x000fe200078ec0ff */
[----:B------:R-:W-:Y:S01]  /*09e0*/  UIMAD.WIDE.U32 UR14, UR7, UR4, URZ ;  /* 0x00000004070e72a5 */ /* 0x000fe2000f8e003f */
[----:B------:R-:W-:Y:S01]  /*09f0*/  SHF.R.S32.HI R19, RZ, 0x3, R19 ;  /* 0x00000003ff137819 */ /* 0x000fe20000011413 */
[----:B------:R-:W-:Y:S01]  /*0a00*/  UIMAD UR8, UR7, UR5, UR8 ;  /* 0x00000005070872a4 */ /* 0x000fe2000f8e0208 */
[----:B------:R-:W-:Y:S01]  /*0a10*/  ISETP.NE.AND P5, PT, R195, 0x1, PT ;  /* 0x00000001c300780c */ /* 0x000fe20003fa5270 */
[----:B------:R-:W-:Y:S01]  /*0a20*/  IMAD.IADD R211, R7, 0x1, -R0 ;  /* 0x0000000107d37824 */ /* 0x000fe200078e0a00 */
[----:B------:R-:W-:Y:S01]  /*0a30*/  USHF.R.S32.HI UR9, URZ, 0x1f, UR6 ;  /* 0x0000001f3f097899 */ /* 0x000fe20008011406 */
[----:B------:R-:W-:Y:S01]  /*0a40*/  IMAD.MOV.U32 R200, RZ, RZ, RZ ;  /* 0x000000ffffc87224 */ /* 0x000fe200078e00ff */
[----:B------:R-:W-:Y:S01]  /*0a50*/  ULDC.64 UR4, c[0x0][0x1c0] ;  /* 0x0000700000047ab9 */ /* 0x000fe20000000a00 */
[C---:B------:R-:W-:Y:S01]  /*0a60*/  IMAD R203, R211.reuse, 0x20, R19 ;  /* 0x00000020d3cb7824 */ /* 0x040fe200078e0213 */
[----:B------:R-:W-:Y:S01]  /*0a70*/  UIADD3 UR15, UR15, UR8, URZ ;  /* 0x000000080f0f7290 */ /* 0x000fe2000fffe03f */
[----:B------:R-:W-:Y:S01]  /*0a80*/  IMAD.SHL.U32 R210, R211, 0x8, RZ ;  /* 0x00000008d3d27824 */ /* 0x000fe200078e00ff */
[----:B------:R-:W-:Y:S01]  /*0a90*/  UIMAD UR9, UR9, UR4, URZ ;  /* 0x00000004090972a4 */ /* 0x000fe2000f8e023f */
[----:B------:R-:W-:Y:S01]  /*0aa0*/  IMAD.IADD R0, R148, 0x1, R203 ;  /* 0x0000000194007824 */ /* 0x000fe200078e02cb */
[----:B------:R-:W-:-:S02]  /*0ab0*/  UIMAD.WIDE.U32 UR14, UR6, UR4, UR14 ;  /* 0x00000004060e72a5 */ /* 0x000fc4000f8e000e */
[----:B------:R-:W-:Y:S01]  /*0ac0*/  UIMAD UR5, UR6, UR5, UR9 ;  /* 0x00000005060572a4 */ /* 0x000fe2000f8e0209 */
[----:B------:R-:W-:-:S03]  /*0ad0*/  @P1 IMAD.HI.U32 R2, R0, c[0x0][0x2c8], RZ ;  /* 0x0000b20000021a27 */ /* 0x000fc600078e00ff */
[----:B------:R-:W-:Y:S01]  /*0ae0*/  UIADD3 UR5, UR15, UR5, URZ ;  /* 0x000000050f057290 */ /* 0x000fe2000fffe03f */
[----:B------:R-:W-:Y:S01]  /*0af0*/  IMAD.MOV.U32 R5, RZ, RZ, R0 ;  /* 0x000000ffff057224 */ /* 0x000fe200078e0000 */
[----:B------:R-:W-:Y:S01]  /*0b00*/  @P1 SHF.R.U32.HI R5, RZ, c[0x0][0x2cc], R2 ;  /* 0x0000b300ff051a19 */ /* 0x000fe20000011602 */
[----:B------:R-:W-:Y:S02]  /*0b10*/  IMAD.U32 R9, RZ, RZ, UR15 ;  /* 0x0000000fff097e24 */ /* 0x000fe4000f8e00ff */
[----:B------:R-:W-:Y:S01]  /*0b20*/  IMAD.U32 R8, RZ, RZ, UR14 ;  /* 0x0000000eff087e24 */ /* 0x000fe2000f8e00ff */
[--C-:B------:R-:W-:Y:S01]  /*0b30*/  SHF.R.S32.HI R2, RZ, 0x1f, R5.reuse ;  /* 0x0000001fff027819 */ /* 0x100fe20000011405 */
[----:B------:R-:W-:Y:S02]  /*0b40*/  IMAD.MOV R3, RZ, RZ, -R5 ;  /* 0x000000ffff037224 */ /* 0x000fe400078e0a05 */
[----:B------:R-:W-:Y:S01]  /*0b50*/  IMAD.U32 R9, RZ, RZ, UR5 ;  /* 0x00000005ff097e24 */ /* 0x000fe2000f8e00ff */
[----:B------:R-:W-:Y:S01]  /*0b60*/  ULDC.64 UR4, c[0x0][0x2b0] ;  /* 0x0000ac0000047ab9 */ /* 0x000fe20000000a00 */
[----:B------:R-:W-:-:S02]  /*0b70*/  IMAD R2, R2, c[0x0][0x1b0], RZ ;  /* 0x00006c0002027a24 */ /* 0x000fc400078e02ff */
[----:B------:R-:W-:Y:S02]  /*0b80*/  IMAD R3, R3, c[0x0][0x2c4], R0 ;  /* 0x0000b10003037a24 */ /* 0x000fe400078e0200 */
[----:B------:R-:W-:-:S04]  /*0b90*/  IMAD.WIDE.U32 R8, R5, c[0x0][0x1b0], R8 ;  /* 0x00006c0005087a25 */ /* 0x000fc800078e0008 */
[----:B------:R-:W-:Y:S01]  /*0ba0*/  IMAD R5, R5, c[0x0][0x1b4], R2 ;  /* 0x00006d0005057a24 */ /* 0x000fe200078e0202 */
[----:B------:R-:W-:Y:S01]  /*0bb0*/  SHF.R.S32.HI R2, RZ, 0x1f, R3 ;  /* 0x0000001fff027819 */ /* 0x000fe20000011403 */
[----:B------:R-:W-:Y:S01]  /*0bc0*/  IMAD.MOV.U32 R4, RZ, RZ, R8 ;  /* 0x000000ffff047224 */ /* 0x000fe200078e0008 */
[----:B------:R-:W-:Y:S01]  /*0bd0*/  IADD3 R8, R210, 0x80, RZ ;  /* 0x00000080d2087810 */ /* 0x000fe20007ffe0ff */
[----:B------:R-:W-:Y:S02]  /*0be0*/  IMAD.IADD R5, R9, 0x1, R5 ;  /* 0x0000000109057824 */ /* 0x000fe400078e0205 */
[----:B------:R-:W-:Y:S01]  /*0bf0*/  IMAD R2, R2, c[0x0][0x1a8], RZ ;  /* 0x00006a0002027a24 */ /* 0x000fe200078e02ff */
[----:B------:R-:W-:Y:S01]  /*0c00*/  ISETP.GE.AND P4, PT, R8, c[0x0][0x198], PT ;  /* 0x0000660008007a0c */ /* 0x000fe20003f86270 */
[----:B------:R-:W-:-:S04]  /*0c10*/  IMAD.WIDE.U32 R4, R3, c[0x0][0x1a8], R4 ;  /* 0x00006a0003047a25 */ /* 0x000fc800078e0004 */
[----:B------:R-:W-:Y:S01]  /*0c20*/  IMAD R9, R3, c[0x0][0x1ac], R2 ;  /* 0x00006b0003097a24 */ /* 0x000fe200078e0202 */
[----:B------:R-:W-:Y:S01]  /*0c30*/  LEA R6, P0, R4, c[0x0][0x160], 0x1 ;  /* 0x0000580004067a11 */ /* 0x000fe200078008ff */
[----:B------:R-:W-:Y:S02]  /*0c40*/  IMAD.SHL.U32 R0, R19, 0x40, RZ ;  /* 0x0000004013007824 */ /* 0x000fe400078e00ff */
[----:B------:R-:W-:Y:S01]  /*0c50*/  IMAD.IADD R2, R5, 0x1, R9 ;  /* 0x0000000105027824 */ /* 0x000fe200078e0209 */
[----:B------:R-:W-:Y:S01]  /*0c60*/  LEA.HI R5, R94, R7, RZ, 0x6 ;  /* 0x000000075e057211 */ /* 0x000fe200078f30ff */
[----:B------:R-:W-:Y:S01]  /*0c70*/  SHFL.IDX PT, R14, R6, RZ, 0x181f ;  /* 0x00181fff060e7589 */ /* 0x000fe200000e0000 */
[----:B-1----:R-:W-:Y:S01]  /*0c80*/  LOP3.LUT R11, R0, 0x1c0, RZ, 0xc0, !PT ;  /* 0x000001c0000b7812 */ /* 0x002fe200078ec0ff */
[----:B------:R-:W-:Y:S01]  /*0c90*/  IMAD.IADD R0, R148, 0x1, R19 ;  /* 0x0000000194007824 */ /* 0x000fe200078e0213 */
[----:B------:R-:W-:Y:S01]  /*0ca0*/  LEA.HI.X R2, R4, c[0x0][0x164], R2, 0x1, P0 ;  /* 0x0000590004027a11 */ /* 0x000fe200000f0c02 */
[----:B------:R-:W-:Y:S01]  /*0cb0*/  IMAD.SHL.U32 R5, R5, 0x8, RZ ;  /* 0x0000000805057824 */ /* 0x000fe200078e00ff */
[----:B------:R-:W-:Y:S01]  /*0cc0*/  SHF.R.U32.HI R3, RZ, 0x3, R11 ;  /* 0x00000003ff037819 */ /* 0x000fe2000001160b */
[----:B------:R-:W-:Y:S01]  /*0cd0*/  SHFL.IDX PT, R12, R6, 0x1, 0x181f ;  /* 0x00381f00060c7f89 */ /* 0x000fe200000e0000 */
[----:B------:R-:W-:-:S02]  /*0ce0*/  LOP3.LUT R202, R11, 0x38, R210, 0xf8, !PT ;  /* 0x000000380bca7812 */ /* 0x000fc400078ef8d2 */
[----:B------:R-:W-:Y:S01]  /*0cf0*/  IADD3 R4, R0, 0x20, RZ ;  /* 0x0000002000047810 */ /* 0x000fe20007ffe0ff */
[----:B------:R-:W1:Y:S01]  /*0d00*/  SHFL.IDX PT, R15, R2, RZ, 0x181f ;  /* 0x00181fff020f7589 */ /* 0x000e6200000e0000 */
[----:B------:R-:W-:Y:S01]  /*0d10*/  LOP3.LUT R202, R202, R3, RZ, 0x3c, !PT ;  /* 0x00000003caca7212 */ /* 0x000fe200078e3cff */
[----:B------:R-:W-:Y:S01]  /*0d20*/  IMAD R3, R197, c[0x0][0x168], RZ ;  /* 0x00005a00c5037a24 */ /* 0x000fe200078e02ff */
[----:B------:R-:W-:Y:S01]  /*0d30*/  IADD3 R9, R210, 0x40, RZ ;  /* 0x00000040d2097810 */ /* 0x000fe20007ffe0ff */
[----:B------:R-:W3:Y:S01]  /*0d40*/  SHFL.IDX PT, R13, R2, 0x1, 0x181f ;  /* 0x00381f00020d7f89 */ /* 0x000ee200000e0000 */
[----:B------:R-:W-:Y:S02]  /*0d50*/  LOP3.LUT R202, R202, 0xfffffe00, R5, 0xf8, !PT ;  /* 0xfffffe00caca7812 */ /* 0x000fe400078ef805 */
[-C--:B------:R-:W-:Y:S01]  /*0d60*/  ISETP.GE.AND P1, PT, R4, R3.reuse, PT ;  /* 0x000000030400720c */ /* 0x080fe20003f26270 */
[----:B------:R-:W-:Y:S01]  /*0d70*/  SHFL.IDX PT, R11, R2, 0x3, 0x181f ;  /* 0x00781f00020b7f89 */ /* 0x000fe200000e0000 */
[----:B------:R-:W-:Y:S01]  /*0d80*/  ISETP.GE.AND P0, PT, R0, R3, PT ;  /* 0x000000030000720c */ /* 0x000fe20003f06270 */
[----:B------:R-:W-:Y:S01]  /*0d90*/  IMAD.SHL.U32 R146, R202, 0x2, RZ ;  /* 0x00000002ca927824 */ /* 0x000fe200078e00ff */
[----:B------:R-:W-:-:S02]  /*0da0*/  SHF.R.S32.HI R4, RZ, 0x1f, R9 ;  /* 0x0000001fff047819 */ /* 0x000fc40000011409 */
[----:B------:R-:W-:Y:S02]  /*0db0*/  SHF.R.S32.HI R5, RZ, 0x1f, R8 ;  /* 0x0000001fff057819 */ /* 0x000fe40000011408 */
[----:B------:R-:W-:Y:S02]  /*0dc0*/  LEA.HI R209, R4, R9, RZ, 0x3 ;  /* 0x0000000904d17211 */ /* 0x000fe400078f18ff */
[----:B------:R-:W-:Y:S01]  /*0dd0*/  LEA.HI R192, R5, R8, RZ, 0x3 ;  /* 0x0000000805c07211 */ /* 0x000fe200078f18ff */
[----:B------:R-:W-:Y:S01]  /*0de0*/  SHFL.IDX PT, R4, R6, 0x2, 0x181f ;  /* 0x00581f0006047f89 */ /* 0x000fe200000e0000 */
[----:B------:R-:W-:Y:S02]  /*0df0*/  ISETP.GE.AND P3, PT, R9, c[0x0][0x198], PT ;  /* 0x0000660009007a0c */ /* 0x000fe40003f66270 */
[----:B------:R-:W-:Y:S01]  /*0e00*/  LOP3.LUT R209, R209, 0xfffffff8, RZ, 0xc0, !PT ;  /* 0xfffffff8d1d17812 */ /* 0x000fe200078ec0ff */
[----:B------:R-:W4:Y:S01]  /*0e10*/  SHFL.IDX PT, R5, R2, 0x2, 0x181f ;  /* 0x00581f0002057f89 */ /* 0x000f2200000e0000 */
[----:B------:R-:W-:Y:S01]  /*0e20*/  LOP3.LUT R192, R192, 0xfffffff8, RZ, 0xc0, !PT ;  /* 0xfffffff8c0c07812 */ /* 0x000fe200078ec0ff */
[----:B-1----:R-:W-:-:S04]  /*0e30*/  @!P0 IMAD.WIDE R20, R210, 0x2, R14 ;  /* 0x00000002d2148825 */ /* 0x002fc800078e020e */
[----:B------:R-:W-:-:S04]  /*0e40*/  @!P0 IMAD.WIDE R16, R209, 0x2, R14 ;  /* 0x00000002d1108825 */ /* 0x000fc800078e020e */
[----:B------:R-:W-:-:S04]  /*0e50*/  @!P0 IMAD.WIDE R14, R192, 0x2, R14 ;  /* 0x00000002c00e8825 */ /* 0x000fc800078e020e */
[----:B---3--:R-:W-:-:S04]  /*0e60*/  @!P1 IMAD.WIDE R24, R210, 0x2, R12 ;  /* 0x00000002d2189825 */ /* 0x008fc800078e020c */
[----:B------:R-:W-:-:S04]  /*0e70*/  @!P1 IMAD.WIDE R22, R209, 0x2, R12 ;  /* 0x00000002d1169825 */ /* 0x000fc800078e020c */
[----:B------:R-:W-:Y:S01]  /*0e80*/  @!P1 IMAD.WIDE R12, R192, 0x2, R12 ;  /* 0x00000002c00c9825 */ /* 0x000fe200078e020c */
[----:B--2---:R1:W2:Y:S01]  /*0e90*/  @P2 R2UR UR10, R10 ;  /* 0x000000000a0a23c2 */ /* 0x0042a200000e0000 */
[----:B------:R-:W-:Y:S01]  /*0ea0*/  ISETP.GE.AND P2, PT, R210, c[0x0][0x198], PT ;  /* 0x00006600d2007a0c */ /* 0x000fe20003f46270 */
[----:B--2---:R-:W-:Y:S02]  /*0eb0*/  @!UP0 UMOV UR10, UR6 ;  /* 0x00000006000a8c82 */ /* 0x004fe40008000000 */
[----:B------:R-:W-:Y:S02]  /*0ec0*/  USHF.R.S32.HI UR6, URZ, 0x1f, UR10 ;  /* 0x0000001f3f067899 */ /* 0x000fe4000801140a */
[----:B------:R-:W-:Y:S02]  /*0ed0*/  UIMAD.WIDE.U32 UR8, UR10, UR4, URZ ;  /* 0x000000040a0872a5 */ /* 0x000fe4000f8e003f */
[----:B------:R-:W-:-:S04]  /*0ee0*/  UIMAD UR6, UR6, UR4, URZ ;  /* 0x00000004060672a4 */ /* 0x000fc8000f8e023f */
[----:B------:R-:W-:Y:S02]  /*0ef0*/  UIMAD UR6, UR10, UR5, UR6 ;  /* 0x000000050a0672a4 */ /* 0x000fe4000f8e0206 */
[----:B------:R4:W-:Y:S01]  /*0f00*/  @!P0 LDGSTS.E.BYPASS.LTC128B.128 [R146+0x18100], [R20.64], !P2 ;  /* 0x1810000014928fae */ /* 0x0009e2000d101d4c */
[----:B------:R-:W-:Y:S02]  /*0f10*/  ULDC.64 UR4, c[0x0][0x1e8] ;  /* 0x00007a0000047ab9 */ /* 0x000fe40000000a00 */
[----:B------:R-:W-:Y:S01]  /*0f20*/  UIADD3 UR6, UR9, UR6, URZ ;  /* 0x0000000609067290 */ /* 0x000fe2000fffe03f */
[----:B------:R2:W-:Y:S04]  /*0f30*/  @!P0 LDGSTS.E.BYPASS.LTC128B.128 [R146+0x1c100], [R16.64], !P3 ;  /* 0x1c10000010928fae */ /* 0x0005e8000d901d4c */
[----:B------:R3:W-:Y:S01]  /*0f40*/  @!P0 LDGSTS.E.BYPASS.LTC128B.128 [R146+0x20100], [R14.64], !P4 ;  /* 0x201000000e928fae */ /* 0x0007e2000e101d4c */
[----:B-1----:R-:W-:-:S02]  /*0f50*/  IADD3 R10, R0, 0x40, RZ ;  /* 0x00000040000a7810 */ /* 0x002fc40007ffe0ff */
[----:B------:R-:W-:Y:S01]  /*0f60*/  IADD3 R0, R0, 0x60, RZ ;  /* 0x0000006000007810 */ /* 0x000fe20007ffe0ff */
[----:B------:R1:W-:Y:S01]  /*0f70*/  @!P1 LDGSTS.E.BYPASS.LTC128B.128 [R146+0x19100], [R24.64], !P2 ;  /* 0x1910000018929fae */ /* 0x0003e2000d101d4c */
[----:B------:R-:W-:-:S03]  /*0f80*/  ISETP.GE.AND P0, PT, R10, R3, PT ;  /* 0x000000030a00720c */ /* 0x000fc60003f06270 */
[----:B------:R-:W1:Y:S04]  /*0f90*/  SHFL.IDX PT, R10, R6, 0x3, 0x181f ;  /* 0x00781f00060a7f89 */ /* 0x000e6800000e0000 */
[----:B------:R1:W-:Y:S04]  /*0fa0*/  @!P1 LDGSTS.E.BYPASS.LTC128B.128 [R146+0x1d100], [R22.64], !P3 ;  /* 0x1d10000016929fae */ /* 0x0003e8000d901d4c */
[----:B------:R1:W-:Y:S01]  /*0fb0*/  @!P1 LDGSTS.E.BYPASS.LTC128B.128 [R146+0x21100], [R12.64], !P4 ;  /* 0x211000000c929fae */ /* 0x0003e2000e101d4c */
[----:B------:R-:W-:Y:S02]  /*0fc0*/  ISETP.GE.AND P1, PT, R0, R3, PT ;  /* 0x000000030000720c */ /* 0x000fe40003f26270 */
[----:B------:R-:W-:Y:S01]  /*0fd0*/  IADD3 R3, R145, -0x1, RZ ;  /* 0xffffffff91037810 */ /* 0x000fe20007ffe0ff */
[----:B----4-:R-:W-:Y:S01]  /*0fe0*/  @!P0 IMAD.WIDE R20, R210, 0x2, R4 ;  /* 0x00000002d2148825 */ /* 0x010fe200078e0204 */
[----:B------:R-:W-:-:S03]  /*0ff0*/  P2R R0, PR, RZ, 0x20 ;  /* 0x00000020ff007803 */ /* 0x000fc60000000000 */
[----:B------:R-:W-:Y:S01]  /*1000*/  IMAD.SHL.U32 R144, R3, 0x40, RZ ;  /* 0x0000004003907824 */ /* 0x000fe200078e00ff */
[----:B------:R4:W-:Y:S01]  /*1010*/  @!P0 LDGSTS.E.BYPASS.LTC128B.128 [R146+0x1a100], [R20.64], !P2 ;  /* 0x1a10000014928fae */ /* 0x0009e2000d101d4c */
[----:B--2---:R-:W-:-:S04]  /*1020*/  @!P0 IMAD.WIDE R16, R192, 0x2, R4 ;  /* 0x00000002c0108825 */ /* 0x004fc800078e0204 */
[----:B---3--:R-:W-:-:S04]  /*1030*/  @!P0 IMAD.WIDE R14, R209, 0x2, R4 ;  /* 0x00000002d10e8825 */ /* 0x008fc800078e0204 */
[----:B------:R-:W-:Y:S01]  /*1040*/  IMAD.IADD R201, R203, 0x1, R144 ;  /* 0x00000001cbc97824 */ /* 0x000fe200078e0290 */
[----:B------:R2:W-:Y:S01]  /*1050*/  @!P0 LDGSTS.E.BYPASS.LTC128B.128 [R146+0x1e100], [R14.64], !P3 ;  /* 0x1e1000000e928fae */ /* 0x0005e2000d901d4c */
[----:B-1----:R-:W-:-:S03]  /*1060*/  @!P1 IMAD.WIDE R4, R210, 0x2, R10 ;  /* 0x00000002d2049825 */ /* 0x002fc600078e020a */
[----:B------:R1:W-:Y:S01]  /*1070*/  @!P0 LDGSTS.E.BYPASS.LTC128B.128 [R146+0x22100], [R16.64], !P4 ;  /* 0x2210000010928fae */ /* 0x0003e2000e101d4c */
[C---:B------:R-:W-:Y:S01]  /*1080*/  ISETP.GE.AND P0, PT, R201.reuse, R199, PT ;  /* 0x000000c7c900720c */ /* 0x040fe20003f06270 */
[----:B-----5:R-:W-:Y:S02]  /*1090*/  IMAD.IADD R201, R201, 0x1, R204 ;  /* 0x00000001c9c97824 */ /* 0x020fe400078e02cc */
[----:B------:R-:W-:Y:S01]  /*10a0*/  @!P1 IMAD.WIDE R12, R192, 0x2, R10 ;  /* 0x00000002c00c9825 */ /* 0x000fe200078e020a */
[----:B------:R3:W-:Y:S01]  /*10b0*/  @!P1 LDGSTS.E.BYPASS.LTC128B.128 [R146+0x1b100], [R4.64], !P2 ;  /* 0x1b10000004929fae */ /* 0x0007e2000d101d4c */
[----:B------:R-:W-:Y:S02]  /*10c0*/  ISETP.GT.OR P0, PT, R203, 0x3f, P0 ;  /* 0x0000003fcb00780c */ /* 0x000fe40000704670 */
[----:B------:R-:W-:-:S04]  /*10d0*/  @P5 IMAD.HI.U32 R2, R201, c[0x0][0x2bc], RZ ;  /* 0x0000af00c9025a27 */ /* 0x000fc800078e00ff */
[----:B------:R-:W-:Y:S01]  /*10e0*/  IMAD.MOV.U32 R0, RZ, RZ, R201 ;  /* 0x000000ffff007224 */ /* 0x000fe200078e00c9 */
[----:B------:R-:W-:Y:S01]  /*10f0*/  @P5 SHF.R.U32.HI R0, RZ, c[0x0][0x2c0], R2 ;  /* 0x0000b000ff005a19 */ /* 0x000fe20000011602 */
[----:B--2---:R-:W-:-:S05]  /*1100*/  @!P1 IMAD.WIDE R14, R209, 0x2, R10 ;  /* 0x00000002d10e9825 */ /* 0x004fca00078e020a */
[----:B------:R2:W-:Y:S04]  /*1110*/  @!P1 LDGSTS.E.BYPASS.LTC128B.128 [R146+0x1f100], [R14.64], !P3 ;  /* 0x1f1000000e929fae */ /* 0x0005e8000d901d4c */
[----:B------:R1:W-:Y:S01]  /*1120*/  @!P1 LDGSTS.E.BYPASS.LTC128B.128 [R146+0x23100], [R12.64], !P4 ;  /* 0x231000000c929fae */ /* 0x0003e2000e101d4c */
[----:B---3--:R-:W-:-:S03]  /*1130*/  @!P0 IADD3 R5, P2, R0, UR8, RZ ;  /* 0x0000000800058c10 */ /* 0x008fc6000ff5e0ff */
[----:B------:R-:W0:Y:S01]  /*1140*/  LDGDEPBAR ;  /* 0x00000000000079af */ /* 0x000e220000000000 */
[----:B------:R-:W-:Y:S02]  /*1150*/  @!P0 LEA.HI.X.SX32 R2, R0, UR6, 0x1, P2 ;  /* 0x0000000600028c11 */ /* 0x000fe400090f0eff */
[----:B------:R-:W-:-:S04]  /*1160*/  @!P0 LEA R4, P2, R5, c[0x0][0x2a0], 0x2 ;  /* 0x0000a80005048a11 */ /* 0x000fc800078410ff */
[----:B------:R-:W-:Y:S01]  /*1170*/  @!P0 LEA.HI.X R5, R5, c[0x0][0x2a4], R2, 0x2, P2 ;  /* 0x0000a90005058a11 */ /* 0x000fe200010f1402 */
[----:B------:R-:W-:Y:S06]  /*1180*/  BAR.SYNC.DEFER_BLOCKING 0x0 ;  /* 0x0000000000007b1d */ /* 0x000fec0000010000 */
[----:B------:R-:W3:Y:S01]  /*1190*/  @!P0 LDG.E R200, [R4.64] ;  /* 0x0000000c04c88981 */ /* 0x000ee2000c1e1900 */
[----:B------:R-:W-:Y:S01]  /*11a0*/  IMAD.MOV R0, RZ, RZ, -R0 ;  /* 0x000000ffff007224 */ /* 0x000fe200078e0a00 */
[----:B------:R-:W-:Y:S01]  /*11b0*/  UIMAD UR10, UR11, UR4, URZ ;  /* 0x000000040b0a72a4 */ /* 0x000fe2000f8e023f */
[----:B------:R-:W-:Y:S01]  /*11c0*/  ISETP.GE.AND P5, PT, R210, c[0x0][0x1d4], PT ;  /* 0x00007500d2007a0c */ /* 0x000fe20003fa6270 */
[----:B------:R-:W-:Y:S01]  /*11d0*/  UIMAD.WIDE.U32 UR14, UR7, UR4, URZ ;  /* 0x00000004070e72a5 */ /* 0x000fe2000f8e003f */
[----:B------:R-:W-:Y:S01]  /*11e0*/  IMAD R201, R0, c[0x0][0x2b8], R201 ;  /* 0x0000ae0000c97a24 */ /* 0x000fe200078e02c9 */
[----:B------:R-:W-:Y:S01]  /*11f0*/  UIMAD UR10, UR7, UR5, UR10 ;  /* 0x00000005070a72a4 */ /* 0x000fe2000f8e020a */
[----:B------:R-:W-:Y:S01]  /*1200*/  ISETP.GE.AND P4, PT, R9, c[0x0][0x1d4], PT ;  /* 0x0000750009007a0c */ /* 0x000fe20003f86270 */
[----:B------:R-:W-:Y:S01]  /*1210*/  IMAD.MOV.U32 R188, RZ, RZ, 0x10 ;  /* 0x00000010ffbc7424 */ /* 0x000fe200078e00ff */
[----:B------:R-:W-:Y:S01]  /*1220*/  ISETP.GE.AND P6, PT, R8, c[0x0][0x1d4], PT ;  /* 0x0000750008007a0c */ /* 0x000fe20003fc6270 */
[C---:B------:R-:W-:Y:S01]  /*1230*/  IMAD.WIDE.U32 R10, R201.reuse, c[0x0][0x1e0], RZ ;  /* 0x00007800c90a7a25 */ /* 0x040fe200078e00ff */
[----:B------:R-:W-:Y:S01]  /*1240*/  SHF.R.S32.HI R25, RZ, 0x1f, R201 ;  /* 0x0000001fff197819 */ /* 0x000fe200000114c9 */
[----:B------:R-:W-:Y:S01]  /*1250*/  UIADD3 UR10, UR15, UR10, URZ ;  /* 0x0000000a0f0a7290 */ /* 0x000fe2000fffe03f */
[----:B------:R-:W-:Y:S01]  /*1260*/  ISETP.GE.AND P3, PT, R210, c[0x0][0x1d4], PT ;  /* 0x00007500d2007a0c */ /* 0x000fe20003f66270 */
[----:B-1----:R-:W-:Y:S01]  /*1270*/  IMAD.WIDE.U32 R16, R201, c[0x0][0x208], RZ ;  /* 0x00008200c9107a25 */ /* 0x002fe200078e00ff */
[----:B------:R-:W-:Y:S01]  /*1280*/  ULDC.64 UR4, c[0x0][0x210] ;  /* 0x0000840000047ab9 */ /* 0x000fe20000000a00 */
[----:B------:R-:W-:Y:S01]  /*1290*/  ISETP.GE.AND P2, PT, R9, c[0x0][0x1d4], PT ;  /* 0x0000750009007a0c */ /* 0x000fe20003f46270 */
[----:B------:R-:W-:Y:S01]  /*12a0*/  UIMAD UR11, UR11, UR4, URZ ;  /* 0x000000040b0b72a4 */ /* 0x000fe2000f8e023f */
[C---:B------:R-:W-:Y:S01]  /*12b0*/  IMAD R0, R25.reuse, c[0x0][0x1e0], RZ ;  /* 0x0000780019007a24 */ /* 0x040fe200078e02ff */
[----:B------:R-:W-:Y:S01]  /*12c0*/  UIMAD.WIDE.U32 UR20, UR7, UR4, URZ ;  /* 0x00000004071472a5 */ /* 0x000fe2000f8e003f */
[----:B------:R-:W-:Y:S01]  /*12d0*/  IMAD R12, R25, c[0x0][0x208], RZ ;  /* 0x00008200190c7a24 */ /* 0x000fe200078e02ff */
[----:B------:R-:W-:Y:S01]  /*12e0*/  UIMAD UR11, UR7, UR5, UR11 ;  /* 0x00000005070b72a4 */ /* 0x000fe2000f8e020b */
[C---:B------:R-:W-:Y:S01]  /*12f0*/  IMAD R0, R201.reuse, c[0x0][0x1e4], R0 ;  /* 0x00007900c9007a24 */ /* 0x040fe200078e0200 */
[----:B------:R-:W-:Y:S01]  /*1300*/  LEA.HI R92, R94, R7, RZ, 0x5 ;  /* 0x000000075e5c7211 */ /* 0x000fe200078f28ff */
[----:B------:R-:W-:Y:S01]  /*1310*/  IMAD R12, R201, c[0x0][0x20c], R12 ;  /* 0x00008300c90c7a24 */ /* 0x000fe200078e020c */
[----:B------:R-:W-:Y:S01]  /*1320*/  UIADD3 UR11, UR21, UR11, URZ ;  /* 0x0000000b150b7290 */ /* 0x000fe2000fffe03f */
[----:B------:R-:W-:Y:S01]  /*1330*/  IMAD.IADD R11, R11, 0x1, R0 ;  /* 0x000000010b0b7824 */ /* 0x000fe200078e0200 */
[----:B------:R-:W-:Y:S01]  /*1340*/  SHF.R.S32.HI R133, RZ, 0x1f, R210 ;  /* 0x0000001fff857819 */ /* 0x000fe200000114d2 */
[----:B------:R-:W-:Y:S01]  /*1350*/  IMAD.IADD R13, R17, 0x1, R12 ;  /* 0x00000001110d7824 */ /* 0x000fe200078e020c */
[----:B------:R-:W-:Y:S01]  /*1360*/  SEL R212, RZ, 0x10, P6 ;  /* 0x00000010ffd47807 */ /* 0x000fe20003000000 */
[----:B------:R-:W-:Y:S01]  /*1370*/  IMAD.MOV.U32 R12, RZ, RZ, R16 ;  /* 0x000000ffff0c7224 */ /* 0x000fe200078e0010 */
[----:B------:R-:W-:Y:S01]  /*1380*/  SHF.R.S32.HI R132, RZ, 0x1f, R209 ;  /* 0x0000001fff847819 */ /* 0x000fe200000114d1 */
[----:B------:R-:W-:Y:S01]  /*1390*/  IMAD.MOV.U32 R186, RZ, RZ, 0x20 ;  /* 0x00000020ffba7424 */ /* 0x000fe200078e00ff */
[----:B------:R-:W-:-:S02]  /*13a0*/  IADD3 R198, R146, 0x100, RZ ;  /* 0x0000010092c67810 */ /* 0x000fc40007ffe0ff */
[----:B---3--:R-:W-:Y:S01]  /*13b0*/  SHF.R.S32.HI R24, RZ, 0x1f, R200 ;  /* 0x0000001fff187819 */ /* 0x008fe200000114c8 */
[----:B------:R-:W-:-:S04]  /*13c0*/  IMAD.WIDE.U32 R4, R200, c[0x0][0x1f0], R10 ;  /* 0x00007c00c8047a25 */ /* 0x000fc800078e000a */
[----:B------:R-:W-:Y:S01]  /*13d0*/  IMAD R11, R24, c[0x0][0x1f0], RZ ;  /* 0x00007c00180b7a24 */ /* 0x000fe200078e02ff */
[----:B------:R-:W-:Y:S01]  /*13e0*/  IADD3 R4, P1, R4, UR14, RZ ;  /* 0x0000000e04047c10 */ /* 0x000fe2000ff3e0ff */
[----:B------:R-:W-:-:S04]  /*13f0*/  IMAD.WIDE.U32 R12, R200, c[0x0][0x218], R12 ;  /* 0x00008600c80c7a25 */ /* 0x000fc800078e000c */
[----:B------:R-:W-:Y:S01]  /*1400*/  IMAD R0, R200, c[0x0][0x1f4], R11 ;  /* 0x00007d00c8007a24 */ /* 0x000fe200078e020b */
[----:B------:R-:W-:-:S04]  /*1410*/  LEA R11, P0, R4, c[0x0][0x1c8], 0x1 ;  /* 0x00007200040b7a11 */ /* 0x000fc800078008ff */
[----:B------:R-:W-:Y:S01]  /*1420*/  IADD3.X R5, R5, UR10, R0, P1, !PT ;  /* 0x0000000a05057c10 */ /* 0x000fe20008ffe400 */
[----:B--2---:R-:W-:Y:S01]  /*1430*/  SHFL.IDX PT, R14, R11, RZ, 0x181f ;  /* 0x00181fff0b0e7589 */ /* 0x004fe200000e0000 */
[----:B------:R-:W-:Y:S02]  /*1440*/  IADD3 R0, -R19, R199, -R144 ;  /* 0x000000c713007210 */ /* 0x000fe40007ffe990 */
[----:B------:R-:W-:Y:S01]  /*1450*/  LEA.HI.X R4, R4, c[0x0][0x1cc], R5, 0x1, P0 ;  /* 0x0000730004047a11 */ /* 0x000fe200000f0c05 */
[----:B------:R-:W-:Y:S01]  /*1460*/  IMAD R5, R24, c[0x0][0x218], RZ ;  /* 0x0000860018057a24 */ /* 0x000fe200078e02ff */
[----:B------:R-:W-:Y:S01]  /*1470*/  ISETP.GE.AND P0, PT, R0, 0x1, PT ;  /* 0x000000010000780c */ /* 0x000fe20003f06270 */
[----:B------:R-:W-:Y:S01]  /*1480*/  SHFL.IDX PT, R28, R11, 0x1, 0x181f ;  /* 0x00381f000b1c7f89 */ /* 0x000fe200000e0000 */
[----:B------:R-:W-:Y:S01]  /*1490*/  ISETP.GE.AND P1, PT, R8, c[0x0][0x1d4], PT ;  /* 0x0000750008007a0c */ /* 0x000fe20003f26270 */
[----:B------:R-:W-:Y:S02]  /*14a0*/  IMAD R2, R200, c[0x0][0x21c], R5 ;  /* 0x00008700c8027a24 */ /* 0x000fe400078e0205 */
[----:B------:R-:W4:Y:S04]  /*14b0*/  SHFL.IDX PT, R15, R4, RZ, 0x181f ;  /* 0x00181fff040f7589 */ /* 0x000f2800000e0000 */
[----:B------:R-:W1:Y:S04]  /*14c0*/  SHFL.IDX PT, R29, R4, 0x1, 0x181f ;  /* 0x00381f00041d7f89 */ /* 0x000e6800000e0000 */
[----:B----4-:R-:W-:-:S04]  /*14d0*/  @P0 IMAD.WIDE R20, R210, 0x2, R14 ;  /* 0x00000002d2140825 */ /* 0x010fc800078e020e */
[--C-:B------:R-:W-:Y:S01]  /*14e0*/  @P0 IMAD.WIDE R16, R209, 0x2, R14.reuse ;  /* 0x00000002d1100825 */ /* 0x100fe200078e020e */
[----:B------:R2:W-:Y:S03]  /*14f0*/  @P0 LDGSTS.E.BYPASS.LTC128B.128 [R146+0xc100], [R20.64], !P5 ;  /* 0x0c10000014920fae */ /* 0x0005e6000e901d4c */
[----:B------:R-:W-:Y:S01]  /*1500*/  @P0 IMAD.WIDE R14, R192, 0x2, R14 ;  /* 0x00000002c00e0825 */ /* 0x000fe200078e020e */
[----:B------:R3:W-:Y:S04]  /*1510*/  @P0 LDGSTS.E.BYPASS.LTC128B.128 [R146+0xe100], [R16.64], !P4 ;  /* 0x0e10000010920fae */ /* 0x0007e8000e101d4c */
[----:B------:R4:W-:Y:S01]  /*1520*/  @P0 LDGSTS.E.BYPASS.LTC128B.128 [R146+0x10100], [R14.64], !P6 ;  /* 0x101000000e920fae */ /* 0x0009e2000f101d4c */
[----:B------:R-:W-:-:S04]  /*1530*/  IADD3 R18, P0, R12, UR20, RZ ;  /* 0x000000140c127c10 */ /* 0x000fc8000ff1e0ff */
[----:B------:R-:W-:Y:S02]  /*1540*/  IADD3.X R13, R13, UR11, R2, P0, !PT ;  /* 0x0000000b0d0d7c10 */ /* 0x000fe400087fe402 */
[----:B------:R-:W-:-:S04]  /*1550*/  LEA R10, P0, R18, c[0x0][0x1f8], 0x1 ;  /* 0x00007e00120a7a11 */ /* 0x000fc800078008ff */
[----:B------:R-:W-:Y:S01]  /*1560*/  LEA.HI.X R18, R18, c[0x0][0x1fc], R13, 0x1, P0 ;  /* 0x00007f0012127a11 */ /* 0x000fe200000f0c0d */
[----:B------:R-:W4:Y:S01]  /*1570*/  SHFL.IDX PT, R5, R10, RZ, 0x181f ;  /* 0x00181fff0a057589 */ /* 0x000f2200000e0000 */
[----:B------:R-:W-:-:S03]  /*1580*/  ISETP.GT.AND P0, PT, R0, 0x20, PT ;  /* 0x000000200000780c */ /* 0x000fc60003f04270 */
[----:B------:R-:W4:Y:S01]  /*1590*/  SHFL.IDX PT, R6, R18, RZ, 0x181f ;  /* 0x00181fff12067589 */ /* 0x000f2200000e0000 */
[----:B--2---:R-:W-:-:S03]  /*15a0*/  IMAD.WIDE R20, R210, 0x2, RZ ;  /* 0x00000002d2147825 */ /* 0x004fc600078e02ff */
[----:B------:R2:W2:Y:S01]  /*15b0*/  SHFL.IDX PT, R2, R10, 0x1, 0x181f ;  /* 0x00381f000a027f89 */ /* 0x0004a200000e0000 */
[----:B---3--:R-:W-:-:S03]  /*15c0*/  IMAD.WIDE R16, R209, 0x2, RZ ;  /* 0x00000002d1107825 */ /* 0x008fc600078e02ff */
[----:B------:R-:W3:Y:S02]  /*15d0*/  SHFL.IDX PT, R4, R18, 0x1, 0x181f ;  /* 0x00381f0012047f89 */ /* 0x000ee400000e0000 */
[----:B-1----:R-:W-:-:S04]  /*15e0*/  @P0 IMAD.WIDE R26, R210, 0x2, R28 ;  /* 0x00000002d21a0825 */ /* 0x002fc800078e021c */
[--C-:B------:R-:W-:Y:S01]  /*15f0*/  @P0 IMAD.WIDE R30, R209, 0x2, R28.reuse ;  /* 0x00000002d11e0825 */ /* 0x100fe200078e021c */
[----:B------:R1:W-:Y:S03]  /*1600*/  @P0 LDGSTS.E.BYPASS.LTC128B.128 [R146+0xd100], [R26.64], !P5 ;  /* 0x0d1000001a920fae */ /* 0x0003e6000e901d4c */
[C---:B------:R-:W-:Y:S01]  /*1610*/  @P0 IMAD.WIDE R28, R192.reuse, 0x2, R28 ;  /* 0x00000002c01c0825 */ /* 0x040fe200078e021c */
[----:B------:R3:W-:Y:S03]  /*1620*/  @P0 LDGSTS.E.BYPASS.LTC128B.128 [R146+0xf100], [R30.64], !P4 ;  /* 0x0f1000001e920fae */ /* 0x0007e6000e101d4c */
[----:B----4-:R-:W-:Y:S01]  /*1630*/  IMAD.WIDE R14, R192, 0x2, RZ ;  /* 0x00000002c00e7825 */ /* 0x010fe200078e02ff */
[----:B------:R4:W-:Y:S01]  /*1640*/  @P0 LDGSTS.E.BYPASS.LTC128B.128 [R146+0x11100], [R28.64], !P6 ;  /* 0x111000001c920fae */ /* 0x0009e2000f101d4c */
[----:B------:R-:W-:-:S03]  /*1650*/  IADD3 R12, P0, R5, R20, RZ ;  /* 0x00000014050c7210 */ /* 0x000fc60007f1e0ff */
[----:B------:R-:W0:Y:S02]  /*1660*/  LDGDEPBAR ;  /* 0x00000000000079af */ /* 0x000e240000000000 */
[----:B------:R-:W-:Y:S01]  /*1670*/  IMAD.X R13, R6, 0x1, R21, P0 ;  /* 0x00000001060d7824 */ /* 0x000fe200000e0615 */
[----:B--2---:R-:W-:-:S05]  /*1680*/  IADD3 R10, P0, R5, R16, RZ ;  /* 0x00000010050a7210 */ /* 0x004fca0007f1e0ff */
[----:B------:R-:W-:Y:S01]  /*1690*/  IMAD.X R11, R6, 0x1, R17, P0 ;  /* 0x00000001060b7824 */ /* 0x000fe200000e0611 */
[----:B------:R-:W-:-:S05]  /*16a0*/  IADD3 R22, P0, R5, R14, RZ ;  /* 0x0000000e05167210 */ /* 0x000fca0007f1e0ff */
[----:B------:R-:W-:Y:S01]  /*16b0*/  IMAD.X R23, R6, 0x1, R15, P0 ;  /* 0x0000000106177824 */ /* 0x000fe200000e060f */
[----:B-1----:R-:W-:Y:S02]  /*16c0*/  IADD3 R26, P0, R20, R2, RZ ;  /* 0x00000002141a7210 */ /* 0x002fe40007f1e0ff */
[----:B------:R-:W-:-:S03]  /*16d0*/  SHF.R.S32.HI R6, RZ, 0x5, R92 ;  /* 0x00000005ff067819 */ /* 0x000fc6000001145c */
[----:B---3--:R-:W-:Y:S01]  /*16e0*/  IMAD.X R27, R21, 0x1, R4, P0 ;  /* 0x00000001151b7824 */ /* 0x008fe200000e0604 */
[----:B------:R-:W-:Y:S02]  /*16f0*/  IADD3 R16, P0, R16, R2, RZ ;  /* 0x0000000210107210 */ /* 0x000fe40007f1e0ff */
[----:B------:R-:W-:-:S03]  /*1700*/  LEA.HI R21, R94, R7, RZ, 0x4 ;  /* 0x000000075e157211 */ /* 0x000fc600078f20ff */
[----:B------:R-:W-:Y:S01]  /*1710*/  IMAD.X R17, R17, 0x1, R4, P0 ;  /* 0x0000000111117824 */ /* 0x000fe200000e0604 */
[----:B------:R-:W-:Y:S02]  /*1720*/  IADD3 R14, P0, R14, R2, RZ ;  /* 0x000000020e0e7210 */ /* 0x000fe40007f1e0ff */
[----:B------:R-:W-:-:S03]  /*1730*/  LOP3.LUT R20, R21, 0xfffffff0, RZ, 0xc0, !PT ;  /* 0xfffffff015147812 */ /* 0x000fc600078ec0ff */
[----:B------:R-:W-:Y:S01]  /*1740*/  IMAD.X R15, R15, 0x1, R4, P0 ;  /* 0x000000010f0f7824 */ /* 0x000fe200000e0604 */
[----:B------:R-:W-:Y:S01]  /*1750*/  ISETP.LT.OR P0, PT, R0, 0x1, P3 ;  /* 0x000000010000780c */ /* 0x000fe20001f01670 */
[----:B------:R-:W-:-:S05]  /*1760*/  IMAD.IADD R20, R7, 0x1, -R20 ;  /* 0x0000000107147824 */ /* 0x000fca00078e0a14 */
[----:B------:R-:W-:-:S07]  /*1770*/  SHF.R.S32.HI R5, RZ, 0x1f, R20 ;  /* 0x0000001fff057819 */ /* 0x000fce0000011414 */
[----:B------:R4:W-:Y:S01]  /*1780*/  LDGSTS.E.BYPASS.LTC128B.128 [R146+0x100], [R12.64], !P0 ;  /* 0x001000000c927fae */ /* 0x0009e2000c101d4c */
[----:B------:R-:W-:-:S13]  /*1790*/  ISETP.LT.OR P0, PT, R0, 0x1, P2 ;  /* 0x000000010000780c */ /* 0x000fda0001701670 */
[----:B------:R4:W-:Y:S01]  /*17a0*/  LDGSTS.E.BYPASS.LTC128B.128 [R146+0x2100], [R10.64], !P0 ;  /* 0x021000000a927fae */ /* 0x0009e2000c101d4c */
[----:B------:R-:W-:-:S13]  /*17b0*/  ISETP.LT.OR P0, PT, R0, 0x1, P1 ;  /* 0x000000010000780c */ /* 0x000fda0000f01670 */
[----:B------:R1:W-:Y:S01]  /*17c0*/  LDGSTS.E.BYPASS.LTC128B.128 [R146+0x4100], [R22.64], !P0 ;  /* 0x0410000016927fae */ /* 0x0003e2000c101d4c */
[----:B------:R-:W-:Y:S02]  /*17d0*/  ISETP.LT.OR P0, PT, R0, 0x21, P3 ;  /* 0x000000210000780c */ /* 0x000fe40001f01670 */
[----:B------:R-:W-:-:S11]  /*17e0*/  ISETP.GT.AND P3, PT, R203, 0x3f, PT ;  /* 0x0000003fcb00780c */ /* 0x000fd60003f64270 */
[----:B------:R4:W-:Y:S01]  /*17f0*/  LDGSTS.E.BYPASS.LTC128B.128 [R146+0x1100], [R26.64], !P0 ;  /* 0x011000001a927fae */ /* 0x0009e2000c101d4c */
[----:B------:R-:W-:Y:S02]  /*1800*/  ISETP.LT.OR P0, PT, R0, 0x21, P2 ;  /* 0x000000210000780c */ /* 0x000fe40001701670 */
[----:B------:R-:W-:Y:S02]  /*1810*/  ISETP.GT.AND P2, PT, R3, R194, PT ;  /* 0x000000c20300720c */ /* 0x000fe40003f44270 */
[----:B------:R-:W-:Y:S02]  /*1820*/  SHF.R.S32.HI R3, RZ, 0x1f, R192 ;  /* 0x0000001fff037819 */ /* 0x000fe400000114c0 */
[----:B-1----:R-:W-:-:S07]  /*1830*/  P2R R22, PR, RZ, 0x4 ;  /* 0x00000004ff167803 */ /* 0x002fce0000000000 */
[----:B------:R4:W-:Y:S01]  /*1840*/  LDGSTS.E.BYPASS.LTC128B.128 [R146+0x3100], [R16.64], !P0 ;  /* 0x0310000010927fae */ /* 0x0009e2000c101d4c */
[----:B------:R-:W-:Y:S02]  /*1850*/  ISETP.LT.OR P0, PT, R0, 0x21, P1 ;  /* 0x000000210000780c */ /* 0x000fe40000f01670 */
[----:B------:R-:W-:Y:S02]  /*1860*/  LEA.HI R0, R5, R20, RZ, 0x3 ;  /* 0x0000001405007211 */ /* 0x000fe400078f18ff */
[----:B------:R-:W-:Y:S02]  /*1870*/  LOP3.LUT P1, RZ, R211, 0x4, RZ, 0xc0, !PT ;  /* 0x00000004d3ff7812 */ /* 0x000fe4000782c0ff */
[----:B------:R-:W-:-:S05]  /*1880*/  LOP3.LUT R5, R0, 0xfffffff8, RZ, 0xc0, !PT ;  /* 0xfffffff800057812 */ /* 0x000fca00078ec0ff */
[----:B------:R-:W-:Y:S02]  /*1890*/  IMAD.IADD R20, R20, 0x1, -R5 ;  /* 0x0000000114147824 */ /* 0x000fe400078e0a05 */
[----:B------:R4:W-:Y:S03]  /*18a0*/  LDGSTS.E.BYPASS.LTC128B.128 [R146+0x5100], [R14.64], !P0 ;  /* 0x051000000e927fae */ /* 0x0009e6000c101d4c */
[----:B------:R-:W-:Y:S01]  /*18b0*/  LOP3.LUT P0, RZ, R20, 0x2, RZ, 0xc0, !PT ;  /* 0x0000000214ff7812 */ /* 0x000fe2000780c0ff */
[----:B------:R-:W0:Y:S03]  /*18c0*/  LDGDEPBAR ;  /* 0x00000000000079af */ /* 0x000e260000000000 */
[----:B------:R-:W-:Y:S02]  /*18d0*/  SEL R188, R188, 0xfffffff0, !P0 ;  /* 0xfffffff0bcbc7807 */ /* 0x000fe40004000000 */
[----:B------:R-:W-:-:S04]  /*18e0*/  LOP3.LUT P0, RZ, R20, 0x4, RZ, 0xc0, !PT ;  /* 0x0000000414ff7812 */ /* 0x000fc8000780c0ff */
[----:B------:R-:W-:Y:S02]  /*18f0*/  SEL R4, R186, 0xffffffe0, !P0 ;  /* 0xffffffe0ba047807 */ /* 0x000fe40004000000 */
[----:B------:R-:W-:-:S04]  /*1900*/  LOP3.LUT P0, RZ, R211, 0x2, RZ, 0xc0, !PT ;  /* 0x00000002d3ff7812 */ /* 0x000fc8000780c0ff */
[----:B------:R-:W-:Y:S01]  /*1910*/  P2R R2, PR, RZ, 0x1 ;  /* 0x00000001ff027803 */ /* 0x000fe20000000000 */
        /* <DEDUP_REMOVED lines=8> */
[----:B------:R-:W-:-:S04]  /*19a0*/  @!P3 IADD3 R8, P0, R2, UR8, RZ ;  /* 0x000000080208bc10 */ /* 0x000fc8000ff1e0ff */
[----:B------:R-:W-:Y:S02]  /*19b0*/  @!P3 LEA.HI.X.SX32 R5, R2, UR6, 0x1, P0 ;  /* 0x000000060205bc11 */ /* 0x000fe400080f0eff */
[----:B----4-:R-:W-:-:S04]  /*19c0*/  @!P3 LEA R10, P0, R8, c[0x0][0x2a0], 0x2 ;  /* 0x0000a800080aba11 */ /* 0x010fc800078010ff */
[----:B------:R-:W-:-:S05]  /*19d0*/  @!P3 LEA.HI.X R11, R8, c[0x0][0x2a4], R5, 0x2, P0 ;  /* 0x0000a900080bba11 */ /* 0x000fca00000f1405 */
[----:B------:R1:W2:Y:S01]  /*19e0*/  @!P3 LDG.E R200, [R10.64] ;  /* 0x0000000c0ac8b981 */ /* 0x0002a2000c1e1900 */
[----:B------:R-:W-:Y:S01]  /*19f0*/  IMAD.MOV R2, RZ, RZ, -R2 ;  /* 0x000000ffff027224 */ /* 0x000fe200078e0a02 */
[----:B------:R-:W-:Y:S01]  /*1a00*/  SEL R18, RZ, 0x10, P5 ;  /* 0x00000010ff127807 */ /* 0x000fe20002800000 */
[----:B------:R-:W-:Y:S01]  /*1a10*/  IMAD.SHL.U32 R13, R192, 0x2, RZ ;  /* 0x00000002c00d7824 */ /* 0x000fe200078e00ff */
        /* <DEDUP_REMOVED lines=13> */
[----:B------:R-:W-:Y:S02]  /*1af0*/  IMAD.IADD R9, R9, 0x1, R5 ;  /* 0x0000000109097824 */ /* 0x000fe400078e0205 */
[C---:B-1----:R-:W-:Y:S01]  /*1b00*/  IMAD.SHL.U32 R11, R209.reuse, 0x2, RZ ;  /* 0x00000002d10b7824 */ /* 0x042fe200078e00ff */
[----:B------:R-:W-:Y:S02]  /*1b10*/  SHF.L.U64.HI R10, R209, 0x1, R132 ;  /* 0x00000001d10a7819 */ /* 0x000fe40000010284 */
[----:B--2---:R-:W-:Y:S01]  /*1b20*/  SHF.R.S32.HI R24, RZ, 0x1f, R200 ;  /* 0x0000001fff187819 */ /* 0x004fe200000114c8 */
[----:B------:R-:W-:-:S04]  /*1b30*/  IMAD.WIDE.U32 R8, R200, c[0x0][0x1f0], R8 ;  /* 0x00007c00c8087a25 */ /* 0x000fc800078e0008 */
[----:B------:R-:W-:Y:S01]  /*1b40*/  IMAD R5, R24, c[0x0][0x1f0], RZ ;  /* 0x00007c0018057a24 */ /* 0x000fe200078e02ff */
[----:B------:R-:W-:Y:S02]  /*1b50*/  IADD3 R2, P0, R8, UR14, RZ ;  /* 0x0000000e08027c10 */ /* 0x000fe4000ff1e0ff */
[----:B------:R-:W-:Y:S01]  /*1b60*/  SHF.L.U64.HI R8, R210, 0x1, R133 ;  /* 0x00000001d2087819 */ /* 0x000fe20000010285 */
[----:B------:R-:W-:-:S05]  /*1b70*/  IMAD R5, R200, c[0x0][0x1f4], R5 ;  /* 0x00007d00c8057a24 */ /* 0x000fca00078e0205 */
[----:B------:R-:W-:Y:S02]  /*1b80*/  IADD3.X R9, R9, UR10, R5, P0, !PT ;  /* 0x0000000a09097c10 */ /* 0x000fe400087fe405 */
[----:B------:R-:W-:-:S04]  /*1b90*/  LEA R5, P0, R2, c[0x0][0x1c8], 0x1 ;  /* 0x0000720002057a11 */ /* 0x000fc800078008ff */
        /* <DEDUP_REMOVED lines=27> */
.L_x_1016:
[----:B------:R-:W0:Y:S01]  /*1d50*/  LDGDEPBAR ;  /* 0x00000000000079af */ /* 0x000e220000000000 */
[----:B------:R-:W-:Y:S01]  /*1d60*/  SHF.R.S32.HI R2, RZ, 0x4, R21 ;  /* 0x00000004ff027819 */ /* 0x000fe20000011415 */
[C---:B------:R-:W-:Y:S01]  /*1d70*/  IMAD.SHL.U32 R5, R211.reuse, 0x40, RZ ;  /* 0x00000040d3057824 */ /* 0x040fe200078e00ff */
[----:B------:R-:W-:Y:S01]  /*1d80*/  LOP3.LUT P2, RZ, R211, 0x2, RZ, 0xc0, !PT ;  /* 0x00000002d3ff7812 */ /* 0x000fe2000784c0ff */
[----:B------:R-:W-:Y:S01]  /*1d90*/  IMAD.SHL.U32 R20, R20, 0x40, RZ ;  /* 0x0000004014147824 */ /* 0x000fe200078e00ff */
[----:B------:R-:W-:Y:S01]  /*1da0*/  LEA.HI R21, R21, R2, RZ, 0x1 ;  /* 0x0000000215157211 */ /* 0x000fe200078f08ff */
[----:B------:R-:W-:Y:S01]  /*1db0*/  IMAD.SHL.U32 R19, R19, 0x8, RZ ;  /* 0x0000000813137824 */ /* 0x000fe200078e00ff */
[----:B-1----:R-:W-:Y:S01]  /*1dc0*/  LOP3.LUT R8, R5, 0x1c0, RZ, 0xc0, !PT ;  /* 0x000001c005087812 */ /* 0x002fe200078ec0ff */
[----:B------:R-:W-:Y:S01]  /*1dd0*/  IMAD.SHL.U32 R5, R0, 0x40, RZ ;  /* 0x0000004000057824 */ /* 0x000fe200078e00ff */
[----:B------:R-:W-:Y:S01]  /*1de0*/  LOP3.LUT R21, R21, 0xfffffffe, RZ, 0xc0, !PT ;  /* 0xfffffffe15157812 */ /* 0x000fe200078ec0ff */
[----:B------:R-:W-:Y:S01]  /*1df0*/  IMAD.SHL.U32 R188, R188, 0x2, RZ ;  /* 0x00000002bcbc7824 */ /* 0x000fe200078e00ff */
[----:B------:R-:W-:-:S02]  /*1e00*/  LOP3.LUT R20, R20, 0x1c0, RZ, 0xc0, !PT ;  /* 0x000001c014147812 */ /* 0x000fc400078ec0ff */
[----:B------:R-:W-:Y:S01]  /*1e10*/  LOP3.LUT R5, R5, 0xfffffe00, RZ, 0xc0, !PT ;  /* 0xfffffe0005057812 */ /* 0x000fe200078ec0ff */
[----:B------:R-:W-:Y:S01]  /*1e20*/  IMAD.IADD R21, R2, 0x1, -R21 ;  /* 0x0000000102157824 */ /* 0x000fe200078e0a15 */
[----:B------:R-:W-:Y:S02]  /*1e30*/  SHF.R.U32.HI R2, RZ, 0x3, R20 ;  /* 0x00000003ff027819 */ /* 0x000fe40000011614 */
[----:B------:R-:W-:Y:S01]  /*1e40*/  LOP3.LUT R19, R8, 0x8, R19, 0xf8, !PT ;  /* 0x0000000808137812 */ /* 0x000fe200078ef813 */
[----:B------:R-:W-:Y:S01]  /*1e50*/  IMAD.SHL.U32 R9, R21, 0x8, RZ ;  /* 0x0000000815097824 */ /* 0x000fe200078e00ff */
[----:B------:R-:W-:Y:S02]  /*1e60*/  SHF.R.U32.HI R8, RZ, 0x3, R8 ;  /* 0x00000003ff087819 */ /* 0x000fe40000011608 */
[----:B------:R-:W-:Y:S02]  /*1e70*/  ISETP.NE.AND P0, PT, R22, RZ, PT ;  /* 0x000000ff1600720c */ /* 0x000fe40003f05270 */
[----:B------:R-:W-:Y:S01]  /*1e80*/  LOP3.LUT R9, R20, 0x8, R9, 0xf8, !PT ;  /* 0x0000000814097812 */ /* 0x000fe200078ef809 */
[----:B------:R-:W-:-:S04]  /*1e90*/  DEPBAR.LE SB0, 0x3 ;  /* 0x000080c00000791a */ /* 0x000fc80000000000 */
[----:B------:R-:W-:-:S04]  /*1ea0*/  DEPBAR.LE SB0, 0x2 ;  /* 0x000080800000791a */ /* 0x000fc80000000000 */
[----:B------:R-:W-:Y:S01]  /*1eb0*/  LOP3.LUT R2, R9, R2, RZ, 0x3c, !PT ;  /* 0x0000000209027212 */ /* 0x000fe200078e3cff */
[----:B------:R-:W-:Y:S01]  /*1ec0*/  IMAD R9, R6, 0x400, R5 ;  /* 0x0000040006097824 */ /* 0x000fe200078e0205 */
[----:B------:R-:W-:Y:S02]  /*1ed0*/  LOP3.LUT R8, R19, R8, RZ, 0x3c, !PT ;  /* 0x0000000813087212 */ /* 0x000fe400078e3cff */
[----:B------:R-:W-:Y:S01]  /*1ee0*/  SEL R186, R186, 0xffffffe0, !P2 ;  /* 0xffffffe0baba7807 */ /* 0x000fe20005000000 */
[----:B------:R-:W-:Y:S02]  /*1ef0*/  IMAD.IADD R0, R2, 0x1, R9 ;  /* 0x0000000102007824 */ /* 0x000fe400078e0209 */
[----:B------:R-:W-:Y:S02]  /*1f00*/  IMAD R189, R21, 0x200, R8 ;  /* 0x0000020015bd7824 */ /* 0x000fe400078e0208 */
[C---:B------:R-:W-:Y:S01]  /*1f10*/  IMAD.SHL.U32 R44, R0.reuse, 0x2, RZ ;  /* 0x00000002002c7824 */ /* 0x040fe200078e00ff */
[----:B------:R-:W-:Y:S01]  /*1f20*/  BAR.SYNC.DEFER_BLOCKING 0x0 ;  /* 0x0000000000007b1d */ /* 0x000fe20000010000 */
[----:B------:R-:W-:Y:S01]  /*1f30*/  LEA R191, R0, 0x18100, 0x1 ;  /* 0x0001810000bf7811 */ /* 0x000fe200078e08ff */
[----:B------:R-:W-:-:S04]  /*1f40*/  IMAD.SHL.U32 R189, R189, 0x2, RZ ;  /* 0x00000002bdbd7824 */ /* 0x000fc800078e00ff */
[----:B------:R-:W-:Y:S02]  /*1f50*/  IMAD.IADD R96, R189, 0x1, R186 ;  /* 0x00000001bd607824 */ /* 0x000fe400078e02ba */
[----:B------:R-:W-:Y:S01]  /*1f60*/  IMAD.IADD R187, R191, 0x1, R188 ;  /* 0x00000001bfbb7824 */ /* 0x000fe200078e02bc */
[----:B------:R1:W2:Y:S04]  /*1f70*/  LDSM.16.M88.4 R60, [R189+0xc100] ;  /* 0x00c10000bd3c783b */ /* 0x0002a80000000200 */
[----:B------:R1:W3:Y:S04]  /*1f80*/  LDSM.16.M88.4 R20, [R189+0xc900] ;  /* 0x00c90000bd14783b */ /* 0x0002e80000000200 */
[----:B------:R1:W4:Y:S04]  /*1f90*/  LDSM.16.M88.4 R52, [R189+0xd100] ;  /* 0x00d10000bd34783b */ /* 0x0003280000000200 */
[----:B------:R1:W1:Y:S04]  /*1fa0*/  LDSM.16.M88.4 R32, [R189+0xd900] ;  /* 0x00d90000bd20783b */ /* 0x0002680000000200 */
[----:B----4-:R4:W1:Y:S04]  /*1fb0*/  LDSM.16.M88.4 R12, [R96+0xc100] ;  /* 0x00c10000600c783b */ /* 0x0108680000000200 */
        /* <DEDUP_REMOVED lines=13> */
[----:B------:R-:W-:Y:S01]  /*2090*/  IMAD.SHL.U32 R30, R210, 0x2, RZ ;  /* 0x00000002d21e7824 */ /* 0x000fe200078e00ff */
[----:B------:R-:W-:Y:S01]  /*20a0*/  LOP3.LUT R43, R43, 0xf, RZ, 0xc0, !PT ;  /* 0x0000000f2b2b7812 */ /* 0x000fe200078ec0ff */
[----:B------:R-:W-:Y:S02]  /*20b0*/  IMAD.IADD R25, R27, 0x1, R0 ;  /* 0x000000011b197824 */ /* 0x000fe400078e0200 */
[----:B------:R-:W-:Y:S02]  /*20c0*/  IMAD R27, R24, c[0x0][0x218], RZ ;  /* 0x00008600181b7a24 */ /* 0x000fe400078e02ff */
[----:B------:R-:W-:Y:S01]  /*20d0*/  IMAD.MOV.U32 R24, RZ, RZ, R26 ;  /* 0x000000ffff187224 */ /* 0x000fe200078e001a */
[----:B------:R-:W-:Y:S01]  /*20e0*/  SEL R26, RZ, 0x10, P4 ;  /* 0x00000010ff1a7807 */ /* 0x000fe20002000000 */
[----:B------:R-:W-:-:S02]  /*20f0*/  IMAD R0, R200, c[0x0][0x21c], R27 ;  /* 0x00008700c8007a24 */ /* 0x000fc400078e021b */
[----:B------:R-:W-:Y:S01]  /*2100*/  IMAD.WIDE.U32 R24, R200, c[0x0][0x218], R24 ;  /* 0x00008600c8187a25 */ /* 0x000fe200078e0018 */
[----:B------:R-:W-:-:S03]  /*2110*/  IADD3 R40, -R26, 0x10, RZ ;  /* 0x000000101a287810 */ /* 0x000fc60007ffe1ff */
[----:B------:R-:W-:Y:S01]  /*2120*/  IMAD.SHL.U32 R27, R209, 0x2, RZ ;  /* 0x00000002d11b7824 */ /* 0x000fe200078e00ff */
[----:B------:R-:W-:Y:S02]  /*2130*/  IADD3 R36, P0, R24, UR20, RZ ;  /* 0x0000001418247c10 */ /* 0x000fe4000ff1e0ff */
[----:B------:R-:W-:Y:S02]  /*2140*/  LOP3.LUT R40, R40, 0xf, RZ, 0xc0, !PT ;  /* 0x0000000f28287812 */ /* 0x000fe400078ec0ff */
[----:B------:R-:W-:Y:S02]  /*2150*/  IADD3.X R25, R25, UR11, R0, P0, !PT ;  /* 0x0000000b19197c10 */ /* 0x000fe400087fe400 */
[----:B------:R-:W-:Y:S02]  /*2160*/  LEA R37, P0, R36, c[0x0][0x1f8], 0x1 ;  /* 0x00007e0024257a11 */ /* 0x000fe400078008ff */
[----:B------:R-:W-:Y:S02]  /*2170*/  IADD3 R0, -R212, 0x10, RZ ;  /* 0x00000010d4007810 */ /* 0x000fe40007ffe1ff */
[----:B------:R-:W-:Y:S01]  /*2180*/  LEA.HI.X R36, R36, c[0x0][0x1fc], R25, 0x1, P0 ;  /* 0x00007f0024247a11 */ /* 0x000fe200000f0c19 */
[----:B------:R-:W5:Y:S01]  /*2190*/  SHFL.IDX PT, R38, R37, 0x1, 0x181f ;  /* 0x00381f0025267f89 */ /* 0x000f6200000e0000 */
[----:B------:R-:W-:Y:S01]  /*21a0*/  IMAD.SHL.U32 R25, R192, 0x2, RZ ;  /* 0x00000002c0197824 */ /* 0x000fe200078e00ff */
[----:B------:R-:W-:-:S02]  /*21b0*/  LOP3.LUT R0, R0, 0xf, RZ, 0xc0, !PT ;  /* 0x0000000f00007812 */ /* 0x000fc400078ec0ff */
[----:B------:R-:W4:Y:S01]  /*21c0*/  SHFL.IDX PT, R39, R36, 0x1, 0x181f ;  /* 0x00381f0024277f89 */ /* 0x000f2200000e0000 */
[----:B------:R-:W-:-:S03]  /*21d0*/  SHF.L.U64.HI R24, R192, 0x1, R3 ;  /* 0x00000001c0187819 */ /* 0x000fc60000010203 */
        /* <DEDUP_REMOVED lines=23> */
.L_x_1017:
[C---:B-12-4-:R-:W-:Y:S01]  /*2350*/  HMMA.16816.F32.BF16 R28, R44.reuse, R60, RZ ;  /* 0x0000003c2c1c723c */ /* 0x056fe200000418ff */
[----:B------:R-:W-:Y:S01]  /*2360*/  IMAD.MOV.U32 R0, RZ, RZ, 0x40 ;  /* 0x00000040ff007424 */ /* 0x000fe200078e00ff */
[----:B------:R-:W-:Y:S01]  /*2370*/  LDSM.16.M88.4 R80, [R191+0x8000] ;  /* 0x00800000bf50783b */ /* 0x000fe20000000200 */
[C---:B------:R-:W-:Y:S01]  /*2380*/  IMAD R185, R4.reuse, 0x2, R191 ;  /* 0x0000000204b97824 */ /* 0x040fe200078e02bf */
[----:B------:R-:W-:Y:S01]  /*2390*/  ISETP.NE.AND P0, PT, R197, 0x1, PT ;  /* 0x00000001c500780c */ /* 0x000fe20003f05270 */
[----:B------:R-:W-:Y:S01]  /*23a0*/  IMAD R184, R4, 0x2, R187 ;  /* 0x0000000204b87824 */ /* 0x000fe200078e02bb */
[----:B------:R-:W-:Y:S01]  /*23b0*/  SEL R193, R0, 0xffffffc0, !P1 ;  /* 0xffffffc000c17807 */ /* 0x000fe20004800000 */
[----:B------:R-:W-:Y:S01]  /*23c0*/  LDSM.16.M88.4 R72, [R187+0x8000] ;  /* 0x00800000bb48783b */ /* 0x000fe20000000200 */
[C---:B------:R-:W-:Y:S01]  /*23d0*/  HMMA.16816.F32.BF16 R60, R44.reuse, R62, RZ ;  /* 0x0000003e2c3c723c */ /* 0x040fe200000418ff */
[----:B------:R-:W-:Y:S01]  /*23e0*/  ISETP.LE.AND P2, PT, R196, c[0x0][0x32c], PT ;  /* 0x0000cb00c4007a0c */ /* 0x000fe20003f43270 */
[----:B------:R-:W-:Y:S01]  /*23f0*/  ULDC UR17, c[0x0][0x324] ;  /* 0x0000c90000117ab9 */ /* 0x000fe20000000800 */
[----:B------:R-:W-:Y:S01]  /*2400*/  IADD3 R93, R189, R193, RZ ;  /* 0x000000c1bd5d7210 */ /* 0x000fe20007ffe0ff */
[----:B------:R-:W-:Y:S01]  /*2410*/  LDSM.16.M88.4 R88, [R96+0x10100] ;  /* 0x010100006058783b */ /* 0x000fe20000000200 */
[----:B------:R-:W-:Y:S01]  /*2420*/  IADD3 R0, R193, R96, RZ ;  /* 0x00000060c1007210 */ /* 0x000fe20007ffe0ff */
[----:B------:R-:W-:Y:S01]  /*2430*/  ULOP3.LUT UR17, URZ, UR17, URZ, 0x33, !UPT ;  /* 0x000000113f117292 */ /* 0x000fe2000f8e333f */
[----:B------:R-:W-:Y:S01]  /*2440*/  IADD3 R135, R5, R2, RZ ;  /* 0x0000000205877210 */ /* 0x000fe20007ffe0ff */
[C---:B---3--:R-:W-:Y:S01]  /*2450*/  HMMA.16816.F32.BF16 R24, R44.reuse, R20, RZ ;  /* 0x000000142c18723c */ /* 0x048fe200000418ff */
[----:B------:R-:W-:Y:S04]  /*2460*/  LDSM.16.M88.4 R36, [R93+0xc100] ;  /* 0x00c100005d24783b */ /* 0x000fe80000000200 */
[----:B------:R-:W-:Y:S03]  /*2470*/  LDSM.16.M88.4 R40, [R93+0xc900] ;  /* 0x00c900005d28783b */ /* 0x000fe60000000200 */
[C---:B------:R-:W-:Y:S01]  /*2480*/  HMMA.16816.F32.BF16 R56, R44.reuse, R52, RZ ;  /* 0x000000342c38723c */ /* 0x040fe200000418ff */
[----:B------:R-:W-:Y:S04]  /*2490*/  LDSM.16.M88.4 R64, [R93+0xd100] ;  /* 0x00d100005d40783b */ /* 0x000fe80000000200 */
[----:B------:R-:W-:Y:S03]  /*24a0*/  LDSM.16.M88.4 R84, [R189+0x11900] ;  /* 0x01190000bd54783b */ /* 0x000fe60000000200 */
[C---:B------:R-:W-:Y:S01]  /*24b0*/  HMMA.16816.F32.BF16 R20, R44.reuse, R22, RZ ;  /* 0x000000162c14723c */ /* 0x040fe200000418ff */
[----:B------:R-:W0:Y:S07]  /*24c0*/  LDGDEPBAR ;  /* 0x00000000000079af */ /* 0x000e2e0000000000 */
[C---:B------:R-:W-:Y:S08]  /*24d0*/  HMMA.16816.F32.BF16 R52, R44.reuse, R54, RZ ;  /* 0x000000362c34723c */ /* 0x040ff000000418ff */
[C---:B------:R-:W-:Y:S08]  /*24e0*/  HMMA.16816.F32.BF16 R48, R44.reuse, R32, RZ ;  /* 0x000000202c30723c */ /* 0x040ff000000418ff */
[----:B------:R-:W-:Y:S01]  /*24f0*/  HMMA.16816.F32.BF16 R44, R44, R34, RZ ;  /* 0x000000222c2c723c */ /* 0x000fe200000418ff */
[----:B------:R-:W-:Y:S07]  /*2500*/  LDSM.16.M88.4 R32, [R93+0xd900] ;  /* 0x00d900005d20783b */ /* 0x000fee0000000200 */
[C---:B------:R-:W-:Y:S08]  /*2510*/  HMMA.16816.F32.BF16 R28, R76.reuse, R12, R28 ;  /* 0x0000000c4c1c723c */ /* 0x040ff0000004181c */
[C---:B------:R-:W-:Y:S01]  /*2520*/  HMMA.16816.F32.BF16 R60, R76.reuse, R14, R60 ;  /* 0x0000000e4c3c723c */ /* 0x040fe2000004183c */
[----:B------:R-:W1:Y:S07]  /*2530*/  LDSM.16.M88.4 R12, [R185] ;  /* 0x00000000b90c783b */ /* 0x000e6e0000000200 */
[C---:B------:R-:W-:Y:S08]  /*2540*/  HMMA.16816.F32.BF16 R24, R76.reuse, R16, R24 ;  /* 0x000000104c18723c */ /* 0x040ff00000041818 */
[C---:B------:R-:W-:Y:S01]  /*2550*/  HMMA.16816.F32.BF16 R20, R76.reuse, R18, R20 ;  /* 0x000000124c14723c */ /* 0x040fe20000041814 */
[----:B------:R-:W-:Y:S07]  /*2560*/  LDSM.16.M88.4 R16, [R184] ;  /* 0x00000000b810783b */ /* 0x000fee0000000200 */
[C---:B------:R-:W-:Y:S08]  /*2570*/  HMMA.16816.F32.BF16 R56, R76.reuse, R8, R56 ;  /* 0x000000084c38723c */ /* 0x040ff00000041838 */
[C---:B------:R-:W-:Y:S01]  /*2580*/  HMMA.16816.F32.BF16 R52, R76.reuse, R10, R52 ;  /* 0x0000000a4c34723c */ /* 0x040fe20000041834 */
[----:B------:R-:W2:Y:S07]  /*2590*/  LDSM.16.M88.4 R8, [R0+0xc100] ;  /* 0x00c100000008783b */ /* 0x000eae0000000200 */
[C---:B------:R-:W-:Y:S08]  /*25a0*/  HMMA.16816.F32.BF16 R48, R76.reuse, R68, R48 ;  /* 0x000000444c30723c */ /* 0x040ff00000041830 */
[----:B------:R-:W-:Y:S01]  /*25b0*/  HMMA.16816.F32.BF16 R76, R76, R70, R44 ;  /* 0x000000464c4c723c */ /* 0x000fe2000004182c */
[----:B------:R-:W3:Y:S04]  /*25c0*/  LDSM.16.M88.4 R44, [R0+0xc900] ;  /* 0x00c90000002c783b */ /* 0x000ee80000000200 */
[----:B------:R-:W-:Y:S03]  /*25d0*/  LDSM.16.M88.4 R68, [R96+0xf900] ;  /* 0x00f900006044783b */ /* 0x000fe60000000200 */
[C---:B-1----:R-:W-:Y:S08]  /*25e0*/  HMMA.16816.F32.BF16 R28, R12.reuse, R36, R28 ;  /* 0x000000240c1c723c */ /* 0x042ff0000004181c */
[C---:B------:R-:W-:Y:S01]  /*25f0*/  HMMA.16816.F32.BF16 R60, R12.reuse, R38, R60 ;  /* 0x000000260c3c723c */ /* 0x040fe2000004183c */
[----:B------:R-:W1:Y:S07]  /*2600*/  LDSM.16.M88.4 R36, [R0+0xd100] ;  /* 0x00d100000024783b */ /* 0x000e6e0000000200 */
[C---:B------:R-:W-:Y:S08]  /*2610*/  HMMA.16816.F32.BF16 R24, R12.reuse, R40, R24 ;  /* 0x000000280c18723c */ /* 0x040ff00000041818 */
[C---:B------:R-:W-:Y:S01]  /*2620*/  HMMA.16816.F32.BF16 R20, R12.reuse, R42, R20 ;  /* 0x0000002a0c14723c */ /* 0x040fe20000041814 */
[----:B------:R-:W4:Y:S07]  /*2630*/  LDSM.16.M88.4 R40, [R0+0xd900] ;  /* 0x00d900000028783b */ /* 0x000f2e0000000200 */
[C---:B------:R-:W-:Y:S08]  /*2640*/  HMMA.16816.F32.BF16 R56, R12.reuse, R64, R56 ;  /* 0x000000400c38723c */ /* 0x040ff00000041838 */
[C---:B------:R-:W-:Y:S01]  /*2650*/  HMMA.16816.F32.BF16 R52, R12.reuse, R66, R52 ;  /* 0x000000420c34723c */ /* 0x040fe20000041834 */
[----:B------:R-:W-:Y:S07]  /*2660*/  LDSM.16.M88.4 R64, [R93+0xf100] ;  /* 0x00f100005d40783b */ /* 0x000fee0000000200 */
[C---:B------:R-:W-:Y:S08]  /*2670*/  HMMA.16816.F32.BF16 R48, R12.reuse, R32, R48 ;  /* 0x000000200c30723c */ /* 0x040ff00000041830 */
[----:B------:R-:W-:Y:S01]  /*2680*/  HMMA.16816.F32.BF16 R76, R12, R34, R76 ;  /* 0x000000220c4c723c */ /* 0x000fe2000004184c */
[----:B------:R-:W-:Y:S04]  /*2690*/  LDSM.16.M88.4 R32, [R191+0x4000] ;  /* 0x00400000bf20783b */ /* 0x000fe80000000200 */
[----:B------:R-:W5:Y:S03]  /*26a0*/  LDSM.16.M88.4 R12, [R189+0xe100] ;  /* 0x00e10000bd0c783b */ /* 0x000f660000000200 */
        /* <DEDUP_REMOVED lines=11> */
[----:B------:R-:W-:Y:S04]  /*2760*/  LDSM.16.M88.4 R40, [R187+0x4000] ;  /* 0x00400000bb28783b */ /* 0x000fe80000000200 */
[----:B------:R-:W-:Y:S03]  /*2770*/  LDSM.16.M88.4 R16, [R96+0xe100] ;  /* 0x00e100006010783b */ /* 0x000fe60000000200 */
[C---:B-----5:R-:W-:Y:S08]  /*2780*/  HMMA.16816.F32.BF16 R28, R32.reuse, R12, R28 ;  /* 0x0000000c201c723c */ /* 0x060ff0000004181c */
[C---:B------:R-:W-:Y:S01]  /*2790*/  HMMA.16816.F32.BF16 R60, R32.reuse, R14, R60 ;  /* 0x0000000e203c723c */ /* 0x040fe2000004183c */
[----:B------:R-:W4:Y:S07]  /*27a0*/  LDSM.16.M88.4 R12, [R96+0xe900] ;  /* 0x00e90000600c783b */ /* 0x000f2e0000000200 */
[C---:B--2---:R-:W-:Y:S08]  /*27b0*/  HMMA.16816.F32.BF16 R24, R32.reuse, R8, R24 ;  /* 0x000000082018723c */ /* 0x044ff00000041818 */
[C---:B------:R-:W-:Y:S01]  /*27c0*/  HMMA.16816.F32.BF16 R20, R32.reuse, R10, R20 ;  /* 0x0000000a2014723c */ /* 0x040fe20000041814 */
[----:B------:R-:W2:Y:S07]  /*27d0*/  LDSM.16.M88.4 R8, [R96+0xf100] ;  /* 0x00f100006008783b */ /* 0x000eae0000000200 */
[C---:B---3--:R-:W-:Y:S08]  /*27e0*/  HMMA.16816.F32.BF16 R56, R32.reuse, R44, R56 ;  /* 0x0000002c2038723c */ /* 0x048ff00000041838 */
[C---:B------:R-:W-:Y:S01]  /*27f0*/  HMMA.16816.F32.BF16 R52, R32.reuse, R46, R52 ;  /* 0x0000002e2034723c */ /* 0x040fe20000041834 */
[----:B------:R-:W-:Y:S07]  /*2800*/  LDSM.16.M88.4 R44, [R93+0xf900] ;  /* 0x00f900005d2c783b */ /* 0x000fee0000000200 */
[C---:B-1----:R-:W-:Y:S08]  /*2810*/  HMMA.16816.F32.BF16 R48, R32.reuse, R36, R48 ;  /* 0x000000242030723c */ /* 0x042ff00000041830 */
[----:B------:R-:W-:Y:S01]  /*2820*/  HMMA.16816.F32.BF16 R76, R32, R38, R76 ;  /* 0x00000026204c723c */ /* 0x000fe2000004184c */
[----:B------:R-:W-:Y:S04]  /*2830*/  LDSM.16.M88.4 R32, [R185+0x4000] ;  /* 0x00400000b920783b */ /* 0x000fe80000000200 */
[----:B------:R-:W1:Y:S03]  /*2840*/  LDSM.16.M88.4 R36, [R93+0xe100] ;  /* 0x00e100005d24783b */ /* 0x000e660000000200 */
[C---:B----4-:R-:W-:Y:S08]  /*2850*/  HMMA.16816.F32.BF16 R24, R40.reuse, R12, R24 ;  /* 0x0000000c2818723c */ /* 0x050ff00000041818 */
[C---:B------:R-:W-:Y:S01]  /*2860*/  HMMA.16816.F32.BF16 R20, R40.reuse, R14, R20 ;  /* 0x0000000e2814723c */ /* 0x040fe20000041814 */
[----:B------:R-:W3:Y:S07]  /*2870*/  LDSM.16.M88.4 R12, [R93+0xe900] ;  /* 0x00e900005d0c783b */ /* 0x000eee0000000200 */
[C---:B------:R-:W-:Y:S08]  /*2880*/  HMMA.16816.F32.BF16 R28, R40.reuse, R16, R28 ;  /* 0x00000010281c723c */ /* 0x040ff0000004181c */
[C---:B------:R-:W-:Y:S01]  /*2890*/  HMMA.16816.F32.BF16 R60, R40.reuse, R18, R60 ;  /* 0x00000012283c723c */ /* 0x040fe2000004183c */
[----:B------:R-:W-:Y:S07]  /*28a0*/  LDSM.16.M88.4 R16, [R0+0xe100] ;  /* 0x00e100000010783b */ /* 0x000fee0000000200 */
[C---:B--2---:R-:W-:Y:S08]  /*28b0*/  HMMA.16816.F32.BF16 R56, R40.reuse, R8, R56 ;  /* 0x000000082838723c */ /* 0x044ff00000041838 */
[C---:B------:R-:W-:Y:S01]  /*28c0*/  HMMA.16816.F32.BF16 R52, R40.reuse, R10, R52 ;  /* 0x0000000a2834723c */ /* 0x040fe20000041834 */
[----:B------:R-:W2:Y:S07]  /*28d0*/  LDSM.16.M88.4 R8, [R184+0x4000] ;  /* 0x00400000b808783b */ /* 0x000eae0000000200 */
[C---:B------:R-:W-:Y:S08]  /*28e0*/  HMMA.16816.F32.BF16 R48, R40.reuse, R68, R48 ;  /* 0x000000442830723c */ /* 0x040ff00000041830 */
[----:B------:R-:W-:Y:S01]  /*28f0*/  HMMA.16816.F32.BF16 R76, R40, R70, R76 ;  /* 0x00000046284c723c */ /* 0x000fe2000004184c */
[----:B------:R-:W4:Y:S04]  /*2900*/  LDSM.16.M88.4 R40, [R0+0xe900] ;  /* 0x00e900000028783b */ /* 0x000f280000000200 */
[----:B------:R-:W-:Y:S03]  /*2910*/  LDSM.16.M88.4 R68, [R96+0x11100] ;  /* 0x011100006044783b */ /* 0x000fe60000000200 */
[C---:B-1----:R-:W-:Y:S08]  /*2920*/  HMMA.16816.F32.BF16 R28, R32.reuse, R36, R28 ;  /* 0x00000024201c723c */ /* 0x042ff0000004181c */
[C---:B------:R-:W-:Y:S01]  /*2930*/  HMMA.16816.F32.BF16 R60, R32.reuse, R38, R60 ;  /* 0x00000026203c723c */ /* 0x040fe2000004183c */
[----:B------:R-:W-:Y:S07]  /*2940*/  LDSM.16.M88.4 R36, [R0+0xf900] ;  /* 0x00f900000024783b */ /* 0x000fee0000000200 */
[C---:B---3--:R-:W-:Y:S08]  /*2950*/  HMMA.16816.F32.BF16 R24, R32.reuse, R12, R24 ;  /* 0x0000000c2018723c */ /* 0x048ff00000041818 */
[C---:B------:R-:W-:Y:S01]  /*2960*/  HMMA.16816.F32.BF16 R20, R32.reuse, R14, R20 ;  /* 0x0000000e2014723c */ /* 0x040fe20000041814 */
[----:B------:R-:W1:Y:S07]  /*2970*/  LDSM.16.M88.4 R12, [R0+0xf100] ;  /* 0x00f10000000c783b */ /* 0x000e6e0000000200 */
[C---:B------:R-:W-:Y:S08]  /*2980*/  HMMA.16816.F32.BF16 R56, R32.reuse, R64, R56 ;  /* 0x000000402038723c */ /* 0x040ff00000041838 */
[C---:B------:R-:W-:Y:S01]  /*2990*/  HMMA.16816.F32.BF16 R52, R32.reuse, R66, R52 ;  /* 0x000000422034723c */ /* 0x040fe20000041834 */
[----:B------:R-:W-:Y:S07]  /*29a0*/  LDSM.16.M88.4 R64, [R96+0x11900] ;  /* 0x011900006040783b */ /* 0x000fee0000000200 */
[C---:B------:R-:W-:Y:S08]  /*29b0*/  HMMA.16816.F32.BF16 R48, R32.reuse, R44, R48 ;  /* 0x0000002c2030723c */ /* 0x040ff00000041830 */
[----:B------:R-:W-:Y:S01]  /*29c0*/  HMMA.16816.F32.BF16 R76, R32, R46, R76 ;  /* 0x0000002e204c723c */ /* 0x000fe2000004184c */
[----:B------:R-:W-:Y:S04]  /*29d0*/  LDSM.16.M88.4 R32, [R189+0x10100] ;  /* 0x01010000bd20783b */ /* 0x000fe80000000200 */
[----:B------:R-:W-:Y:S03]  /*29e0*/  LDSM.16.M88.4 R44, [R185+0x8000] ;  /* 0x00800000b92c783b */ /* 0x000fe60000000200 */
[C---:B--2---:R-:W-:Y:S08]  /*29f0*/  HMMA.16816.F32.BF16 R28, R8.reuse, R16, R28 ;  /* 0x00000010081c723c */ /* 0x044ff0000004181c */
[C---:B------:R-:W-:Y:S01]  /*2a00*/  HMMA.16816.F32.BF16 R60, R8.reuse, R18, R60 ;  /* 0x00000012083c723c */ /* 0x040fe2000004183c */
[----:B------:R-:W2:Y:S07]  /*2a10*/  LDSM.16.M88.4 R16, [R189+0x10900] ;  /* 0x01090000bd10783b */ /* 0x000eae0000000200 */
[C---:B----4-:R-:W-:Y:S08]  /*2a20*/  HMMA.16816.F32.BF16 R20, R8.reuse, R42, R20 ;  /* 0x0000002a0814723c */ /* 0x050ff00000041814 */
[C---:B------:R-:W-:Y:S01]  /*2a30*/  HMMA.16816.F32.BF16 R24, R8.reuse, R40, R24 ;  /* 0x000000280818723c */ /* 0x040fe20000041818 */
[----:B------:R-:W-:Y:S07]  /*2a40*/  LDSM.16.M88.4 R40, [R93+0x10100] ;  /* 0x010100005d28783b */ /* 0x000fee0000000200 */
[C---:B-1----:R-:W-:Y:S08]  /*2a50*/  HMMA.16816.F32.BF16 R56, R8.reuse, R12, R56 ;  /* 0x0000000c0838723c */ /* 0x042ff00000041838 */
[C---:B------:R-:W-:Y:S01]  /*2a60*/  HMMA.16816.F32.BF16 R52, R8.reuse, R14, R52 ;  /* 0x0000000e0834723c */ /* 0x040fe20000041834 */
[----:B------:R-:W1:Y:S07]  /*2a70*/  LDSM.16.M88.4 R12, [R189+0x11100] ;  /* 0x01110000bd0c783b */ /* 0x000e6e0000000200 */
[C---:B------:R-:W-:Y:S08]  /*2a80*/  HMMA.16816.F32.BF16 R48, R8.reuse, R36, R48 ;  /* 0x000000240830723c */ /* 0x040ff00000041830 */
[----:B------:R-:W-:Y:S01]  /*2a90*/  HMMA.16816.F32.BF16 R76, R8, R38, R76 ;  /* 0x00000026084c723c */ /* 0x000fe2000004184c */
[----:B------:R-:W3:Y:S04]  /*2aa0*/  LDSM.16.M88.4 R8, [R96+0x10900] ;  /* 0x010900006008783b */ /* 0x000ee80000000200 */
[----:B------:R-:W4:Y:S03]  /*2ab0*/  LDSM.16.M88.4 R36, [R93+0x10900] ;  /* 0x010900005d24783b */ /* 0x000f260000000200 */
[C---:B--2---:R-:W-:Y:S08]  /*2ac0*/  HMMA.16816.F32.BF16 R20, R80.reuse, R18, R20 ;  /* 0x000000125014723c */ /* 0x044ff00000041814 */
[C---:B------:R-:W-:Y:S01]  /*2ad0*/  HMMA.16816.F32.BF16 R24, R80.reuse, R16, R24 ;  /* 0x000000105018723c */ /* 0x040fe20000041818 */
[----:B------:R-:W-:Y:S07]  /*2ae0*/  LDSM.16.M88.4 R16, [R184+0x8000] ;  /* 0x00800000b810783b */ /* 0x000fee0000000200 */
[C---:B------:R-:W-:Y:S08]  /*2af0*/  HMMA.16816.F32.BF16 R28, R80.reuse, R32, R28 ;  /* 0x00000020501c723c */ /* 0x040ff0000004181c */
[C---:B-1----:R-:W-:Y:S08]  /*2b00*/  HMMA.16816.F32.BF16 R56, R80.reuse, R12, R56 ;  /* 0x0000000c5038723c */ /* 0x042ff00000041838 */
[----:B------:R-:W-:Y:S01]  /*2b10*/  HMMA.16816.F32.BF16 R52, R80, R14, R52 ;  /* 0x0000000e5034723c */ /* 0x000fe20000041834 */
[----:B------:R-:W-:Y:S07]  /*2b20*/  LDSM.16.M88.4 R12, [R0+0x10100] ;  /* 0x01010000000c783b */ /* 0x000fee0000000200 */
[C---:B---3--:R-:W-:Y:S08]  /*2b30*/  HMMA.16816.F32.BF16 R20, R72.reuse, R10, R20 ;  /* 0x0000000a4814723c */ /* 0x048ff00000041814 */
[----:B------:R-:W-:Y:S01]  /*2b40*/  HMMA.16816.F32.BF16 R24, R72, R8, R24 ;  /* 0x000000084818723c */ /* 0x000fe20000041818 */
[----:B------:R-:W1:Y:S07]  /*2b50*/  LDSM.16.M88.4 R8, [R0+0x10900] ;  /* 0x010900000008783b */ /* 0x000e6e0000000200 */
[----:B------:R-:W-:Y:S01]  /*2b60*/  HMMA.16816.F32.BF16 R60, R80, R34, R60 ;  /* 0x00000022503c723c */ /* 0x000fe2000004183c */
[----:B------:R-:W2:Y:S07]  /*2b70*/  LDSM.16.M88.4 R32, [R93+0x11100] ;  /* 0x011100005d20783b */ /* 0x000eae0000000200 */
[----:B------:R-:W-:Y:S08]  /*2b80*/  HMMA.16816.F32.BF16 R28, R72, R88, R28 ;  /* 0x00000058481c723c */ /* 0x000ff0000004181c */
[----:B----4-:R-:W-:Y:S08]  /*2b90*/  HMMA.16816.F32.BF16 R20, R44, R38, R20 ;  /* 0x000000262c14723c */ /* 0x010ff00000041814 */
[C---:B------:R-:W-:Y:S08]  /*2ba0*/  HMMA.16816.F32.BF16 R48, R80.reuse, R84, R48 ;  /* 0x000000545030723c */ /* 0x040ff00000041830 */
[----:B------:R-:W-:Y:S08]  /*2bb0*/  HMMA.16816.F32.BF16 R76, R80, R86, R76 ;  /* 0x00000056504c723c */ /* 0x000ff0000004184c */
[C---:B------:R-:W-:Y:S08]  /*2bc0*/  HMMA.16816.F32.BF16 R56, R72.reuse, R68, R56 ;  /* 0x000000444838723c */ /* 0x040ff00000041838 */
[C---:B------:R-:W-:Y:S01]  /*2bd0*/  HMMA.16816.F32.BF16 R52, R72.reuse, R70, R52 ;  /* 0x000000464834723c */ /* 0x040fe20000041834 */
[----:B------:R-:W3:Y:S07]  /*2be0*/  LDSM.16.M88.4 R68, [R93+0x11900] ;  /* 0x011900005d44783b */ /* 0x000eee0000000200 */
[----:B------:R-:W-:Y:S08]  /*2bf0*/  HMMA.16816.F32.BF16 R60, R72, R90, R60 ;  /* 0x0000005a483c723c */ /* 0x000ff0000004183c */
[----:B------:R-:W-:Y:S08]  /*2c00*/  HMMA.16816.F32.BF16 R28, R44, R40, R28 ;  /* 0x000000282c1c723c */ /* 0x000ff0000004181c */
[----:B-1----:R-:W-:Y:S08]  /*2c10*/  HMMA.16816.F32.BF16 R20, R16, R10, R20 ;  /* 0x0000000a1014723c */ /* 0x002ff00000041814 */
[C---:B------:R-:W-:Y:S08]  /*2c20*/  HMMA.16816.F32.BF16 R48, R72.reuse, R64, R48 ;  /* 0x000000404830723c */ /* 0x040ff00000041830 */
[----:B------:R-:W-:Y:S08]  /*2c30*/  HMMA.16816.F32.BF16 R76, R72, R66, R76 ;  /* 0x00000042484c723c */ /* 0x000ff0000004184c */
[----:B------:R-:W-:Y:S01]  /*2c40*/  HMMA.16816.F32.BF16 R24, R44, R36, R24 ;  /* 0x000000242c18723c */ /* 0x000fe20000041818 */
[----:B------:R-:W1:Y:S01]  /*2c50*/  LDSM.16.M88.4 R36, [R0+0x11100] ;  /* 0x011100000024783b */ /* 0x000e620000000200 */
[----:B------:R-:W-:Y:S01]  /*2c60*/  FMUL.FTZ R11, R21, c[0x0][0x320] ;  /* 0x0000c800150b7a20 */ /* 0x000fe20000410000 */
[----:B------:R-:W-:-:S04]  /*2c70*/  SHF.R.S32.HI R21, RZ, 0x1f, R6 ;  /* 0x0000001fff157819 */ /* 0x000fc80000011406 */
[----:B------:R-:W-:Y:S01]  /*2c80*/  LEA.HI R21, R21, R6, RZ, 0x3 ;  /* 0x0000000615157211 */ /* 0x000fe200078f18ff */
[----:B--2---:R-:W-:Y:S01]  /*2c90*/  HMMA.16816.F32.BF16 R56, R44, R32, R56 ;  /* 0x000000202c38723c */ /* 0x004fe20000041838 */
[----:B------:R-:W2:Y:S02]  /*2ca0*/  MUFU.TANH R11, R11 ;  /* 0x0000000b000b7308 */ /* 0x000ea40000002400 */
[----:B------:R-:W-:-:S05]  /*2cb0*/  LOP3.LUT R21, R21, 0xffffff8, RZ, 0xc0, !PT ;  /* 0x0ffffff815157812 */ /* 0x000fca00078ec0ff */
[----:B------:R-:W-:Y:S01]  /*2cc0*/  HMMA.16816.F32.BF16 R52, R44, R34, R52 ;  /* 0x000000222c34723c */ /* 0x000fe20000041834 */
[----:B------:R4:W5:Y:S01]  /*2cd0*/  LDSM.16.M88.4 R32, [R0+0x11900] ;  /* 0x011900000020783b */ /* 0x0009620000000200 */
[----:B------:R-:W-:-:S06]  /*2ce0*/  IMAD.IADD R6, R6, 0x1, -R21 ;  /* 0x0000000106067824 */ /* 0x000fcc00078e0a15 */
[----:B------:R-:W-:Y:S08]  /*2cf0*/  HMMA.16816.F32.BF16 R60, R44, R42, R60 ;  /* 0x0000002a2c3c723c */ /* 0x000ff0000004183c */
[----:B------:R-:W-:Y:S07]  /*2d00*/  HMMA.16816.F32.BF16 R28, R16, R12, R28 ;  /* 0x0000000c101c723c */ /* 0x000fee000004181c */
[----:B------:R-:W-:Y:S01]  /*2d10*/  LOP3.LUT R12, R92, 0xffffffe0, RZ, 0xc0, !PT ;  /* 0xffffffe05c0c7812 */ /* 0x000fe200078ec0ff */
[----:B----4-:R-:W-:Y:S01]  /*2d20*/  FMUL.FTZ R0, R20, c[0x0][0x320] ;  /* 0x0000c80014007a20 */ /* 0x010fe20000410000 */
[-C--:B------:R-:W-:Y:S01]  /*2d30*/  LEA.HI R20, R94, R7.reuse, RZ, 0x2 ;  /* 0x000000075e147211 */ /* 0x080fe200078f10ff */
[C---:B---3--:R-:W-:Y:S02]  /*2d40*/  HMMA.16816.F32.BF16 R48, R44.reuse, R68, R48 ;  /* 0x000000442c30723c */ /* 0x048fe40000041830 */
[----:B------:R-:W-:Y:S01]  /*2d50*/  IMAD.IADD R12, R7, 0x1, -R12 ;  /* 0x00000001070c7824 */ /* 0x000fe200078e0a0c */
[----:B------:R-:W-:Y:S01]  /*2d60*/  LOP3.LUT R20, R20, 0xfffffffc, RZ, 0xc0, !PT ;  /* 0xfffffffc14147812 */ /* 0x000fe200078ec0ff */
[----:B------:R-:W3:Y:S03]  /*2d70*/  MUFU.TANH R0, R0 ;  /* 0x0000000000007308 */ /* 0x000ee60000002400 */
[----:B------:R-:W-:Y:S01]  /*2d80*/  IADD3 R7, -R20, R7, RZ ;  /* 0x0000000714077210 */ /* 0x000fe20007ffe1ff */
[----:B------:R-:W-:Y:S01]  /*2d90*/  HMMA.16816.F32.BF16 R76, R44, R70, R76 ;  /* 0x000000462c4c723c */ /* 0x000fe2000004184c */
[----:B------:R-:W-:-:S02]  /*2da0*/  SHF.R.S32.HI R13, RZ, 0x1f, R12 ;  /* 0x0000001fff0d7819 */ /* 0x000fc4000001140c */
[----:B------:R-:W-:Y:S02]  /*2db0*/  LEA.HI R20, R7, R7, RZ, 0x1 ;  /* 0x0000000707147211 */ /* 0x000fe400078f08ff */
[----:B------:R-:W-:Y:S02]  /*2dc0*/  LEA.HI R13, R13, R12, RZ, 0x2 ;  /* 0x0000000c0d0d7211 */ /* 0x000fe400078f10ff */
[----:B------:R-:W-:Y:S01]  /*2dd0*/  LOP3.LUT R20, R20, 0x1ffffffe, RZ, 0xc0, !PT ;  /* 0x1ffffffe14147812 */ /* 0x000fe200078ec0ff */
[----:B------:R-:W-:Y:S04]  /*2de0*/  HMMA.16816.F32.BF16 R60, R16, R14, R60 ;  /* 0x0000000e103c723c */ /* 0x000fe8000004183c */
[----:B------:R-:W-:-:S03]  /*2df0*/  IMAD.IADD R205, R7, 0x1, -R20 ;  /* 0x0000000107cd7824 */ /* 0x000fc600078e0a14 */
[C---:B------:R-:W-:Y:S01]  /*2e00*/  LEA.HI.SX32 R15, R13.reuse, R148, 0x1e ;  /* 0x000000940d0f7211 */ /* 0x040fe200078ff2ff */
[C---:B------:R-:W-:Y:S01]  /*2e10*/  HMMA.16816.F32.BF16 R24, R16.reuse, R8, R24 ;  /* 0x000000081018723c */ /* 0x040fe20000041818 */
[----:B------:R-:W-:Y:S02]  /*2e20*/  LOP3.LUT R13, R13, 0x7ffffffc, RZ, 0xc0, !PT ;  /* 0x7ffffffc0d0d7812 */ /* 0x000fe400078ec0ff */
[----:B------:R-:W-:Y:S02]  /*2e30*/  LEA R6, R6, R15, 0x4 ;  /* 0x0000000f06067211 */ /* 0x000fe400078e20ff */
[----:B------:R-:W-:Y:S01]  /*2e40*/  IADD3 R206, R12, -R13, RZ ;  /* 0x8000000d0cce7210 */ /* 0x000fe20007ffe0ff */
[--C-:B------:R-:W-:Y:S01]  /*2e50*/  IMAD R13, R214, c[0x0][0x1d0], -R144.reuse ;  /* 0x00007400d60d7a24 */ /* 0x100fe200078e0a90 */
[----:B------:R-:W-:Y:S01]  /*2e60*/  LEA R205, R205, R6, 0x3 ;  /* 0x00000006cdcd7211 */ /* 0x000fe200078e18ff */
[----:B-1----:R-:W-:Y:S01]  /*2e70*/  HMMA.16816.F32.BF16 R56, R16, R36, R56 ;  /* 0x000000241038723c */ /* 0x002fe20000041838 */
[----:B------:R-:W-:Y:S01]  /*2e80*/  FMUL.FTZ R8, R28, c[0x0][0x320] ;  /* 0x0000c8001c087a20 */ /* 0x000fe20000410000 */
[----:B------:R-:W-:Y:S01]  /*2e90*/  IADD3 R15, R199, 0x1, -R144 ;  /* 0x00000001c70f7810 */ /* 0x000fe20007ffe890 */
[----:B------:R-:W-:-:S02]  /*2ea0*/  IMAD.SHL.U32 R206, R206, 0x2, RZ ;  /* 0x00000002cece7824 */ /* 0x000fc400078e00ff */
[----:B------:R-:W-:Y:S02]  /*2eb0*/  @P0 IMAD.HI.U32 R6, R205, c[0x0][0x2c8], RZ ;  /* 0x0000b200cd060a27 */ /* 0x000fe400078e00ff */
[----:B------:R-:W1:Y:S01]  /*2ec0*/  MUFU.TANH R8, R8 ;  /* 0x0000000800087308 */ /* 0x000e620000002400 */
[C---:B------:R-:W-:Y:S01]  /*2ed0*/  HMMA.16816.F32.BF16 R52, R16.reuse, R38, R52 ;  /* 0x000000261034723c */ /* 0x040fe20000041834 */
[----:B------:R-:W-:Y:S01]  /*2ee0*/  IMAD.MOV.U32 R7, RZ, RZ, R205 ;  /* 0x000000ffff077224 */ /* 0x000fe200078e00cd */
[----:B------:R-:W-:Y:S01]  /*2ef0*/  @P0 SHF.R.U32.HI R7, RZ, c[0x0][0x2cc], R6 ;  /* 0x0000b300ff070a19 */ /* 0x000fe20000011606 */
[----:B------:R-:W-:Y:S01]  /*2f00*/  FMUL.FTZ R9, R29, c[0x0][0x320] ;  /* 0x0000c8001d097a20 */ /* 0x000fe20000410000 */
[----:B------:R-:W-:Y:S01]  /*2f10*/  IADD3 R15, R15, -c[0x0][0x168], -R206 ;  /* 0x80005a000f0f7a10 */ /* 0x000fe20007ffe8ce */
[----:B------:R-:W-:Y:S01]  /*2f20*/  FMUL.FTZ R28, R30, c[0x0][0x320] ;  /* 0x0000c8001e1c7a20 */ /* 0x000fe20000410000 */
[----:B------:R-:W-:Y:S01]  /*2f30*/  IADD3 R13, -R206, R13, RZ ;  /* 0x0000000dce0d7210 */ /* 0x000fe20007ffe1ff */
[----:B------:R-:W4:Y:S01]  /*2f40*/  SHFL.IDX PT, R14, R7, RZ, 0x1c1f ;  /* 0x001c1fff070e7589 */ /* 0x000f2200000e0000 */
[----:B-----5:R-:W-:Y:S01]  /*2f50*/  HMMA.16816.F32.BF16 R48, R16, R32, R48 ;  /* 0x000000201030723c */ /* 0x020fe20000041830 */
[----:B------:R-:W-:Y:S01]  /*2f60*/  FMUL.FTZ R10, R25, c[0x0][0x320] ;  /* 0x0000c800190a7a20 */ /* 0x000fe20000410000 */
[----:B------:R-:W1:Y:S01]  /*2f70*/  MUFU.TANH R9, R9 ;  /* 0x0000000900097308 */ /* 0x000e620000002400 */
[----:B------:R-:W-:-:S02]  /*2f80*/  FMUL.FTZ R24, R24, c[0x0][0x320] ;  /* 0x0000c80018187a20 */ /* 0x000fc40000410000 */
[----:B------:R-:W-:-:S03]  /*2f90*/  FMUL.FTZ R61, R61, c[0x0][0x320] ;  /* 0x0000c8003d3d7a20 */ /* 0x000fc60000410000 */
[----:B------:R-:W-:Y:S01]  /*2fa0*/  HMMA.16816.F32.BF16 R76, R16, R34, R76 ;  /* 0x00000022104c723c */ /* 0x000fe2000004184c */
[----:B------:R-:W-:Y:S01]  /*2fb0*/  FMUL.FTZ R57, R57, c[0x0][0x320] ;  /* 0x0000c80039397a20 */ /* 0x000fe20000410000 */
[----:B------:R-:W1:Y:S01]  /*2fc0*/  MUFU.TANH R28, R28 ;  /* 0x0000001c001c7308 */ /* 0x000e620000002400 */
[----:B------:R-:W-:-:S04]  /*2fd0*/  FMUL.FTZ R56, R56, c[0x0][0x320] ;  /* 0x0000c80038387a20 */ /* 0x000fc80000410000 */
[----:B------:R-:W-:Y:S01]  /*2fe0*/  FMUL.FTZ R16, R60, c[0x0][0x320] ;  /* 0x0000c8003c107a20 */ /* 0x000fe20000410000 */
[----:B------:R-:W-:Y:S01]  /*2ff0*/  IADD3 R17, R15, c[0x0][0x328], RZ ;  /* 0x0000ca000f117a10 */ /* 0x000fe20007ffe0ff */
[----:B------:R-:W-:Y:S01]  /*3000*/  FMUL.FTZ R52, R52, c[0x0][0x320] ;  /* 0x0000c80034347a20 */ /* 0x000fe20000410000 */
[----:B------:R-:W1:Y:S01]  /*3010*/  MUFU.TANH R10, R10 ;  /* 0x0000000a000a7308 */ /* 0x000e620000002400 */
[----:B------:R-:W-:Y:S01]  /*3020*/  FMUL.FTZ R53, R53, c[0x0][0x320] ;  /* 0x0000c80035357a20 */ /* 0x000fe20000410000 */
[----:B------:R-:W-:Y:S01]  /*3030*/  IADD3 R15, R15, UR17, RZ ;  /* 0x000000110f0f7c10 */ /* 0x000fe2000fffe0ff */
[----:B----4-:R-:W-:-:S03]  /*3040*/  IMAD.IADD R18, R17, 0x1, R14 ;  /* 0x0000000111127824 */ /* 0x010fc600078e020e */
[----:B------:R-:W-:Y:S02]  /*3050*/  FMUL.FTZ R48, R48, c[0x0][0x320] ;  /* 0x0000c80030307a20 */ /* 0x000fe40000410000 */
[----:B------:R4:W1:Y:S01]  /*3060*/  MUFU.TANH R174, R57 ;  /* 0x0000003900ae7308 */ /* 0x0008620000002400 */
[----:B------:R-:W-:Y:S01]  /*3070*/  FMUL.FTZ R49, R49, c[0x0][0x320] ;  /* 0x0000c80031317a20 */ /* 0x000fe20000410000 */
[----:B------:R-:W-:Y:S01]  /*3080*/  IMNMX R19, R18, R13, PT ;  /* 0x0000000d12137217 */ /* 0x000fe20003800200 */
[----:B------:R-:W-:-:S03]  /*3090*/  IMAD.IADD R2, R15, 0x1, R14 ;  /* 0x000000010f027824 */ /* 0x000fc600078e020e */
[----:B------:R-:W-:Y:S02]  /*30a0*/  FMUL.FTZ R76, R76, c[0x0][0x320] ;  /* 0x0000c8004c4c7a20 */ /* 0x000fe40000410000 */
[----:B------:R-:W-:Y:S01]  /*30b0*/  FMUL.FTZ R77, R77, c[0x0][0x320] ;  /* 0x0000c8004d4d7a20 */ /* 0x000fe20000410000 */
[----:B------:R4:W1:Y:S08]  /*30c0*/  MUFU.TANH R172, R52 ;  /* 0x0000003400ac7308 */ /* 0x0008700000002400 */
[----:B------:R4:W1:Y:S08]  /*30d0*/  MUFU.TANH R168, R53 ;  /* 0x0000003500a87308 */ /* 0x0008700000002400 */
[----:B------:R4:W1:Y:S08]  /*30e0*/  MUFU.TANH R178, R48 ;  /* 0x0000003000b27308 */ /* 0x0008700000002400 */
[----:B------:R4:W1:Y:S08]  /*30f0*/  MUFU.TANH R176, R49 ;  /* 0x0000003100b07308 */ /* 0x0008700000002400 */
[----:B------:R4:W1:Y:S08]  /*3100*/  MUFU.TANH R142, R76 ;  /* 0x0000004c008e7308 */ /* 0x0008700000002400 */
[----:B------:R4:W1:Y:S08]  /*3110*/  MUFU.TANH R140, R77 ;  /* 0x0000004d008c7308 */ /* 0x0008700000002400 */
[----:B------:R4:W1:Y:S08]  /*3120*/  MUFU.TANH R6, R24 ;  /* 0x0000001800067308 */ /* 0x0008700000002400 */
[----:B------:R-:W1:Y:S08]  /*3130*/  MUFU.TANH R16, R16 ;  /* 0x0000001000107308 */ /* 0x000e700000002400 */
[----:B------:R4:W1:Y:S08]  /*3140*/  MUFU.TANH R12, R61 ;  /* 0x0000003d000c7308 */ /* 0x0008700000002400 */
[----:B------:R4:W1:Y:S01]  /*3150*/  MUFU.TANH R166, R56 ;  /* 0x0000003800a67308 */ /* 0x0008620000002400 */
[----:B------:R-:W-:Y:S05]  /*3160*/  @!P2 BRA `(.L_x_1018) ;  /* 0x000001500000a947 */ /* 0x000fea0003800000 */
[----:B--23--:R-:W-:Y:S01]  /*3170*/  IADD3 R21, R199, -c[0x0][0x168], R14 ;  /* 0x80005a00c7157a10 */ /* 0x00cfe20007ffe00e */
[----:B------:R-:W-:Y:S03]  /*3180*/  BSSY B0, `(.L_x_1019) ;  /* 0x000000e000007945 */ /* 0x000fe60003800000 */
        /* <DEDUP_REMOVED lines=9> */
.L_x_1020:
[----:B------:R-:W-:-:S04]  /*3220*/  MOV R5, c[0x0][0x32c] ;  /* 0x0000cb0000057a02 */ /* 0x000fc80000000f00 */
[----:B------:R-:W-:-:S13]  /*3230*/  ISETP.NE.AND P0, PT, R5, 0x1, PT ;  /* 0x000000010500780c */ /* 0x000fda0003f05270 */
[----:B------:R-:W-:-:S05]  /*3240*/  @P0 IMAD.HI.U32 R5, R21, c[0x0][0x330], RZ ;  /* 0x0000cc0015050a27 */ /* 0x000fca00078e00ff */
[----:B------:R-:W-:Y:S02]  /*3250*/  @P0 SHF.R.U32.HI R21, RZ, c[0x0][0x334], R5 ;  /* 0x0000cd00ff150a19 */ /* 0x000fe40000011605 */
.L_x_1021:
[----:B------:R-:W-:Y:S05]  /*3260*/  BSYNC B0 ;  /* 0x0000000000007941 */ /* 0x000fea0003800000 */
.L_x_1019:
[----:B------:R-:W-:-:S04]  /*3270*/  IMAD R5, R21, c[0x0][0x32c], -R144 ;  /* 0x0000cb0015057a24 */ /* 0x000fc800078e0a90 */
[----:B------:R-:W-:-:S05]  /*3280*/  IMAD.IADD R5, R5, 0x1, -R206 ;  /* 0x0000000105057824 */ /* 0x000fca00078e0ace */
[----:B------:R-:W-:Y:S02]  /*3290*/  IADD3 R14, R5, c[0x0][0x32c], RZ ;  /* 0x0000cb00050e7a10 */ /* 0x000fe40007ffe0ff */
[----:B------:R-:W-:Y:S02]  /*32a0*/  IMNMX R2, R2, R5, !PT ;  /* 0x0000000502027217 */ /* 0x000fe40007800200 */
[----:B------:R-:W-:Y:S02]  /*32b0*/  IMNMX R19, R19, R14, PT ;  /* 0x0000000e13137217 */ /* 0x000fe40003800200 */
.L_x_1018:
[----:B--23--:R-:W-:Y:S01]  /*32c0*/  ISETP.GT.AND P1, PT, R145, RZ, PT ;  /* 0x000000ff9100720c */ /* 0x00cfe20003f24270 */
[----:B----4-:R-:W2:Y:S01]  /*32d0*/  SHFL.IDX PT, R24, R7, 0x1, 0x1c1f ;  /* 0x003c1f0007187f89 */ /* 0x010ea200000e0000 */
        /* <DEDUP_REMOVED lines=8> */
[----:B-1----:R-:W-:Y:S01]  /*3360*/  FSEL R5, R8, -INF , !P0 ;  /* 0xff80000008057808 */ /* 0x002fe20004000000 */
[----:B------:R-:W-:Y:S01]  /*3370*/  FMUL.FTZ R54, R54, c[0x0][0x320] ;  /* 0x0000c80036367a20 */ /* 0x000fe20000410000 */
[----:B------:R-:W-:Y:S01]  /*3380*/  ISETP.GT.AND P0, PT, R2, 0x1, P1 ;  /* 0x000000010200780c */ /* 0x000fe20000f04270 */
[----:B------:R-:W-:-:S02]  /*3390*/  FMUL.FTZ R55, R55, c[0x0][0x320] ;  /* 0x0000c80037377a20 */ /* 0x000fc40000410000 */
[----:B------:R-:W-:Y:S01]  /*33a0*/  FMUL.FTZ R51, R51, c[0x0][0x320] ;  /* 0x0000c80033337a20 */ /* 0x000fe20000410000 */
[----:B------:R-:W-:Y:S01]  /*33b0*/  ISETP.LT.OR P0, PT, R19, 0x2, P0 ;  /* 0x000000021300780c */ /* 0x000fe20000701670 */
[----:B------:R-:W-:Y:S01]  /*33c0*/  FMUL.FTZ R78, R78, c[0x0][0x320] ;  /* 0x0000c8004e4e7a20 */ /* 0x000fe20000410000 */
[----:B------:R1:W4:Y:S01]  /*33d0*/  MUFU.TANH R207, R58 ;  /* 0x0000003a00cf7308 */ /* 0x0003220000002400 */
[----:B------:R-:W-:Y:S01]  /*33e0*/  FMUL.FTZ R79, R79, c[0x0][0x320] ;  /* 0x0000c8004f4f7a20 */ /* 0x000fe20000410000 */
[----:B------:R-:W-:Y:S01]  /*33f0*/  FSEL R18, R9, -INF , !P0 ;  /* 0xff80000009127808 */ /* 0x000fe20004000000 */
[----:B------:R-:W-:Y:S01]  /*3400*/  FMUL.FTZ R9, R23, c[0x0][0x320] ;  /* 0x0000c80017097a20 */ /* 0x000fe20000410000 */
[----:B------:R-:W-:Y:S01]  /*3410*/  ISETP.GT.AND P0, PT, R2, 0x8, P1 ;  /* 0x000000080200780c */ /* 0x000fe20000f04270 */
[----:B------:R-:W-:Y:S02]  /*3420*/  FMUL.FTZ R23, R31, c[0x0][0x320] ;  /* 0x0000c8001f177a20 */ /* 0x000fe40000410000 */
[----:B------:R-:W-:Y:S01]  /*3430*/  FMUL.FTZ R50, R50, c[0x0][0x320] ;  /* 0x0000c80032327a20 */ /* 0x000fe20000410000 */
[----:B------:R-:W-:Y:S01]  /*3440*/  ISETP.LT.OR P0, PT, R19, 0x9, P0 ;  /* 0x000000091300780c */ /* 0x000fe20000701670 */
[----:B------:R-:W1:Y:S03]  /*3450*/  MUFU.TANH R9, R9 ;  /* 0x0000000900097308 */ /* 0x000e660000002400 */
[----:B------:R-:W-:-:S02]  /*3460*/  FSEL R16, R16, -INF , !P0 ;  /* 0xff80000010107808 */ /* 0x000fc40004000000 */
[----:B------:R-:W-:-:S03]  /*3470*/  ISETP.GT.AND P0, PT, R2, 0x9, P1 ;  /* 0x000000090200780c */ /* 0x000fc60000f04270 */
[----:B------:R1:W1:Y:S01]  /*3480*/  MUFU.TANH R175, R59 ;  /* 0x0000003b00af7308 */ /* 0x0002620000002400 */
        /* <DEDUP_REMOVED lines=13> */
[----:B------:R1:W1:Y:S03]  /*3560*/  MUFU.TANH R143, R51 ;  /* 0x00000033008f7308 */ /* 0x0002660000002400 */
[----:B------:R-:W-:Y:S01]  /*3570*/  FSEL R8, R0, -INF , !P0 ;  /* 0xff80000000087808 */ /* 0x000fe20004000000 */
[----:B------:R-:W-:Y:S01]  /*3580*/  FMUL.FTZ R0, R62, c[0x0][0x320] ;  /* 0x0000c8003e007a20 */ /* 0x000fe20000410000 */
[----:B------:R-:W-:-:S03]  /*3590*/  ISETP.GT.AND P0, PT, R2, 0x19, P1 ;  /* 0x000000190200780c */ /* 0x000fc60000f04270 */
[----:B------:R1:W1:Y:S01]  /*35a0*/  MUFU.TANH R141, R78 ;  /* 0x0000004e008d7308 */ /* 0x0002620000002400 */
[----:B------:R-:W-:-:S04]  /*35b0*/  ISETP.LT.OR P0, PT, R19, 0x1a, P0 ;  /* 0x0000001a1300780c */ /* 0x000fc80000701670 */
[----:B------:R-:W-:Y:S01]  /*35c0*/  FSEL R6, R11, -INF , !P0 ;  /* 0xff8000000b067808 */ /* 0x000fe20004000000 */
[----:B------:R-:W-:Y:S01]  /*35d0*/  FMUL.FTZ R11, R27, c[0x0][0x320] ;  /* 0x0000c8001b0b7a20 */ /* 0x000fe20000410000 */
        /* <DEDUP_REMOVED lines=14> */
[----:B------:R-:W1:Y:S01]  /*36c0*/  MUFU.TANH R21, R21 ;  /* 0x0000001500157308 */ /* 0x000e620000002400 */
[----:B------:R-:W-:-:S04]  /*36d0*/  ISETP.LT.OR P0, PT, R19, 0x2a, P0 ;  /* 0x0000002a1300780c */ /* 0x000fc80000701670 */
[----:B------:R-:W-:Y:S02]  /*36e0*/  FSEL R168, R168, -INF , !P0 ;  /* 0xff800000a8a87808 */ /* 0x000fe40004000000 */
[----:B------:R-:W-:Y:S01]  /*36f0*/  ISETP.GT.AND P0, PT, R2, 0x30, P1 ;  /* 0x000000300200780c */ /* 0x000fe20000f04270 */
[----:B------:R1:W1:Y:S03]  /*3700*/  MUFU.TANH R177, R50 ;  /* 0x0000003200b17308 */ /* 0x0002660000002400 */
        /* <DEDUP_REMOVED lines=9> */
[----:B--2---:R-:W-:-:S03]  /*37a0*/  IMAD.IADD R2, R17, 0x1, R24 ;  /* 0x0000000111027824 */ /* 0x004fc600078e0218 */
[----:B------:R-:W-:Y:S01]  /*37b0*/  ISETP.LT.OR P0, PT, R19, 0x3a, P0 ;  /* 0x0000003a1300780c */ /* 0x000fe20000701670 */
[----:B------:R-:W-:Y:S01]  /*37c0*/  IMAD.IADD R19, R15, 0x1, R24 ;  /* 0x000000010f137824 */ /* 0x000fe200078e0218 */
[----:B------:R-:W-:Y:S02]  /*37d0*/  IMNMX R2, R2, R13, PT ;  /* 0x0000000d02027217 */ /* 0x000fe40003800200 */
[----:B------:R-:W-:Y:S01]  /*37e0*/  FSEL R140, R140, -INF , !P0 ;  /* 0xff8000008c8c7808 */ /* 0x000fe20004000000 */
[----:B------:R-:W-:Y:S05]  /*37f0*/  @!P2 BRA `(.L_x_1022) ;  /* 0x000001500000a947 */ /* 0x000fea0003800000 */
[----:B-1-34-:R-:W-:Y:S01]  /*3800*/  IADD3 R13, R199, -c[0x0][0x168], R24 ;  /* 0x80005a00c70d7a10 */ /* 0x01afe20007ffe018 */
        /* <DEDUP_REMOVED lines=10> */
.L_x_1024:
[----:B------:R-:W-:-:S04]  /*38b0*/  MOV R7, c[0x0][0x32c] ;  /* 0x0000cb0000077a02 */ /* 0x000fc80000000f00 */
[----:B------:R-:W-:-:S13]  /*38c0*/  ISETP.NE.AND P0, PT, R7, 0x1, PT ;  /* 0x000000010700780c */ /* 0x000fda0003f05270 */
[----:B------:R-:W-:-:S05]  /*38d0*/  @P0 IMAD.HI.U32 R7, R13, c[0x0][0x330], RZ ;  /* 0x0000cc000d070a27 */ /* 0x000fca00078e00ff */
[----:B------:R-:W-:Y:S02]  /*38e0*/  @P0 SHF.R.U32.HI R13, RZ, c[0x0][0x334], R7 ;  /* 0x0000cd00ff0d0a19 */ /* 0x000fe40000011607 */
.L_x_1025:
[----:B------:R-:W-:Y:S05]  /*38f0*/  BSYNC B0 ;  /* 0x0000000000007941 */ /* 0x000fea0003800000 */
.L_x_1023:
[----:B------:R-:W-:-:S04]  /*3900*/  IMAD R13, R13, c[0x0][0x32c], -R144 ;  /* 0x0000cb000d0d7a24 */ /* 0x000fc800078e0a90 */
[----:B------:R-:W-:-:S05]  /*3910*/  IMAD.IADD R22, R13, 0x1, -R206 ;  /* 0x000000010d167824 */ /* 0x000fca00078e0ace */
[----:B------:R-:W-:Y:S02]  /*3920*/  IADD3 R7, R22, c[0x0][0x32c], RZ ;  /* 0x0000cb0016077a10 */ /* 0x000fe40007ffe0ff */
[----:B------:R-:W-:Y:S02]  /*3930*/  IMNMX R19, R19, R22, !PT ;  /* 0x0000001613137217 */ /* 0x000fe40007800200 */
[----:B------:R-:W-:Y:S02]  /*3940*/  IMNMX R2, R2, R7, PT ;  /* 0x0000000702027217 */ /* 0x000fe40003800200 */
.L_x_1022:
[----:B-1-34-:R-:W-:Y:S01]  /*3950*/  ISETP.GT.AND P0, PT, R19, 0x1, P1 ;  /* 0x000000011300780c */ /* 0x01afe20000f04270 */
[----:B------:R-:W-:-:S04]  /*3960*/  DEPBAR.LE SB0, 0x2 ;  /* 0x000080800000791a */ /* 0x000fc80000000000 */
[----:B------:R-:W-:Y:S01]  /*3970*/  BAR.SYNC.DEFER_BLOCKING 0x0 ;  /* 0x0000000000007b1d */ /* 0x000fe20000010000 */
[----:B------:R-:W-:Y:S01]  /*3980*/  ISETP.LT.OR P0, PT, R2, 0x2, P0 ;  /* 0x000000020200780c */ /* 0x000fe20000701670 */
[----:B------:R-:W-:-:S03]  /*3990*/  IMAD.SHL.U32 R135, R135, 0x2, RZ ;  /* 0x0000000287877824 */ /* 0x000fc600078e00ff */
[----:B------:R-:W-:Y:S01]  /*39a0*/  FSEL R17, R23, -INF , !P0 ;  /* 0xff80000017117808 */ /* 0x000fe20004000000 */
[--C-:B------:R-:W-:Y:S01]  /*39b0*/  IMAD R134, R4, 0x2, R135.reuse ;  /* 0x0000000204867824 */ /* 0x100fe200078e0287 */
[----:B------:R-:W-:Y:S01]  /*39c0*/  ISETP.GT.AND P0, PT, R19, 0x8, P1 ;  /* 0x000000081300780c */ /* 0x000fe20000f04270 */
[C---:B------:R-:W-:Y:S02]  /*39d0*/  IMAD.IADD R173, R188.reuse, 0x1, R135 ;  /* 0x00000001bcad7824 */ /* 0x040fe400078e0287 */
[----:B------:R-:W-:Y:S01]  /*39e0*/  IMAD.IADD R165, R188, 0x1, R134 ;  /* 0x00000001bca57824 */ /* 0x000fe200078e0286 */
[----:B------:R-:W-:Y:S01]  /*39f0*/  ISETP.LT.OR P0, PT, R2, 0x9, P0 ;  /* 0x000000090200780c */ /* 0x000fe20000701670 */
[----:B------:R-:W-:-:S03]  /*3a00*/  IMAD R4, R4, 0x2, R173 ;  /* 0x0000000204047824 */ /* 0x000fc600078e02ad */
[----:B------:R-:W-:Y:S02]  /*3a10*/  FSEL R7, R0, -INF , !P0 ;  /* 0xff80000000077808 */ /* 0x000fe40004000000 */
[----:B------:R-:W-:-:S04]  /*3a20*/  ISETP.GT.AND P0, PT, R19, 0x9, P1 ;  /* 0x000000091300780c */ /* 0x000fc80000f04270 */
[C---:B------:R-:W-:Y:S01]  /*3a30*/  ISETP.LT.OR P0, PT, R2.reuse, 0xa, P0 ;  /* 0x0000000a0200780c */ /* 0x040fe20000701670 */
[----:B------:R-:W-:Y:S03]  /*3a40*/  LDSM.16.MT88.4 R40, [R135+0x2100] ;  /* 0x002100008728783b */ /* 0x000fe60000004200 */
[----:B------:R-:W-:Y:S02]  /*3a50*/  FSEL R157, R157, -INF , !P0 ;  /* 0xff8000009d9d7808 */ /* 0x000fe40004000000 */
[C---:B------:R-:W-:Y:S01]  /*3a60*/  ISETP.GT.AND P0, PT, R19.reuse, 0x10, P1 ;  /* 0x000000101300780c */ /* 0x040fe20000f04270 */
[----:B------:R-:W-:Y:S03]  /*3a70*/  LDSM.16.MT88.4 R56, [R134+0x2100] ;  /* 0x002100008638783b */ /* 0x000fe60000004200 */
[----:B------:R-:W-:Y:S01]  /*3a80*/  ISETP.LT.OR P0, PT, R2, 0x11, P0 ;  /* 0x000000110200780c */ /* 0x000fe20000701670 */
[----:B------:R-:W-:Y:S03]  /*3a90*/  LDSM.16.MT88.4 R124, [R135+0x100] ;  /* 0x00010000877c783b */ /* 0x000fe60000004200 */
[----:B------:R-:W-:Y:S01]  /*3aa0*/  FSEL R15, R20, -INF , !P0 ;  /* 0xff800000140f7808 */ /* 0x000fe20004000000 */
[----:B------:R-:W-:Y:S01]  /*3ab0*/  LDSM.16.MT88.4 R116, [R173+0x100] ;  /* 0x00010000ad74783b */ /* 0x000fe20000004200 */
[----:B------:R-:W-:-:S03]  /*3ac0*/  ISETP.GT.AND P0, PT, R19, 0x11, P1 ;  /* 0x000000111300780c */ /* 0x000fc60000f04270 */
[----:B------:R-:W-:Y:S01]  /*3ad0*/  LDSM.16.MT88.4 R108, [R134+0x100] ;  /* 0x00010000866c783b */ /* 0x000fe20000004200 */
[----:B------:R-:W-:-:S03]  /*3ae0*/  ISETP.LT.OR P0, PT, R2, 0x12, P0 ;  /* 0x000000120200780c */ /* 0x000fc60000701670 */
[----:B------:R-:W-:Y:S01]  /*3af0*/  LDSM.16.MT88.4 R100, [R4+0x100] ;  /* 0x000100000464783b */ /* 0x000fe20000004200 */
[----:B------:R-:W-:Y:S02]  /*3b00*/  FSEL R13, R11, -INF , !P0 ;  /* 0xff8000000b0d7808 */ /* 0x000fe40004000000 */
[----:B------:R-:W-:Y:S01]  /*3b10*/  ISETP.GT.AND P0, PT, R19, 0x18, P1 ;  /* 0x000000181300780c */ /* 0x000fe20000f04270 */
        /* <DEDUP_REMOVED lines=37> */
[----:B------:R-:W-:Y:S02]  /*3d70*/  ISETP.GT.AND P0, PT, R19, 0x39, P1 ;  /* 0x000000391300780c */ /* 0x000fe40000f04270 */
[----:B------:R-:W-:Y:S02]  /*3d80*/  FMNMX.FTZ R19, R5, R18, !PT ;  /* 0x0000001205137209 */ /* 0x000fe40007810000 */
[----:B------:R-:W-:Y:S02]  /*3d90*/  FMNMX.FTZ R20, R28, R17, !PT ;  /* 0x000000111c147209 */ /* 0x000fe40007810000 */
[----:B------:R-:W-:Y:S02]  /*3da0*/  FMNMX.FTZ R19, R16, R19, !PT ;  /* 0x0000001310137209 */ /* 0x000fe40007810000 */
[----:B------:R-:W-:-:S02]  /*3db0*/  FMNMX.FTZ R20, R7, R20, !PT ;  /* 0x0000001407147209 */ /* 0x000fc40007810000 */
[----:B------:R-:W-:Y:S02]  /*3dc0*/  FMNMX.FTZ R19, R14, R19, !PT ;  /* 0x000000130e137209 */ /* 0x000fe40007810000 */
[----:B------:R-:W-:Y:S02]  /*3dd0*/  FMNMX.FTZ R20, R157, R20, !PT ;  /* 0x000000149d147209 */ /* 0x000fe40007810000 */
        /* <DEDUP_REMOVED lines=13> */
[----:B------:R-:W-:Y:S02]  /*3eb0*/  ISETP.LT.OR P0, PT, R2, 0x3a, P0 ;  /* 0x0000003a0200780c */ /* 0x000fe40000701670 */
        /* <DEDUP_REMOVED lines=9> */
[----:B------:R-:W-:Y:S02]  /*3f50*/  FSEL R171, R171, -INF , !P0 ;  /* 0xff800000abab7808 */ /* 0x000fe40004000000 */
[----:B------:R-:W-:Y:S01]  /*3f60*/  FMNMX.FTZ R20, R141, R20, !PT ;  /* 0x000000148d147209 */ /* 0x000fe20007810000 */
[----:B------:R-:W1:Y:S03]  /*3f70*/  SHFL.BFLY PT, R19, R0, 0x2, 0x1f ;  /* 0x0c401f0000137f89 */ /* 0x000e6600000e0000 */
[----:B------:R-:W-:Y:S02]  /*3f80*/  FMNMX.FTZ R20, R171, R20, !PT ;  /* 0x00000014ab147209 */ /* 0x000fe40007810000 */
[----:B-1----:R-:W-:-:S05]  /*3f90*/  FMNMX.FTZ R19, R0, R19, !PT ;  /* 0x0000001300137209 */ /* 0x002fca0007810000 */
[----:B------:R-:W1:Y:S02]  /*3fa0*/  SHFL.BFLY PT, R2, R19, 0x1, 0x1f ;  /* 0x0c201f0013027f89 */ /* 0x000e6400000e0000 */
[----:B-1----:R-:W-:Y:S02]  /*3fb0*/  FMNMX.FTZ R2, R19, R2, !PT ;  /* 0x0000000213027209 */ /* 0x002fe40007810000 */
[----:B------:R-:W1:Y:S02]  /*3fc0*/  SHFL.BFLY PT, R19, R20, 0x2, 0x1f ;  /* 0x0c401f0014137f89 */ /* 0x000e6400000e0000 */
[C---:B------:R-:W-:Y:S01]  /*3fd0*/  FSETP.NEU.FTZ.AND P0, PT, R2.reuse, -INF , PT ;  /* 0xff8000000200780b */ /* 0x040fe20003f1d000 */
[----:B------:R-:W-:-:S05]  /*3fe0*/  FMUL.FTZ R181, R2, c[0x0][0x2d0] ;  /* 0x0000b40002b57a20 */ /* 0x000fca0000410000 */
[----:B------:R-:W-:-:S05]  /*3ff0*/  FSEL R181, R181, RZ, P0 ;  /* 0x000000ffb5b57208 */ /* 0x000fca0000000000 */
[--C-:B------:R-:W-:Y:S02]  /*4000*/  FFMA.FTZ R161, R5, c[0x0][0x2d0], -R181.reuse ;  /* 0x0000b40005a17a23 */ /* 0x100fe400000108b5 */
[--C-:B------:R-:W-:Y:S02]  /*4010*/  FFMA.FTZ R160, R18, c[0x0][0x2d0], -R181.reuse ;  /* 0x0000b40012a07a23 */ /* 0x100fe400000108b5 */
[--C-:B------:R-:W-:Y:S02]  /*4020*/  FFMA.FTZ R158, R16, c[0x0][0x2d0], -R181.reuse ;  /* 0x0000b400109e7a23 */ /* 0x100fe400000108b5 */
[--C-:B------:R-:W-:Y:S01]  /*4030*/  FFMA.FTZ R155, R14, c[0x0][0x2d0], -R181.reuse ;  /* 0x0000b4000e9b7a23 */ /* 0x100fe200000108b5 */
[----:B------:R-:W-:Y:S01]  /*4040*/  MUFU.EX2 R161, R161 ;  /* 0x000000a100a17308 */ /* 0x000fe20000000800 */
[--C-:B------:R-:W-:Y:S02]  /*4050*/  FFMA.FTZ R150, R6, c[0x0][0x2d0], -R181.reuse ;  /* 0x0000b40006967a23 */ /* 0x100fe400000108b5 */
[--C-:B------:R-:W-:Y:S01]  /*4060*/  FFMA.FTZ R154, R10, c[0x0][0x2d0], -R181.reuse ;  /* 0x0000b4000a9a7a23 */ /* 0x100fe200000108b5 */
[----:B-1----:R-:W-:Y:S01]  /*4070*/  FMNMX.FTZ R19, R20, R19, !PT ;  /* 0x0000001314137209 */ /* 0x002fe20007810000 */
[--C-:B------:R-:W-:Y:S01]  /*4080*/  FFMA.FTZ R153, R8, c[0x0][0x2d0], -R181.reuse ;  /* 0x0000b40008997a23 */ /* 0x100fe200000108b5 */
[----:B------:R-:W-:Y:S01]  /*4090*/  LDSM.16.MT88.4 R20, [R135+0x900] ;  /* 0x000900008714783b */ /* 0x000fe20000004200 */
[--C-:B------:R-:W-:Y:S01]  /*40a0*/  FFMA.FTZ R159, R12, c[0x0][0x2d0], -R181.reuse ;  /* 0x0000b4000c9f7a23 */ /* 0x100fe200000108b5 */
[----:B------:R-:W1:Y:S01]  /*40b0*/  MUFU.EX2 R160, R160 ;  /* 0x000000a000a07308 */ /* 0x000e620000000800 */
[--C-:B------:R-:W-:Y:S01]  /*40c0*/  FFMA.FTZ R169, R174, c[0x0][0x2d0], -R181.reuse ;  /* 0x0000b400aea97a23 */ /* 0x100fe200000108b5 */
[----:B------:R-:W2:Y:S01]  /*40d0*/  SHFL.BFLY PT, R0, R19, 0x1, 0x1f ;  /* 0x0c201f0013007f89 */ /* 0x000ea200000e0000 */
[----:B------:R-:W-:-:S02]  /*40e0*/  FFMA.FTZ R167, R172, c[0x0][0x2d0], -R181 ;  /* 0x0000b400aca77a23 */ /* 0x000fc400000108b5 */
[--C-:B------:R-:W-:Y:S02]  /*40f0*/  FFMA.FTZ R166, R166, c[0x0][0x2d0], -R181.reuse ;  /* 0x0000b400a6a67a23 */ /* 0x100fe400000108b5 */
[--C-:B------:R-:W-:Y:S01]  /*4100*/  FFMA.FTZ R168, R168, c[0x0][0x2d0], -R181.reuse ;  /* 0x0000b400a8a87a23 */ /* 0x100fe200000108b5 */
[----:B------:R-:W-:Y:S01]  /*4110*/  MUFU.EX2 R158, R158 ;  /* 0x0000009e009e7308 */ /* 0x000fe20000000800 */
[----:B------:R-:W-:-:S07]  /*4120*/  FFMA.FTZ R178, R178, c[0x0][0x2d0], -R181 ;  /* 0x0000b400b2b27a23 */ /* 0x000fce00000108b5 */
[----:B------:R-:W3:Y:S01]  /*4130*/  MUFU.EX2 R155, R155 ;  /* 0x0000009b009b7308 */ /* 0x000ee20000000800 */
[----:B-1----:R-:W-:Y:S01]  /*4140*/  F2FP.BF16.PACK_AB R96, R160, R161 ;  /* 0x000000a1a060723e */ /* 0x002fe200000010ff */
[----:B------:R-:W-:-:S06]  /*4150*/  FADD.FTZ R161, R161, R160 ;  /* 0x000000a0a1a17221 */ /* 0x000fcc0000010000 */
[----:B------:R-:W-:Y:S01]  /*4160*/  MUFU.EX2 R159, R159 ;  /* 0x0000009f009f7308 */ /* 0x000fe20000000800 */
[----:B--2---:R-:W-:-:S04]  /*4170*/  FMNMX.FTZ R0, R19, R0, !PT ;  /* 0x0000000013007209 */ /* 0x004fc80007810000 */
[C---:B------:R-:W-:Y:S01]  /*4180*/  FSETP.NEU.FTZ.AND P0, PT, R0.reuse, -INF , PT ;  /* 0xff8000000000780b */ /* 0x040fe20003f1d000 */
[----:B------:R-:W-:Y:S01]  /*4190*/  FMUL.FTZ R170, R0, c[0x0][0x2d0] ;  /* 0x0000b40000aa7a20 */ /* 0x000fe20000410000 */
[C---:B---3--:R-:W-:Y:S01]  /*41a0*/  F2FP.BF16.PACK_AB R98, R155.reuse, R158 ;  /* 0x0000009e9b62723e */ /* 0x048fe200000010ff */
[----:B------:R-:W-:Y:S01]  /*41b0*/  MUFU.EX2 R154, R154 ;  /* 0x0000009a009a7308 */ /* 0x000fe20000000800 */
[----:B------:R-:W-:Y:S02]  /*41c0*/  FADD.FTZ R158, R158, R161 ;  /* 0x000000a19e9e7221 */ /* 0x000fe40000010000 */
[----:B------:R-:W-:Y:S02]  /*41d0*/  FSEL R170, R170, RZ, P0 ;  /* 0x000000ffaaaa7208 */ /* 0x000fe40000000000 */
[----:B------:R-:W-:-:S03]  /*41e0*/  FADD.FTZ R158, R155, R158 ;  /* 0x0000009e9b9e7221 */ /* 0x000fc60000010000 */
[--C-:B------:R-:W-:Y:S01]  /*41f0*/  FFMA.FTZ R163, R28, c[0x0][0x2d0], -R170.reuse ;  /* 0x0000b4001ca37a23 */ /* 0x100fe200000108aa */
[----:B------:R-:W-:Y:S01]  /*4200*/  MUFU.EX2 R153, R153 ;  /* 0x0000009900997308 */ /* 0x000fe20000000800 */
[--C-:B------:R-:W-:Y:S01]  /*4210*/  FFMA.FTZ R162, R17, c[0x0][0x2d0], -R170.reuse ;  /* 0x0000b40011a27a23 */ /* 0x100fe200000108aa */
[----:B------:R-:W-:Y:S01]  /*4220*/  LDSM.16.MT88.4 R28, [R165+0x900] ;  /* 0x00090000a51c783b */ /* 0x000fe20000004200 */
[--C-:B------:R-:W-:Y:S02]  /*4230*/  FFMA.FTZ R164, R7, c[0x0][0x2d0], -R170.reuse ;  /* 0x0000b40007a47a23 */ /* 0x100fe400000108aa */
[--C-:B------:R-:W-:Y:S01]  /*4240*/  FFMA.FTZ R157, R157, c[0x0][0x2d0], -R170.reuse ;  /* 0x0000b4009d9d7a23 */ /* 0x100fe200000108aa */
[----:B------:R-:W1:Y:S01]  /*4250*/  LDSM.16.MT88.4 R4, [R4+0x4100] ;  /* 0x004100000404783b */ /* 0x000e620000004200 */
[--C-:B------:R-:W-:Y:S01]  /*4260*/  FFMA.FTZ R152, R11, c[0x0][0x2d0], -R170.reuse ;  /* 0x0000b4000b987a23 */ /* 0x100fe200000108aa */
[----:B------:R-:W-:Y:S01]  /*4270*/  MUFU.EX2 R163, R163 ;  /* 0x000000a300a37308 */ /* 0x000fe20000000800 */
[--C-:B------:R-:W-:Y:S01]  /*4280*/  FFMA.FTZ R149, R9, c[0x0][0x2d0], -R170.reuse ;  /* 0x0000b40009957a23 */ /* 0x100fe200000108aa */
[----:B------:R-:W-:Y:S01]  /*4290*/  LDSM.16.MT88.4 R16, [R134+0x2900] ;  /* 0x002900008610783b */ /* 0x000fe20000004200 */
[----:B------:R-:W-:-:S02]  /*42a0*/  FFMA.FTZ R156, R15, c[0x0][0x2d0], -R170 ;  /* 0x0000b4000f9c7a23 */ /* 0x000fc400000108aa */
[--C-:B------:R-:W-:Y:S01]  /*42b0*/  FFMA.FTZ R151, R13, c[0x0][0x2d0], -R170.reuse ;  /* 0x0000b4000d977a23 */ /* 0x100fe200000108aa */
[----:B------:R-:W2:Y:S01]  /*42c0*/  LDSM.16.MT88.4 R8, [R135+0x2900] ;  /* 0x002900008708783b */ /* 0x000ea20000004200 */
[--C-:B------:R-:W-:Y:S01]  /*42d0*/  FFMA.FTZ R172, R207, c[0x0][0x2d0], -R170.reuse ;  /* 0x0000b400cfac7a23 */ /* 0x100fe200000108aa */
[----:B------:R-:W3:Y:S01]  /*42e0*/  MUFU.EX2 R162, R162 ;  /* 0x000000a200a27308 */ /* 0x000ee20000000800 */
[--C-:B------:R-:W-:Y:S01]  /*42f0*/  FFMA.FTZ R175, R175, c[0x0][0x2d0], -R170.reuse ;  /* 0x0000b400afaf7a23 */ /* 0x100fe200000108aa */
[----:B------:R-:W4:Y:S01]  /*4300*/  LDSM.16.MT88.4 R12, [R165+0x2900] ;  /* 0x00290000a50c783b */ /* 0x000f220000004200 */
[--C-:B------:R-:W-:Y:S02]  /*4310*/  FFMA.FTZ R174, R183, c[0x0][0x2d0], -R170.reuse ;  /* 0x0000b400b7ae7a23 */ /* 0x100fe400000108aa */
[----:B------:R-:W-:Y:S02]  /*4320*/  FFMA.FTZ R179, R179, c[0x0][0x2d0], -R170 ;  /* 0x0000b400b3b37a23 */ /* 0x000fe400000108aa */
[--C-:B------:R-:W-:Y:S01]  /*4330*/  FFMA.FTZ R183, R176, c[0x0][0x2d0], -R181.reuse ;  /* 0x0000b400b0b77a23 */ /* 0x100fe200000108b5 */
[----:B------:R-:W-:Y:S01]  /*4340*/  MUFU.EX2 R164, R164 ;  /* 0x000000a400a47308 */ /* 0x000fe20000000800 */
[----:B------:R-:W-:-:S02]  /*4350*/  FFMA.FTZ R176, R142, c[0x0][0x2d0], -R181 ;  /* 0x0000b4008eb07a23 */ /* 0x000fc400000108b5 */
[----:B------:R-:W-:Y:S02]  /*4360*/  FFMA.FTZ R207, R140, c[0x0][0x2d0], -R181 ;  /* 0x0000b4008ccf7a23 */ /* 0x000fe400000108b5 */
[--C-:B------:R-:W-:Y:S02]  /*4370*/  FFMA.FTZ R177, R177, c[0x0][0x2d0], -R170.reuse ;  /* 0x0000b400b1b17a23 */ /* 0x100fe400000108aa */
[--C-:B------:R-:W-:Y:S01]  /*4380*/  FFMA.FTZ R180, R143, c[0x0][0x2d0], -R170.reuse ;  /* 0x0000b4008fb47a23 */ /* 0x100fe200000108aa */
[----:B------:R-:W5:Y:S01]  /*4390*/  MUFU.EX2 R157, R157 ;  /* 0x0000009d009d7308 */ /* 0x000f620000000800 */
[----:B---3--:R-:W-:Y:S01]  /*43a0*/  F2FP.BF16.PACK_AB R97, R162, R163 ;  /* 0x000000a3a261723e */ /* 0x008fe200000010ff */
[--C-:B------:R-:W-:Y:S02]  /*43b0*/  FFMA.FTZ R181, R141, c[0x0][0x2d0], -R170.reuse ;  /* 0x0000b4008db57a23 */ /* 0x100fe400000108aa */
[----:B------:R-:W-:Y:S01]  /*43c0*/  FFMA.FTZ R208, R171, c[0x0][0x2d0], -R170 ;  /* 0x0000b400abd07a23 */ /* 0x000fe200000108aa */
[----:B------:R-:W-:Y:S01]  /*43d0*/  LDSM.16.MT88.4 R140, [R173+0x3900] ;  /* 0x00390000ad8c783b */ /* 0x000fe20000004200 */
[----:B------:R-:W-:-:S02]  /*43e0*/  FADD.FTZ R163, R163, R162 ;  /* 0x000000a2a3a37221 */ /* 0x000fc40000010000 */
[----:B------:R-:W-:Y:S01]  /*43f0*/  MUFU.EX2 R150, R150 ;  /* 0x0000009600967308 */ /* 0x000fe20000000800 */
[----:B-----5:R-:W-:-:S07]  /*4400*/  F2FP.BF16.PACK_AB R99, R157, R164 ;  /* 0x000000a49d63723e */ /* 0x020fce00000010ff */
[----:B------:R-:W-:Y:S01]  /*4410*/  MUFU.EX2 R156, R156 ;  /* 0x0000009c009c7308 */ /* 0x000fe20000000800 */
[----:B------:R-:W-:-:S04]  /*4420*/  FADD.FTZ R164, R164, R163 ;  /* 0x000000a3a4a47221 */ /* 0x000fc80000010000 */
[----:B------:R-:W-:Y:S01]  /*4430*/  FADD.FTZ R157, R157, R164 ;  /* 0x000000a49d9d7221 */ /* 0x000fe20000010000 */
[C---:B------:R-:W-:Y:S02]  /*4440*/  HMMA.16816.F32.BF16 R36, R96.reuse, R40, RZ ;  /* 0x000000286024723c */ /* 0x040fe400000418ff */
[----:B------:R-:W3:Y:S06]  /*4450*/  MUFU.EX2 R151, R151 ;  /* 0x0000009700977308 */ /* 0x000eec0000000800 */
        /* <DEDUP_REMOVED lines=39> */
[C---:B-1----:R-:W-:Y:S07]  /*46d0*/  HMMA.16816.F32.BF16 R92, R96.reuse, R4, RZ ;  /* 0x00000004605c723c */ /* 0x042fee00000418ff */
[----:B------:R-:W-:Y:S01]  /*46e0*/  F2FP.BF16.PACK_AB R4, R154, R159 ;  /* 0x0000009f9a04723e */ /* 0x000fe200000010ff */
[----:B------:R-:W-:Y:S01]  /*46f0*/  HMMA.16816.F32.BF16 R96, R96, R6, RZ ;  /* 0x000000066060723c */ /* 0x000fe200000418ff */
[----:B---3--:R-:W-:Y:S01]  /*4700*/  F2FP.BF16.PACK_AB R5, R151, R156 ;  /* 0x0000009c9705723e */ /* 0x008fe200000010ff */
[----:B------:R-:W-:-:S02]  /*4710*/  FADD.FTZ R159, R159, R158 ;  /* 0x0000009e9f9f7221 */ /* 0x000fc40000010000 */
[----:B------:R-:W-:Y:S02]  /*4720*/  FADD.FTZ R156, R156, R157 ;  /* 0x0000009d9c9c7221 */ /* 0x000fe40000010000 */
[----:B------:R-:W-:Y:S01]  /*4730*/  FADD.FTZ R154, R154, R159 ;  /* 0x0000009f9a9a7221 */ /* 0x000fe20000010000 */
[----:B------:R-:W-:Y:S01]  /*4740*/  F2FP.BF16.PACK_AB R6, R150, R153 ;  /* 0x000000999606723e */ /* 0x000fe200000010ff */
[----:B------:R-:W-:Y:S01]  /*4750*/  FADD.FTZ R151, R151, R156 ;  /* 0x0000009c97977221 */ /* 0x000fe20000010000 */
[----:B-----5:R-:W-:Y:S01]  /*4760*/  F2FP.BF16.PACK_AB R7, R149, R152 ;  /* 0x000000989507723e */ /* 0x020fe200000010ff */
[----:B------:R-:W-:Y:S02]  /*4770*/  FADD.FTZ R153, R153, R154 ;  /* 0x0000009a99997221 */ /* 0x000fe40000010000 */
[----:B------:R-:W-:Y:S02]  /*4780*/  FADD.FTZ R152, R152, R151 ;  /* 0x0000009798987221 */ /* 0x000fe40000010000 */
[----:B------:R-:W-:-:S02]  /*4790*/  FADD.FTZ R153, R150, R153 ;  /* 0x0000009996997221 */ /* 0x000fc40000010000 */
[----:B--2---:R-:W-:Y:S01]  /*47a0*/  HMMA.16816.F32.BF16 R36, R4, R8, R36 ;  /* 0x000000080424723c */ /* 0x004fe20000041824 */
        /* <DEDUP_REMOVED lines=9> */
[C---:B----4-:R-:W-:Y:S08]  /*4840*/  HMMA.16816.F32.BF16 R60, R4.reuse, R12, R60 ;  /* 0x0000000c043c723c */ /* 0x050ff0000004183c */
        /* <DEDUP_REMOVED lines=112> */
[----:B------:R-:W-:Y:S07]  /*4f50*/  HMMA.16816.F32.BF16 R96, R4, R18, R96 ;  /* 0x000000120460723c */ /* 0x000fee0000041860 */
[----:B------:R-:W-:-:S04]  /*4f60*/  IADD3 R5, R145, -0x3, RZ ;  /* 0xfffffffd91057810 */ /* 0x000fc80007ffe0ff */
[----:B------:R-:W-:Y:S11]  /*4f70*/  ISETP.GE.AND P0, PT, R5, R194, PT ;  /* 0x000000c20500720c */ /* 0x000ff60003f06270 */
[----:B------:R-:W-:Y:S02]  /*4f80*/  @!UPT UIADD3 URZ, URZ, URZ, URZ ;  /* 0x0000003f3f3ff290 */ /* 0x000fe4000fffe03f */
        /* <DEDUP_REMOVED lines=18> */
[----:B------:R-:W-:-:S03]  /*50b0*/  IADD3 R20, -R10, 0x10, RZ ;  /* 0x000000100a147810 */ /* 0x000fc60007ffe1ff */
[----:B------:R-:W-:Y:S01]  /*50c0*/  IMAD.WIDE.U32 R8, R201, c[0x0][0x1e0], RZ ;  /* 0x00007800c9087a25 */ /* 0x000fe200078e00ff */
[----:B------:R-:W-:Y:S02]  /*50d0*/  SHF.R.S32.HI R4, RZ, 0x1f, R201 ;  /* 0x0000001fff047819 */ /* 0x000fe400000114c9 */
[----:B------:R-:W-:-:S03]  /*50e0*/  LOP3.LUT R20, R20, 0xf, RZ, 0xc0, !PT ;  /* 0x0000000f14147812 */ /* 0x000fc600078ec0ff */
[----:B------:R-:W-:-:S04]  /*50f0*/  IMAD R4, R4, c[0x0][0x1e0], RZ ;  /* 0x0000780004047a24 */ /* 0x000fc800078e02ff */
[----:B------:R-:W-:-:S04]  /*5100*/  IMAD R4, R201, c[0x0][0x1e4], R4 ;  /* 0x00007900c9047a24 */ /* 0x000fc800078e0204 */
[----:B------:R-:W-:Y:S01]  /*5110*/  IMAD.IADD R5, R9, 0x1, R4 ;  /* 0x0000000109057824 */ /* 0x000fe200078e0204 */
[C---:B------:R-:W-:Y:S01]  /*5120*/  SHF.L.U64.HI R9, R209.reuse, 0x1, R132 ;  /* 0x00000001d1097819 */ /* 0x040fe20000010284 */
[----:B------:R-:W-:Y:S01]  /*5130*/  IMAD.MOV.U32 R4, RZ, RZ, R8 ;  /* 0x000000ffff047224 */ /* 0x000fe200078e0008 */
[----:B-1----:R-:W-:Y:S01]  /*5140*/  SEL R7, RZ, 0x10, P4 ;  /* 0x00000010ff077807 */ /* 0x002fe20002000000 */
[----:B------:R-:W-:Y:S01]  /*5150*/  IMAD.SHL.U32 R8, R209, 0x2, RZ ;  /* 0x00000002d1087824 */ /* 0x000fe200078e00ff */
[----:B------:R-:W-:Y:S02]  /*5160*/  SHF.L.U64.HI R6, R192, 0x1, R3 ;  /* 0x00000001c0067819 */ /* 0x000fe40000010203 */
[----:B------:R-:W-:-:S04]  /*5170*/  IADD3 R18, -R7, 0x10, RZ ;  /* 0x0000001007127810 */ /* 0x000fc80007ffe1ff */
[----:B------:R-:W-:Y:S02]  /*5180*/  LOP3.LUT R18, R18, 0xf, RZ, 0xc0, !PT ;  /* 0x0000000f12127812 */ /* 0x000fe400078ec0ff */
[----:B--2---:R-:W-:Y:S01]  /*5190*/  SHF.R.S32.HI R13, RZ, 0x1f, R200 ;  /* 0x0000001fff0d7819 */ /* 0x004fe200000114c8 */
[----:B------:R-:W-:-:S04]  /*51a0*/  IMAD.WIDE.U32 R4, R200, c[0x0][0x1f0], R4 ;  /* 0x00007c00c8047a25 */ /* 0x000fc800078e0004 */
[----:B------:R-:W-:Y:S01]  /*51b0*/  IMAD R13, R13, c[0x0][0x1f0], RZ ;  /* 0x00007c000d0d7a24 */ /* 0x000fe200078e02ff */
[----:B------:R-:W-:-:S03]  /*51c0*/  IADD3 R4, P0, R4, UR14, RZ ;  /* 0x0000000e04047c10 */ /* 0x000fc6000ff1e0ff */
[----:B------:R-:W-:-:S05]  /*51d0*/  IMAD R13, R200, c[0x0][0x1f4], R13 ;  /* 0x00007d00c80d7a24 */ /* 0x000fca00078e020d */
[----:B------:R-:W-:Y:S01]  /*51e0*/  IADD3.X R13, R5, UR10, R13, P0, !PT ;  /* 0x0000000a050d7c10 */ /* 0x000fe200087fe40d */
[----:B------:R-:W-:Y:S01]  /*51f0*/  IMAD.SHL.U32 R5, R192, 0x2, RZ ;  /* 0x00000002c0057824 */ /* 0x000fe200078e00ff */
[----:B------:R-:W-:-:S04]  /*5200*/  LEA R14, P0, R4, c[0x0][0x1c8], 0x1 ;  /* 0x00007200040e7a11 */ /* 0x000fc800078008ff */
[----:B------:R-:W-:Y:S01]  /*5210*/  LEA.HI.X R13, R4, c[0x0][0x1cc], R13, 0x1, P0 ;  /* 0x00007300040d7a11 */ /* 0x000fe200000f0c0d */
        /* <DEDUP_REMOVED lines=27> */
.L_x_1026:
[----:B------:R-:W-:Y:S01]  /*53d0*/  ISETP.NE.AND P0, PT, R197, 0x1, PT ;  /* 0x00000001c500780c */ /* 0x000fe20003f05270 */
[----:B------:R-:W0:Y:S01]  /*53e0*/  LDGDEPBAR ;  /* 0x00000000000079af */ /* 0x000e220000000000 */
[----:B------:R-:W-:-:S11]  /*53f0*/  IADD3 R213, R145, -0x2, RZ ;  /* 0xfffffffe91d57810 */ /* 0x000fd60007ffe0ff */
[----:B-1----:R-:W-:-:S05]  /*5400*/  @P0 IMAD.HI.U32 R4, R148, c[0x0][0x2c8], RZ ;  /* 0x0000b20094040a27 */ /* 0x002fca00078e00ff */
[----:B------:R-:W-:-:S05]  /*5410*/  @P0 SHF.R.U32.HI R148, RZ, c[0x0][0x2cc], R4 ;  /* 0x0000b300ff940a19 */ /* 0x000fca0000011604 */
[----:B------:R-:W-:-:S05]  /*5420*/  IMAD.IADD R147, R147, 0x1, R148 ;  /* 0x0000000193937824 */ /* 0x000fca00078e0294 */
[----:B------:R-:W-:Y:S01]  /*5430*/  IADD3 R5, R147, c[0x0][0x328], RZ ;  /* 0x0000ca0093057a10 */ /* 0x000fe20007ffe0ff */
[----:B------:R-:W-:Y:S05]  /*5440*/  @!P2 BRA `(.L_x_1027) ;  /* 0x000000f00000a947 */ /* 0x000fea0003800000 */
[C---:B------:R-:W-:Y:S01]  /*5450*/  ISETP.GT.AND P0, PT, R147.reuse, RZ, PT ;  /* 0x000000ff9300720c */ /* 0x040fe20003f04270 */
[----:B------:R-:W-:Y:S01]  /*5460*/  IMAD.MOV.U32 R4, RZ, RZ, c[0x0][0x32c] ;  /* 0x0000cb00ff047624 */ /* 0x000fe200078e00ff */
        /* <DEDUP_REMOVED lines=8> */
.L_x_1028:
[----:B------:R-:W-:-:S13]  /*54f0*/  ISETP.NE.AND P0, PT, R4, 0x1, PT ;  /* 0x000000010400780c */ /* 0x000fda0003f05270 */
[----:B------:R-:W-:-:S05]  /*5500*/  @P0 IMAD.HI.U32 R6, R7, c[0x0][0x330], RZ ;  /* 0x0000cc0007060a27 */ /* 0x000fca00078e00ff */
[----:B------:R-:W-:-:S05]  /*5510*/  @P0 SHF.R.U32.HI R7, RZ, c[0x0][0x334], R6 ;  /* 0x0000cd00ff070a19 */ /* 0x000fca0000011606 */
.L_x_1029:
[----:B------:R-:W-:-:S05]  /*5520*/  IMAD R4, R7, R4, c[0x0][0x32c] ;  /* 0x0000cb0007047624 */ /* 0x000fca00078e0204 */
[----:B------:R-:W-:-:S04]  /*5530*/  IMNMX R5, R5, R4, PT ;  /* 0x0000000405057217 */ /* 0x000fc80003800200 */
.L_x_1027:
[----:B------:R-:W-:Y:S01]  /*5540*/  SHF.R.S32.HI R4, RZ, 0x1f, R5 ;  /* 0x0000001fff047819 */ /* 0x000fe20000011405 */
[----:B------:R-:W-:Y:S02]  /*5550*/  UMOV UR5, 0x1 ;  /* 0x0000000100057882 */ /* 0x000fe40000000000 */
[----:B------:R-:W-:Y:S01]  /*5560*/  UMOV UR16, URZ ;  /* 0x0000003f00107c82 */ /* 0x000fe20008000000 */
[----:B------:R-:W-:-:S04]  /*5570*/  LEA.HI R5, R4, R5, RZ, 0x6 ;  /* 0x0000000504057211 */ /* 0x000fc800078f30ff */
[----:B------:R-:W-:-:S04]  /*5580*/  SHF.R.S32.HI R5, RZ, 0x6, R5 ;  /* 0x00000006ff057819 */ /* 0x000fc80000011405 */
[----:B------:R-:W-:-:S04]  /*5590*/  IMNMX R224, R194, R5, !PT ;  /* 0x00000005c2e07217 */ /* 0x000fc80007800200 */
[----:B------:R-:W-:-:S13]  /*55a0*/  ISETP.GE.AND P0, PT, R213, R224, PT ;  /* 0x000000e0d500720c */ /* 0x000fda0003f06270 */
[----:B------:R-:W-:Y:S05]  /*55b0*/  @!P0 BRA `(.L_x_1030) ;  /* 0x00003b8000008947 */ /* 0x000fea0003800000 */
[----:B------:R-:W-:Y:S01]  /*55c0*/  IMAD.MOV.U32 R186, RZ, RZ, 0x20 ;  /* 0x00000020ffba7424 */ /* 0x000fe200078e00ff */
[----:B------:R-:W-:Y:S01]  /*55d0*/  LOP3.LUT P1, RZ, R211, 0x2, RZ, 0xc0, !PT ;  /* 0x00000002d3ff7812 */ /* 0x000fe2000782c0ff */
[----:B------:R-:W-:Y:S01]  /*55e0*/  IMAD.MOV.U32 R225, RZ, RZ, R213 ;  /* 0x000000ffffe17224 */ /* 0x000fe200078e00d5 */
[C---:B------:R-:W-:Y:S01]  /*55f0*/  SHF.L.U64.HI R220, R209.reuse, 0x1, R132 ;  /* 0x00000001d1dc7819 */ /* 0x040fe20000010284 */
[----:B------:R-:W-:Y:S01]  /*5600*/  IMAD.MOV.U32 R132, RZ, RZ, R2 ;  /* 0x000000ffff847224 */ /* 0x000fe200078e0002 */
[----:B------:R-:W-:Y:S01]  /*5610*/  SHF.L.U64.HI R217, R192, 0x1, R3 ;  /* 0x00000001c0d97819 */ /* 0x000fe20000010203 */
[----:B------:R-:W-:Y:S01]  /*5620*/  IMAD.MOV.U32 R3, RZ, RZ, R0 ;  /* 0x000000ffff037224 */ /* 0x000fe200078e0000 */
[----:B------:R-:W-:Y:S01]  /*5630*/  SEL R186, R186, 0xffffffe0, !P1 ;  /* 0xffffffe0baba7807 */ /* 0x000fe20004800000 */
[C---:B------:R-:W-:Y:S01]  /*5640*/  IMAD.SHL.U32 R222, R210.reuse, 0x2, RZ ;  /* 0x00000002d2de7824 */ /* 0x040fe200078e00ff */
[----:B------:R-:W-:Y:S01]  /*5650*/  SHF.L.U64.HI R223, R210, 0x1, R133 ;  /* 0x00000001d2df7819 */ /* 0x000fe20000010285 */
[----:B------:R-:W-:Y:S01]  /*5660*/  IMAD.SHL.U32 R219, R209, 0x2, RZ ;  /* 0x00000002d1db7824 */ /* 0x000fe200078e00ff */
[----:B------:R-:W-:Y:S01]  /*5670*/  SEL R221, RZ, 0x10, P5 ;  /* 0x00000010ffdd7807 */ /* 0x000fe20002800000 */
[----:B------:R-:W-:Y:S01]  /*5680*/  IMAD.SHL.U32 R216, R192, 0x2, RZ ;  /* 0x00000002c0d87824 */ /* 0x000fe200078e00ff */
[----:B------:R-:W-:Y:S01]  /*5690*/  SEL R218, RZ, 0x10, P4 ;  /* 0x00000010ffda7807 */ /* 0x000fe20002000000 */
[----:B------:R-:W-:-:S02]  /*56a0*/  UMOV UR16, URZ ;  /* 0x0000003f00107c82 */ /* 0x000fc40008000000 */
[----:B------:R-:W-:Y:S02]  /*56b0*/  UMOV UR5, 0x1 ;  /* 0x0000000100057882 */ /* 0x000fe40000000000 */
.L_x_1041:
[----:B------:R-:W-:Y:S04]  /*56c0*/  DEPBAR.LE SB0, 0x2 ;  /* 0x000080800000791a */ /* 0x000fe80000000000 */
[----:B------:R-:W-:Y:S01]  /*56d0*/  BAR.SYNC.DEFER_BLOCKING 0x0 ;  /* 0x0000000000007b1d */ /* 0x000fe20000010000 */
[----:B------:R-:W-:Y:S01]  /*56e0*/  UIMAD UR4, UR5, 0x6000, URZ ;  /* 0x00006000050478a4 */ /* 0x000fe2000f8e023f */
[----:B------:R-:W-:Y:S05]  /*56f0*/  ISETP.GE.AND P0, PT, R194, R225, PT ;  /* 0x000000e1c200720c */ /* 0x000fea0003f06270 */
[----:B------:R-:W-:Y:S05]  /*5700*/  IADD3 R133, R189, UR4, RZ ;  /* 0x00000004bd857c10 */ /* 0x000fea000fffe0ff */
[----:B------:R-:W-:Y:S01]  /*5710*/  IMAD.IADD R190, R186, 0x1, R133 ;  /* 0x00000001babe7824 */ /* 0x000fe200078e0285 */
[----:B-1----:R1:W2:Y:S04]  /*5720*/  LDSM.16.M88.4 R136, [R191] ;  /* 0x00000000bf88783b */ /* 0x0022a80000000200 */
[----:B------:R1:W3:Y:S04]  /*5730*/  LDSM.16.M88.4 R140, [R189+UR4+0xc100] ;  /* 0x00c10004bd8c783b */ /* 0x0002e80008000200 */
[----:B------:R1:W4:Y:S04]  /*5740*/  LDSM.16.M88.4 R144, [R189+UR4+0xc900] ;  /* 0x00c90004bd90783b */ /* 0x0003280008000200 */
[----:B------:R1:W1:Y:S04]  /*5750*/  LDSM.16.M88.4 R148, [R189+UR4+0xd100] ;  /* 0x00d10004bd94783b */ /* 0x0002680008000200 */
[----:B------:R1:W1:Y:S04]  /*5760*/  LDSM.16.M88.4 R152, [R189+UR4+0xd900] ;  /* 0x00d90004bd98783b */ /* 0x0002680008000200 */
[----:B------:R1:W1:Y:S04]  /*5770*/  LDSM.16.M88.4 R156, [R187] ;  /* 0x00000000bb9c783b */ /* 0x0002680000000200 */
[----:B------:R1:W1:Y:S04]  /*5780*/  LDSM.16.M88.4 R160, [R190+0xc100] ;  /* 0x00c10000bea0783b */ /* 0x0002680000000200 */
[----:B------:R1:W1:Y:S04]  /*5790*/  LDSM.16.M88.4 R164, [R190+0xc900] ;  /* 0x00c90000bea4783b */ /* 0x0002680000000200 */
[----:B------:R1:W1:Y:S04]  /*57a0*/  LDSM.16.M88.4 R168, [R190+0xd100] ;  /* 0x00d10000bea8783b */ /* 0x0002680000000200 */
[----:B------:R1:W1:Y:S01]  /*57b0*/  LDSM.16.M88.4 R172, [R190+0xd900] ;  /* 0x00d90000beac783b */ /* 0x0002620000000200 */
[----:B------:R-:W-:-:S05]  /*57c0*/  @P0 BRA `(.L_x_1031) ;  /* 0x0000030000000947 */ /* 0x000fca0003800000 */
[----:B------:R-:W-:Y:S01]  /*57d0*/  SHF.R.S32.HI R9, RZ, 0x1f, R201 ;  /* 0x0000001fff097819 */ /* 0x000fe200000114c9 */
[----:B------:R-:W-:Y:S01]  /*57e0*/  IMAD.WIDE.U32 R6, R201, c[0x0][0x208], RZ ;  /* 0x00008200c9067a25 */ /* 0x000fe200078e00ff */
[----:B------:R-:W-:Y:S02]  /*57f0*/  SHF.R.S32.HI R5, RZ, 0x1f, R200 ;  /* 0x0000001fff057819 */ /* 0x000fe400000114c8 */
[----:B------:R-:W-:Y:S01]  /*5800*/  IADD3 R11, -R221, 0x10, RZ ;  /* 0x00000010dd0b7810 */ /* 0x000fe20007ffe1ff */
[----:B------:R-:W-:Y:S01]  /*5810*/  IMAD R9, R9, c[0x0][0x208], RZ ;  /* 0x0000820009097a24 */ /* 0x000fe200078e02ff */
[----:B------:R-:W-:Y:S01]  /*5820*/  IADD3 R8, -R218, 0x10, RZ ;  /* 0x00000010da087810 */ /* 0x000fe20007ffe1ff */
[----:B------:R-:W-:Y:S01]  /*5830*/  IMAD R5, R5, c[0x0][0x218], RZ ;  /* 0x0000860005057a24 */ /* 0x000fe200078e02ff */
[----:B------:R-:W-:Y:S01]  /*5840*/  LOP3.LUT R11, R11, 0xf, RZ, 0xc0, !PT ;  /* 0x0000000f0b0b7812 */ /* 0x000fe200078ec0ff */
[----:B------:R-:W-:Y:S01]  /*5850*/  IMAD R9, R201, c[0x0][0x20c], R9 ;  /* 0x00008300c9097a24 */ /* 0x000fe200078e0209 */
[----:B------:R-:W-:Y:S01]  /*5860*/  LOP3.LUT R8, R8, 0xf, RZ, 0xc0, !PT ;  /* 0x0000000f08087812 */ /* 0x000fe200078ec0ff */
[C---:B------:R-:W-:Y:S02]  /*5870*/  IMAD R5, R200.reuse, c[0x0][0x21c], R5 ;  /* 0x00008700c8057a24 */ /* 0x040fe400078e0205 */
[----:B------:R-:W-:Y:S04]  /*5880*/  IMAD.IADD R7, R7, 0x1, R9 ;  /* 0x0000000107077824 */ /* 0x000fe800078e0209 */
[----:B------:R-:W-:Y:S05]  /*5890*/  IMAD.WIDE.U32 R6, R200, c[0x0][0x218], R6 ;  /* 0x00008600c8067a25 */ /* 0x000fea00078e0006 */
[----:B------:R-:W-:Y:S04]  /*58a0*/  IADD3 R4, P0, R6, UR20, RZ ;  /* 0x0000001406047c10 */ /* 0x000fe8000ff1e0ff */
[----:B------:R-:W-:Y:S02]  /*58b0*/  IADD3.X R5, R7, UR11, R5, P0, !PT ;  /* 0x0000000b07057c10 */ /* 0x000fe400087fe405 */
[C---:B------:R-:W-:Y:S04]  /*58c0*/  LEA R2, P0, R4.reuse, c[0x0][0x1f8], 0x1 ;  /* 0x00007e0004027a11 */ /* 0x040fe800078008ff */
[----:B------:R-:W-:Y:S02]  /*58d0*/  LEA.HI.X R0, R4, c[0x0][0x1fc], R5, 0x1, P0 ;  /* 0x00007f0004007a11 */ /* 0x000fe400000f0c05 */
[----:B------:R-:W5:Y:S01]  /*58e0*/  SHFL.IDX PT, R4, R2, 0x1, 0x181f ;  /* 0x00381f0002047f89 */ /* 0x000f6200000e0000 */
[----:B------:R-:W-:Y:S03]  /*58f0*/  IADD3 R5, -R212, 0x10, RZ ;  /* 0x00000010d4057810 */ /* 0x000fe60007ffe1ff */
[----:B------:R-:W4:Y:S01]  /*5900*/  SHFL.IDX PT, R6, R0, 0x1, 0x181f ;  /* 0x00381f0000067f89 */ /* 0x000f2200000e0000 */
[----:B------:R-:W-:Y:S03]  /*5910*/  LOP3.LUT R5, R5, 0xf, RZ, 0xc0, !PT ;  /* 0x0000000f05057812 */ /* 0x000fe600078ec0ff */
[----:B------:R-:W-:Y:S01]  /*5920*/  SHFL.IDX PT, R0, R0, RZ, 0x181f ;  /* 0x00181fff00007589 */ /* 0x000fe200000e0000 */
[----:B-----5:R-:W-:Y:S04]  /*5930*/  IADD3 R10, P1, P0, R11, R4, R222 ;  /* 0x000000040b0a7210 */ /* 0x020fe8000783e0de */
[----:B----4-:R-:W-:Y:S02]  /*5940*/  IADD3.X R11, RZ, R6, R223, P1, P0 ;  /* 0x00000006ff0b7210 */ /* 0x010fe40000fe04df */
[----:B------:R-:W-:Y:S04]  /*5950*/  IADD3 R8, P1, P0, R8, R4, R219 ;  /* 0x0000000408087210 */ /* 0x000fe8000783e0db */
[----:B------:R-:W-:Y:S02]  /*5960*/  IADD3.X R9, RZ, R6, R220, P1, P0 ;  /* 0x00000006ff097210 */ /* 0x000fe40000fe04dc */
[----:B------:R-:W-:Y:S02]  /*5970*/  IADD3 R12, P1, P0, R5, R4, R216 ;  /* 0x00000004050c7210 */ /* 0x000fe4000783e0d8 */
[----:B------:R-:W4:Y:S02]  /*5980*/  SHFL.IDX PT, R5, R2, RZ, 0x181f ;  /* 0x00181fff02057589 */ /* 0x000f2400000e0000 */
[----:B------:R-:W-:Y:S02]  /*5990*/  IADD3.X R13, RZ, R6, R217, P1, P0 ;  /* 0x00000006ff0d7210 */ /* 0x000fe40000fe04d9 */
[C---:B----4-:R-:W-:Y:S05]  /*59a0*/  IADD3 R16, P0, R5.reuse, R222, RZ ;  /* 0x000000de05107210 */ /* 0x050fea0007f1e0ff */
[C---:B------:R-:W-:Y:S01]  /*59b0*/  IMAD.X R17, R0.reuse, 0x1, R223, P0 ;  /* 0x0000000100117824 */ /* 0x040fe200000e06df */
[C---:B------:R-:W-:Y:S05]  /*59c0*/  IADD3 R14, P0, R5.reuse, R219, RZ ;  /* 0x000000db050e7210 */ /* 0x040fea0007f1e0ff */
[C---:B------:R-:W-:Y:S01]  /*59d0*/  IMAD.X R15, R0.reuse, 0x1, R220, P0 ;  /* 0x00000001000f7824 */ /* 0x040fe200000e06dc */
[----:B------:R-:W-:Y:S01]  /*59e0*/  IADD3 R18, P0, R5, R216, RZ ;  /* 0x000000d805127210 */ /* 0x000fe20007f1e0ff */
[----:B------:R-:W-:Y:S04]  /*59f0*/  IMAD.U32 R5, RZ, RZ, UR16 ;  /* 0x00000010ff057e24 */ /* 0x000fe8000f8e00ff */
[----:B------:R-:W-:Y:S02]  /*5a00*/  IMAD R7, R5, 0x6000, R198 ;  /* 0x0000600005077824 */ /* 0x000fe400078e02c6 */
[----:B------:R-:W-:Y:S01]  /*5a10*/  IMAD.X R19, R0, 0x1, R217, P0 ;  /* 0x0000000100137824 */ /* 0x000fe200000e06d9 */
[----:B------:R-:W-:Y:S02]  /*5a20*/  ISETP.NE.U32.AND P0, PT, R221, RZ, PT ;  /* 0x000000ffdd00720c */ /* 0x000fe40003f05070 */
[----:B------:R4:W-:Y:S04]  /*5a30*/  LDGSTS.E.BYPASS.LTC128B.128 [R7], [R16.64], !P5 ;  /* 0x0000000010077fae */ /* 0x0009e8000e901d4c */
[----:B------:R4:W-:Y:S04]  /*5a40*/  LDGSTS.E.BYPASS.LTC128B.128 [R7+0x2000], [R14.64], !P4 ;  /* 0x020000000e077fae */ /* 0x0009e8000e101d4c */
[----:B------:R4:W-:Y:S04]  /*5a50*/  LDGSTS.E.BYPASS.LTC128B.128 [R7+0x4000], [R18.64], !P6 ;  /* 0x0400000012077fae */ /* 0x0009e8000f101d4c */
[----:B------:R4:W-:Y:S01]  /*5a60*/  LDGSTS.E.BYPASS.LTC128B.128.ZFILL [R7+0x1000], [R10.64], P0 ;  /* 0x010000000a077fae */ /* 0x0009e20008141d4c */
[----:B------:R-:W-:Y:S11]  /*5a70*/  ISETP.NE.U32.AND P0, PT, R218, RZ, PT ;  /* 0x000000ffda00720c */ /* 0x000ff60003f05070 */
[----:B------:R-:W-:Y:S02]  /*5a80*/  @!UPT UIADD3 URZ, URZ, URZ, URZ ;  /* 0x0000003f3f3ff290 */ /* 0x000fe4000fffe03f */
[----:B------:R4:W-:Y:S01]  /*5a90*/  LDGSTS.E.BYPASS.LTC128B.128.ZFILL [R7+0x3000], [R8.64], P0 ;  /* 0x0300000008077fae */ /* 0x0009e20008141d4c */
[----:B------:R-:W-:Y:S11]  /*5aa0*/  ISETP.NE.U32.AND P0, PT, R212, RZ, PT ;  /* 0x000000ffd400720c */ /* 0x000ff60003f05070 */
[----:B------:R-:W-:Y:S02]  /*5ab0*/  @!UPT UIADD3 URZ, URZ, URZ, URZ ;  /* 0x0000003f3f3ff290 */ /* 0x000fe4000fffe03f */
[----:B------:R4:W-:Y:S02]  /*5ac0*/  LDGSTS.E.BYPASS.LTC128B.128.ZFILL [R7+0x5000], [R12.64], P0 ;  /* 0x050000000c077fae */ /* 0x0009e40008141d4c */
.L_x_1031:
[C---:B--234-:R-:W-:Y:S01]  /*5ad0*/  HMMA.16816.F32.BF16 R4, R136.reuse, R140, RZ ;  /* 0x0000008c8804723c */ /* 0x05cfe200000418ff */
[----:B------:R-:W-:Y:S01]  /*5ae0*/  LDSM.16.M88.4 R180, [R189+UR4+0x10100] ;  /* 0x01010004bdb4783b */ /* 0x000fe20008000200 */
[----:B------:R-:W-:Y:S01]  /*5af0*/  UIADD3 UR18, UR16, 0x1, URZ ;  /* 0x0000000110127890 */ /* 0x000fe2000fffe03f */
[----:B------:R-:W-:Y:S01]  /*5b00*/  ISETP.NE.AND P0, PT, R197, 0x1, PT ;  /* 0x00000001c500780c */ /* 0x000fe20003f05270 */
[----:B------:R-:W-:Y:S01]  /*5b10*/  UISETP.GE.AND UP0, UPT, UR16, 0x1, UPT ;  /* 0x000000011000788c */ /* 0x000fe2000bf06270 */
[CC--:B------:R-:W-:Y:S02]  /*5b20*/  IADD3 R0, R193.reuse, R133.reuse, RZ ;  /* 0x00000085c1007210 */ /* 0x0c0fe40007ffe0ff */
[----:B------:R-:W-:Y:S01]  /*5b30*/  IADD3 R2, R193, R190, RZ ;  /* 0x000000bec1027210 */ /* 0x000fe20007ffe0ff */
[C---:B------:R-:W-:Y:S01]  /*5b40*/  HMMA.16816.F32.BF16 R8, R136.reuse, R142, RZ ;  /* 0x0000008e8808723c */ /* 0x040fe200000418ff */
[----:B------:R-:W-:Y:S01]  /*5b50*/  LDSM.16.M88.4 R140, [R185] ;  /* 0x00000000b98c783b */ /* 0x000fe20000000200 */
[----:B------:R-:W-:Y:S01]  /*5b60*/  ISETP.LE.AND P2, PT, R196, c[0x0][0x32c], PT ;  /* 0x0000cb00c4007a0c */ /* 0x000fe20003f43270 */
[----:B------:R-:W-:Y:S01]  /*5b70*/  USEL UR16, UR18, URZ, !UP0 ;  /* 0x0000003f12107287 */ /* 0x000fe2000c000000 */
[----:B------:R-:W-:Y:S02]  /*5b80*/  IADD3 R133, R186, R133, R193 ;  /* 0x00000085ba857210 */ /* 0x000fe40007ffe0c1 */
[----:B------:R-:W-:Y:S02]  /*5b90*/  MOV R246, R205 ;  /* 0x000000cd00f67202 */ /* 0x000fe40000000f00 */
[C---:B------:R-:W-:Y:S01]  /*5ba0*/  HMMA.16816.F32.BF16 R12, R136.reuse, R144, RZ ;  /* 0x00000090880c723c */ /* 0x040fe200000418ff */
[----:B------:R-:W-:Y:S07]  /*5bb0*/  LDSM.16.M88.4 R176, [R0+0xe100] ;  /* 0x00e1000000b0783b */ /* 0x000fee0000000200 */
[C---:B------:R-:W-:Y:S01]  /*5bc0*/  HMMA.16816.F32.BF16 R16, R136.reuse, R146, RZ ;  /* 0x000000928810723c */ /* 0x040fe200000418ff */
[----:B------:R-:W2:Y:S07]  /*5bd0*/  LDSM.16.M88.4 R144, [R0+0xc100] ;  /* 0x00c100000090783b */ /* 0x000eae0000000200 */
[C---:B-1----:R-:W-:Y:S01]  /*5be0*/  HMMA.16816.F32.BF16 R20, R136.reuse, R148, RZ ;  /* 0x000000948814723c */ /* 0x042fe200000418ff */
[----:B------:R-:W0:Y:S07]  /*5bf0*/  LDGDEPBAR ;  /* 0x00000000000079af */ /* 0x000e2e0000000000 */
[C---:B------:R-:W-:Y:S01]  /*5c00*/  HMMA.16816.F32.BF16 R24, R136.reuse, R150, RZ ;  /* 0x000000968818723c */ /* 0x040fe200000418ff */
[----:B------:R-:W-:Y:S07]  /*5c10*/  LDSM.16.M88.4 R148, [R0+0xd100] ;  /* 0x00d100000094783b */ /* 0x000fee0000000200 */
[C---:B------:R-:W-:Y:S08]  /*5c20*/  HMMA.16816.F32.BF16 R28, R136.reuse, R152, RZ ;  /* 0x00000098881c723c */ /* 0x040ff000000418ff */
[----:B------:R-:W-:Y:S01]  /*5c30*/  HMMA.16816.F32.BF16 R32, R136, R154, RZ ;  /* 0x0000009a8820723c */ /* 0x000fe200000418ff */
[----:B------:R-:W1:Y:S07]  /*5c40*/  LDSM.16.M88.4 R136, [R0+0xc900] ;  /* 0x00c900000088783b */ /* 0x000e6e0000000200 */
[C---:B------:R-:W-:Y:S01]  /*5c50*/  HMMA.16816.F32.BF16 R4, R156.reuse, R160, R4 ;  /* 0x000000a09c04723c */ /* 0x040fe20000041804 */
[----:B------:R-:W3:Y:S07]  /*5c60*/  LDSM.16.M88.4 R152, [R0+0xd900] ;  /* 0x00d900000098783b */ /* 0x000eee0000000200 */
[C---:B------:R-:W-:Y:S01]  /*5c70*/  HMMA.16816.F32.BF16 R8, R156.reuse, R162, R8 ;  /* 0x000000a29c08723c */ /* 0x040fe20000041808 */
[----:B------:R-:W-:Y:S07]  /*5c80*/  LDSM.16.M88.4 R160, [R184] ;  /* 0x00000000b8a0783b */ /* 0x000fee0000000200 */
        /* <DEDUP_REMOVED lines=8> */
[----:B------:R-:W5:Y:S07]  /*5d10*/  LDSM.16.M88.4 R156, [R2+0xc900] ;  /* 0x00c90000029c783b */ /* 0x000f6e0000000200 */
[C---:B--2---:R-:W-:Y:S01]  /*5d20*/  HMMA.16816.F32.BF16 R4, R140.reuse, R144, R4 ;  /* 0x000000908c04723c */ /* 0x044fe20000041804 */
[----:B------:R-:W-:Y:S07]  /*5d30*/  LDSM.16.M88.4 R172, [R190+0xe900] ;  /* 0x00e90000beac783b */ /* 0x000fee0000000200 */
[C---:B------:R-:W-:Y:S01]  /*5d40*/  HMMA.16816.F32.BF16 R8, R140.reuse, R146, R8 ;  /* 0x000000928c08723c */ /* 0x040fe20000041808 */
[----:B------:R-:W2:Y:S07]  /*5d50*/  LDSM.16.M88.4 R144, [R2+0xd100] ;  /* 0x00d100000290783b */ /* 0x000eae0000000200 */
[C---:B-1----:R-:W-:Y:S08]  /*5d60*/  HMMA.16816.F32.BF16 R12, R140.reuse, R136, R12 ;  /* 0x000000888c0c723c */ /* 0x042ff0000004180c */
[C---:B------:R-:W-:Y:S01]  /*5d70*/  HMMA.16816.F32.BF16 R16, R140.reuse, R138, R16 ;  /* 0x0000008a8c10723c */ /* 0x040fe20000041810 */
[----:B------:R-:W1:Y:S07]  /*5d80*/  LDSM.16.M88.4 R136, [R2+0xd900] ;  /* 0x00d900000288783b */ /* 0x000e6e0000000200 */
[C---:B------:R-:W-:Y:S08]  /*5d90*/  HMMA.16816.F32.BF16 R20, R140.reuse, R148, R20 ;  /* 0x000000948c14723c */ /* 0x040ff00000041814 */
[C---:B------:R-:W-:Y:S01]  /*5da0*/  HMMA.16816.F32.BF16 R24, R140.reuse, R150, R24 ;  /* 0x000000968c18723c */ /* 0x040fe20000041818 */
[----:B------:R-:W-:Y:S07]  /*5db0*/  LDSM.16.M88.4 R148, [R189+UR4+0xe100] ;  /* 0x00e10004bd94783b */ /* 0x000fee0008000200 */
[C---:B---3--:R-:W-:Y:S08]  /*5dc0*/  HMMA.16816.F32.BF16 R28, R140.reuse, R152, R28 ;  /* 0x000000988c1c723c */ /* 0x048ff0000004181c */
[----:B------:R-:W-:Y:S01]  /*5dd0*/  HMMA.16816.F32.BF16 R32, R140, R154, R32 ;  /* 0x0000009a8c20723c */ /* 0x000fe20000041820 */
[----:B------:R-:W3:Y:S07]  /*5de0*/  LDSM.16.M88.4 R140, [R191+0x4000] ;  /* 0x00400000bf8c783b */ /* 0x000eee0000000200 */
[C---:B----4-:R-:W-:Y:S01]  /*5df0*/  HMMA.16816.F32.BF16 R4, R160.reuse, R164, R4 ;  /* 0x000000a4a004723c */ /* 0x050fe20000041804 */
[----:B------:R-:W4:Y:S07]  /*5e00*/  LDSM.16.M88.4 R152, [R189+UR4+0xe900] ;  /* 0x00e90004bd98783b */ /* 0x000f2e0008000200 */
[C---:B------:R-:W-:Y:S01]  /*5e10*/  HMMA.16816.F32.BF16 R8, R160.reuse, R166, R8 ;  /* 0x000000a6a008723c */ /* 0x040fe20000041808 */
[----:B------:R-:W-:Y:S07]  /*5e20*/  LDSM.16.M88.4 R164, [R189+UR4+0xf900] ;  /* 0x00f90004bda4783b */ /* 0x000fee0008000200 */
[C---:B-----5:R-:W-:Y:S08]  /*5e30*/  HMMA.16816.F32.BF16 R12, R160.reuse, R156, R12 ;  /* 0x0000009ca00c723c */ /* 0x060ff0000004180c */
[C---:B------:R-:W-:Y:S01]  /*5e40*/  HMMA.16816.F32.BF16 R16, R160.reuse, R158, R16 ;  /* 0x0000009ea010723c */ /* 0x040fe20000041810 */
[----:B------:R-:W5:Y:S07]  /*5e50*/  LDSM.16.M88.4 R156, [R189+UR4+0xf100] ;  /* 0x00f10004bd9c783b */ /* 0x000f6e0008000200 */
[C---:B--2---:R-:W-:Y:S08]  /*5e60*/  HMMA.16816.F32.BF16 R20, R160.reuse, R144, R20 ;  /* 0x00000090a014723c */ /* 0x044ff00000041814 */
[C---:B------:R-:W-:Y:S01]  /*5e70*/  HMMA.16816.F32.BF16 R24, R160.reuse, R146, R24 ;  /* 0x00000092a018723c */ /* 0x040fe20000041818 */
[----:B------:R-:W2:Y:S07]  /*5e80*/  LDSM.16.M88.4 R144, [R187+0x4000] ;  /* 0x00400000bb90783b */ /* 0x000eae0000000200 */
[C---:B-1----:R-:W-:Y:S08]  /*5e90*/  HMMA.16816.F32.BF16 R28, R160.reuse, R136, R28 ;  /* 0x00000088a01c723c */ /* 0x042ff0000004181c */
[----:B------:R-:W-:Y:S01]  /*5ea0*/  HMMA.16816.F32.BF16 R32, R160, R138, R32 ;  /* 0x0000008aa020723c */ /* 0x000fe20000041820 */
[----:B------:R-:W1:Y:S07]  /*5eb0*/  LDSM.16.M88.4 R136, [R190+0xf100] ;  /* 0x00f10000be88783b */ /* 0x000e6e0000000200 */
[C---:B---3--:R-:W-:Y:S01]  /*5ec0*/  HMMA.16816.F32.BF16 R4, R140.reuse, R148, R4 ;  /* 0x000000948c04723c */ /* 0x048fe20000041804 */
[----:B------:R-:W-:Y:S07]  /*5ed0*/  LDSM.16.M88.4 R160, [R185+0x4000] ;  /* 0x00400000b9a0783b */ /* 0x000fee0000000200 */
[C---:B------:R-:W-:Y:S01]  /*5ee0*/  HMMA.16816.F32.BF16 R8, R140.reuse, R150, R8 ;  /* 0x000000968c08723c */ /* 0x040fe20000041808 */
[----:B------:R-:W3:Y:S07]  /*5ef0*/  LDSM.16.M88.4 R148, [R190+0xf900] ;  /* 0x00f90000be94783b */ /* 0x000eee0000000200 */
[C---:B----4-:R-:W-:Y:S08]  /*5f00*/  HMMA.16816.F32.BF16 R12, R140.reuse, R152, R12 ;  /* 0x000000988c0c723c */ /* 0x050ff0000004180c */
[C---:B------:R-:W-:Y:S01]  /*5f10*/  HMMA.16816.F32.BF16 R16, R140.reuse, R154, R16 ;  /* 0x0000009a8c10723c */ /* 0x040fe20000041810 */
[----:B------:R-:W-:Y:S07]  /*5f20*/  LDSM.16.M88.4 R152, [R0+0xf100] ;  /* 0x00f100000098783b */ /* 0x000fee0000000200 */
[C---:B-----5:R-:W-:Y:S08]  /*5f30*/  HMMA.16816.F32.BF16 R20, R140.reuse, R156, R20 ;  /* 0x0000009c8c14723c */ /* 0x060ff00000041814 */
[C---:B------:R-:W-:Y:S01]  /*5f40*/  HMMA.16816.F32.BF16 R24, R140.reuse, R158, R24 ;  /* 0x0000009e8c18723c */ /* 0x040fe20000041818 */
[----:B------:R-:W-:Y:S07]  /*5f50*/  LDSM.16.M88.4 R156, [R0+0xf900] ;  /* 0x00f90000009c783b */ /* 0x000fee0000000200 */
[C---:B------:R-:W-:Y:S08]  /*5f60*/  HMMA.16816.F32.BF16 R28, R140.reuse, R164, R28 ;  /* 0x000000a48c1c723c */ /* 0x040ff0000004181c */
[----:B------:R-:W-:Y:S01]  /*5f70*/  HMMA.16816.F32.BF16 R32, R140, R166, R32 ;  /* 0x000000a68c20723c */ /* 0x000fe20000041820 */
[----:B------:R-:W4:Y:S07]  /*5f80*/  LDSM.16.M88.4 R140, [R0+0xe900] ;  /* 0x00e90000008c783b */ /* 0x000f2e0000000200 */
[C---:B--2---:R-:W-:Y:S01]  /*5f90*/  HMMA.16816.F32.BF16 R4, R144.reuse, R168, R4 ;  /* 0x000000a89004723c */ /* 0x044fe20000041804 */
[----:B------:R-:W-:Y:S07]  /*5fa0*/  LDSM.16.M88.4 R164, [R184+0x4000] ;  /* 0x00400000b8a4783b */ /* 0x000fee0000000200 */
[C---:B------:R-:W-:Y:S01]  /*5fb0*/  HMMA.16816.F32.BF16 R8, R144.reuse, R170, R8 ;  /* 0x000000aa9008723c */ /* 0x040fe20000041808 */
[----:B------:R-:W2:Y:S07]  /*5fc0*/  LDSM.16.M88.4 R168, [R2+0xe100] ;  /* 0x00e1000002a8783b */ /* 0x000eae0000000200 */
[C---:B------:R-:W-:Y:S08]  /*5fd0*/  HMMA.16816.F32.BF16 R12, R144.reuse, R172, R12 ;  /* 0x000000ac900c723c */ /* 0x040ff0000004180c */
[C---:B------:R-:W-:Y:S01]  /*5fe0*/  HMMA.16816.F32.BF16 R16, R144.reuse, R174, R16 ;  /* 0x000000ae9010723c */ /* 0x040fe20000041810 */
[----:B------:R-:W-:Y:S07]  /*5ff0*/  LDSM.16.M88.4 R172, [R191+0x8000] ;  /* 0x00800000bfac783b */ /* 0x000fee0000000200 */
[C---:B-1----:R-:W-:Y:S08]  /*6000*/  HMMA.16816.F32.BF16 R20, R144.reuse, R136, R20 ;  /* 0x000000889014723c */ /* 0x042ff00000041814 */
[C---:B------:R-:W-:Y:S01]  /*6010*/  HMMA.16816.F32.BF16 R24, R144.reuse, R138, R24 ;  /* 0x0000008a9018723c */ /* 0x040fe20000041818 */
[----:B------:R-:W1:Y:S07]  /*6020*/  LDSM.16.M88.4 R136, [R133+0xe900] ;  /* 0x00e900008588783b */ /* 0x000e6e0000000200 */
[C---:B---3--:R-:W-:Y:S08]  /*6030*/  HMMA.16816.F32.BF16 R28, R144.reuse, R148, R28 ;  /* 0x00000094901c723c */ /* 0x048ff0000004181c */
[----:B------:R-:W-:Y:S01]  /*6040*/  HMMA.16816.F32.BF16 R32, R144, R150, R32 ;  /* 0x000000969020723c */ /* 0x000fe20000041820 */
[----:B------:R-:W3:Y:S07]  /*6050*/  LDSM.16.M88.4 R144, [R133+0xf100] ;  /* 0x00f100008590783b */ /* 0x000eee0000000200 */
[C---:B------:R-:W-:Y:S01]  /*6060*/  HMMA.16816.F32.BF16 R4, R160.reuse, R176, R4 ;  /* 0x000000b0a004723c */ /* 0x040fe20000041804 */
[----:B------:R-:W5:Y:S07]  /*6070*/  LDSM.16.M88.4 R148, [R133+0xf900] ;  /* 0x00f900008594783b */ /* 0x000f6e0000000200 */
[C---:B------:R-:W-:Y:S01]  /*6080*/  HMMA.16816.F32.BF16 R8, R160.reuse, R178, R8 ;  /* 0x000000b2a008723c */ /* 0x040fe20000041808 */
[----:B------:R-:W-:Y:S07]  /*6090*/  LDSM.16.M88.4 R176, [R190+0x10100] ;  /* 0x01010000beb0783b */ /* 0x000fee0000000200 */
[C---:B----4-:R-:W-:Y:S08]  /*60a0*/  HMMA.16816.F32.BF16 R12, R160.reuse, R140, R12 ;  /* 0x0000008ca00c723c */ /* 0x050ff0000004180c */
[C---:B------:R-:W-:Y:S01]  /*60b0*/  HMMA.16816.F32.BF16 R16, R160.reuse, R142, R16 ;  /* 0x0000008ea010723c */ /* 0x040fe20000041810 */
[----:B------:R-:W4:Y:S07]  /*60c0*/  LDSM.16.M88.4 R140, [R189+UR4+0x10900] ;  /* 0x01090004bd8c783b */ /* 0x000f2e0008000200 */
[C---:B------:R-:W-:Y:S08]  /*60d0*/  HMMA.16816.F32.BF16 R20, R160.reuse, R152, R20 ;  /* 0x00000098a014723c */ /* 0x040ff00000041814 */
[C---:B------:R-:W-:Y:S01]  /*60e0*/  HMMA.16816.F32.BF16 R24, R160.reuse, R154, R24 ;  /* 0x0000009aa018723c */ /* 0x040fe20000041818 */
[----:B------:R-:W3:Y:S07]  /*60f0*/  LDSM.16.M88.4 R152, [R189+UR4+0x11100] ;  /* 0x01110004bd98783b */ /* 0x000eee0008000200 */
[C---:B------:R-:W-:Y:S08]  /*6100*/  HMMA.16816.F32.BF16 R28, R160.reuse, R156, R28 ;  /* 0x0000009ca01c723c */ /* 0x040ff0000004181c */
[----:B------:R-:W-:Y:S01]  /*6110*/  HMMA.16816.F32.BF16 R32, R160, R158, R32 ;  /* 0x0000009ea020723c */ /* 0x000fe20000041820 */
[----:B------:R-:W4:Y:S07]  /*6120*/  LDSM.16.M88.4 R156, [R189+UR4+0x11900] ;  /* 0x01190004bd9c783b */ /* 0x000f2e0008000200 */
[C---:B--2---:R-:W-:Y:S01]  /*6130*/  HMMA.16816.F32.BF16 R4, R164.reuse, R168, R4 ;  /* 0x000000a8a404723c */ /* 0x044fe20000041804 */
[----:B------:R-:W2:Y:S07]  /*6140*/  LDSM.16.M88.4 R160, [R187+0x8000] ;  /* 0x00800000bba0783b */ /* 0x000eae0000000200 */
[C---:B------:R-:W-:Y:S01]  /*6150*/  HMMA.16816.F32.BF16 R8, R164.reuse, R170, R8 ;  /* 0x000000aaa408723c */ /* 0x040fe20000041808 */
[----:B------:R-:W-:Y:S07]  /*6160*/  LDSM.16.M88.4 R168, [R0+0x10100] ;  /* 0x0101000000a8783b */ /* 0x000fee0000000200 */
[C---:B-1----:R-:W-:Y:S08]  /*6170*/  HMMA.16816.F32.BF16 R12, R164.reuse, R136, R12 ;  /* 0x00000088a40c723c */ /* 0x042ff0000004180c */
[C---:B------:R-:W-:Y:S01]  /*6180*/  HMMA.16816.F32.BF16 R16, R164.reuse, R138, R16 ;  /* 0x0000008aa410723c */ /* 0x040fe20000041810 */
[----:B------:R-:W1:Y:S07]  /*6190*/  LDSM.16.M88.4 R136, [R190+0x10900] ;  /* 0x01090000be88783b */ /* 0x000e6e0000000200 */
[C---:B---3--:R-:W-:Y:S08]  /*61a0*/  HMMA.16816.F32.BF16 R20, R164.reuse, R144, R20 ;  /* 0x00000090a414723c */ /* 0x048ff00000041814 */
[C---:B------:R-:W-:Y:S01]  /*61b0*/  HMMA.16816.F32.BF16 R24, R164.reuse, R146, R24 ;  /* 0x00000092a418723c */ /* 0x040fe20000041818 */
[----:B------:R-:W3:Y:S07]  /*61c0*/  LDSM.16.M88.4 R144, [R190+0x11100] ;  /* 0x01110000be90783b */ /* 0x000eee0000000200 */
[C---:B-----5:R-:W-:Y:S08]  /*61d0*/  HMMA.16816.F32.BF16 R28, R164.reuse, R148, R28 ;  /* 0x00000094a41c723c */ /* 0x060ff0000004181c */
[----:B------:R-:W-:Y:S01]  /*61e0*/  HMMA.16816.F32.BF16 R32, R164, R150, R32 ;  /* 0x00000096a420723c */ /* 0x000fe20000041820 */
[----:B------:R-:W5:Y:S07]  /*61f0*/  LDSM.16.M88.4 R148, [R190+0x11900] ;  /* 0x01190000be94783b */ /* 0x000f6e0000000200 */
[C---:B------:R-:W-:Y:S01]  /*6200*/  HMMA.16816.F32.BF16 R4, R172.reuse, R180, R4 ;  /* 0x000000b4ac04723c */ /* 0x040fe20000041804 */
[----:B------:R-:W1:Y:S07]  /*6210*/  LDSM.16.M88.4 R164, [R185+0x8000] ;  /* 0x00800000b9a4783b */ /* 0x000e6e0000000200 */
        /* <DEDUP_REMOVED lines=10> */
[----:B------:R-:W4:Y:S07]  /*62c0*/  LDSM.16.M88.4 R156, [R0+0x11900] ;  /* 0x01190000009c783b */ /* 0x000f2e0000000200 */
[C---:B--2---:R-:W-:Y:S01]  /*62d0*/  HMMA.16816.F32.BF16 R4, R160.reuse, R176, R4 ;  /* 0x000000b0a004723c */ /* 0x044fe20000041804 */
[----:B------:R-:W2:Y:S07]  /*62e0*/  LDSM.16.M88.4 R172, [R184+0x8000] ;  /* 0x00800000b8ac783b */ /* 0x000eae0000000200 */
[C---:B------:R-:W-:Y:S08]  /*62f0*/  HMMA.16816.F32.BF16 R8, R160.reuse, R178, R8 ;  /* 0x000000b2a008723c */ /* 0x040ff00000041808 */
[C---:B-1----:R-:W-:Y:S08]  /*6300*/  HMMA.16816.F32.BF16 R12, R160.reuse, R136, R12 ;  /* 0x00000088a00c723c */ /* 0x042ff0000004180c */
[C---:B------:R-:W-:Y:S01]  /*6310*/  HMMA.16816.F32.BF16 R16, R160.reuse, R138, R16 ;  /* 0x0000008aa010723c */ /* 0x040fe20000041810 */
[----:B------:R-:W1:Y:S07]  /*6320*/  LDSM.16.M88.4 R136, [R133+0x10900] ;  /* 0x010900008588783b */ /* 0x000e6e0000000200 */
[C---:B---3--:R-:W-:Y:S08]  /*6330*/  HMMA.16816.F32.BF16 R20, R160.reuse, R144, R20 ;  /* 0x00000090a014723c */ /* 0x048ff00000041814 */
[C---:B------:R-:W-:Y:S08]  /*6340*/  HMMA.16816.F32.BF16 R24, R160.reuse, R146, R24 ;  /* 0x00000092a018723c */ /* 0x040ff00000041818 */
[C---:B-----5:R-:W-:Y:S08]  /*6350*/  HMMA.16816.F32.BF16 R28, R160.reuse, R148, R28 ;  /* 0x00000094a01c723c */ /* 0x060ff0000004181c */
[----:B------:R-:W-:Y:S08]  /*6360*/  HMMA.16816.F32.BF16 R32, R160, R150, R32 ;  /* 0x00000096a020723c */ /* 0x000ff00000041820 */
[C---:B------:R-:W-:Y:S08]  /*6370*/  HMMA.16816.F32.BF16 R4, R164.reuse, R168, R4 ;  /* 0x000000a8a404723c */ /* 0x040ff00000041804 */
[C---:B------:R-:W-:Y:S08]  /*6380*/  HMMA.16816.F32.BF16 R8, R164.reuse, R170, R8 ;  /* 0x000000aaa408723c */ /* 0x040ff00000041808 */
[C---:B----4-:R-:W-:Y:S08]  /*6390*/  HMMA.16816.F32.BF16 R12, R164.reuse, R140, R12 ;  /* 0x0000008ca40c723c */ /* 0x050ff0000004180c */
[C---:B------:R-:W-:Y:S01]  /*63a0*/  HMMA.16816.F32.BF16 R16, R164.reuse, R142, R16 ;  /* 0x0000008ea410723c */ /* 0x040fe20000041810 */
[----:B------:R-:W3:Y:S07]  /*63b0*/  LDSM.16.M88.4 R140, [R133+0x11100] ;  /* 0x01110000858c783b */ /* 0x000eee0000000200 */
        /* <DEDUP_REMOVED lines=8> */
[----:B------:R-:W1:Y:S03]  /*6440*/  LDSM.16.M88.4 R136, [R133+0x11900] ;  /* 0x011900008588783b */ /* 0x000e660000000200 */
[----:B------:R-:W-:Y:S02]  /*6450*/  FMUL.FTZ R179, R4, c[0x0][0x320] ;  /* 0x0000c80004b37a20 */ /* 0x000fe40000410000 */
[----:B------:R-:W-:Y:S02]  /*6460*/  FMUL.FTZ R181, R5, c[0x0][0x320] ;  /* 0x0000c80005b57a20 */ /* 0x000fe40000410000 */
[C---:B---3--:R-:W-:Y:S02]  /*6470*/  HMMA.16816.F32.BF16 R20, R172.reuse, R140, R20 ;  /* 0x0000008cac14723c */ /* 0x048fe40000041814 */
[----:B------:R-:W2:Y:S02]  /*6480*/  MUFU.TANH R179, R179 ;  /* 0x000000b300b37308 */ /* 0x000ea40000002400 */
[----:B------:R-:W-:Y:S02]  /*6490*/  FMUL.FTZ R176, R6, c[0x0][0x320] ;  /* 0x0000c80006b07a20 */ /* 0x000fe40000410000 */
[----:B------:R-:W-:Y:S02]  /*64a0*/  FMUL.FTZ R177, R7, c[0x0][0x320] ;  /* 0x0000c80007b17a20 */ /* 0x000fe40000410000 */
[C---:B------:R-:W-:Y:S04]  /*64b0*/  HMMA.16816.F32.BF16 R24, R172.reuse, R142, R24 ;  /* 0x0000008eac18723c */ /* 0x040fe80000041818 */
[----:B------:R-:W3:Y:S01]  /*64c0*/  MUFU.TANH R181, R181 ;  /* 0x000000b500b57308 */ /* 0x000ee20000002400 */
[----:B------:R-:W-:Y:S02]  /*64d0*/  FMUL.FTZ R182, R8, c[0x0][0x320] ;  /* 0x0000c80008b67a20 */ /* 0x000fe40000410000 */
[----:B------:R-:W-:Y:S02]  /*64e0*/  FMUL.FTZ R226, R9, c[0x0][0x320] ;  /* 0x0000c80009e27a20 */ /* 0x000fe40000410000 */
[----:B------:R-:W-:Y:S03]  /*64f0*/  FMUL.FTZ R178, R10, c[0x0][0x320] ;  /* 0x0000c8000ab27a20 */ /* 0x000fe60000410000 */
[----:B------:R-:W-:Y:S02]  /*6500*/  FMUL.FTZ R180, R11, c[0x0][0x320] ;  /* 0x0000c8000bb47a20 */ /* 0x000fe40000410000 */
[----:B------:R-:W4:Y:S01]  /*6510*/  MUFU.TANH R176, R176 ;  /* 0x000000b000b07308 */ /* 0x000f220000002400 */
[----:B------:R-:W-:Y:S02]  /*6520*/  FMUL.FTZ R230, R12, c[0x0][0x320] ;  /* 0x0000c8000ce67a20 */ /* 0x000fe40000410000 */
[----:B------:R-:W-:Y:S02]  /*6530*/  FMUL.FTZ R229, R13, c[0x0][0x320] ;  /* 0x0000c8000de57a20 */ /* 0x000fe40000410000 */
[----:B------:R-:W-:Y:S02]  /*6540*/  FMUL.FTZ R213, R14, c[0x0][0x320] ;  /* 0x0000c8000ed57a20 */ /* 0x000fe40000410000 */
[----:B------:R-:W-:Y:S02]  /*6550*/  FMUL.FTZ R183, R15, c[0x0][0x320] ;  /* 0x0000c8000fb77a20 */ /* 0x000fe40000410000 */
[----:B------:R-:W-:Y:S01]  /*6560*/  FMUL.FTZ R231, R16, c[0x0][0x320] ;  /* 0x0000c80010e77a20 */ /* 0x000fe20000410000 */
[----:B------:R-:W2:Y:S01]  /*6570*/  MUFU.TANH R177, R177 ;  /* 0x000000b100b17308 */ /* 0x000ea20000002400 */
[C---:B-1----:R-:W-:Y:S03]  /*6580*/  HMMA.16816.F32.BF16 R28, R172.reuse, R136, R28 ;  /* 0x00000088ac1c723c */ /* 0x042fe6000004181c */
[----:B------:R-:W-:Y:S02]  /*6590*/  FMUL.FTZ R234, R17, c[0x0][0x320] ;  /* 0x0000c80011ea7a20 */ /* 0x000fe40000410000 */
[----:B------:R-:W-:Y:S02]  /*65a0*/  FMUL.FTZ R228, R18, c[0x0][0x320] ;  /* 0x0000c80012e47a20 */ /* 0x000fe40000410000 */
[----:B------:R-:W-:Y:S01]  /*65b0*/  FMUL.FTZ R227, R19, c[0x0][0x320] ;  /* 0x0000c80013e37a20 */ /* 0x000fe20000410000 */
[----:B------:R-:W-:Y:S01]  /*65c0*/  HMMA.16816.F32.BF16 R32, R172, R138, R32 ;  /* 0x0000008aac20723c */ /* 0x000fe20000041820 */
[----:B------:R-:W1:Y:S03]  /*65d0*/  MUFU.TANH R182, R182 ;  /* 0x000000b600b67308 */ /* 0x000e660000002400 */
[----:B------:R-:W-:Y:S02]  /*65e0*/  FMUL.FTZ R238, R20, c[0x0][0x320] ;  /* 0x0000c80014ee7a20 */ /* 0x000fe40000410000 */
[----:B------:R-:W-:Y:S02]  /*65f0*/  FMUL.FTZ R237, R21, c[0x0][0x320] ;  /* 0x0000c80015ed7a20 */ /* 0x000fe40000410000 */
[----:B------:R-:W-:Y:S03]  /*6600*/  @P0 IMAD.HI.U32 R175, R205, c[0x0][0x2c8], RZ ;  /* 0x0000b200cdaf0a27 */ /* 0x000fe600078e00ff */
[----:B------:R-:W1:Y:S01]  /*6610*/  MUFU.TANH R226, R226 ;  /* 0x000000e200e27308 */ /* 0x000e620000002400 */
[----:B------:R-:W-:Y:S01]  /*6620*/  FMUL.FTZ R233, R22, c[0x0][0x320] ;  /* 0x0000c80016e97a20 */ /* 0x000fe20000410000 */
[----:B------:R-:W-:Y:S01]  /*6630*/  @P0 SHF.R.U32.HI R246, RZ, c[0x0][0x2cc], R175 ;  /* 0x0000b300fff60a19 */ /* 0x000fe200000116af */
[----:B------:R-:W-:Y:S01]  /*6640*/  FMUL.FTZ R232, R23, c[0x0][0x320] ;  /* 0x0000c80017e87a20 */ /* 0x000fe20000410000 */
[----:B------:R-:W-:Y:S01]  /*6650*/  SHF.L.U32 R175, R225, 0x6, RZ ;  /* 0x00000006e1af7819 */ /* 0x000fe200000006ff */
[----:B------:R-:W-:Y:S02]  /*6660*/  FMUL.FTZ R239, R24, c[0x0][0x320] ;  /* 0x0000c80018ef7a20 */ /* 0x000fe40000410000 */
[----:B------:R-:W-:Y:S01]  /*6670*/  FMUL.FTZ R243, R25, c[0x0][0x320] ;  /* 0x0000c80019f37a20 */ /* 0x000fe20000410000 */
[----:B------:R-:W-:Y:S01]  /*6680*/  IADD3 R249, -R206, 0x1, -R175 ;  /* 0x00000001cef97810 */ /* 0x000fe20007ffe9af */
        /* <DEDUP_REMOVED lines=10> */
[----:B------:R-:W5:Y:S01]  /*6730*/  SHFL.IDX PT, R33, R246, RZ, 0x1c1f ;  /* 0x001c1ffff6217589 */ /* 0x000f6200000e0000 */
[----:B------:R-:W-:Y:S02]  /*6740*/  FMUL.FTZ R242, R34, c[0x0][0x320] ;  /* 0x0000c80022f27a20 */ /* 0x000fe40000410000 */
[----:B------:R-:W-:Y:S02]  /*6750*/  FMUL.FTZ R241, R35, c[0x0][0x320] ;  /* 0x0000c80023f17a20 */ /* 0x000fe40000410000 */
[----:B------:R-:W1:Y:S01]  /*6760*/  MUFU.TANH R230, R230 ;  /* 0x000000e600e67308 */ /* 0x000e620000002400 */
[----:B------:R-:W-:Y:S05]  /*6770*/  IMAD R249, R214, c[0x0][0x1d0], R249 ;  /* 0x00007400d6f97a24 */ /* 0x000fea00078e02f9 */
[----:B------:R-:W-:Y:S04]  /*6780*/  IADD3 R249, R249, -c[0x0][0x168], RZ ;  /* 0x80005a00f9f97a10 */ /* 0x000fe80007ffe0ff */
[----:B------:R-:W1:Y:S01]  /*6790*/  MUFU.TANH R229, R229 ;  /* 0x000000e500e57308 */ /* 0x000e620000002400 */
[C---:B------:R-:W-:Y:S02]  /*67a0*/  IADD3 R250, R249.reuse, c[0x0][0x328], RZ ;  /* 0x0000ca00f9fa7a10 */ /* 0x040fe40007ffe0ff */
[----:B------:R-:W-:Y:S02]  /*67b0*/  IADD3 R249, R249, UR17, RZ ;  /* 0x00000011f9f97c10 */ /* 0x000fe4000fffe0ff */
[-C--:B-----5:R-:W-:Y:S05]  /*67c0*/  IADD3 R252, R250, R33.reuse, RZ ;  /* 0x00000021fafc7210 */ /* 0x0a0fea0007ffe0ff */
[----:B------:R-:W1:Y:S01]  /*67d0*/  MUFU.TANH R213, R213 ;  /* 0x000000d500d57308 */ /* 0x000e620000002400 */
[----:B------:R-:W-:Y:S09]  /*67e0*/  IADD3 R251, R249, R33, RZ ;  /* 0x00000021f9fb7210 */ /* 0x000ff20007ffe0ff */
        /* <DEDUP_REMOVED lines=22> */
[----:B--234-:R-:W-:Y:S01]  /*6950*/  IMAD R33, R214, c[0x0][0x1d0], R33 ;  /* 0x00007400d6217a24 */ /* 0x01cfe200078e0221 */
[----:B------:R-:W-:Y:S04]  /*6960*/  BSSY B0, `(.L_x_1033) ;  /* 0x0000012000007945 */ /* 0x000fe80003800000 */
        /* <DEDUP_REMOVED lines=12> */
.L_x_1034:
[----:B------:R-:W-:Y:S04]  /*6a30*/  MOV R0, c[0x0][0x32c] ;  /* 0x0000cb0000007a02 */ /* 0x000fe80000000f00 */
[----:B------:R-:W-:Y:S11]  /*6a40*/  ISETP.NE.AND P0, PT, R0, 0x1, PT ;  /* 0x000000010000780c */ /* 0x000ff60003f05270 */
[----:B------:R-:W-:Y:S02]  /*6a50*/  @!UPT UIADD3 URZ, URZ, URZ, URZ ;  /* 0x0000003f3f3ff290 */ /* 0x000fe4000fffe03f */
[----:B------:R-:W-:Y:S05]  /*6a60*/  @P0 IMAD.HI.U32 R0, R2, c[0x0][0x330], RZ ;  /* 0x0000cc0002000a27 */ /* 0x000fea00078e00ff */
[----:B------:R-:W-:Y:S02]  /*6a70*/  @P0 SHF.R.U32.HI R2, RZ, c[0x0][0x334], R0 ;  /* 0x0000cd00ff020a19 */ /* 0x000fe40000011600 */
.L_x_1035:
[----:B------:R-:W-:Y:S05]  /*6a80*/  BSYNC B0 ;  /* 0x0000000000007941 */ /* 0x000fea0003800000 */
.L_x_1033:
[----:B------:R-:W-:Y:S04]  /*6a90*/  IMAD R5, R2, c[0x0][0x32c], -R175 ;  /* 0x0000cb0002057a24 */ /* 0x000fe800078e0aaf */
[----:B------:R-:W-:Y:S05]  /*6aa0*/  IMAD.IADD R0, R5, 0x1, -R206 ;  /* 0x0000000105007824 */ /* 0x000fea00078e0ace */
[----:B------:R-:W-:Y:S02]  /*6ab0*/  IADD3 R5, R0, c[0x0][0x32c], RZ ;  /* 0x0000cb0000057a10 */ /* 0x000fe40007ffe0ff */
[----:B------:R-:W-:Y:S02]  /*6ac0*/  IMNMX R251, R251, R0, !PT ;  /* 0x00000000fbfb7217 */ /* 0x000fe40007800200 */
[----:B------:R-:W-:Y:S02]  /*6ad0*/  IMNMX R252, R252, R5, PT ;  /* 0x00000005fcfc7217 */ /* 0x000fe40003800200 */
.L_x_1032:
[----:B--234-:R-:W-:Y:S01]  /*6ae0*/  ISETP.GT.AND P1, PT, R225, -0x1, PT ;  /* 0xffffffffe100780c */ /* 0x01cfe20003f24270 */
[----:B------:R-:W2:Y:S03]  /*6af0*/  SHFL.IDX PT, R5, R246, 0x1, 0x1c1f ;  /* 0x003c1f00f6057f89 */ /* 0x000ea600000e0000 */
[----:B------:R-:W-:Y:S04]  /*6b00*/  ISETP.GT.AND P0, PT, R251, RZ, P1 ;  /* 0x000000fffb00720c */ /* 0x000fe80000f04270 */
[C---:B------:R-:W-:Y:S04]  /*6b10*/  ISETP.LT.OR P0, PT, R252.reuse, 0x1, P0 ;  /* 0x00000001fc00780c */ /* 0x040fe80000701670 */
[----:B------:R-:W-:Y:S02]  /*6b20*/  FSEL R179, R179, -INF , !P0 ;  /* 0xff800000b3b37808 */ /* 0x000fe40004000000 */
[----:B------:R-:W-:Y:S04]  /*6b30*/  ISETP.GT.AND P0, PT, R251, 0x1, P1 ;  /* 0x00000001fb00780c */ /* 0x000fe80000f04270 */
[----:B------:R-:W-:Y:S04]  /*6b40*/  ISETP.LT.OR P0, PT, R252, 0x2, P0 ;  /* 0x00000002fc00780c */ /* 0x000fe80000701670 */
[----:B------:R-:W-:Y:S02]  /*6b50*/  FSEL R6, R181, -INF , !P0 ;  /* 0xff800000b5067808 */ /* 0x000fe40004000000 */
[----:B------:R-:W-:Y:S01]  /*6b60*/  ISETP.GT.AND P0, PT, R251, 0x8, P1 ;  /* 0x00000008fb00780c */ /* 0x000fe20000f04270 */
[--C-:B--2---:R-:W-:Y:S02]  /*6b70*/  IMAD.IADD R250, R250, 0x1, R5.reuse ;  /* 0x00000001fafa7824 */ /* 0x104fe400078e0205 */
[----:B------:R-:W-:Y:S01]  /*6b80*/  IMAD.IADD R249, R249, 0x1, R5 ;  /* 0x00000001f9f97824 */ /* 0x000fe200078e0205 */
[----:B------:R-:W-:Y:S04]  /*6b90*/  ISETP.LT.OR P0, PT, R252, 0x9, P0 ;  /* 0x00000009fc00780c */ /* 0x000fe80000701670 */
[----:B-1----:R-:W-:Y:S02]  /*6ba0*/  FSEL R182, R182, -INF , !P0 ;  /* 0xff800000b6b67808 */ /* 0x002fe40004000000 */
[C---:B------:R-:W-:Y:S04]  /*6bb0*/  ISETP.GT.AND P0, PT, R251.reuse, 0x9, P1 ;  /* 0x00000009fb00780c */ /* 0x040fe80000f04270 */
[----:B------:R-:W-:Y:S04]  /*6bc0*/  ISETP.LT.OR P0, PT, R252, 0xa, P0 ;  /* 0x0000000afc00780c */ /* 0x000fe80000701670 */
[----:B------:R-:W-:Y:S02]  /*6bd0*/  FSEL R226, R226, -INF , !P0 ;  /* 0xff800000e2e27808 */ /* 0x000fe40004000000 */
[C---:B------:R-:W-:Y:S04]  /*6be0*/  ISETP.GT.AND P0, PT, R251.reuse, 0x10, P1 ;  /* 0x00000010fb00780c */ /* 0x040fe80000f04270 */
[----:B------:R-:W-:Y:S04]  /*6bf0*/  ISETP.LT.OR P0, PT, R252, 0x11, P0 ;  /* 0x00000011fc00780c */ /* 0x000fe80000701670 */
[----:B------:R-:W-:Y:S02]  /*6c00*/  FSEL R164, R230, -INF , !P0 ;  /* 0xff800000e6a47808 */ /* 0x000fe40004000000 */
[----:B------:R-:W-:Y:S04]  /*6c10*/  ISETP.GT.AND P0, PT, R251, 0x11, P1 ;  /* 0x00000011fb00780c */ /* 0x000fe80000f04270 */
[C---:B------:R-:W-:Y:S04]  /*6c20*/  ISETP.LT.OR P0, PT, R252.reuse, 0x12, P0 ;  /* 0x00000012fc00780c */ /* 0x040fe80000701670 */
[----:B------:R-:W-:Y:S02]  /*6c30*/  FSEL R162, R229, -INF , !P0 ;  /* 0xff800000e5a27808 */ /* 0x000fe40004000000 */
[----:B------:R-:W-:Y:S04]  /*6c40*/  ISETP.GT.AND P0, PT, R251, 0x18, P1 ;  /* 0x00000018fb00780c */ /* 0x000fe80000f04270 */
[C---:B------:R-:W-:Y:S04]  /*6c50*/  ISETP.LT.OR P0, PT, R252.reuse, 0x19, P0 ;  /* 0x00000019fc00780c */ /* 0x040fe80000701670 */
[----:B------:R-:W-:Y:S02]  /*6c60*/  FSEL R142, R231, -INF , !P0 ;  /* 0xff800000e78e7808 */ /* 0x000fe40004000000 */
        /* <DEDUP_REMOVED lines=25> */
[----:B------:R-:W-:Y:S04]  /*6e00*/  ISETP.LT.OR P0, PT, R252, 0x3a, P0 ;  /* 0x0000003afc00780c */ /* 0x000fe80000701670 */
[----:B------:R-:W-:Y:S01]  /*6e10*/  FSEL R146, R247, -INF , !P0 ;  /* 0xff800000f7927808 */ /* 0x000fe20004000000 */
[----:B------:R-:W-:-:S05]  /*6e20*/  @!P2 BRA `(.L_x_1036) ;  /* 0x000001900000a947 */ /* 0x000fca0003800000 */
[----:B------:R-:W-:Y:S01]  /*6e30*/  IMAD R5, R214, c[0x0][0x1d0], R5 ;  /* 0x00007400d6057a24 */ /* 0x000fe200078e0205 */
        /* <DEDUP_REMOVED lines=13> */
.L_x_1038:
[----:B------:R-:W-:Y:S04]  /*6f10*/  MOV R0, c[0x0][0x32c] ;  /* 0x0000cb0000007a02 */ /* 0x000fe80000000f00 */
[----:B------:R-:W-:Y:S11]  /*6f20*/  ISETP.NE.AND P0, PT, R0, 0x1, PT ;  /* 0x000000010000780c */ /* 0x000ff60003f05270 */
[----:B------:R-:W-:Y:S02]  /*6f30*/  @!UPT UIADD3 URZ, URZ, URZ, URZ ;  /* 0x0000003f3f3ff290 */ /* 0x000fe4000fffe03f */
[----:B------:R-:W-:Y:S05]  /*6f40*/  @P0 IMAD.HI.U32 R0, R2, c[0x0][0x330], RZ ;  /* 0x0000cc0002000a27 */ /* 0x000fea00078e00ff */
[----:B------:R-:W-:Y:S02]  /*6f50*/  @P0 SHF.R.U32.HI R2, RZ, c[0x0][0x334], R0 ;  /* 0x0000cd00ff020a19 */ /* 0x000fe40000011600 */
.L_x_1039:
[----:B------:R-:W-:Y:S05]  /*6f60*/  BSYNC B0 ;  /* 0x0000000000007941 */ /* 0x000fea0003800000 */
.L_x_1037:
[----:B------:R-:W-:Y:S04]  /*6f70*/  IMAD R5, R2, c[0x0][0x32c], -R175 ;  /* 0x0000cb0002057a24 */ /* 0x000fe800078e0aaf */
[----:B------:R-:W-:Y:S05]  /*6f80*/  IMAD.IADD R0, R5, 0x1, -R206 ;  /* 0x0000000105007824 */ /* 0x000fea00078e0ace */
[----:B------:R-:W-:Y:S02]  /*6f90*/  IADD3 R5, R0, c[0x0][0x32c], RZ ;  /* 0x0000cb0000057a10 */ /* 0x000fe40007ffe0ff */
[----:B------:R-:W-:Y:S02]  /*6fa0*/  IMNMX R249, R249, R0, !PT ;  /* 0x00000000f9f97217 */ /* 0x000fe40007800200 */
[----:B------:R-:W-:Y:S02]  /*6fb0*/  IMNMX R250, R250, R5, PT ;  /* 0x00000005fafa7217 */ /* 0x000fe40003800200 */
.L_x_1036:
[----:B------:R-:W-:Y:S01]  /*6fc0*/  FMNMX.FTZ R5, R179, R132, !PT ;  /* 0x00000084b3057209 */ /* 0x000fe20007810000 */
[----:B------:R-:W-:Y:S04]  /*6fd0*/  DEPBAR.LE SB0, 0x2 ;  /* 0x000080800000791a */ /* 0x000fe80000000000 */
[----:B------:R-:W-:Y:S01]  /*6fe0*/  FMNMX.FTZ R5, R6, R5, !PT ;  /* 0x0000000506057209 */ /* 0x000fe20007810000 */
[----:B------:R-:W-:Y:S01]  /*6ff0*/  BAR.SYNC.DEFER_BLOCKING 0x0 ;  /* 0x0000000000007b1d */ /* 0x000fe20000010000 */
[C---:B------:R-:W-:Y:S02]  /*7000*/  ISETP.GT.AND P0, PT, R249.reuse, RZ, P1 ;  /* 0x000000fff900720c */ /* 0x040fe40000f04270 */
[----:B------:R-:W-:Y:S02]  /*7010*/  FMNMX.FTZ R5, R182, R5, !PT ;  /* 0x00000005b6057209 */ /* 0x000fe40007810000 */
[----:B------:R-:W-:Y:S02]  /*7020*/  ISETP.LT.OR P0, PT, R250, 0x1, P0 ;  /* 0x00000001fa00780c */ /* 0x000fe40000701670 */
[----:B------:R-:W-:Y:S02]  /*7030*/  FMNMX.FTZ R5, R226, R5, !PT ;  /* 0x00000005e2057209 */ /* 0x000fe40007810000 */
[----:B------:R-:W-:Y:S02]  /*7040*/  FSEL R176, R176, -INF , !P0 ;  /* 0xff800000b0b07808 */ /* 0x000fe40004000000 */
[----:B------:R-:W-:Y:S02]  /*7050*/  FMNMX.FTZ R5, R164, R5, !PT ;  /* 0x00000005a4057209 */ /* 0x000fe40007810000 */
[----:B------:R-:W-:Y:S02]  /*7060*/  ISETP.GT.AND P0, PT, R249, 0x1, P1 ;  /* 0x00000001f900780c */ /* 0x000fe40000f04270 */
[----:B------:R-:W-:Y:S02]  /*7070*/  FMNMX.FTZ R5, R162, R5, !PT ;  /* 0x00000005a2057209 */ /* 0x000fe40007810000 */
[----:B------:R-:W-:Y:S02]  /*7080*/  ISETP.LT.OR P0, PT, R250, 0x2, P0 ;  /* 0x00000002fa00780c */ /* 0x000fe40000701670 */
[----:B------:R-:W-:Y:S02]  /*7090*/  FMNMX.FTZ R5, R142, R5, !PT ;  /* 0x000000058e057209 */ /* 0x000fe40007810000 */
[----:B------:R-:W-:Y:S02]  /*70a0*/  FSEL R177, R177, -INF , !P0 ;  /* 0xff800000b1b17808 */ /* 0x000fe40004000000 */
[----:B------:R-:W-:Y:S01]  /*70b0*/  FMNMX.FTZ R5, R140, R5, !PT ;  /* 0x000000058c057209 */ /* 0x000fe20007810000 */
[----:B------:R-:W-:Y:S01]  /*70c0*/  LDSM.16.MT88.4 R28, [R134+UR4+0x100] ;  /* 0x00010004861c783b */ /* 0x000fe20008004200 */
[C---:B------:R-:W-:Y:S02]  /*70d0*/  ISETP.GT.AND P0, PT, R249.reuse, 0x8, P1 ;  /* 0x00000008f900780c */ /* 0x040fe40000f04270 */
[----:B------:R-:W-:Y:S02]  /*70e0*/  FMNMX.FTZ R5, R160, R5, !PT ;  /* 0x00000005a0057209 */ /* 0x000fe40007810000 */
[----:B------:R-:W-:Y:S02]  /*70f0*/  ISETP.LT.OR P0, PT, R250, 0x9, P0 ;  /* 0x00000009fa00780c */ /* 0x000fe40000701670 */
[----:B------:R-:W-:Y:S02]  /*7100*/  FMNMX.FTZ R5, R158, R5, !PT ;  /* 0x000000059e057209 */ /* 0x000fe40007810000 */
[----:B------:R-:W-:Y:S02]  /*7110*/  FSEL R9, R178, -INF , !P0 ;  /* 0xff800000b2097808 */ /* 0x000fe40004000000 */
[----:B------:R-:W-:Y:S02]  /*7120*/  FMNMX.FTZ R5, R156, R5, !PT ;  /* 0x000000059c057209 */ /* 0x000fe40007810000 */
[C---:B------:R-:W-:Y:S02]  /*7130*/  ISETP.GT.AND P0, PT, R249.reuse, 0x9, P1 ;  /* 0x00000009f900780c */ /* 0x040fe40000f04270 */
        /* <DEDUP_REMOVED lines=12> */
[----:B------:R-:W-:Y:S01]  /*7200*/  IADD3 R17, R134, UR4, RZ ;  /* 0x0000000486117c10 */ /* 0x000fe2000fffe0ff */
[----:B------:R-:W1:Y:S01]  /*7210*/  SHFL.BFLY PT, R0, R13, 0x2, 0x1f ;  /* 0x0c401f000d007f89 */ /* 0x000e6200000e0000 */
[----:B------:R-:W-:Y:S02]  /*7220*/  FSEL R163, R183, -INF , !P0 ;  /* 0xff800000b7a37808 */ /* 0x000fe40004000000 */
[C---:B------:R-:W-:Y:S02]  /*7230*/  ISETP.GT.AND P0, PT, R249.reuse, 0x18, P1 ;  /* 0x00000018f900780c */ /* 0x040fe40000f04270 */
[----:B------:R-:W-:Y:S02]  /*7240*/  IADD3 R168, R188, R17, RZ ;  /* 0x00000011bca87210 */ /* 0x000fe40007ffe0ff */
[----:B------:R-:W-:Y:S04]  /*7250*/  ISETP.LT.OR P0, PT, R250, 0x19, P0 ;  /* 0x00000019fa00780c */ /* 0x000fe80000701670 */
[----:B------:R-:W-:Y:S02]  /*7260*/  FSEL R143, R228, -INF , !P0 ;  /* 0xff800000e48f7808 */ /* 0x000fe40004000000 */
[----:B------:R-:W-:Y:S04]  /*7270*/  ISETP.GT.AND P0, PT, R249, 0x19, P1 ;  /* 0x00000019f900780c */ /* 0x000fe80000f04270 */
[C---:B------:R-:W-:Y:S04]  /*7280*/  ISETP.LT.OR P0, PT, R250.reuse, 0x1a, P0 ;  /* 0x0000001afa00780c */ /* 0x040fe80000701670 */
[----:B------:R-:W-:Y:S02]  /*7290*/  FSEL R141, R227, -INF , !P0 ;  /* 0xff800000e38d7808 */ /* 0x000fe40004000000 */
[----:B------:R-:W-:Y:S02]  /*72a0*/  ISETP.GT.AND P0, PT, R249, 0x20, P1 ;  /* 0x00000020f900780c */ /* 0x000fe40000f04270 */
[----:B-1----:R-:W-:Y:S02]  /*72b0*/  FMNMX.FTZ R11, R13, R0, !PT ;  /* 0x000000000d0b7209 */ /* 0x002fe40007810000 */
[----:B------:R-:W-:Y:S02]  /*72c0*/  ISETP.LT.OR P0, PT, R250, 0x21, P0 ;  /* 0x00000021fa00780c */ /* 0x000fe40000701670 */
[----:B------:R-:W-:Y:S01]  /*72d0*/  FMNMX.FTZ R0, R176, R3, !PT ;  /* 0x00000003b0007209 */ /* 0x000fe20007810000 */
[----:B------:R-:W1:Y:S01]  /*72e0*/  SHFL.BFLY PT, R2, R11, 0x1, 0x1f ;  /* 0x0c201f000b027f89 */ /* 0x000e6200000e0000 */
        /* <DEDUP_REMOVED lines=13> */
[C---:B------:R-:W-:Y:S02]  /*73c0*/  ISETP.LT.OR P0, PT, R250.reuse, 0x2a, P0 ;  /* 0x0000002afa00780c */ /* 0x040fe40000701670 */
        /* <DEDUP_REMOVED lines=22> */
[----:B-1----:R-:W-:Y:S02]  /*7530*/  FMNMX.FTZ R2, R11, R2, !PT ;  /* 0x000000020b027209 */ /* 0x002fe40007810000 */
[----:B------:R-:W-:Y:S02]  /*7540*/  FMNMX.FTZ R13, R145, R0, !PT ;  /* 0x00000000910d7209 */ /* 0x000fe40007810000 */
[C---:B------:R-:W-:Y:S01]  /*7550*/  FSETP.NEU.FTZ.AND P0, PT, R2.reuse, -INF , PT ;  /* 0xff8000000200780b */ /* 0x040fe20003f1d000 */
[C---:B------:R-:W-:Y:S02]  /*7560*/  FMUL.FTZ R153, R2.reuse, c[0x0][0x2d0] ;  /* 0x0000b40002997a20 */ /* 0x040fe40000410000 */
[----:B------:R-:W1:Y:S01]  /*7570*/  SHFL.BFLY PT, R0, R13, 0x2, 0x1f ;  /* 0x0c401f000d007f89 */ /* 0x000e6200000e0000 */
[----:B------:R-:W-:Y:S02]  /*7580*/  FSEL R5, R2, RZ, P0 ;  /* 0x000000ff02057208 */ /* 0x000fe40000000000 */
[----:B------:R-:W-:Y:S03]  /*7590*/  FSEL R153, R153, RZ, P0 ;  /* 0x000000ff99997208 */ /* 0x000fe60000000000 */
[----:B------:R-:W-:Y:S02]  /*75a0*/  FADD.FTZ R5, -R5, R132 ;  /* 0x0000008405057221 */ /* 0x000fe40000010100 */
[--C-:B------:R-:W-:Y:S02]  /*75b0*/  FFMA.FTZ R174, R179, c[0x0][0x2d0], -R153.reuse ;  /* 0x0000b400b3ae7a23 */ /* 0x100fe40000010899 */
[--C-:B------:R-:W-:Y:S02]  /*75c0*/  FFMA.FTZ R171, R6, c[0x0][0x2d0], -R153.reuse ;  /* 0x0000b40006ab7a23 */ /* 0x100fe40000010899 */
[--C-:B------:R-:W-:Y:S02]  /*75d0*/  FFMA.FTZ R170, R182, c[0x0][0x2d0], -R153.reuse ;  /* 0x0000b400b6aa7a23 */ /* 0x100fe40000010899 */
[--C-:B------:R-:W-:Y:S01]  /*75e0*/  FFMA.FTZ R169, R226, c[0x0][0x2d0], -R153.reuse ;  /* 0x0000b400e2a97a23 */ /* 0x100fe20000010899 */
[----:B------:R-:W-:Y:S01]  /*75f0*/  MUFU.EX2 R174, R174 ;  /* 0x000000ae00ae7308 */ /* 0x000fe20000000800 */
[----:B------:R-:W-:Y:S01]  /*7600*/  FMUL.FTZ R132, R5, c[0x0][0x2d0] ;  /* 0x0000b40005847a20 */ /* 0x000fe20000410000 */
[----:B------:R-:W-:Y:S01]  /*7610*/  IADD3 R5, R135, UR4, RZ ;  /* 0x0000000487057c10 */ /* 0x000fe2000fffe0ff */
[--C-:B------:R-:W-:Y:S02]  /*7620*/  FFMA.FTZ R178, R164, c[0x0][0x2d0], -R153.reuse ;  /* 0x0000b400a4b27a23 */ /* 0x100fe40000010899 */
[--C-:B------:R-:W-:Y:S01]  /*7630*/  FFMA.FTZ R179, R162, c[0x0][0x2d0], -R153.reuse ;  /* 0x0000b400a2b37a23 */ /* 0x100fe20000010899 */
[----:B------:R-:W-:Y:S01]  /*7640*/  IADD3 R133, R188, R5, RZ ;  /* 0x00000005bc857210 */ /* 0x000fe20007ffe0ff */
[--C-:B------:R-:W-:Y:S01]  /*7650*/  FFMA.FTZ R180, R142, c[0x0][0x2d0], -R153.reuse ;  /* 0x0000b4008eb47a23 */ /* 0x100fe20000010899 */
[----:B-1----:R-:W-:Y:S02]  /*7660*/  FMNMX.FTZ R11, R13, R0, !PT ;  /* 0x000000000d0b7209 */ /* 0x002fe40007810000 */
[----:B------:R-:W1:Y:S01]  /*7670*/  MUFU.EX2 R171, R171 ;  /* 0x000000ab00ab7308 */ /* 0x000e620000000800 */
[----:B------:R-:W-:Y:S01]  /*7680*/  LDSM.16.MT88.4 R12, [R135+UR4+0x100] ;  /* 0x00010004870c783b */ /* 0x000fe20008004200 */
[--C-:B------:R-:W-:Y:S02]  /*7690*/  FFMA.FTZ R181, R140, c[0x0][0x2d0], -R153.reuse ;  /* 0x0000b4008cb57a23 */ /* 0x100fe40000010899 */
[--C-:B------:R-:W-:Y:S02]  /*76a0*/  FFMA.FTZ R226, R160, c[0x0][0x2d0], -R153.reuse ;  /* 0x0000b400a0e27a23 */ /* 0x100fe40000010899 */
[--C-:B------:R-:W-:Y:S02]  /*76b0*/  FFMA.FTZ R227, R158, c[0x0][0x2d0], -R153.reuse ;  /* 0x0000b4009ee37a23 */ /* 0x100fe40000010899 */
[--C-:B------:R-:W-:Y:S01]  /*76c0*/  FFMA.FTZ R228, R156, c[0x0][0x2d0], -R153.reuse ;  /* 0x0000b4009ce47a23 */ /* 0x100fe20000010899 */
[----:B------:R-:W2:Y:S01]  /*76d0*/  SHFL.BFLY PT, R0, R11, 0x1, 0x1f ;  /* 0x0c201f000b007f89 */ /* 0x000ea200000e0000 */
[----:B------:R-:W-:Y:S01]  /*76e0*/  MUFU.EX2 R170, R170 ;  /* 0x000000aa00aa7308 */ /* 0x000fe20000000800 */
[--C-:B------:R-:W-:Y:S02]  /*76f0*/  FFMA.FTZ R229, R154, c[0x0][0x2d0], -R153.reuse ;  /* 0x0000b4009ae57a23 */ /* 0x100fe40000010899 */
[--C-:B------:R-:W-:Y:S02]  /*7700*/  FFMA.FTZ R234, R152, c[0x0][0x2d0], -R153.reuse ;  /* 0x0000b40098ea7a23 */ /* 0x100fe40000010899 */
[--C-:B------:R-:W-:Y:S02]  /*7710*/  FFMA.FTZ R235, R150, c[0x0][0x2d0], -R153.reuse ;  /* 0x0000b40096eb7a23 */ /* 0x100fe40000010899 */
[----:B------:R-:W3:Y:S01]  /*7720*/  LDSM.16.MT88.4 R20, [R133+0x100] ;  /* 0x000100008514783b */ /* 0x000ee20000004200 */
[--C-:B------:R-:W-:Y:S02]  /*7730*/  FFMA.FTZ R236, R148, c[0x0][0x2d0], -R153.reuse ;  /* 0x0000b40094ec7a23 */ /* 0x100fe40000010899 */
[----:B------:R-:W4:Y:S01]  /*7740*/  MUFU.EX2 R169, R169 ;  /* 0x000000a900a97308 */ /* 0x000f220000000800 */
[----:B------:R-:W-:Y:S01]  /*7750*/  FFMA.FTZ R153, R146, c[0x0][0x2d0], -R153 ;  /* 0x0000b40092997a23 */ /* 0x000fe20000010899 */
[----:B-1----:R-:W-:Y:S08]  /*7760*/  F2FP.BF16.PACK_AB R136, R171, R174 ;  /* 0x000000aeab88723e */ /* 0x002ff000000010ff */
[----:B------:R-:W1:Y:S01]  /*7770*/  MUFU.EX2 R132, R132 ;  /* 0x0000008400847308 */ /* 0x000e620000000800 */
[----:B--2---:R-:W-:Y:S04]  /*7780*/  FMNMX.FTZ R0, R11, R0, !PT ;  /* 0x000000000b007209 */ /* 0x004fe80007810000 */
[C---:B------:R-:W-:Y:S01]  /*7790*/  FSETP.NEU.FTZ.AND P0, PT, R0.reuse, -INF , PT ;  /* 0xff8000000000780b */ /* 0x040fe20003f1d000 */
[C---:B------:R-:W-:Y:S04]  /*77a0*/  FMUL.FTZ R144, R0.reuse, c[0x0][0x2d0] ;  /* 0x0000b40000907a20 */ /* 0x040fe80000410000 */
[----:B------:R-:W-:Y:S01]  /*77b0*/  MUFU.EX2 R237, R153 ;  /* 0x0000009900ed7308 */ /* 0x000fe20000000800 */
[----:B------:R-:W-:Y:S02]  /*77c0*/  FSEL R4, R0, RZ, P0 ;  /* 0x000000ff00047208 */ /* 0x000fe40000000000 */
[----:B------:R-:W-:Y:S02]  /*77d0*/  FSEL R144, R144, RZ, P0 ;  /* 0x000000ff90907208 */ /* 0x000fe40000000000 */
[----:B----4-:R-:W-:Y:S01]  /*77e0*/  F2FP.BF16.PACK_AB R138, R169, R170 ;  /* 0x000000aaa98a723e */ /* 0x010fe200000010ff */
[----:B------:R-:W-:Y:S02]  /*77f0*/  FADD.FTZ R4, -R4, R3 ;  /* 0x0000000304047221 */ /* 0x000fe40000010100 */
[--C-:B------:R-:W-:Y:S02]  /*7800*/  FFMA.FTZ R176, R176, c[0x0][0x2d0], -R144.reuse ;  /* 0x0000b400b0b07a23 */ /* 0x100fe40000010890 */
[--C-:B------:R-:W-:Y:S01]  /*7810*/  FFMA.FTZ R173, R177, c[0x0][0x2d0], -R144.reuse ;  /* 0x0000b400b1ad7a23 */ /* 0x100fe20000010890 */
[----:B------:R-:W-:Y:S01]  /*7820*/  MUFU.EX2 R178, R178 ;  /* 0x000000b200b27308 */ /* 0x000fe20000000800 */
[--C-:B------:R-:W-:Y:S02]  /*7830*/  FFMA.FTZ R172, R9, c[0x0][0x2d0], -R144.reuse ;  /* 0x0000b40009ac7a23 */ /* 0x100fe40000010890 */
[--C-:B------:R-:W-:Y:S02]  /*7840*/  FFMA.FTZ R177, R7, c[0x0][0x2d0], -R144.reuse ;  /* 0x0000b40007b17a23 */ /* 0x100fe40000010890 */
[----:B------:R-:W-:Y:S02]  /*7850*/  FMUL.FTZ R3, R4, c[0x0][0x2d0] ;  /* 0x0000b40004037a20 */ /* 0x000fe40000410000 */
[C---:B-1----:R-:W-:Y:S02]  /*7860*/  FMUL.FTZ R4, R132.reuse, R128 ;  /* 0x0000008084047220 */ /* 0x042fe40000410000 */
[C---:B------:R-:W-:Y:S01]  /*7870*/  FMUL.FTZ R5, R132.reuse, R129 ;  /* 0x0000008184057220 */ /* 0x040fe20000410000 */
[----:B------:R-:W-:Y:S01]  /*7880*/  MUFU.EX2 R176, R176 ;  /* 0x000000b000b07308 */ /* 0x000fe20000000800 */
[C---:B------:R-:W-:Y:S02]  /*7890*/  FMUL.FTZ R8, R132.reuse, R124 ;  /* 0x0000007c84087220 */ /* 0x040fe40000410000 */
[C---:B------:R-:W-:Y:S02]  /*78a0*/  FMUL.FTZ R9, R132.reuse, R125 ;  /* 0x0000007d84097220 */ /* 0x040fe40000410000 */
[C---:B------:R-:W-:Y:S02]  /*78b0*/  FMUL.FTZ R16, R132.reuse, R116 ;  /* 0x0000007484107220 */ /* 0x040fe40000410000 */
[C---:B------:R-:W-:Y:S02]  /*78c0*/  FMUL.FTZ R17, R132.reuse, R117 ;  /* 0x0000007584117220 */ /* 0x040fe40000410000 */
[C---:B------:R-:W-:Y:S01]  /*78d0*/  FMUL.FTZ R24, R132.reuse, R108 ;  /* 0x0000006c84187220 */ /* 0x040fe20000410000 */
[----:B------:R-:W1:Y:S01]  /*78e0*/  MUFU.EX2 R173, R173 ;  /* 0x000000ad00ad7308 */ /* 0x000e620000000800 */
[C---:B------:R-:W-:Y:S02]  /*78f0*/  FMUL.FTZ R25, R132.reuse, R109 ;  /* 0x0000006d84197220 */ /* 0x040fe40000410000 */
[C---:B------:R-:W-:Y:S02]  /*7900*/  FMUL.FTZ R32, R132.reuse, R100 ;  /* 0x0000006484207220 */ /* 0x040fe40000410000 */
[C---:B------:R-:W-:Y:S02]  /*7910*/  FMUL.FTZ R33, R132.reuse, R101 ;  /* 0x0000006584217220 */ /* 0x040fe40000410000 */
[--C-:B------:R-:W-:Y:S02]  /*7920*/  FFMA.FTZ R182, R165, c[0x0][0x2d0], -R144.reuse ;  /* 0x0000b400a5b67a23 */ /* 0x100fe40000010890 */
[----:B------:R-:W-:Y:S01]  /*7930*/  LDSM.16.MT88.4 R164, [R135+UR4+0x5900] ;  /* 0x0059000487a4783b */ /* 0x000fe20008004200 */
[----:B------:R-:W-:Y:S01]  /*7940*/  MUFU.EX2 R172, R172 ;  /* 0x000000ac00ac7308 */ /* 0x000fe20000000800 */
[--C-:B------:R-:W-:Y:S02]  /*7950*/  FFMA.FTZ R183, R163, c[0x0][0x2d0], -R144.reuse ;  /* 0x0000b400a3b77a23 */ /* 0x100fe40000010890 */
[--C-:B------:R-:W-:Y:S02]  /*7960*/  FFMA.FTZ R190, R143, c[0x0][0x2d0], -R144.reuse ;  /* 0x0000b4008fbe7a23 */ /* 0x100fe40000010890 */
[--C-:B------:R-:W-:Y:S02]  /*7970*/  FFMA.FTZ R213, R141, c[0x0][0x2d0], -R144.reuse ;  /* 0x0000b4008dd57a23 */ /* 0x100fe40000010890 */
[----:B------:R-:W-:Y:S01]  /*7980*/  LDSM.16.MT88.4 R140, [R134+UR4+0x2900] ;  /* 0x00290004868c783b */ /* 0x000fe20008004200 */
[--C-:B------:R-:W-:Y:S02]  /*7990*/  FFMA.FTZ R230, R161, c[0x0][0x2d0], -R144.reuse ;  /* 0x0000b400a1e67a23 */ /* 0x100fe40000010890 */
[----:B------:R-:W2:Y:S01]  /*79a0*/  MUFU.EX2 R177, R177 ;  /* 0x000000b100b17308 */ /* 0x000ea20000000800 */
[--C-:B------:R-:W-:Y:S02]  /*79b0*/  FFMA.FTZ R231, R159, c[0x0][0x2d0], -R144.reuse ;  /* 0x0000b4009fe77a23 */ /* 0x100fe40000010890 */
[--C-:B------:R-:W-:Y:S01]  /*79c0*/  FFMA.FTZ R232, R157, c[0x0][0x2d0], -R144.reuse ;  /* 0x0000b4009de87a23 */ /* 0x100fe20000010890 */
[----:B-1----:R-:W-:Y:S01]  /*79d0*/  F2FP.BF16.PACK_AB R137, R173, R176 ;  /* 0x000000b0ad89723e */ /* 0x002fe200000010ff */
[----:B------:R-:W-:Y:S01]  /*79e0*/  LDSM.16.MT88.4 R156, [R134+UR4+0x3900] ;  /* 0x00390004869c783b */ /* 0x000fe20008004200 */
[--C-:B------:R-:W-:Y:S02]  /*79f0*/  FFMA.FTZ R233, R155, c[0x0][0x2d0], -R144.reuse ;  /* 0x0000b4009be97a23 */ /* 0x100fe40000010890 */
[--C-:B------:R-:W-:Y:S02]  /*7a00*/  FFMA.FTZ R238, R151, c[0x0][0x2d0], -R144.reuse ;  /* 0x0000b40097ee7a23 */ /* 0x100fe40000010890 */
[----:B------:R-:W1:Y:S01]  /*7a10*/  MUFU.EX2 R3, R3 ;  /* 0x0000000300037308 */ /* 0x000e620000000800 */
[--C-:B------:R-:W-:Y:S02]  /*7a20*/  FFMA.FTZ R239, R149, c[0x0][0x2d0], -R144.reuse ;  /* 0x0000b40095ef7a23 */ /* 0x100fe40000010890 */
[----:B------:R-:W-:Y:S01]  /*7a30*/  LDSM.16.MT88.4 R148, [R135+UR4+0x3900] ;  /* 0x003900048794783b */ /* 0x000fe20008004200 */
[--C-:B------:R-:W-:Y:S02]  /*7a40*/  FFMA.FTZ R240, R147, c[0x0][0x2d0], -R144.reuse ;  /* 0x0000b40093f07a23 */ /* 0x100fe40000010890 */
[----:B------:R-:W-:Y:S02]  /*7a50*/  FFMA.FTZ R144, R145, c[0x0][0x2d0], -R144 ;  /* 0x0000b40091907a23 */ /* 0x000fe40000010890 */
[C---:B------:R-:W-:Y:S02]  /*7a60*/  FMUL.FTZ R36, R132.reuse, R36 ;  /* 0x0000002484247220 */ /* 0x040fe40000410000 */
[----:B------:R4:W-:Y:S01]  /*7a70*/  MUFU.EX2 R241, R144 ;  /* 0x0000009000f17308 */ /* 0x0009e20000000800 */
[----:B------:R-:W-:Y:S01]  /*7a80*/  LDSM.16.MT88.4 R152, [R133+0x3900] ;  /* 0x003900008598783b */ /* 0x000fe20000004200 */
[C---:B------:R-:W-:Y:S01]  /*7a90*/  FMUL.FTZ R37, R132.reuse, R37 ;  /* 0x0000002584257220 */ /* 0x040fe20000410000 */
[----:B--2---:R-:W-:Y:S01]  /*7aa0*/  F2FP.BF16.PACK_AB R139, R177, R172 ;  /* 0x000000acb18b723e */ /* 0x004fe200000010ff */
[C---:B------:R-:W-:Y:S02]  /*7ab0*/  FMUL.FTZ R40, R132.reuse, R40 ;  /* 0x0000002884287220 */ /* 0x040fe40000410000 */
[C---:B------:R-:W-:Y:S03]  /*7ac0*/  FMUL.FTZ R41, R132.reuse, R41 ;  /* 0x0000002984297220 */ /* 0x040fe60000410000 */
[----:B------:R-:W-:Y:S01]  /*7ad0*/  LDSM.16.MT88.4 R160, [R168+0x3900] ;  /* 0x00390000a8a0783b */ /* 0x000fe20000004200 */
[C---:B------:R-:W-:Y:S01]  /*7ae0*/  FMUL.FTZ R44, R132.reuse, R44 ;  /* 0x0000002c842c7220 */ /* 0x040fe20000410000 */
[----:B------:R-:W2:Y:S01]  /*7af0*/  MUFU.EX2 R179, R179 ;  /* 0x000000b300b37308 */ /* 0x000ea20000000800 */
[C---:B------:R-:W-:Y:S02]  /*7b00*/  FMUL.FTZ R45, R132.reuse, R45 ;  /* 0x0000002d842d7220 */ /* 0x040fe40000410000 */
[C---:B-1----:R-:W-:Y:S02]  /*7b10*/  FMUL.FTZ R6, R3.reuse, R130 ;  /* 0x0000008203067220 */ /* 0x042fe40000410000 */
[C---:B------:R-:W-:Y:S02]  /*7b20*/  FMUL.FTZ R7, R3.reuse, R131 ;  /* 0x0000008303077220 */ /* 0x040fe40000410000 */
[----:B------:R-:W-:Y:S01]  /*7b30*/  LDSM.16.MT88.4 R128, [R133+0x2900] ;  /* 0x002900008580783b */ /* 0x000fe20000004200 */
[C---:B------:R-:W-:Y:S02]  /*7b40*/  FMUL.FTZ R10, R3.reuse, R126 ;  /* 0x0000007e030a7220 */ /* 0x040fe40000410000 */
[C---:B------:R-:W-:Y:S01]  /*7b50*/  FMUL.FTZ R11, R3.reuse, R127 ;  /* 0x0000007f030b7220 */ /* 0x040fe20000410000 */
[----:B------:R-:W-:Y:S01]  /*7b60*/  MUFU.EX2 R180, R180 ;  /* 0x000000b400b47308 */ /* 0x000fe20000000800 */
[C---:B------:R-:W-:Y:S03]  /*7b70*/  HMMA.16816.F32.BF16 R4, R136.reuse, R12, R4 ;  /* 0x0000000c8804723c */ /* 0x040fe60000041804 */
[----:B------:R-:W-:Y:S02]  /*7b80*/  LDSM.16.MT88.4 R124, [R135+UR4+0x2900] ;  /* 0x00290004877c783b */ /* 0x000fe40008004200 */
[C---:B------:R-:W-:Y:S02]  /*7b90*/  FMUL.FTZ R18, R3.reuse, R118 ;  /* 0x0000007603127220 */ /* 0x040fe40000410000 */
[C---:B------:R-:W-:Y:S01]  /*7ba0*/  FMUL.FTZ R12, R132.reuse, R120 ;  /* 0x00000078840c7220 */ /* 0x040fe20000410000 */
[C---:B------:R-:W-:Y:S01]  /*7bb0*/  HMMA.16816.F32.BF16 R8, R136.reuse, R14, R8 ;  /* 0x0000000e8808723c */ /* 0x040fe20000041808 */
[----:B------:R-:W-:Y:S02]  /*7bc0*/  MUFU.EX2 R181, R181 ;  /* 0x000000b500b57308 */ /* 0x000fe40000000800 */
[----:B----4-:R-:W-:Y:S01]  /*7bd0*/  LDSM.16.MT88.4 R144, [R168+0x1900] ;  /* 0x00190000a890783b */ /* 0x010fe20000004200 */
        /* <DEDUP_REMOVED lines=9> */
[C---:B---3--:R-:W-:Y:S01]  /*7c70*/  HMMA.16816.F32.BF16 R12, R136.reuse, R20, R12 ;  /* 0x00000014880c723c */ /* 0x048fe2000004180c */
[----:B------:R-:W1:Y:S02]  /*7c80*/  LDSM.16.MT88.4 R120, [R168+0x100] ;  /* 0x00010000a878783b */ /* 0x000e640000004200 */
[C---:B------:R-:W-:Y:S01]  /*7c90*/  FMUL.FTZ R35, R3.reuse, R103 ;  /* 0x0000006703237220 */ /* 0x040fe20000410000 */
[----:B------:R-:W3:Y:S01]  /*7ca0*/  MUFU.EX2 R183, R183 ;  /* 0x000000b700b77308 */ /* 0x000ee20000000800 */
[C---:B------:R-:W-:Y:S02]  /*7cb0*/  FMUL.FTZ R38, R3.reuse, R38 ;  /* 0x0000002603267220 */ /* 0x040fe40000410000 */
[C---:B------:R-:W-:Y:S01]  /*7cc0*/  FMUL.FTZ R20, R132.reuse, R112 ;  /* 0x0000007084147220 */ /* 0x040fe20000410000 */
[C---:B------:R-:W-:Y:S01]  /*7cd0*/  HMMA.16816.F32.BF16 R16, R136.reuse, R22, R16 ;  /* 0x000000168810723c */ /* 0x040fe20000041810 */
[----:B------:R-:W-:Y:S03]  /*7ce0*/  LDSM.16.MT88.4 R100, [R134+UR4+0x2100] ;  /* 0x002100048664783b */ /* 0x000fe60008004200 */
        /* <DEDUP_REMOVED lines=8> */
[----:B------:R-:W4:Y:S01]  /*7d70*/  LDSM.16.MT88.4 R112, [R135+UR4+0x2100] ;  /* 0x002100048770783b */ /* 0x000f220008004200 */
[C---:B------:R-:W-:Y:S01]  /*7d80*/  FMUL.FTZ R46, R3.reuse, R46 ;  /* 0x0000002e032e7220 */ /* 0x040fe20000410000 */
[C---:B------:R-:W-:Y:S01]  /*7d90*/  HMMA.16816.F32.BF16 R20, R136.reuse, R28, R20 ;  /* 0x0000001c8814723c */ /* 0x040fe20000041814 */
[----:B------:R-:W5:Y:S02]  /*7da0*/  MUFU.EX2 R213, R213 ;  /* 0x000000d500d57308 */ /* 0x000f640000000800 */
[C---:B------:R-:W-:Y:S02]  /*7db0*/  FMUL.FTZ R47, R3.reuse, R47 ;  /* 0x0000002f032f7220 */ /* 0x040fe40000410000 */
[C---:B------:R-:W-:Y:S02]  /*7dc0*/  FMUL.FTZ R48, R132.reuse, R48 ;  /* 0x0000003084307220 */ /* 0x040fe40000410000 */
[C---:B------:R-:W-:Y:S01]  /*7dd0*/  FMUL.FTZ R28, R132.reuse, R104 ;  /* 0x00000068841c7220 */ /* 0x040fe20000410000 */
[C---:B------:R-:W-:Y:S03]  /*7de0*/  HMMA.16816.F32.BF16 R24, R136.reuse, R30, R24 ;  /* 0x0000001e8818723c */ /* 0x040fe60000041818 */
[----:B------:R-:W-:Y:S01]  /*7df0*/  MUFU.EX2 R226, R226 ;  /* 0x000000e200e27308 */ /* 0x000fe20000000800 */
[C---:B------:R-:W-:Y:S02]  /*7e00*/  FMUL.FTZ R29, R132.reuse, R105 ;  /* 0x00000069841d7220 */ /* 0x040fe40000410000 */
[C---:B------:R-:W-:Y:S02]  /*7e10*/  FMUL.FTZ R49, R132.reuse, R49 ;  /* 0x0000003184317220 */ /* 0x040fe40000410000 */
[C---:B------:R-:W-:Y:S04]  /*7e20*/  FMUL.FTZ R30, R3.reuse, R106 ;  /* 0x0000006a031e7220 */ /* 0x040fe80000410000 */
[C---:B------:R-:W-:Y:S01]  /*7e30*/  FMUL.FTZ R31, R3.reuse, R107 ;  /* 0x0000006b031f7220 */ /* 0x040fe20000410000 */
[----:B------:R-:W2:Y:S01]  /*7e40*/  MUFU.EX2 R227, R227 ;  /* 0x000000e300e37308 */ /* 0x000ea20000000800 */
[----:B------:R-:W2:Y:S01]  /*7e50*/  LDSM.16.MT88.4 R104, [R133+0x2100] ;  /* 0x002100008568783b */ /* 0x000ea20000004200 */
[C---:B------:R-:W-:Y:S02]  /*7e60*/  FMUL.FTZ R50, R3.reuse, R50 ;  /* 0x0000003203327220 */ /* 0x040fe40000410000 */
[C---:B------:R-:W-:Y:S02]  /*7e70*/  FMUL.FTZ R51, R3.reuse, R51 ;  /* 0x0000003303337220 */ /* 0x040fe40000410000 */
[C---:B-1----:R-:W-:Y:S03]  /*7e80*/  HMMA.16816.F32.BF16 R28, R136.reuse, R120, R28 ;  /* 0x00000078881c723c */ /* 0x042fe6000004181c */
        /* <DEDUP_REMOVED lines=8> */
[----:B------:R-:W1:Y:S01]  /*7f10*/  MUFU.EX2 R229, R229 ;  /* 0x000000e500e57308 */ /* 0x000e620000000800 */
[C---:B----4-:R-:W-:Y:S04]  /*7f20*/  HMMA.16816.F32.BF16 R36, R136.reuse, R112, R36 ;  /* 0x000000708824723c */ /* 0x050fe80000041824 */
[C---:B------:R-:W-:Y:S02]  /*7f30*/  FMUL.FTZ R57, R132.reuse, R57 ;  /* 0x0000003984397220 */ /* 0x040fe40000410000 */
[C---:B------:R-:W-:Y:S02]  /*7f40*/  FMUL.FTZ R58, R3.reuse, R58 ;  /* 0x0000003a033a7220 */ /* 0x040fe40000410000 */
[C---:B------:R-:W-:Y:S01]  /*7f50*/  HMMA.16816.F32.BF16 R40, R136.reuse, R114, R40 ;  /* 0x000000728828723c */ /* 0x040fe20000041828 */
[----:B------:R-:W-:Y:S01]  /*7f60*/  LDSM.16.MT88.4 R112, [R135+UR4+0x900] ;  /* 0x000900048770783b */ /* 0x000fe20008004200 */
[----:B------:R-:W-:Y:S02]  /*7f70*/  MUFU.EX2 R230, R230 ;  /* 0x000000e600e67308 */ /* 0x000fe40000000800 */
[C---:B------:R-:W-:Y:S02]  /*7f80*/  FMUL.FTZ R59, R3.reuse, R59 ;  /* 0x0000003b033b7220 */ /* 0x040fe40000410000 */
[C---:B------:R-:W-:Y:S02]  /*7f90*/  FMUL.FTZ R60, R132.reuse, R60 ;  /* 0x0000003c843c7220 */ /* 0x040fe40000410000 */
[C---:B------:R-:W-:Y:S01]  /*7fa0*/  FMUL.FTZ R61, R132.reuse, R61 ;  /* 0x0000003d843d7220 */ /* 0x040fe20000410000 */
[C---:B--2---:R-:W-:Y:S03]  /*7fb0*/  HMMA.16816.F32.BF16 R44, R136.reuse, R104, R44 ;  /* 0x00000068882c723c */ /* 0x044fe6000004182c */
[----:B------:R-:W2:Y:S01]  /*7fc0*/  MUFU.EX2 R231, R231 ;  /* 0x000000e700e77308 */ /* 0x000ea20000000800 */
[C---:B------:R-:W-:Y:S02]  /*7fd0*/  FMUL.FTZ R62, R3.reuse, R62 ;  /* 0x0000003e033e7220 */ /* 0x040fe40000410000 */
[C---:B------:R-:W-:Y:S02]  /*7fe0*/  FMUL.FTZ R63, R3.reuse, R63 ;  /* 0x0000003f033f7220 */ /* 0x040fe40000410000 */
[C---:B------:R-:W-:Y:S01]  /*7ff0*/  FMUL.FTZ R64, R132.reuse, R64 ;  /* 0x0000004084407220 */ /* 0x040fe20000410000 */
[C---:B------:R-:W-:Y:S01]  /*8000*/  HMMA.16816.F32.BF16 R48, R136.reuse, R106, R48 ;  /* 0x0000006a8830723c */ /* 0x040fe20000041830 */
[----:B------:R-:W4:Y:S03]  /*8010*/  LDSM.16.MT88.4 R104, [R135+UR4+0x4100] ;  /* 0x004100048768783b */ /* 0x000f260008004200 */
        /* <DEDUP_REMOVED lines=16> */
[----:B------:R-:W2:Y:S01]  /*8120*/  LDSM.16.MT88.4 R108, [R134+UR4+0x4100] ;  /* 0x00410004866c783b */ /* 0x000ea20008004200 */
[----:B------:R-:W1:Y:S02]  /*8130*/  MUFU.EX2 R235, R235 ;  /* 0x000000eb00eb7308 */ /* 0x000e640000000800 */
[C---:B------:R-:W-:Y:S02]  /*8140*/  FMUL.FTZ R73, R132.reuse, R73 ;  /* 0x0000004984497220 */ /* 0x040fe40000410000 */
[C---:B------:R-:W-:Y:S02]  /*8150*/  FMUL.FTZ R74, R3.reuse, R74 ;  /* 0x0000004a034a7220 */ /* 0x040fe40000410000 */
[C---:B------:R-:W-:Y:S01]  /*8160*/  FMUL.FTZ R75, R3.reuse, R75 ;  /* 0x0000004b034b7220 */ /* 0x040fe20000410000 */
[C---:B----4-:R-:W-:Y:S03]  /*8170*/  HMMA.16816.F32.BF16 R68, R136.reuse, R104, R68 ;  /* 0x000000688844723c */ /* 0x050fe60000041844 */
[C---:B------:R-:W-:Y:S01]  /*8180*/  FMUL.FTZ R76, R132.reuse, R76 ;  /* 0x0000004c844c7220 */ /* 0x040fe20000410000 */
[----:B------:R-:W-:Y:S01]  /*8190*/  MUFU.EX2 R236, R236 ;  /* 0x000000ec00ec7308 */ /* 0x000fe20000000800 */
[C---:B------:R-:W-:Y:S02]  /*81a0*/  FMUL.FTZ R77, R132.reuse, R77 ;  /* 0x0000004d844d7220 */ /* 0x040fe40000410000 */
[C---:B------:R-:W-:Y:S01]  /*81b0*/  FMUL.FTZ R78, R3.reuse, R78 ;  /* 0x0000004e034e7220 */ /* 0x040fe20000410000 */
[C---:B------:R-:W-:Y:S01]  /*81c0*/  HMMA.16816.F32.BF16 R72, R136.reuse, R106, R72 ;  /* 0x0000006a8848723c */ /* 0x040fe20000041848 */
[----:B------:R-:W4:Y:S03]  /*81d0*/  LDSM.16.MT88.4 R104, [R168+0x4100] ;  /* 0x00410000a868783b */ /* 0x000f260000004200 */
[C---:B------:R-:W-:Y:S02]  /*81e0*/  FMUL.FTZ R79, R3.reuse, R79 ;  /* 0x0000004f034f7220 */ /* 0x040fe40000410000 */
[C---:B------:R-:W-:Y:S01]  /*81f0*/  FMUL.FTZ R80, R132.reuse, R80 ;  /* 0x0000005084507220 */ /* 0x040fe20000410000 */
[----:B------:R-:W-:Y:S01]  /*8200*/  MUFU.EX2 R238, R238 ;  /* 0x000000ee00ee7308 */ /* 0x000fe20000000800 */
[C---:B------:R-:W-:Y:S03]  /*8210*/  FMUL.FTZ R81, R132.reuse, R81 ;  /* 0x0000005184517220 */ /* 0x040fe60000410000 */
[C---:B-1----:R-:W-:Y:S03]  /*8220*/  HMMA.16816.F32.BF16 R76, R136.reuse, R100, R76 ;  /* 0x00000064884c723c */ /* 0x042fe6000004184c */
[C---:B------:R-:W-:Y:S02]  /*8230*/  FMUL.FTZ R82, R3.reuse, R82 ;  /* 0x0000005203527220 */ /* 0x040fe40000410000 */
[----:B------:R-:W-:Y:S01]  /*8240*/  FMUL.FTZ R83, R3, R83 ;  /* 0x0000005303537220 */ /* 0x000fe20000410000 */
[----:B------:R-:W1:Y:S01]  /*8250*/  MUFU.EX2 R239, R239 ;  /* 0x000000ef00ef7308 */ /* 0x000e620000000800 */
[C---:B------:R-:W-:Y:S01]  /*8260*/  FMUL.FTZ R84, R132.reuse, R84 ;  /* 0x0000005484547220 */ /* 0x040fe20000410000 */
[----:B------:R-:W-:Y:S01]  /*8270*/  F2FP.BF16.PACK_AB R100, R179, R178 ;  /* 0x000000b2b364723e */ /* 0x000fe200000010ff */
[C---:B------:R-:W-:Y:S03]  /*8280*/  FMUL.FTZ R85, R132.reuse, R85 ;  /* 0x0000005584557220 */ /* 0x040fe60000410000 */
[C---:B------:R-:W-:Y:S03]  /*8290*/  HMMA.16816.F32.BF16 R80, R136.reuse, R102, R80 ;  /* 0x000000668850723c */ /* 0x040fe60000041850 */
[----:B------:R-:W-:Y:S01]  /*82a0*/  FMUL.FTZ R86, R3, R86 ;  /* 0x0000005603567220 */ /* 0x000fe20000410000 */
[----:B---3--:R-:W-:Y:S01]  /*82b0*/  F2FP.BF16.PACK_AB R101, R183, R182 ;  /* 0x000000b6b765723e */ /* 0x008fe200000010ff */
[----:B------:R-:W-:Y:S01]  /*82c0*/  FMUL.FTZ R87, R3, R87 ;  /* 0x0000005703577220 */ /* 0x000fe20000410000 */
[----:B------:R-:W3:Y:S01]  /*82d0*/  MUFU.EX2 R240, R240 ;  /* 0x000000f000f07308 */ /* 0x000ee20000000800 */
[C---:B------:R-:W-:Y:S01]  /*82e0*/  FMUL.FTZ R88, R132.reuse, R88 ;  /* 0x0000005884587220 */ /* 0x040fe20000410000 */
[----:B------:R-:W-:Y:S01]  /*82f0*/  F2FP.BF16.PACK_AB R102, R181, R180 ;  /* 0x000000b4b566723e */ /* 0x000fe200000010ff */
[C---:B------:R-:W-:Y:S03]  /*8300*/  FMUL.FTZ R89, R132.reuse, R89 ;  /* 0x0000005984597220 */ /* 0x040fe60000410000 */
[C---:B--2---:R-:W-:Y:S03]  /*8310*/  HMMA.16816.F32.BF16 R84, R136.reuse, R108, R84 ;  /* 0x0000006c8854723c */ /* 0x044fe60000041854 */
[----:B------:R-:W-:Y:S01]  /*8320*/  FMUL.FTZ R90, R3, R90 ;  /* 0x0000005a035a7220 */ /* 0x000fe20000410000 */
[----:B-----5:R-:W-:Y:S01]  /*8330*/  F2FP.BF16.PACK_AB R103, R213, R190 ;  /* 0x000000bed567723e */ /* 0x020fe200000010ff */
[C---:B------:R-:W-:Y:S02]  /*8340*/  FMUL.FTZ R91, R3.reuse, R91 ;  /* 0x0000005b035b7220 */ /* 0x040fe40000410000 */
[C---:B------:R-:W-:Y:S02]  /*8350*/  FMUL.FTZ R92, R132.reuse, R92 ;  /* 0x0000005c845c7220 */ /* 0x040fe40000410000 */
[C---:B------:R-:W-:Y:S03]  /*8360*/  FMUL.FTZ R93, R132.reuse, R93 ;  /* 0x0000005d845d7220 */ /* 0x040fe60000410000 */
[C---:B------:R-:W-:Y:S01]  /*8370*/  HMMA.16816.F32.BF16 R88, R136.reuse, R110, R88 ;  /* 0x0000006e8858723c */ /* 0x040fe20000041858 */
[----:B------:R-:W2:Y:S02]  /*8380*/  LDSM.16.MT88.4 R108, [R134+UR4+0x900] ;  /* 0x00090004866c783b */ /* 0x000ea40008004200 */
[C---:B------:R-:W-:Y:S02]  /*8390*/  FMUL.FTZ R94, R3.reuse, R94 ;  /* 0x0000005e035e7220 */ /* 0x040fe40000410000 */
[C---:B------:R-:W-:Y:S02]  /*83a0*/  FMUL.FTZ R95, R3.reuse, R95 ;  /* 0x0000005f035f7220 */ /* 0x040fe40000410000 */
[C---:B------:R-:W-:Y:S02]  /*83b0*/  FMUL.FTZ R96, R132.reuse, R96 ;  /* 0x0000006084607220 */ /* 0x040fe40000410000 */
[C---:B------:R-:W-:Y:S03]  /*83c0*/  FMUL.FTZ R97, R132.reuse, R97 ;  /* 0x0000006184617220 */ /* 0x040fe60000410000 */
[C---:B----4-:R-:W-:Y:S03]  /*83d0*/  HMMA.16816.F32.BF16 R92, R136.reuse, R104, R92 ;  /* 0x00000068885c723c */ /* 0x050fe6000004185c */
[C---:B------:R-:W-:Y:S02]  /*83e0*/  FMUL.FTZ R98, R3.reuse, R98 ;  /* 0x0000006203627220 */ /* 0x040fe40000410000 */
[C---:B------:R-:W-:Y:S02]  /*83f0*/  FMUL.FTZ R99, R3.reuse, R99 ;  /* 0x0000006303637220 */ /* 0x040fe40000410000 */
[----:B------:R-:W-:Y:S02]  /*8400*/  FFMA.FTZ R174, R132, R207, R174 ;  /* 0x000000cf84ae7223 */ /* 0x000fe400000100ae */
[----:B------:R-:W-:Y:S03]  /*8410*/  FFMA.FTZ R176, R3, R208, R176 ;  /* 0x000000d003b07223 */ /* 0x000fe600000100b0 */
[----:B------:R-:W-:Y:S01]  /*8420*/  HMMA.16816.F32.BF16 R96, R136, R106, R96 ;  /* 0x0000006a8860723c */ /* 0x000fe20000041860 */
[----:B------:R-:W4:Y:S02]  /*8430*/  LDSM.16.MT88.4 R104, [R168+0x2900] ;  /* 0x00290000a868783b */ /* 0x000f240000004200 */
[----:B------:R-:W-:Y:S01]  /*8440*/  IADD3 R3, R225, -0x2, RZ ;  /* 0xfffffffee1037810 */ /* 0x000fe20007ffe0ff */
[----:B------:R-:W-:Y:S02]  /*8450*/  FADD.FTZ R171, R171, R174 ;  /* 0x000000aeabab7221 */ /* 0x000fe40000010000 */
[----:B------:R-:W-:Y:S01]  /*8460*/  FADD.FTZ R173, R173, R176 ;  /* 0x000000b0adad7221 */ /* 0x000fe20000010000 */
[----:B------:R-:W-:Y:S01]  /*8470*/  ISETP.GE.AND P0, PT, R3, R194, PT ;  /* 0x000000c20300720c */ /* 0x000fe20003f06270 */
[C---:B------:R-:W-:Y:S01]  /*8480*/  HMMA.16816.F32.BF16 R4, R100.reuse, R112, R4 ;  /* 0x000000706404723c */ /* 0x040fe20000041804 */
[----:B------:R-:W-:Y:S04]  /*8490*/  LDSM.16.MT88.4 R136, [R134+UR4+0x3100] ;  /* 0x003100048688783b */ /* 0x000fe80008004200 */
        /* <DEDUP_REMOVED lines=10> */
[----:B------:R-:W-:Y:S03]  /*8540*/  LDSM.16.MT88.4 R116, [R134+UR4+0x4900] ;  /* 0x004900048674783b */ /* 0x000fe60008004200 */
[----:B------:R-:W-:Y:S02]  /*8550*/  FADD.FTZ R179, R179, R178 ;  /* 0x000000b2b3b37221 */ /* 0x000fe40000010000 */
[----:B------:R-:W-:Y:S02]  /*8560*/  FADD.FTZ R183, R183, R182 ;  /* 0x000000b6b7b77221 */ /* 0x000fe40000010000 */
[C---:B--2---:R-:W-:Y:S04]  /*8570*/  HMMA.16816.F32.BF16 R20, R100.reuse, R108, R20 ;  /* 0x0000006c6414723c */ /* 0x044fe80000041814 */
[----:B------:R-:W-:Y:S02]  /*8580*/  FADD.FTZ R180, R180, R179 ;  /* 0x000000b3b4b47221 */ /* 0x000fe40000010000 */
[----:B------:R-:W-:Y:S02]  /*8590*/  FADD.FTZ R190, R190, R183 ;  /* 0x000000b7bebe7221 */ /* 0x000fe40000010000 */
[C---:B------:R-:W-:Y:S01]  /*85a0*/  HMMA.16816.F32.BF16 R24, R100.reuse, R110, R24 ;  /* 0x0000006e6418723c */ /* 0x040fe20000041818 */
[----:B------:R-:W2:Y:S03]  /*85b0*/  LDSM.16.MT88.4 R108, [R135+UR4+0x4900] ;  /* 0x00490004876c783b */ /* 0x000ea60008004200 */
[----:B------:R-:W-:Y:S02]  /*85c0*/  FADD.FTZ R181, R181, R180 ;  /* 0x000000b4b5b57221 */ /* 0x000fe40000010000 */
[----:B------:R-:W-:Y:S02]  /*85d0*/  FADD.FTZ R213, R213, R190 ;  /* 0x000000bed5d57221 */ /* 0x000fe40000010000 */
        /* <DEDUP_REMOVED lines=11> */
[----:B------:R-:W-:Y:S07]  /*8690*/  LDSM.16.MT88.4 R140, [R134+UR4+0x1900] ;  /* 0x00190004868c783b */ /* 0x000fee0008004200 */
[C---:B----4-:R-:W-:Y:S08]  /*86a0*/  HMMA.16816.F32.BF16 R60, R100.reuse, R104, R60 ;  /* 0x00000068643c723c */ /* 0x050ff0000004183c */
[C---:B------:R-:W-:Y:S01]  /*86b0*/  HMMA.16816.F32.BF16 R64, R100.reuse, R106, R64 ;  /* 0x0000006a6440723c */ /* 0x040fe20000041840 */
[----:B------:R-:W4:Y:S07]  /*86c0*/  LDSM.16.MT88.4 R104, [R168+0x4900] ;  /* 0x00490000a868783b */ /* 0x000f2e0000004200 */
[C---:B--2---:R-:W-:Y:S08]  /*86d0*/  HMMA.16816.F32.BF16 R68, R100.reuse, R108, R68 ;  /* 0x0000006c6444723c */ /* 0x044ff00000041844 */
[C---:B------:R-:W-:Y:S01]  /*86e0*/  HMMA.16816.F32.BF16 R72, R100.reuse, R110, R72 ;  /* 0x0000006e6448723c */ /* 0x040fe20000041848 */
[----:B------:R-:W2:Y:S07]  /*86f0*/  LDSM.16.MT88.4 R108, [R135+UR4+0x1100] ;  /* 0x00110004876c783b */ /* 0x000eae0008004200 */
[C---:B------:R-:W-:Y:S08]  /*8700*/  HMMA.16816.F32.BF16 R76, R100.reuse, R112, R76 ;  /* 0x00000070644c723c */ /* 0x040ff0000004184c */
[C---:B------:R-:W-:Y:S01]  /*8710*/  HMMA.16816.F32.BF16 R80, R100.reuse, R114, R80 ;  /* 0x000000726450723c */ /* 0x040fe20000041850 */
[----:B------:R-:W5:Y:S07]  /*8720*/  LDSM.16.MT88.4 R112, [R134+UR4+0x1100] ;  /* 0x001100048670783b */ /* 0x000f6e0008004200 */
[C---:B------:R-:W-:Y:S08]  /*8730*/  HMMA.16816.F32.BF16 R84, R100.reuse, R116, R84 ;  /* 0x000000746454723c */ /* 0x040ff00000041854 */
[C---:B------:R-:W-:Y:S01]  /*8740*/  HMMA.16816.F32.BF16 R88, R100.reuse, R118, R88 ;  /* 0x000000766458723c */ /* 0x040fe20000041858 */
[----:B------:R-:W1:Y:S07]  /*8750*/  LDSM.16.MT88.4 R116, [R135+UR4+0x3100] ;  /* 0x003100048774783b */ /* 0x000e6e0008004200 */
[C---:B----4-:R-:W-:Y:S08]  /*8760*/  HMMA.16816.F32.BF16 R92, R100.reuse, R104, R92 ;  /* 0x00000068645c723c */ /* 0x050ff0000004185c */
[----:B------:R-:W-:Y:S01]  /*8770*/  HMMA.16816.F32.BF16 R96, R100, R106, R96 ;  /* 0x0000006a6460723c */ /* 0x000fe20000041860 */
[----:B------:R-:W4:Y:S06]  /*8780*/  LDSM.16.MT88.4 R104, [R168+0x3100] ;  /* 0x00310000a868783b */ /* 0x000f2c0000004200 */
        /* <DEDUP_REMOVED lines=14> */
[----:B------:R-:W2:Y:S07]  /*8870*/  LDSM.16.MT88.4 R108, [R135+UR4+0x5100] ;  /* 0x00510004876c783b */ /* 0x000eae0008004200 */
[C---:B------:R-:W-:Y:S08]  /*8880*/  HMMA.16816.F32.BF16 R12, R100.reuse, R120, R12 ;  /* 0x00000078640c723c */ /* 0x040ff0000004180c */
[C---:B------:R-:W-:Y:S08]  /*8890*/  HMMA.16816.F32.BF16 R16, R100.reuse, R122, R16 ;  /* 0x0000007a6410723c */ /* 0x040ff00000041810 */
[C---:B-----5:R-:W-:Y:S08]  /*88a0*/  HMMA.16816.F32.BF16 R20, R100.reuse, R112, R20 ;  /* 0x000000706414723c */ /* 0x060ff00000041814 */
[C---:B------:R-:W-:Y:S01]  /*88b0*/  HMMA.16816.F32.BF16 R24, R100.reuse, R114, R24 ;  /* 0x000000726418723c */ /* 0x040fe20000041818 */
[----:B------:R-:W5:Y:S07]  /*88c0*/  LDSM.16.MT88.4 R112, [R133+0x5100] ;  /* 0x005100008570783b */ /* 0x000f6e0000004200 */
[C---:B------:R-:W-:Y:S08]  /*88d0*/  HMMA.16816.F32.BF16 R28, R100.reuse, R124, R28 ;  /* 0x0000007c641c723c */ /* 0x040ff0000004181c */
[C---:B------:R-:W-:Y:S01]  /*88e0*/  HMMA.16816.F32.BF16 R32, R100.reuse, R126, R32 ;  /* 0x0000007e6420723c */ /* 0x040fe20000041820 */
[----:B------:R-:W-:Y:S07]  /*88f0*/  LDSM.16.MT88.4 R124, [R135+UR4+0x1900] ;  /* 0x00190004877c783b */ /* 0x000fee0008004200 */
[C---:B-1----:R-:W-:Y:S08]  /*8900*/  HMMA.16816.F32.BF16 R36, R100.reuse, R116, R36 ;  /* 0x000000746424723c */ /* 0x042ff00000041824 */
[C---:B------:R-:W-:Y:S01]  /*8910*/  HMMA.16816.F32.BF16 R40, R100.reuse, R118, R40 ;  /* 0x000000766428723c */ /* 0x040fe20000041828 */
[----:B------:R-:W1:Y:S07]  /*8920*/  LDSM.16.MT88.4 R116, [R134+UR4+0x5100] ;  /* 0x005100048674783b */ /* 0x000e6e0008004200 */
        /* <DEDUP_REMOVED lines=8> */
[C---:B----4-:R-:W-:Y:S04]  /*89b0*/  HMMA.16816.F32.BF16 R60, R100.reuse, R104, R60 ;  /* 0x00000068643c723c */ /* 0x050fe8000004183c */
[----:B---3--:R-:W-:Y:S01]  /*89c0*/  F2FP.BF16.PACK_AB R139, R241, R240 ;  /* 0x000000f0f18b723e */ /* 0x008fe200000010ff */
        /* <DEDUP_REMOVED lines=21> */
[----:B------:R-:W3:Y:S07]  /*8b20*/  LDSM.16.MT88.4 R8, [R134+UR4+0x5900] ;  /* 0x005900048608783b */ /* 0x000eee0008004200 */
        /* <DEDUP_REMOVED lines=23> */
[----:B------:R-:W-:-:S07]  /*8ca0*/  @!P0 BRA `(.L_x_1040) ;  /* 0x000003f000008947 */ /* 0x000fce0003800000 */
[----:B------:R-:W-:Y:S01]  /*8cb0*/  ISETP.NE.AND P2, PT, R195, 0x1, PT ;  /* 0x00000001c300780c */ /* 0x000fe20003f45270 */
[----:B------:R-:W-:Y:S01]  /*8cc0*/  IMAD.MOV.U32 R200, RZ, RZ, RZ ;  /* 0x000000ffffc87224 */ /* 0x000fe200078e00ff */
[----:B------:R-:W-:Y:S02]  /*8cd0*/  IADD3 R201, R203, R175, R204 ;  /* 0x000000afcbc97210 */ /* 0x000fe40007ffe0cc */
[----:B------:R-:W-:Y:S02]  /*8ce0*/  IADD3 R11, -R221, 0x10, RZ ;  /* 0x00000010dd0b7810 */ /* 0x000fe40007ffe1ff */
[----:B------:R-:W-:Y:S02]  /*8cf0*/  IADD3 R201, R201, -0x80, RZ ;  /* 0xffffff80c9c97810 */ /* 0x000fe40007ffe0ff */
[----:B------:R-:W-:Y:S02]  /*8d00*/  LOP3.LUT R11, R11, 0xf, RZ, 0xc0, !PT ;  /* 0x0000000f0b0b7812 */ /* 0x000fe400078ec0ff */
[----:B------:R-:W-:Y:S01]  /*8d10*/  IADD3 R8, -R218, 0x10, RZ ;  /* 0x00000010da087810 */ /* 0x000fe20007ffe1ff */
[----:B------:R-:W-:Y:S02]  /*8d20*/  IMAD.MOV.U32 R3, RZ, RZ, R201 ;  /* 0x000000ffff037224 */ /* 0x000fe400078e00c9 */
[----:B------:R-:W-:Y:S01]  /*8d30*/  @P2 IMAD.HI.U32 R6, R201, c[0x0][0x2bc], RZ ;  /* 0x0000af00c9062a27 */ /* 0x000fe200078e00ff */
[----:B------:R-:W-:Y:S04]  /*8d40*/  LOP3.LUT R8, R8, 0xf, RZ, 0xc0, !PT ;  /* 0x0000000f08087812 */ /* 0x000fe800078ec0ff */
        /* <DEDUP_REMOVED lines=21> */
[----:B------:R-:W-:Y:S02]  /*8ea0*/  LEA.HI.X R4, R6, c[0x0][0x1cc], R3, 0x1, P0 ;  /* 0x0000730006047a11 */ /* 0x000fe400000f0c03 */
[----:B------:R-:W1:Y:S01]  /*8eb0*/  SHFL.IDX PT, R6, R18, 0x1, 0x181f ;  /* 0x00381f0012067f89 */ /* 0x000e6200000e0000 */
[----:B------:R-:W-:Y:S03]  /*8ec0*/  LOP3.LUT R7, R7, 0xf, RZ, 0xc0, !PT ;  /* 0x0000000f07077812 */ /* 0x000fe600078ec0ff */
[----:B------:R-:W2:Y:S04]  /*8ed0*/  SHFL.IDX PT, R12, R4, 0x1, 0x181f ;  /* 0x00381f00040c7f89 */ /* 0x000ea800000e0000 */
[----:B------:R-:W3:Y:S04]  /*8ee0*/  SHFL.IDX PT, R3, R18, RZ, 0x181f ;  /* 0x00181fff12037589 */ /* 0x000ee800000e0000 */
[----:B------:R-:W4:Y:S01]  /*8ef0*/  SHFL.IDX PT, R4, R4, RZ, 0x181f ;  /* 0x00181fff04047589 */ /* 0x000f2200000e0000 */
[----:B-1----:R-:W-:Y:S04]  /*8f00*/  IADD3 R10, P1, P0, R11, R6, R222 ;  /* 0x000000060b0a7210 */ /* 0x002fe8000783e0de */
[----:B--2---:R-:W-:Y:S02]  /*8f10*/  IADD3.X R11, RZ, R12, R223, P1, P0 ;  /* 0x0000000cff0b7210 */ /* 0x004fe40000fe04df */
[----:B------:R-:W-:Y:S04]  /*8f20*/  IADD3 R8, P1, P0, R8, R6, R219 ;  /* 0x0000000608087210 */ /* 0x000fe8000783e0db */
[----:B------:R-:W-:Y:S02]  /*8f30*/  IADD3.X R9, RZ, R12, R220, P1, P0 ;  /* 0x0000000cff097210 */ /* 0x000fe40000fe04dc */
[----:B------:R-:W-:Y:S04]  /*8f40*/  IADD3 R6, P1, P0, R7, R6, R216 ;  /* 0x0000000607067210 */ /* 0x000fe8000783e0d8 */
[----:B------:R-:W-:Y:S02]  /*8f50*/  IADD3.X R7, RZ, R12, R217, P1, P0 ;  /* 0x0000000cff077210 */ /* 0x000fe40000fe04d9 */
[C---:B---3--:R-:W-:Y:S05]  /*8f60*/  IADD3 R14, P0, R3.reuse, R222, RZ ;  /* 0x000000de030e7210 */ /* 0x048fea0007f1e0ff */
[C---:B----4-:R-:W-:Y:S01]  /*8f70*/  IMAD.X R15, R4.reuse, 0x1, R223, P0 ;  /* 0x00000001040f7824 */ /* 0x050fe200000e06df */
[C---:B------:R-:W-:Y:S05]  /*8f80*/  IADD3 R12, P0, R3.reuse, R219, RZ ;  /* 0x000000db030c7210 */ /* 0x040fea0007f1e0ff */
[C---:B------:R-:W-:Y:S01]  /*8f90*/  IMAD.X R13, R4.reuse, 0x1, R220, P0 ;  /* 0x00000001040d7824 */ /* 0x040fe200000e06dc */
[----:B------:R-:W-:Y:S01]  /*8fa0*/  IADD3 R16, P0, R3, R216, RZ ;  /* 0x000000d803107210 */ /* 0x000fe20007f1e0ff */
[----:B------:R-:W-:Y:S04]  /*8fb0*/  IMAD.U32 R3, RZ, RZ, UR16 ;  /* 0x00000010ff037e24 */ /* 0x000fe8000f8e00ff */
[----:B------:R-:W-:Y:S02]  /*8fc0*/  IMAD R3, R3, 0x3000, R202 ;  /* 0x0000300003037824 */ /* 0x000fe400078e02ca */
[----:B------:R-:W-:Y:S01]  /*8fd0*/  IMAD.X R17, R4, 0x1, R217, P0 ;  /* 0x0000000104117824 */ /* 0x000fe200000e06d9 */
[----:B------:R-:W-:Y:S01]  /*8fe0*/  ISETP.NE.U32.AND P0, PT, R221, RZ, PT ;  /* 0x000000ffdd00720c */ /* 0x000fe20003f05070 */
[----:B------:R-:W-:Y:S05]  /*8ff0*/  IMAD.SHL.U32 R5, R3, 0x2, RZ ;  /* 0x0000000203057824 */ /* 0x000fea00078e00ff */
[----:B------:R1:W-:Y:S04]  /*9000*/  LDGSTS.E.BYPASS.LTC128B.128 [R5+0xc100], [R14.64], !P5 ;  /* 0x0c1000000e057fae */ /* 0x0003e8000e901d4c */
        /* <DEDUP_REMOVED lines=9> */
.L_x_1040:
[----:B------:R-:W0:Y:S01]  /*90a0*/  LDGDEPBAR ;  /* 0x00000000000079af */ /* 0x000e220000000000 */
[----:B------:R-:W-:Y:S01]  /*90b0*/  UIADD3 UR4, UR5, 0x1, URZ ;  /* 0x0000000105047890 */ /* 0x000fe2000fffe03f */
[C---:B------:R-:W-:Y:S01]  /*90c0*/  ISETP.GT.AND P0, PT, R225.reuse, R224, PT ;  /* 0x000000e0e100720c */ /* 0x040fe20003f04270 */
[----:B------:R-:W-:Y:S01]  /*90d0*/  UISETP.GE.AND UP0, UPT, UR5, 0x1, UPT ;  /* 0x000000010500788c */ /* 0x000fe2000bf06270 */
[----:B------:R-:W-:Y:S01]  /*90e0*/  IADD3 R213, R225, -0x1, RZ ;  /* 0xffffffffe1d57810 */ /* 0x000fe20007ffe0ff */
[----:B------:R-:W-:Y:S01]  /*90f0*/  IMAD.MOV.U32 R3, RZ, RZ, R0 ;  /* 0x000000ffff037224 */ /* 0x000fe200078e0000 */
[----:B------:R-:W-:Y:S01]  /*9100*/  MOV R132, R2 ;  /* 0x0000000200847202 */ /* 0x000fe20000000f00 */
[----:B------:R-:W-:Y:S02]  /*9110*/  USEL UR5, UR4, URZ, !UP0 ;  /* 0x0000003f04057287 */ /* 0x000fe4000c000000 */
[----:B------:R-:W-:Y:S06]  /*9120*/  IMAD.MOV.U32 R225, RZ, RZ, R213 ;  /* 0x000000ffffe17224 */ /* 0x000fec00078e00d5 */
[----:B------:R-:W-:-:S05]  /*9130*/  @P0 BRA `(.L_x_1041) ;  /* 0xffffc58000000947 */ /* 0x000fca000383ffff */
.L_x_1030:
[----:B------:R-:W-:Y:S01]  /*9140*/  ISETP.NE.AND P1, PT, R197, 0x1, PT ;  /* 0x00000001c500780c */ /* 0x000fe20003f25270 */
[----:B------:R-:W-:Y:S01]  /*9150*/  IMAD.MOV.U32 R3, RZ, RZ, 0x1 ;  /* 0x00000001ff037424 */ /* 0x000fe200078e00ff */
[----:B------:R-:W-:-:S02]  /*9160*/  LEA R215, R215, 0x7f, 0x7 ;  /* 0x0000007fd7d77811 */ /* 0x000fc400078e38ff */
[----:B------:R-:W-:Y:S02]  /*9170*/  ISETP.LE.AND P0, PT, R196, c[0x0][0x32c], PT ;  /* 0x0000cb00c4007a0c */ /* 0x000fe40003f03270 */
[----:B------:R-:W-:-:S05]  /*9180*/  IADD3 R3, R3, -c[0x0][0x168], RZ ;  /* 0x80005a0003037a10 */ /* 0x000fca0007ffe0ff */
[----:B------:R-:W-:Y:S02]  /*9190*/  IMAD R214, R214, c[0x0][0x1d0], R3 ;  /* 0x00007400d6d67a24 */ /* 0x000fe400078e0203 */
[----:B------:R-:W-:-:S05]  /*91a0*/  @P1 IMAD.HI.U32 R4, R215, c[0x0][0x2c8], RZ ;  /* 0x0000b200d7041a27 */ /* 0x000fca00078e00ff */
[----:B------:R-:W-:-:S05]  /*91b0*/  @P1 SHF.R.U32.HI R215, RZ, c[0x0][0x2cc], R4 ;  /* 0x0000b300ffd71a19 */ /* 0x000fca0000011604 */
[----:B-1----:R-:W-:-:S05]  /*91c0*/  IMAD.IADD R5, R214, 0x1, R215 ;  /* 0x00000001d6057824 */ /* 0x002fca00078e02d7 */
[----:B------:R-:W-:Y:S01]  /*91d0*/  IADD3 R4, R5, -c[0x0][0x324], RZ ;  /* 0x8000c90005047a10 */ /* 0x000fe20007ffe0ff */
[----:B------:R-:W-:Y:S05]  /*91e0*/  @!P0 BRA `(.L_x_1042) ;  /* 0x000000f000008947 */ /* 0x000fea0003800000 */
        /* <DEDUP_REMOVED lines=9> */
.L_x_1043:
[----:B------:R-:W-:-:S04]  /*9280*/  MOV R3, c[0x0][0x32c] ;  /* 0x0000cb0000037a02 */ /* 0x000fc80000000f00 */
[----:B------:R-:W-:-:S13]  /*9290*/  ISETP.NE.AND P0, PT, R3, 0x1, PT ;  /* 0x000000010300780c */ /* 0x000fda0003f05270 */
[----:B------:R-:W-:-:S05]  /*92a0*/  @P0 IMAD.HI.U32 R3, R5, c[0x0][0x330], RZ ;  /* 0x0000cc0005030a27 */ /* 0x000fca00078e00ff */
[----:B------:R-:W-:-:S05]  /*92b0*/  @P0 SHF.R.U32.HI R5, RZ, c[0x0][0x334], R3 ;  /* 0x0000cd00ff050a19 */ /* 0x000fca0000011603 */
.L_x_1044:
[----:B------:R-:W-:-:S05]  /*92c0*/  IMAD R5, R5, c[0x0][0x32c], RZ ;  /* 0x0000cb0005057a24 */ /* 0x000fca00078e02ff */
[----:B------:R-:W-:-:S04]  /*92d0*/  IMNMX R4, R4, R5, !PT ;  /* 0x0000000504047217 */ /* 0x000fc80007800200 */
.L_x_1042:
[----:B------:R-:W-:-:S04]  /*92e0*/  IADD3 R4, R4, 0x3f, RZ ;  /* 0x0000003f04047810 */ /* 0x000fc80007ffe0ff */
[----:B------:R-:W-:-:S04]  /*92f0*/  SHF.R.S32.HI R3, RZ, 0x1f, R4 ;  /* 0x0000001fff037819 */ /* 0x000fc80000011404 */
        /* <DEDUP_REMOVED lines=8> */
[----:B------:R-:W-:Y:S01]  /*9380*/  SHF.R.S32.HI R221, RZ, 0x1f, R210 ;  /* 0x0000001fffdd7819 */ /* 0x000fe200000114d2 */
[----:B------:R-:W-:Y:S01]  /*9390*/  IMAD.MOV.U32 R133, RZ, RZ, R2 ;  /* 0x000000ffff857224 */ /* 0x000fe200078e0002 */
[----:B------:R-:W-:Y:S01]  /*93a0*/  SHF.R.S32.HI R218, RZ, 0x1f, R209 ;  /* 0x0000001fffda7819 */ /* 0x000fe200000114d1 */
[----:B------:R-:W-:Y:S01]  /*93b0*/  IMAD.MOV.U32 R223, RZ, RZ, R213 ;  /* 0x000000ffffdf7224 */ /* 0x000fe200078e00d5 */
[----:B------:R-:W-:Y:S01]  /*93c0*/  SHF.R.S32.HI R215, RZ, 0x1f, R192 ;  /* 0x0000001fffd77819 */ /* 0x000fe200000114c0 */
[----:B------:R-:W-:Y:S01]  /*93d0*/  IMAD.SHL.U32 R220, R210, 0x2, RZ ;  /* 0x00000002d2dc7824 */ /* 0x000fe200078e00ff */
[----:B------:R-:W-:Y:S01]  /*93e0*/  SEL R186, R186, 0xffffffe0, !P0 ;  /* 0xffffffe0baba7807 */ /* 0x000fe20004000000 */
[----:B------:R-:W-:Y:S01]  /*93f0*/  IMAD.SHL.U32 R217, R209, 0x2, RZ ;  /* 0x00000002d1d97824 */ /* 0x000fe200078e00ff */
[----:B------:R-:W-:Y:S01]  /*9400*/  SEL R219, RZ, 0x10, P5 ;  /* 0x00000010ffdb7807 */ /* 0x000fe20002800000 */
[----:B------:R-:W-:Y:S01]  /*9410*/  IMAD.SHL.U32 R214, R192, 0x2, RZ ;  /* 0x00000002c0d67824 */ /* 0x000fe200078e00ff */
[----:B------:R-:W-:-:S02]  /*9420*/  SEL R216, RZ, 0x10, P4 ;  /* 0x00000010ffd87807 */ /* 0x000fc40002000000 */
[----:B------:R-:W-:Y:S02]  /*9430*/  SHF.L.U64.HI R221, R210, 0x1, R221 ;  /* 0x00000001d2dd7819 */ /* 0x000fe400000102dd */
[----:B------:R-:W-:Y:S02]  /*9440*/  SHF.L.U64.HI R218, R209, 0x1, R218 ;  /* 0x00000001d1da7819 */ /* 0x000fe400000102da */
[----:B------:R-:W-:Y:S02]  /*9450*/  SHF.L.U64.HI R215, R192, 0x1, R215 ;  /* 0x00000001c0d77819 */ /* 0x000fe400000102d7 */
.L_x_1048:
        /* <DEDUP_REMOVED lines=65> */
.L_x_1046:
[C---:B--234-:R-:W-:Y:S01]  /*9870*/  HMMA.16816.F32.BF16 R4, R136.reuse, R140, RZ ;  /* 0x0000008c8804723c */ /* 0x05cfe200000418ff */
[----:B------:R-:W-:Y:S01]  /*9880*/  LDSM.16.M88.4 R172, [R132+0xe900] ;  /* 0x00e9000084ac783b */ /* 0x000fe20000000200 */
[----:B------:R-:W-:Y:S02]  /*9890*/  UIADD3 UR18, UR16, 0x1, URZ ;  /* 0x0000000110127890 */ /* 0x000fe4000fffe03f */
[C---:B------:R-:W-:Y:S01]  /*98a0*/  IADD3 R0, R193.reuse, R180, RZ ;  /* 0x000000b4c1007210 */ /* 0x040fe20007ffe0ff */
[----:B------:R-:W-:Y:S01]  /*98b0*/  UISETP.GE.AND UP0, UPT, UR16, 0x1, UPT ;  /* 0x000000011000788c */ /* 0x000fe2000bf06270 */
[----:B------:R-:W-:Y:S02]  /*98c0*/  IADD3 R2, R193, R132, RZ ;  /* 0x00000084c1027210 */ /* 0x000fe40007ffe0ff */
[C---:B------:R-:W-:Y:S01]  /*98d0*/  HMMA.16816.F32.BF16 R8, R136.reuse, R142, RZ ;  /* 0x0000008e8808723c */ /* 0x040fe200000418ff */
[----:B------:R-:W-:Y:S01]  /*98e0*/  LDSM.16.M88.4 R140, [R185] ;  /* 0x00000000b98c783b */ /* 0x000fe20000000200 */
[----:B------:R-:W-:Y:S02]  /*98f0*/  USEL UR16, UR18, URZ, !UP0 ;  /* 0x0000003f12107287 */ /* 0x000fe4000c000000 */
[----:B------:R-:W-:Y:S04]  /*9900*/  IADD3 R190, R186, R180, R193 ;  /* 0x000000b4babe7210 */ /* 0x000fe80007ffe0c1 */
[C---:B------:R-:W-:Y:S01]  /*9910*/  HMMA.16816.F32.BF16 R12, R136.reuse, R16, RZ ;  /* 0x00000010880c723c */ /* 0x040fe200000418ff */
[----:B------:R-:W2:Y:S07]  /*9920*/  LDSM.16.M88.4 R164, [R0+0xc100] ;  /* 0x00c1000000a4783b */ /* 0x000eae0000000200 */
[C---:B------:R-:W-:Y:S01]  /*9930*/  HMMA.16816.F32.BF16 R16, R136.reuse, R18, RZ ;  /* 0x000000128810723c */ /* 0x040fe200000418ff */
[----:B------:R-:W-:Y:S07]  /*9940*/  LDSM.16.M88.4 R168, [R2+0xc100] ;  /* 0x00c1000002a8783b */ /* 0x000fee0000000200 */
[C---:B-1----:R-:W-:Y:S01]  /*9950*/  HMMA.16816.F32.BF16 R20, R136.reuse, R24, RZ ;  /* 0x000000188814723c */ /* 0x042fe200000418ff */
[----:B------:R-:W-:Y:S07]  /*9960*/  LDSM.16.M88.4 R176, [R0+0xe100] ;  /* 0x00e1000000b0783b */ /* 0x000fee0000000200 */
[C---:B------:R-:W-:Y:S01]  /*9970*/  HMMA.16816.F32.BF16 R24, R136.reuse, R26, RZ ;  /* 0x0000001a8818723c */ /* 0x040fe200000418ff */
[----:B------:R-:W-:Y:S07]  /*9980*/  LDSM.16.M88.4 R180, [R189+UR4+0x10100] ;  /* 0x01010004bdb4783b */ /* 0x000fee0008000200 */
[C---:B------:R-:W-:Y:S01]  /*9990*/  HMMA.16816.F32.BF16 R28, R136.reuse, R32, RZ ;  /* 0x00000020881c723c */ /* 0x040fe200000418ff */
[----:B------:R-:W0:Y:S07]  /*99a0*/  LDGDEPBAR ;  /* 0x00000000000079af */ /* 0x000e2e0000000000 */
[----:B------:R-:W-:Y:S01]  /*99b0*/  HMMA.16816.F32.BF16 R32, R136, R34, RZ ;  /* 0x000000228820723c */ /* 0x000fe200000418ff */
[----:B------:R-:W1:Y:S07]  /*99c0*/  LDSM.16.M88.4 R136, [R0+0xc900] ;  /* 0x00c900000088783b */ /* 0x000e6e0000000200 */
[C---:B------:R-:W-:Y:S08]  /*99d0*/  HMMA.16816.F32.BF16 R4, R144.reuse, R148, R4 ;  /* 0x000000949004723c */ /* 0x040ff00000041804 */
[C---:B------:R-:W-:Y:S01]  /*99e0*/  HMMA.16816.F32.BF16 R8, R144.reuse, R150, R8 ;  /* 0x000000969008723c */ /* 0x040fe20000041808 */
[----:B------:R-:W3:Y:S07]  /*99f0*/  LDSM.16.M88.4 R148, [R0+0xd100] ;  /* 0x00d100000094783b */ /* 0x000eee0000000200 */
[C---:B------:R-:W-:Y:S08]  /*9a00*/  HMMA.16816.F32.BF16 R12, R144.reuse, R152, R12 ;  /* 0x00000098900c723c */ /* 0x040ff0000004180c */
[C---:B------:R-:W-:Y:S01]  /*9a10*/  HMMA.16816.F32.BF16 R16, R144.reuse, R154, R16 ;  /* 0x0000009a9010723c */ /* 0x040fe20000041810 */
[----:B------:R-:W4:Y:S07]  /*9a20*/  LDSM.16.M88.4 R152, [R0+0xd900] ;  /* 0x00d900000098783b */ /* 0x000f2e0000000200 */
[C---:B------:R-:W-:Y:S08]  /*9a30*/  HMMA.16816.F32.BF16 R20, R144.reuse, R156, R20 ;  /* 0x0000009c9014723c */ /* 0x040ff00000041814 */
[C---:B------:R-:W-:Y:S01]  /*9a40*/  HMMA.16816.F32.BF16 R24, R144.reuse, R158, R24 ;  /* 0x0000009e9018723c */ /* 0x040fe20000041818 */
[----:B------:R-:W5:Y:S07]  /*9a50*/  LDSM.16.M88.4 R156, [R184] ;  /* 0x00000000b89c783b */ /* 0x000f6e0000000200 */
[C---:B------:R-:W-:Y:S08]  /*9a60*/  HMMA.16816.F32.BF16 R28, R144.reuse, R160, R28 ;  /* 0x000000a0901c723c */ /* 0x040ff0000004181c */
[----:B------:R-:W-:Y:S01]  /*9a70*/  HMMA.16816.F32.BF16 R32, R144, R162, R32 ;  /* 0x000000a29020723c */ /* 0x000fe20000041820 */
[----:B------:R-:W4:Y:S07]  /*9a80*/  LDSM.16.M88.4 R144, [R2+0xc900] ;  /* 0x00c900000290783b */ /* 0x000f2e0000000200 */
[C---:B--2---:R-:W-:Y:S01]  /*9a90*/  HMMA.16816.F32.BF16 R4, R140.reuse, R164, R4 ;  /* 0x000000a48c04723c */ /* 0x044fe20000041804 */
[----:B------:R-:W2:Y:S07]  /*9aa0*/  LDSM.16.M88.4 R160, [R2+0xd100] ;  /* 0x00d1000002a0783b */ /* 0x000eae0000000200 */
[C---:B------:R-:W-:Y:S01]  /*9ab0*/  HMMA.16816.F32.BF16 R8, R140.reuse, R166, R8 ;  /* 0x000000a68c08723c */ /* 0x040fe20000041808 */
[----:B------:R-:W-:Y:S07]  /*9ac0*/  LDSM.16.M88.4 R164, [R189+UR4+0xf900] ;  /* 0x00f90004bda4783b */ /* 0x000fee0008000200 */
[C---:B-1----:R-:W-:Y:S08]  /*9ad0*/  HMMA.16816.F32.BF16 R12, R140.reuse, R136, R12 ;  /* 0x000000888c0c723c */ /* 0x042ff0000004180c */
[C---:B------:R-:W-:Y:S01]  /*9ae0*/  HMMA.16816.F32.BF16 R16, R140.reuse, R138, R16 ;  /* 0x0000008a8c10723c */ /* 0x040fe20000041810 */
[----:B------:R-:W1:Y:S07]  /*9af0*/  LDSM.16.M88.4 R136, [R2+0xd900] ;  /* 0x00d900000288783b */ /* 0x000e6e0000000200 */
[C---:B---3--:R-:W-:Y:S08]  /*9b00*/  HMMA.16816.F32.BF16 R20, R140.reuse, R148, R20 ;  /* 0x000000948c14723c */ /* 0x048ff00000041814 */
[C---:B------:R-:W-:Y:S01]  /*9b10*/  HMMA.16816.F32.BF16 R24, R140.reuse, R150, R24 ;  /* 0x000000968c18723c */ /* 0x040fe20000041818 */
[----:B------:R-:W-:Y:S07]  /*9b20*/  LDSM.16.M88.4 R148, [R189+UR4+0xe100] ;  /* 0x00e10004bd94783b */ /* 0x000fee0008000200 */
[C---:B----4-:R-:W-:Y:S08]  /*9b30*/  HMMA.16816.F32.BF16 R28, R140.reuse, R152, R28 ;  /* 0x000000988c1c723c */ /* 0x050ff0000004181c */
[----:B------:R-:W-:Y:S01]  /*9b40*/  HMMA.16816.F32.BF16 R32, R140, R154, R32 ;  /* 0x0000009a8c20723c */ /* 0x000fe20000041820 */
[----:B------:R-:W3:Y:S07]  /*9b50*/  LDSM.16.M88.4 R140, [R191+0x4000] ;  /* 0x00400000bf8c783b */ /* 0x000eee0000000200 */
[C---:B-----5:R-:W-:Y:S01]  /*9b60*/  HMMA.16816.F32.BF16 R4, R156.reuse, R168, R4 ;  /* 0x000000a89c04723c */ /* 0x060fe20000041804 */
[----:B------:R-:W4:Y:S07]  /*9b70*/  LDSM.16.M88.4 R152, [R189+UR4+0xe900] ;  /* 0x00e90004bd98783b */ /* 0x000f2e0008000200 */
[C---:B------:R-:W-:Y:S01]  /*9b80*/  HMMA.16816.F32.BF16 R8, R156.reuse, R170, R8 ;  /* 0x000000aa9c08723c */ /* 0x040fe20000041808 */
[----:B------:R-:W-:Y:S07]  /*9b90*/  LDSM.16.M88.4 R168, [R132+0xe100] ;  /* 0x00e1000084a8783b */ /* 0x000fee0000000200 */
[C---:B------:R-:W-:Y:S08]  /*9ba0*/  HMMA.16816.F32.BF16 R12, R156.reuse, R144, R12 ;  /* 0x000000909c0c723c */ /* 0x040ff0000004180c */
        /* <DEDUP_REMOVED lines=95> */
[C---:B------:R-:W-:Y:S04]  /*a1a0*/  HMMA.16816.F32.BF16 R16, R172.reuse, R138, R16 ;  /* 0x0000008aac10723c */ /* 0x040fe80000041810 */
[----:B------:R-:W-:Y:S02]  /*a1b0*/  FMUL.FTZ R176, R4, c[0x0][0x320] ;  /* 0x0000c80004b07a20 */ /* 0x000fe40000410000 */
[----:B------:R-:W-:Y:S02]  /*a1c0*/  FMUL.FTZ R238, R5, c[0x0][0x320] ;  /* 0x0000c80005ee7a20 */ /* 0x000fe40000410000 */
[C---:B---3--:R-:W-:Y:S02]  /*a1d0*/  HMMA.16816.F32.BF16 R20, R172.reuse, R140, R20 ;  /* 0x0000008cac14723c */ /* 0x048fe40000041814 */
[----:B------:R-:W-:Y:S02]  /*a1e0*/  MUFU.TANH R176, R176 ;  /* 0x000000b000b07308 */ /* 0x000fe40000002400 */
[----:B------:R-:W-:Y:S02]  /*a1f0*/  FMUL.FTZ R9, R9, c[0x0][0x320] ;  /* 0x0000c80009097a20 */ /* 0x000fe40000410000 */
[----:B------:R-:W-:Y:S02]  /*a200*/  FMUL.FTZ R10, R10, c[0x0][0x320] ;  /* 0x0000c8000a0a7a20 */ /* 0x000fe40000410000 */
[C---:B------:R-:W-:Y:S04]  /*a210*/  HMMA.16816.F32.BF16 R24, R172.reuse, R142, R24 ;  /* 0x0000008eac18723c */ /* 0x040fe80000041818 */
[----:B------:R-:W-:Y:S01]  /*a220*/  FMUL.FTZ R11, R11, c[0x0][0x320] ;  /* 0x0000c8000b0b7a20 */ /* 0x000fe20000410000 */
[----:B------:R-:W-:Y:S01]  /*a230*/  MUFU.TANH R246, R9 ;  /* 0x0000000900f67308 */ /* 0x000fe20000002400 */
[----:B------:R-:W-:Y:S02]  /*a240*/  FMUL.FTZ R242, R8, c[0x0][0x320] ;  /* 0x0000c80008f27a20 */ /* 0x000fe40000410000 */
[----:B------:R-:W-:Y:S04]  /*a250*/  FMUL.FTZ R170, R6, c[0x0][0x320] ;  /* 0x0000c80006aa7a20 */ /* 0x000fe80000410000 */
[----:B------:R-:W-:Y:S02]  /*a260*/  FMUL.FTZ R17, R17, c[0x0][0x320] ;  /* 0x0000c80011117a20 */ /* 0x000fe40000410000 */
[----:B------:R-:W-:Y:S01]  /*a270*/  FMUL.FTZ R168, R7, c[0x0][0x320] ;  /* 0x0000c80007a87a20 */ /* 0x000fe20000410000 */
[----:B------:R-:W-:Y:S01]  /*a280*/  MUFU.TANH R244, R10 ;  /* 0x0000000a00f47308 */ /* 0x000fe20000002400 */
[----:B------:R-:W-:Y:S02]  /*a290*/  FMUL.FTZ R236, R12, c[0x0][0x320] ;  /* 0x0000c8000cec7a20 */ /* 0x000fe40000410000 */
[----:B------:R-:W-:Y:S02]  /*a2a0*/  FMUL.FTZ R14, R14, c[0x0][0x320] ;  /* 0x0000c8000e0e7a20 */ /* 0x000fe40000410000 */
[----:B------:R-:W-:Y:S02]  /*a2b0*/  FMUL.FTZ R13, R13, c[0x0][0x320] ;  /* 0x0000c8000d0d7a20 */ /* 0x000fe40000410000 */
[----:B------:R-:W-:Y:S02]  /*a2c0*/  FMUL.FTZ R15, R15, c[0x0][0x320] ;  /* 0x0000c8000f0f7a20 */ /* 0x000fe40000410000 */
[----:B------:R-:W-:Y:S01]  /*a2d0*/  FMUL.FTZ R16, R16, c[0x0][0x320] ;  /* 0x0000c80010107a20 */ /* 0x000fe20000410000 */
[----:B------:R1:W-:Y:S01]  /*a2e0*/  MUFU.TANH R240, R11 ;  /* 0x0000000b00f07308 */ /* 0x0003e20000002400 */
[----:B------:R-:W-:Y:S02]  /*a2f0*/  FMUL.FTZ R18, R18, c[0x0][0x320] ;  /* 0x0000c80012127a20 */ /* 0x000fe40000410000 */
[----:B------:R-:W-:Y:S02]  /*a300*/  FMUL.FTZ R20, R20, c[0x0][0x320] ;  /* 0x0000c80014147a20 */ /* 0x000fe40000410000 */
[----:B------:R-:W-:Y:S02]  /*a310*/  FMUL.FTZ R19, R19, c[0x0][0x320] ;  /* 0x0000c80013137a20 */ /* 0x000fe40000410000 */
        /* <DEDUP_REMOVED lines=8> */
[----:B------:R-:W2:Y:S01]  /*a3a0*/  MUFU.TANH R170, R170 ;  /* 0x000000aa00aa7308 */ /* 0x000ea20000002400 */
[----:B-1----:R-:W1:Y:S01]  /*a3b0*/  LDSM.16.M88.4 R8, [R190+0x11900] ;  /* 0x01190000be08783b */ /* 0x002e620000000200 */
[----:B------:R-:W-:Y:S08]  /*a3c0*/  DEPBAR.LE SB0, 0x2 ;  /* 0x000080800000791a */ /* 0x000ff00000000000 */
[----:B------:R2:W-:Y:S01]  /*a3d0*/  MUFU.TANH R182, R17 ;  /* 0x0000001100b67308 */ /* 0x0005e20000002400 */
[----:B------:R-:W-:Y:S01]  /*a3e0*/  BAR.SYNC.DEFER_BLOCKING 0x0 ;  /* 0x0000000000007b1d */ /* 0x000fe20000010000 */
[----:B--2---:R-:W-:Y:S01]  /*a3f0*/  FMNMX.FTZ R17, R170, R3, !PT ;  /* 0x00000003aa117209 */ /* 0x004fe20007810000 */
[C---:B-1----:R-:W-:Y:S07]  /*a400*/  HMMA.16816.F32.BF16 R28, R172.reuse, R8, R28 ;  /* 0x00000008ac1c723c */ /* 0x042fee000004181c */
[----:B------:R-:W1:Y:S01]  /*a410*/  MUFU.TANH R168, R168 ;  /* 0x000000a800a87308 */ /* 0x000e620000002400 */
[----:B------:R-:W-:Y:S01]  /*a420*/  FMNMX.FTZ R9, R176, R133, !PT ;  /* 0x00000085b0097209 */ /* 0x000fe20007810000 */
[----:B------:R-:W-:Y:S08]  /*a430*/  HMMA.16816.F32.BF16 R32, R172, R10, R32 ;  /* 0x0000000aac20723c */ /* 0x000ff00000041820 */
[----:B------:R-:W2:Y:S01]  /*a440*/  MUFU.TANH R242, R242 ;  /* 0x000000f200f27308 */ /* 0x000ea20000002400 */
[----:B------:R-:W-:Y:S09]  /*a450*/  FMNMX.FTZ R9, R238, R9, !PT ;  /* 0x00000009ee097209 */ /* 0x000ff20007810000 */
[----:B------:R-:W3:Y:S01]  /*a460*/  MUFU.TANH R236, R236 ;  /* 0x000000ec00ec7308 */ /* 0x000ee20000002400 */
[----:B------:R-:W-:Y:S01]  /*a470*/  FMUL.FTZ R28, R28, c[0x0][0x320] ;  /* 0x0000c8001c1c7a20 */ /* 0x000fe20000410000 */
[----:B-1----:R-:W-:Y:S01]  /*a480*/  FMNMX.FTZ R17, R168, R17, !PT ;  /* 0x00000011a8117209 */ /* 0x002fe20007810000 */
[----:B------:R-:W-:Y:S02]  /*a490*/  FMUL.FTZ R29, R29, c[0x0][0x320] ;  /* 0x0000c8001d1d7a20 */ /* 0x000fe40000410000 */
[----:B------:R-:W-:Y:S01]  /*a4a0*/  FMUL.FTZ R30, R30, c[0x0][0x320] ;  /* 0x0000c8001e1e7a20 */ /* 0x000fe20000410000 */
[----:B------:R-:W-:Y:S01]  /*a4b0*/  FMNMX.FTZ R17, R244, R17, !PT ;  /* 0x00000011f4117209 */ /* 0x000fe20007810000 */
[----:B------:R-:W-:Y:S03]  /*a4c0*/  FMUL.FTZ R31, R31, c[0x0][0x320] ;  /* 0x0000c8001f1f7a20 */ /* 0x000fe60000410000 */
[----:B------:R-:W1:Y:S01]  /*a4d0*/  MUFU.TANH R234, R14 ;  /* 0x0000000e00ea7308 */ /* 0x000e620000002400 */
[----:B------:R-:W-:Y:S01]  /*a4e0*/  FMUL.FTZ R32, R32, c[0x0][0x320] ;  /* 0x0000c80020207a20 */ /* 0x000fe20000410000 */
[----:B------:R-:W-:Y:S01]  /*a4f0*/  FMNMX.FTZ R17, R240, R17, !PT ;  /* 0x00000011f0117209 */ /* 0x000fe20007810000 */
[----:B------:R-:W-:Y:S01]  /*a500*/  FMUL.FTZ R33, R33, c[0x0][0x320] ;  /* 0x0000c80021217a20 */ /* 0x000fe20000410000 */
[----:B--2---:R-:W-:Y:S01]  /*a510*/  FMNMX.FTZ R9, R242, R9, !PT ;  /* 0x00000009f2097209 */ /* 0x004fe20007810000 */
[----:B------:R-:W-:Y:S02]  /*a520*/  FMUL.FTZ R34, R34, c[0x0][0x320] ;  /* 0x0000c80022227a20 */ /* 0x000fe40000410000 */
[----:B------:R-:W-:Y:S01]  /*a530*/  FMUL.FTZ R35, R35, c[0x0][0x320] ;  /* 0x0000c80023237a20 */ /* 0x000fe20000410000 */
[----:B------:R-:W-:Y:S02]  /*a540*/  FMNMX.FTZ R9, R246, R9, !PT ;  /* 0x00000009f6097209 */ /* 0x000fe40007810000 */
[----:B------:R-:W2:Y:S02]  /*a550*/  MUFU.TANH R178, R13 ;  /* 0x0000000d00b27308 */ /* 0x000ea40000002400 */
[----:B---3--:R-:W-:Y:S08]  /*a560*/  FMNMX.FTZ R9, R236, R9, !PT ;  /* 0x00000009ec097209 */ /* 0x008ff00007810000 */
[----:B------:R-:W3:Y:S01]  /*a570*/  MUFU.TANH R180, R15 ;  /* 0x0000000f00b47308 */ /* 0x000ee20000002400 */
[----:B-1----:R-:W-:Y:S09]  /*a580*/  FMNMX.FTZ R17, R234, R17, !PT ;  /* 0x00000011ea117209 */ /* 0x002ff20007810000 */
[----:B------:R-:W1:Y:S01]  /*a590*/  MUFU.TANH R232, R16 ;  /* 0x0000001000e87308 */ /* 0x000e620000002400 */
[----:B--2---:R-:W-:Y:S09]  /*a5a0*/  FMNMX.FTZ R9, R178, R9, !PT ;  /* 0x00000009b2097209 */ /* 0x004ff20007810000 */
[----:B------:R-:W2:Y:S01]  /*a5b0*/  MUFU.TANH R230, R18 ;  /* 0x0000001200e67308 */ /* 0x000ea20000002400 */
[----:B---3--:R-:W-:Y:S09]  /*a5c0*/  FMNMX.FTZ R17, R180, R17, !PT ;  /* 0x00000011b4117209 */ /* 0x008ff20007810000 */
[----:B------:R-:W3:Y:S01]  /*a5d0*/  MUFU.TANH R226, R20 ;  /* 0x0000001400e27308 */ /* 0x000ee20000002400 */
[----:B-1----:R-:W-:Y:S04]  /*a5e0*/  FMNMX.FTZ R9, R232, R9, !PT ;  /* 0x00000009e8097209 */ /* 0x002fe80007810000 */
[----:B------:R-:W-:Y:S05]  /*a5f0*/  FMNMX.FTZ R9, R182, R9, !PT ;  /* 0x00000009b6097209 */ /* 0x000fea0007810000 */
[----:B------:R-:W1:Y:S01]  /*a600*/  MUFU.TANH R228, R19 ;  /* 0x0000001300e47308 */ /* 0x000e620000002400 */
[----:B--2---:R-:W-:Y:S09]  /*a610*/  FMNMX.FTZ R17, R230, R17, !PT ;  /* 0x00000011e6117209 */ /* 0x004ff20007810000 */
[----:B------:R-:W2:Y:S01]  /*a620*/  MUFU.TANH R224, R21 ;  /* 0x0000001500e07308 */ /* 0x000ea20000002400 */
[----:B---3--:R-:W-:Y:S09]  /*a630*/  FMNMX.FTZ R9, R226, R9, !PT ;  /* 0x00000009e2097209 */ /* 0x008ff20007810000 */
[----:B------:R-:W3:Y:S01]  /*a640*/  MUFU.TANH R166, R22 ;  /* 0x0000001600a67308 */ /* 0x000ee20000002400 */
[----:B-1----:R-:W-:Y:S09]  /*a650*/  FMNMX.FTZ R17, R228, R17, !PT ;  /* 0x00000011e4117209 */ /* 0x002ff20007810000 */
        /* <DEDUP_REMOVED lines=21> */
[----:B---3--:R-:W-:Y:S01]  /*a7b0*/  FMNMX.FTZ R17, R148, R17, !PT ;  /* 0x0000001194117209 */ /* 0x008fe20007810000 */
[----:B------:R-:W-:Y:S08]  /*a7c0*/  LDSM.16.MT88.4 R28, [R134+UR4+0x100] ;  /* 0x00010004861c783b */ /* 0x000ff00008004200 */
[----:B------:R-:W3:Y:S01]  /*a7d0*/  MUFU.TANH R142, R34 ;  /* 0x00000022008e7308 */ /* 0x000ee20000002400 */
[----:B-1----:R-:W-:Y:S09]  /*a7e0*/  FMNMX.FTZ R0, R146, R9, !PT ;  /* 0x0000000992007209 */ /* 0x002ff20007810000 */
[----:B------:R-:W1:Y:S01]  /*a7f0*/  MUFU.TANH R144, R35 ;  /* 0x0000002300907308 */ /* 0x000e620000002400 */
[----:B--2---:R-:W-:Y:S05]  /*a800*/  FMNMX.FTZ R15, R143, R0, !PT ;  /* 0x000000008f0f7209 */ /* 0x004fea0007810000 */
[----:B------:R-:W2:Y:S01]  /*a810*/  SHFL.BFLY PT, R2, R15, 0x2, 0x1f ;  /* 0x0c401f000f027f89 */ /* 0x000ea200000e0000 */
[----:B---3--:R-:W-:Y:S04]  /*a820*/  FMNMX.FTZ R17, R142, R17, !PT ;  /* 0x000000118e117209 */ /* 0x008fe80007810000 */
[----:B-1----:R-:W-:Y:S02]  /*a830*/  FMNMX.FTZ R13, R144, R17, !PT ;  /* 0x00000011900d7209 */ /* 0x002fe40007810000 */
[----:B------:R-:W-:Y:S03]  /*a840*/  IADD3 R17, R134, UR4, RZ ;  /* 0x0000000486117c10 */ /* 0x000fe6000fffe0ff */
[----:B------:R-:W1:Y:S01]  /*a850*/  SHFL.BFLY PT, R0, R13, 0x2, 0x1f ;  /* 0x0c401f000d007f89 */ /* 0x000e6200000e0000 */
[----:B--2---:R-:W-:Y:S07]  /*a860*/  FMNMX.FTZ R11, R15, R2, !PT ;  /* 0x000000020f0b7209 */ /* 0x004fee0007810000 */
[----:B------:R-:W2:Y:S01]  /*a870*/  SHFL.BFLY PT, R2, R11, 0x1, 0x1f ;  /* 0x0c201f000b027f89 */ /* 0x000ea200000e0000 */
[----:B-1----:R-:W-:Y:S07]  /*a880*/  FMNMX.FTZ R9, R13, R0, !PT ;  /* 0x000000000d097209 */ /* 0x002fee0007810000 */
[----:B------:R-:W-:Y:S01]  /*a890*/  LDSM.16.MT88.4 R12, [R135+UR4+0x100] ;  /* 0x00010004870c783b */ /* 0x000fe20008004200 */
[----:B--2---:R-:W-:Y:S07]  /*a8a0*/  FMNMX.FTZ R2, R11, R2, !PT ;  /* 0x000000020b027209 */ /* 0x004fee0007810000 */
[----:B------:R-:W1:Y:S01]  /*a8b0*/  SHFL.BFLY PT, R0, R9, 0x1, 0x1f ;  /* 0x0c201f0009007f89 */ /* 0x000e6200000e0000 */
[C---:B------:R-:W-:Y:S02]  /*a8c0*/  FADD.FTZ R4, -R2.reuse, R133 ;  /* 0x0000008502047221 */ /* 0x040fe40000010100 */
[----:B------:R-:W-:Y:S02]  /*a8d0*/  FMUL.FTZ R147, R2, c[0x0][0x2d0] ;  /* 0x0000b40002937a20 */ /* 0x000fe40000410000 */
[----:B------:R-:W-:Y:S02]  /*a8e0*/  FMUL.FTZ R132, R4, c[0x0][0x2d0] ;  /* 0x0000b40004847a20 */ /* 0x000fe40000410000 */
[--C-:B------:R-:W-:Y:S02]  /*a8f0*/  FFMA.FTZ R176, R176, c[0x0][0x2d0], -R147.reuse ;  /* 0x0000b400b0b07a23 */ /* 0x100fe40000010893 */
[--C-:B------:R-:W-:Y:S02]  /*a900*/  FFMA.FTZ R175, R238, c[0x0][0x2d0], -R147.reuse ;  /* 0x0000b400eeaf7a23 */ /* 0x100fe40000010893 */
[--C-:B------:R-:W-:Y:S01]  /*a910*/  FFMA.FTZ R173, R242, c[0x0][0x2d0], -R147.reuse ;  /* 0x0000b400f2ad7a23 */ /* 0x100fe20000010893 */
[----:B------:R-:W2:Y:S01]  /*a920*/  MUFU.EX2 R132, R132 ;  /* 0x0000008400847308 */ /* 0x000ea20000000800 */
[--C-:B------:R-:W-:Y:S02]  /*a930*/  FFMA.FTZ R172, R246, c[0x0][0x2d0], -R147.reuse ;  /* 0x0000b400f6ac7a23 */ /* 0x100fe40000010893 */
[--C-:B------:R-:W-:Y:S02]  /*a940*/  FFMA.FTZ R227, R162, c[0x0][0x2d0], -R147.reuse ;  /* 0x0000b400a2e37a23 */ /* 0x100fe40000010893 */
[--C-:B------:R-:W-:Y:S02]  /*a950*/  FFMA.FTZ R231, R154, c[0x0][0x2d0], -R147.reuse ;  /* 0x0000b4009ae77a23 */ /* 0x100fe40000010893 */
[--C-:B------:R-:W-:Y:S01]  /*a960*/  FFMA.FTZ R235, R146, c[0x0][0x2d0], -R147.reuse ;  /* 0x0000b40092eb7a23 */ /* 0x100fe20000010893 */
[----:B-1----:R-:W-:Y:S02]  /*a970*/  FMNMX.FTZ R0, R9, R0, !PT ;  /* 0x0000000009007209 */ /* 0x002fe40007810000 */
[----:B------:R-:W-:Y:S01]  /*a980*/  MUFU.EX2 R176, R176 ;  /* 0x000000b000b07308 */ /* 0x000fe20000000800 */
[----:B------:R-:W-:Y:S01]  /*a990*/  IADD3 R9, R135, UR4, RZ ;  /* 0x0000000487097c10 */ /* 0x000fe2000fffe0ff */
[----:B------:R-:W-:Y:S02]  /*a9a0*/  FFMA.FTZ R177, R236, c[0x0][0x2d0], -R147 ;  /* 0x0000b400ecb17a23 */ /* 0x000fe40000010893 */
[----:B------:R-:W-:Y:S01]  /*a9b0*/  FMUL.FTZ R145, R0, c[0x0][0x2d0] ;  /* 0x0000b40000917a20 */ /* 0x000fe20000410000 */
[----:B------:R-:W-:Y:S01]  /*a9c0*/  IADD3 R133, R188, R9, RZ ;  /* 0x00000009bc857210 */ /* 0x000fe20007ffe0ff */
[----:B------:R-:W-:Y:S02]  /*a9d0*/  FADD.FTZ R4, -R0, R3 ;  /* 0x0000000300047221 */ /* 0x000fe40000010100 */
[--C-:B------:R-:W-:Y:S02]  /*a9e0*/  FFMA.FTZ R174, R170, c[0x0][0x2d0], -R145.reuse ;  /* 0x0000b400aaae7a23 */ /* 0x100fe40000010891 */
[--C-:B------:R-:W-:Y:S01]  /*a9f0*/  FFMA.FTZ R171, R168, c[0x0][0x2d0], -R145.reuse ;  /* 0x0000b400a8ab7a23 */ /* 0x100fe20000010891 */
[----:B------:R-:W1:Y:S01]  /*aa00*/  MUFU.EX2 R175, R175 ;  /* 0x000000af00af7308 */ /* 0x000e620000000800 */
[--C-:B------:R-:W-:Y:S01]  /*aa10*/  FFMA.FTZ R170, R244, c[0x0][0x2d0], -R145.reuse ;  /* 0x0000b400f4aa7a23 */ /* 0x100fe20000010891 */
[----:B------:R-:W3:Y:S01]  /*aa20*/  LDSM.16.MT88.4 R20, [R133+0x100] ;  /* 0x000100008514783b */ /* 0x000ee20000004200 */
[--C-:B------:R-:W-:Y:S01]  /*aa30*/  FFMA.FTZ R169, R240, c[0x0][0x2d0], -R145.reuse ;  /* 0x0000b400f0a97a23 */ /* 0x100fe20000010891 */
[----:B------:R-:W-:Y:S01]  /*aa40*/  IADD3 R168, R188, R17, RZ ;  /* 0x00000011bca87210 */ /* 0x000fe20007ffe0ff */
[----:B------:R-:W-:Y:S02]  /*aa50*/  FMUL.FTZ R3, R4, c[0x0][0x2d0] ;  /* 0x0000b40004037a20 */ /* 0x000fe40000410000 */
[C---:B--2---:R-:W-:Y:S02]  /*aa60*/  FMUL.FTZ R4, R132.reuse, R128 ;  /* 0x0000008084047220 */ /* 0x044fe40000410000 */
[C---:B------:R-:W-:Y:S01]  /*aa70*/  FMUL.FTZ R5, R132.reuse, R129 ;  /* 0x0000008184057220 */ /* 0x040fe20000410000 */
[----:B------:R-:W-:Y:S01]  /*aa80*/  MUFU.EX2 R173, R173 ;  /* 0x000000ad00ad7308 */ /* 0x000fe20000000800 */
[C---:B------:R-:W-:Y:S01]  /*aa90*/  FMUL.FTZ R8, R132.reuse, R124 ;  /* 0x0000007c84087220 */ /* 0x040fe20000410000 */
[----:B------:R-:W-:Y:S01]  /*aaa0*/  LDSM.16.MT88.4 R136, [R133+0x2900] ;  /* 0x002900008588783b */ /* 0x000fe20000004200 */
[C---:B------:R-:W-:Y:S02]  /*aab0*/  FMUL.FTZ R9, R132.reuse, R125 ;  /* 0x0000007d84097220 */ /* 0x040fe40000410000 */
[C---:B------:R-:W-:Y:S02]  /*aac0*/  FMUL.FTZ R16, R132.reuse, R116 ;  /* 0x0000007484107220 */ /* 0x040fe40000410000 */
[C---:B------:R-:W-:Y:S02]  /*aad0*/  FMUL.FTZ R17, R132.reuse, R117 ;  /* 0x0000007584117220 */ /* 0x040fe40000410000 */
[C---:B------:R-:W-:Y:S01]  /*aae0*/  FMUL.FTZ R24, R132.reuse, R108 ;  /* 0x0000006c84187220 */ /* 0x040fe20000410000 */
[----:B------:R-:W2:Y:S01]  /*aaf0*/  MUFU.EX2 R3, R3 ;  /* 0x0000000300037308 */ /* 0x000ea20000000800 */
[C---:B------:R-:W-:Y:S02]  /*ab00*/  FMUL.FTZ R25, R132.reuse, R109 ;  /* 0x0000006d84197220 */ /* 0x040fe40000410000 */
[C---:B------:R-:W-:Y:S01]  /*ab10*/  FMUL.FTZ R32, R132.reuse, R100 ;  /* 0x0000006484207220 */ /* 0x040fe20000410000 */
[----:B-1----:R-:W-:Y:S01]  /*ab20*/  F2FP.BF16.PACK_AB R128, R175, R176 ;  /* 0x000000b0af80723e */ /* 0x002fe200000010ff */
[----:B------:R-:W-:Y:S02]  /*ab30*/  FMUL.FTZ R33, R132, R101 ;  /* 0x0000006584217220 */ /* 0x000fe40000410000 */
[--C-:B------:R-:W-:Y:S02]  /*ab40*/  FFMA.FTZ R179, R234, c[0x0][0x2d0], -R145.reuse ;  /* 0x0000b400eab37a23 */ /* 0x100fe40000010891 */
[--C-:B------:R-:W-:Y:S01]  /*ab50*/  FFMA.FTZ R180, R180, c[0x0][0x2d0], -R145.reuse ;  /* 0x0000b400b4b47a23 */ /* 0x100fe20000010891 */
[----:B------:R-:W1:Y:S01]  /*ab60*/  MUFU.EX2 R172, R172 ;  /* 0x000000ac00ac7308 */ /* 0x000e620000000800 */
[--C-:B------:R-:W-:Y:S02]  /*ab70*/  FFMA.FTZ R183, R230, c[0x0][0x2d0], -R145.reuse ;  /* 0x0000b400e6b77a23 */ /* 0x100fe40000010891 */
[--C-:B------:R-:W-:Y:S02]  /*ab80*/  FFMA.FTZ R190, R228, c[0x0][0x2d0], -R145.reuse ;  /* 0x0000b400e4be7a23 */ /* 0x100fe40000010891 */
[----:B------:R-:W-:Y:S02]  /*ab90*/  FFMA.FTZ R225, R166, c[0x0][0x2d0], -R145 ;  /* 0x0000b400a6e17a23 */ /* 0x000fe40000010891 */
[----:B------:R-:W-:Y:S02]  /*aba0*/  FFMA.FTZ R228, R160, c[0x0][0x2d0], -R147 ;  /* 0x0000b400a0e47a23 */ /* 0x000fe40000010893 */
[----:B------:R-:W-:Y:S01]  /*abb0*/  LDSM.16.MT88.4 R160, [R168+0x3900] ;  /* 0x00390000a8a0783b */ /* 0x000fe20000004200 */
[----:B------:R-:W-:Y:S01]  /*abc0*/  MUFU.EX2 R174, R174 ;  /* 0x000000ae00ae7308 */ /* 0x000fe20000000800 */
[--C-:B------:R-:W-:Y:S02]  /*abd0*/  FFMA.FTZ R229, R158, c[0x0][0x2d0], -R145.reuse ;  /* 0x0000b4009ee57a23 */ /* 0x100fe40000010891 */
[--C-:B------:R-:W-:Y:S02]  /*abe0*/  FFMA.FTZ R230, R156, c[0x0][0x2d0], -R145.reuse ;  /* 0x0000b4009ce67a23 */ /* 0x100fe40000010891 */
[C---:B--2---:R-:W-:Y:S02]  /*abf0*/  FMUL.FTZ R6, R3.reuse, R130 ;  /* 0x0000008203067220 */ /* 0x044fe40000410000 */
[C---:B------:R-:W-:Y:S01]  /*ac00*/  FMUL.FTZ R7, R3.reuse, R131 ;  /* 0x0000008303077220 */ /* 0x040fe20000410000 */
[----:B------:R-:W-:Y:S01]  /*ac10*/  LDSM.16.MT88.4 R156, [R134+UR4+0x3900] ;  /* 0x00390004869c783b */ /* 0x000fe20008004200 */
[C---:B------:R-:W-:Y:S01]  /*ac20*/  FMUL.FTZ R10, R3.reuse, R126 ;  /* 0x0000007e030a7220 */ /* 0x040fe20000410000 */
[----:B------:R-:W2:Y:S01]  /*ac30*/  MUFU.EX2 R171, R171 ;  /* 0x000000ab00ab7308 */ /* 0x000ea20000000800 */
[C---:B------:R-:W-:Y:S02]  /*ac40*/  FMUL.FTZ R11, R3.reuse, R127 ;  /* 0x0000007f030b7220 */ /* 0x040fe40000410000 */
[C---:B------:R-:W-:Y:S01]  /*ac50*/  FMUL.FTZ R18, R3.reuse, R118 ;  /* 0x0000007603127220 */ /* 0x040fe20000410000 */
[----:B-1----:R-:W-:Y:S01]  /*ac60*/  F2FP.BF16.PACK_AB R130, R172, R173 ;  /* 0x000000adac82723e */ /* 0x002fe200000010ff */
[C---:B------:R-:W-:Y:S01]  /*ac70*/  FMUL.FTZ R19, R3.reuse, R119 ;  /* 0x0000007703137220 */ /* 0x040fe20000410000 */
[----:B------:R-:W-:Y:S01]  /*ac80*/  LDSM.16.MT88.4 R124, [R135+UR4+0x2900] ;  /* 0x00290004877c783b */ /* 0x000fe20008004200 */
[C---:B------:R-:W-:Y:S02]  /*ac90*/  FMUL.FTZ R26, R3.reuse, R110 ;  /* 0x0000006e031a7220 */ /* 0x040fe40000410000 */
[C---:B------:R-:W-:Y:S01]  /*aca0*/  FMUL.FTZ R27, R3.reuse, R111 ;  /* 0x0000006f031b7220 */ /* 0x040fe20000410000 */
[----:B------:R-:W-:Y:S01]  /*acb0*/  MUFU.EX2 R170, R170 ;  /* 0x000000aa00aa7308 */ /* 0x000fe20000000800 */
[C---:B------:R-:W-:Y:S02]  /*acc0*/  FMUL.FTZ R34, R3.reuse, R102 ;  /* 0x0000006603227220 */ /* 0x040fe40000410000 */
[----:B------:R-:W-:Y:S01]  /*acd0*/  FMUL.FTZ R35, R3, R103 ;  /* 0x0000006703237220 */ /* 0x000fe20000410000 */
[----:B------:R-:W-:Y:S01]  /*ace0*/  LDSM.16.MT88.4 R108, [R168+0x2100] ;  /* 0x00210000a86c783b */ /* 0x000fe20000004200 */
[--C-:B------:R-:W-:Y:S02]  /*acf0*/  FFMA.FTZ R233, R150, c[0x0][0x2d0], -R145.reuse ;  /* 0x0000b40096e97a23 */ /* 0x100fe40000010891 */
[--C-:B------:R-:W-:Y:S02]  /*ad00*/  FFMA.FTZ R234, R148, c[0x0][0x2d0], -R145.reuse ;  /* 0x0000b40094ea7a23 */ /* 0x100fe40000010891 */
[--C-:B------:R-:W-:Y:S01]  /*ad10*/  FFMA.FTZ R237, R142, c[0x0][0x2d0], -R145.reuse ;  /* 0x0000b4008eed7a23 */ /* 0x100fe20000010891 */
[----:B------:R-:W1:Y:S01]  /*ad20*/  MUFU.EX2 R169, R169 ;  /* 0x000000a900a97308 */ /* 0x000e620000000800 */
[----:B------:R-:W-:Y:S01]  /*ad30*/  FFMA.FTZ R238, R144, c[0x0][0x2d0], -R145 ;  /* 0x0000b40090ee7a23 */ /* 0x000fe20000010891 */
[----:B------:R-:W-:Y:S01]  /*ad40*/  LDSM.16.MT88.4 R100, [R134+UR4+0x2100] ;  /* 0x002100048664783b */ /* 0x000fe20008004200 */
[C---:B------:R-:W-:Y:S01]  /*ad50*/  FMUL.FTZ R36, R132.reuse, R36 ;  /* 0x0000002484247220 */ /* 0x040fe20000410000 */
[----:B--2---:R-:W-:Y:S01]  /*ad60*/  F2FP.BF16.PACK_AB R129, R171, R174 ;  /* 0x000000aeab81723e */ /* 0x004fe200000010ff */
[C---:B------:R-:W-:Y:S02]  /*ad70*/  FMUL.FTZ R37, R132.reuse, R37 ;  /* 0x0000002584257220 */ /* 0x040fe40000410000 */
[C---:B------:R-:W-:Y:S02]  /*ad80*/  FMUL.FTZ R38, R3.reuse, R38 ;  /* 0x0000002603267220 */ /* 0x040fe40000410000 */
[C---:B------:R-:W-:Y:S01]  /*ad90*/  FMUL.FTZ R39, R3.reuse, R39 ;  /* 0x0000002703277220 */ /* 0x040fe20000410000 */
[----:B------:R-:W-:Y:S01]  /*ada0*/  LDSM.16.MT88.4 R116, [R134+UR4+0x900] ;  /* 0x000900048674783b */ /* 0x000fe20008004200 */
[C---:B------:R-:W-:Y:S01]  /*adb0*/  FMUL.FTZ R40, R132.reuse, R40 ;  /* 0x0000002884287220 */ /* 0x040fe20000410000 */
[----:B------:R-:W-:Y:S01]  /*adc0*/  MUFU.EX2 R177, R177 ;  /* 0x000000b100b17308 */ /* 0x000fe20000000800 */
[C---:B------:R-:W-:Y:S02]  /*add0*/  FMUL.FTZ R41, R132.reuse, R41 ;  /* 0x0000002984297220 */ /* 0x040fe40000410000 */
[C---:B------:R-:W-:Y:S02]  /*ade0*/  FMUL.FTZ R42, R3.reuse, R42 ;  /* 0x0000002a032a7220 */ /* 0x040fe40000410000 */
[C---:B------:R-:W-:Y:S01]  /*adf0*/  FMUL.FTZ R43, R3.reuse, R43 ;  /* 0x0000002b032b7220 */ /* 0x040fe20000410000 */
[----:B------:R-:W-:Y:S01]  /*ae00*/  LDSM.16.MT88.4 R148, [R135+UR4+0x3900] ;  /* 0x003900048794783b */ /* 0x000fe20008004200 */
[C---:B------:R-:W-:Y:S02]  /*ae10*/  FMUL.FTZ R44, R132.reuse, R44 ;  /* 0x0000002c842c7220 */ /* 0x040fe40000410000 */
[C---:B------:R-:W-:Y:S01]  /*ae20*/  FMUL.FTZ R45, R132.reuse, R45 ;  /* 0x0000002d842d7220 */ /* 0x040fe20000410000 */
[----:B------:R-:W-:Y:S01]  /*ae30*/  MUFU.EX2 R179, R179 ;  /* 0x000000b300b37308 */ /* 0x000fe20000000800 */
[----:B------:R-:W-:Y:S01]  /*ae40*/  FMUL.FTZ R46, R3, R46 ;  /* 0x0000002e032e7220 */ /* 0x000fe20000410000 */
        /* <DEDUP_REMOVED lines=15> */
[----:B------:R-:W4:Y:S01]  /*af40*/  LDSM.16.MT88.4 R120, [R168+0x100] ;  /* 0x00010000a878783b */ /* 0x000f220000004200 */
[C---:B------:R-:W-:Y:S02]  /*af50*/  FMUL.FTZ R52, R132.reuse, R52 ;  /* 0x0000003484347220 */ /* 0x040fe40000410000 */
[C---:B------:R-:W-:Y:S02]  /*af60*/  FMUL.FTZ R53, R132.reuse, R53 ;  /* 0x0000003584357220 */ /* 0x040fe40000410000 */
[C---:B---3--:R-:W-:Y:S03]  /*af70*/  HMMA.16816.F32.BF16 R12, R128.reuse, R20, R12 ;  /* 0x00000014800c723c */ /* 0x048fe6000004180c */
        /* <DEDUP_REMOVED lines=10> */
[----:B------:R-:W3:Y:S01]  /*b020*/  LDSM.16.MT88.4 R112, [R135+UR4+0x2100] ;  /* 0x002100048770783b */ /* 0x000ee20008004200 */
        /* <DEDUP_REMOVED lines=14> */
[----:B------:R-:W5:Y:S01]  /*b110*/  LDSM.16.MT88.4 R104, [R133+0x2100] ;  /* 0x002100008568783b */ /* 0x000f620000004200 */
[C---:B------:R-:W-:Y:S02]  /*b120*/  FMUL.FTZ R62, R3.reuse, R62 ;  /* 0x0000003e033e7220 */ /* 0x040fe40000410000 */
[C---:B------:R-:W-:Y:S02]  /*b130*/  FMUL.FTZ R63, R3.reuse, R63 ;  /* 0x0000003f033f7220 */ /* 0x040fe40000410000 */
[C---:B----4-:R-:W-:Y:S02]  /*b140*/  HMMA.16816.F32.BF16 R28, R128.reuse, R120, R28 ;  /* 0x00000078801c723c */ /* 0x050fe4000004181c */
        /* <DEDUP_REMOVED lines=14> */
[----:B------:R-:W-:Y:S03]  /*b230*/  LDSM.16.MT88.4 R112, [R135+UR4+0x900] ;  /* 0x000900048770783b */ /* 0x000fe60008004200 */
[C---:B------:R-:W-:Y:S02]  /*b240*/  FMUL.FTZ R71, R3.reuse, R71 ;  /* 0x0000004703477220 */ /* 0x040fe40000410000 */
[C---:B------:R-:W-:Y:S02]  /*b250*/  FMUL.FTZ R72, R132.reuse, R72 ;  /* 0x0000004884487220 */ /* 0x040fe40000410000 */
[C---:B------:R-:W-:Y:S01]  /*b260*/  FMUL.FTZ R73, R132.reuse, R73 ;  /* 0x0000004984497220 */ /* 0x040fe20000410000 */
[----:B------:R-:W-:Y:S01]  /*b270*/  MUFU.EX2 R235, R235 ;  /* 0x000000eb00eb7308 */ /* 0x000fe20000000800 */
[C---:B-----5:R-:W-:Y:S03]  /*b280*/  HMMA.16816.F32.BF16 R44, R128.reuse, R104, R44 ;  /* 0x00000068802c723c */ /* 0x060fe6000004182c */
[C---:B------:R-:W-:Y:S02]  /*b290*/  FMUL.FTZ R74, R3.reuse, R74 ;  /* 0x0000004a034a7220 */ /* 0x040fe40000410000 */
[C---:B------:R-:W-:Y:S02]  /*b2a0*/  FMUL.FTZ R75, R3.reuse, R75 ;  /* 0x0000004b034b7220 */ /* 0x040fe40000410000 */
[C---:B------:R-:W-:Y:S01]  /*b2b0*/  FMUL.FTZ R76, R132.reuse, R76 ;  /* 0x0000004c844c7220 */ /* 0x040fe20000410000 */
[C---:B------:R-:W-:Y:S01]  /*b2c0*/  HMMA.16816.F32.BF16 R48, R128.reuse, R106, R48 ;  /* 0x0000006a8030723c */ /* 0x040fe20000041830 */
[----:B------:R-:W3:Y:S01]  /*b2d0*/  LDSM.16.MT88.4 R104, [R135+UR4+0x4100] ;  /* 0x004100048768783b */ /* 0x000ee20008004200 */
        /* <DEDUP_REMOVED lines=8> */
[----:B------:R-:W4:Y:S03]  /*b360*/  LDSM.16.MT88.4 R100, [R133+0x4100] ;  /* 0x004100008564783b */ /* 0x000f260000004200 */
[C---:B------:R-:W-:Y:S02]  /*b370*/  FMUL.FTZ R81, R132.reuse, R81 ;  /* 0x0000005184517220 */ /* 0x040fe40000410000 */
[C---:B------:R-:W-:Y:S02]  /*b380*/  FMUL.FTZ R82, R3.reuse, R82 ;  /* 0x0000005203527220 */ /* 0x040fe40000410000 */
[C---:B------:R-:W-:Y:S04]  /*b390*/  HMMA.16816.F32.BF16 R60, R128.reuse, R108, R60 ;  /* 0x0000006c803c723c */ /* 0x040fe8000004183c */
[C---:B------:R-:W-:Y:S02]  /*b3a0*/  FMUL.FTZ R83, R3.reuse, R83 ;  /* 0x0000005303537220 */ /* 0x040fe40000410000 */
[C---:B------:R-:W-:Y:S02]  /*b3b0*/  FMUL.FTZ R84, R132.reuse, R84 ;  /* 0x0000005484547220 */ /* 0x040fe40000410000 */
[C---:B------:R-:W-:Y:S01]  /*b3c0*/  HMMA.16816.F32.BF16 R64, R128.reuse, R110, R64 ;  /* 0x0000006e8040723c */ /* 0x040fe20000041840 */
[----:B------:R-:W5:Y:S03]  /*b3d0*/  LDSM.16.MT88.4 R108, [R134+UR4+0x4100] ;  /* 0x00410004866c783b */ /* 0x000f660008004200 */
[----:B------:R-:W-:Y:S02]  /*b3e0*/  FMUL.FTZ R85, R132, R85 ;  /* 0x0000005584557220 */ /* 0x000fe40000410000 */
[C---:B------:R-:W-:Y:S02]  /*b3f0*/  FMUL.FTZ R86, R3.reuse, R86 ;  /* 0x0000005603567220 */ /* 0x040fe40000410000 */
[C---:B------:R-:W-:Y:S01]  /*b400*/  FMUL.FTZ R87, R3.reuse, R87 ;  /* 0x0000005703577220 */ /* 0x040fe20000410000 */
[C---:B---3--:R-:W-:Y:S03]  /*b410*/  HMMA.16816.F32.BF16 R68, R128.reuse, R104, R68 ;  /* 0x000000688044723c */ /* 0x048fe60000041844 */
[--C-:B------:R-:W-:Y:S02]  /*b420*/  FFMA.FTZ R178, R178, c[0x0][0x2d0], -R147.reuse ;  /* 0x0000b400b2b27a23 */ /* 0x100fe40000010893 */
[--C-:B------:R-:W-:Y:S02]  /*b430*/  FFMA.FTZ R181, R232, c[0x0][0x2d0], -R147.reuse ;  /* 0x0000b400e8b57a23 */ /* 0x100fe40000010893 */
[--C-:B------:R-:W-:Y:S01]  /*b440*/  FFMA.FTZ R232, R152, c[0x0][0x2d0], -R147.reuse ;  /* 0x0000b40098e87a23 */ /* 0x100fe20000010893 */
[C---:B------:R-:W-:Y:S01]  /*b450*/  HMMA.16816.F32.BF16 R72, R128.reuse, R106, R72 ;  /* 0x0000006a8048723c */ /* 0x040fe20000041848 */
[----:B------:R-:W3:Y:S01]  /*b460*/  LDSM.16.MT88.4 R104, [R168+0x4100] ;  /* 0x00410000a868783b */ /* 0x000ee20000004200 */
[----:B------:R-:W5:Y:S02]  /*b470*/  MUFU.EX2 R178, R178 ;  /* 0x000000b200b27308 */ /* 0x000f640000000800 */
[--C-:B------:R-:W-:Y:S02]  /*b480*/  FFMA.FTZ R182, R182, c[0x0][0x2d0], -R147.reuse ;  /* 0x0000b400b6b67a23 */ /* 0x100fe40000010893 */
[C---:B------:R-:W-:Y:S02]  /*b490*/  FMUL.FTZ R88, R132.reuse, R88 ;  /* 0x0000005884587220 */ /* 0x040fe40000410000 */
[C---:B----4-:R-:W-:Y:S01]  /*b4a0*/  HMMA.16816.F32.BF16 R76, R128.reuse, R100, R76 ;  /* 0x00000064804c723c */ /* 0x050fe2000004184c */
[----:B------:R-:W-:Y:S03]  /*b4b0*/  LDSM.16.MT88.4 R152, [R133+0x3900] ;  /* 0x003900008598783b */ /* 0x000fe60000004200 */
[----:B------:R-:W-:Y:S01]  /*b4c0*/  FMUL.FTZ R89, R132, R89 ;  /* 0x0000005984597220 */ /* 0x000fe20000410000 */
[----:B------:R-:W-:Y:S01]  /*b4d0*/  MUFU.EX2 R181, R181 ;  /* 0x000000b500b57308 */ /* 0x000fe20000000800 */
[C---:B------:R-:W-:Y:S01]  /*b4e0*/  FMUL.FTZ R90, R3.reuse, R90 ;  /* 0x0000005a035a7220 */ /* 0x040fe20000410000 */
[----:B-1----:R-:W-:Y:S01]  /*b4f0*/  F2FP.BF16.PACK_AB R101, R180, R179 ;  /* 0x000000b3b465723e */ /* 0x002fe200000010ff */
[C---:B------:R-:W-:Y:S04]  /*b500*/  HMMA.16816.F32.BF16 R80, R128.reuse, R102, R80 ;  /* 0x000000668050723c */ /* 0x040fe80000041850 */
[C---:B------:R-:W-:Y:S02]  /*b510*/  FMUL.FTZ R91, R3.reuse, R91 ;  /* 0x0000005b035b7220 */ /* 0x040fe40000410000 */
[----:B------:R-:W-:Y:S01]  /*b520*/  FMUL.FTZ R92, R132, R92 ;  /* 0x0000005c845c7220 */ /* 0x000fe20000410000 */
[----:B--2---:R-:W-:Y:S01]  /*b530*/  F2FP.BF16.PACK_AB R103, R190, R183 ;  /* 0x000000b7be67723e */ /* 0x004fe200000010ff */
[C---:B-----5:R-:W-:Y:S01]  /*b540*/  HMMA.16816.F32.BF16 R84, R128.reuse, R108, R84 ;  /* 0x0000006c8054723c */ /* 0x060fe20000041854 */
[----:B------:R-:W1:Y:S03]  /*b550*/  MUFU.EX2 R182, R182 ;  /* 0x000000b600b67308 */ /* 0x000e660000000800 */
[----:B------:R-:W-:Y:S01]  /*b560*/  FMUL.FTZ R93, R132, R93 ;  /* 0x0000005d845d7220 */ /* 0x000fe20000410000 */
[----:B------:R-:W-:Y:S01]  /*b570*/  F2FP.BF16.PACK_AB R100, R178, R177 ;  /* 0x000000b1b264723e */ /* 0x000fe200000010ff */
[C---:B------:R-:W-:Y:S02]  /*b580*/  FMUL.FTZ R94, R3.reuse, R94 ;  /* 0x0000005e035e7220 */ /* 0x040fe40000410000 */
[C---:B------:R-:W-:Y:S01]  /*b590*/  HMMA.16816.F32.BF16 R88, R128.reuse, R110, R88 ;  /* 0x0000006e8058723c */ /* 0x040fe20000041858 */
[----:B------:R-:W2:Y:S02]  /*b5a0*/  LDSM.16.MT88.4 R108, [R133+0x900] ;  /* 0x00090000856c783b */ /* 0x000ea40000004200 */
[----:B------:R-:W-:Y:S01]  /*b5b0*/  MUFU.EX2 R232, R232 ;  /* 0x000000e800e87308 */ /* 0x000fe20000000800 */
[C---:B------:R-:W-:Y:S02]  /*b5c0*/  FMUL.FTZ R95, R3.reuse, R95 ;  /* 0x0000005f035f7220 */ /* 0x040fe40000410000 */
[C---:B------:R-:W-:Y:S02]  /*b5d0*/  FMUL.FTZ R96, R132.reuse, R96 ;  /* 0x0000006084607220 */ /* 0x040fe40000410000 */
[----:B------:R-:W-:Y:S03]  /*b5e0*/  FMUL.FTZ R97, R132, R97 ;  /* 0x0000006184617220 */ /* 0x000fe60000410000 */
[C---:B---3--:R-:W-:Y:S03]  /*b5f0*/  HMMA.16816.F32.BF16 R92, R128.reuse, R104, R92 ;  /* 0x00000068805c723c */ /* 0x048fe6000004185c */
[C---:B------:R-:W-:Y:S02]  /*b600*/  FMUL.FTZ R98, R3.reuse, R98 ;  /* 0x0000006203627220 */ /* 0x040fe40000410000 */
[----:B------:R-:W-:Y:S01]  /*b610*/  FMUL.FTZ R99, R3, R99 ;  /* 0x0000006303637220 */ /* 0x000fe20000410000 */
[----:B-1----:R-:W-:Y:S01]  /*b620*/  F2FP.BF16.PACK_AB R102, R182, R181 ;  /* 0x000000b5b666723e */ /* 0x002fe200000010ff */
[----:B------:R-:W-:Y:S02]  /*b630*/  FFMA.FTZ R213, R226, c[0x0][0x2d0], -R147 ;  /* 0x0000b400e2d57a23 */ /* 0x000fe40000010893 */
[----:B------:R-:W-:Y:S02]  /*b640*/  FFMA.FTZ R226, R164, c[0x0][0x2d0], -R145 ;  /* 0x0000b400a4e27a23 */ /* 0x000fe40000010891 */
[----:B------:R-:W-:Y:S01]  /*b650*/  LDSM.16.MT88.4 R164, [R135+UR4+0x5900] ;  /* 0x0059000487a4783b */ /* 0x000fe20008004200 */
[----:B------:R-:W-:Y:S01]  /*b660*/  HMMA.16816.F32.BF16 R96, R128, R106, R96 ;  /* 0x0000006a8060723c */ /* 0x000fe20000041860 */
[----:B------:R-:W-:Y:S02]  /*b670*/  MUFU.EX2 R213, R213 ;  /* 0x000000d500d57308 */ /* 0x000fe40000000800 */
[--C-:B------:R-:W-:Y:S02]  /*b680*/  FFMA.FTZ R224, R224, c[0x0][0x2d0], -R147.reuse ;  /* 0x0000b400e0e07a23 */ /* 0x100fe40000010893 */
[----:B------:R-:W-:Y:S02]  /*b690*/  FFMA.FTZ R147, R143, c[0x0][0x2d0], -R147 ;  /* 0x0000b4008f937a23 */ /* 0x000fe40000010893 */
[----:B------:R-:W1:Y:S01]  /*b6a0*/  LDSM.16.MT88.4 R104, [R134+UR4+0x2900] ;  /* 0x002900048668783b */ /* 0x000e620008004200 */
[C---:B------:R-:W-:Y:S03]  /*b6b0*/  HMMA.16816.F32.BF16 R4, R100.reuse, R112, R4 ;  /* 0x000000706404723c */ /* 0x040fe60000041804 */
[----:B------:R3:W-:Y:S02]  /*b6c0*/  MUFU.EX2 R236, R147 ;  /* 0x0000009300ec7308 */ /* 0x0007e40000000800 */
[----:B------:R-:W-:Y:S02]  /*b6d0*/  FFMA.FTZ R176, R132, R207, R176 ;  /* 0x000000cf84b07223 */ /* 0x000fe400000100b0 */
[----:B------:R-:W-:Y:S01]  /*b6e0*/  LDSM.16.MT88.4 R128, [R135+UR4+0x3100] ;  /* 0x003100048780783b */ /* 0x000fe20008004200 */
[C---:B------:R-:W-:Y:S04]  /*b6f0*/  HMMA.16816.F32.BF16 R8, R100.reuse, R114, R8 ;  /* 0x000000726408723c */ /* 0x040fe80000041808 */
[----:B------:R-:W-:Y:S01]  /*b700*/  FFMA.FTZ R174, R3, R208, R174 ;  /* 0x000000d003ae7223 */ /* 0x000fe200000100ae */
[----:B------:R-:W4:Y:S01]  /*b710*/  MUFU.EX2 R224, R224 ;  /* 0x000000e000e07308 */ /* 0x000f220000000800 */
[----:B------:R-:W-:Y:S01]  /*b720*/  IADD3 R3, R223, -0x2, RZ ;  /* 0xfffffffedf037810 */ /* 0x000fe20007ffe0ff */
[----:B------:R-:W-:Y:S01]  /*b730*/  LDSM.16.MT88.4 R112, [R135+UR4+0x4900] ;  /* 0x004900048770783b */ /* 0x000fe20008004200 */
[C---:B--2---:R-:W-:Y:S03]  /*b740*/  HMMA.16816.F32.BF16 R12, R100.reuse, R108, R12 ;  /* 0x0000006c640c723c */ /* 0x044fe6000004180c */
[----:B------:R-:W-:Y:S01]  /*b750*/  ISETP.GE.AND P0, PT, R3, R194, PT ;  /* 0x000000c20300720c */ /* 0x000fe20003f06270 */
[----:B------:R-:W-:Y:S02]  /*b760*/  FADD.FTZ R176, R175, R176 ;  /* 0x000000b0afb07221 */ /* 0x000fe40000010000 */
[----:B------:R-:W-:Y:S01]  /*b770*/  FADD.FTZ R171, R171, R174 ;  /* 0x000000aeabab7221 */ /* 0x000fe20000010000 */
[----:B------:R-:W-:Y:S01]  /*b780*/  LDSM.16.MT88.4 R140, [R134+UR4+0x1900] ;  /* 0x00190004868c783b */ /* 0x000fe20008004200 */
[C---:B------:R-:W-:Y:S01]  /*b790*/  HMMA.16816.F32.BF16 R16, R100.reuse, R110, R16 ;  /* 0x0000006e6410723c */ /* 0x040fe20000041810 */
[----:B------:R-:W2:Y:S03]  /*b7a0*/  MUFU.EX2 R226, R226 ;  /* 0x000000e200e27308 */ /* 0x000ea60000000800 */
[----:B------:R-:W-:Y:S02]  /*b7b0*/  FADD.FTZ R173, R173, R176 ;  /* 0x000000b0adad7221 */ /* 0x000fe40000010000 */
[----:B------:R-:W-:Y:S01]  /*b7c0*/  FADD.FTZ R170, R170, R171 ;  /* 0x000000abaaaa7221 */ /* 0x000fe20000010000 */
[----:B------:R-:W5:Y:S01]  /*b7d0*/  LDSM.16.MT88.4 R108, [R168+0x2900] ;  /* 0x00290000a86c783b */ /* 0x000f620000004200 */
[C---:B------:R-:W-:Y:S04]  /*b7e0*/  HMMA.16816.F32.BF16 R20, R100.reuse, R116, R20 ;  /* 0x000000746414723c */ /* 0x040fe80000041814 */
[----:B------:R-:W-:Y:S02]  /*b7f0*/  FADD.FTZ R172, R172, R173 ;  /* 0x000000adacac7221 */ /* 0x000fe40000010000 */
[----:B------:R-:W-:Y:S01]  /*b800*/  FADD.FTZ R170, R169, R170 ;  /* 0x000000aaa9aa7221 */ /* 0x000fe20000010000 */
[----:B---3--:R-:W-:Y:S01]  /*b810*/  LDSM.16.MT88.4 R144, [R168+0x1900] ;  /* 0x00190000a890783b */ /* 0x008fe20000004200 */
[C---:B------:R-:W-:Y:S04]  /*b820*/  HMMA.16816.F32.BF16 R24, R100.reuse, R118, R24 ;  /* 0x000000766418723c */ /* 0x040fe80000041818 */
[----:B------:R-:W-:Y:S02]  /*b830*/  FADD.FTZ R177, R177, R172 ;  /* 0x000000acb1b17221 */ /* 0x000fe40000010000 */
[----:B------:R-:W-:Y:S01]  /*b840*/  FADD.FTZ R179, R179, R170 ;  /* 0x000000aab3b37221 */ /* 0x000fe20000010000 */
[----:B------:R-:W3:Y:S01]  /*b850*/  LDSM.16.MT88.4 R116, [R133+0x4900] ;  /* 0x004900008574783b */ /* 0x000ee20000004200 */
[C---:B------:R-:W-:Y:S04]  /*b860*/  HMMA.16816.F32.BF16 R28, R100.reuse, R120, R28 ;  /* 0x00000078641c723c */ /* 0x040fe8000004181c */
[----:B------:R-:W-:Y:S02]  /*b870*/  FADD.FTZ R178, R178, R177 ;  /* 0x000000b1b2b27221 */ /* 0x000fe40000010000 */
[----:B------:R-:W-:Y:S02]  /*b880*/  FADD.FTZ R180, R180, R179 ;  /* 0x000000b3b4b47221 */ /* 0x000fe40000010000 */
[C---:B------:R-:W-:Y:S01]  /*b890*/  HMMA.16816.F32.BF16 R32, R100.reuse, R122, R32 ;  /* 0x0000007a6420723c */ /* 0x040fe20000041820 */
[----:B------:R-:W-:Y:S03]  /*b8a0*/  LDSM.16.MT88.4 R120, [R134+UR4+0x1100] ;  /* 0x001100048678783b */ /* 0x000fe60008004200 */
[----:B------:R-:W-:Y:S02]  /*b8b0*/  FADD.FTZ R181, R181, R178 ;  /* 0x000000b2b5b57221 */ /* 0x000fe40000010000 */
[----:B------:R-:W-:Y:S02]  /*b8c0*/  FADD.FTZ R183, R183, R180 ;  /* 0x000000b4b7b77221 */ /* 0x000fe40000010000 */
[C---:B------:R-:W-:Y:S04]  /*b8d0*/  HMMA.16816.F32.BF16 R36, R100.reuse, R124, R36 ;  /* 0x0000007c6424723c */ /* 0x040fe80000041824 */
[----:B------:R-:W-:Y:S02]  /*b8e0*/  FADD.FTZ R182, R182, R181 ;  /* 0x000000b5b6b67221 */ /* 0x000fe40000010000 */
[----:B------:R-:W-:Y:S02]  /*b8f0*/  FADD.FTZ R190, R190, R183 ;  /* 0x000000b7bebe7221 */ /* 0x000fe40000010000 */
[C---:B------:R-:W-:Y:S01]  /*b900*/  HMMA.16816.F32.BF16 R40, R100.reuse, R126, R40 ;  /* 0x0000007e6428723c */ /* 0x040fe20000041828 */
[----:B------:R-:W-:Y:S07]  /*b910*/  LDSM.16.MT88.4 R124, [R168+0x1100] ;  /* 0x00110000a87c783b */ /* 0x000fee0000004200 */
[C---:B------:R-:W-:Y:S08]  /*b920*/  HMMA.16816.F32.BF16 R44, R100.reuse, R136, R44 ;  /* 0x00000088642c723c */ /* 0x040ff0000004182c */
[C---:B------:R-:W-:Y:S01]  /*b930*/  HMMA.16816.F32.BF16 R48, R100.reuse, R138, R48 ;  /* 0x0000008a6430723c */ /* 0x040fe20000041830 */
[----:B------:R-:W-:Y:S07]  /*b940*/  LDSM.16.MT88.4 R136, [R134+UR4+0x3100] ;  /* 0x003100048688783b */ /* 0x000fee0008004200 */
[C---:B-1----:R-:W-:Y:S08]  /*b950*/  HMMA.16816.F32.BF16 R52, R100.reuse, R104, R52 ;  /* 0x000000686434723c */ /* 0x042ff00000041834 */
[C---:B------:R-:W-:Y:S01]  /*b960*/  HMMA.16816.F32.BF16 R56, R100.reuse, R106, R56 ;  /* 0x0000006a6438723c */ /* 0x040fe20000041838 */
[----:B------:R-:W1:Y:S07]  /*b970*/  LDSM.16.MT88.4 R104, [R134+UR4+0x4900] ;  /* 0x004900048668783b */ /* 0x000e6e0008004200 */
[C---:B-----5:R-:W-:Y:S08]  /*b980*/  HMMA.16816.F32.BF16 R60, R100.reuse, R108, R60 ;  /* 0x0000006c643c723c */ /* 0x060ff0000004183c */
[C---:B------:R-:W-:Y:S01]  /*b990*/  HMMA.16816.F32.BF16 R64, R100.reuse, R110, R64 ;  /* 0x0000006e6440723c */ /* 0x040fe20000041840 */
[----:B------:R-:W5:Y:S07]  /*b9a0*/  LDSM.16.MT88.4 R108, [R168+0x4900] ;  /* 0x00490000a86c783b */ /* 0x000f6e0000004200 */
[C---:B------:R-:W-:Y:S08]  /*b9b0*/  HMMA.16816.F32.BF16 R68, R100.reuse, R112, R68 ;  /* 0x000000706444723c */ /* 0x040ff00000041844 */
[C---:B------:R-:W-:Y:S01]  /*b9c0*/  HMMA.16816.F32.BF16 R72, R100.reuse, R114, R72 ;  /* 0x000000726448723c */ /* 0x040fe20000041848 */
[----:B------:R-:W2:Y:S07]  /*b9d0*/  LDSM.16.MT88.4 R112, [R135+UR4+0x1100] ;  /* 0x001100048770783b */ /* 0x000eae0008004200 */
[C---:B---3--:R-:W-:Y:S08]  /*b9e0*/  HMMA.16816.F32.BF16 R76, R100.reuse, R116, R76 ;  /* 0x00000074644c723c */ /* 0x048ff0000004184c */
[C---:B------:R-:W-:Y:S01]  /*b9f0*/  HMMA.16816.F32.BF16 R80, R100.reuse, R118, R80 ;  /* 0x000000766450723c */ /* 0x040fe20000041850 */
[----:B------:R-:W3:Y:S07]  /*ba00*/  LDSM.16.MT88.4 R116, [R133+0x1100] ;  /* 0x001100008574783b */ /* 0x000eee0000004200 */
[C---:B-1----:R-:W-:Y:S08]  /*ba10*/  HMMA.16816.F32.BF16 R84, R100.reuse, R104, R84 ;  /* 0x000000686454723c */ /* 0x042ff00000041854 */
[C---:B------:R-:W-:Y:S01]  /*ba20*/  HMMA.16816.F32.BF16 R88, R100.reuse, R106, R88 ;  /* 0x0000006a6458723c */ /* 0x040fe20000041858 */
[----:B------:R-:W1:Y:S07]  /*ba30*/  LDSM.16.MT88.4 R104, [R133+0x3100] ;  /* 0x003100008568783b */ /* 0x000e6e0000004200 */
[C---:B-----5:R-:W-:Y:S08]  /*ba40*/  HMMA.16816.F32.BF16 R92, R100.reuse, R108, R92 ;  /* 0x0000006c645c723c */ /* 0x060ff0000004185c */
[----:B------:R-:W-:Y:S01]  /*ba50*/  HMMA.16816.F32.BF16 R96, R100, R110, R96 ;  /* 0x0000006e6460723c */ /* 0x000fe20000041860 */
[----:B------:R-:W5:Y:S06]  /*ba60*/  LDSM.16.MT88.4 R108, [R168+0x3100] ;  /* 0x00310000a86c783b */ /* 0x000f6c0000004200 */
[----:B----4-:R-:W-:Y:S01]  /*ba70*/  F2FP.BF16.PACK_AB R100, R224, R213 ;  /* 0x000000d5e064723e */ /* 0x010fe200000010ff */
[----:B------:R-:W-:Y:S01]  /*ba80*/  FADD.FTZ R213, R213, R182 ;  /* 0x000000b6d5d57221 */ /* 0x000fe20000010000 */
[----:B--2---:R-:W-:Y:S03]  /*ba90*/  F2FP.BF16.PACK_AB R101, R226, R225 ;  /* 0x000000e1e265723e */ /* 0x004fe600000010ff */
[----:B------:R-:W-:Y:S01]  /*baa0*/  F2FP.BF16.PACK_AB R102, R228, R227 ;  /* 0x000000e3e466723e */ /* 0x000fe200000010ff */
[----:B------:R-:W-:Y:S01]  /*bab0*/  FADD.FTZ R225, R225, R190 ;  /* 0x000000bee1e17221 */ /* 0x000fe20000010000 */
[----:B------:R-:W-:Y:S01]  /*bac0*/  F2FP.BF16.PACK_AB R103, R230, R229 ;  /* 0x000000e5e667723e */ /* 0x000fe200000010ff */
[----:B------:R-:W-:Y:S02]  /*bad0*/  FADD.FTZ R224, R224, R213 ;  /* 0x000000d5e0e07221 */ /* 0x000fe40000010000 */
[----:B------:R-:W-:Y:S02]  /*bae0*/  FADD.FTZ R226, R226, R225 ;  /* 0x000000e1e2e27221 */ /* 0x000fe40000010000 */
[----:B------:R-:W-:Y:S02]  /*baf0*/  FADD.FTZ R227, R227, R224 ;  /* 0x000000e0e3e37221 */ /* 0x000fe40000010000 */
[C---:B------:R-:W-:Y:S03]  /*bb00*/  HMMA.16816.F32.BF16 R4, R100.reuse, R112, R4 ;  /* 0x000000706404723c */ /* 0x040fe60000041804 */
[----:B------:R-:W-:Y:S02]  /*bb10*/  FADD.FTZ R229, R229, R226 ;  /* 0x000000e2e5e57221 */ /* 0x000fe40000010000 */
[----:B------:R-:W-:Y:S02]  /*bb20*/  FADD.FTZ R228, R228, R227 ;  /* 0x000000e3e4e47221 */ /* 0x000fe40000010000 */
[----:B------:R-:W-:Y:S01]  /*bb30*/  FADD.FTZ R230, R230, R229 ;  /* 0x000000e5e6e67221 */ /* 0x000fe20000010000 */
[C---:B------:R-:W-:Y:S01]  /*bb40*/  HMMA.16816.F32.BF16 R8, R100.reuse, R114, R8 ;  /* 0x000000726408723c */ /* 0x040fe20000041808 */
[----:B------:R-:W2:Y:S07]  /*bb50*/  LDSM.16.MT88.4 R112, [R135+UR4+0x5100] ;  /* 0x005100048770783b */ /* 0x000eae0008004200 */
[C---:B---3--:R-:W-:Y:S08]  /*bb60*/  HMMA.16816.F32.BF16 R12, R100.reuse, R116, R12 ;  /* 0x00000074640c723c */ /* 0x048ff0000004180c */
[C---:B------:R-:W-:Y:S01]  /*bb70*/  HMMA.16816.F32.BF16 R16, R100.reuse, R118, R16 ;  /* 0x000000766410723c */ /* 0x040fe20000041810 */
[----:B------:R-:W-:Y:S07]  /*bb80*/  LDSM.16.MT88.4 R116, [R134+UR4+0x5100] ;  /* 0x005100048674783b */ /* 0x000fee0008004200 */
[C---:B------:R-:W-:Y:S08]  /*bb90*/  HMMA.16816.F32.BF16 R20, R100.reuse, R120, R20 ;  /* 0x000000786414723c */ /* 0x040ff00000041814 */
[C---:B------:R-:W-:Y:S08]  /*bba0*/  HMMA.16816.F32.BF16 R24, R100.reuse, R122, R24 ;  /* 0x0000007a6418723c */ /* 0x040ff00000041818 */
[C---:B------:R-:W-:Y:S08]  /*bbb0*/  HMMA.16816.F32.BF16 R28, R100.reuse, R124, R28 ;  /* 0x0000007c641c723c */ /* 0x040ff0000004181c */
[C---:B------:R-:W-:Y:S01]  /*bbc0*/  HMMA.16816.F32.BF16 R32, R100.reuse, R126, R32 ;  /* 0x0000007e6420723c */ /* 0x040fe20000041820 */
[----:B------:R-:W-:Y:S07]  /*bbd0*/  LDSM.16.MT88.4 R124, [R135+UR4+0x1900] ;  /* 0x00190004877c783b */ /* 0x000fee0008004200 */
[C---:B------:R-:W-:Y:S08]  /*bbe0*/  HMMA.16816.F32.BF16 R36, R100.reuse, R128, R36 ;  /* 0x000000806424723c */ /* 0x040ff00000041824 */
[C---:B------:R-:W-:Y:S08]  /*bbf0*/  HMMA.16816.F32.BF16 R40, R100.reuse, R130, R40 ;  /* 0x000000826428723c */ /* 0x040ff00000041828 */
[C---:B-1----:R-:W-:Y:S08]  /*bc00*/  HMMA.16816.F32.BF16 R44, R100.reuse, R104, R44 ;  /* 0x00000068642c723c */ /* 0x042ff0000004182c */
[C---:B------:R-:W-:Y:S01]  /*bc10*/  HMMA.16816.F32.BF16 R48, R100.reuse, R106, R48 ;  /* 0x0000006a6430723c */ /* 0x040fe20000041830 */
[----:B------:R-:W1:Y:S07]  /*bc20*/  LDSM.16.MT88.4 R104, [R133+0x5100] ;  /* 0x005100008568783b */ /* 0x000e6e0000004200 */
[C---:B------:R-:W-:Y:S07]  /*bc30*/  HMMA.16816.F32.BF16 R52, R100.reuse, R136, R52 ;  /* 0x000000886434723c */ /* 0x040fee0000041834 */
[----:B------:R-:W-:Y:S01]  /*bc40*/  F2FP.BF16.PACK_AB R136, R232, R231 ;  /* 0x000000e7e888723e */ /* 0x000fe200000010ff */
[C---:B------:R-:W-:Y:S04]  /*bc50*/  HMMA.16816.F32.BF16 R56, R100.reuse, R138, R56 ;  /* 0x0000008a6438723c */ /* 0x040fe80000041838 */
[----:B------:R-:W-:Y:S01]  /*bc60*/  F2FP.BF16.PACK_AB R137, R234, R233 ;  /* 0x000000e9ea89723e */ /* 0x000fe200000010ff */
[----:B------:R-:W-:Y:S02]  /*bc70*/  FADD.FTZ R231, R231, R228 ;  /* 0x000000e4e7e77221 */ /* 0x000fe40000010000 */
[----:B------:R-:W-:Y:S01]  /*bc80*/  F2FP.BF16.PACK_AB R138, R236, R235 ;  /* 0x000000ebec8a723e */ /* 0x000fe200000010ff */
[C---:B-----5:R-:W-:Y:S04]  /*bc90*/  HMMA.16816.F32.BF16 R60, R100.reuse, R108, R60 ;  /* 0x0000006c643c723c */ /* 0x060fe8000004183c */
[----:B------:R-:W-:Y:S01]  /*bca0*/  F2FP.BF16.PACK_AB R139, R238, R237 ;  /* 0x000000edee8b723e */ /* 0x000fe200000010ff */
        /* <DEDUP_REMOVED lines=9> */
[C---:B------:R-:W-:Y:S04]  /*bd40*/  HMMA.16816.F32.BF16 R72, R100.reuse, R114, R72 ;  /* 0x000000726448723c */ /* 0x040fe80000041848 */
[----:B------:R-:W-:Y:S04]  /*bd50*/  FADD.FTZ R208, R238, R237 ;  /* 0x000000edeed07221 */ /* 0x000fe80000010000 */
[C---:B-1----:R-:W-:Y:S08]  /*bd60*/  HMMA.16816.F32.BF16 R76, R100.reuse, R104, R76 ;  /* 0x00000068644c723c */ /* 0x042ff0000004184c */
[C---:B------:R-:W-:Y:S01]  /*bd70*/  HMMA.16816.F32.BF16 R80, R100.reuse, R106, R80 ;  /* 0x0000006a6450723c */ /* 0x040fe20000041850 */
[----:B------:R-:W1:Y:S07]  /*bd80*/  LDSM.16.MT88.4 R104, [R133+0x1900] ;  /* 0x001900008568783b */ /* 0x000e6e0000004200 */
[C---:B------:R-:W-:Y:S08]  /*bd90*/  HMMA.16816.F32.BF16 R84, R100.reuse, R116, R84 ;  /* 0x000000746454723c */ /* 0x040ff00000041854 */
[C---:B------:R-:W-:Y:S08]  /*bda0*/  HMMA.16816.F32.BF16 R88, R100.reuse, R118, R88 ;  /* 0x000000766458723c */ /* 0x040ff00000041858 */
[C---:B---3--:R-:W-:Y:S08]  /*bdb0*/  HMMA.16816.F32.BF16 R92, R100.reuse, R108, R92 ;  /* 0x0000006c645c723c */ /* 0x048ff0000004185c */
[----:B------:R-:W-:Y:S08]  /*bdc0*/  HMMA.16816.F32.BF16 R96, R100, R110, R96 ;  /* 0x0000006e6460723c */ /* 0x000ff00000041860 */
[C---:B------:R-:W-:Y:S08]  /*bdd0*/  HMMA.16816.F32.BF16 R128, R136.reuse, R124, R4 ;  /* 0x0000007c8880723c */ /* 0x040ff00000041804 */
[C---:B------:R-:W-:Y:S01]  /*bde0*/  HMMA.16816.F32.BF16 R124, R136.reuse, R126, R8 ;  /* 0x0000007e887c723c */ /* 0x040fe20000041808 */
[----:B------:R-:W2:Y:S07]  /*bdf0*/  LDSM.16.MT88.4 R8, [R133+0x5900] ;  /* 0x005900008508783b */ /* 0x000eae0000004200 */
[C---:B-1----:R-:W-:Y:S01]  /*be00*/  HMMA.16816.F32.BF16 R120, R136.reuse, R104, R12 ;  /* 0x000000688878723c */ /* 0x042fe2000004180c */
[----:B------:R-:W1:Y:S07]  /*be10*/  LDSM.16.MT88.4 R12, [R134+UR4+0x5900] ;  /* 0x00590004860c783b */ /* 0x000e6e0008004200 */
[C---:B------:R-:W-:Y:S01]  /*be20*/  HMMA.16816.F32.BF16 R116, R136.reuse, R106, R16 ;  /* 0x0000006a8874723c */ /* 0x040fe20000041810 */
[----:B------:R-:W3:Y:S07]  /*be30*/  LDSM.16.MT88.4 R16, [R168+0x5900] ;  /* 0x00590000a810783b */ /* 0x000eee0000004200 */
        /* <DEDUP_REMOVED lines=20> */
[----:B------:R-:W-:-:S07]  /*bf80*/  @!P0 BRA `(.L_x_1047) ;  /* 0x000003f000008947 */ /* 0x000fce0003800000 */
[----:B------:R-:W-:Y:S01]  /*bf90*/  ISETP.NE.AND P1, PT, R195, 0x1, PT ;  /* 0x00000001c300780c */ /* 0x000fe20003f25270 */
[----:B------:R-:W-:Y:S01]  /*bfa0*/  IMAD R6, R223, 0x40, R204 ;  /* 0x00000040df067824 */ /* 0x000fe200078e02cc */
[----:B------:R-:W-:Y:S01]  /*bfb0*/  IADD3 R11, -R219, 0x10, RZ ;  /* 0x00000010db0b7810 */ /* 0x000fe20007ffe1ff */
[----:B------:R-:W-:Y:S01]  /*bfc0*/  IMAD.MOV.U32 R200, RZ, RZ, RZ ;  /* 0x000000ffffc87224 */ /* 0x000fe200078e00ff */
[----:B------:R-:W-:Y:S02]  /*bfd0*/  IADD3 R8, -R216, 0x10, RZ ;  /* 0x00000010d8087810 */ /* 0x000fe40007ffe1ff */
[----:B------:R-:W-:Y:S02]  /*bfe0*/  IADD3 R201, R6, -0x80, R203 ;  /* 0xffffff8006c97810 */ /* 0x000fe40007ffe0cb */
[----:B------:R-:W-:Y:S02]  /*bff0*/  LOP3.LUT R11, R11, 0xf, RZ, 0xc0, !PT ;  /* 0x0000000f0b0b7812 */ /* 0x000fe400078ec0ff */
[----:B------:R-:W-:Y:S01]  /*c000*/  LOP3.LUT R8, R8, 0xf, RZ, 0xc0, !PT ;  /* 0x0000000f08087812 */ /* 0x000fe200078ec0ff */
        /* <DEDUP_REMOVED lines=55> */
.L_x_1047:
        /* <DEDUP_REMOVED lines=10> */
.L_x_1045:
[----:B------:R-:W-:-:S13]  /*c420*/  ISETP.GE.AND P0, PT, R213, R194, PT ;  /* 0x000000c2d500720c */ /* 0x000fda0003f06270 */
[----:B------:R-:W-:Y:S05]  /*c430*/  @!P0 BRA `(.L_x_1049) ;  /* 0x00003a2000008947 */ /* 0x000fea0003800000 */
[----:B------:R-:W-:Y:S01]  /*c440*/  IMAD.MOV.U32 R3, RZ, RZ, R0 ;  /* 0x000000ffff037224 */ /* 0x000fe200078e0000 */
[----:B------:R-:W-:Y:S01]  /*c450*/  SHF.R.S32.HI R193, RZ, 0x1f, R210 ;  /* 0x0000001fffc17819 */ /* 0x000fe200000114d2 */
[----:B------:R-:W-:Y:S01]  /*c460*/  IMAD.MOV.U32 R190, RZ, RZ, 0x40 ;  /* 0x00000040ffbe7424 */ /* 0x000fe200078e00ff */
[----:B------:R-:W-:Y:S01]  /*c470*/  SHF.R.S32.HI R0, RZ, 0x1f, R209 ;  /* 0x0000001fff007819 */ /* 0x000fe200000114d1 */
[----:B------:R-:W-:Y:S01]  /*c480*/  IMAD.SHL.U32 R212, R209, 0x2, RZ ;  /* 0x00000002d1d47824 */ /* 0x000fe200078e00ff */
[----:B------:R-:W-:Y:S01]  /*c490*/  LOP3.LUT P0, RZ, R211, 0x4, RZ, 0xc0, !PT ;  /* 0x00000004d3ff7812 */ /* 0x000fe2000780c0ff */
[C---:B------:R-:W-:Y:S01]  /*c4a0*/  IMAD.SHL.U32 R211, R210.reuse, 0x2, RZ ;  /* 0x00000002d2d37824 */ /* 0x040fe200078e00ff */
[----:B-1----:R-:W-:Y:S01]  /*c4b0*/  SHF.R.S32.HI R5, RZ, 0x1f, R192 ;  /* 0x0000001fff057819 */ /* 0x002fe200000114c0 */
[----:B------:R-:W-:Y:S01]  /*c4c0*/  IMAD.MOV.U32 R132, RZ, RZ, R2 ;  /* 0x000000ffff847224 */ /* 0x000fe200078e0002 */
[----:B------:R-:W-:Y:S01]  /*c4d0*/  SHF.L.U64.HI R193, R210, 0x1, R193 ;  /* 0x00000001d2c17819 */ /* 0x000fe200000102c1 */
[----:B------:R-:W-:Y:S01]  /*c4e0*/  IMAD.SHL.U32 R214, R192, 0x2, RZ ;  /* 0x00000002c0d67824 */ /* 0x000fe200078e00ff */
[----:B------:R-:W-:-:S02]  /*c4f0*/  SHF.L.U64.HI R210, R209, 0x1, R0 ;  /* 0x00000001d1d27819 */ /* 0x000fc40000010200 */
[----:B------:R-:W-:Y:S02]  /*c500*/  SEL R190, R190, 0xffffffc0, !P0 ;  /* 0xffffffc0bebe7807 */ /* 0x000fe40004000000 */
[----:B------:R-:W-:Y:S02]  /*c510*/  SHF.L.U64.HI R209, R192, 0x1, R5 ;  /* 0x00000001c0d17819 */ /* 0x000fe40000010205 */
.L_x_1060:
        /* <DEDUP_REMOVED lines=19> */
[----:B------:R-:W-:Y:S03]  /*c650*/  SHF.R.S32.HI R5, RZ, 0x1f, R200 ;  /* 0x0000001fff057819 */ /* 0x000fe600000114c8 */
[----:B------:R-:W-:Y:S02]  /*c660*/  IMAD R9, R9, c[0x0][0x208], RZ ;  /* 0x0000820009097a24 */ /* 0x000fe400078e02ff */
[----:B------:R-:W-:Y:S02]  /*c670*/  IMAD R5, R5, c[0x0][0x218], RZ ;  /* 0x0000860005057a24 */ /* 0x000fe400078e02ff */
        /* <DEDUP_REMOVED lines=8> */
[----:B------:R-:W5:Y:S04]  /*c700*/  SHFL.IDX PT, R11, R4, RZ, 0x181f ;  /* 0x00181fff040b7589 */ /* 0x000f6800000e0000 */
[----:B------:R-:W4:Y:S04]  /*c710*/  SHFL.IDX PT, R0, R2, RZ, 0x181f ;  /* 0x00181fff02007589 */ /* 0x000f2800000e0000 */
[----:B------:R-:W3:Y:S01]  /*c720*/  SHFL.IDX PT, R5, R4, 0x1, 0x181f ;  /* 0x00381f0004057f89 */ /* 0x000ee200000e0000 */
[CC--:B-----5:R-:W-:Y:S05]  /*c730*/  IADD3 R20, P0, R11.reuse, R211.reuse, RZ ;  /* 0x000000d30b147210 */ /* 0x0e0fea0007f1e0ff */
[C---:B----4-:R-:W-:Y:S01]  /*c740*/  IMAD.X R21, R0.reuse, 0x1, R193, P0 ;  /* 0x0000000100157824 */ /* 0x050fe200000e06c1 */
[C---:B------:R-:W-:Y:S04]  /*c750*/  IADD3 R14, P0, R11.reuse, R212, RZ ;  /* 0x000000d40b0e7210 */ /* 0x040fe80007f1e0ff */
[C---:B------:R-:W-:Y:S02]  /*c760*/  IADD3.X R15, R0.reuse, R210, RZ, P0, !PT ;  /* 0x000000d2000f7210 */ /* 0x040fe400007fe4ff */
[----:B------:R-:W-:Y:S05]  /*c770*/  IADD3 R10, P0, R11, R214, RZ ;  /* 0x000000d60b0a7210 */ /* 0x000fea0007f1e0ff */
[----:B------:R-:W-:Y:S01]  /*c780*/  IMAD.X R11, R0, 0x1, R209, P0 ;  /* 0x00000001000b7824 */ /* 0x000fe200000e06d1 */
[C---:B---3--:R-:W-:Y:S01]  /*c790*/  IADD3 R8, P0, R5.reuse, R211, RZ ;  /* 0x000000d305087210 */ /* 0x048fe20007f1e0ff */
[----:B------:R-:W3:Y:S04]  /*c7a0*/  SHFL.IDX PT, R0, R2, 0x1, 0x181f ;  /* 0x00381f0002007f89 */ /* 0x000ee800000e0000 */
[C---:B---3--:R-:W-:Y:S01]  /*c7b0*/  IMAD.X R9, R0.reuse, 0x1, R193, P0 ;  /* 0x0000000100097824 */ /* 0x048fe200000e06c1 */
[C---:B------:R-:W-:Y:S04]  /*c7c0*/  IADD3 R6, P0, R5.reuse, R212, RZ ;  /* 0x000000d405067210 */ /* 0x040fe80007f1e0ff */
[C---:B------:R-:W-:Y:S02]  /*c7d0*/  IADD3.X R7, R0.reuse, R210, RZ, P0, !PT ;  /* 0x000000d200077210 */ /* 0x040fe400007fe4ff */
[----:B------:R-:W-:Y:S02]  /*c7e0*/  IADD3 R22, P0, R5, R214, RZ ;  /* 0x000000d605167210 */ /* 0x000fe40007f1e0ff */
[----:B------:R-:W-:Y:S03]  /*c7f0*/  MOV R5, UR16 ;  /* 0x0000001000057c02 */ /* 0x000fe60008000f00 */
[----:B------:R-:W-:Y:S02]  /*c800*/  IMAD.X R23, R0, 0x1, R209, P0 ;  /* 0x0000000100177824 */ /* 0x000fe400000e06d1 */
[----:B------:R-:W-:Y:S05]  /*c810*/  IMAD R13, R5, 0x6000, R198 ;  /* 0x00006000050d7824 */ /* 0x000fea00078e02c6 */
[----:B------:R3:W-:Y:S04]  /*c820*/  LDGSTS.E.BYPASS.LTC128B.128 [R13], [R20.64], !P5 ;  /* 0x00000000140d7fae */ /* 0x0007e8000e901d4c */
[----:B------:R3:W-:Y:S04]  /*c830*/  LDGSTS.E.BYPASS.LTC128B.128 [R13+0x2000], [R14.64], !P4 ;  /* 0x020000000e0d7fae */ /* 0x0007e8000e101d4c */
[----:B------:R3:W-:Y:S04]  /*c840*/  LDGSTS.E.BYPASS.LTC128B.128 [R13+0x4000], [R10.64], !P6 ;  /* 0x040000000a0d7fae */ /* 0x0007e8000f101d4c */
[----:B------:R3:W-:Y:S04]  /*c850*/  LDGSTS.E.BYPASS.LTC128B.128 [R13+0x1000], [R8.64], !P5 ;  /* 0x01000000080d7fae */ /* 0x0007e8000e901d4c */
[----:B------:R3:W-:Y:S04]  /*c860*/  LDGSTS.E.BYPASS.LTC128B.128 [R13+0x3000], [R6.64], !P4 ;  /* 0x03000000060d7fae */ /* 0x0007e8000e101d4c */
[----:B------:R3:W-:Y:S02]  /*c870*/  LDGSTS.E.BYPASS.LTC128B.128 [R13+0x5000], [R22.64], !P6 ;  /* 0x05000000160d7fae */ /* 0x0007e4000f101d4c */
.L_x_1050:
[C---:B--23--:R-:W-:Y:S01]  /*c880*/  HMMA.16816.F32.BF16 R4, R136.reuse, R140, RZ ;  /* 0x0000008c8804723c */ /* 0x04cfe200000418ff */
[----:B------:R-:W-:Y:S01]  /*c890*/  LDSM.16.M88.4 R172, [R133+0xf900] ;  /* 0x00f9000085ac783b */ /* 0x000fe20000000200 */
[----:B------:R-:W-:Y:S01]  /*c8a0*/  UIADD3 UR18, UR16, 0x1, URZ ;  /* 0x0000000110127890 */ /* 0x000fe2000fffe03f */
[----:B------:R-:W-:Y:S01]  /*c8b0*/  ISETP.NE.AND P0, PT, R197, 0x1, PT ;  /* 0x00000001c500780c */ /* 0x000fe20003f05270 */
[----:B------:R-:W-:Y:S01]  /*c8c0*/  UISETP.GE.AND UP0, UPT, UR16, 0x1, UPT ;  /* 0x000000011000788c */ /* 0x000fe2000bf06270 */
[C---:B------:R-:W-:Y:S02]  /*c8d0*/  IADD3 R0, R190.reuse, R165, RZ ;  /* 0x000000a5be007210 */ /* 0x040fe40007ffe0ff */
[----:B------:R-:W-:Y:S01]  /*c8e0*/  IADD3 R2, R190, R133, RZ ;  /* 0x00000085be027210 */ /* 0x000fe20007ffe0ff */
[C---:B------:R-:W-:Y:S01]  /*c8f0*/  HMMA.16816.F32.BF16 R8, R136.reuse, R142, RZ ;  /* 0x0000008e8808723c */ /* 0x040fe200000418ff */
[----:B------:R-:W-:Y:S01]  /*c900*/  LDSM.16.M88.4 R176, [R191+0x8000] ;  /* 0x00800000bfb0783b */ /* 0x000fe20000000200 */
[----:B------:R-:W-:Y:S01]  /*c910*/  ISETP.LE.AND P2, PT, R196, c[0x0][0x32c], PT ;  /* 0x0000cb00c4007a0c */ /* 0x000fe20003f43270 */
[----:B------:R-:W-:Y:S05]  /*c920*/  USEL UR16, UR18, URZ, !UP0 ;  /* 0x0000003f12107287 */ /* 0x000fea000c000000 */
[C---:B----4-:R-:W-:Y:S01]  /*c930*/  HMMA.16816.F32.BF16 R12, R136.reuse, R16, RZ ;  /* 0x00000010880c723c */ /* 0x050fe200000418ff */
[----:B------:R-:W-:Y:S07]  /*c940*/  LDSM.16.M88.4 R140, [R0+0xc100] ;  /* 0x00c10000008c783b */ /* 0x000fee0000000200 */
        /* <DEDUP_REMOVED lines=9> */
[----:B------:R-:W1:Y:S07]  /*c9e0*/  LDSM.16.M88.4 R136, [R185] ;  /* 0x00000000b988783b */ /* 0x000e6e0000000200 */
[C---:B------:R-:W-:Y:S08]  /*c9f0*/  HMMA.16816.F32.BF16 R4, R144.reuse, R148, R4 ;  /* 0x000000949004723c */ /* 0x040ff00000041804 */
[C---:B------:R-:W-:Y:S01]  /*ca00*/  HMMA.16816.F32.BF16 R8, R144.reuse, R150, R8 ;  /* 0x000000969008723c */ /* 0x040fe20000041808 */
[----:B------:R-:W2:Y:S07]  /*ca10*/  LDSM.16.M88.4 R148, [R0+0xd100] ;  /* 0x00d100000094783b */ /* 0x000eae0000000200 */
[C---:B------:R-:W-:Y:S08]  /*ca20*/  HMMA.16816.F32.BF16 R12, R144.reuse, R152, R12 ;  /* 0x00000098900c723c */ /* 0x040ff0000004180c */
[C---:B------:R-:W-:Y:S01]  /*ca30*/  HMMA.16816.F32.BF16 R16, R144.reuse, R154, R16 ;  /* 0x0000009a9010723c */ /* 0x040fe20000041810 */
[----:B------:R-:W3:Y:S07]  /*ca40*/  LDSM.16.M88.4 R152, [R0+0xd900] ;  /* 0x00d900000098783b */ /* 0x000eee0000000200 */
[C---:B------:R-:W-:Y:S08]  /*ca50*/  HMMA.16816.F32.BF16 R20, R144.reuse, R156, R20 ;  /* 0x0000009c9014723c */ /* 0x040ff00000041814 */
[C---:B------:R-:W-:Y:S01]  /*ca60*/  HMMA.16816.F32.BF16 R24, R144.reuse, R158, R24 ;  /* 0x0000009e9018723c */ /* 0x040fe20000041818 */
[----:B------:R-:W4:Y:S07]  /*ca70*/  LDSM.16.M88.4 R156, [R184] ;  /* 0x00000000b89c783b */ /* 0x000f2e0000000200 */
[C---:B------:R-:W-:Y:S08]  /*ca80*/  HMMA.16816.F32.BF16 R28, R144.reuse, R160, R28 ;  /* 0x000000a0901c723c */ /* 0x040ff0000004181c */
[----:B------:R-:W-:Y:S01]  /*ca90*/  HMMA.16816.F32.BF16 R32, R144, R162, R32 ;  /* 0x000000a29020723c */ /* 0x000fe20000041820 */
[----:B------:R-:W-:Y:S07]  /*caa0*/  LDSM.16.M88.4 R144, [R2+0xd100] ;  /* 0x00d100000290783b */ /* 0x000fee0000000200 */
[C---:B-1----:R-:W-:Y:S01]  /*cab0*/  HMMA.16816.F32.BF16 R4, R136.reuse, R140, R4 ;  /* 0x0000008c8804723c */ /* 0x042fe20000041804 */
[----:B------:R-:W-:Y:S07]  /*cac0*/  LDSM.16.M88.4 R160, [R2+0xd900] ;  /* 0x00d9000002a0783b */ /* 0x000fee0000000200 */
[C---:B------:R-:W-:Y:S01]  /*cad0*/  HMMA.16816.F32.BF16 R8, R136.reuse, R142, R8 ;  /* 0x0000008e8808723c */ /* 0x040fe20000041808 */
[----:B------:R-:W1:Y:S07]  /*cae0*/  LDSM.16.M88.4 R140, [R2+0xc900] ;  /* 0x00c90000028c783b */ /* 0x000e6e0000000200 */
[C---:B------:R-:W-:Y:S08]  /*caf0*/  HMMA.16816.F32.BF16 R12, R136.reuse, R164, R12 ;  /* 0x000000a4880c723c */ /* 0x040ff0000004180c */
[C---:B------:R-:W-:Y:S01]  /*cb00*/  HMMA.16816.F32.BF16 R16, R136.reuse, R166, R16 ;  /* 0x000000a68810723c */ /* 0x040fe20000041810 */
[----:B------:R-:W-:Y:S07]  /*cb10*/  LDSM.16.M88.4 R164, [R189+UR4+0xe100] ;  /* 0x00e10004bda4783b */ /* 0x000fee0008000200 */
[C---:B--2---:R-:W-:Y:S08]  /*cb20*/  HMMA.16816.F32.BF16 R20, R136.reuse, R148, R20 ;  /* 0x000000948814723c */ /* 0x044ff00000041814 */
[C---:B------:R-:W-:Y:S01]  /*cb30*/  HMMA.16816.F32.BF16 R24, R136.reuse, R150, R24 ;  /* 0x000000968818723c */ /* 0x040fe20000041818 */
[----:B------:R-:W2:Y:S07]  /*cb40*/  LDSM.16.M88.4 R148, [R191+0x4000] ;  /* 0x00400000bf94783b */ /* 0x000eae0000000200 */
[C---:B---3--:R-:W-:Y:S08]  /*cb50*/  HMMA.16816.F32.BF16 R28, R136.reuse, R152, R28 ;  /* 0x00000098881c723c */ /* 0x048ff0000004181c */
[----:B------:R-:W-:Y:S01]  /*cb60*/  HMMA.16816.F32.BF16 R32, R136, R154, R32 ;  /* 0x0000009a8820723c */ /* 0x000fe20000041820 */
[----:B------:R-:W3:Y:S07]  /*cb70*/  LDSM.16.M88.4 R136, [R189+UR4+0xe900] ;  /* 0x00e90004bd88783b */ /* 0x000eee0008000200 */
[C---:B----4-:R-:W-:Y:S01]  /*cb80*/  HMMA.16816.F32.BF16 R4, R156.reuse, R168, R4 ;  /* 0x000000a89c04723c */ /* 0x050fe20000041804 */
[----:B------:R-:W4:Y:S07]  /*cb90*/  LDSM.16.M88.4 R152, [R189+UR4+0xf100] ;  /* 0x00f10004bd98783b */ /* 0x000f2e0008000200 */
[C---:B------:R-:W-:Y:S01]  /*cba0*/  HMMA.16816.F32.BF16 R8, R156.reuse, R170, R8 ;  /* 0x000000aa9c08723c */ /* 0x040fe20000041808 */
[----:B------:R-:W5:Y:S07]  /*cbb0*/  LDSM.16.M88.4 R168, [R189+UR4+0xf900] ;  /* 0x00f90004bda8783b */ /* 0x000f6e0008000200 */
[C---:B-1----:R-:W-:Y:S08]  /*cbc0*/  HMMA.16816.F32.BF16 R12, R156.reuse, R140, R12 ;  /* 0x0000008c9c0c723c */ /* 0x042ff0000004180c */
[C---:B------:R-:W-:Y:S01]  /*cbd0*/  HMMA.16816.F32.BF16 R16, R156.reuse, R142, R16 ;  /* 0x0000008e9c10723c */ /* 0x040fe20000041810 */
[----:B------:R-:W-:Y:S07]  /*cbe0*/  LDSM.16.M88.4 R140, [R187+0x4000] ;  /* 0x00400000bb8c783b */ /* 0x000fee0000000200 */
        /* <DEDUP_REMOVED lines=12> */
[----:B------:R-:W-:Y:S07]  /*ccb0*/  LDSM.16.M88.4 R136, [R185+0x4000] ;  /* 0x00400000b988783b */ /* 0x000fee0000000200 */
[C---:B----4-:R-:W-:Y:S08]  /*ccc0*/  HMMA.16816.F32.BF16 R20, R148.reuse, R152, R20 ;  /* 0x000000989414723c */ /* 0x050ff00000041814 */
[C---:B------:R-:W-:Y:S01]  /*ccd0*/  HMMA.16816.F32.BF16 R24, R148.reuse, R154, R24 ;  /* 0x0000009a9418723c */ /* 0x040fe20000041818 */
[----:B------:R-:W3:Y:S07]  /*cce0*/  LDSM.16.M88.4 R152, [R0+0xe100] ;  /* 0x00e100000098783b */ /* 0x000eee0000000200 */
[C---:B-----5:R-:W-:Y:S08]  /*ccf0*/  HMMA.16816.F32.BF16 R28, R148.reuse, R168, R28 ;  /* 0x000000a8941c723c */ /* 0x060ff0000004181c */
[----:B------:R-:W-:Y:S01]  /*cd00*/  HMMA.16816.F32.BF16 R32, R148, R170, R32 ;  /* 0x000000aa9420723c */ /* 0x000fe20000041820 */
[----:B------:R-:W-:Y:S07]  /*cd10*/  LDSM.16.M88.4 R148, [R0+0xf100] ;  /* 0x00f100000094783b */ /* 0x000fee0000000200 */
[C---:B-1----:R-:W-:Y:S08]  /*cd20*/  HMMA.16816.F32.BF16 R4, R140.reuse, R144, R4 ;  /* 0x000000908c04723c */ /* 0x042ff00000041804 */
[C---:B------:R-:W-:Y:S01]  /*cd30*/  HMMA.16816.F32.BF16 R8, R140.reuse, R146, R8 ;  /* 0x000000928c08723c */ /* 0x040fe20000041808 */
[----:B------:R-:W1:Y:S07]  /*cd40*/  LDSM.16.M88.4 R144, [R0+0xe900] ;  /* 0x00e900000090783b */ /* 0x000e6e0000000200 */
[C---:B------:R-:W-:Y:S08]  /*cd50*/  HMMA.16816.F32.BF16 R12, R140.reuse, R156, R12 ;  /* 0x0000009c8c0c723c */ /* 0x040ff0000004180c */
[C---:B------:R-:W-:Y:S01]  /*cd60*/  HMMA.16816.F32.BF16 R16, R140.reuse, R158, R16 ;  /* 0x0000009e8c10723c */ /* 0x040fe20000041810 */
[----:B------:R-:W4:Y:S07]  /*cd70*/  LDSM.16.M88.4 R156, [R0+0xf900] ;  /* 0x00f90000009c783b */ /* 0x000f2e0000000200 */
[C---:B--2---:R-:W-:Y:S08]  /*cd80*/  HMMA.16816.F32.BF16 R20, R140.reuse, R160, R20 ;  /* 0x000000a08c14723c */ /* 0x044ff00000041814 */
[C---:B------:R-:W-:Y:S01]  /*cd90*/  HMMA.16816.F32.BF16 R24, R140.reuse, R162, R24 ;  /* 0x000000a28c18723c */ /* 0x040fe20000041818 */
[----:B------:R-:W2:Y:S07]  /*cda0*/  LDSM.16.M88.4 R160, [R184+0x4000] ;  /* 0x00400000b8a0783b */ /* 0x000eae0000000200 */
[C---:B------:R-:W-:Y:S08]  /*cdb0*/  HMMA.16816.F32.BF16 R28, R140.reuse, R172, R28 ;  /* 0x000000ac8c1c723c */ /* 0x040ff0000004181c */
[----:B------:R-:W-:Y:S07]  /*cdc0*/  HMMA.16816.F32.BF16 R32, R140, R174, R32 ;  /* 0x000000ae8c20723c */ /* 0x000fee0000041820 */
[----:B------:R-:W-:Y:S01]  /*cdd0*/  IADD3 R141, R190, UR4, R189 ;  /* 0x00000004be8d7c10 */ /* 0x000fe2000fffe0bd */
[C---:B---3--:R-:W-:Y:S05]  /*cde0*/  HMMA.16816.F32.BF16 R4, R136.reuse, R152, R4 ;  /* 0x000000988804723c */ /* 0x048fea0000041804 */
[----:B------:R-:W-:Y:S03]  /*cdf0*/  IADD3 R192, R186, R141, RZ ;  /* 0x0000008dbac07210 */ /* 0x000fe60007ffe0ff */
[C---:B------:R-:W-:Y:S01]  /*ce00*/  HMMA.16816.F32.BF16 R8, R136.reuse, R154, R8 ;  /* 0x0000009a8808723c */ /* 0x040fe20000041808 */
[----:B------:R-:W-:Y:S07]  /*ce10*/  LDSM.16.M88.4 R152, [R187+0x8000] ;  /* 0x00800000bb98783b */ /* 0x000fee0000000200 */
[C---:B-1----:R-:W-:Y:S01]  /*ce20*/  HMMA.16816.F32.BF16 R12, R136.reuse, R144, R12 ;  /* 0x00000090880c723c */ /* 0x042fe2000004180c */
[----:B------:R-:W1:Y:S07]  /*ce30*/  LDSM.16.M88.4 R140, [R192+0xe900] ;  /* 0x00e90000c08c783b */ /* 0x000e6e0000000200 */
[C---:B------:R-:W-:Y:S01]  /*ce40*/  HMMA.16816.F32.BF16 R16, R136.reuse, R146, R16 ;  /* 0x000000928810723c */ /* 0x040fe20000041810 */
[----:B------:R-:W3:Y:S07]  /*ce50*/  LDSM.16.M88.4 R168, [R192+0xf100] ;  /* 0x00f10000c0a8783b */ /* 0x000eee0000000200 */
[C---:B------:R-:W-:Y:S01]  /*ce60*/  HMMA.16816.F32.BF16 R20, R136.reuse, R148, R20 ;  /* 0x000000948814723c */ /* 0x040fe20000041814 */
[----:B------:R-:W5:Y:S07]  /*ce70*/  LDSM.16.M88.4 R172, [R192+0xf900] ;  /* 0x00f90000c0ac783b */ /* 0x000f6e0000000200 */
[C---:B------:R-:W-:Y:S01]  /*ce80*/  HMMA.16816.F32.BF16 R24, R136.reuse, R150, R24 ;  /* 0x000000968818723c */ /* 0x040fe20000041818 */
[----:B------:R-:W-:Y:S07]  /*ce90*/  LDSM.16.M88.4 R144, [R189+UR4+0x11100] ;  /* 0x01110004bd90783b */ /* 0x000fee0008000200 */
[C---:B----4-:R-:W-:Y:S01]  /*cea0*/  HMMA.16816.F32.BF16 R28, R136.reuse, R156, R28 ;  /* 0x0000009c881c723c */ /* 0x050fe2000004181c */
[----:B------:R-:W-:Y:S07]  /*ceb0*/  LDSM.16.M88.4 R148, [R189+UR4+0x11900] ;  /* 0x01190004bd94783b */ /* 0x000fee0008000200 */
        /* <DEDUP_REMOVED lines=11> */
[----:B------:R-:W-:Y:S07]  /*cf70*/  LDSM.16.M88.4 R168, [R185+0x8000] ;  /* 0x00800000b9a8783b */ /* 0x000fee0000000200 */
[C---:B-----5:R-:W-:Y:S08]  /*cf80*/  HMMA.16816.F32.BF16 R28, R160.reuse, R172, R28 ;  /* 0x000000aca01c723c */ /* 0x060ff0000004181c */
        /* <DEDUP_REMOVED lines=20> */
[----:B------:R-:W-:Y:S07]  /*d0d0*/  LDSM.16.M88.4 R140, [R192+0x11100] ;  /* 0x01110000c08c783b */ /* 0x000fee0000000200 */
[C---:B---3--:R-:W-:Y:S08]  /*d0e0*/  HMMA.16816.F32.BF16 R20, R152.reuse, R160, R20 ;  /* 0x000000a09814723c */ /* 0x048ff00000041814 */
[C---:B------:R-:W-:Y:S08]  /*d0f0*/  HMMA.16816.F32.BF16 R24, R152.reuse, R162, R24 ;  /* 0x000000a29818723c */ /* 0x040ff00000041818 */
[C---:B------:R-:W-:Y:S08]  /*d100*/  HMMA.16816.F32.BF16 R28, R152.reuse, R164, R28 ;  /* 0x000000a4981c723c */ /* 0x040ff0000004181c */
[----:B------:R-:W-:Y:S08]  /*d110*/  HMMA.16816.F32.BF16 R32, R152, R166, R32 ;  /* 0x000000a69820723c */ /* 0x000ff00000041820 */
[C---:B-----5:R-:W-:Y:S08]  /*d120*/  HMMA.16816.F32.BF16 R4, R168.reuse, R172, R4 ;  /* 0x000000aca804723c */ /* 0x060ff00000041804 */
[C---:B------:R-:W-:Y:S08]  /*d130*/  HMMA.16816.F32.BF16 R8, R168.reuse, R174, R8 ;  /* 0x000000aea808723c */ /* 0x040ff00000041808 */
[C---:B----4-:R-:W-:Y:S08]  /*d140*/  HMMA.16816.F32.BF16 R12, R168.reuse, R136, R12 ;  /* 0x00000088a80c723c */ /* 0x050ff0000004180c */
[C---:B------:R-:W-:Y:S01]  /*d150*/  HMMA.16816.F32.BF16 R16, R168.reuse, R138, R16 ;  /* 0x0000008aa810723c */ /* 0x040fe20000041810 */
[----:B------:R-:W1:Y:S07]  /*d160*/  LDSM.16.M88.4 R136, [R192+0x10900] ;  /* 0x01090000c088783b */ /* 0x000e6e0000000200 */
[C---:B------:R-:W-:Y:S08]  /*d170*/  HMMA.16816.F32.BF16 R20, R168.reuse, R144, R20 ;  /* 0x00000090a814723c */ /* 0x040ff00000041814 */
[C---:B------:R-:W-:Y:S08]  /*d180*/  HMMA.16816.F32.BF16 R24, R168.reuse, R146, R24 ;  /* 0x00000092a818723c */ /* 0x040ff00000041818 */
[C---:B------:R-:W-:Y:S08]  /*d190*/  HMMA.16816.F32.BF16 R28, R168.reuse, R148, R28 ;  /* 0x00000094a81c723c */ /* 0x040ff0000004181c */
[----:B------:R-:W-:Y:S07]  /*d1a0*/  HMMA.16816.F32.BF16 R32, R168, R150, R32 ;  /* 0x00000096a820723c */ /* 0x000fee0000041820 */
[----:B------:R-:W-:Y:S01]  /*d1b0*/  SHF.L.U32 R169, R213, 0x6, RZ ;  /* 0x00000006d5a97819 */ /* 0x000fe200000006ff */
[C---:B--2---:R-:W-:Y:S08]  /*d1c0*/  HMMA.16816.F32.BF16 R4, R176.reuse, R180, R4 ;  /* 0x000000b4b004723c */ /* 0x044ff00000041804 */
[C---:B------:R-:W-:Y:S08]  /*d1d0*/  HMMA.16816.F32.BF16 R8, R176.reuse, R182, R8 ;  /* 0x000000b6b008723c */ /* 0x040ff00000041808 */
[C---:B-1----:R-:W-:Y:S08]  /*d1e0*/  HMMA.16816.F32.BF16 R12, R176.reuse, R136, R12 ;  /* 0x00000088b00c723c */ /* 0x042ff0000004180c */
[C---:B------:R-:W-:Y:S04]  /*d1f0*/  HMMA.16816.F32.BF16 R16, R176.reuse, R138, R16 ;  /* 0x0000008ab010723c */ /* 0x040fe80000041810 */
[----:B------:R-:W-:Y:S02]  /*d200*/  FMUL.FTZ R144, R4, c[0x0][0x320] ;  /* 0x0000c80004907a20 */ /* 0x000fe40000410000 */
[----:B------:R-:W-:Y:S02]  /*d210*/  FMUL.FTZ R146, R5, c[0x0][0x320] ;  /* 0x0000c80005927a20 */ /* 0x000fe40000410000 */
[----:B------:R-:W-:Y:S01]  /*d220*/  FMUL.FTZ R9, R9, c[0x0][0x320] ;  /* 0x0000c80009097a20 */ /* 0x000fe20000410000 */
[C---:B------:R-:W-:Y:S01]  /*d230*/  HMMA.16816.F32.BF16 R20, R176.reuse, R140, R20 ;  /* 0x0000008cb014723c */ /* 0x040fe20000041814 */
        /* <DEDUP_REMOVED lines=25> */
[----:B------:R-:W-:Y:S05]  /*d3d0*/  FMUL.FTZ R27, R27, c[0x0][0x320] ;  /* 0x0000c8001b1b7a20 */ /* 0x000fea0000410000 */
[----:B------:R-:W1:Y:S01]  /*d3e0*/  MUFU.TANH R158, R21 ;  /* 0x00000015009e7308 */ /* 0x000e620000002400 */
[----:B----4-:R-:W4:Y:S09]  /*d3f0*/  LDSM.16.M88.4 R8, [R192+0x11900] ;  /* 0x01190000c008783b */ /* 0x010f320000000200 */
[----:B------:R1:W1:Y:S01]  /*d400*/  MUFU.TANH R161, R22 ;  /* 0x0000001600a17308 */ /* 0x0002620000002400 */
[----:B-----5:R-:W-:Y:S09]  /*d410*/  FMUL.FTZ R13, R18, c[0x0][0x320] ;  /* 0x0000c800120d7a20 */ /* 0x020ff20000410000 */
[----:B------:R-:W1:Y:S10]  /*d420*/  MUFU.TANH R146, R146 ;  /* 0x0000009200927308 */ /* 0x000e740000002400 */
[----:B------:R-:W1:Y:S10]  /*d430*/  MUFU.TANH R0, R0 ;  /* 0x0000000000007308 */ /* 0x000e740000002400 */
[----:B------:R-:W1:Y:S01]  /*d440*/  MUFU.TANH R2, R2 ;  /* 0x0000000200027308 */ /* 0x000e620000002400 */
[C---:B----4-:R-:W-:Y:S09]  /*d450*/  HMMA.16816.F32.BF16 R28, R176.reuse, R8, R28 ;  /* 0x00000008b01c723c */ /* 0x050ff2000004181c */
[----:B------:R-:W4:Y:S03]  /*d460*/  MUFU.TANH R147, R147 ;  /* 0x0000009300937308 */ /* 0x000f260000002400 */
[----:B------:R-:W-:Y:S01]  /*d470*/  @P0 IMAD.HI.U32 R8, R205, c[0x0][0x2c8], RZ ;  /* 0x0000b200cd080a27 */ /* 0x000fe200078e00ff */
[----:B------:R-:W-:Y:S03]  /*d480*/  HMMA.16816.F32.BF16 R32, R176, R10, R32 ;  /* 0x0000000ab020723c */ /* 0x000fe60000041820 */
[----:B------:R-:W-:Y:S02]  /*d490*/  MOV R9, R205 ;  /* 0x000000cd00097202 */ /* 0x000fe40000000f00 */
[----:B------:R-:W-:Y:S01]  /*d4a0*/  @P0 SHF.R.U32.HI R9, RZ, c[0x0][0x2cc], R8 ;  /* 0x0000b300ff090a19 */ /* 0x000fe20000011608 */
[----:B------:R-:W1:Y:S01]  /*d4b0*/  MUFU.TANH R164, R164 ;  /* 0x000000a400a47308 */ /* 0x000e620000002400 */
[----:B------:R-:W-:Y:S03]  /*d4c0*/  IADD3 R10, -R206, 0x1, -R169 ;  /* 0x00000001ce0a7810 */ /* 0x000fe60007ffe9a9 */
[----:B------:R-:W1:Y:S02]  /*d4d0*/  SHFL.IDX PT, R8, R9, RZ, 0x1c1f ;  /* 0x001c1fff09087589 */ /* 0x000e6400000e0000 */
[----:B------:R-:W-:Y:S01]  /*d4e0*/  IADD3 R19, R10, -c[0x0][0x168], R199 ;  /* 0x80005a000a137a10 */ /* 0x000fe20007ffe0c7 */
[----:B------:R-:W-:Y:S03]  /*d4f0*/  FMUL.FTZ R152, R28, c[0x0][0x320] ;  /* 0x0000c8001c987a20 */ /* 0x000fe60000410000 */
[----:B------:R-:W-:Y:S01]  /*d500*/  IADD3 R20, R19, c[0x0][0x328], RZ ;  /* 0x0000ca0013147a10 */ /* 0x000fe20007ffe0ff */
[----:B------:R-:W2:Y:S01]  /*d510*/  MUFU.TANH R165, R165 ;  /* 0x000000a500a57308 */ /* 0x000ea20000002400 */
[----:B------:R-:W-:Y:S01]  /*d520*/  FMUL.FTZ R29, R29, c[0x0][0x320] ;  /* 0x0000c8001d1d7a20 */ /* 0x000fe20000410000 */
[----:B------:R-:W-:Y:S01]  /*d530*/  IADD3 R19, R19, UR17, RZ ;  /* 0x0000001113137c10 */ /* 0x000fe2000fffe0ff */
[----:B------:R-:W-:Y:S02]  /*d540*/  FMUL.FTZ R30, R30, c[0x0][0x320] ;  /* 0x0000c8001e1e7a20 */ /* 0x000fe40000410000 */
[----:B------:R-:W-:Y:S02]  /*d550*/  FMUL.FTZ R31, R31, c[0x0][0x320] ;  /* 0x0000c8001f1f7a20 */ /* 0x000fe40000410000 */
[----:B------:R-:W-:Y:S02]  /*d560*/  FMUL.FTZ R18, R32, c[0x0][0x320] ;  /* 0x0000c80020127a20 */ /* 0x000fe40000410000 */
[----:B------:R-:W-:Y:S01]  /*d570*/  FMUL.FTZ R11, R33, c[0x0][0x320] ;  /* 0x0000c800210b7a20 */ /* 0x000fe20000410000 */
[----:B------:R-:W2:Y:S01]  /*d580*/  MUFU.TANH R163, R163 ;  /* 0x000000a300a37308 */ /* 0x000ea20000002400 */
[----:B------:R-:W-:Y:S02]  /*d590*/  FMUL.FTZ R17, R34, c[0x0][0x320] ;  /* 0x0000c80022117a20 */ /* 0x000fe40000410000 */
[----:B------:R-:W-:Y:S01]  /*d5a0*/  FMUL.FTZ R16, R35, c[0x0][0x320] ;  /* 0x0000c80023107a20 */ /* 0x000fe20000410000 */
[-C--:B-1----:R-:W-:Y:S02]  /*d5b0*/  IADD3 R22, R20, R8.reuse, RZ ;  /* 0x0000000814167210 */ /* 0x082fe40007ffe0ff */
[----:B------:R-:W-:Y:S04]  /*d5c0*/  IADD3 R21, R19, R8, RZ ;  /* 0x0000000813157210 */ /* 0x000fe80007ffe0ff */
[----:B------:R-:W1:Y:S10]  /*d5d0*/  MUFU.TANH R14, R14 ;  /* 0x0000000e000e7308 */ /* 0x000e740000002400 */
[----:B------:R-:W1:Y:S10]  /*d5e0*/  MUFU.TANH R15, R15 ;  /* 0x0000000f000f7308 */ /* 0x000e740000002400 */
[----:B------:R-:W1:Y:S10]  /*d5f0*/  MUFU.TANH R13, R13 ;  /* 0x0000000d000d7308 */ /* 0x000e740000002400 */
[----:B------:R-:W1:Y:S10]  /*d600*/  MUFU.TANH R12, R12 ;  /* 0x0000000c000c7308 */ /* 0x000e740000002400 */
[----:B------:R-:W1:Y:S10]  /*d610*/  MUFU.TANH R160, R160 ;  /* 0x000000a000a07308 */ /* 0x000e740000002400 */
        /* <DEDUP_REMOVED lines=10> */
[----:B------:R-:W1:Y:S10]  /*d6c0*/  MUFU.TANH R11, R11 ;  /* 0x0000000b000b7308 */ /* 0x000e740000002400 */
[----:B------:R-:W1:Y:S10]  /*d6d0*/  MUFU.TANH R17, R17 ;  /* 0x0000001100117308 */ /* 0x000e740000002400 */
[----:B------:R-:W1:Y:S01]  /*d6e0*/  MUFU.TANH R16, R16 ;  /* 0x0000001000107308 */ /* 0x000e620000002400 */
[----:B------:R-:W-:-:S05]  /*d6f0*/  @!P2 BRA `(.L_x_1051) ;  /* 0x000001a00000a947 */ /* 0x000fca0003800000 */
[----:B--234-:R-:W-:Y:S01]  /*d700*/  MOV R5, c[0x0][0x2ac] ;  /* 0x0000ab0000057a02 */ /* 0x01cfe20000000f00 */
        /* <DEDUP_REMOVED lines=14> */
.L_x_1053:
[----:B------:R-:W-:Y:S04]  /*d7f0*/  MOV R4, c[0x0][0x32c] ;  /* 0x0000cb0000047a02 */ /* 0x000fe80000000f00 */
[----:B------:R-:W-:Y:S11]  /*d800*/  ISETP.NE.AND P0, PT, R4, 0x1, PT ;  /* 0x000000010400780c */ /* 0x000ff60003f05270 */
[----:B------:R-:W-:Y:S02]  /*d810*/  @!UPT UIADD3 URZ, URZ, URZ, URZ ;  /* 0x0000003f3f3ff290 */ /* 0x000fe4000fffe03f */
[----:B------:R-:W-:Y:S05]  /*d820*/  @P0 IMAD.HI.U32 R4, R6, c[0x0][0x330], RZ ;  /* 0x0000cc0006040a27 */ /* 0x000fea00078e00ff */
[----:B------:R-:W-:Y:S02]  /*d830*/  @P0 SHF.R.U32.HI R6, RZ, c[0x0][0x334], R4 ;  /* 0x0000cd00ff060a19 */ /* 0x000fe40000011604 */
.L_x_1054:
[----:B------:R-:W-:Y:S05]  /*d840*/  BSYNC B0 ;  /* 0x0000000000007941 */ /* 0x000fea0003800000 */
.L_x_1052:
[----:B------:R-:W-:Y:S04]  /*d850*/  IMAD R5, R6, c[0x0][0x32c], -R169 ;  /* 0x0000cb0006057a24 */ /* 0x000fe800078e0aa9 */
[----:B------:R-:W-:Y:S05]  /*d860*/  IMAD.IADD R4, R5, 0x1, -R206 ;  /* 0x0000000105047824 */ /* 0x000fea00078e0ace */
[----:B------:R-:W-:Y:S02]  /*d870*/  IADD3 R5, R4, c[0x0][0x32c], RZ ;  /* 0x0000cb0004057a10 */ /* 0x000fe40007ffe0ff */
[----:B------:R-:W-:Y:S02]  /*d880*/  IMNMX R21, R21, R4, !PT ;  /* 0x0000000415157217 */ /* 0x000fe40007800200 */
[----:B------:R-:W-:Y:S02]  /*d890*/  IMNMX R22, R22, R5, PT ;  /* 0x0000000516167217 */ /* 0x000fe40003800200 */
.L_x_1051:
[----:B--234-:R-:W-:Y:S01]  /*d8a0*/  ISETP.GT.AND P1, PT, R213, -0x1, PT ;  /* 0xffffffffd500780c */ /* 0x01cfe20003f24270 */
[----:B------:R-:W2:Y:S03]  /*d8b0*/  SHFL.IDX PT, R4, R9, 0x1, 0x1c1f ;  /* 0x003c1f0009047f89 */ /* 0x000ea600000e0000 */
[C---:B------:R-:W-:Y:S04]  /*d8c0*/  ISETP.GT.AND P0, PT, R21.reuse, RZ, P1 ;  /* 0x000000ff1500720c */ /* 0x040fe80000f04270 */
[----:B------:R-:W-:Y:S04]  /*d8d0*/  ISETP.LT.OR P0, PT, R22, 0x1, P0 ;  /* 0x000000011600780c */ /* 0x000fe80000701670 */
[----:B------:R-:W-:Y:S02]  /*d8e0*/  FSEL R7, R144, -INF , !P0 ;  /* 0xff80000090077808 */ /* 0x000fe40004000000 */
[C---:B------:R-:W-:Y:S04]  /*d8f0*/  ISETP.GT.AND P0, PT, R21.reuse, 0x1, P1 ;  /* 0x000000011500780c */ /* 0x040fe80000f04270 */
[----:B------:R-:W-:Y:S04]  /*d900*/  ISETP.LT.OR P0, PT, R22, 0x2, P0 ;  /* 0x000000021600780c */ /* 0x000fe80000701670 */
[----:B------:R-:W-:Y:S02]  /*d910*/  FSEL R10, R146, -INF , !P0 ;  /* 0xff800000920a7808 */ /* 0x000fe40004000000 */
[----:B------:R-:W-:Y:S01]  /*d920*/  ISETP.GT.AND P0, PT, R21, 0x8, P1 ;  /* 0x000000081500780c */ /* 0x000fe20000f04270 */
[--C-:B--2---:R-:W-:Y:S02]  /*d930*/  IMAD.IADD R20, R20, 0x1, R4.reuse ;  /* 0x0000000114147824 */ /* 0x104fe400078e0204 */
[----:B------:R-:W-:Y:S01]  /*d940*/  IMAD.IADD R19, R19, 0x1, R4 ;  /* 0x0000000113137824 */ /* 0x000fe200078e0204 */
        /* <DEDUP_REMOVED lines=13> */
[----:B-1----:R-:W-:Y:S02]  /*da20*/  FSEL R142, R14, -INF , !P0 ;  /* 0xff8000000e8e7808 */ /* 0x002fe40004000000 */
        /* <DEDUP_REMOVED lines=43> */
.L_x_1057:
[----:B------:R-:W-:Y:S04]  /*dce0*/  MOV R4, c[0x0][0x32c] ;  /* 0x0000cb0000047a02 */ /* 0x000fe80000000f00 */
[----:B------:R-:W-:Y:S11]  /*dcf0*/  ISETP.NE.AND P0, PT, R4, 0x1, PT ;  /* 0x000000010400780c */ /* 0x000ff60003f05270 */
[----:B------:R-:W-:Y:S02]  /*dd00*/  @!UPT UIADD3 URZ, URZ, URZ, URZ ;  /* 0x0000003f3f3ff290 */ /* 0x000fe4000fffe03f */
[----:B------:R-:W-:Y:S05]  /*dd10*/  @P0 IMAD.HI.U32 R4, R14, c[0x0][0x330], RZ ;  /* 0x0000cc000e040a27 */ /* 0x000fea00078e00ff */
[----:B------:R-:W-:Y:S02]  /*dd20*/  @P0 SHF.R.U32.HI R14, RZ, c[0x0][0x334], R4 ;  /* 0x0000cd00ff0e0a19 */ /* 0x000fe40000011604 */
.L_x_1058:
[----:B------:R-:W-:Y:S05]  /*dd30*/  BSYNC B0 ;  /* 0x0000000000007941 */ /* 0x000fea0003800000 */
.L_x_1056:
[----:B------:R-:W-:Y:S04]  /*dd40*/  IMAD R5, R14, c[0x0][0x32c], -R169 ;  /* 0x0000cb000e057a24 */ /* 0x000fe800078e0aa9 */
[----:B------:R-:W-:Y:S05]  /*dd50*/  IMAD.IADD R4, R5, 0x1, -R206 ;  /* 0x0000000105047824 */ /* 0x000fea00078e0ace */
[----:B------:R-:W-:Y:S02]  /*dd60*/  IADD3 R5, R4, c[0x0][0x32c], RZ ;  /* 0x0000cb0004057a10 */ /* 0x000fe40007ffe0ff */
[----:B------:R-:W-:Y:S02]  /*dd70*/  IMNMX R19, R19, R4, !PT ;  /* 0x0000000413137217 */ /* 0x000fe40007800200 */
[----:B------:R-:W-:Y:S02]  /*dd80*/  IMNMX R20, R20, R5, PT ;  /* 0x0000000514147217 */ /* 0x000fe40003800200 */
.L_x_1055:
        /* <DEDUP_REMOVED lines=15> */
[----:B------:R-:W-:Y:S01]  /*de80*/  FMNMX.FTZ R5, R140, R5, !PT ;  /* 0x000000058c057209 */ /* 0x000fe20007810000 */
[----:B------:R-:W-:Y:S01]  /*de90*/  LDSM.16.MT88.4 R28, [R134+UR4+0x100] ;  /* 0x00010004861c783b */ /* 0x000fe20008004200 */
[----:B------:R-:W-:Y:S02]  /*dea0*/  ISETP.GT.AND P0, PT, R19, 0x8, P1 ;  /* 0x000000081300780c */ /* 0x000fe40000f04270 */
        /* <DEDUP_REMOVED lines=17> */
[C---:B------:R-:W-:Y:S03]  /*dfc0*/  ISETP.LT.OR P0, PT, R20.reuse, 0x12, P0 ;  /* 0x000000121400780c */ /* 0x040fe60000701670 */
[----:B------:R-:W1:Y:S01]  /*dfd0*/  SHFL.BFLY PT, R0, R15, 0x2, 0x1f ;  /* 0x0c401f000f007f89 */ /* 0x000e6200000e0000 */
[----:B------:R-:W-:Y:S02]  /*dfe0*/  FSEL R163, R163, -INF , !P0 ;  /* 0xff800000a3a37808 */ /* 0x000fe40004000000 */
[----:B------:R-:W-:Y:S04]  /*dff0*/  ISETP.GT.AND P0, PT, R19, 0x18, P1 ;  /* 0x000000181300780c */ /* 0x000fe80000f04270 */
[C---:B------:R-:W-:Y:S04]  /*e000*/  ISETP.LT.OR P0, PT, R20.reuse, 0x19, P0 ;  /* 0x000000191400780c */ /* 0x040fe80000701670 */
[----:B------:R-:W-:Y:S02]  /*e010*/  FSEL R143, R13, -INF , !P0 ;  /* 0xff8000000d8f7808 */ /* 0x000fe40004000000 */
[C---:B------:R-:W-:Y:S04]  /*e020*/  ISETP.GT.AND P0, PT, R19.reuse, 0x19, P1 ;  /* 0x000000191300780c */ /* 0x040fe80000f04270 */
[----:B------:R-:W-:Y:S04]  /*e030*/  ISETP.LT.OR P0, PT, R20, 0x1a, P0 ;  /* 0x0000001a1400780c */ /* 0x000fe80000701670 */
        /* <DEDUP_REMOVED lines=45> */
[----:B------:R-:W-:Y:S01]  /*e310*/  FMUL.FTZ R153, R2, c[0x0][0x2d0] ;  /* 0x0000b40002997a20 */ /* 0x000fe20000410000 */
[----:B------:R-:W-:Y:S01]  /*e320*/  IADD3 R17, R134, UR4, RZ ;  /* 0x0000000486117c10 */ /* 0x000fe2000fffe0ff */
[----:B------:R-:W1:Y:S01]  /*e330*/  SHFL.BFLY PT, R0, R15, 0x2, 0x1f ;  /* 0x0c401f000f007f89 */ /* 0x000e6200000e0000 */
[----:B------:R-:W-:Y:S02]  /*e340*/  FSEL R5, R2, RZ, P0 ;  /* 0x000000ff02057208 */ /* 0x000fe40000000000 */
[----:B------:R-:W-:Y:S02]  /*e350*/  FSEL R153, R153, RZ, P0 ;  /* 0x000000ff99997208 */ /* 0x000fe40000000000 */
[----:B------:R-:W-:Y:S01]  /*e360*/  IADD3 R168, R188, R17, RZ ;  /* 0x00000011bca87210 */ /* 0x000fe20007ffe0ff */
        /* <DEDUP_REMOVED lines=9> */
[--C-:B------:R-:W-:Y:S02]  /*e400*/  FFMA.FTZ R179, R162, c[0x0][0x2d0], -R153.reuse ;  /* 0x0000b400a2b37a23 */ /* 0x100fe40000010899 */
[--C-:B------:R-:W-:Y:S01]  /*e410*/  FFMA.FTZ R180, R142, c[0x0][0x2d0], -R153.reuse ;  /* 0x0000b4008eb47a23 */ /* 0x100fe20000010899 */
[----:B-1----:R-:W-:Y:S02]  /*e420*/  FMNMX.FTZ R13, R15, R0, !PT ;  /* 0x000000000f0d7209 */ /* 0x002fe40007810000 */
[----:B------:R-:W1:Y:S01]  /*e430*/  MUFU.EX2 R172, R172 ;  /* 0x000000ac00ac7308 */ /* 0x000e620000000800 */
[--C-:B------:R-:W-:Y:S02]  /*e440*/  FFMA.FTZ R181, R140, c[0x0][0x2d0], -R153.reuse ;  /* 0x0000b4008cb57a23 */ /* 0x100fe40000010899 */
[--C-:B------:R-:W-:Y:S01]  /*e450*/  FFMA.FTZ R216, R160, c[0x0][0x2d0], -R153.reuse ;  /* 0x0000b400a0d87a23 */ /* 0x100fe20000010899 */
[----:B------:R-:W2:Y:S01]  /*e460*/  SHFL.BFLY PT, R0, R13, 0x1, 0x1f ;  /* 0x0c201f000d007f89 */ /* 0x000ea200000e0000 */
[--C-:B------:R-:W-:Y:S02]  /*e470*/  FFMA.FTZ R217, R158, c[0x0][0x2d0], -R153.reuse ;  /* 0x0000b4009ed97a23 */ /* 0x100fe40000010899 */
[--C-:B------:R-:W-:Y:S02]  /*e480*/  FFMA.FTZ R218, R156, c[0x0][0x2d0], -R153.reuse ;  /* 0x0000b4009cda7a23 */ /* 0x100fe40000010899 */
[--C-:B------:R-:W-:Y:S01]  /*e490*/  FFMA.FTZ R219, R154, c[0x0][0x2d0], -R153.reuse ;  /* 0x0000b4009adb7a23 */ /* 0x100fe20000010899 */
[----:B------:R-:W-:Y:S01]  /*e4a0*/  MUFU.EX2 R171, R171 ;  /* 0x000000ab00ab7308 */ /* 0x000fe20000000800 */
[--C-:B------:R-:W-:Y:S02]  /*e4b0*/  FFMA.FTZ R224, R152, c[0x0][0x2d0], -R153.reuse ;  /* 0x0000b40098e07a23 */ /* 0x100fe40000010899 */
[--C-:B------:R-:W-:Y:S02]  /*e4c0*/  FFMA.FTZ R225, R150, c[0x0][0x2d0], -R153.reuse ;  /* 0x0000b40096e17a23 */ /* 0x100fe40000010899 */
[--C-:B------:R-:W-:Y:S02]  /*e4d0*/  FFMA.FTZ R226, R148, c[0x0][0x2d0], -R153.reuse ;  /* 0x0000b40094e27a23 */ /* 0x100fe40000010899 */
[----:B------:R-:W-:Y:S03]  /*e4e0*/  FFMA.FTZ R153, R146, c[0x0][0x2d0], -R153 ;  /* 0x0000b40092997a23 */ /* 0x000fe60000010899 */
[----:B------:R-:W3:Y:S01]  /*e4f0*/  MUFU.EX2 R170, R170 ;  /* 0x000000aa00aa7308 */ /* 0x000ee20000000800 */
[----:B-1----:R-:W-:Y:S02]  /*e500*/  F2FP.BF16.PACK_AB R136, R172, R175 ;  /* 0x000000afac88723e */ /* 0x002fe400000010ff */
[----:B--2---:R-:W-:Y:S07]  /*e510*/  FMNMX.FTZ R0, R13, R0, !PT ;  /* 0x000000000d007209 */ /* 0x004fee0007810000 */
[----:B------:R-:W1:Y:S01]  /*e520*/  MUFU.EX2 R132, R132 ;  /* 0x0000008400847308 */ /* 0x000e620000000800 */
[C---:B------:R-:W-:Y:S01]  /*e530*/  FSETP.NEU.FTZ.AND P0, PT, R0.reuse, -INF , PT ;  /* 0xff8000000000780b */ /* 0x040fe20003f1d000 */
[C---:B------:R-:W-:Y:S03]  /*e540*/  FMUL.FTZ R144, R0.reuse, c[0x0][0x2d0] ;  /* 0x0000b40000907a20 */ /* 0x040fe60000410000 */
[----:B------:R-:W-:Y:S02]  /*e550*/  FSEL R4, R0, RZ, P0 ;  /* 0x000000ff00047208 */ /* 0x000fe40000000000 */
[----:B------:R-:W-:Y:S03]  /*e560*/  FSEL R144, R144, RZ, P0 ;  /* 0x000000ff90907208 */ /* 0x000fe60000000000 */
[----:B------:R-:W-:Y:S01]  /*e570*/  MUFU.EX2 R227, R153 ;  /* 0x0000009900e37308 */ /* 0x000fe20000000800 */
[----:B------:R-:W-:Y:S02]  /*e580*/  FADD.FTZ R4, -R4, R3 ;  /* 0x0000000304047221 */ /* 0x000fe40000010100 */
[--C-:B------:R-:W-:Y:S01]  /*e590*/  FFMA.FTZ R177, R14, c[0x0][0x2d0], -R144.reuse ;  /* 0x0000b4000eb17a23 */ /* 0x100fe20000010890 */
[----:B---3--:R-:W-:Y:S01]  /*e5a0*/  F2FP.BF16.PACK_AB R138, R170, R171 ;  /* 0x000000abaa8a723e */ /* 0x008fe200000010ff */
[----:B------:R-:W2:Y:S01]  /*e5b0*/  LDSM.16.MT88.4 R12, [R135+UR4+0x100] ;  /* 0x00010004870c783b */ /* 0x000ea20008004200 */
[--C-:B------:R-:W-:Y:S02]  /*e5c0*/  FFMA.FTZ R174, R11, c[0x0][0x2d0], -R144.reuse ;  /* 0x0000b4000bae7a23 */ /* 0x100fe40000010890 */
[--C-:B------:R-:W-:Y:S01]  /*e5d0*/  FFMA.FTZ R173, R133, c[0x0][0x2d0], -R144.reuse ;  /* 0x0000b40085ad7a23 */ /* 0x100fe20000010890 */
[----:B------:R-:W-:Y:S01]  /*e5e0*/  IADD3 R133, R188, R5, RZ ;  /* 0x00000005bc857210 */ /* 0x000fe20007ffe0ff */
[--C-:B------:R-:W-:Y:S01]  /*e5f0*/  FFMA.FTZ R176, R9, c[0x0][0x2d0], -R144.reuse ;  /* 0x0000b40009b07a23 */ /* 0x100fe20000010890 */
[----:B------:R-:W-:Y:S01]  /*e600*/  MUFU.EX2 R177, R177 ;  /* 0x000000b100b17308 */ /* 0x000fe20000000800 */
[----:B------:R-:W-:Y:S02]  /*e610*/  FMUL.FTZ R3, R4, c[0x0][0x2d0] ;  /* 0x0000b40004037a20 */ /* 0x000fe40000410000 */
[----:B------:R-:W3:Y:S01]  /*e620*/  LDSM.16.MT88.4 R20, [R133+0x100] ;  /* 0x000100008514783b */ /* 0x000ee20000004200 */
        /* <DEDUP_REMOVED lines=11> */
[----:B------:R-:W-:Y:S02]  /*e6e0*/  FMUL.FTZ R33, R132, R101 ;  /* 0x0000006584217220 */ /* 0x000fe40000410000 */
[--C-:B------:R-:W-:Y:S02]  /*e6f0*/  FFMA.FTZ R182, R165, c[0x0][0x2d0], -R144.reuse ;  /* 0x0000b400a5b67a23 */ /* 0x100fe40000010890 */
[----:B------:R-:W-:Y:S01]  /*e700*/  LDSM.16.MT88.4 R164, [R135+UR4+0x5900] ;  /* 0x0059000487a4783b */ /* 0x000fe20008004200 */
[--C-:B------:R-:W-:Y:S02]  /*e710*/  FFMA.FTZ R183, R163, c[0x0][0x2d0], -R144.reuse ;  /* 0x0000b400a3b77a23 */ /* 0x100fe40000010890 */
[----:B------:R-:W4:Y:S01]  /*e720*/  MUFU.EX2 R176, R176 ;  /* 0x000000b000b07308 */ /* 0x000f220000000800 */
        /* <DEDUP_REMOVED lines=10> */
[--C-:B------:R-:W-:Y:S02]  /*e7d0*/  FFMA.FTZ R228, R151, c[0x0][0x2d0], -R144.reuse ;  /* 0x0000b40097e47a23 */ /* 0x100fe40000010890 */
[--C-:B------:R-:W-:Y:S02]  /*e7e0*/  FFMA.FTZ R229, R149, c[0x0][0x2d0], -R144.reuse ;  /* 0x0000b40095e57a23 */ /* 0x100fe40000010890 */
[--C-:B------:R-:W-:Y:S01]  /*e7f0*/  FFMA.FTZ R230, R147, c[0x0][0x2d0], -R144.reuse ;  /* 0x0000b40093e67a23 */ /* 0x100fe20000010890 */
[----:B------:R-:W-:Y:S01]  /*e800*/  LDSM.16.MT88.4 R148, [R135+UR4+0x3900] ;  /* 0x003900048794783b */ /* 0x000fe20008004200 */
[----:B------:R-:W-:Y:S01]  /*e810*/  FFMA.FTZ R144, R145, c[0x0][0x2d0], -R144 ;  /* 0x0000b40091907a23 */ /* 0x000fe20000010890 */
[----:B------:R-:W-:Y:S01]  /*e820*/  MUFU.EX2 R178, R178 ;  /* 0x000000b200b27308 */ /* 0x000fe20000000800 */
[----:B----4-:R-:W-:Y:S01]  /*e830*/  F2FP.BF16.PACK_AB R139, R176, R173 ;  /* 0x000000adb08b723e */ /* 0x010fe200000010ff */
[C---:B------:R-:W-:Y:S02]  /*e840*/  FMUL.FTZ R36, R132.reuse, R36 ;  /* 0x0000002484247220 */ /* 0x040fe40000410000 */
[C---:B------:R-:W-:Y:S02]  /*e850*/  FMUL.FTZ R37, R132.reuse, R37 ;  /* 0x0000002584257220 */ /* 0x040fe40000410000 */
[----:B------:R-:W-:Y:S01]  /*e860*/  LDSM.16.MT88.4 R152, [R133+0x3900] ;  /* 0x003900008598783b */ /* 0x000fe20000004200 */
[C---:B------:R-:W-:Y:S02]  /*e870*/  FMUL.FTZ R40, R132.reuse, R40 ;  /* 0x0000002884287220 */ /* 0x040fe40000410000 */
[C---:B------:R-:W-:Y:S01]  /*e880*/  FMUL.FTZ R41, R132.reuse, R41 ;  /* 0x0000002984297220 */ /* 0x040fe20000410000 */
[----:B------:R4:W-:Y:S01]  /*e890*/  MUFU.EX2 R231, R144 ;  /* 0x0000009000e77308 */ /* 0x0009e20000000800 */
[C---:B-1----:R-:W-:Y:S02]  /*e8a0*/  FMUL.FTZ R6, R3.reuse, R130 ;  /* 0x0000008203067220 */ /* 0x042fe40000410000 */
[C---:B------:R-:W-:Y:S01]  /*e8b0*/  FMUL.FTZ R7, R3.reuse, R131 ;  /* 0x0000008303077220 */ /* 0x040fe20000410000 */
[----:B------:R-:W-:Y:S01]  /*e8c0*/  LDSM.16.MT88.4 R160, [R168+0x3900] ;  /* 0x00390000a8a0783b */ /* 0x000fe20000004200 */
[C---:B------:R-:W-:Y:S02]  /*e8d0*/  FMUL.FTZ R10, R3.reuse, R126 ;  /* 0x0000007e030a7220 */ /* 0x040fe40000410000 */
[C---:B------:R-:W-:Y:S02]  /*e8e0*/  FMUL.FTZ R11, R3.reuse, R127 ;  /* 0x0000007f030b7220 */ /* 0x040fe40000410000 */
[C---:B------:R-:W-:Y:S01]  /*e8f0*/  FMUL.FTZ R18, R3.reuse, R118 ;  /* 0x0000007603127220 */ /* 0x040fe20000410000 */
[C---:B--2---:R-:W-:Y:S01]  /*e900*/  HMMA.16816.F32.BF16 R4, R136.reuse, R12, R4 ;  /* 0x0000000c8804723c */ /* 0x044fe20000041804 */
[----:B------:R-:W1:Y:S01]  /*e910*/  MUFU.EX2 R179, R179 ;  /* 0x000000b300b37308 */ /* 0x000e620000000800 */
[----:B------:R-:W-:Y:S03]  /*e920*/  LDSM.16.MT88.4 R124, [R135+UR4+0x2900] ;  /* 0x00290004877c783b */ /* 0x000fe60008004200 */
[C---:B------:R-:W-:Y:S02]  /*e930*/  FMUL.FTZ R19, R3.reuse, R119 ;  /* 0x0000007703137220 */ /* 0x040fe40000410000 */
[C---:B------:R-:W-:Y:S01]  /*e940*/  FMUL.FTZ R12, R132.reuse, R120 ;  /* 0x00000078840c7220 */ /* 0x040fe20000410000 */
[C---:B------:R-:W-:Y:S02]  /*e950*/  HMMA.16816.F32.BF16 R8, R136.reuse, R14, R8 ;  /* 0x0000000e8808723c */ /* 0x040fe40000041808 */
[----:B------:R-:W-:Y:S01]  /*e960*/  LDSM.16.MT88.4 R116, [R133+0x900] ;  /* 0x000900008574783b */ /* 0x000fe20000004200 */
[----:B------:R-:W-:Y:S01]  /*e970*/  MUFU.EX2 R180, R180 ;  /* 0x000000b400b47308 */ /* 0x000fe20000000800 */
[C---:B------:R-:W-:Y:S02]  /*e980*/  FMUL.FTZ R13, R132.reuse, R121 ;  /* 0x00000079840d7220 */ /* 0x040fe40000410000 */
[C---:B------:R-:W-:Y:S02]  /*e990*/  FMUL.FTZ R26, R3.reuse, R110 ;  /* 0x0000006e031a7220 */ /* 0x040fe40000410000 */
[C---:B------:R-:W-:Y:S02]  /*e9a0*/  FMUL.FTZ R14, R3.reuse, R122 ;  /* 0x0000007a030e7220 */ /* 0x040fe40000410000 */
[----:B------:R-:W-:Y:S02]  /*e9b0*/  LDSM.16.MT88.4 R128, [R133+0x2900] ;  /* 0x002900008580783b */ /* 0x000fe40000004200 */
[C---:B------:R-:W-:Y:S01]  /*e9c0*/  FMUL.FTZ R15, R3.reuse, R123 ;  /* 0x0000007b030f7220 */ /* 0x040fe20000410000 */
[----:B------:R-:W-:Y:S01]  /*e9d0*/  MUFU.EX2 R181, R181 ;  /* 0x000000b500b57308 */ /* 0x000fe20000000800 */
[C---:B------:R-:W-:Y:S02]  /*e9e0*/  FMUL.FTZ R27, R3.reuse, R111 ;  /* 0x0000006f031b7220 */ /* 0x040fe40000410000 */
[C---:B------:R-:W-:Y:S02]  /*e9f0*/  FMUL.FTZ R34, R3.reuse, R102 ;  /* 0x0000006603227220 */ /* 0x040fe40000410000 */
[----:B------:R-:W2:Y:S01]  /*ea00*/  LDSM.16.MT88.4 R120, [R168+0x100] ;  /* 0x00010000a878783b */ /* 0x000ea20000004200 */
[C---:B---3--:R-:W-:Y:S03]  /*ea10*/  HMMA.16816.F32.BF16 R12, R136.reuse, R20, R12 ;  /* 0x00000014880c723c */ /* 0x048fe6000004180c */
[C---:B------:R-:W-:Y:S01]  /*ea20*/  FMUL.FTZ R35, R3.reuse, R103 ;  /* 0x0000006703237220 */ /* 0x040fe20000410000 */
[----:B------:R-:W-:Y:S01]  /*ea30*/  MUFU.EX2 R182, R182 ;  /* 0x000000b600b67308 */ /* 0x000fe20000000800 */
[C---:B------:R-:W-:Y:S02]  /*ea40*/  FMUL.FTZ R38, R3.reuse, R38 ;  /* 0x0000002603267220 */ /* 0x040fe40000410000 */
[----:B------:R-:W-:Y:S01]  /*ea50*/  LDSM.16.MT88.4 R100, [R134+UR4+0x2100] ;  /* 0x002100048664783b */ /* 0x000fe20008004200 */
[C---:B------:R-:W-:Y:S04]  /*ea60*/  HMMA.16816.F32.BF16 R16, R136.reuse, R22, R16 ;  /* 0x000000168810723c */ /* 0x040fe80000041810 */
[C---:B------:R-:W-:Y:S02]  /*ea70*/  FMUL.FTZ R20, R132.reuse, R112 ;  /* 0x0000007084147220 */ /* 0x040fe40000410000 */
[C---:B------:R-:W-:Y:S01]  /*ea80*/  FMUL.FTZ R21, R132.reuse, R113 ;  /* 0x0000007184157220 */ /* 0x040fe20000410000 */
[----:B------:R-:W-:Y:S01]  /*ea90*/  LDSM.16.MT88.4 R108, [R168+0x2100] ;  /* 0x00210000a86c783b */ /* 0x000fe20000004200 */
[C---:B------:R-:W-:Y:S01]  /*eaa0*/  FMUL.FTZ R22, R3.reuse, R114 ;  /* 0x0000007203167220 */ /* 0x040fe20000410000 */
[----:B------:R-:W3:Y:S03]  /*eab0*/  MUFU.EX2 R183, R183 ;  /* 0x000000b700b77308 */ /* 0x000ee60000000800 */
[C---:B------:R-:W-:Y:S02]  /*eac0*/  FMUL.FTZ R23, R3.reuse, R115 ;  /* 0x0000007303177220 */ /* 0x040fe40000410000 */
[C---:B------:R-:W-:Y:S01]  /*ead0*/  FMUL.FTZ R39, R3.reuse, R39 ;  /* 0x0000002703277220 */ /* 0x040fe20000410000 */
[----:B------:R-:W5:Y:S01]  /*eae0*/  LDSM.16.MT88.4 R112, [R135+UR4+0x2100] ;  /* 0x002100048770783b */ /* 0x000f620008004200 */
[C---:B------:R-:W-:Y:S02]  /*eaf0*/  FMUL.FTZ R42, R3.reuse, R42 ;  /* 0x0000002a032a7220 */ /* 0x040fe40000410000 */
[C---:B------:R-:W-:Y:S01]  /*eb00*/  FMUL.FTZ R43, R3.reuse, R43 ;  /* 0x0000002b032b7220 */ /* 0x040fe20000410000 */
[C---:B------:R-:W-:Y:S01]  /*eb10*/  HMMA.16816.F32.BF16 R20, R136.reuse, R28, R20 ;  /* 0x0000001c8814723c */ /* 0x040fe20000041814 */
[----:B------:R-:W-:Y:S02]  /*eb20*/  MUFU.EX2 R192, R192 ;  /* 0x000000c000c07308 */ /* 0x000fe40000000800 */
[C---:B------:R-:W-:Y:S01]  /*eb30*/  FMUL.FTZ R44, R132.reuse, R44 ;  /* 0x0000002c842c7220 */ /* 0x040fe20000410000 */
[----:B----4-:R-:W-:Y:S01]  /*eb40*/  LDSM.16.MT88.4 R144, [R168+0x1900] ;  /* 0x00190000a890783b */ /* 0x010fe20000004200 */
[C---:B------:R-:W-:Y:S02]  /*eb50*/  FMUL.FTZ R45, R132.reuse, R45 ;  /* 0x0000002d842d7220 */ /* 0x040fe40000410000 */
[C---:B------:R-:W-:Y:S01]  /*eb60*/  FMUL.FTZ R28, R132.reuse, R104 ;  /* 0x00000068841c7220 */ /* 0x040fe20000410000 */
[C---:B------:R-:W-:Y:S03]  /*eb70*/  HMMA.16816.F32.BF16 R24, R136.reuse, R30, R24 ;  /* 0x0000001e8818723c */ /* 0x040fe60000041818 */
[----:B------:R-:W4:Y:S01]  /*eb80*/  MUFU.EX2 R215, R215 ;  /* 0x000000d700d77308 */ /* 0x000f220000000800 */
[C---:B------:R-:W-:Y:S02]  /*eb90*/  FMUL.FTZ R29, R132.reuse, R105 ;  /* 0x00000069841d7220 */ /* 0x040fe40000410000 */
[C---:B------:R-:W-:Y:S02]  /*eba0*/  FMUL.FTZ R46, R3.reuse, R46 ;  /* 0x0000002e032e7220 */ /* 0x040fe40000410000 */
[C---:B------:R-:W-:Y:S04]  /*ebb0*/  FMUL.FTZ R30, R3.reuse, R106 ;  /* 0x0000006a031e7220 */ /* 0x040fe80000410000 */
[C---:B------:R-:W-:Y:S01]  /*ebc0*/  FMUL.FTZ R31, R3.reuse, R107 ;  /* 0x0000006b031f7220 */ /* 0x040fe20000410000 */
[----:B------:R-:W-:Y:S01]  /*ebd0*/  MUFU.EX2 R216, R216 ;  /* 0x000000d800d87308 */ /* 0x000fe20000000800 */
[----:B------:R-:W1:Y:S01]  /*ebe0*/  LDSM.16.MT88.4 R104, [R133+0x2100] ;  /* 0x002100008568783b */ /* 0x000e620000004200 */
[C---:B------:R-:W-:Y:S02]  /*ebf0*/  FMUL.FTZ R47, R3.reuse, R47 ;  /* 0x0000002f032f7220 */ /* 0x040fe40000410000 */
[C---:B------:R-:W-:Y:S02]  /*ec00*/  FMUL.FTZ R48, R132.reuse, R48 ;  /* 0x0000003084307220 */ /* 0x040fe40000410000 */
[C---:B--2---:R-:W-:Y:S03]  /*ec10*/  HMMA.16816.F32.BF16 R28, R136.reuse, R120, R28 ;  /* 0x00000078881c723c */ /* 0x044fe6000004181c */
[C---:B------:R-:W-:Y:S01]  /*ec20*/  FMUL.FTZ R49, R132.reuse, R49 ;  /* 0x0000003184317220 */ /* 0x040fe20000410000 */
[----:B------:R-:W2:Y:S01]  /*ec30*/  MUFU.EX2 R217, R217 ;  /* 0x000000d900d97308 */ /* 0x000ea20000000800 */
[C---:B------:R-:W-:Y:S02]  /*ec40*/  FMUL.FTZ R50, R3.reuse, R50 ;  /* 0x0000003203327220 */ /* 0x040fe40000410000 */
[C---:B------:R-:W-:Y:S01]  /*ec50*/  FMUL.FTZ R51, R3.reuse, R51 ;  /* 0x0000003303337220 */ /* 0x040fe20000410000 */
[C---:B------:R-:W-:Y:S01]  /*ec60*/  HMMA.16816.F32.BF16 R32, R136.reuse, R122, R32 ;  /* 0x0000007a8820723c */ /* 0x040fe20000041820 */
[----:B------:R-:W-:Y:S03]  /*ec70*/  LDSM.16.MT88.4 R120, [R168+0x900] ;  /* 0x00090000a878783b */ /* 0x000fe60000004200 */
[C---:B------:R-:W-:Y:S02]  /*ec80*/  FMUL.FTZ R52, R132.reuse, R52 ;  /* 0x0000003484347220 */ /* 0x040fe40000410000 */
[C---:B------:R-:W-:Y:S01]  /*ec90*/  FMUL.FTZ R53, R132.reuse, R53 ;  /* 0x0000003584357220 */ /* 0x040fe20000410000 */
[----:B------:R-:W-:Y:S01]  /*eca0*/  MUFU.EX2 R218, R218 ;  /* 0x000000da00da7308 */ /* 0x000fe20000000800 */
[C---:B-----5:R-:W-:Y:S04]  /*ecb0*/  HMMA.16816.F32.BF16 R36, R136.reuse, R112, R36 ;  /* 0x000000708824723c */ /* 0x060fe80000041824 */
[C---:B------:R-:W-:Y:S02]  /*ecc0*/  FMUL.FTZ R54, R3.reuse, R54 ;  /* 0x0000003603367220 */ /* 0x040fe40000410000 */
[C---:B------:R-:W-:Y:S02]  /*ecd0*/  FMUL.FTZ R55, R3.reuse, R55 ;  /* 0x0000003703377220 */ /* 0x040fe40000410000 */
[C---:B------:R-:W-:Y:S01]  /*ece0*/  HMMA.16816.F32.BF16 R40, R136.reuse, R114, R40 ;  /* 0x000000728828723c */ /* 0x040fe20000041828 */
[----:B------:R-:W-:Y:S01]  /*ecf0*/  LDSM.16.MT88.4 R112, [R135+UR4+0x900] ;  /* 0x000900048770783b */ /* 0x000fe20008004200 */
[----:B------:R-:W5:Y:S02]  /*ed00*/  MUFU.EX2 R219, R219 ;  /* 0x000000db00db7308 */ /* 0x000f640000000800 */
[C---:B------:R-:W-:Y:S02]  /*ed10*/  FMUL.FTZ R56, R132.reuse, R56 ;  /* 0x0000003884387220 */ /* 0x040fe40000410000 */
[C---:B------:R-:W-:Y:S02]  /*ed20*/  FMUL.FTZ R57, R132.reuse, R57 ;  /* 0x0000003984397220 */ /* 0x040fe40000410000 */
[C---:B------:R-:W-:Y:S01]  /*ed30*/  FMUL.FTZ R58, R3.reuse, R58 ;  /* 0x0000003a033a7220 */ /* 0x040fe20000410000 */
[C---:B-1----:R-:W-:Y:S03]  /*ed40*/  HMMA.16816.F32.BF16 R44, R136.reuse, R104, R44 ;  /* 0x00000068882c723c */ /* 0x042fe6000004182c */
[----:B------:R-:W-:Y:S01]  /*ed50*/  MUFU.EX2 R220, R220 ;  /* 0x000000dc00dc7308 */ /* 0x000fe20000000800 */
[C---:B------:R-:W-:Y:S02]  /*ed60*/  FMUL.FTZ R59, R3.reuse, R59 ;  /* 0x0000003b033b7220 */ /* 0x040fe40000410000 */
[C---:B------:R-:W-:Y:S02]  /*ed70*/  FMUL.FTZ R60, R132.reuse, R60 ;  /* 0x0000003c843c7220 */ /* 0x040fe40000410000 */
[C---:B------:R-:W-:Y:S01]  /*ed80*/  FMUL.FTZ R61, R132.reuse, R61 ;  /* 0x0000003d843d7220 */ /* 0x040fe20000410000 */
[C---:B------:R-:W-:Y:S01]  /*ed90*/  HMMA.16816.F32.BF16 R48, R136.reuse, R106, R48 ;  /* 0x0000006a8830723c */ /* 0x040fe20000041830 */
[----:B------:R-:W1:Y:S03]  /*eda0*/  LDSM.16.MT88.4 R104, [R135+UR4+0x4100] ;  /* 0x004100048768783b */ /* 0x000e660008004200 */
[----:B------:R-:W1:Y:S01]  /*edb0*/  MUFU.EX2 R221, R221 ;  /* 0x000000dd00dd7308 */ /* 0x000e620000000800 */
[C---:B------:R-:W-:Y:S02]  /*edc0*/  FMUL.FTZ R62, R3.reuse, R62 ;  /* 0x0000003e033e7220 */ /* 0x040fe40000410000 */
[C---:B------:R-:W-:Y:S01]  /*edd0*/  FMUL.FTZ R63, R3.reuse, R63 ;  /* 0x0000003f033f7220 */ /* 0x040fe20000410000 */
[C---:B------:R-:W-:Y:S04]  /*ede0*/  HMMA.16816.F32.BF16 R52, R136.reuse, R100, R52 ;  /* 0x000000648834723c */ /* 0x040fe80000041834 */
[C---:B------:R-:W-:Y:S02]  /*edf0*/  FMUL.FTZ R64, R132.reuse, R64 ;  /* 0x0000004084407220 */ /* 0x040fe40000410000 */
[----:B------:R-:W-:Y:S01]  /*ee00*/  MUFU.EX2 R222, R222 ;  /* 0x000000de00de7308 */ /* 0x000fe20000000800 */
[C---:B------:R-:W-:Y:S01]  /*ee10*/  FMUL.FTZ R65, R132.reuse, R65 ;  /* 0x0000004184417220 */ /* 0x040fe20000410000 */
[C---:B------:R-:W-:Y:S01]  /*ee20*/  HMMA.16816.F32.BF16 R56, R136.reuse, R102, R56 ;  /* 0x000000668838723c */ /* 0x040fe20000041838 */
[----:B------:R-:W2:Y:S03]  /*ee30*/  LDSM.16.MT88.4 R100, [R133+0x4100] ;  /* 0x004100008564783b */ /* 0x000ea60000004200 */
[C---:B------:R-:W-:Y:S02]  /*ee40*/  FMUL.FTZ R66, R3.reuse, R66 ;  /* 0x0000004203427220 */ /* 0x040fe40000410000 */
[C---:B------:R-:W-:Y:S02]  /*ee50*/  FMUL.FTZ R67, R3.reuse, R67 ;  /* 0x0000004303437220 */ /* 0x040fe40000410000 */
[----:B------:R-:W2:Y:S01]  /*ee60*/  MUFU.EX2 R223, R223 ;  /* 0x000000df00df7308 */ /* 0x000ea20000000800 */
[C---:B------:R-:W-:Y:S03]  /*ee70*/  HMMA.16816.F32.BF16 R60, R136.reuse, R108, R60 ;  /* 0x0000006c883c723c */ /* 0x040fe6000004183c */
[C---:B------:R-:W-:Y:S02]  /*ee80*/  FMUL.FTZ R68, R132.reuse, R68 ;  /* 0x0000004484447220 */ /* 0x040fe40000410000 */
[C---:B------:R-:W-:Y:S03]  /*ee90*/  FMUL.FTZ R69, R132.reuse, R69 ;  /* 0x0000004584457220 */ /* 0x040fe60000410000 */
[C---:B------:R-:W-:Y:S01]  /*eea0*/  HMMA.16816.F32.BF16 R64, R136.reuse, R110, R64 ;  /* 0x0000006e8840723c */ /* 0x040fe20000041840 */
[----:B------:R-:W3:Y:S01]  /*eeb0*/  LDSM.16.MT88.4 R108, [R134+UR4+0x4100] ;  /* 0x00410004866c783b */ /* 0x000ee20008004200 */
[----:B------:R-:W-:Y:S02]  /*eec0*/  MUFU.EX2 R224, R224 ;  /* 0x000000e000e07308 */ /* 0x000fe40000000800 */
[C---:B------:R-:W-:Y:S02]  /*eed0*/  FMUL.FTZ R70, R3.reuse, R70 ;  /* 0x0000004603467220 */ /* 0x040fe40000410000 */
[C---:B------:R-:W-:Y:S02]  /*eee0*/  FMUL.FTZ R71, R3.reuse, R71 ;  /* 0x0000004703477220 */ /* 0x040fe40000410000 */
[C---:B------:R-:W-:Y:S04]  /*eef0*/  FMUL.FTZ R72, R132.reuse, R72 ;  /* 0x0000004884487220 */ /* 0x040fe80000410000 */
[C---:B------:R-:W-:Y:S01]  /*ef00*/  FMUL.FTZ R73, R132.reuse, R73 ;  /* 0x0000004984497220 */ /* 0x040fe20000410000 */
[C---:B-1----:R-:W-:Y:S01]  /*ef10*/  HMMA.16816.F32.BF16 R68, R136.reuse, R104, R68 ;  /* 0x000000688844723c */ /* 0x042fe20000041844 */
[----:B------:R-:W1:Y:S02]  /*ef20*/  MUFU.EX2 R225, R225 ;  /* 0x000000e100e17308 */ /* 0x000e640000000800 */
[C---:B------:R-:W-:Y:S02]  /*ef30*/  FMUL.FTZ R74, R3.reuse, R74 ;  /* 0x0000004a034a7220 */ /* 0x040fe40000410000 */
[C---:B------:R-:W-:Y:S02]  /*ef40*/  FMUL.FTZ R75, R3.reuse, R75 ;  /* 0x0000004b034b7220 */ /* 0x040fe40000410000 */
[C---:B------:R-:W-:Y:S02]  /*ef50*/  FMUL.FTZ R76, R132.reuse, R76 ;  /* 0x0000004c844c7220 */ /* 0x040fe40000410000 */
[C---:B------:R-:W-:Y:S02]  /*ef60*/  FMUL.FTZ R77, R132.reuse, R77 ;  /* 0x0000004d844d7220 */ /* 0x040fe40000410000 */
[----:B------:R-:W-:Y:S01]  /*ef70*/  MUFU.EX2 R226, R226 ;  /* 0x000000e200e27308 */ /* 0x000fe20000000800 */
        /* <DEDUP_REMOVED lines=9> */
[----:B------:R-:W-:Y:S02]  /*f010*/  FMUL.FTZ R83, R3, R83 ;  /* 0x0000005303537220 */ /* 0x000fe40000410000 */
[C---:B------:R-:W-:Y:S01]  /*f020*/  FMUL.FTZ R84, R132.reuse, R84 ;  /* 0x0000005484547220 */ /* 0x040fe20000410000 */
[----:B------:R-:W-:Y:S01]  /*f030*/  F2FP.BF16.PACK_AB R100, R179, R178 ;  /* 0x000000b2b364723e */ /* 0x000fe200000010ff */
[C---:B------:R-:W-:Y:S01]  /*f040*/  FMUL.FTZ R85, R132.reuse, R85 ;  /* 0x0000005584557220 */ /* 0x040fe20000410000 */
[----:B------:R-:W2:Y:S02]  /*f050*/  MUFU.EX2 R229, R229 ;  /* 0x000000e500e57308 */ /* 0x000ea40000000800 */
[C---:B------:R-:W-:Y:S03]  /*f060*/  HMMA.16816.F32.BF16 R80, R136.reuse, R102, R80 ;  /* 0x000000668850723c */ /* 0x040fe60000041850 */
[----:B------:R-:W-:Y:S01]  /*f070*/  FMUL.FTZ R86, R3, R86 ;  /* 0x0000005603567220 */ /* 0x000fe20000410000 */
[----:B---3--:R-:W-:Y:S01]  /*f080*/  F2FP.BF16.PACK_AB R101, R183, R182 ;  /* 0x000000b6b765723e */ /* 0x008fe200000010ff */
[----:B------:R-:W-:Y:S02]  /*f090*/  FMUL.FTZ R87, R3, R87 ;  /* 0x0000005703577220 */ /* 0x000fe40000410000 */
[C---:B------:R-:W-:Y:S01]  /*f0a0*/  FMUL.FTZ R88, R132.reuse, R88 ;  /* 0x0000005884587220 */ /* 0x040fe20000410000 */
[----:B------:R-:W-:Y:S01]  /*f0b0*/  F2FP.BF16.PACK_AB R102, R181, R180 ;  /* 0x000000b4b566723e */ /* 0x000fe200000010ff */
[C---:B------:R-:W-:Y:S01]  /*f0c0*/  FMUL.FTZ R89, R132.reuse, R89 ;  /* 0x0000005984597220 */ /* 0x040fe20000410000 */
[----:B------:R-:W3:Y:S02]  /*f0d0*/  MUFU.EX2 R230, R230 ;  /* 0x000000e600e67308 */ /* 0x000ee40000000800 */
[C---:B------:R-:W-:Y:S03]  /*f0e0*/  HMMA.16816.F32.BF16 R84, R136.reuse, R108, R84 ;  /* 0x0000006c8854723c */ /* 0x040fe60000041854 */
[----:B------:R-:W-:Y:S01]  /*f0f0*/  FMUL.FTZ R90, R3, R90 ;  /* 0x0000005a035a7220 */ /* 0x000fe20000410000 */
[----:B----4-:R-:W-:Y:S01]  /*f100*/  F2FP.BF16.PACK_AB R103, R215, R192 ;  /* 0x000000c0d767723e */ /* 0x010fe200000010ff */
[C---:B------:R-:W-:Y:S02]  /*f110*/  FMUL.FTZ R91, R3.reuse, R91 ;  /* 0x0000005b035b7220 */ /* 0x040fe40000410000 */
[C---:B------:R-:W-:Y:S02]  /*f120*/  FMUL.FTZ R92, R132.reuse, R92 ;  /* 0x0000005c845c7220 */ /* 0x040fe40000410000 */
[C---:B------:R-:W-:Y:S03]  /*f130*/  FMUL.FTZ R93, R132.reuse, R93 ;  /* 0x0000005d845d7220 */ /* 0x040fe60000410000 */
[C---:B------:R-:W-:Y:S01]  /*f140*/  HMMA.16816.F32.BF16 R88, R136.reuse, R110, R88 ;  /* 0x0000006e8858723c */ /* 0x040fe20000041858 */
[----:B------:R-:W4:Y:S02]  /*f150*/  LDSM.16.MT88.4 R108, [R134+UR4+0x900] ;  /* 0x00090004866c783b */ /* 0x000f240008004200 */
[C---:B------:R-:W-:Y:S02]  /*f160*/  FMUL.FTZ R94, R3.reuse, R94 ;  /* 0x0000005e035e7220 */ /* 0x040fe40000410000 */
[C---:B------:R-:W-:Y:S02]  /*f170*/  FMUL.FTZ R95, R3.reuse, R95 ;  /* 0x0000005f035f7220 */ /* 0x040fe40000410000 */
[C---:B------:R-:W-:Y:S02]  /*f180*/  FMUL.FTZ R96, R132.reuse, R96 ;  /* 0x0000006084607220 */ /* 0x040fe40000410000 */
[C---:B------:R-:W-:Y:S03]  /*f190*/  FMUL.FTZ R97, R132.reuse, R97 ;  /* 0x0000006184617220 */ /* 0x040fe60000410000 */
[C---:B-1----:R-:W-:Y:S03]  /*f1a0*/  HMMA.16816.F32.BF16 R92, R136.reuse, R104, R92 ;  /* 0x00000068885c723c */ /* 0x042fe6000004185c */
[C---:B------:R-:W-:Y:S02]  /*f1b0*/  FMUL.FTZ R98, R3.reuse, R98 ;  /* 0x0000006203627220 */ /* 0x040fe40000410000 */
[C---:B------:R-:W-:Y:S02]  /*f1c0*/  FMUL.FTZ R99, R3.reuse, R99 ;  /* 0x0000006303637220 */ /* 0x040fe40000410000 */
[----:B------:R-:W-:Y:S02]  /*f1d0*/  FFMA.FTZ R175, R132, R207, R175 ;  /* 0x000000cf84af7223 */ /* 0x000fe400000100af */
[----:B------:R-:W-:Y:S03]  /*f1e0*/  FFMA.FTZ R177, R3, R208, R177 ;  /* 0x000000d003b17223 */ /* 0x000fe600000100b1 */
[----:B------:R-:W-:Y:S01]  /*f1f0*/  HMMA.16816.F32.BF16 R96, R136, R106, R96 ;  /* 0x0000006a8860723c */ /* 0x000fe20000041860 */
[----:B------:R-:W1:Y:S02]  /*f200*/  LDSM.16.MT88.4 R104, [R168+0x2900] ;  /* 0x00290000a868783b */ /* 0x000e640000004200 */
        /* <DEDUP_REMOVED lines=19> */
[C---:B----4-:R-:W-:Y:S04]  /*f340*/  HMMA.16816.F32.BF16 R20, R100.reuse, R108, R20 ;  /* 0x0000006c6414723c */ /* 0x050fe80000041814 */
[----:B------:R-:W-:Y:S02]  /*f350*/  FADD.FTZ R180, R180, R179 ;  /* 0x000000b3b4b47221 */ /* 0x000fe40000010000 */
[----:B------:R-:W-:Y:S02]  /*f360*/  FADD.FTZ R192, R192, R183 ;  /* 0x000000b7c0c07221 */ /* 0x000fe40000010000 */
[C---:B------:R-:W-:Y:S01]  /*f370*/  HMMA.16816.F32.BF16 R24, R100.reuse, R110, R24 ;  /* 0x0000006e6418723c */ /* 0x040fe20000041818 */
[----:B------:R-:W4:Y:S03]  /*f380*/  LDSM.16.MT88.4 R108, [R135+UR4+0x4900] ;  /* 0x00490004876c783b */ /* 0x000f260008004200 */
        /* <DEDUP_REMOVED lines=14> */
[C---:B-1----:R-:W-:Y:S08]  /*f470*/  HMMA.16816.F32.BF16 R60, R100.reuse, R104, R60 ;  /* 0x00000068643c723c */ /* 0x042ff0000004183c */
[C---:B------:R-:W-:Y:S01]  /*f480*/  HMMA.16816.F32.BF16 R64, R100.reuse, R106, R64 ;  /* 0x0000006a6440723c */ /* 0x040fe20000041840 */
[----:B------:R-:W1:Y:S07]  /*f490*/  LDSM.16.MT88.4 R104, [R168+0x4900] ;  /* 0x00490000a868783b */ /* 0x000e6e0000004200 */
[C---:B----4-:R-:W-:Y:S08]  /*f4a0*/  HMMA.16816.F32.BF16 R68, R100.reuse, R108, R68 ;  /* 0x0000006c6444723c */ /* 0x050ff00000041844 */
[C---:B------:R-:W-:Y:S01]  /*f4b0*/  HMMA.16816.F32.BF16 R72, R100.reuse, R110, R72 ;  /* 0x0000006e6448723c */ /* 0x040fe20000041848 */
[----:B------:R-:W4:Y:S07]  /*f4c0*/  LDSM.16.MT88.4 R108, [R135+UR4+0x1100] ;  /* 0x00110004876c783b */ /* 0x000f2e0008004200 */
[C---:B------:R-:W-:Y:S08]  /*f4d0*/  HMMA.16816.F32.BF16 R76, R100.reuse, R112, R76 ;  /* 0x00000070644c723c */ /* 0x040ff0000004184c */
[C---:B------:R-:W-:Y:S01]  /*f4e0*/  HMMA.16816.F32.BF16 R80, R100.reuse, R114, R80 ;  /* 0x000000726450723c */ /* 0x040fe20000041850 */
[----:B------:R-:W2:Y:S07]  /*f4f0*/  LDSM.16.MT88.4 R112, [R134+UR4+0x1100] ;  /* 0x001100048670783b */ /* 0x000eae0008004200 */
[C---:B------:R-:W-:Y:S08]  /*f500*/  HMMA.16816.F32.BF16 R84, R100.reuse, R116, R84 ;  /* 0x000000746454723c */ /* 0x040ff00000041854 */
[C---:B------:R-:W-:Y:S01]  /*f510*/  HMMA.16816.F32.BF16 R88, R100.reuse, R118, R88 ;  /* 0x000000766458723c */ /* 0x040fe20000041858 */
[----:B------:R-:W2:Y:S07]  /*f520*/  LDSM.16.MT88.4 R116, [R135+UR4+0x3100] ;  /* 0x003100048774783b */ /* 0x000eae0008004200 */
        /* <DEDUP_REMOVED lines=12> */
[C---:B----4-:R-:W-:Y:S03]  /*f5f0*/  HMMA.16816.F32.BF16 R4, R100.reuse, R108, R4 ;  /* 0x0000006c6404723c */ /* 0x050fe60000041804 */
[----:B------:R-:W-:Y:S02]  /*f600*/  FADD.FTZ R222, R222, R221 ;  /* 0x000000dddede7221 */ /* 0x000fe40000010000 */
[----:B------:R-:W-:Y:S02]  /*f610*/  FADD.FTZ R219, R219, R218 ;  /* 0x000000dadbdb7221 */ /* 0x000fe40000010000 */
[----:B------:R-:W-:Y:S01]  /*f620*/  FADD.FTZ R223, R223, R222 ;  /* 0x000000dedfdf7221 */ /* 0x000fe20000010000 */
[C---:B------:R-:W-:Y:S01]  /*f630*/  HMMA.16816.F32.BF16 R8, R100.reuse, R110, R8 ;  /* 0x0000006e6408723c */ /* 0x040fe20000041808 */
[----:B------:R-:W4:Y:S07]  /*f640*/  LDSM.16.MT88.4 R108, [R135+UR4+0x5100] ;  /* 0x00510004876c783b */ /* 0x000f2e0008004200 */
[C---:B------:R-:W-:Y:S08]  /*f650*/  HMMA.16816.F32.BF16 R12, R100.reuse, R120, R12 ;  /* 0x00000078640c723c */ /* 0x040ff0000004180c */
[C---:B------:R-:W-:Y:S08]  /*f660*/  HMMA.16816.F32.BF16 R16, R100.reuse, R122, R16 ;  /* 0x0000007a6410723c */ /* 0x040ff00000041810 */
[C---:B--2---:R-:W-:Y:S08]  /*f670*/  HMMA.16816.F32.BF16 R20, R100.reuse, R112, R20 ;  /* 0x000000706414723c */ /* 0x044ff00000041814 */
[C---:B------:R-:W-:Y:S01]  /*f680*/  HMMA.16816.F32.BF16 R24, R100.reuse, R114, R24 ;  /* 0x000000726418723c */ /* 0x040fe20000041818 */
[----:B------:R-:W2:Y:S07]  /*f690*/  LDSM.16.MT88.4 R112, [R133+0x5100] ;  /* 0x005100008570783b */ /* 0x000eae0000004200 */
[C---:B------:R-:W-:Y:S08]  /*f6a0*/  HMMA.16816.F32.BF16 R28, R100.reuse, R124, R28 ;  /* 0x0000007c641c723c */ /* 0x040ff0000004181c */
[C---:B------:R-:W-:Y:S01]  /*f6b0*/  HMMA.16816.F32.BF16 R32, R100.reuse, R126, R32 ;  /* 0x0000007e6420723c */ /* 0x040fe20000041820 */
[----:B------:R-:W-:Y:S07]  /*f6c0*/  LDSM.16.MT88.4 R124, [R135+UR4+0x1900] ;  /* 0x00190004877c783b */ /* 0x000fee0008004200 */
[C---:B------:R-:W-:Y:S08]  /*f6d0*/  HMMA.16816.F32.BF16 R36, R100.reuse, R116, R36 ;  /* 0x000000746424723c */ /* 0x040ff00000041824 */
[C---:B------:R-:W-:Y:S01]  /*f6e0*/  HMMA.16816.F32.BF16 R40, R100.reuse, R118, R40 ;  /* 0x000000766428723c */ /* 0x040fe20000041828 */
[----:B------:R-:W5:Y:S07]  /*f6f0*/  LDSM.16.MT88.4 R116, [R134+UR4+0x5100] ;  /* 0x005100048674783b */ /* 0x000f6e0008004200 */
        /* <DEDUP_REMOVED lines=9> */
[----:B---3--:R-:W-:Y:S01]  /*f790*/  F2FP.BF16.PACK_AB R139, R231, R230 ;  /* 0x000000e6e78b723e */ /* 0x008fe200000010ff */
[----:B------:R-:W-:Y:S02]  /*f7a0*/  FADD.FTZ R228, R228, R223 ;  /* 0x000000dfe4e47221 */ /* 0x000fe40000010000 */
[----:B------:R-:W-:Y:S01]  /*f7b0*/  FADD.FTZ R225, R225, R224 ;  /* 0x000000e0e1e17221 */ /* 0x000fe20000010000 */
[C---:B------:R-:W-:Y:S01]  /*f7c0*/  HMMA.16816.F32.BF16 R64, R100.reuse, R106, R64 ;  /* 0x0000006a6440723c */ /* 0x040fe20000041840 */
[----:B------:R-:W1:Y:S03]  /*f7d0*/  LDSM.16.MT88.4 R104, [R168+0x5100] ;  /* 0x00510000a868783b */ /* 0x000e660000004200 */
[----:B------:R-:W-:Y:S02]  /*f7e0*/  FADD.FTZ R229, R229, R228 ;  /* 0x000000e4e5e57221 */ /* 0x000fe40000010000 */
[----:B------:R-:W-:Y:S02]  /*f7f0*/  FADD.FTZ R226, R226, R225 ;  /* 0x000000e1e2e27221 */ /* 0x000fe40000010000 */
[C---:B----4-:R-:W-:Y:S04]  /*f800*/  HMMA.16816.F32.BF16 R68, R100.reuse, R108, R68 ;  /* 0x0000006c6444723c */ /* 0x050fe80000041844 */
[----:B------:R-:W-:Y:S02]  /*f810*/  FADD.FTZ R208, R230, R229 ;  /* 0x000000e5e6d07221 */ /* 0x000fe40000010000 */
[----:B------:R-:W-:Y:S02]  /*f820*/  FADD.FTZ R207, R227, R226 ;  /* 0x000000e2e3cf7221 */ /* 0x000fe40000010000 */
[C---:B------:R-:W-:Y:S01]  /*f830*/  HMMA.16816.F32.BF16 R72, R100.reuse, R110, R72 ;  /* 0x0000006e6448723c */ /* 0x040fe20000041848 */
[----:B------:R-:W3:Y:S03]  /*f840*/  LDSM.16.MT88.4 R108, [R133+0x1900] ;  /* 0x00190000856c783b */ /* 0x000ee60000004200 */
[----:B------:R-:W-:Y:S04]  /*f850*/  FADD.FTZ R208, R231, R208 ;  /* 0x000000d0e7d07221 */ /* 0x000fe80000010000 */
[C---:B--2---:R-:W-:Y:S08]  /*f860*/  HMMA.16816.F32.BF16 R76, R100.reuse, R112, R76 ;  /* 0x00000070644c723c */ /* 0x044ff0000004184c */
[C---:B------:R-:W-:Y:S08]  /*f870*/  HMMA.16816.F32.BF16 R80, R100.reuse, R114, R80 ;  /* 0x000000726450723c */ /* 0x040ff00000041850 */
[C---:B-----5:R-:W-:Y:S08]  /*f880*/  HMMA.16816.F32.BF16 R84, R100.reuse, R116, R84 ;  /* 0x000000746454723c */ /* 0x060ff00000041854 */
[C---:B------:R-:W-:Y:S08]  /*f890*/  HMMA.16816.F32.BF16 R88, R100.reuse, R118, R88 ;  /* 0x000000766458723c */ /* 0x040ff00000041858 */
[C---:B-1----:R-:W-:Y:S08]  /*f8a0*/  HMMA.16816.F32.BF16 R92, R100.reuse, R104, R92 ;  /* 0x00000068645c723c */ /* 0x042ff0000004185c */
[----:B------:R-:W-:Y:S08]  /*f8b0*/  HMMA.16816.F32.BF16 R96, R100, R106, R96 ;  /* 0x0000006a6460723c */ /* 0x000ff00000041860 */
[C---:B------:R-:W-:Y:S01]  /*f8c0*/  HMMA.16816.F32.BF16 R128, R136.reuse, R124, R4 ;  /* 0x0000007c8880723c */ /* 0x040fe20000041804 */
[----:B------:R-:W1:Y:S07]  /*f8d0*/  LDSM.16.MT88.4 R4, [R133+0x5900] ;  /* 0x005900008504783b */ /* 0x000e6e0000004200 */
[C---:B------:R-:W-:Y:S01]  /*f8e0*/  HMMA.16816.F32.BF16 R124, R136.reuse, R126, R8 ;  /* 0x0000007e887c723c */ /* 0x040fe20000041808 */
[----:B------:R-:W2:Y:S07]  /*f8f0*/  LDSM.16.MT88.4 R8, [R134+UR4+0x5900] ;  /* 0x005900048608783b */ /* 0x000eae0008004200 */
[C---:B---3--:R-:W-:Y:S01]  /*f900*/  HMMA.16816.F32.BF16 R120, R136.reuse, R108, R12 ;  /* 0x0000006c8878723c */ /* 0x048fe2000004180c */
        /* <DEDUP_REMOVED lines=22> */
[----:B------:R-:W-:-:S07]  /*fa70*/  @!P0 BRA `(.L_x_1059) ;  /* 0x0000034000008947 */ /* 0x000fce0003800000 */
[----:B------:R-:W-:Y:S01]  /*fa80*/  ISETP.NE.AND P2, PT, R195, 0x1, PT ;  /* 0x00000001c300780c */ /* 0x000fe20003f45270 */
[----:B------:R-:W-:Y:S01]  /*fa90*/  IMAD.MOV.U32 R200, RZ, RZ, RZ ;  /* 0x000000ffffc87224 */ /* 0x000fe200078e00ff */
[----:B------:R-:W-:Y:S04]  /*faa0*/  IADD3 R201, R203, R169, R204 ;  /* 0x000000a9cbc97210 */ /* 0x000fe80007ffe0cc */
[----:B------:R-:W-:Y:S05]  /*fab0*/  IADD3 R201, R201, -0x80, RZ ;  /* 0xffffff80c9c97810 */ /* 0x000fea0007ffe0ff */
        /* <DEDUP_REMOVED lines=25> */
[----:B------:R-:W3:Y:S01]  /*fc50*/  SHFL.IDX PT, R3, R19, 0x1, 0x181f ;  /* 0x00381f0013037f89 */ /* 0x000ee200000e0000 */
[C---:B-1----:R-:W-:Y:S05]  /*fc60*/  IADD3 R14, P0, R11.reuse, R211, RZ ;  /* 0x000000d30b0e7210 */ /* 0x042fea0007f1e0ff */
[C-C-:B--2---:R-:W-:Y:S01]  /*fc70*/  IMAD.X R15, R4.reuse, 0x1, R193.reuse, P0 ;  /* 0x00000001040f7824 */ /* 0x144fe200000e06c1 */
[C---:B------:R-:W-:Y:S05]  /*fc80*/  IADD3 R12, P0, R11.reuse, R212, RZ ;  /* 0x000000d40b0c7210 */ /* 0x040fea0007f1e0ff */
[C-C-:B------:R-:W-:Y:S01]  /*fc90*/  IMAD.X R13, R4.reuse, 0x1, R210.reuse, P0 ;  /* 0x00000001040d7824 */ /* 0x140fe200000e06d2 */
[----:B------:R-:W-:Y:S04]  /*fca0*/  IADD3 R10, P0, R11, R214, RZ ;  /* 0x000000d60b0a7210 */ /* 0x000fe80007f1e0ff */
[----:B------:R-:W-:Y:S02]  /*fcb0*/  IADD3.X R11, R4, R209, RZ, P0, !PT ;  /* 0x000000d1040b7210 */ /* 0x000fe400007fe4ff */
[----:B------:R-:W1:Y:S01]  /*fcc0*/  SHFL.IDX PT, R4, R18, 0x1, 0x181f ;  /* 0x00381f0012047f89 */ /* 0x000e6200000e0000 */
[C---:B---3--:R-:W-:Y:S05]  /*fcd0*/  IADD3 R8, P0, R3.reuse, R211, RZ ;  /* 0x000000d303087210 */ /* 0x048fea0007f1e0ff */
[C---:B-1----:R-:W-:Y:S01]  /*fce0*/  IMAD.X R9, R4.reuse, 0x1, R193, P0 ;  /* 0x0000000104097824 */ /* 0x042fe200000e06c1 */
[C---:B------:R-:W-:Y:S05]  /*fcf0*/  IADD3 R6, P0, R3.reuse, R212, RZ ;  /* 0x000000d403067210 */ /* 0x040fea0007f1e0ff */
[C---:B------:R-:W-:Y:S01]  /*fd00*/  IMAD.X R7, R4.reuse, 0x1, R210, P0 ;  /* 0x0000000104077824 */ /* 0x040fe200000e06d2 */
[----:B------:R-:W-:Y:S02]  /*fd10*/  IADD3 R16, P0, R3, R214, RZ ;  /* 0x000000d603107210 */ /* 0x000fe40007f1e0ff */
[----:B------:R-:W-:Y:S03]  /*fd20*/  MOV R3, UR16 ;  /* 0x0000001000037c02 */ /* 0x000fe60008000f00 */
[----:B------:R-:W-:Y:S02]  /*fd30*/  IMAD.X R17, R4, 0x1, R209, P0 ;  /* 0x0000000104117824 */ /* 0x000fe400000e06d1 */
[----:B------:R-:W-:Y:S04]  /*fd40*/  IMAD R3, R3, 0x3000, R202 ;  /* 0x0000300003037824 */ /* 0x000fe800078e02ca */
[----:B------:R-:W-:Y:S05]  /*fd50*/  IMAD.SHL.U32 R5, R3, 0x2, RZ ;  /* 0x0000000203057824 */ /* 0x000fea00078e00ff */
[----:B------:R1:W-:Y:S04]  /*fd60*/  LDGSTS.E.BYPASS.LTC128B.128 [R5+0xc100], [R14.64], !P5 ;  /* 0x0c1000000e057fae */ /* 0x0003e8000e901d4c */
[----:B------:R1:W-:Y:S04]  /*fd70*/  LDGSTS.E.BYPASS.LTC128B.128 [R5+0xe100], [R12.64], !P4 ;  /* 0x0e1000000c057fae */ /* 0x0003e8000e101d4c */
[----:B------:R1:W-:Y:S04]  /*fd80*/  LDGSTS.E.BYPASS.LTC128B.128 [R5+0x10100], [R10.64], !P6 ;  /* 0x101000000a057fae */ /* 0x0003e8000f101d4c */
[----:B------:R1:W-:Y:S04]  /*fd90*/  LDGSTS.E.BYPASS.LTC128B.128 [R5+0xd100], [R8.64], !P5 ;  /* 0x0d10000008057fae */ /* 0x0003e8000e901d4c */
[----:B------:R1:W-:Y:S04]  /*fda0*/  LDGSTS.E.BYPASS.LTC128B.128 [R5+0xf100], [R6.64], !P4 ;  /* 0x0f10000006057fae */ /* 0x0003e8000e101d4c */
[----:B------:R1:W-:Y:S02]  /*fdb0*/  LDGSTS.E.BYPASS.LTC128B.128 [R5+0x11100], [R16.64], !P6 ;  /* 0x1110000010057fae */ /* 0x0003e4000f101d4c */
.L_x_1059:
[----:B------:R-:W0:Y:S01]  /*fdc0*/  LDGDEPBAR ;  /* 0x00000000000079af */ /* 0x000e220000000000 */
[----:B------:R-:W-:Y:S01]  /*fdd0*/  UIADD3 UR4, UR5, 0x1, URZ ;  /* 0x0000000105047890 */ /* 0x000fe2000fffe03f */
[----:B------:R-:W-:Y:S01]  /*fde0*/  ISETP.GE.AND P0, PT, R194, R213, PT ;  /* 0x000000d5c200720c */ /* 0x000fe20003f06270 */
[----:B------:R-:W-:Y:S01]  /*fdf0*/  UISETP.GE.AND UP0, UPT, UR5, 0x1, UPT ;  /* 0x000000010500788c */ /* 0x000fe2000bf06270 */
[----:B------:R-:W-:Y:S01]  /*fe00*/  IADD3 R4, R213, -0x1, RZ ;  /* 0xffffffffd5047810 */ /* 0x000fe20007ffe0ff */
[----:B------:R-:W-:Y:S01]  /*fe10*/  IMAD.MOV.U32 R3, RZ, RZ, R0 ;  /* 0x000000ffff037224 */ /* 0x000fe200078e0000 */
[----:B------:R-:W-:Y:S01]  /*fe20*/  MOV R132, R2 ;  /* 0x0000000200847202 */ /* 0x000fe20000000f00 */
[----:B------:R-:W-:Y:S02]  /*fe30*/  USEL UR5, UR4, URZ, !UP0 ;  /* 0x0000003f04057287 */ /* 0x000fe4000c000000 */
[----:B------:R-:W-:Y:S06]  /*fe40*/  IMAD.MOV.U32 R213, RZ, RZ, R4 ;  /* 0x000000ffffd57224 */ /* 0x000fec00078e0004 */
[----:B------:R-:W-:-:S05]  /*fe50*/  @!P0 BRA `(.L_x_1060) ;  /* 0xffffc6c000008947 */ /* 0x000fca000383ffff */
.L_x_1049:
[----:B------:R-:W2:Y:S01]  /*fe60*/  SHFL.BFLY PT, R4, R207, 0x2, 0x1f ;  /* 0x0c401f00cf047f89 */ /* 0x000ea200000e0000 */
[----:B-1----:R-:W-:-:S02]  /*fe70*/  MOV R6, RZ ;  /* 0x000000ff00067202 */ /* 0x002fc40000000f00 */
[----:B------:R-:W-:Y:S01]  /*fe80*/  MOV R5, RZ ;  /* 0x000000ff00057202 */ /* 0x000fe20000000f00 */
[----:B------:R-:W1:Y:S01]  /*fe90*/  SHFL.BFLY PT, R3, R208, 0x2, 0x1f ;  /* 0x0c401f00d0037f89 */ /* 0x000e6200000e0000 */
[----:B------:R-:W-:Y:S01]  /*fea0*/  PLOP3.LUT P2, PT, PT, PT, PT, 0x8, 0x0 ;  /* 0x000000000000781c */ /* 0x000fe20003f4e170 */
[----:B--2---:R-:W-:Y:S02]  /*feb0*/  FADD.FTZ R7, R4, R207 ;  /* 0x000000cf04077221 */ /* 0x004fe40000010000 */
[----:B-1----:R-:W-:-:S03]  /*fec0*/  FADD.FTZ R8, R3, R208 ;  /* 0x000000d003087221 */ /* 0x002fc60000010000 */
        /* <DEDUP_REMOVED lines=8> */
[----:B------:R-:W-:-:S05]  /*ff50*/  @P0 MOV R10, 0x3f317218 ;  /* 0x3f317218000a0802 */ /* 0x000fca0000000f00 */
[----:B------:R-:W2:Y:S08]  /*ff60*/  @P1 MUFU.LG2 R4, R4 ;  /* 0x0000000400041308 */ /* 0x000eb00000000c00 */
[----:B------:R-:W3:Y:S01]  /*ff70*/  @P0 MUFU.LG2 R7, R3 ;  /* 0x0000000300070308 */ /* 0x000ee20000000c00 */
[C---:B-1----:R-:W-:Y:S02]  /*ff80*/  FMUL.FTZ R128, R6.reuse, R128 ;  /* 0x0000008006807220 */ /* 0x042fe40000410000 */
[----:B------:R-:W-:-:S02]  /*ff90*/  FMUL.FTZ R129, R6, R129 ;  /* 0x0000008106817220 */ /* 0x000fc40000410000 */
[C---:B------:R-:W-:Y:S02]  /*ffa0*/  FMUL.FTZ R124, R6.reuse, R124 ;  /* 0x0000007c067c7220 */ /* 0x040fe40000410000 */
[----:B------:R-:W-:Y:S01]  /*ffb0*/  FMUL.FTZ R125, R6, R125 ;  /* 0x0000007d067d7220 */ /* 0x000fe20000410000 */
[----:B------:R1:W4:Y:S01]  /*ffc0*/  @P0 MUFU.RCP R5, R3 ;  /* 0x0000000300050308 */ /* 0x0003220000001000 */
[----:B--2---:R-:W-:Y:S02]  /*ffd0*/  @P1 FMUL.FTZ R9, R4, 0.69314718246459960938 ;  /* 0x3f31721804091820 */ /* 0x004fe40000410000 */
[----:B------:R-:W-:Y:S02]  /*ffe0*/  @P1 FMUL.FTZ R4, R8, c[0x0][0x2d0] ;  /* 0x0000b40008041a20 */ /* 0x000fe40000410000 */
[C---:B------:R-:W-:Y:S02]  /*fff0*/  FMUL.FTZ R120, R6.reuse, R120 ;  /* 0x0000007806787220 */ /* 0x040fe40000410000 */
[----:B------:R-:W-:-:S02]  /*10000*/  FMUL.FTZ R121, R6, R121 ;  /* 0x0000007906797220 */ /* 0x000fc40000410000 */
[----:B---3--:R-:W-:Y:S02]  /*10010*/  @P0 FMUL.FTZ R8, R7, 0.69314718246459960938 ;  /* 0x3f31721807080820 */ /* 0x008fe40000410000 */
[----:B------:R-:W-:Y:S02]  /*10020*/  @P0 FMUL.FTZ R7, R10, c[0x0][0x2d0] ;  /* 0x0000b4000a070a20 */ /* 0x000fe40000410000 */
[C---:B------:R-:W-:Y:S02]  /*10030*/  FMUL.FTZ R116, R6.reuse, R116 ;  /* 0x0000007406747220 */ /* 0x040fe40000410000 */
[C---:B------:R-:W-:Y:S01]  /*10040*/  FMUL.FTZ R117, R6.reuse, R117 ;  /* 0x0000007506757220 */ /* 0x040fe20000410000 */
[----:B-1----:R-:W-:Y:S01]  /*10050*/  MOV R3, 0xff800000 ;  /* 0xff80000000037802 */ /* 0x002fe20000000f00 */
        /* <DEDUP_REMOVED lines=91> */
.L_x_1015:
[----:B------:R-:W-:Y:S01]  /*10610*/  USHF.R.S32.HI UR6, URZ, 0x1f, UR7 ;  /* 0x0000001f3f067899 */ /* 0x000fe20008011407 */
[----:B------:R-:W-:Y:S05]  /*10620*/  @P2 BRA `(.L_x_1061) ;  /* 0x0000157000002947 */ /* 0x000fea0003800000 */
[----:B------:R-:W1:Y:S01]  /*10630*/  S2R R0, SR_TID.X ;  /* 0x0000000000007919 */ /* 0x000e620000002100 */
[----:B------:R-:W-:Y:S01]  /*10640*/  ULDC.64 UR4, c[0x0][0x490] ;  /* 0x0001240000047ab9 */ /* 0x000fe20000000a00 */
[----:B------:R-:W-:Y:S01]  /*10650*/  F2FP.BF16.PACK_AB R128, R129, R128 ;  /* 0x000000808180723e */ /* 0x000fe200000010ff */
[----:B------:R-:W-:Y:S01]  /*10660*/  UIMAD UR8, UR6, UR4, URZ ;  /* 0x00000004060872a4 */ /* 0x000fe2000f8e023f */
[----:B------:R-:W2:Y:S01]  /*10670*/  S2R R22, SR_CTAID.Z ;  /* 0x0000000000167919 */ /* 0x000ea20000002700 */
[----:B------:R-:W-:Y:S01]  /*10680*/  UIMAD.WIDE.U32 UR10, UR7, UR4, URZ ;  /* 0x00000004070a72a5 */ /* 0x000fe2000f8e003f */
[----:B------:R-:W-:Y:S01]  /*10690*/  F2FP.BF16.PACK_AB R130, R131, R130 ;  /* 0x000000828382723e */ /* 0x000fe200000010ff */
[----:B------:R-:W-:Y:S01]  /*106a0*/  UIMAD UR8, UR7, UR5, UR8 ;  /* 0x00000005070872a4 */ /* 0x000fe2000f8e0208 */
[----:B------:R-:W3:Y:S01]  /*106b0*/  S2R R10, SR_CTAID.X ;  /* 0x00000000000a7919 */ /* 0x000ee20000002500 */
[----:B------:R-:W-:Y:S01]  /*106c0*/  F2FP.BF16.PACK_AB R124, R125, R124 ;  /* 0x0000007c7d7c723e */ /* 0x000fe200000010ff */
[----:B------:R-:W-:Y:S01]  /*106d0*/  ULDC.64 UR4, c[0x0][0x3e8] ;  /* 0x0000fa0000047ab9 */ /* 0x000fe20000000a00 */
[----:B------:R-:W-:Y:S01]  /*106e0*/  IMAD.U32 R25, RZ, RZ, UR11 ;  /* 0x0000000bff197e24 */ /* 0x000fe2000f8e00ff */
[----:B------:R-:W-:Y:S01]  /*106f0*/  UIMAD UR6, UR6, UR4, URZ ;  /* 0x00000004060672a4 */ /* 0x000fe2000f8e023f */
[----:B------:R-:W-:Y:S01]  /*10700*/  IMAD.U32 R24, RZ, RZ, UR10 ;  /* 0x0000000aff187e24 */ /* 0x000fe2000f8e00ff */
[----:B------:R-:W-:Y:S01]  /*10710*/  UIMAD.WIDE.U32 UR14, UR7, UR4, URZ ;  /* 0x00000004070e72a5 */ /* 0x000fe2000f8e003f */
        /* <DEDUP_REMOVED lines=9> */
[----:B-1----:R-:W-:Y:S01]  /*107b0*/  SHF.R.S32.HI R9, RZ, 0x1f, R0 ;  /* 0x0000001fff097819 */ /* 0x002fe20000011400 */
[----:B------:R-:W-:Y:S01]  /*107c0*/  IMAD.U32 R25, RZ, RZ, UR8 ;  /* 0x00000008ff197e24 */ /* 0x000fe2000f8e00ff */
[----:B------:R-:W-:Y:S01]  /*107d0*/  F2FP.BF16.PACK_AB R118, R119, R118 ;  /* 0x000000767776723e */ /* 0x000fe200000010ff */
[----:B------:R-:W-:Y:S01]  /*107e0*/  IMAD.U32 R17, RZ, RZ, UR5 ;  /* 0x00000005ff117e24 */ /* 0x000fe2000f8e00ff */
[CC--:B------:R-:W-:Y:S01]  /*107f0*/  LEA.HI R13, R9.reuse, R0.reuse, RZ, 0x2 ;  /* 0x00000000090d7211 */ /* 0x0c0fe200078f10ff */
[----:B--2---:R-:W-:Y:S01]  /*10800*/  IMAD.WIDE.U32 R24, R22, c[0x0][0x498], R24 ;  /* 0x0001260016187a25 */ /* 0x004fe200078e0018 */
[CC--:B------:R-:W-:Y:S01]  /*10810*/  LEA.HI R18, R9.reuse, R0.reuse, RZ, 0x5 ;  /* 0x0000000009127211 */ /* 0x0c0fe200078f28ff */
[----:B------:R-:W-:Y:S01]  /*10820*/  BSSY B0, `(.L_x_1062) ;  /* 0x00000ef000007945 */ /* 0x000fe20003800000 */
[----:B------:R-:W-:-:S02]  /*10830*/  LEA.HI R7, R9, R0, RZ, 0x3 ;  /* 0x0000000009077211 */ /* 0x000fc400078f18ff */
[----:B------:R-:W-:Y:S02]  /*10840*/  LEA.HI R2, R9, R0, RZ, 0x6 ;  /* 0x0000000009027211 */ /* 0x000fe400078f30ff */
[--C-:B------:R-:W-:Y:S02]  /*10850*/  SHF.R.S32.HI R20, RZ, 0x2, R13.reuse ;  /* 0x00000002ff147819 */ /* 0x100fe4000001140d */
[----:B------:R-:W-:Y:S02]  /*10860*/  SHF.R.S32.HI R15, RZ, 0x1f, R13 ;  /* 0x0000001fff0f7819 */ /* 0x000fe4000001140d */
[----:B------:R-:W-:Y:S02]  /*10870*/  LOP3.LUT R13, R13, 0xfffffffc, RZ, 0xc0, !PT ;  /* 0xfffffffc0d0d7812 */ /* 0x000fe400078ec0ff */
[----:B------:R-:W-:Y:S02]  /*10880*/  LOP3.LUT R9, R18, 0xffffffe0, RZ, 0xc0, !PT ;  /* 0xffffffe012097812 */ /* 0x000fe400078ec0ff */
[----:B------:R-:W-:Y:S01]  /*10890*/  LOP3.LUT R11, R7, 0xfffffff8, RZ, 0xc0, !PT ;  /* 0xfffffff8070b7812 */ /* 0x000fe200078ec0ff */
[C---:B------:R-:W-:Y:S01]  /*108a0*/  IMAD.IADD R8, R0.reuse, 0x1, -R13 ;  /* 0x0000000100087824 */ /* 0x040fe200078e0a0d */
[----:B------:R-:W-:Y:S01]  /*108b0*/  LEA.HI R4, R15, R20, RZ, 0x3 ;  /* 0x000000140f047211 */ /* 0x000fe200078f18ff */
[C---:B------:R-:W-:Y:S01]  /*108c0*/  IMAD.IADD R9, R0.reuse, 0x1, -R9 ;  /* 0x0000000100097824 */ /* 0x040fe200078e0a09 */
[----:B------:R-:W-:Y:S01]  /*108d0*/  SHF.R.S32.HI R15, RZ, 0x1f, R22 ;  /* 0x0000001fff0f7819 */ /* 0x000fe20000011416 */
[----:B------:R-:W-:Y:S01]  /*108e0*/  IMAD.IADD R0, R0, 0x1, -R11 ;  /* 0x0000000100007824 */ /* 0x000fe200078e0a0b */
[----:B------:R-:W-:-:S02]  /*108f0*/  LOP3.LUT R11, R4, 0xfffffff8, RZ, 0xc0, !PT ;  /* 0xfffffff8040b7812 */ /* 0x000fc400078ec0ff */
[----:B------:R-:W-:Y:S01]  /*10900*/  SHF.R.S32.HI R7, RZ, 0x3, R7 ;  /* 0x00000003ff077819 */ /* 0x000fe20000011407 */
[C---:B------:R-:W-:Y:S01]  /*10910*/  IMAD R13, R15.reuse, c[0x0][0x498], RZ ;  /* 0x000126000f0d7a24 */ /* 0x040fe200078e02ff */
[----:B------:R-:W-:Y:S01]  /*10920*/  SHF.R.S32.HI R4, RZ, 0x1f, R9 ;  /* 0x0000001fff047819 */ /* 0x000fe20000011409 */
[----:B------:R-:W-:Y:S01]  /*10930*/  IMAD R15, R15, c[0x0][0x3f0], RZ ;  /* 0x0000fc000f0f7a24 */ /* 0x000fe200078e02ff */
[----:B------:R-:W-:Y:S01]  /*10940*/  LOP3.LUT P0, RZ, R9, 0x3, RZ, 0xc0, !PT ;  /* 0x0000000309ff7812 */ /* 0x000fe2000780c0ff */
[----:B------:R-:W-:Y:S01]  /*10950*/  IMAD.IADD R20, R20, 0x1, -R11 ;  /* 0x0000000114147824 */ /* 0x000fe200078e0a0b */
[----:B------:R-:W-:Y:S01]  /*10960*/  LEA.HI R9, R4, R9, RZ, 0x2 ;  /* 0x0000000904097211 */ /* 0x000fe200078f10ff */
[----:B------:R-:W-:Y:S01]  /*10970*/  IMAD.MOV.U32 R11, RZ, RZ, c[0x0][0x4e8] ;  /* 0x00013a00ff0b7624 */ /* 0x000fe200078e00ff */
[--C-:B------:R-:W-:Y:S01]  /*10980*/  SHF.R.S32.HI R21, RZ, 0x5, R18.reuse ;  /* 0x00000005ff157819 */ /* 0x100fe20000011412 */
[C---:B------:R-:W-:Y:S01]  /*10990*/  IMAD R12, R22.reuse, c[0x0][0x3f4], R15 ;  /* 0x0000fd00160c7a24 */ /* 0x040fe200078e020f */
[----:B------:R-:W-:Y:S01]  /*109a0*/  SHF.R.S32.HI R18, RZ, 0x1f, R18 ;  /* 0x0000001fff127819 */ /* 0x000fe20000011412 */
[----:B------:R-:W-:Y:S01]  /*109b0*/  IMAD.SHL.U32 R15, R7, 0x40, RZ ;  /* 0x00000040070f7824 */ /* 0x000fe200078e00ff */
[----:B------:R-:W-:Y:S01]  /*109c0*/  ISETP.NE.AND P3, PT, R11, 0x1, PT ;  /* 0x000000010b00780c */ /* 0x000fe20003f65270 */
[----:B------:R-:W-:Y:S01]  /*109d0*/  IMAD R13, R22, c[0x0][0x49c], R13 ;  /* 0x00012700160d7a24 */ /* 0x000fe200078e020d */
[----:B------:R-:W-:Y:S01]  /*109e0*/  LEA.HI R19, R8, R8, RZ, 0x1 ;  /* 0x0000000808137211 */ /* 0x000fe200078f08ff */
[----:B------:R-:W-:Y:S01]  /*109f0*/  IMAD.SHL.U32 R4, R0, 0x8, RZ ;  /* 0x0000000800047824 */ /* 0x000fe200078e00ff */
[----:B------:R-:W-:Y:S01]  /*10a00*/  LOP3.LUT R15, R15, 0x1c0, RZ, 0xc0, !PT ;  /* 0x000001c00f0f7812 */ /* 0x000fe200078ec0ff */
[----:B------:R-:W-:Y:S01]  /*10a10*/  IMAD.WIDE.U32 R22, R22, c[0x0][0x3f0], R16 ;  /* 0x0000fc0016167a25 */ /* 0x000fe200078e0010 */
[----:B------:R-:W-:-:S02]  /*10a20*/  LEA.HI R18, R18, R21, RZ, 0x3 ;  /* 0x0000001512127211 */ /* 0x000fc400078f18ff */
[----:B------:R-:W-:Y:S01]  /*10a30*/  LOP3.LUT R19, R19, 0x1ffffffe, RZ, 0xc0, !PT ;  /* 0x1ffffffe13137812 */ /* 0x000fe200078ec0ff */
[----:B------:R-:W-:Y:S01]  /*10a40*/  IMAD R17, R0, 0x20, R7 ;  /* 0x0000002000117824 */ /* 0x000fe200078e0207 */
[----:B------:R-:W-:Y:S01]  /*10a50*/  SHF.R.U32.HI R0, RZ, 0x3, R15 ;  /* 0x00000003ff007819 */ /* 0x000fe2000001160f */
[----:B------:R-:W-:Y:S01]  /*10a60*/  IMAD R14, R21, 0x200, R8 ;  /* 0x00000200150e7824 */ /* 0x000fe200078e0208 */
[----:B------:R-:W-:Y:S01]  /*10a70*/  LOP3.LUT R15, R15, 0x38, R4, 0xf8, !PT ;  /* 0x000000380f0f7812 */ /* 0x000fe200078ef804 */
[----:B---3--:R-:W-:Y:S01]  /*10a80*/  IMAD R17, R10, 0x80, R17 ;  /* 0x000000800a117824 */ /* 0x008fe200078e0211 */
[----:B------:R-:W-:Y:S01]  /*10a90*/  LOP3.LUT R18, R18, 0xffffff8, RZ, 0xc0, !PT ;  /* 0x0ffffff812127812 */ /* 0x000fe200078ec0ff */
[----:B------:R-:W-:Y:S01]  /*10aa0*/  IMAD.IADD R8, R8, 0x1, -R19 ;  /* 0x0000000108087824 */ /* 0x000fe200078e0a13 */
[----:B------:R-:W-:Y:S01]  /*10ab0*/  LOP3.LUT R0, R15, R0, RZ, 0x3c, !PT ;  /* 0x000000000f007212 */ /* 0x000fe200078e3cff */
[----:B------:R-:W-:Y:S01]  /*10ac0*/  @P3 IMAD.HI.U32 R15, R17, c[0x0][0x4ec], RZ ;  /* 0x00013b00110f3a27 */ /* 0x000fe200078e00ff */
[----:B------:R-:W-:-:S02]  /*10ad0*/  R2P PR, R20, 0x6 ;  /* 0x0000000614007804 */ /* 0x000fc40000000000 */
[C---:B------:R-:W-:Y:S01]  /*10ae0*/  LOP3.LUT R19, R20.reuse, 0x1, RZ, 0xc0, !PT ;  /* 0x0000000114137812 */ /* 0x040fe200078ec0ff */
[----:B------:R-:W-:Y:S01]  /*10af0*/  IMAD.MOV.U32 R16, RZ, RZ, R17 ;  /* 0x000000ffff107224 */ /* 0x000fe200078e0011 */
[----:B------:R-:W-:Y:S01]  /*10b00*/  @P3 SHF.R.U32.HI R16, RZ, c[0x0][0x4f0], R15 ;  /* 0x00013c00ff103a19 */ /* 0x000fe2000001160f */
[----:B------:R-:W-:Y:S01]  /*10b10*/  IMAD.SHL.U32 R20, R20, 0x40, RZ ;  /* 0x0000004014147824 */ /* 0x000fe200078e00ff */
[----:B------:R-:W-:Y:S01]  /*10b20*/  SHF.R.S32.HI R9, RZ, 0x2, R9 ;  /* 0x00000002ff097819 */ /* 0x000fe20000011409 */
[----:B------:R-:W-:Y:S01]  /*10b30*/  IMAD.IADD R18, R21, 0x1, -R18 ;  /* 0x0000000115127824 */ /* 0x000fe200078e0a12 */
[----:B------:R-:W-:Y:S01]  /*10b40*/  ISETP.NE.U32.AND P4, PT, R19, 0x1, PT ;  /* 0x000000011300780c */ /* 0x000fe20003f85070 */
[----:B------:R-:W-:Y:S01]  /*10b50*/  IMAD.SHL.U32 R15, R2, 0x8, RZ ;  /* 0x00000008020f7824 */ /* 0x000fe200078e00ff */
[----:B------:R-:W-:Y:S01]  /*10b60*/  LOP3.LUT R20, R20, 0x1c0, RZ, 0xc0, !PT ;  /* 0x000001c014147812 */ /* 0x000fe200078ec0ff */
[--C-:B------:R-:W-:Y:S01]  /*10b70*/  IMAD.MOV R2, RZ, RZ, -R16.reuse ;  /* 0x000000ffff027224 */ /* 0x100fe200078e0a10 */
[----:B------:R-:W-:Y:S01]  /*10b80*/  F2FP.BF16.PACK_AB R112, R113, R112 ;  /* 0x000000707170723e */ /* 0x000fe200000010ff */
[----:B------:R-:W-:Y:S01]  /*10b90*/  IMAD R9, R18, 0x10, R9 ;  /* 0x0000001012097824 */ /* 0x000fe200078e0209 */
[----:B------:R-:W-:Y:S01]  /*10ba0*/  LEA.HI R19, R20, R20, RZ, 0x1d ;  /* 0x0000001414137211 */ /* 0x000fe200078fe8ff */
[----:B------:R-:W-:Y:S01]  /*10bb0*/  IMAD R2, R2, c[0x0][0x4e8], R17 ;  /* 0x00013a0002027a24 */ /* 0x000fe200078e0211 */
[----:B------:R-:W-:Y:S01]  /*10bc0*/  LOP3.LUT R15, R0, 0x7ffffe00, R15, 0xf8, !PT ;  /* 0x7ffffe00000f7812 */ /* 0x000fe200078ef80f */
[----:B------:R-:W-:Y:S01]  /*10bd0*/  IMAD R17, R8, 0x8, R9 ;  /* 0x0000000808117824 */ /* 0x000fe200078e0209 */
[----:B------:R-:W-:Y:S01]  /*10be0*/  SHF.R.S32.HI R0, RZ, 0x1f, R16 ;  /* 0x0000001fff007819 */ /* 0x000fe20000011410 */
[----:B------:R-:W-:Y:S01]  /*10bf0*/  IMAD.U32 R14, R14, 0x2, R19 ;  /* 0x000000020e0e7824 */ /* 0x000fe200078e0013 */
[----:B------:R-:W-:Y:S01]  /*10c00*/  F2FP.BF16.PACK_AB R114, R115, R114 ;  /* 0x000000727372723e */ /* 0x000fe200000010ff */
[----:B------:R-:W-:Y:S01]  /*10c10*/  IMAD R17, R10, 0x80, R17 ;  /* 0x000000800a117824 */ /* 0x000fe200078e0211 */
[----:B------:R-:W-:Y:S01]  /*10c20*/  F2FP.BF16.PACK_AB R108, R109, R108 ;  /* 0x0000006c6d6c723e */ /* 0x000fe200000010ff */
[----:B------:R-:W-:Y:S01]  /*10c30*/  IMAD R19, R0, c[0x0][0x3e0], RZ ;  /* 0x0000f80000137a24 */ /* 0x000fe200078e02ff */
[----:B------:R-:W-:Y:S01]  /*10c40*/  F2FP.BF16.PACK_AB R110, R111, R110 ;  /* 0x0000006e6f6e723e */ /* 0x000fe200000010ff */
[----:B------:R-:W-:Y:S01]  /*10c50*/  IMAD R11, R11, c[0x0][0x388], RZ ;  /* 0x0000e2000b0b7a24 */ /* 0x000fe200078e02ff */
[----:B------:R-:W-:Y:S01]  /*10c60*/  F2FP.BF16.PACK_AB R104, R105, R104 ;  /* 0x000000686968723e */ /* 0x000fe200000010ff */
[----:B------:R-:W-:Y:S01]  /*10c70*/  IMAD R0, R10, 0x80, R9 ;  /* 0x000000800a007824 */ /* 0x000fe200078e0209 */
[----:B------:R-:W-:Y:S01]  /*10c80*/  F2FP.BF16.PACK_AB R106, R107, R106 ;  /* 0x0000006a6b6a723e */ /* 0x000fe200000010ff */
[----:B------:R-:W-:Y:S01]  /*10c90*/  @P3 IMAD.HI.U32 R8, R17, c[0x0][0x4ec], RZ ;  /* 0x00013b0011083a27 */ /* 0x000fe200078e00ff */
[----:B------:R-:W-:-:S02]  /*10ca0*/  F2FP.BF16.PACK_AB R100, R101, R100 ;  /* 0x000000646564723e */ /* 0x000fc400000010ff */
[CC--:B------:R-:W-:Y:S01]  /*10cb0*/  ISETP.GE.OR P6, PT, R0.reuse, R11.reuse, P0 ;  /* 0x0000000b0000720c */ /* 0x0c0fe200007c6670 */
[----:B------:R-:W-:Y:S01]  /*10cc0*/  IMAD.MOV.U32 R9, RZ, RZ, R17 ;  /* 0x000000ffff097224 */ /* 0x000fe200078e0011 */
[----:B------:R-:W-:Y:S01]  /*10cd0*/  IADD3 R0, R0, 0x8, RZ ;  /* 0x0000000800007810 */ /* 0x000fe20007ffe0ff */
[----:B------:R-:W-:Y:S01]  /*10ce0*/  IMAD.IADD R23, R23, 0x1, R12 ;  /* 0x0000000117177824 */ /* 0x000fe200078e020c */
[----:B------:R-:W-:Y:S01]  /*10cf0*/  @P3 SHF.R.U32.HI R9, RZ, c[0x0][0x4f0], R8 ;  /* 0x00013c00ff093a19 */ /* 0x000fe20000011608 */
[----:B------:R-:W-:Y:S01]  /*10d00*/  IMAD.SHL.U32 R21, R14, 0x2, RZ ;  /* 0x000000020e157824 */ /* 0x000fe200078e00ff */
[----:B------:R-:W-:Y:S01]  /*10d10*/  ISETP.GE.OR P5, PT, R0, R11, P0 ;  /* 0x0000000b0000720c */ /* 0x000fe200007a6670 */
[C---:B------:R-:W-:Y:S01]  /*10d20*/  IMAD.WIDE.U32 R22, R16.reuse, c[0x0][0x3e0], R22 ;  /* 0x0000f80010167a25 */ /* 0x040fe200078e0016 */
[----:B------:R-:W-:Y:S01]  /*10d30*/  SHF.R.S32.HI R0, RZ, 0x1f, R9 ;  /* 0x0000001fff007819 */ /* 0x000fe20000011409 */
[----:B------:R-:W-:Y:S01]  /*10d40*/  BAR.SYNC.DEFER_BLOCKING 0x1, 0x100 ;  /* 0x0044000000007b1d */ /* 0x000fe20000010000 */
[----:B------:R-:W-:Y:S01]  /*10d50*/  IADD3 R12, P0, R9, R24, RZ ;  /* 0x00000018090c7210 */ /* 0x000fe20007f1e0ff */
[----:B------:R-:W-:Y:S01]  /*10d60*/  IMAD R19, R16, c[0x0][0x3e4], R19 ;  /* 0x0000f90010137a24 */ /* 0x000fe200078e0213 */
[----:B------:R-:W-:Y:S01]  /*10d70*/  IADD3 R8, R21, 0x80, RZ ;  /* 0x0000008015087810 */ /* 0x000fe20007ffe0ff */
[----:B------:R-:W-:Y:S01]  /*10d80*/  IMAD.MOV R14, RZ, RZ, -R9 ;  /* 0x000000ffff0e7224 */ /* 0x000fe200078e0a09 */
[----:B------:R-:W-:Y:S01]  /*10d90*/  IADD3.X R13, R0, R25, R13, P0, !PT ;  /* 0x00000019000d7210 */ /* 0x000fe200007fe40d */
[----:B------:R-:W-:Y:S01]  /*10da0*/  IMAD.MOV.U32 R0, RZ, RZ, 0x20 ;  /* 0x00000020ff007424 */ /* 0x000fe200078e00ff */
[----:B------:R-:W-:Y:S01]  /*10db0*/  F2FP.BF16.PACK_AB R102, R103, R102 ;  /* 0x000000666766723e */ /* 0x000fe200000010ff */
[----:B------:R-:W-:Y:S01]  /*10dc0*/  IMAD.IADD R23, R23, 0x1, R19 ;  /* 0x0000000117177824 */ /* 0x000fe200078e0213 */
[----:B------:R-:W-:Y:S01]  /*10dd0*/  IADD3 R19, R21, 0x70, RZ ;  /* 0x0000007015137810 */ /* 0x000fe20007ffe0ff */
[----:B------:R-:W-:Y:S01]  /*10de0*/  IMAD R25, R14, c[0x0][0x4e8], R17 ;  /* 0x00013a000e197a24 */ /* 0x000fe200078e0211 */
[----:B------:R-:W-:Y:S01]  /*10df0*/  @P4 IADD3 R19, R8, 0x10, RZ ;  /* 0x0000001008134810 */ /* 0x000fe20007ffe0ff */
[----:B------:R-:W-:Y:S01]  /*10e00*/  IMAD.WIDE.U32 R22, R2, c[0x0][0x3d8], R22 ;  /* 0x0000f60002167a25 */ /* 0x000fe200078e0016 */
[----:B------:R-:W-:-:S02]  /*10e10*/  SHF.R.S32.HI R8, RZ, 0x1f, R2 ;  /* 0x0000001fff087819 */ /* 0x000fc40000011402 */
[----:B------:R-:W-:Y:S01]  /*10e20*/  SEL R0, R0, 0xffffffe0, !P1 ;  /* 0xffffffe000007807 */ /* 0x000fe20004800000 */
[----:B------:R-:W-:Y:S01]  /*10e30*/  IMAD.WIDE.U32 R12, R25, c[0x0][0x488], R12 ;  /* 0x00012200190c7a25 */ /* 0x000fe200078e000c */
[----:B------:R-:W-:Y:S02]  /*10e40*/  F2FP.BF16.PACK_AB R36, R37, R36 ;  /* 0x000000242524723e */ /* 0x000fe400000010ff */
[----:B------:R-:W-:Y:S01]  /*10e50*/  F2FP.BF16.PACK_AB R38, R39, R38 ;  /* 0x000000262726723e */ /* 0x000fe200000010ff */
[----:B------:R-:W-:Y:S01]  /*10e60*/  IMAD R9, R8, c[0x0][0x3d8], RZ ;  /* 0x0000f60008097a24 */ /* 0x000fe200078e02ff */
[----:B------:R-:W-:Y:S01]  /*10e70*/  F2FP.BF16.PACK_AB R40, R41, R40 ;  /* 0x000000282928723e */ /* 0x000fe200000010ff */
[----:B------:R-:W-:Y:S01]  /*10e80*/  IMAD.MOV.U32 R8, RZ, RZ, 0x40 ;  /* 0x00000040ff087424 */ /* 0x000fe200078e00ff */
[----:B------:R-:W-:Y:S01]  /*10e90*/  F2FP.BF16.PACK_AB R42, R43, R42 ;  /* 0x0000002a2b2a723e */ /* 0x000fe200000010ff */
[----:B------:R-:W-:Y:S01]  /*10ea0*/  IMAD.IADD R17, R21, 0x1, R0 ;  /* 0x0000000115117824 */ /* 0x000fe200078e0200 */
[----:B------:R-:W-:Y:S01]  /*10eb0*/  STS [R21+0x80], R128 ;  /* 0x0000808015007388 */ /* 0x000fe20000000800 */
[----:B------:R-:W-:Y:S01]  /*10ec0*/  IMAD.IADD R27, R0, 0x1, R19 ;  /* 0x00000001001b7824 */ /* 0x000fe200078e0213 */
[----:B------:R-:W-:Y:S01]  /*10ed0*/  SHF.R.S32.HI R0, RZ, 0x1f, R25 ;  /* 0x0000001fff007819 */ /* 0x000fe20000011419 */
[----:B------:R-:W-:Y:S01]  /*10ee0*/  IMAD R9, R2, c[0x0][0x3dc], R9 ;  /* 0x0000f70002097a24 */ /* 0x000fe200078e0209 */
[----:B------:R-:W-:Y:S01]  /*10ef0*/  SEL R8, R8, 0xffffffc0, !P2 ;  /* 0xffffffc008087807 */ /* 0x000fe20005000000 */
[----:B------:R-:W-:Y:S01]  /*10f00*/  STS [R21+0x480], R130 ;  /* 0x0004808215007388 */ /* 0x000fe20000000800 */
[----:B------:R-:W-:Y:S01]  /*10f10*/  F2FP.BF16.PACK_AB R44, R45, R44 ;  /* 0x0000002c2d2c723e */ /* 0x000fe200000010ff */
[----:B------:R-:W-:Y:S01]  /*10f20*/  IMAD R0, R0, c[0x0][0x488], RZ ;  /* 0x0001220000007a24 */ /* 0x000fe200078e02ff */
[----:B------:R-:W-:Y:S01]  /*10f30*/  F2FP.BF16.PACK_AB R46, R47, R46 ;  /* 0x0000002e2f2e723e */ /* 0x000fe200000010ff */
[----:B------:R-:W-:Y:S01]  /*10f40*/  IMAD.IADD R29, R21, 0x1, R8 ;  /* 0x00000001151d7824 */ /* 0x000fe200078e0208 */
[----:B------:R-:W-:Y:S01]  /*10f50*/  STS [R19], R124 ;  /* 0x0000007c13007388 */ /* 0x000fe20000000800 */
        /* <DEDUP_REMOVED lines=11> */
[----:B------:R-:W-:Y:S01]  /*11010*/  STS [R17+0x480], R122 ;  /* 0x0004807a11007388 */ /* 0x000fe20000000800 */
[----:B------:R-:W-:Y:S01]  /*11020*/  F2FP.BF16.PACK_AB R56, R57, R56 ;  /* 0x000000383938723e */ /* 0x000fe200000010ff */
[----:B------:R-:W-:Y:S01]  /*11030*/  IMAD.IADD R9, R23, 0x1, R9 ;  /* 0x0000000117097824 */ /* 0x000fe200078e0209 */
[----:B------:R-:W-:Y:S01]  /*11040*/  F2FP.BF16.PACK_AB R58, R59, R58 ;  /* 0x0000003a3b3a723e */ /* 0x000fe200000010ff */
[----:B------:R-:W-:Y:S01]  /*11050*/  STS [R27], R116 ;  /* 0x000000741b007388 */ /* 0x000fe20000000800 */
[----:B------:R-:W-:Y:S01]  /*11060*/  F2FP.BF16.PACK_AB R60, R61, R60 ;  /* 0x0000003c3d3c723e */ /* 0x000fe200000010ff */
[----:B------:R-:W-:Y:S01]  /*11070*/  IMAD R10, R10, 0x80, R7 ;  /* 0x000000800a0a7824 */ /* 0x000fe200078e0207 */
        /* <DEDUP_REMOVED lines=20> */
[----:B------:R-:W-:-:S02]  /*111c0*/  LEA R2, P0, R12, c[0x0][0x450], 0x2 ;  /* 0x000114000c027a11 */ /* 0x000fc400078010ff */
        /* <DEDUP_REMOVED lines=43> */
[----:B------:R-:W-:Y:S04]  /*11480*/  SHFL.IDX PT, R34, R2, RZ, 0x1c1f ;  /* 0x001c1fff02227589 */ /* 0x000fe800000e0000 */
[----:B------:R-:W1:Y:S04]  /*11490*/  SHFL.IDX PT, R35, R13, RZ, 0x1c1f ;  /* 0x001c1fff0d237589 */ /* 0x000e6800000e0000 */
[----:B------:R-:W-:Y:S06]  /*114a0*/  BAR.SYNC.DEFER_BLOCKING 0x1, 0x100 ;  /* 0x0044000000007b1d */ /* 0x000fec0000010000 */
[----:B------:R2:W-:Y:S04]  /*114b0*/  SHFL.IDX PT, R98, R2, 0x1, 0x1c1f ;  /* 0x003c1f0002627f89 */ /* 0x0005e800000e0000 */
[----:B------:R-:W3:Y:S04]  /*114c0*/  SHFL.IDX PT, R99, R13, 0x1, 0x1c1f ;  /* 0x003c1f000d637f89 */ /* 0x000ee800000e0000 */
[----:B------:R4:W4:Y:S04]  /*114d0*/  SHFL.IDX PT, R62, R0, RZ, 0x181f ;  /* 0x00181fff003e7589 */ /* 0x00092800000e0000 */
[----:B-1----:R1:W-:Y:S01]  /*114e0*/  @!P6 ST.E [R34.64], R3 ;  /* 0x000000032200e985 */ /* 0x0023e2000c10190c */
[----:B--2---:R-:W-:-:S02]  /*114f0*/  LEA.HI.X R2, R22, c[0x0][0x384], R9, 0x1, P0 ;  /* 0x0000e10016027a11 */ /* 0x004fc400000f0c09 */
[----:B------:R-:W-:Y:S01]  /*11500*/  ISETP.GE.AND P0, PT, R10, R11, PT ;  /* 0x0000000b0a00720c */ /* 0x000fe20003f06270 */
[----:B---3--:R1:W-:Y:S04]  /*11510*/  @!P5 ST.E [R98.64], R6 ;  /* 0x000000066200d985 */ /* 0x0083e8000c10190c */
[----:B------:R1:W2:Y:S04]  /*11520*/  LDS.128 R52, [R60+0x1080] ;  /* 0x001080003c347984 */ /* 0x0002a80000000c00 */
[----:B------:R1:W3:Y:S04]  /*11530*/  LDS.128 R48, [R60+0x2080] ;  /* 0x002080003c307984 */ /* 0x0002e80000000c00 */
[----:B------:R1:W1:Y:S04]  /*11540*/  LDS.128 R44, [R60+0x3080] ;  /* 0x003080003c2c7984 */ /* 0x0002680000000c00 */
[----:B------:R1:W1:Y:S04]  /*11550*/  LDS.128 R40, [R60+0x5080] ;  /* 0x005080003c287984 */ /* 0x0002680000000c00 */
[----:B------:R1:W1:Y:S04]  /*11560*/  LDS.128 R36, [R60+0x6080] ;  /* 0x006080003c247984 */ /* 0x0002680000000c00 */
[----:B------:R1:W1:Y:S04]  /*11570*/  LDS.128 R28, [R60+0x7080] ;  /* 0x007080003c1c7984 */ /* 0x0002680000000c00 */
[----:B------:R1:W1:Y:S04]  /*11580*/  LDS.128 R24, [R60+0x9080] ;  /* 0x009080003c187984 */ /* 0x0002680000000c00 */
[----:B------:R1:W1:Y:S04]  /*11590*/  LDS.128 R16, [R60+0xa080] ;  /* 0x00a080003c107984 */ /* 0x0002680000000c00 */
[----:B------:R1:W1:Y:S04]  /*115a0*/  LDS.128 R12, [R60+0xb080] ;  /* 0x00b080003c0c7984 */ /* 0x0002680000000c00 */
[----:B------:R1:W1:Y:S01]  /*115b0*/  SHFL.IDX PT, R63, R2, RZ, 0x181f ;  /* 0x00181fff023f7589 */ /* 0x00026200000e0000 */
[----:B------:R-:W-:Y:S05]  /*115c0*/  @P0 BRA `(.L_x_1063) ;  /* 0x0000014000000947 */ /* 0x000fea0003800000 */
[----:B----4-:R-:W4:Y:S01]  /*115d0*/  LDS.128 R56, [R60+0x80] ;  /* 0x000080003c387984 */ /* 0x010f220000000c00 */
[----:B------:R-:W-:-:S02]  /*115e0*/  IADD3 R8, R4, 0x40, RZ ;  /* 0x0000004004087810 */ /* 0x000fc40007ffe0ff */
[----:B-1----:R-:W-:Y:S01]  /*115f0*/  IADD3 R6, R4, 0x80, RZ ;  /* 0x0000008004067810 */ /* 0x002fe20007ffe0ff */
[----:B------:R-:W1:Y:S01]  /*11600*/  LDS.128 R32, [R60+0x4080] ;  /* 0x004080003c207984 */ /* 0x000e620000000c00 */
[----:B------:R-:W-:Y:S02]  /*11610*/  ISETP.GE.AND P1, PT, R8, c[0x0][0x3c8], PT ;  /* 0x0000f20008007a0c */ /* 0x000fe40003f26270 */
[----:B------:R-:W-:Y:S01]  /*11620*/  ISETP.GE.AND P0, PT, R6, c[0x0][0x3c8], PT ;  /* 0x0000f20006007a0c */ /* 0x000fe20003f06270 */
[----:B------:R-:W3:Y:S01]  /*11630*/  LDS.128 R20, [R60+0x8080] ;  /* 0x008080003c147984 */ /* 0x000ee20000000c00 */
[----:B------:R-:W-:-:S09]  /*11640*/  ISETP.GE.AND P2, PT, R4, c[0x0][0x3c8], PT ;  /* 0x0000f20004007a0c */ /* 0x000fd20003f46270 */
[----:B------:R-:W-:Y:S02]  /*11650*/  @!P1 SHF.R.S32.HI R5, RZ, 0x1f, R8 ;  /* 0x0000001fff059819 */ /* 0x000fe40000011408 */
[----:B------:R-:W-:Y:S02]  /*11660*/  @!P0 SHF.R.S32.HI R3, RZ, 0x1f, R6 ;  /* 0x0000001fff038819 */ /* 0x000fe40000011406 */
[----:B------:R-:W-:Y:S02]  /*11670*/  @!P1 LEA.HI R5, R5, R8, RZ, 0x3 ;  /* 0x0000000805059211 */ /* 0x000fe400078f18ff */
[----:B------:R-:W-:Y:S01]  /*11680*/  @!P0 LEA.HI R3, R3, R6, RZ, 0x3 ;  /* 0x0000000603038211 */ /* 0x000fe200078f18ff */
[----:B------:R-:W-:Y:S01]  /*11690*/  @!P2 IMAD.WIDE R6, R4, 0x2, R62 ;  /* 0x000000020406a825 */ /* 0x000fe200078e023e */
[----:B------:R-:W-:Y:S02]  /*116a0*/  @!P1 LOP3.LUT R5, R5, 0xfffffff8, RZ, 0xc0, !PT ;  /* 0xfffffff805059812 */ /* 0x000fe400078ec0ff */
[----:B------:R-:W-:-:S03]  /*116b0*/  @!P0 LOP3.LUT R3, R3, 0xfffffff8, RZ, 0xc0, !PT ;  /* 0xfffffff803038812 */ /* 0x000fc600078ec0ff */
[----:B------:R-:W-:-:S04]  /*116c0*/  @!P1 IMAD.WIDE R8, R5, 0x2, R62 ;  /* 0x0000000205089825 */ /* 0x000fc800078e023e */
[----:B------:R-:W-:Y:S01]  /*116d0*/  @!P0 IMAD.WIDE R62, R3, 0x2, R62 ;  /* 0x00000002033e8825 */ /* 0x000fe200078e023e */
[----:B----4-:R4:W-:Y:S04]  /*116e0*/  @!P2 ST.E.128 [R6.64], R56 ;  /* 0x000000380600a985 */ /* 0x0109e8000c101d0c */
[----:B-1----:R4:W-:Y:S04]  /*116f0*/  @!P1 ST.E.128 [R8.64], R32 ;  /* 0x0000002008009985 */ /* 0x0029e8000c101d0c */
[----:B---3--:R4:W-:Y:S02]  /*11700*/  @!P0 ST.E.128 [R62.64], R20 ;  /* 0x000000143e008985 */ /* 0x0089e4000c101d0c */
.L_x_1063:
[----:B----4-:R-:W-:Y:S05]  /*11710*/  BSYNC B0 ;  /* 0x0000000000007941 */ /* 0x010fea0003800000 */
.L_x_1062:
[----:B-1----:R-:W-:Y:S01]  /*11720*/  IADD3 R6, R10, 0x20, RZ ;  /* 0x000000200a067810 */ /* 0x002fe20007ffe0ff */
[----:B------:R1:W4:Y:S01]  /*11730*/  SHFL.IDX PT, R21, R2, 0x1, 0x181f ;  /* 0x00381f0002157f89 */ /* 0x00032200000e0000 */
        /* <DEDUP_REMOVED lines=16> */
[----:B--2---:R2:W-:Y:S01]  /*11840*/  @!P2 ST.E.128 [R6.64], R52 ;  /* 0x000000340600a985 */ /* 0x0045e2000c101d0c */
[----:B------:R-:W-:-:S04]  /*11850*/  @!P1 IMAD.WIDE R8, R5, 0x2, R20 ;  /* 0x0000000205089825 */ /* 0x000fc800078e0214 */
[----:B------:R-:W-:Y:S01]  /*11860*/  @!P0 IMAD.WIDE R20, R3, 0x2, R20 ;  /* 0x0000000203148825 */ /* 0x000fe200078e0214 */
[----:B------:R2:W-:Y:S04]  /*11870*/  @!P1 ST.E.128 [R8.64], R40 ;  /* 0x0000002808009985 */ /* 0x0005e8000c101d0c */
[----:B------:R2:W-:Y:S02]  /*11880*/  @!P0 ST.E.128 [R20.64], R24 ;  /* 0x0000001814008985 */ /* 0x0005e4000c101d0c */
.L_x_1065:
[----:B------:R-:W-:Y:S05]  /*11890*/  BSYNC B0 ;  /* 0x0000000000007941 */ /* 0x000fea0003800000 */
.L_x_1064:
[----:B--2---:R-:W-:Y:S01]  /*118a0*/  IADD3 R6, R10, 0x40, RZ ;  /* 0x000000400a067810 */ /* 0x004fe20007ffe0ff */
[----:B----4-:R2:W4:Y:S01]  /*118b0*/  SHFL.IDX PT, R21, R2, 0x2, 0x181f ;  /* 0x00581f0002157f89 */ /* 0x01052200000e0000 */
[----:B------:R-:W-:Y:S02]  /*118c0*/  BSSY B0, `(.L_x_1066) ;  /* 0x0000015000007945 */ /* 0x000fe40003800000 */
[----:B------:R-:W-:Y:S01]  /*118d0*/  ISETP.GE.AND P0, PT, R6, R11, PT ;  /* 0x0000000b0600720c */ /* 0x000fe20003f06270 */
[----:B---3--:R2:W3:-:S12]  /*118e0*/  SHFL.IDX PT, R20, R0, 0x2, 0x181f ;  /* 0x00581f0000147f89 */ /* 0x0084d800000e0000 */
        /* <DEDUP_REMOVED lines=14> */
[----:B------:R-:W-:-:S04]  /*119d0*/  @!P1 IMAD.WIDE R8, R5, 0x2, R20 ;  /* 0x0000000205089825 */ /* 0x000fc800078e0214 */
[----:B------:R-:W-:Y:S01]  /*119e0*/  @!P0 IMAD.WIDE R20, R3, 0x2, R20 ;  /* 0x0000000203148825 */ /* 0x000fe200078e0214 */
[----:B------:R3:W-:Y:S04]  /*119f0*/  @!P1 ST.E.128 [R8.64], R36 ;  /* 0x0000002408009985 */ /* 0x0007e8000c101d0c */
[----:B------:R3:W-:Y:S02]  /*11a00*/  @!P0 ST.E.128 [R20.64], R16 ;  /* 0x0000001014008985 */ /* 0x0007e4000c101d0c */
.L_x_1067:
[----:B------:R-:W-:Y:S05]  /*11a10*/  BSYNC B0 ;  /* 0x0000000000007941 */ /* 0x000fea0003800000 */
.L_x_1066:
[----:B------:R-:W-:Y:S01]  /*11a20*/  IADD3 R10, R10, 0x60, RZ ;  /* 0x000000600a0a7810 */ /* 0x000fe20007ffe0ff */
[----:B---3--:R3:W1:Y:S03]  /*11a30*/  SHFL.IDX PT, R7, R2, 0x3, 0x181f ;  /* 0x00781f0002077f89 */ /* 0x00866600000e0000 */
[----:B------:R-:W-:Y:S01]  /*11a40*/  ISETP.GE.AND P0, PT, R10, R11, PT ;  /* 0x0000000b0a00720c */ /* 0x000fe20003f06270 */
[----:B------:R3:W2:-:S12]  /*11a50*/  SHFL.IDX PT, R6, R0, 0x3, 0x181f ;  /* 0x00781f0000067f89 */ /* 0x00069800000e0000 */
[----:B------:R-:W-:Y:S05]  /*11a60*/  @P0 EXIT ;  /* 0x000000000000094d */ /* 0x000fea0003800000 */
[C---:B------:R-:W-:Y:S02]  /*11a70*/  IADD3 R3, R4.reuse, 0x40, RZ ;  /* 0x0000004004037810 */ /* 0x040fe40007ffe0ff */
[C---:B------:R-:W-:Y:S02]  /*11a80*/  ISETP.GE.AND P1, PT, R4.reuse, c[0x0][0x3c8], PT ;  /* 0x0000f20004007a0c */ /* 0x040fe40003f26270 */
[----:B------:R-:W-:Y:S02]  /*11a90*/  ISETP.GE.AND P0, PT, R3, c[0x0][0x3c8], PT ;  /* 0x0000f20003007a0c */ /* 0x000fe40003f06270 */
[----:B------:R-:W-:-:S11]  /*11aa0*/  IADD3 R5, R4, 0x80, RZ ;  /* 0x0000008004057810 */ /* 0x000fd60007ffe0ff */
[----:B-123--:R-:W-:-:S04]  /*11ab0*/  @!P0 SHF.R.S32.HI R0, RZ, 0x1f, R3 ;  /* 0x0000001fff008819 */ /* 0x00efc80000011403 */
[----:B------:R-:W-:Y:S01]  /*11ac0*/  @!P0 LEA.HI R0, R0, R3, RZ, 0x3 ;  /* 0x0000000300008211 */ /* 0x000fe200078f18ff */
[----:B------:R-:W-:-:S03]  /*11ad0*/  @!P1 IMAD.WIDE R2, R4, 0x2, R6 ;  /* 0x0000000204029825 */ /* 0x000fc600078e0206 */
[----:B------:R-:W-:Y:S02]  /*11ae0*/  @!P0 LOP3.LUT R0, R0, 0xfffffff8, RZ, 0xc0, !PT ;  /* 0xfffffff800008812 */ /* 0x000fe400078ec0ff */
[----:B------:R1:W-:Y:S03]  /*11af0*/  @!P1 ST.E.128 [R2.64], R44 ;  /* 0x0000002c02009985 */ /* 0x0003e6000c101d0c */
[----:B------:R-:W-:-:S05]  /*11b00*/  @!P0 IMAD.WIDE R8, R0, 0x2, R6 ;  /* 0x0000000200088825 */ /* 0x000fca00078e0206 */
[----:B------:R1:W-:Y:S01]  /*11b10*/  @!P0 ST.E.128 [R8.64], R28 ;  /* 0x0000001c08008985 */ /* 0x0003e2000c101d0c */
[----:B------:R-:W-:-:S13]  /*11b20*/  ISETP.GE.AND P0, PT, R5, c[0x0][0x3c8], PT ;  /* 0x0000f20005007a0c */ /* 0x000fda0003f06270 */
[----:B------:R-:W-:Y:S05]  /*11b30*/  @P0 EXIT ;  /* 0x000000000000094d */ /* 0x000fea0003800000 */
[----:B------:R-:W-:-:S04]  /*11b40*/  SHF.R.S32.HI R0, RZ, 0x1f, R5 ;  /* 0x0000001fff007819 */ /* 0x000fc80000011405 */
[----:B------:R-:W-:-:S04]  /*11b50*/  LEA.HI R0, R0, R5, RZ, 0x3 ;  /* 0x0000000500007211 */ /* 0x000fc800078f18ff */
[----:B-1----:R-:W-:-:S05]  /*11b60*/  LOP3.LUT R3, R0, 0xfffffff8, RZ, 0xc0, !PT ;  /* 0xfffffff800037812 */ /* 0x002fca00078ec0ff */
[----:B------:R-:W-:-:S05]  /*11b70*/  IMAD.WIDE R6, R3, 0x2, R6 ;  /* 0x0000000203067825 */ /* 0x000fca00078e0206 */
[----:B------:R-:W-:Y:S01]  /*11b80*/  ST.E.128 [R6.64], R12 ;  /* 0x0000000c06007985 */ /* 0x000fe2000c101d0c */
[----:B------:R-:W-:Y:S05]  /*11b90*/  EXIT ;  /* 0x000000000000794d */ /* 0x000fea0003800000 */
.L_x_1061:
[----:B------:R-:W1:Y:S01]  /*11ba0*/  S2R R7, SR_TID.X ;  /* 0x0000000000077919 */ /* 0x000e620000002100 */
[----:B------:R-:W-:Y:S03]  /*11bb0*/  BSSY B0, `(.L_x_1068) ;  /* 0x0000029000007945 */ /* 0x000fe60003800000 */
[----:B------:R-:W2:Y:S01]  /*11bc0*/  S2R R8, SR_CTAID.Z ;  /* 0x0000000000087919 */ /* 0x000ea20000002700 */
[----:B-1----:R-:W-:Y:S02]  /*11bd0*/  ISETP.GT.AND P0, PT, R7, 0x7f, PT ;  /* 0x0000007f0700780c */ /* 0x002fe40003f04270 */
[----:B--2---:R-:W-:-:S11]  /*11be0*/  SHF.R.S32.HI R11, RZ, 0x1f, R8 ;  /* 0x0000001fff0b7819 */ /* 0x004fd60000011408 */
[----:B------:R-:W-:Y:S05]  /*11bf0*/  @P0 BRA `(.L_x_1069) ;  /* 0x0000024000000947 */ /* 0x000fea0003800000 */
[----:B------:R-:W1:Y:S01]  /*11c00*/  S2R R4, SR_CTAID.X ;  /* 0x0000000000047919 */ /* 0x000e620000002500 */
[----:B------:R-:W-:-:S05]  /*11c10*/  MOV R2, c[0x0][0x4e8] ;  /* 0x00013a0000027a02 */ /* 0x000fca0000000f00 */
[----:B------:R-:W-:Y:S01]  /*11c20*/  IMAD R0, R2, c[0x0][0x388], RZ ;  /* 0x0000e20002007a24 */ /* 0x000fe200078e02ff */
[----:B-1----:R-:W-:-:S04]  /*11c30*/  LEA R9, R4, R7, 0x7 ;  /* 0x0000000704097211 */ /* 0x002fc800078e38ff */
        /* <DEDUP_REMOVED lines=32> */
.L_x_1069:
[----:B------:R-:W-:Y:S05]  /*11e40*/  BSYNC B0 ;  /* 0x0000000000007941 */ /* 0x000fea0003800000 */
.L_x_1068:
        /* <DEDUP_REMOVED lines=45> */
[----:B------:R1:W2:Y:S01]  /*12120*/  SHFL.IDX PT, R10, R9, RZ, 0x181f ;  /* 0x00181fff090a7589 */ /* 0x0002a200000e0000 */
[----:B------:R-:W-:-:S03]  /*12130*/  ISETP.GE.AND P0, PT, R4, R3, PT ;  /* 0x000000030400720c */ /* 0x000fc60003f06270 */
        /* <DEDUP_REMOVED lines=17> */
.L_x_1071:
[----:B------:R-:W-:Y:S05]  /*12250*/  BSYNC B0 ;  /* 0x0000000000007941 */ /* 0x000fea0003800000 */
.L_x_1070:
        /* <DEDUP_REMOVED lines=21> */
.L_x_1073:
[----:B------:R-:W-:Y:S05]  /*123b0*/  BSYNC B0 ;  /* 0x0000000000007941 */ /* 0x000fea0003800000 */
.L_x_1072:
        /* <DEDUP_REMOVED lines=21> */
.L_x_1075:
[----:B------:R-:W-:Y:S05]  /*12510*/  BSYNC B0 ;  /* 0x0000000000007941 */ /* 0x000fea0003800000 */
.L_x_1074:
        /* <DEDUP_REMOVED lines=22> */
.L_x_1076:
        /* <DEDUP_REMOVED lines=16> */
.L_x_3411:


//--------------------- .text._ZN7cutlass13device_kernelIN5flash19enable_sm80_to_sm89INS1_16FlashAttnFwdSm80INS1_25CollectiveMainloopFwdSm80ILi8ELi2ELb0EN4cute5tupleIJNS5_1CILi128EEENS7_ILi64EEENS7_ILi192EEEEEELi192ENS_10bfloat16_tEfNS_4arch4Sm80ELb0ELb1ELb1ELb1ELb1ELb0ELb1ELb0EEENS1_21CollectiveEpilogueFwdINS6_IJS8_SA_S9_EEENS6_IJNS7_ILi1EEESI_SI_EEESC_SE_Li256ELb1ELb1ELb0ELb0EEENS1_19SingleTileSchedulerILb1ELb0ELb1ELi128EEEEEEEEEvNT_6ParamsE --------------------------
	.section	.text._ZN7cutlass13device_kernelIN5flash19enable_sm80_to_sm89INS1_16FlashAttnFwdSm80INS1_25CollectiveMainloopFwdSm80ILi8ELi2ELb0EN4cute5tupleIJNS5_1CILi128EEENS7_ILi64EEENS7_ILi192EEEEEELi192ENS_10bfloat16_tEfNS_4arch4Sm80ELb0ELb1ELb1ELb1ELb1ELb0ELb1ELb0EEENS1_21CollectiveEpilogueFwdINS6_IJS8_SA_S9_EEENS6_IJNS7_ILi1EEESI_SI_EEESC_SE_Li256ELb1ELb1ELb0ELb0EEENS1_19SingleTileSchedulerILb1ELb0ELb1ELi128EEEEEEEEEvNT_6ParamsE,"ax",@progbits
	.sectioninfo	@"SHI_REGISTERS=254"
	.align	128
.text._ZN7cutlass13device_kernelIN5flash19enable_sm80_to_sm89INS1_16FlashAttnFwdSm80INS1_25CollectiveMainloopFwdSm80ILi8ELi2ELb0EN4cute5tupleIJNS5_1CILi128EEENS7_ILi64EEENS7_ILi192EEEEEELi192ENS_10bfloat16_tEfNS_4arch4Sm80ELb0ELb1ELb1ELb1ELb1ELb0ELb1ELb0EEENS1_21CollectiveEpilogueFwdINS6_IJS8_SA_S9_EEENS6_IJNS7_ILi1EEESI_SI_EEESC_SE_Li256ELb1ELb1ELb0ELb0EEENS1_19SingleTileSchedulerILb1ELb0ELb1ELi128EEEEEEEEEvNT_6ParamsE:
        .type           _ZN7cutlass13device_kernelIN5flash19enable_sm80_to_sm89INS1_16FlashAttnFwdSm80INS1_25CollectiveMainloopFwdSm80ILi8ELi2ELb0EN4cute5tupleIJNS5_1CILi128EEENS7_ILi64EEENS7_ILi192EEEEEELi192ENS_10bfloat16_tEfNS_4arch4Sm80ELb0ELb1ELb1ELb1ELb1ELb0ELb1ELb0EEENS1_21CollectiveEpilogueFwdINS6_IJS8_SA_S9_EEENS6_IJNS7_ILi1EEESI_SI_EEESC_SE_Li256ELb1ELb1ELb0ELb0EEENS1_19SingleTileSchedulerILb1ELb0ELb1ELi128EEEEEEEEEvNT_6ParamsE,@function
        .size           _ZN7cutlass13device_kernelIN5flash19enable_sm80_to_sm89INS1_16FlashAttnFwdSm80INS1_25CollectiveMainloopFwdSm80ILi8ELi2ELb0EN4cute5tupleIJNS5_1CILi128EEENS7_ILi64EEENS7_ILi192EEEEEELi192ENS_10bfloat16_tEfNS_4arch4Sm80ELb0ELb1ELb1ELb1ELb1ELb0ELb1ELb0EEENS1_21CollectiveEpilogueFwdINS6_IJS8_SA_S9_EEENS6_IJNS7_ILi1EEESI_SI_EEESC_SE_Li256ELb1ELb1ELb0ELb0EEENS1_19SingleTileSchedulerILb1ELb0ELb1ELi128EEEEEEEEEvNT_6ParamsE,(.L_x_3412 - _ZN7cutlass13device_kernelIN5flash19enable_sm80_to_sm89INS1_16FlashAttnFwdSm80INS1_25CollectiveMainloopFwdSm80ILi8ELi2ELb0EN4cute5tupleIJNS5_1CILi128EEENS7_ILi64EEENS7_ILi192EEEEEELi192ENS_10bfloat16_tEfNS_4arch4Sm80ELb0ELb1ELb1ELb1ELb1ELb0ELb1ELb0EEENS1_21CollectiveEpilogueFwdINS6_IJS8_SA_S9_EEENS6_IJNS7_ILi1EEESI_SI_EEESC_SE_Li256ELb1ELb1ELb0ELb0EEENS1_19SingleTileSchedulerILb1ELb0ELb1ELi128EEEEEEEEEvNT_6ParamsE)
        .other          _ZN7cutlass13device_kernelIN5flash19enable_sm80_to_sm89INS1_16FlashAttnFwdSm80INS1_25CollectiveMainloopFwdSm80ILi8ELi2ELb0EN4cute5tupleIJNS5_1CILi128EEENS7_ILi64EEENS7_ILi192EEEEEELi192ENS_10bfloat16_tEfNS_4arch4Sm80ELb0ELb1ELb1ELb1ELb1ELb0ELb1ELb0EEENS1_21CollectiveEpilogueFwdINS6_IJS8_SA_S9_EEENS6_IJNS7_ILi1EEESI_SI_EEESC_SE_Li256ELb1ELb1ELb0ELb0EEENS1_19SingleTileSchedulerILb1ELb0ELb1ELi128EEEEEEEEEvNT_6ParamsE,@"STO_CUDA_ENTRY STV_DEFAULT"
_ZN7cutlass13device_kernelIN5flash19enable_sm80_to_sm89INS1_16FlashAttnFwdSm80INS1_25CollectiveMainloopFwdSm80ILi8ELi2ELb0EN4cute5tupleIJNS5_1CILi128EEENS7_ILi64EEENS7_ILi192EEEEEELi192ENS_10bfloat16_tEfNS_4arch4Sm80ELb0ELb1ELb1ELb1ELb1ELb0ELb1ELb0EEENS1_21CollectiveEpilogueFwdINS6_IJS8_SA_S9_EEENS6_IJNS7_ILi1EEESI_SI_EEESC_SE_Li256ELb1ELb1ELb0ELb0EEENS1_19SingleTileSchedulerILb1ELb0ELb1ELi128EEEEEEEEEvNT_6ParamsE:
        /* <DEDUP_REMOVED lines=20> */
.L_x_1078:
        /* <DEDUP_REMOVED lines=13> */
.L_x_1080:
[----:B------:R-:W-:Y:S02]  /*0210*/  ULDC UR5, c[0x0][0x54c] ;  /* 0x0001530000057ab9 */ /* 0x000fe40000000800 */
.L_x_1079:
[----:B------:R-:W-:Y:S02]  /*0220*/  ULDC UR4, c[0x0][0x548] ;  /* 0x0001520000047ab9 */ /* 0x000fe40000000800 */
[----:B------:R-:W-:-:S02]  /*0230*/  USHF.L.U32 UR7, UR6, 0x7, URZ ;  /* 0x0000000706077899 */ /* 0x000fc4000800063f */
[----:B------:R-:W-:-:S04]  /*0240*/  UIMAD UR4, UR5, UR4, URZ ;  /* 0x00000004050472a4 */ /* 0x000fc8000f8e023f */
[----:B------:R-:W-:-:S04]  /*0250*/  UISETP.GE.AND UP0, UPT, UR7, UR4, UPT ;  /* 0x000000040700728c */ /* 0x000fc8000bf06270 */
[----:B------:R-:W-:Y:S01]  /*0260*/  USEL UR11, UR11, 0xffffffff, !UP0 ;  /* 0xffffffff0b0b7887 */ /* 0x000fe2000c000000 */
[----:B------:R-:W-:Y:S05]  /*0270*/  BRA `(.L_x_1081) ;  /* 0x000001b000007947 */ /* 0x000fea0003800000 */
.L_x_1077:
        /* <DEDUP_REMOVED lines=8> */
.L_x_1082:
        /* <DEDUP_REMOVED lines=13> */
.L_x_1084:
[----:B------:R-:W-:Y:S02]  /*03d0*/  ULDC UR5, c[0x0][0x54c] ;  /* 0x0001530000057ab9 */ /* 0x000fe40000000800 */
.L_x_1083:
[----:B------:R-:W-:Y:S02]  /*03e0*/  ULDC UR4, c[0x0][0x548] ;  /* 0x0001520000047ab9 */ /* 0x000fe40000000800 */
[----:B------:R-:W-:-:S02]  /*03f0*/  USHF.L.U32 UR7, UR6, 0x7, URZ ;  /* 0x0000000706077899 */ /* 0x000fc4000800063f */
[----:B------:R-:W-:-:S04]  /*0400*/  UIMAD UR4, UR5, UR4, URZ ;  /* 0x00000004050472a4 */ /* 0x000fc8000f8e023f */
[----:B------:R-:W-:-:S04]  /*0410*/  UISETP.GE.AND UP0, UPT, UR7, UR4, UPT ;  /* 0x000000040700728c */ /* 0x000fc8000bf06270 */
[----:B------:R-:W-:-:S06]  /*0420*/  USEL UR11, UR11, 0xffffffff, !UP0 ;  /* 0xffffffff0b0b7887 */ /* 0x000fcc000c000000 */
.L_x_1081:
        /* <DEDUP_REMOVED lines=44> */
.L_x_1085:
        /* <DEDUP_REMOVED lines=9> */
.L_x_1086:
        /* <DEDUP_REMOVED lines=9> */
[----:B--2---:R-:W-:Y:S02]  /*0810*/  IADD3 R4, -R4, R7, RZ ;  /* 0x0000000704047210 */ /* 0x004fe40007ffe1ff */
.L_x_1087:
[----:B------:R-:W-:Y:S01]  /*0820*/  ULDC UR4, c[0x0][0x2c4] ;  /* 0x0000b10000047ab9 */ /* 0x000fe20000000800 */
[----:B------:R-:W-:Y:S01]  /*0830*/  IMAD.MOV.U32 R197, RZ, RZ, c[0x0][0x32c] ;  /* 0x0000cb00ffc57624 */ /* 0x000fe200078e00ff */
[----:B------:R-:W-:Y:S01]  /*0840*/  UISETP.NE.AND UP1, UPT, UR4, 0x1, UPT ;  /* 0x000000010400788c */ /* 0x000fe2000bf25270 */
[----:B-----5:R-:W-:Y:S02]  /*0850*/  IMAD.IADD R195, R4, 0x1, -R203 ;  /* 0x0000000104c37824 */ /* 0x020fe400078e0acb */
[----:B------:R-:W-:Y:S01]  /*0860*/  ULDC.64 UR4, c[0x0][0x2c8] ;  /* 0x0000b20000047ab9 */ /* 0x000fe20000000a00 */
[----:B------:R-:W-:-:S02]  /*0870*/  ISETP.GE.AND P1, PT, R197, 0x1, PT ;  /* 0x00000001c500780c */ /* 0x000fc40003f26270 */
[----:B-1----:R-:W-:Y:S02]  /*0880*/  IADD3 R2, R195, 0x1, -R204 ;  /* 0x00000001c3027810 */ /* 0x002fe40007ffe8cc */
[----:B------:R-:W-:-:S03]  /*0890*/  P2R R0, PR, RZ, 0x2 ;  /* 0x00000002ff007803 */ /* 0x000fc60000000000 */
[----:B------:R-:W-:-:S04]  /*08a0*/  @UP1 UIADD3 UR12, UR7, 0x7f, URZ ;  /* 0x0000007f070c1890 */ /* 0x000fc8000fffe03f */
[----:B------:R-:W-:Y:S02]  /*08b0*/  UIMAD.WIDE.U32 UR12, UR12, UR4, URZ ;  /* 0x000000040c0c72a5 */ /* 0x000fe4000f8e003f */
[----:B------:R-:W-:Y:S02]  /*08c0*/  UIADD3 UR4, UR7, 0x7f, URZ ;  /* 0x0000007f07047890 */ /* 0x000fe4000fffe03f */
[----:B------:R-:W-:-:S06]  /*08d0*/  @UP1 USHF.R.U32.HI UR4, URZ, UR5, UR13 ;  /* 0x000000053f041299 */ /* 0x000fcc000801160d */
[----:B------:R-:W-:-:S04]  /*08e0*/  IADD3 R2, R2, UR4, RZ ;  /* 0x0000000402027c10 */ /* 0x000fc8000fffe0ff */
        /* <DEDUP_REMOVED lines=11> */
.L_x_1089:
[----:B------:R-:W-:-:S13]  /*09a0*/  ISETP.NE.AND P0, PT, R197, 0x1, PT ;  /* 0x00000001c500780c */ /* 0x000fda0003f05270 */
[----:B------:R-:W-:-:S05]  /*09b0*/  @P0 IMAD.HI.U32 R2, R0, c[0x0][0x330], RZ ;  /* 0x0000cc0000020a27 */ /* 0x000fca00078e00ff */
[----:B------:R-:W-:-:S05]  /*09c0*/  @P0 SHF.R.U32.HI R0, RZ, c[0x0][0x334], R2 ;  /* 0x0000cd00ff000a19 */ /* 0x000fca0000011602 */
.L_x_1090:
[----:B------:R-:W-:-:S05]  /*09d0*/  IMAD R0, R0, R197, c[0x0][0x32c] ;  /* 0x0000cb0000007624 */ /* 0x000fca00078e02c5 */
[----:B------:R-:W-:Y:S02]  /*09e0*/  IMNMX R7, R7, R0, PT ;  /* 0x0000000007077217 */ /* 0x000fe40003800200 */
.L_x_1088:
[----:B------:R-:W-:Y:S01]  /*09f0*/  IADD3 R3, R195, 0x3f, RZ ;  /* 0x0000003fc3037810 */ /* 0x000fe20007ffe0ff */
[----:B------:R-:W-:Y:S01]  /*0a00*/  ULDC.64 UR4, c[0x0][0x2c8] ;  /* 0x0000b20000047ab9 */ /* 0x000fe20000000a00 */
[----:B------:R-:W-:Y:S01]  /*0a10*/  IADD3 R7, R7, 0x3f, RZ ;  /* 0x0000003f07077810 */ /* 0x000fe20007ffe0ff */
[----:B------:R-:W-:Y:S01]  /*0a20*/  UIMAD.WIDE.U32 UR12, UR7, UR4, URZ ;  /* 0x00000004070c72a5 */ /* 0x000fe2000f8e003f */
[----:B------:R-:W-:Y:S01]  /*0a30*/  SHF.R.S32.HI R2, RZ, 0x1f, R3 ;  /* 0x0000001fff027819 */ /* 0x000fe20000011403 */
[----:B------:R-:W-:Y:S01]  /*0a40*/  IMAD.IADD R147, R195, 0x1, -R204 ;  /* 0x00000001c3937824 */ /* 0x000fe200078e0acc */
[----:B------:R-:W-:Y:S01]  /*0a50*/  SHF.R.S32.HI R0, RZ, 0x1f, R7 ;  /* 0x0000001fff007819 */ /* 0x000fe20000011407 */
[----:B------:R-:W-:Y:S01]  /*0a60*/  UMOV UR4, UR7 ;  /* 0x0000000700047c82 */ /* 0x000fe20008000000 */
[----:B------:R-:W-:Y:S01]  /*0a70*/  LEA.HI R2, R2, R3, RZ, 0x6 ;  /* 0x0000000302027211 */ /* 0x000fe200078f30ff */
[----:B------:R-:W-:Y:S01]  /*0a80*/  @UP1 USHF.R.U32.HI UR4, URZ, UR5, UR13 ;  /* 0x000000053f041299 */ /* 0x000fe2000801160d */
[----:B------:R-:W-:-:S02]  /*0a90*/  LEA.HI R0, R0, R7, RZ, 0x6 ;  /* 0x0000000700007211 */ /* 0x000fc400078f30ff */
[----:B------:R-:W-:Y:S02]  /*0aa0*/  SHF.R.S32.HI R149, RZ, 0x6, R2 ;  /* 0x00000006ff957819 */ /* 0x000fe40000011402 */
[----:B------:R-:W-:Y:S02]  /*0ab0*/  SHF.R.S32.HI R0, RZ, 0x6, R0 ;  /* 0x00000006ff007819 */ /* 0x000fe40000011400 */
[----:B------:R-:W-:Y:S02]  /*0ac0*/  IADD3 R2, R147, UR4, RZ ;  /* 0x0000000493027c10 */ /* 0x000fe4000fffe0ff */
[----:B------:R-:W-:Y:S02]  /*0ad0*/  IMNMX R149, R149, R0, PT ;  /* 0x0000000095957217 */ /* 0x000fe40003800200 */
        /* <DEDUP_REMOVED lines=10> */
.L_x_1092:
[----:B------:R-:W-:-:S13]  /*0b80*/  ISETP.NE.AND P0, PT, R197, 0x1, PT ;  /* 0x00000001c500780c */ /* 0x000fda0003f05270 */
[----:B------:R-:W-:-:S05]  /*0b90*/  @P0 IMAD.HI.U32 R0, R2, c[0x0][0x330], RZ ;  /* 0x0000cc0002000a27 */ /* 0x000fca00078e00ff */
[----:B------:R-:W-:-:S05]  /*0ba0*/  @P0 SHF.R.U32.HI R2, RZ, c[0x0][0x334], R0 ;  /* 0x0000cd00ff020a19 */ /* 0x000fca0000011600 */
.L_x_1093:
[----:B------:R-:W-:-:S05]  /*0bb0*/  IMAD R2, R2, c[0x0][0x32c], RZ ;  /* 0x0000cb0002027a24 */ /* 0x000fca00078e02ff */
[----:B------:R-:W-:-:S04]  /*0bc0*/  IMNMX R3, R3, R2, !PT ;  /* 0x0000000203037217 */ /* 0x000fc80007800200 */
.L_x_1091:
[----:B------:R-:W-:Y:S01]  /*0bd0*/  SHF.R.S32.HI R194, RZ, 0x1f, R3 ;  /* 0x0000001fffc27819 */ /* 0x000fe20000011403 */
[----:B------:R-:W-:Y:S01]  /*0be0*/  CS2R R98, SRZ ;  /* 0x0000000000627805 */ /* 0x000fe2000001ff00 */
[----:B------:R-:W-:Y:S01]  /*0bf0*/  PLOP3.LUT P2, PT, PT, PT, PT, 0x80, 0x0 ;  /* 0x000000000000781c */ /* 0x000fe20003f4f070 */
[----:B------:R-:W-:Y:S01]  /*0c00*/  CS2R R96, SRZ ;  /* 0x0000000000607805 */ /* 0x000fe2000001ff00 */
        /* <DEDUP_REMOVED lines=72> */
[----:B------:R-:W-:Y:S01]  /*1090*/  IMAD.MOV.U32 R188, RZ, RZ, 0x10 ;  /* 0x00000010ffbc7424 */ /* 0x000fe200078e00ff */
[----:B------:R-:W-:Y:S01]  /*10a0*/  PLOP3.LUT P0, PT, PT, PT, UP1, 0x80, 0x0 ;  /* 0x000000000000781c */ /* 0x000fe20003f0f018 */
[----:B------:R-:W-:Y:S01]  /*10b0*/  IMAD.IADD R212, R5, 0x1, -R212 ;  /* 0x0000000105d47824 */ /* 0x000fe200078e0ad4 */
[----:B------:R-:W-:Y:S01]  /*10c0*/  ULDC.64 UR4, c[0x0][0x1b8] ;  /* 0x00006e0000047ab9 */ /* 0x000fe20000000a00 */
[----:B------:R-:W-:Y:S01]  /*10d0*/  LEA.HI R12, R20, R5, RZ, 0x4 ;  /* 0x00000005140c7211 */ /* 0x000fe200078f20ff */
[----:B------:R-:W-:Y:S01]  /*10e0*/  UIADD3 UR13, UR13, UR9, URZ ;  /* 0x000000090d0d7290 */ /* 0x000fe2000fffe03f */
[----:B------:R-:W-:Y:S01]  /*10f0*/  IMAD R202, R212, 0x20, R21 ;  /* 0x00000020d4ca7824 */ /* 0x000fe200078e0215 */
[----:B------:R-:W-:Y:S01]  /*1100*/  USHF.R.S32.HI UR9, URZ, 0x1f, UR11 ;  /* 0x0000001f3f097899 */ /* 0x000fe2000801140b */
[----:B------:R-:W-:Y:S01]  /*1110*/  SHF.R.S32.HI R13, RZ, 0x4, R12 ;  /* 0x00000004ff0d7819 */ /* 0x000fe2000001140c */
[----:B------:R-:W-:Y:S01]  /*1120*/  UIMAD UR8, UR18, UR4, URZ ;  /* 0x00000004120872a4 */ /* 0x000fe2000f8e023f */
[----:B------:R-:W-:Y:S01]  /*1130*/  IMAD.SHL.U32 R201, R21, 0x40, RZ ;  /* 0x0000004015c97824 */ /* 0x000fe200078e00ff */
[----:B------:R-:W-:Y:S01]  /*1140*/  IADD3 R8, R202, UR7, RZ ;  /* 0x00000007ca087c10 */ /* 0x000fe2000fffe0ff */
[----:B------:R-:W-:Y:S01]  /*1150*/  USEL UR9, UR9, URZ, !UP2 ;  /* 0x0000003f09097287 */ /* 0x000fe2000d000000 */
[----:B------:R-:W-:Y:S01]  /*1160*/  IMAD.SHL.U32 R210, R212, 0x8, RZ ;  /* 0x00000008d4d27824 */ /* 0x000fe200078e00ff */
[----:B------:R-:W-:Y:S01]  /*1170*/  UIMAD UR8, UR10, UR5, UR8 ;  /* 0x000000050a0872a4 */ /* 0x000fe2000f8e0208 */
[----:B------:R-:W-:Y:S01]  /*1180*/  LOP3.LUT R201, R201, 0x1c0, RZ, 0xc0, !PT ;  /* 0x000001c0c9c97812 */ /* 0x000fe200078ec0ff */
[----:B------:R-:W-:Y:S01]  /*1190*/  UIMAD.WIDE.U32 UR16, UR10, UR4, UR12 ;  /* 0x000000040a1072a5 */ /* 0x000fe2000f8e000c */
[----:B-1----:R-:W-:Y:S01]  /*11a0*/  @P1 IMAD.HI.U32 R2, R8, c[0x0][0x2c8], RZ ;  /* 0x0000b20008021a27 */ /* 0x002fe200078e00ff */
[----:B------:R-:W-:Y:S01]  /*11b0*/  USEL UR12, UR11, URZ, !UP2 ;  /* 0x0000003f0b0c7287 */ /* 0x000fe2000d000000 */
[----:B------:R-:W-:Y:S01]  /*11c0*/  SHF.R.U32.HI R10, RZ, 0x3, R201 ;  /* 0x00000003ff0a7819 */ /* 0x000fe200000116c9 */
[----:B------:R-:W-:Y:S01]  /*11d0*/  ULDC.64 UR4, c[0x0][0x1c0] ;  /* 0x0000700000047ab9 */ /* 0x000fe20000000a00 */
[----:B------:R-:W-:Y:S01]  /*11e0*/  IMAD.MOV.U32 R3, RZ, RZ, R8 ;  /* 0x000000ffff037224 */ /* 0x000fe200078e0008 */
[----:B------:R-:W-:Y:S01]  /*11f0*/  UIMAD UR9, UR9, UR4, URZ ;  /* 0x00000004090972a4 */ /* 0x000fe2000f8e023f */
[----:B------:R-:W-:Y:S01]  /*1200*/  @P0 SHF.R.U32.HI R3, RZ, c[0x0][0x2cc], R2 ;  /* 0x0000b300ff030a19 */ /* 0x000fe20000011602 */
[----:B------:R-:W-:Y:S01]  /*1210*/  UIADD3 UR17, UR17, UR8, URZ ;  /* 0x0000000811117290 */ /* 0x000fe2000fffe03f */
[C---:B------:R-:W-:Y:S01]  /*1220*/  LOP3.LUT R2, R12.reuse, 0xfffffff0, RZ, 0xc0, !PT ;  /* 0xfffffff00c027812 */ /* 0x040fe200078ec0ff */
[----:B------:R-:W-:Y:S01]  /*1230*/  UIMAD UR5, UR12, UR5, UR9 ;  /* 0x000000050c0572a4 */ /* 0x000fe2000f8e0209 */
[----:B------:R-:W-:Y:S01]  /*1240*/  LEA.HI R12, R12, R13, RZ, 0x1 ;  /* 0x0000000d0c0c7211 */ /* 0x000fe200078f08ff */
[----:B------:R-:W-:Y:S01]  /*1250*/  UIMAD.WIDE.U32 UR12, UR12, UR4, UR16 ;  /* 0x000000040c0c72a5 */ /* 0x000fe2000f8e0010 */
[----:B------:R-:W-:Y:S01]  /*1260*/  IMAD.SHL.U32 R189, R212, 0x40, RZ ;  /* 0x00000040d4bd7824 */ /* 0x000fe200078e00ff */
[----:B------:R-:W-:Y:S01]  /*1270*/  LOP3.LUT R201, R201, 0x38, R210, 0xf8, !PT ;  /* 0x00000038c9c97812 */ /* 0x000fe200078ef8d2 */
[----:B------:R-:W-:Y:S01]  /*1280*/  IMAD.IADD R7, R5, 0x1, -R2 ;  /* 0x0000000105077824 */ /* 0x000fe200078e0a02 */
[----:B------:R-:W-:Y:S01]  /*1290*/  UIADD3 UR5, UR13, UR5, URZ ;  /* 0x000000050d057290 */ /* 0x000fe2000fffe03f */
[----:B------:R-:W-:Y:S01]  /*12a0*/  SHF.R.S32.HI R2, RZ, 0x1f, R3 ;  /* 0x0000001fff027819 */ /* 0x000fe20000011403 */
[----:B------:R-:W-:Y:S01]  /*12b0*/  IMAD.U32 R15, RZ, RZ, UR13 ;  /* 0x0000000dff0f7e24 */ /* 0x000fe2000f8e00ff */
[----:B------:R-:W-:Y:S01]  /*12c0*/  LOP3.LUT R12, R12, 0xfffffffe, RZ, 0xc0, !PT ;  /* 0xfffffffe0c0c7812 */ /* 0x000fe200078ec0ff */
[----:B------:R-:W-:Y:S01]  /*12d0*/  IMAD.U32 R14, RZ, RZ, UR12 ;  /* 0x0000000cff0e7e24 */ /* 0x000fe2000f8e00ff */
[----:B------:R-:W-:Y:S01]  /*12e0*/  SHF.R.S32.HI R4, RZ, 0x1f, R7 ;  /* 0x0000001fff047819 */ /* 0x000fe20000011407 */
[----:B------:R-:W-:Y:S01]  /*12f0*/  IMAD.U32 R15, RZ, RZ, UR5 ;  /* 0x00000005ff0f7e24 */ /* 0x000fe2000f8e00ff */
[----:B------:R-:W-:Y:S01]  /*1300*/  LOP3.LUT R189, R189, 0x1c0, RZ, 0xc0, !PT ;  /* 0x000001c0bdbd7812 */ /* 0x000fe200078ec0ff */
[----:B------:R-:W-:Y:S01]  /*1310*/  IMAD R2, R2, c[0x0][0x1b0], RZ ;  /* 0x00006c0002027a24 */ /* 0x000fe200078e02ff */
[----:B------:R-:W-:Y:S01]  /*1320*/  LEA.HI R11, R4, R7, RZ, 0x3 ;  /* 0x00000007040b7211 */ /* 0x000fe200078f18ff */
[----:B------:R-:W-:Y:S01]  /*1330*/  IMAD.WIDE.U32 R14, R3, c[0x0][0x1b0], R14 ;  /* 0x00006c00030e7a25 */ /* 0x000fe200078e000e */
[----:B------:R-:W-:Y:S01]  /*1340*/  LOP3.LUT R201, R201, R10, RZ, 0x3c, !PT ;  /* 0x0000000ac9c97212 */ /* 0x000fe200078e3cff */
[----:B------:R-:W-:Y:S01]  /*1350*/  BSSY B0, `(.L_x_1095) ;  /* 0x0000046000007945 */ /* 0x000fe20003800000 */
[----:B------:R-:W-:Y:S01]  /*1360*/  LOP3.LUT R6, R189, 0x8, R6, 0xf8, !PT ;  /* 0x00000008bd067812 */ /* 0x000fe200078ef806 */
[----:B------:R-:W-:Y:S01]  /*1370*/  IMAD R9, R3, c[0x0][0x1b4], R2 ;  /* 0x00006d0003097a24 */ /* 0x000fe200078e0202 */
[----:B------:R-:W-:Y:S01]  /*1380*/  LOP3.LUT R2, R11, 0xfffffff8, RZ, 0xc0, !PT ;  /* 0xfffffff80b027812 */ /* 0x000fe200078ec0ff */
[----:B------:R-:W-:Y:S01]  /*1390*/  IMAD.MOV R3, RZ, RZ, -R3 ;  /* 0x000000ffff037224 */ /* 0x000fe200078e0a03 */
[----:B------:R-:W-:Y:S01]  /*13a0*/  SHF.R.U32.HI R189, RZ, 0x3, R189 ;  /* 0x00000003ffbd7819 */ /* 0x000fe200000116bd */
[----:B------:R-:W-:Y:S01]  /*13b0*/  IMAD.IADD R12, R13, 0x1, -R12 ;  /* 0x000000010d0c7824 */ /* 0x000fe200078e0a0c */
[----:B------:R-:W-:Y:S01]  /*13c0*/  IADD3 R16, R210, 0x40, RZ ;  /* 0x00000040d2107810 */ /* 0x000fe20007ffe0ff */
[----:B------:R-:W-:Y:S01]  /*13d0*/  IMAD R8, R3, c[0x0][0x2c4], R8 ;  /* 0x0000b10003087a24 */ /* 0x000fe200078e0208 */
[----:B------:R-:W-:Y:S01]  /*13e0*/  LOP3.LUT R189, R6, R189, RZ, 0x3c, !PT ;  /* 0x000000bd06bd7212 */ /* 0x000fe200078e3cff */
[----:B------:R-:W-:Y:S01]  /*13f0*/  IMAD.IADD R2, R7, 0x1, -R2 ;  /* 0x0000000107027824 */ /* 0x000fe200078e0a02 */
[----:B------:R-:W-:Y:S01]  /*1400*/  LOP3.LUT P1, RZ, R212, 0x4, RZ, 0xc0, !PT ;  /* 0x00000004d4ff7812 */ /* 0x000fe2000782c0ff */
[----:B------:R-:W-:Y:S01]  /*1410*/  IMAD.IADD R15, R15, 0x1, R9 ;  /* 0x000000010f0f7824 */ /* 0x000fe200078e0209 */
[----:B------:R-:W-:Y:S01]  /*1420*/  SHF.R.S32.HI R3, RZ, 0x1f, R8 ;  /* 0x0000001fff037819 */ /* 0x000fe20000011408 */
[C---:B------:R-:W-:Y:S01]  /*1430*/  IMAD.SHL.U32 R7, R2.reuse, 0x40, RZ ;  /* 0x0000004002077824 */ /* 0x040fe200078e00ff */
[----:B------:R-:W-:Y:S01]  /*1440*/  LOP3.LUT P5, RZ, R2, 0x4, RZ, 0xc0, !PT ;  /* 0x0000000402ff7812 */ /* 0x000fe200078ac0ff */
[----:B------:R-:W-:Y:S01]  /*1450*/  IMAD.SHL.U32 R4, R12, 0x8, RZ ;  /* 0x000000080c047824 */ /* 0x000fe200078e00ff */
[----:B------:R-:W-:Y:S01]  /*1460*/  LOP3.LUT P4, RZ, R2, 0x2, RZ, 0xc0, !PT ;  /* 0x0000000202ff7812 */ /* 0x000fe2000788c0ff */
[----:B------:R-:W-:Y:S01]  /*1470*/  IMAD R3, R3, c[0x0][0x1a8], RZ ;  /* 0x00006a0003037a24 */ /* 0x000fe200078e02ff */
[----:B------:R-:W-:Y:S01]  /*1480*/  LOP3.LUT R7, R7, 0x1c0, RZ, 0xc0, !PT ;  /* 0x000001c007077812 */ /* 0x000fe200078ec0ff */
[----:B------:R-:W-:Y:S01]  /*1490*/  IMAD.SHL.U32 R11, R11, 0x40, RZ ;  /* 0x000000400b0b7824 */ /* 0x000fe200078e00ff */
[----:B------:R-:W-:Y:S01]  /*14a0*/  IADD3 R2, R21, UR7, RZ ;  /* 0x0000000715027c10 */ /* 0x000fe2000fffe0ff */
[C---:B------:R-:W-:Y:S01]  /*14b0*/  IMAD R3, R8.reuse, c[0x0][0x1ac], R3 ;  /* 0x00006b0008037a24 */ /* 0x040fe200078e0203 */
[----:B------:R-:W-:Y:S01]  /*14c0*/  LOP3.LUT R4, R7, 0x8, R4, 0xf8, !PT ;  /* 0x0000000807047812 */ /* 0x000fe200078ef804 */
[----:B------:R-:W-:Y:S01]  /*14d0*/  IMAD.WIDE.U32 R8, R8, c[0x0][0x1a8], R14 ;  /* 0x00006a0008087a25 */ /* 0x000fe200078e000e */
[----:B------:R-:W-:-:S02]  /*14e0*/  SHF.R.U32.HI R13, RZ, 0x3, R7 ;  /* 0x00000003ff0d7819 */ /* 0x000fc40000011607 */
[-C--:B------:R-:W-:Y:S01]  /*14f0*/  LEA.HI R14, R20, R5.reuse, RZ, 0x6 ;  /* 0x00000005140e7211 */ /* 0x080fe200078f30ff */
[----:B------:R-:W-:Y:S01]  /*1500*/  IMAD.IADD R7, R9, 0x1, R3 ;  /* 0x0000000109077824 */ /* 0x000fe200078e0203 */
[----:B------:R-:W-:Y:S01]  /*1510*/  LEA R10, P0, R8, c[0x0][0x160], 0x1 ;  /* 0x00005800080a7a11 */ /* 0x000fe200078008ff */
[----:B------:R-:W-:Y:S01]  /*1520*/  IMAD R9, R204, c[0x0][0x2c4], RZ ;  /* 0x0000b100cc097a24 */ /* 0x000fe200078e02ff */
[----:B------:R-:W-:Y:S01]  /*1530*/  LOP3.LUT R11, R11, 0xfffffe00, RZ, 0xc0, !PT ;  /* 0xfffffe000b0b7812 */ /* 0x000fe200078ec0ff */
[----:B------:R-:W-:Y:S01]  /*1540*/  IMAD.SHL.U32 R14, R14, 0x8, RZ ;  /* 0x000000080e0e7824 */ /* 0x000fe200078e00ff */
[----:B------:R-:W-:Y:S01]  /*1550*/  LEA.HI.X R8, R8, c[0x0][0x164], R7, 0x1, P0 ;  /* 0x0000590008087a11 */ /* 0x000fe200000f0c07 */
[----:B------:R1:W3:Y:S01]  /*1560*/  SHFL.IDX PT, R18, R10, RZ, 0x181f ;  /* 0x00181fff0a127589 */ /* 0x0002e200000e0000 */
[----:B------:R-:W-:Y:S01]  /*1570*/  LEA.HI R7, R20, R5, RZ, 0x5 ;  /* 0x0000000514077211 */ /* 0x000fe200078f28ff */
[----:B------:R-:W-:Y:S01]  /*1580*/  IMAD R189, R12, 0x200, R189 ;  /* 0x000002000cbd7824 */ /* 0x000fe200078e02bd */
[----:B------:R-:W-:Y:S01]  /*1590*/  LOP3.LUT P0, RZ, R212, 0x2, RZ, 0xc0, !PT ;  /* 0x00000002d4ff7812 */ /* 0x000fe2000780c0ff */
[----:B------:R1:W4:Y:S01]  /*15a0*/  SHFL.IDX PT, R19, R8, RZ, 0x181f ;  /* 0x00181fff08137589 */ /* 0x00032200000e0000 */
[----:B------:R-:W-:-:S02]  /*15b0*/  SHF.R.S32.HI R6, RZ, 0x5, R7 ;  /* 0x00000005ff067819 */ /* 0x000fc40000011407 */
[----:B------:R-:W-:Y:S01]  /*15c0*/  LOP3.LUT R3, R4, R13, RZ, 0x3c, !PT ;  /* 0x0000000d04037212 */ /* 0x000fe200078e3cff */
[----:B------:R-:W-:Y:S01]  /*15d0*/  IMAD.MOV.U32 R4, RZ, RZ, 0x20 ;  /* 0x00000020ff047424 */ /* 0x000fe200078e00ff */
[----:B------:R-:W-:Y:S02]  /*15e0*/  IADD3 R15, R210, 0x80, RZ ;  /* 0x00000080d20f7810 */ /* 0x000fe40007ffe0ff */
[----:B------:R-:W-:Y:S02]  /*15f0*/  SEL R188, R188, 0xfffffff0, !P4 ;  /* 0xfffffff0bcbc7807 */ /* 0x000fe40006000000 */
[----:B------:R-:W-:Y:S02]  /*1600*/  ISETP.GE.AND P3, PT, R210, c[0x0][0x198], PT ;  /* 0x00006600d2007a0c */ /* 0x000fe40003f66270 */
[----:B------:R-:W-:Y:S02]  /*1610*/  SEL R4, R4, 0xffffffe0, !P5 ;  /* 0xffffffe004047807 */ /* 0x000fe40006800000 */
[----:B------:R-:W-:-:S02]  /*1620*/  ISETP.GE.AND P4, PT, R15, c[0x0][0x198], PT ;  /* 0x000066000f007a0c */ /* 0x000fc40003f86270 */
[----:B------:R-:W-:Y:S01]  /*1630*/  LOP3.LUT R201, R201, 0xfffffe00, R14, 0xf8, !PT ;  /* 0xfffffe00c9c97812 */ /* 0x000fe200078ef80e */
[----:B--2---:R2:W5:Y:S01]  /*1640*/  @P2 R2UR UR9, R0 ;  /* 0x00000000000923c2 */ /* 0x00456200000e0000 */
[----:B------:R-:W-:Y:S01]  /*1650*/  ISETP.GE.AND P2, PT, R2, R9, PT ;  /* 0x000000090200720c */ /* 0x000fe20003f46270 */
[----:B-----5:R-:W-:Y:S01]  /*1660*/  @!UP0 UMOV UR9, UR11 ;  /* 0x0000000b00098c82 */ /* 0x020fe20008000000 */
[----:B--2---:R-:W-:Y:S01]  /*1670*/  P2R R0, PR, RZ, 0x1 ;  /* 0x00000001ff007803 */ /* 0x004fe20000000000 */
[----:B------:R-:W-:Y:S01]  /*1680*/  IMAD R0, R6, 0x400, R11 ;  /* 0x0000040006007824 */ /* 0x000fe200078e020b */
[----:B------:R-:W-:-:S03]  /*1690*/  ISETP.GE.AND P0, PT, R16, c[0x0][0x198], PT ;  /* 0x0000660010007a0c */ /* 0x000fc60003f06270 */
[----:B------:R-:W-:Y:S01]  /*16a0*/  IMAD.IADD R0, R0, 0x1, R3 ;  /* 0x0000000100007824 */ /* 0x000fe200078e0203 */
[----:B------:R-:W-:-:S05]  /*16b0*/  LOP3.LUT R3, R3, R11, RZ, 0xfc, !PT ;  /* 0x0000000b03037212 */ /* 0x000fca00078efcff */
        /* <DEDUP_REMOVED lines=15> */
.L_x_1096:
[----:B-1-34-:R-:W-:Y:S05]  /*17b0*/  BSYNC B0 ;  /* 0x0000000000007941 */ /* 0x01afea0003800000 */
.L_x_1095:
        /* <DEDUP_REMOVED lines=20> */
.L_x_1098:
[----:B------:R-:W-:Y:S05]  /*1900*/  BSYNC B0 ;  /* 0x0000000000007941 */ /* 0x000fea0003800000 */
.L_x_1097:
[----:B------:R-:W-:Y:S01]  /*1910*/  IADD3 R12, R2, 0x40, RZ ;  /* 0x00000040020c7810 */ /* 0x000fe20007ffe0ff */
[----:B--2---:R2:W4:Y:S01]  /*1920*/  SHFL.IDX PT, R19, R8, 0x2, 0x181f ;  /* 0x00581f0008137f89 */ /* 0x00452200000e0000 */
[----:B------:R-:W-:Y:S02]  /*1930*/  BSSY B0, `(.L_x_1099) ;  /* 0x0000012000007945 */ /* 0x000fe40003800000 */
[----:B------:R-:W-:Y:S01]  /*1940*/  ISETP.GE.AND P2, PT, R12, R9, PT ;  /* 0x000000090c00720c */ /* 0x000fe20003f46270 */
        /* <DEDUP_REMOVED lines=16> */
.L_x_1100:
[----:B------:R-:W-:Y:S05]  /*1a50*/  BSYNC B0 ;  /* 0x0000000000007941 */ /* 0x000fea0003800000 */
.L_x_1099:
[----:B------:R-:W-:Y:S01]  /*1a60*/  SHFL.IDX PT, R12, R10, 0x3, 0x181f ;  /* 0x00781f000a0c7f89 */ /* 0x000fe200000e0000 */
[----:B------:R-:W-:Y:S01]  /*1a70*/  IADD3 R2, R2, 0x60, RZ ;  /* 0x0000006002027810 */ /* 0x000fe20007ffe0ff */
[----:B------:R-:W-:Y:S01]  /*1a80*/  IMAD.MOV.U32 R196, RZ, RZ, c[0x0][0x2b8] ;  /* 0x0000ae00ffc47624 */ /* 0x000fe200078e00ff */
[----:B------:R-:W-:Y:S01]  /*1a90*/  SHF.R.S32.HI R209, RZ, 0x1f, R16 ;  /* 0x0000001fffd17819 */ /* 0x000fe20000011410 */
[----:B---3--:R-:W3:Y:S01]  /*1aa0*/  SHFL.IDX PT, R13, R8, 0x3, 0x181f ;  /* 0x00781f00080d7f89 */ /* 0x008ee200000e0000 */
[----:B------:R-:W-:Y:S01]  /*1ab0*/  ISETP.GE.AND P2, PT, R2, R9, PT ;  /* 0x000000090200720c */ /* 0x000fe20003f46270 */
[----:B------:R-:W-:Y:S01]  /*1ac0*/  IMAD.SHL.U32 R144, R201, 0x2, RZ ;  /* 0x00000002c9907824 */ /* 0x000fe200078e00ff */
[----:B------:R-:W-:Y:S01]  /*1ad0*/  LEA.HI R209, R209, R16, RZ, 0x3 ;  /* 0x00000010d1d17211 */ /* 0x000fe200078f18ff */
[----:B------:R-:W-:Y:S01]  /*1ae0*/  USHF.R.S32.HI UR8, URZ, 0x1f, UR9 ;  /* 0x0000001f3f087899 */ /* 0x000fe20008011409 */
[----:B------:R-:W-:Y:S01]  /*1af0*/  IADD3 R9, R149, -0x1, RZ ;  /* 0xffffffff95097810 */ /* 0x000fe20007ffe0ff */
[----:B------:R-:W-:Y:S01]  /*1b00*/  ULDC.64 UR4, c[0x0][0x2b0] ;  /* 0x0000ac0000047ab9 */ /* 0x000fe20000000a00 */
[----:B------:R-:W-:Y:S01]  /*1b10*/  SHF.R.S32.HI R192, RZ, 0x1f, R15 ;  /* 0x0000001fffc07819 */ /* 0x000fe2000001140f */
[----:B------:R-:W-:Y:S01]  /*1b20*/  UIMAD UR8, UR8, UR4, URZ ;  /* 0x00000004080872a4 */ /* 0x000fe2000f8e023f */
[----:B------:R-:W-:Y:S01]  /*1b30*/  LOP3.LUT R209, R209, 0xfffffff8, RZ, 0xc0, !PT ;  /* 0xfffffff8d1d17812 */ /* 0x000fe200078ec0ff */
[----:B------:R-:W-:Y:S01]  /*1b40*/  IMAD.SHL.U32 R146, R9, 0x40, RZ ;  /* 0x0000004009927824 */ /* 0x000fe200078e00ff */
[----:B------:R-:W-:Y:S01]  /*1b50*/  LEA.HI R192, R192, R15, RZ, 0x3 ;  /* 0x0000000fc0c07211 */ /* 0x000fe200078f18ff */
[----:B------:R-:W-:Y:S01]  /*1b60*/  UIMAD.WIDE.U32 UR12, UR9, UR4, URZ ;  /* 0x00000004090c72a5 */ /* 0x000fe2000f8e003f */
[----:B------:R-:W-:Y:S01]  /*1b70*/  ISETP.NE.AND P5, PT, R196, 0x1, PT ;  /* 0x00000001c400780c */ /* 0x000fe20003fa5270 */
[----:B------:R-:W-:Y:S01]  /*1b80*/  IMAD.IADD R200, R202, 0x1, R146 ;  /* 0x00000001cac87824 */ /* 0x000fe200078e0292 */
[----:B------:R-:W-:Y:S01]  /*1b90*/  LOP3.LUT R192, R192, 0xfffffff8, RZ, 0xc0, !PT ;  /* 0xfffffff8c0c07812 */ /* 0x000fe200078ec0ff */
[----:B------:R-:W-:Y:S01]  /*1ba0*/  UIMAD UR8, UR9, UR5, UR8 ;  /* 0x00000005090872a4 */ /* 0x000fe2000f8e0208 */
[----:B------:R-:W-:Y:S01]  /*1bb0*/  P2R R2, PR, RZ, 0x20 ;  /* 0x00000020ff027803 */ /* 0x000fe20000000000 */
[----:B------:R-:W-:Y:S01]  /*1bc0*/  IMAD.MOV.U32 R199, RZ, RZ, RZ ;  /* 0x000000ffffc77224 */ /* 0x000fe200078e00ff */
[----:B------:R-:W-:Y:S01]  /*1bd0*/  ULDC.64 UR4, c[0x0][0x210] ;  /* 0x0000840000047ab9 */ /* 0x000fe20000000a00 */
[----:B------:R-:W-:Y:S01]  /*1be0*/  P2R R17, PR, RZ, 0x2 ;  /* 0x00000002ff117803 */ /* 0x000fe20000000000 */
[----:B------:R-:W-:Y:S01]  /*1bf0*/  UIADD3 UR8, UR13, UR8, URZ ;  /* 0x000000080d087290 */ /* 0x000fe2000fffe03f */
[----:B---34-:R-:W-:-:S04]  /*1c00*/  @!P2 IMAD.WIDE R18, R210, 0x2, R12 ;  /* 0x00000002d212a825 */ /* 0x018fc800078e020c */
[--C-:B-12---:R-:W-:Y:S01]  /*1c10*/  @!P2 IMAD.WIDE R10, R209, 0x2, R12.reuse ;  /* 0x00000002d10aa825 */ /* 0x106fe200078e020c */
[----:B------:R-:W-:Y:S01]  /*1c20*/  @!PT LDS RZ, [RZ] ;  /* 0x00000000fffff984 */ /* 0x000fe20000000800 */
[----:B------:R1:W-:Y:S03]  /*1c30*/  @!P2 LDGSTS.E.BYPASS.LTC128B.128 [R144+0x1b100], [R18.64], !P3 ;  /* 0x1b1000001290afae */ /* 0x0003e6000d901d4e */
[----:B------:R-:W-:Y:S01]  /*1c40*/  @!P2 IMAD.WIDE R26, R192, 0x2, R12 ;  /* 0x00000002c01aa825 */ /* 0x000fe200078e020c */
[----:B------:R2:W-:Y:S01]  /*1c50*/  @!P2 LDGSTS.E.BYPASS.LTC128B.128 [R144+0x1f100], [R10.64], !P0 ;  /* 0x1f1000000a90afae */ /* 0x0005e2000c101d4e */
[C---:B------:R-:W-:Y:S02]  /*1c60*/  ISETP.GE.AND P0, PT, R200.reuse, R195, PT ;  /* 0x000000c3c800720c */ /* 0x040fe40003f06270 */
[----:B------:R-:W-:Y:S01]  /*1c70*/  IMAD.IADD R200, R200, 0x1, R203 ;  /* 0x00000001c8c87824 */ /* 0x000fe200078e02cb */
[----:B------:R3:W-:Y:S01]  /*1c80*/  @!P2 LDGSTS.E.BYPASS.LTC128B.128 [R144+0x23100], [R26.64], !P4 ;  /* 0x231000001a90afae */ /* 0x0007e2000e101d4e */
[----:B------:R-:W-:-:S02]  /*1c90*/  ISETP.GT.OR P0, PT, R202, 0x3f, P0 ;  /* 0x0000003fca00780c */ /* 0x000fc40000704670 */
[----:B------:R-:W-:Y:S01]  /*1ca0*/  @P5 IMAD.HI.U32 R8, R200, c[0x0][0x2bc], RZ ;  /* 0x0000af00c8085a27 */ /* 0x000fe200078e00ff */
[----:B------:R-:W0:Y:S03]  /*1cb0*/  LDGDEPBAR ;  /* 0x00000000000079af */ /* 0x000e260000000000 */
[----:B------:R-:W-:Y:S01]  /*1cc0*/  IMAD.MOV.U32 R2, RZ, RZ, R200 ;  /* 0x000000ffff027224 */ /* 0x000fe200078e00c8 */
[----:B------:R-:W-:-:S06]  /*1cd0*/  @P5 SHF.R.U32.HI R2, RZ, c[0x0][0x2c0], R8 ;  /* 0x0000b000ff025a19 */ /* 0x000fcc0000011608 */
[----:B--2---:R-:W-:-:S04]  /*1ce0*/  @!P0 IADD3 R11, P3, R2, UR12, RZ ;  /* 0x0000000c020b8c10 */ /* 0x004fc8000ff7e0ff */
[----:B------:R-:W-:Y:S02]  /*1cf0*/  @!P0 LEA.HI.X.SX32 R8, R2, UR8, 0x1, P3 ;  /* 0x0000000802088c11 */ /* 0x000fe400098f0eff */
[----:B------:R-:W-:-:S04]  /*1d00*/  @!P0 LEA R10, P3, R11, c[0x0][0x2a0], 0x2 ;  /* 0x0000a8000b0a8a11 */ /* 0x000fc800078610ff */
[----:B------:R-:W-:Y:S01]  /*1d10*/  @!P0 LEA.HI.X R11, R11, c[0x0][0x2a4], R8, 0x2, P3 ;  /* 0x0000a9000b0b8a11 */ /* 0x000fe200018f1408 */
[----:B------:R-:W-:Y:S06]  /*1d20*/  BAR.SYNC.DEFER_BLOCKING 0x0 ;  /* 0x0000000000007b1d */ /* 0x000fec0000010000 */
[----:B------:R-:W2:Y:S01]  /*1d30*/  @!P0 LDG.E R199, [R10.64] ;  /* 0x0000000e0ac78981 */ /* 0x000ea2000c1e1900 */
[----:B------:R-:W-:Y:S01]  /*1d40*/  IMAD.MOV R13, RZ, RZ, -R2 ;  /* 0x000000ffff0d7224 */ /* 0x000fe200078e0a02 */
[----:B------:R-:W-:Y:S01]  /*1d50*/  UIMAD UR9, UR18, UR4, URZ ;  /* 0x00000004120972a4 */ /* 0x000fe2000f8e023f */
[C---:B------:R-:W-:Y:S01]  /*1d60*/  IMAD.WIDE R28, R210.reuse, 0x2, RZ ;  /* 0x00000002d21c7825 */ /* 0x040fe200078e02ff */
[----:B------:R-:W-:Y:S01]  /*1d70*/  UIMAD.WIDE.U32 UR16, UR10, UR4, URZ ;  /* 0x000000040a1072a5 */ /* 0x000fe2000f8e003f */
[----:B------:R-:W-:Y:S01]  /*1d80*/  ISETP.GE.AND P5, PT, R210, c[0x0][0x1d4], PT ;  /* 0x00007500d2007a0c */ /* 0x000fe20003fa6270 */
[----:B------:R-:W-:Y:S01]  /*1d90*/  UIMAD UR9, UR10, UR5, UR9 ;  /* 0x000000050a0972a4 */ /* 0x000fe2000f8e0209 */
[----:B------:R-:W-:Y:S01]  /*1da0*/  IMAD R200, R13, c[0x0][0x2b8], R200 ;  /* 0x0000ae000dc87a24 */ /* 0x000fe200078e02c8 */
[----:B------:R-:W-:Y:S01]  /*1db0*/  ISETP.GE.AND P4, PT, R16, c[0x0][0x1d4], PT ;  /* 0x0000750010007a0c */ /* 0x000fe20003f86270 */
[----:B------:R-:W-:Y:S01]  /*1dc0*/  ULDC.64 UR4, c[0x0][0x1e8] ;  /* 0x00007a0000047ab9 */ /* 0x000fe20000000a00 */
[----:B---3--:R-:W-:Y:S01]  /*1dd0*/  IMAD.WIDE R26, R209, 0x2, RZ ;  /* 0x00000002d11a7825 */ /* 0x008fe200078e02ff */
[----:B------:R-:W-:Y:S01]  /*1de0*/  UIADD3 UR9, UR17, UR9, URZ ;  /* 0x0000000911097290 */ /* 0x000fe2000fffe03f */
[----:B------:R-:W-:Y:S01]  /*1df0*/  SHF.R.S32.HI R13, RZ, 0x1f, R200 ;  /* 0x0000001fff0d7819 */ /* 0x000fe200000114c8 */
[----:B------:R-:W-:Y:S01]  /*1e00*/  UIMAD UR18, UR18, UR4, URZ ;  /* 0x00000004121272a4 */ /* 0x000fe2000f8e023f */
[C---:B-1----:R-:W-:Y:S01]  /*1e10*/  IMAD.WIDE.U32 R18, R200.reuse, c[0x0][0x208], RZ ;  /* 0x00008200c8127a25 */ /* 0x042fe200078e00ff */
[----:B------:R-:W-:Y:S01]  /*1e20*/  UIMAD.WIDE.U32 UR22, UR10, UR4, URZ ;  /* 0x000000040a1672a5 */ /* 0x000fe2000f8e003f */
[----:B------:R-:W-:Y:S01]  /*1e30*/  ISETP.GE.AND P6, PT, R15, c[0x0][0x1d4], PT ;  /* 0x000075000f007a0c */ /* 0x000fe20003fc6270 */
[----:B------:R-:W-:Y:S01]  /*1e40*/  UIMAD UR18, UR10, UR5, UR18 ;  /* 0x000000050a1272a4 */ /* 0x000fe2000f8e0212 */
[C---:B------:R-:W-:Y:S01]  /*1e50*/  IMAD R23, R13.reuse, c[0x0][0x208], RZ ;  /* 0x000082000d177a24 */ /* 0x040fe200078e02ff */
[----:B------:R-:W-:Y:S01]  /*1e60*/  SHF.R.S32.HI R145, RZ, 0x1f, R210 ;  /* 0x0000001fff917819 */ /* 0x000fe200000114d2 */
[----:B------:R-:W-:Y:S01]  /*1e70*/  IMAD R13, R13, c[0x0][0x1e0], RZ ;  /* 0x000078000d0d7a24 */ /* 0x000fe200078e02ff */
[----:B------:R-:W-:Y:S01]  /*1e80*/  UIADD3 UR18, UR23, UR18, URZ ;  /* 0x0000001217127290 */ /* 0x000fe2000fffe03f */
[C---:B------:R-:W-:Y:S01]  /*1e90*/  IMAD R24, R200.reuse, c[0x0][0x20c], R23 ;  /* 0x00008300c8187a24 */ /* 0x040fe200078e0217 */
[----:B------:R-:W-:Y:S01]  /*1ea0*/  SEL R211, RZ, 0x10, P6 ;  /* 0x00000010ffd37807 */ /* 0x000fe20003000000 */
[----:B------:R-:W-:Y:S01]  /*1eb0*/  IMAD R13, R200, c[0x0][0x1e4], R13 ;  /* 0x00007900c80d7a24 */ /* 0x000fe200078e020d */
[----:B------:R-:W-:Y:S01]  /*1ec0*/  IADD3 R198, R144, 0x100, RZ ;  /* 0x0000010090c67810 */ /* 0x000fe20007ffe0ff */
[----:B------:R-:W-:Y:S01]  /*1ed0*/  IMAD.IADD R25, R19, 0x1, R24 ;  /* 0x0000000113197824 */ /* 0x000fe200078e0218 */
[----:B------:R-:W-:Y:S01]  /*1ee0*/  SHF.R.S32.HI R132, RZ, 0x1f, R209 ;  /* 0x0000001fff847819 */ /* 0x000fe200000114d1 */
[----:B------:R-:W-:Y:S01]  /*1ef0*/  IMAD.MOV.U32 R24, RZ, RZ, R18 ;  /* 0x000000ffff187224 */ /* 0x000fe200078e0012 */
[----:B------:R-:W-:Y:S01]  /*1f00*/  SHF.R.S32.HI R133, RZ, 0x1f, R192 ;  /* 0x0000001fff857819 */ /* 0x000fe200000114c0 */
[----:B------:R-:W-:-:S04]  /*1f10*/  IMAD.WIDE.U32 R18, R200, c[0x0][0x1e0], RZ ;  /* 0x00007800c8127a25 */ /* 0x000fc800078e00ff */
[----:B------:R-:W-:Y:S01]  /*1f20*/  IMAD.IADD R19, R19, 0x1, R13 ;  /* 0x0000000113137824 */ /* 0x000fe200078e020d */
        /* <DEDUP_REMOVED lines=9> */
[----:B------:R-:W-:Y:S01]  /*1fc0*/  LEA R23, P0, R11, c[0x0][0x1f8], 0x1 ;  /* 0x00007e000b177a11 */ /* 0x000fe200078008ff */
[----:B------:R-:W-:-:S03]  /*1fd0*/  IMAD.WIDE R24, R192, 0x2, RZ ;  /* 0x00000002c0187825 */ /* 0x000fc600078e02ff */
[----:B------:R-:W-:Y:S01]  /*1fe0*/  LEA.HI.X R22, R11, c[0x0][0x1fc], R22, 0x1, P0 ;  /* 0x00007f000b167a11 */ /* 0x000fe200000f0c16 */
[----:B------:R-:W1:Y:S01]  /*1ff0*/  SHFL.IDX PT, R13, R23, RZ, 0x181f ;  /* 0x00181fff170d7589 */ /* 0x000e6200000e0000 */
[----:B------:R-:W-:-:S03]  /*2000*/  IADD3 R8, P0, R18, UR22, RZ ;  /* 0x0000001612087c10 */ /* 0x000fc6000ff1e0ff */
[----:B------:R-:W-:Y:S01]  /*2010*/  SHFL.IDX PT, R11, R23, 0x1, 0x181f ;  /* 0x00381f00170b7f89 */ /* 0x000fe200000e0000 */
[----:B------:R-:W-:Y:S02]  /*2020*/  IADD3.X R19, R19, UR18, R2, P0, !PT ;  /* 0x0000001213137c10 */ /* 0x000fe400087fe402 */
[C---:B------:R-:W-:Y:S01]  /*2030*/  LEA R10, P0, R8.reuse, c[0x0][0x1c8], 0x1 ;  /* 0x00007200080a7a11 */ /* 0x040fe200078008ff */
[----:B------:R-:W2:Y:S01]  /*2040*/  SHFL.IDX PT, R14, R22, RZ, 0x181f ;  /* 0x00181fff160e7589 */ /* 0x000ea200000e0000 */
[----:B------:R-:W-:Y:S02]  /*2050*/  IADD3 R2, -R21, R195, -R146 ;  /* 0x000000c315027210 */ /* 0x000fe40007ffe992 */
[----:B------:R-:W-:Y:S01]  /*2060*/  LEA.HI.X R8, R8, c[0x0][0x1cc], R19, 0x1, P0 ;  /* 0x0000730008087a11 */ /* 0x000fe200000f0c13 */
[----:B------:R3:W4:Y:S04]  /*2070*/  SHFL.IDX PT, R12, R22, 0x1, 0x181f ;  /* 0x00381f00160c7f89 */ /* 0x00072800000e0000 */
[----:B------:R-:W-:Y:S04]  /*2080*/  SHFL.IDX PT, R18, R10, RZ, 0x181f ;  /* 0x00181fff0a127589 */ /* 0x000fe800000e0000 */
[----:B------:R-:W5:Y:S01]  /*2090*/  SHFL.IDX PT, R19, R8, RZ, 0x181f ;  /* 0x00181fff08137589 */ /* 0x000f6200000e0000 */
[----:B-1----:R-:W-:-:S05]  /*20a0*/  IADD3 R30, P3, R13, R26, RZ ;  /* 0x0000001a0d1e7210 */ /* 0x002fca0007f7e0ff */
[----:B--2---:R-:W-:Y:S01]  /*20b0*/  IMAD.X R31, R14, 0x1, R27, P3 ;  /* 0x000000010e1f7824 */ /* 0x004fe200018e061b */
[-C--:B------:R-:W-:Y:S02]  /*20c0*/  IADD3 R26, P3, R26, R11.reuse, RZ ;  /* 0x0000000b1a1a7210 */ /* 0x080fe40007f7e0ff */
[----:B---3--:R-:W-:Y:S02]  /*20d0*/  IADD3 R22, P2, R13, R28, RZ ;  /* 0x0000001c0d167210 */ /* 0x008fe40007f5e0ff */
[----:B------:R-:W-:Y:S01]  /*20e0*/  IADD3 R28, P0, R28, R11, RZ ;  /* 0x0000000b1c1c7210 */ /* 0x000fe20007f1e0ff */
[--C-:B----4-:R-:W-:Y:S01]  /*20f0*/  IMAD.X R27, R27, 0x1, R12.reuse, P3 ;  /* 0x000000011b1b7824 */ /* 0x110fe200018e060c */
[----:B------:R-:W-:Y:S01]  /*2100*/  ISETP.GE.AND P3, PT, R210, c[0x0][0x1d4], PT ;  /* 0x00007500d2007a0c */ /* 0x000fe20003f66270 */
[----:B------:R-:W-:Y:S01]  /*2110*/  IMAD.X R23, R14, 0x1, R29, P2 ;  /* 0x000000010e177824 */ /* 0x000fe200010e061d */
[----:B------:R-:W-:Y:S01]  /*2120*/  IADD3 R32, P2, R13, R24, RZ ;  /* 0x000000180d207210 */ /* 0x000fe20007f5e0ff */
[----:B------:R-:W-:Y:S01]  /*2130*/  IMAD.X R29, R29, 0x1, R12, P0 ;  /* 0x000000011d1d7824 */ /* 0x000fe200000e060c */
[----:B------:R-:W-:-:S03]  /*2140*/  ISETP.GE.AND P0, PT, R2, 0x1, PT ;  /* 0x000000010200780c */ /* 0x000fc60003f06270 */
[----:B------:R-:W-:Y:S01]  /*2150*/  IMAD.X R33, R14, 0x1, R25, P2 ;  /* 0x000000010e217824 */ /* 0x000fe200010e0619 */
[----:B------:R-:W-:-:S05]  /*2160*/  IADD3 R24, P2, R24, R11, RZ ;  /* 0x0000000b18187210 */ /* 0x000fca0007f5e0ff */
[----:B------:R-:W-:-:S04]  /*2170*/  IMAD.X R25, R25, 0x1, R12, P2 ;  /* 0x0000000119197824 */ /* 0x000fc800010e060c */
[----:B-----5:R-:W-:-:S04]  /*2180*/  @P0 IMAD.WIDE R34, R210, 0x2, R18 ;  /* 0x00000002d2220825 */ /* 0x020fc800078e0212 */
[--C-:B------:R-:W-:Y:S01]  /*2190*/  @P0 IMAD.WIDE R12, R209, 0x2, R18.reuse ;  /* 0x00000002d10c0825 */ /* 0x100fe200078e0212 */
[----:B------:R1:W-:Y:S03]  /*21a0*/  @P0 LDGSTS.E.BYPASS.LTC128B.128 [R144+0xc100], [R34.64], !P5 ;  /* 0x0c10000022900fae */ /* 0x0003e6000e901d4e */
[----:B------:R-:W-:Y:S01]  /*21b0*/  @P0 IMAD.WIDE R40, R192, 0x2, R18 ;  /* 0x00000002c0280825 */ /* 0x000fe200078e0212 */
[----:B------:R1:W-:Y:S04]  /*21c0*/  @P0 LDGSTS.E.BYPASS.LTC128B.128 [R144+0xe100], [R12.64], !P4 ;  /* 0x0e1000000c900fae */ /* 0x0003e8000e101d4e */
[----:B------:R-:W-:Y:S04]  /*21d0*/  SHFL.IDX PT, R18, R10, 0x1, 0x181f ;  /* 0x00381f000a127f89 */ /* 0x000fe800000e0000 */
[----:B------:R-:W2:Y:S04]  /*21e0*/  SHFL.IDX PT, R19, R8, 0x1, 0x181f ;  /* 0x00381f0008137f89 */ /* 0x000ea800000e0000 */
[----:B------:R1:W-:Y:S01]  /*21f0*/  @P0 LDGSTS.E.BYPASS.LTC128B.128 [R144+0x10100], [R40.64], !P6 ;  /* 0x1010000028900fae */ /* 0x0003e2000f101d4e */
[----:B------:R-:W-:-:S13]  /*2200*/  ISETP.GT.AND P0, PT, R2, 0x20, PT ;  /* 0x000000200200780c */ /* 0x000fda0003f04270 */
[----:B--2---:R-:W-:-:S04]  /*2210*/  @P0 IMAD.WIDE R38, R210, 0x2, R18 ;  /* 0x00000002d2260825 */ /* 0x004fc800078e0212 */
[--C-:B------:R-:W-:Y:S01]  /*2220*/  @P0 IMAD.WIDE R36, R209, 0x2, R18.reuse ;  /* 0x00000002d1240825 */ /* 0x100fe200078e0212 */
[----:B------:R1:W-:Y:S03]  /*2230*/  @P0 LDGSTS.E.BYPASS.LTC128B.128 [R144+0xd100], [R38.64], !P5 ;  /* 0x0d10000026900fae */ /* 0x0003e6000e901d4e */
[----:B------:R-:W-:Y:S01]  /*2240*/  @P0 IMAD.WIDE R18, R192, 0x2, R18 ;  /* 0x00000002c0120825 */ /* 0x000fe200078e0212 */
[----:B------:R1:W-:Y:S04]  /*2250*/  @P0 LDGSTS.E.BYPASS.LTC128B.128 [R144+0xf100], [R36.64], !P4 ;  /* 0x0f10000024900fae */ /* 0x0003e8000e101d4e */
[----:B------:R1:W-:Y:S01]  /*2260*/  @P0 LDGSTS.E.BYPASS.LTC128B.128 [R144+0x11100], [R18.64], !P6 ;  /* 0x1110000012900fae */ /* 0x0003e2000f101d4e */
[----:B------:R-:W-:-:S02]  /*2270*/  ISETP.LT.OR P0, PT, R2, 0x1, P3 ;  /* 0x000000010200780c */ /* 0x000fc40001f01670 */
[----:B------:R-:W-:Y:S01]  /*2280*/  ISETP.LT.OR P3, PT, R2, 0x21, P3 ;  /* 0x000000210200780c */ /* 0x000fe20001f61670 */
[----:B------:R-:W0:Y:S10]  /*2290*/  LDGDEPBAR ;  /* 0x00000000000079af */ /* 0x000e340000000000 */
[----:B------:R1:W-:Y:S01]  /*22a0*/  LDGSTS.E.BYPASS.LTC128B.128 [R144+0x100], [R22.64], !P0 ;  /* 0x0010000016907fae */ /* 0x0003e2000c101d4e */
[----:B------:R-:W-:-:S04]  /*22b0*/  ISETP.GE.AND P0, PT, R16, c[0x0][0x1d4], PT ;  /* 0x0000750010007a0c */ /* 0x000fc80003f06270 */
[C---:B------:R-:W-:Y:S02]  /*22c0*/  ISETP.LT.OR P2, PT, R2.reuse, 0x1, P0 ;  /* 0x000000010200780c */ /* 0x040fe40000741670 */
[----:B------:R-:W-:-:S11]  /*22d0*/  ISETP.LT.OR P0, PT, R2, 0x21, P0 ;  /* 0x000000210200780c */ /* 0x000fd60000701670 */
[----:B------:R1:W-:Y:S01]  /*22e0*/  LDGSTS.E.BYPASS.LTC128B.128 [R144+0x2100], [R30.64], !P2 ;  /* 0x021000001e907fae */ /* 0x0003e2000d101d4e */
[----:B------:R-:W-:-:S04]  /*22f0*/  ISETP.GE.AND P2, PT, R15, c[0x0][0x1d4], PT ;  /* 0x000075000f007a0c */ /* 0x000fc80003f46270 */
[----:B------:R-:W-:-:S13]  /*2300*/  ISETP.LT.OR P1, PT, R2, 0x1, P2 ;  /* 0x000000010200780c */ /* 0x000fda0001721670 */
[----:B------:R1:W-:Y:S01]  /*2310*/  LDGSTS.E.BYPASS.LTC128B.128 [R144+0x4100], [R32.64], !P1 ;  /* 0x0410000020907fae */ /* 0x0003e2000c901d4e */
[----:B------:R-:W-:-:S03]  /*2320*/  ISETP.NE.AND P1, PT, R17, RZ, PT ;  /* 0x000000ff1100720c */ /* 0x000fc60003f25270 */
[----:B------:R1:W-:Y:S01]  /*2330*/  LDGSTS.E.BYPASS.LTC128B.128 [R144+0x1100], [R28.64], !P3 ;  /* 0x011000001c907fae */ /* 0x0003e2000d901d4e */
[----:B------:R-:W-:-:S03]  /*2340*/  ISETP.GT.AND P3, PT, R9, R194, PT ;  /* 0x000000c20900720c */ /* 0x000fc60003f64270 */
[----:B------:R1:W-:Y:S01]  /*2350*/  LDGSTS.E.BYPASS.LTC128B.128 [R144+0x3100], [R26.64], !P0 ;  /* 0x031000001a907fae */ /* 0x0003e2000c101d4e */
[----:B------:R-:W-:Y:S02]  /*2360*/  ISETP.LT.OR P0, PT, R2, 0x21, P2 ;  /* 0x000000210200780c */ /* 0x000fe40001701670 */
[----:B------:R-:W-:Y:S02]  /*2370*/  ISETP.GT.AND P2, PT, R202, 0x3f, PT ;  /* 0x0000003fca00780c */ /* 0x000fe40003f44270 */
[----:B------:R-:W-:-:S09]  /*2380*/  P2R R21, PR, RZ, 0x8 ;  /* 0x00000008ff157803 */ /* 0x000fd20000000000 */
[----:B------:R1:W-:Y:S04]  /*2390*/  LDGSTS.E.BYPASS.LTC128B.128 [R144+0x5100], [R24.64], !P0 ;  /* 0x0510000018907fae */ /* 0x0003e8000c101d4e */
[----:B------:R-:W0:Y:S01]  /*23a0*/  LDGDEPBAR ;  /* 0x00000000000079af */ /* 0x000e220000000000 */
        /* <DEDUP_REMOVED lines=14> */
[----:B-1----:R-:W-:Y:S02]  /*2490*/  SEL R12, RZ, 0x10, P5 ;  /* 0x00000010ff0c7807 */ /* 0x002fe40002800000 */
[----:B------:R-:W-:Y:S01]  /*24a0*/  SHF.L.U64.HI R14, R210, 0x1, R145 ;  /* 0x00000001d20e7819 */ /* 0x000fe20000010291 */
        /* <DEDUP_REMOVED lines=9> */
[----:B------:R-:W-:Y:S02]  /*2540*/  IMAD.IADD R11, R11, 0x1, R13 ;  /* 0x000000010b0b7824 */ /* 0x000fe400078e020d */
[----:B------:R-:W-:Y:S01]  /*2550*/  IMAD.SHL.U32 R13, R210, 0x2, RZ ;  /* 0x00000002d20d7824 */ /* 0x000fe200078e00ff */
[----:B--2---:R-:W-:Y:S01]  /*2560*/  SHF.R.S32.HI R2, RZ, 0x1f, R199 ;  /* 0x0000001fff027819 */ /* 0x004fe200000114c7 */
[----:B------:R-:W-:Y:S01]  /*2570*/  IMAD.WIDE.U32 R8, R199, c[0x0][0x1f0], R10 ;  /* 0x00007c00c7087a25 */ /* 0x000fe200078e000a */
[----:B------:R-:W-:-:S03]  /*2580*/  SHF.L.U64.HI R11, R209, 0x1, R132 ;  /* 0x00000001d10b7819 */ /* 0x000fc60000010284 */
[----:B------:R-:W-:Y:S01]  /*2590*/  IMAD R2, R2, c[0x0][0x1f0], RZ ;  /* 0x00007c0002027a24 */ /* 0x000fe200078e02ff */
[----:B------:R-:W-:Y:S01]  /*25a0*/  IADD3 R15, P0, R8, UR22, RZ ;  /* 0x00000016080f7c10 */ /* 0x000fe2000ff1e0ff */
[----:B------:R-:W-:Y:S01]  /*25b0*/  IMAD.SHL.U32 R10, R209, 0x2, RZ ;  /* 0x00000002d10a7824 */ /* 0x000fe200078e00ff */
[----:B------:R-:W-:Y:S01]  /*25c0*/  SHF.L.U64.HI R8, R192, 0x1, R133 ;  /* 0x00000001c0087819 */ /* 0x000fe20000010285 */
[----:B------:R-:W-:-:S05]  /*25d0*/  IMAD R2, R199, c[0x0][0x1f4], R2 ;  /* 0x00007d00c7027a24 */ /* 0x000fca00078e0202 */
[----:B------:R-:W-:Y:S02]  /*25e0*/  IADD3.X R2, R9, UR18, R2, P0, !PT ;  /* 0x0000001209027c10 */ /* 0x000fe400087fe402 */
[C---:B------:R-:W-:Y:S02]  /*25f0*/  LEA R16, P0, R15.reuse, c[0x0][0x1c8], 0x1 ;  /* 0x000072000f107a11 */ /* 0x040fe400078008ff */
[----:B------:R-:W-:Y:S02]  /*2600*/  SEL R9, RZ, 0x10, P4 ;  /* 0x00000010ff097807 */ /* 0x000fe40002000000 */
[----:B------:R-:W-:Y:S01]  /*2610*/  LEA.HI.X R15, R15, c[0x0][0x1cc], R2, 0x1, P0 ;  /* 0x000073000f0f7a11 */ /* 0x000fe200000f0c02 */
[----:B------:R-:W1:Y:S01]  /*2620*/  SHFL.IDX PT, R18, R16, 0x1, 0x181f ;  /* 0x00381f0010127f89 */ /* 0x000e6200000e0000 */
[----:B------:R-:W-:Y:S01]  /*2630*/  IADD3 R23, -R9, 0x10, RZ ;  /* 0x0000001009177810 */ /* 0x000fe20007ffe1ff */
[----:B------:R-:W-:Y:S02]  /*2640*/  IMAD.SHL.U32 R2, R192, 0x2, RZ ;  /* 0x00000002c0027824 */ /* 0x000fe400078e00ff */
[----:B------:R-:W2:Y:S01]  /*2650*/  SHFL.IDX PT, R19, R15, 0x1, 0x181f ;  /* 0x00381f000f137f89 */ /* 0x000ea200000e0000 */
[----:B------:R-:W-:-:S03]  /*2660*/  LOP3.LUT R23, R23, 0xf, RZ, 0xc0, !PT ;  /* 0x0000000f17177812 */ /* 0x000fc600078ec0ff */
        /* <DEDUP_REMOVED lines=23> */
.L_x_1101:
[----:B------:R-:W0:Y:S01]  /*27e0*/  LDGDEPBAR ;  /* 0x00000000000079af */ /* 0x000e220000000000 */
[----:B------:R-:W-:Y:S01]  /*27f0*/  LOP3.LUT P3, RZ, R212, 0x2, RZ, 0xc0, !PT ;  /* 0x00000002d4ff7812 */ /* 0x000fe2000786c0ff */
[----:B------:R-:W-:Y:S01]  /*2800*/  IMAD.SHL.U32 R189, R189, 0x2, RZ ;  /* 0x00000002bdbd7824 */ /* 0x000fe200078e00ff */
[----:B------:R-:W-:Y:S01]  /*2810*/  MOV R186, 0x20 ;  /* 0x0000002000ba7802 */ /* 0x000fe20000000f00 */
[----:B------:R-:W-:Y:S01]  /*2820*/  IMAD.SHL.U32 R188, R188, 0x2, RZ ;  /* 0x00000002bcbc7824 */ /* 0x000fe200078e00ff */
[----:B------:R-:W-:Y:S01]  /*2830*/  ISETP.NE.AND P0, PT, R21, RZ, PT ;  /* 0x000000ff1500720c */ /* 0x000fe20003f05270 */
[C---:B------:R-:W-:Y:S01]  /*2840*/  IMAD.SHL.U32 R48, R0.reuse, 0x2, RZ ;  /* 0x0000000200307824 */ /* 0x040fe200078e00ff */
[----:B------:R-:W-:Y:S02]  /*2850*/  LEA R191, R0, 0x18100, 0x1 ;  /* 0x0001810000bf7811 */ /* 0x000fe400078e08ff */
[----:B------:R-:W-:-:S03]  /*2860*/  SEL R186, R186, 0xffffffe0, !P3 ;  /* 0xffffffe0baba7807 */ /* 0x000fc60005800000 */
[----:B------:R-:W-:Y:S01]  /*2870*/  IMAD.IADD R187, R191, 0x1, R188 ;  /* 0x00000001bfbb7824 */ /* 0x000fe200078e02bc */
[----:B------:R-:W-:Y:S01]  /*2880*/  IADD3 R2, R189, R186, RZ ;  /* 0x000000babd027210 */ /* 0x000fe20007ffe0ff */
[----:B------:R-:W-:-:S04]  /*2890*/  DEPBAR.LE SB0, 0x3 ;  /* 0x000080c00000791a */ /* 0x000fc80000000000 */
[----:B------:R-:W-:-:S04]  /*28a0*/  DEPBAR.LE SB0, 0x2 ;  /* 0x000080800000791a */ /* 0x000fc80000000000 */
[----:B------:R-:W-:Y:S06]  /*28b0*/  BAR.SYNC.DEFER_BLOCKING 0x0 ;  /* 0x0000000000007b1d */ /* 0x000fec0000010000 */
[----:B------:R-:W2:Y:S04]  /*28c0*/  LDSM.16.M88.4 R48, [R48+0x18100] ;  /* 0x018100003030783b */ /* 0x000ea80000000200 */
[----:B-1----:R1:W3:Y:S04]  /*28d0*/  LDSM.16.M88.4 R32, [R189+0xc100] ;  /* 0x00c10000bd20783b */ /* 0x0022e80000000200 */
[----:B------:R1:W4:Y:S04]  /*28e0*/  LDSM.16.M88.4 R24, [R189+0xc900] ;  /* 0x00c90000bd18783b */ /* 0x0003280000000200 */
[----:B------:R1:W1:Y:S04]  /*28f0*/  LDSM.16.M88.4 R16, [R189+0xd100] ;  /* 0x00d10000bd10783b */ /* 0x0002680000000200 */
[----:B------:R1:W1:Y:S04]  /*2900*/  LDSM.16.M88.4 R8, [R189+0xd900] ;  /* 0x00d90000bd08783b */ /* 0x0002680000000200 */
[----:B------:R1:W1:Y:S04]  /*2910*/  LDSM.16.M88.4 R60, [R187] ;  /* 0x00000000bb3c783b */ /* 0x0002680000000200 */
[----:B------:R1:W1:Y:S04]  /*2920*/  LDSM.16.M88.4 R12, [R2+0xc100] ;  /* 0x00c10000020c783b */ /* 0x0002680000000200 */
[----:B------:R1:W1:Y:S04]  /*2930*/  LDSM.16.M88.4 R40, [R2+0xc900] ;  /* 0x00c900000228783b */ /* 0x0002680000000200 */
[----:B------:R1:W1:Y:S04]  /*2940*/  LDSM.16.M88.4 R76, [R2+0xd100] ;  /* 0x00d10000024c783b */ /* 0x0002680000000200 */
[----:B------:R1:W1:Y:S01]  /*2950*/  LDSM.16.M88.4 R52, [R2+0xd900] ;  /* 0x00d900000234783b */ /* 0x0002620000000200 */
[----:B------:R-:W-:Y:S05]  /*2960*/  @!P0 BRA `(.L_x_1102) ;  /* 0x0000034000008947 */ /* 0x000fea0003800000 */
[----:B------:R-:W-:Y:S01]  /*2970*/  SHF.R.S32.HI R21, RZ, 0x1f, R200 ;  /* 0x0000001fff157819 */ /* 0x000fe200000114c8 */
[----:B------:R-:W-:Y:S01]  /*2980*/  IMAD.WIDE.U32 R22, R200, c[0x0][0x208], RZ ;  /* 0x00008200c8167a25 */ /* 0x000fe200078e00ff */
[----:B------:R-:W-:-:S02]  /*2990*/  SHF.R.S32.HI R0, RZ, 0x1f, R199 ;  /* 0x0000001fff007819 */ /* 0x000fc400000114c7 */
[----:B------:R-:W-:Y:S01]  /*29a0*/  SEL R29, RZ, 0x10, P5 ;  /* 0x00000010ff1d7807 */ /* 0x000fe20002800000 */
[----:B------:R-:W-:Y:S01]  /*29b0*/  IMAD R21, R21, c[0x0][0x208], RZ ;  /* 0x0000820015157a24 */ /* 0x000fe200078e02ff */
[----:B------:R-:W-:Y:S01]  /*29c0*/  SHF.L.U64.HI R31, R210, 0x1, R145 ;  /* 0x00000001d21f7819 */ /* 0x000fe20000010291 */
[----:B------:R-:W-:Y:S01]  /*29d0*/  IMAD R0, R0, c[0x0][0x218], RZ ;  /* 0x0000860000007a24 */ /* 0x000fe200078e02ff */
[----:B------:R-:W-:Y:S01]  /*29e0*/  IADD3 R57, -R29, 0x10, RZ ;  /* 0x000000101d397810 */ /* 0x000fe20007ffe1ff */
[----:B------:R-:W-:Y:S01]  /*29f0*/  IMAD R21, R200, c[0x0][0x20c], R21 ;  /* 0x00008300c8157a24 */ /* 0x000fe200078e0215 */
[----:B------:R-:W-:Y:S01]  /*2a00*/  IADD3 R39, -R211, 0x10, RZ ;  /* 0x00000010d3277810 */ /* 0x000fe20007ffe1ff */
[----:B------:R-:W-:Y:S01]  /*2a10*/  IMAD R0, R199, c[0x0][0x21c], R0 ;  /* 0x00008700c7007a24 */ /* 0x000fe200078e0200 */
[----:B------:R-:W-:Y:S01]  /*2a20*/  LOP3.LUT R57, R57, 0xf, RZ, 0xc0, !PT ;  /* 0x0000000f39397812 */ /* 0x000fe200078ec0ff */
[----:B------:R-:W-:Y:S01]  /*2a30*/  IMAD.IADD R23, R23, 0x1, R21 ;  /* 0x0000000117177824 */ /* 0x000fe200078e0215 */
[----:B------:R-:W-:Y:S01]  /*2a40*/  SHF.L.U64.HI R28, R209, 0x1, R132 ;  /* 0x00000001d11c7819 */ /* 0x000fe20000010284 */
[----:B------:R-:W-:Y:S01]  /*2a50*/  IMAD.SHL.U32 R30, R210, 0x2, RZ ;  /* 0x00000002d21e7824 */ /* 0x000fe200078e00ff */
[----:B------:R-:W-:Y:S01]  /*2a60*/  LOP3.LUT R39, R39, 0xf, RZ, 0xc0, !PT ;  /* 0x0000000f27277812 */ /* 0x000fe200078ec0ff */
[----:B------:R-:W-:Y:S01]  /*2a70*/  IMAD.WIDE.U32 R22, R199, c[0x0][0x218], R22 ;  /* 0x00008600c7167a25 */ /* 0x000fe200078e0016 */
[----:B------:R-:W-:-:S04]  /*2a80*/  SHF.L.U64.HI R21, R192, 0x1, R133 ;  /* 0x00000001c0157819 */ /* 0x000fc80000010285 */
        /* <DEDUP_REMOVED lines=8> */
[----:B------:R-:W-:Y:S01]  /*2b10*/  IMAD.SHL.U32 R23, R209, 0x2, RZ ;  /* 0x00000002d1177824 */ /* 0x000fe200078e00ff */
[----:B------:R-:W-:-:S02]  /*2b20*/  LOP3.LUT R46, R46, 0xf, RZ, 0xc0, !PT ;  /* 0x0000000f2e2e7812 */ /* 0x000fc400078ec0ff */
[----:B------:R-:W4:Y:S04]  /*2b30*/  SHFL.IDX PT, R44, R36, 0x1, 0x181f ;  /* 0x00381f00242c7f89 */ /* 0x000f2800000e0000 */
[----:B------:R-:W3:Y:S04]  /*2b40*/  SHFL.IDX PT, R37, R37, RZ, 0x181f ;  /* 0x00181fff25257589 */ /* 0x000ee800000e0000 */
        /* <DEDUP_REMOVED lines=22> */
.L_x_1102:
[----:B------:R-:W-:Y:S01]  /*2cb0*/  IMAD.MOV.U32 R0, RZ, RZ, 0x40 ;  /* 0x00000040ff007424 */ /* 0x000fe200078e00ff */
[----:B------:R-:W-:Y:S01]  /*2cc0*/  LOP3.LUT R80, R7, 0xffffffe0, RZ, 0xc0, !PT ;  /* 0xffffffe007507812 */ /* 0x000fe200078ec0ff */
[C---:B--23--:R-:W-:Y:S01]  /*2cd0*/  HMMA.16816.F32.BF16 R36, R48.reuse, R32, RZ ;  /* 0x000000203024723c */ /* 0x04cfe200000418ff */
[----:B------:R-:W-:Y:S01]  /*2ce0*/  SHF.R.S32.HI R21, RZ, 0x1f, R6 ;  /* 0x0000001fff157819 */ /* 0x000fe20000011406 */
[----:B------:R-:W-:Y:S01]  /*2cf0*/  IMAD R185, R4, 0x2, R191 ;  /* 0x0000000204b97824 */ /* 0x000fe200078e02bf */
[----:B------:R-:W-:Y:S01]  /*2d00*/  SEL R193, R0, 0xffffffc0, !P1 ;  /* 0xffffffc000c17807 */ /* 0x000fe20004800000 */
[----:B------:R-:W-:Y:S01]  /*2d10*/  IMAD.IADD R80, R5, 0x1, -R80 ;  /* 0x0000000105507824 */ /* 0x000fe200078e0a50 */
[-C--:B------:R-:W-:Y:S01]  /*2d20*/  LEA.HI R0, R20, R5.reuse, RZ, 0x2 ;  /* 0x0000000514007211 */ /* 0x080fe200078f10ff */
[----:B------:R-:W-:Y:S01]  /*2d30*/  IMAD R184, R4, 0x2, R187 ;  /* 0x0000000204b87824 */ /* 0x000fe200078e02bb */
[----:B------:R-:W-:Y:S01]  /*2d40*/  LEA.HI R21, R21, R6, RZ, 0x3 ;  /* 0x0000000615157211 */ /* 0x000fe200078f18ff */
[C---:B------:R-:W-:Y:S01]  /*2d50*/  HMMA.16816.F32.BF16 R32, R48.reuse, R34, RZ ;  /* 0x000000223020723c */ /* 0x040fe200000418ff */
[----:B------:R-:W-:Y:S01]  /*2d60*/  LOP3.LUT R0, R0, 0xfffffffc, RZ, 0xc0, !PT ;  /* 0xfffffffc00007812 */ /* 0x000fe200078ec0ff */
[----:B------:R-:W-:Y:S01]  /*2d70*/  ULDC UR19, c[0x0][0x324] ;  /* 0x0000c90000137ab9 */ /* 0x000fe20000000800 */
[----:B------:R-:W-:Y:S01]  /*2d80*/  SHF.R.S32.HI R7, RZ, 0x1f, R80 ;  /* 0x0000001fff077819 */ /* 0x000fe20000011450 */
[----:B------:R-:W-:Y:S01]  /*2d90*/  ULOP3.LUT UR19, URZ, UR19, URZ, 0x33, !UPT ;  /* 0x000000133f137292 */ /* 0x000fe2000f8e333f */
[----:B------:R-:W-:Y:S01]  /*2da0*/  IADD3 R5, -R0, R5, RZ ;  /* 0x0000000500057210 */ /* 0x000fe20007ffe1ff */
[----:B------:R-:W0:Y:S01]  /*2db0*/  LDGDEPBAR ;  /* 0x00000000000079af */ /* 0x000e220000000000 */
[----:B------:R-:W-:Y:S01]  /*2dc0*/  LOP3.LUT R21, R21, 0xffffff8, RZ, 0xc0, !PT ;  /* 0x0ffffff815157812 */ /* 0x000fe200078ec0ff */
[----:B----4-:R-:W-:Y:S01]  /*2dd0*/  HMMA.16816.F32.BF16 R28, R48, R24, RZ ;  /* 0x00000018301c723c */ /* 0x010fe200000418ff */
[----:B------:R-:W-:-:S02]  /*2de0*/  LEA.HI R7, R7, R80, RZ, 0x2 ;  /* 0x0000005007077211 */ /* 0x000fc400078f10ff */
[----:B------:R-:W-:Y:S01]  /*2df0*/  LEA.HI R0, R5, R5, RZ, 0x1 ;  /* 0x0000000505007211 */ /* 0x000fe200078f08ff */
[----:B------:R-:W-:Y:S01]  /*2e00*/  IMAD.IADD R21, R6, 0x1, -R21 ;  /* 0x0000000106157824 */ /* 0x000fe200078e0a15 */
[----:B------:R-:W-:Y:S02]  /*2e10*/  LEA.HI.SX32 R6, R7, UR7, 0x1e ;  /* 0x0000000707067c11 */ /* 0x000fe4000f8ff2ff */
[----:B------:R-:W-:Y:S01]  /*2e20*/  LOP3.LUT R0, R0, 0x1ffffffe, RZ, 0xc0, !PT ;  /* 0x1ffffffe00007812 */ /* 0x000fe200078ec0ff */
[----:B------:R-:W-:Y:S01]  /*2e30*/  HMMA.16816.F32.BF16 R24, R48, R26, RZ ;  /* 0x0000001a3018723c */ /* 0x000fe200000418ff */
[----:B------:R-:W-:Y:S01]  /*2e40*/  PLOP3.LUT P0, PT, PT, PT, UP1, 0x80, 0x0 ;  /* 0x000000000000781c */ /* 0x000fe20003f0f018 */
[----:B------:R-:W-:Y:S01]  /*2e50*/  IMAD R6, R21, 0x10, R6 ;  /* 0x0000001015067824 */ /* 0x000fe200078e0206 */
[----:B------:R-:W-:Y:S02]  /*2e60*/  IADD3 R205, R5, -R0, RZ ;  /* 0x8000000005cd7210 */ /* 0x000fe40007ffe0ff */
[----:B------:R-:W-:-:S02]  /*2e70*/  LOP3.LUT R7, R7, 0x7ffffffc, RZ, 0xc0, !PT ;  /* 0x7ffffffc07077812 */ /* 0x000fc400078ec0ff */
[----:B------:R-:W-:Y:S01]  /*2e80*/  ISETP.GE.AND P3, PT, R197, 0x1, PT ;  /* 0x00000001c500780c */ /* 0x000fe20003f66270 */
[----:B------:R-:W-:Y:S01]  /*2e90*/  IMAD R205, R205, 0x8, R6 ;  /* 0x00000008cdcd7824 */ /* 0x000fe200078e0206 */
[----:B------:R-:W-:Y:S01]  /*2ea0*/  IADD3 R6, R189, R193, RZ ;  /* 0x000000c1bd067210 */ /* 0x000fe20007ffe0ff */
[C---:B-1----:R-:W-:Y:S01]  /*2eb0*/  HMMA.16816.F32.BF16 R20, R48.reuse, R16, RZ ;  /* 0x000000103014723c */ /* 0x042fe200000418ff */
[----:B------:R-:W-:Y:S01]  /*2ec0*/  IMAD.IADD R206, R80, 0x1, -R7 ;  /* 0x0000000150ce7824 */ /* 0x000fe200078e0a07 */
[----:B------:R-:W-:Y:S02]  /*2ed0*/  IADD3 R7, R195, 0x1, -R146 ;  /* 0x00000001c3077810 */ /* 0x000fe40007ffe892 */
[----:B------:R-:W-:Y:S01]  /*2ee0*/  LDSM.16.M88.4 R44, [R6+0xc100] ;  /* 0x00c10000062c783b */ /* 0x000fe20000000200 */
[----:B------:R-:W-:Y:S01]  /*2ef0*/  @P0 IMAD.HI.U32 R5, R205, c[0x0][0x2c8], RZ ;  /* 0x0000b200cd050a27 */ /* 0x000fe200078e00ff */
[----:B------:R-:W-:Y:S02]  /*2f00*/  PLOP3.LUT P0, PT, PT, PT, UP1, 0x80, 0x0 ;  /* 0x000000000000781c */ /* 0x000fe40003f0f018 */
[----:B------:R-:W-:Y:S01]  /*2f10*/  HMMA.16816.F32.BF16 R16, R48, R18, RZ ;  /* 0x000000123010723c */ /* 0x000fe200000418ff */
[----:B------:R-:W-:Y:S01]  /*2f20*/  LDSM.16.M88.4 R72, [R6+0xc900] ;  /* 0x00c900000648783b */ /* 0x000fe20000000200 */
[----:B------:R-:W-:-:S02]  /*2f30*/  MOV R0, R205 ;  /* 0x000000cd00007202 */ /* 0x000fc40000000f00 */
[----:B------:R-:W-:Y:S01]  /*2f40*/  SHF.L.U32 R206, R206, 0x1, RZ ;  /* 0x00000001cece7819 */ /* 0x000fe200000006ff */
[----:B------:R-:W-:Y:S03]  /*2f50*/  LDSM.16.M88.4 R68, [R6+0xd900] ;  /* 0x00d900000644783b */ /* 0x000fe60000000200 */
[----:B------:R-:W-:Y:S03]  /*2f60*/  HMMA.16816.F32.BF16 R64, R48, R8, RZ ;  /* 0x000000083040723c */ /* 0x000fe600000418ff */
[----:B------:R-:W-:Y:S02]  /*2f70*/  @P0 SHF.R.U32.HI R0, RZ, c[0x0][0x2cc], R5 ;  /* 0x0000b300ff000a19 */ /* 0x000fe40000011605 */
[----:B------:R-:W-:-:S03]  /*2f80*/  IADD3 R5, R193, R2, RZ ;  /* 0x00000002c1057210 */ /* 0x000fc60007ffe0ff */
[----:B------:R-:W-:Y:S01]  /*2f90*/  HMMA.16816.F32.BF16 R48, R48, R10, RZ ;  /* 0x0000000a3030723c */ /* 0x000fe200000418ff */
[----:B------:R-:W1:Y:S04]  /*2fa0*/  LDSM.16.M88.4 R8, [R185] ;  /* 0x00000000b908783b */ /* 0x000e680000000200 */
[----:B------:R-:W-:Y:S03]  /*2fb0*/  LDSM.16.M88.4 R56, [R5+0xc100] ;  /* 0x00c100000538783b */ /* 0x000fe60000000200 */
[C---:B------:R-:W-:Y:S08]  /*2fc0*/  HMMA.16816.F32.BF16 R36, R60.reuse, R12, R36 ;  /* 0x0000000c3c24723c */ /* 0x040ff00000041824 */
[C---:B------:R-:W-:Y:S01]  /*2fd0*/  HMMA.16816.F32.BF16 R32, R60.reuse, R14, R32 ;  /* 0x0000000e3c20723c */ /* 0x040fe20000041820 */
[----:B------:R-:W2:Y:S07]  /*2fe0*/  LDSM.16.M88.4 R12, [R6+0xd100] ;  /* 0x00d10000060c783b */ /* 0x000eae0000000200 */
[C---:B------:R-:W-:Y:S08]  /*2ff0*/  HMMA.16816.F32.BF16 R28, R60.reuse, R40, R28 ;  /* 0x000000283c1c723c */ /* 0x040ff0000004181c */
[C---:B------:R-:W-:Y:S01]  /*3000*/  HMMA.16816.F32.BF16 R24, R60.reuse, R42, R24 ;  /* 0x0000002a3c18723c */ /* 0x040fe20000041818 */
[----:B------:R-:W3:Y:S07]  /*3010*/  LDSM.16.M88.4 R40, [R184] ;  /* 0x00000000b828783b */ /* 0x000eee0000000200 */
[C---:B------:R-:W-:Y:S08]  /*3020*/  HMMA.16816.F32.BF16 R20, R60.reuse, R76, R20 ;  /* 0x0000004c3c14723c */ /* 0x040ff00000041814 */
[C---:B------:R-:W-:Y:S01]  /*3030*/  HMMA.16816.F32.BF16 R16, R60.reuse, R78, R16 ;  /* 0x0000004e3c10723c */ /* 0x040fe20000041810 */
[----:B------:R-:W-:Y:S07]  /*3040*/  LDSM.16.M88.4 R76, [R189+0xf100] ;  /* 0x00f10000bd4c783b */ /* 0x000fee0000000200 */
[C---:B------:R-:W-:Y:S08]  /*3050*/  HMMA.16816.F32.BF16 R64, R60.reuse, R52, R64 ;  /* 0x000000343c40723c */ /* 0x040ff00000041840 */
[----:B------:R-:W-:Y:S01]  /*3060*/  HMMA.16816.F32.BF16 R60, R60, R54, R48 ;  /* 0x000000363c3c723c */ /* 0x000fe20000041830 */
[----:B------:R-:W4:Y:S04]  /*3070*/  LDSM.16.M88.4 R52, [R5+0xc900] ;  /* 0x00c900000534783b */ /* 0x000f280000000200 */
[----:B------:R-:W5:Y:S03]  /*3080*/  LDSM.16.M88.4 R48, [R5+0xd100] ;  /* 0x00d100000530783b */ /* 0x000f660000000200 */
[C---:B-1----:R-:W-:Y:S08]  /*3090*/  HMMA.16816.F32.BF16 R36, R8.reuse, R44, R36 ;  /* 0x0000002c0824723c */ /* 0x042ff00000041824 */
[C---:B------:R-:W-:Y:S01]  /*30a0*/  HMMA.16816.F32.BF16 R32, R8.reuse, R46, R32 ;  /* 0x0000002e0820723c */ /* 0x040fe20000041820 */
[----:B------:R-:W1:Y:S07]  /*30b0*/  LDSM.16.M88.4 R44, [R5+0xd900] ;  /* 0x00d90000052c783b */ /* 0x000e6e0000000200 */
        /* <DEDUP_REMOVED lines=8> */
[----:B------:R-:W1:Y:S04]  /*3140*/  LDSM.16.M88.4 R8, [R189+0xe900] ;  /* 0x00e90000bd08783b */ /* 0x000e680000000200 */
[----:B------:R-:W1:Y:S03]  /*3150*/  LDSM.16.M88.4 R68, [R189+0xf900] ;  /* 0x00f90000bd44783b */ /* 0x000e660000000200 */
[C---:B---3--:R-:W-:Y:S08]  /*3160*/  HMMA.16816.F32.BF16 R36, R40.reuse, R56, R36 ;  /* 0x000000382824723c */ /* 0x048ff00000041824 */
[C---:B------:R-:W-:Y:S01]  /*3170*/  HMMA.16816.F32.BF16 R32, R40.reuse, R58, R32 ;  /* 0x0000003a2820723c */ /* 0x040fe20000041820 */
[----:B------:R-:W-:Y:S07]  /*3180*/  LDSM.16.M88.4 R56, [R187+0x4000] ;  /* 0x00400000bb38783b */ /* 0x000fee0000000200 */
[C---:B----4-:R-:W-:Y:S08]  /*3190*/  HMMA.16816.F32.BF16 R28, R40.reuse, R52, R28 ;  /* 0x00000034281c723c */ /* 0x050ff0000004181c */
[C---:B------:R-:W-:Y:S01]  /*31a0*/  HMMA.16816.F32.BF16 R24, R40.reuse, R54, R24 ;  /* 0x000000362818723c */ /* 0x040fe20000041818 */
[----:B------:R-:W3:Y:S07]  /*31b0*/  LDSM.16.M88.4 R52, [R2+0xe100] ;  /* 0x00e100000234783b */ /* 0x000eee0000000200 */
[C---:B-----5:R-:W-:Y:S08]  /*31c0*/  HMMA.16816.F32.BF16 R20, R40.reuse, R48, R20 ;  /* 0x000000302814723c */ /* 0x060ff00000041814 */
[C---:B------:R-:W-:Y:S01]  /*31d0*/  HMMA.16816.F32.BF16 R16, R40.reuse, R50, R16 ;  /* 0x000000322810723c */ /* 0x040fe20000041810 */
[----:B------:R-:W4:Y:S07]  /*31e0*/  LDSM.16.M88.4 R48, [R2+0xe900] ;  /* 0x00e900000230783b */ /* 0x000f2e0000000200 */
[C---:B-1----:R-:W-:Y:S08]  /*31f0*/  HMMA.16816.F32.BF16 R64, R40.reuse, R44, R64 ;  /* 0x0000002c2840723c */ /* 0x042ff00000041840 */
[----:B------:R-:W-:Y:S01]  /*3200*/  HMMA.16816.F32.BF16 R60, R40, R46, R60 ;  /* 0x0000002e283c723c */ /* 0x000fe2000004183c */
[----:B------:R-:W1:Y:S04]  /*3210*/  LDSM.16.M88.4 R44, [R2+0xf100] ;  /* 0x00f10000022c783b */ /* 0x000e680000000200 */
[----:B------:R-:W5:Y:S03]  /*3220*/  LDSM.16.M88.4 R40, [R2+0xf900] ;  /* 0x00f900000228783b */ /* 0x000f660000000200 */
[C---:B--2---:R-:W-:Y:S08]  /*3230*/  HMMA.16816.F32.BF16 R36, R72.reuse, R12, R36 ;  /* 0x0000000c4824723c */ /* 0x044ff00000041824 */
[C---:B------:R-:W-:Y:S01]  /*3240*/  HMMA.16816.F32.BF16 R32, R72.reuse, R14, R32 ;  /* 0x0000000e4820723c */ /* 0x040fe20000041820 */
[----:B------:R-:W-:Y:S07]  /*3250*/  LDSM.16.M88.4 R12, [R185+0x4000] ;  /* 0x00400000b90c783b */ /* 0x000fee0000000200 */
[C---:B------:R-:W-:Y:S08]  /*3260*/  HMMA.16816.F32.BF16 R28, R72.reuse, R8, R28 ;  /* 0x00000008481c723c */ /* 0x040ff0000004181c */
[C---:B------:R-:W-:Y:S01]  /*3270*/  HMMA.16816.F32.BF16 R24, R72.reuse, R10, R24 ;  /* 0x0000000a4818723c */ /* 0x040fe20000041818 */
[----:B------:R-:W2:Y:S07]  /*3280*/  LDSM.16.M88.4 R8, [R6+0xe100] ;  /* 0x00e100000608783b */ /* 0x000eae0000000200 */
[C---:B------:R-:W-:Y:S08]  /*3290*/  HMMA.16816.F32.BF16 R20, R72.reuse, R76, R20 ;  /* 0x0000004c4814723c */ /* 0x040ff00000041814 */
[C---:B------:R-:W-:Y:S08]  /*32a0*/  HMMA.16816.F32.BF16 R16, R72.reuse, R78, R16 ;  /* 0x0000004e4810723c */ /* 0x040ff00000041810 */
[C---:B------:R-:W-:Y:S08]  /*32b0*/  HMMA.16816.F32.BF16 R64, R72.reuse, R68, R64 ;  /* 0x000000444840723c */ /* 0x040ff00000041840 */
[----:B------:R-:W-:Y:S01]  /*32c0*/  HMMA.16816.F32.BF16 R60, R72, R70, R60 ;  /* 0x00000046483c723c */ /* 0x000fe2000004183c */
[----:B------:R-:W-:Y:S07]  /*32d0*/  LDSM.16.M88.4 R68, [R5+0xf100] ;  /* 0x00f100000544783b */ /* 0x000fee0000000200 */
[C---:B---3--:R-:W-:Y:S08]  /*32e0*/  HMMA.16816.F32.BF16 R36, R56.reuse, R52, R36 ;  /* 0x000000343824723c */ /* 0x048ff00000041824 */
[C---:B------:R-:W-:Y:S01]  /*32f0*/  HMMA.16816.F32.BF16 R32, R56.reuse, R54, R32 ;  /* 0x000000363820723c */ /* 0x040fe20000041820 */
[----:B------:R-:W3:Y:S07]  /*3300*/  LDSM.16.M88.4 R52, [R6+0xe900] ;  /* 0x00e900000634783b */ /* 0x000eee0000000200 */
[C---:B----4-:R-:W-:Y:S08]  /*3310*/  HMMA.16816.F32.BF16 R28, R56.reuse, R48, R28 ;  /* 0x00000030381c723c */ /* 0x050ff0000004181c */
[C---:B------:R-:W-:Y:S01]  /*3320*/  HMMA.16816.F32.BF16 R24, R56.reuse, R50, R24 ;  /* 0x000000323818723c */ /* 0x040fe20000041818 */
[----:B------:R-:W4:Y:S07]  /*3330*/  LDSM.16.M88.4 R48, [R6+0xf100] ;  /* 0x00f100000630783b */ /* 0x000f2e0000000200 */
[C---:B-1----:R-:W-:Y:S08]  /*3340*/  HMMA.16816.F32.BF16 R20, R56.reuse, R44, R20 ;  /* 0x0000002c3814723c */ /* 0x042ff00000041814 */
[C---:B------:R-:W-:Y:S01]  /*3350*/  HMMA.16816.F32.BF16 R16, R56.reuse, R46, R16 ;  /* 0x0000002e3810723c */ /* 0x040fe20000041810 */
[----:B------:R-:W1:Y:S07]  /*3360*/  LDSM.16.M88.4 R44, [R6+0xf900] ;  /* 0x00f90000062c783b */ /* 0x000e6e0000000200 */
[C---:B-----5:R-:W-:Y:S08]  /*3370*/  HMMA.16816.F32.BF16 R64, R56.reuse, R40, R64 ;  /* 0x000000283840723c */ /* 0x060ff00000041840 */
        /* <DEDUP_REMOVED lines=9> */
[C---:B----4-:R-:W-:Y:S08]  /*3410*/  HMMA.16816.F32.BF16 R20, R12.reuse, R48, R20 ;  /* 0x000000300c14723c */ /* 0x050ff00000041814 */
[C---:B------:R-:W-:Y:S01]  /*3420*/  HMMA.16816.F32.BF16 R16, R12.reuse, R50, R16 ;  /* 0x000000320c10723c */ /* 0x040fe20000041810 */
[----:B------:R-:W-:Y:S07]  /*3430*/  LDSM.16.M88.4 R48, [R189+0x10100] ;  /* 0x01010000bd30783b */ /* 0x000fee0000000200 */
[C---:B-1----:R-:W-:Y:S01]  /*3440*/  HMMA.16816.F32.BF16 R72, R12.reuse, R44, R64 ;  /* 0x0000002c0c48723c */ /* 0x042fe20000041840 */
[----:B------:R-:W1:Y:S07]  /*3450*/  LDSM.16.M88.4 R64, [R191+0x8000] ;  /* 0x00800000bf40783b */ /* 0x000e6e0000000200 */
        /* <DEDUP_REMOVED lines=8> */
[----:B------:R-:W4:Y:S07]  /*34e0*/  LDSM.16.M88.4 R68, [R189+0x11900] ;  /* 0x01190000bd44783b */ /* 0x000f2e0000000200 */
[C---:B--2---:R-:W-:Y:S08]  /*34f0*/  HMMA.16816.F32.BF16 R28, R56.reuse, R8, R28 ;  /* 0x00000008381c723c */ /* 0x044ff0000004181c */
[C---:B------:R-:W-:Y:S01]  /*3500*/  HMMA.16816.F32.BF16 R24, R56.reuse, R10, R24 ;  /* 0x0000000a3818723c */ /* 0x040fe20000041818 */
[----:B------:R-:W2:Y:S07]  /*3510*/  LDSM.16.M88.4 R8, [R2+0x10100] ;  /* 0x010100000208783b */ /* 0x000eae0000000200 */
[C---:B---3--:R-:W-:Y:S08]  /*3520*/  HMMA.16816.F32.BF16 R72, R56.reuse, R52, R72 ;  /* 0x000000343848723c */ /* 0x048ff00000041848 */
[----:B------:R-:W-:Y:S01]  /*3530*/  HMMA.16816.F32.BF16 R60, R56, R54, R60 ;  /* 0x00000036383c723c */ /* 0x000fe2000004183c */
[----:B------:R-:W-:Y:S07]  /*3540*/  LDSM.16.M88.4 R56, [R2+0x11100] ;  /* 0x011100000238783b */ /* 0x000fee0000000200 */
[C---:B-1----:R-:W-:Y:S08]  /*3550*/  HMMA.16816.F32.BF16 R36, R64.reuse, R48, R36 ;  /* 0x000000304024723c */ /* 0x042ff00000041824 */
[C---:B------:R-:W-:Y:S01]  /*3560*/  HMMA.16816.F32.BF16 R32, R64.reuse, R50, R32 ;  /* 0x000000324020723c */ /* 0x040fe20000041820 */
[----:B------:R-:W1:Y:S07]  /*3570*/  LDSM.16.M88.4 R48, [R2+0x10900] ;  /* 0x010900000230783b */ /* 0x000e6e0000000200 */
[C---:B----4-:R-:W-:Y:S08]  /*3580*/  HMMA.16816.F32.BF16 R28, R64.reuse, R12, R28 ;  /* 0x0000000c401c723c */ /* 0x050ff0000004181c */
[C---:B------:R-:W-:Y:S01]  /*3590*/  HMMA.16816.F32.BF16 R24, R64.reuse, R14, R24 ;  /* 0x0000000e4018723c */ /* 0x040fe20000041818 */
[----:B------:R-:W-:Y:S07]  /*35a0*/  LDSM.16.M88.4 R12, [R6+0x10100] ;  /* 0x01010000060c783b */ /* 0x000fee0000000200 */
[C---:B-----5:R-:W-:Y:S01]  /*35b0*/  HMMA.16816.F32.BF16 R52, R64.reuse, R40, R20 ;  /* 0x000000284034723c */ /* 0x060fe20000041814 */
[----:B------:R-:W3:Y:S07]  /*35c0*/  LDSM.16.M88.4 R20, [R185+0x8000] ;  /* 0x00800000b914783b */ /* 0x000eee0000000200 */
[C---:B------:R-:W-:Y:S01]  /*35d0*/  HMMA.16816.F32.BF16 R16, R64.reuse, R42, R16 ;  /* 0x0000002a4010723c */ /* 0x040fe20000041810 */
[----:B------:R-:W4:Y:S07]  /*35e0*/  LDSM.16.M88.4 R40, [R2+0x11900] ;  /* 0x011900000228783b */ /* 0x000f2e0000000200 */
[C---:B------:R-:W-:Y:S08]  /*35f0*/  HMMA.16816.F32.BF16 R72, R64.reuse, R68, R72 ;  /* 0x000000444048723c */ /* 0x040ff00000041848 */
[----:B------:R-:W-:Y:S01]  /*3600*/  HMMA.16816.F32.BF16 R60, R64, R70, R60 ;  /* 0x00000046403c723c */ /* 0x000fe2000004183c */
[----:B------:R-:W-:Y:S07]  /*3610*/  LDSM.16.M88.4 R68, [R6+0x10900] ;  /* 0x010900000644783b */ /* 0x000fee0000000200 */
[C---:B--2---:R-:W-:Y:S08]  /*3620*/  HMMA.16816.F32.BF16 R36, R44.reuse, R8, R36 ;  /* 0x000000082c24723c */ /* 0x044ff00000041824 */
[C---:B------:R-:W-:Y:S01]  /*3630*/  HMMA.16816.F32.BF16 R64, R44.reuse, R10, R32 ;  /* 0x0000000a2c40723c */ /* 0x040fe20000041820 */
[----:B------:R-:W-:Y:S04]  /*3640*/  LDSM.16.M88.4 R32, [R184+0x8000] ;  /* 0x00800000b820783b */ /* 0x000fe80000000200 */
[----:B------:R-:W2:Y:S03]  /*3650*/  LDSM.16.M88.4 R8, [R5+0x10100] ;  /* 0x010100000508783b */ /* 0x000ea60000000200 */
[C---:B-1----:R-:W-:Y:S08]  /*3660*/  HMMA.16816.F32.BF16 R28, R44.reuse, R48, R28 ;  /* 0x000000302c1c723c */ /* 0x042ff0000004181c */
[----:B------:R-:W-:Y:S01]  /*3670*/  HMMA.16816.F32.BF16 R24, R44, R50, R24 ;  /* 0x000000322c18723c */ /* 0x000fe20000041818 */
[----:B------:R-:W1:Y:S07]  /*3680*/  LDSM.16.M88.4 R48, [R6+0x11100] ;  /* 0x011100000630783b */ /* 0x000e6e0000000200 */
[C---:B---3--:R-:W-:Y:S08]  /*3690*/  HMMA.16816.F32.BF16 R36, R20.reuse, R12, R36 ;  /* 0x0000000c1424723c */ /* 0x048ff00000041824 */
[----:B------:R-:W-:Y:S01]  /*36a0*/  HMMA.16816.F32.BF16 R64, R20, R14, R64 ;  /* 0x0000000e1440723c */ /* 0x000fe20000041840 */
[----:B------:R3:W5:Y:S07]  /*36b0*/  LDSM.16.M88.4 R12, [R6+0x11900] ;  /* 0x01190000060c783b */ /* 0x00076e0000000200 */
[C---:B------:R-:W-:Y:S08]  /*36c0*/  HMMA.16816.F32.BF16 R52, R44.reuse, R56, R52 ;  /* 0x000000382c34723c */ /* 0x040ff00000041834 */
[C---:B------:R-:W-:Y:S08]  /*36d0*/  HMMA.16816.F32.BF16 R16, R44.reuse, R58, R16 ;  /* 0x0000003a2c10723c */ /* 0x040ff00000041810 */
[C---:B----4-:R-:W-:Y:S08]  /*36e0*/  HMMA.16816.F32.BF16 R72, R44.reuse, R40, R72 ;  /* 0x000000282c48723c */ /* 0x050ff00000041848 */
[----:B------:R-:W-:Y:S01]  /*36f0*/  HMMA.16816.F32.BF16 R60, R44, R42, R60 ;  /* 0x0000002a2c3c723c */ /* 0x000fe2000004183c */
[----:B------:R-:W4:Y:S04]  /*3700*/  LDSM.16.M88.4 R40, [R5+0x10900] ;  /* 0x010900000528783b */ /* 0x000f280000000200 */
[----:B------:R-:W4:Y:S03]  /*3710*/  LDSM.16.M88.4 R44, [R5+0x11100] ;  /* 0x01110000052c783b */ /* 0x000f260000000200 */
[C---:B--2---:R-:W-:Y:S08]  /*3720*/  HMMA.16816.F32.BF16 R36, R32.reuse, R8, R36 ;  /* 0x000000082024723c */ /* 0x044ff00000041824 */
[----:B------:R-:W-:Y:S01]  /*3730*/  HMMA.16816.F32.BF16 R64, R32, R10, R64 ;  /* 0x0000000a2040723c */ /* 0x000fe20000041840 */
[----:B------:R2:W2:Y:S07]  /*3740*/  LDSM.16.M88.4 R8, [R5+0x11900] ;  /* 0x011900000508783b */ /* 0x0004ae0000000200 */
[C---:B------:R-:W-:Y:S08]  /*3750*/  HMMA.16816.F32.BF16 R28, R20.reuse, R68, R28 ;  /* 0x00000044141c723c */ /* 0x040ff0000004181c */
[----:B------:R-:W-:Y:S01]  /*3760*/  HMMA.16816.F32.BF16 R24, R20, R70, R24 ;  /* 0x000000461418723c */ /* 0x000fe20000041818 */
[----:B------:R-:W-:-:S02]  /*3770*/  FMUL.FTZ R36, R36, c[0x0][0x320] ;  /* 0x0000c80024247a20 */ /* 0x000fc40000410000 */
[----:B------:R-:W-:Y:S02]  /*3780*/  FMUL.FTZ R37, R37, c[0x0][0x320] ;  /* 0x0000c80025257a20 */ /* 0x000fe40000410000 */
[----:B------:R-:W-:Y:S02]  /*3790*/  FMUL.FTZ R2, R38, c[0x0][0x320] ;  /* 0x0000c80026027a20 */ /* 0x000fe40000410000 */
[----:B------:R-:W2:Y:S01]  /*37a0*/  MUFU.TANH R36, R36 ;  /* 0x0000002400247308 */ /* 0x000ea20000002400 */
[----:B-1----:R-:W-:Y:S01]  /*37b0*/  HMMA.16816.F32.BF16 R52, R20, R48, R52 ;  /* 0x000000301434723c */ /* 0x002fe20000041834 */
[----:B---3--:R-:W-:-:S06]  /*37c0*/  FMUL.FTZ R6, R64, c[0x0][0x320] ;  /* 0x0000c80040067a20 */ /* 0x008fcc0000410000 */
[----:B------:R-:W1:Y:S01]  /*37d0*/  MUFU.TANH R37, R37 ;  /* 0x0000002500257308 */ /* 0x000e620000002400 */
[C---:B------:R-:W-:Y:S07]  /*37e0*/  HMMA.16816.F32.BF16 R16, R20.reuse, R50, R16 ;  /* 0x000000321410723c */ /* 0x040fee0000041810 */
[----:B------:R-:W3:Y:S01]  /*37f0*/  MUFU.TANH R2, R2 ;  /* 0x0000000200027308 */ /* 0x000ee20000002400 */
[C---:B-----5:R-:W-:Y:S07]  /*3800*/  HMMA.16816.F32.BF16 R72, R20.reuse, R12, R72 ;  /* 0x0000000c1448723c */ /* 0x060fee0000041848 */
[----:B------:R-:W-:Y:S01]  /*3810*/  FMUL.FTZ R12, R65, c[0x0][0x320] ;  /* 0x0000c800410c7a20 */ /* 0x000fe20000410000 */
[----:B------:R-:W-:Y:S01]  /*3820*/  HMMA.16816.F32.BF16 R60, R20, R14, R60 ;  /* 0x0000000e143c723c */ /* 0x000fe2000004183c */
[----:B------:R-:W1:Y:S07]  /*3830*/  MUFU.TANH R6, R6 ;  /* 0x0000000600067308 */ /* 0x000e6e0000002400 */
[C---:B----4-:R-:W-:Y:S01]  /*3840*/  HMMA.16816.F32.BF16 R28, R32.reuse, R40, R28 ;  /* 0x00000028201c723c */ /* 0x050fe2000004181c */
[----:B------:R-:W4:Y:S07]  /*3850*/  MUFU.TANH R12, R12 ;  /* 0x0000000c000c7308 */ /* 0x000f2e0000002400 */
[C---:B------:R-:W-:Y:S08]  /*3860*/  HMMA.16816.F32.BF16 R24, R32.reuse, R42, R24 ;  /* 0x0000002a2018723c */ /* 0x040ff00000041818 */
[C---:B------:R-:W-:Y:S08]  /*3870*/  HMMA.16816.F32.BF16 R52, R32.reuse, R44, R52 ;  /* 0x0000002c2034723c */ /* 0x040ff00000041834 */
[----:B------:R-:W-:Y:S01]  /*3880*/  HMMA.16816.F32.BF16 R16, R32, R46, R16 ;  /* 0x0000002e2010723c */ /* 0x000fe20000041810 */
[----:B------:R-:W-:-:S02]  /*3890*/  FMUL.FTZ R13, R29, c[0x0][0x320] ;  /* 0x0000c8001d0d7a20 */ /* 0x000fc40000410000 */
[----:B------:R-:W-:-:S04]  /*38a0*/  FMUL.FTZ R28, R28, c[0x0][0x320] ;  /* 0x0000c8001c1c7a20 */ /* 0x000fc80000410000 */
[----:B--2---:R-:W2:Y:S01]  /*38b0*/  MUFU.TANH R5, R28 ;  /* 0x0000001c00057308 */ /* 0x004ea20000002400 */
[----:B------:R-:W-:Y:S01]  /*38c0*/  HMMA.16816.F32.BF16 R72, R32, R8, R72 ;  /* 0x000000082048723c */ /* 0x000fe20000041848 */
[----:B------:R-:W5:Y:S01]  /*38d0*/  SHFL.IDX PT, R9, R0, RZ, 0x1c1f ;  /* 0x001c1fff00097589 */ /* 0x000f6200000e0000 */
[----:B------:R-:W-:Y:S02]  /*38e0*/  FMUL.FTZ R15, R24, c[0x0][0x320] ;  /* 0x0000c800180f7a20 */ /* 0x000fe40000410000 */
[----:B------:R-:W-:-:S03]  /*38f0*/  FMUL.FTZ R14, R25, c[0x0][0x320] ;  /* 0x0000c800190e7a20 */ /* 0x000fc60000410000 */
[----:B------:R-:W1:Y:S01]  /*3900*/  MUFU.TANH R13, R13 ;  /* 0x0000000d000d7308 */ /* 0x000e620000002400 */
[----:B------:R-:W-:Y:S01]  /*3910*/  HMMA.16816.F32.BF16 R60, R32, R10, R60 ;  /* 0x0000000a203c723c */ /* 0x000fe2000004183c */
[----:B------:R-:W-:Y:S01]  /*3920*/  FMUL.FTZ R52, R52, c[0x0][0x320] ;  /* 0x0000c80034347a20 */ /* 0x000fe20000410000 */
[----:B------:R-:W-:Y:S01]  /*3930*/  IADD3 R8, -R206, R195, -R146 ;  /* 0x000000c3ce087210 */ /* 0x000fe20007ffe992 */
[----:B------:R-:W-:-:S04]  /*3940*/  FMUL.FTZ R53, R53, c[0x0][0x320] ;  /* 0x0000c80035357a20 */ /* 0x000fc80000410000 */
[----:B------:R-:W-:Y:S01]  /*3950*/  IADD3 R10, -R204, R7, -R206 ;  /* 0x00000007cc0a7210 */ /* 0x000fe20007ffe9ce */
[----:B------:R-:W-:Y:S01]  /*3960*/  FMUL.FTZ R17, R17, c[0x0][0x320] ;  /* 0x0000c80011117a20 */ /* 0x000fe20000410000 */
[----:B------:R-:W1:Y:S01]  /*3970*/  MUFU.TANH R15, R15 ;  /* 0x0000000f000f7308 */ /* 0x000e620000002400 */
[----:B------:R-:W-:-:S06]  /*3980*/  FMUL.FTZ R16, R16, c[0x0][0x320] ;  /* 0x0000c80010107a20 */ /* 0x000fcc0000410000 */
[----:B------:R-:W-:Y:S01]  /*3990*/  FMUL.FTZ R72, R72, c[0x0][0x320] ;  /* 0x0000c80048487a20 */ /* 0x000fe20000410000 */
[----:B------:R-:W1:Y:S01]  /*39a0*/  MUFU.TANH R14, R14 ;  /* 0x0000000e000e7308 */ /* 0x000e620000002400 */
[----:B------:R-:W-:-:S06]  /*39b0*/  FMUL.FTZ R73, R73, c[0x0][0x320] ;  /* 0x0000c80049497a20 */ /* 0x000fcc0000410000 */
[----:B------:R-:W-:Y:S01]  /*39c0*/  FMUL.FTZ R60, R60, c[0x0][0x320] ;  /* 0x0000c8003c3c7a20 */ /* 0x000fe20000410000 */
[----:B------:R-:W1:Y:S01]  /*39d0*/  MUFU.TANH R165, R52 ;  /* 0x0000003400a57308 */ /* 0x000e620000002400 */
[----:B------:R-:W-:-:S07]  /*39e0*/  FMUL.FTZ R61, R61, c[0x0][0x320] ;  /* 0x0000c8003d3d7a20 */ /* 0x000fce0000410000 */
[----:B------:R-:W1:Y:S08]  /*39f0*/  MUFU.TANH R175, R53 ;  /* 0x0000003500af7308 */ /* 0x000e700000002400 */
[----:B------:R-:W1:Y:S08]  /*3a00*/  MUFU.TANH R167, R17 ;  /* 0x0000001100a77308 */ /* 0x000e700000002400 */
[----:B------:R-:W1:Y:S08]  /*3a10*/  MUFU.TANH R179, R72 ;  /* 0x0000004800b37308 */ /* 0x000e700000002400 */
[----:B------:R-:W1:Y:S08]  /*3a20*/  MUFU.TANH R177, R73 ;  /* 0x0000004900b17308 */ /* 0x000e700000002400 */
[----:B------:R-:W1:Y:S08]  /*3a30*/  MUFU.TANH R143, R60 ;  /* 0x0000003c008f7308 */ /* 0x000e700000002400 */
[----:B------:R-:W1:Y:S08]  /*3a40*/  MUFU.TANH R141, R61 ;  /* 0x0000003d008d7308 */ /* 0x000e700000002400 */
[----:B------:R1:W1:Y:S02]  /*3a50*/  MUFU.TANH R173, R16 ;  /* 0x0000001000ad7308 */ /* 0x0002640000002400 */
[----:B-1----:R-:W-:-:S02]  /*3a60*/  IADD3 R16, R10, c[0x0][0x328], RZ ;  /* 0x0000ca000a107a10 */ /* 0x002fc40007ffe0ff */
[----:B------:R-:W-:-:S03]  /*3a70*/  IADD3 R10, R10, UR19, RZ ;  /* 0x000000130a0a7c10 */ /* 0x000fc6000fffe0ff */
[----:B-----5:R-:W-:Y:S01]  /*3a80*/  IMAD.IADD R7, R16, 0x1, R9 ;  /* 0x0000000110077824 */ /* 0x020fe200078e0209 */
[----:B------:R-:W-:-:S04]  /*3a90*/  IADD3 R20, R10, R9, RZ ;  /* 0x000000090a147210 */ /* 0x000fc80007ffe0ff */
[----:B------:R-:W-:Y:S01]  /*3aa0*/  IMNMX R22, R7, R8, PT ;  /* 0x0000000807167217 */ /* 0x000fe20003800200 */
        /* <DEDUP_REMOVED lines=12> */
.L_x_1105:
[----:B------:R-:W-:-:S04]  /*3b70*/  MOV R7, 0x1 ;  /* 0x0000000100077802 */ /* 0x000fc80000000f00 */
[----:B------:R-:W-:-:S13]  /*3b80*/  ISETP.NE.AND P0, PT, R7, c[0x0][0x32c], PT ;  /* 0x0000cb0007007a0c */ /* 0x000fda0003f05270 */
[----:B------:R-:W-:-:S05]  /*3b90*/  @P0 IMAD.HI.U32 R7, R9, c[0x0][0x330], RZ ;  /* 0x0000cc0009070a27 */ /* 0x000fca00078e00ff */
[----:B------:R-:W-:Y:S02]  /*3ba0*/  @P0 SHF.R.U32.HI R9, RZ, c[0x0][0x334], R7 ;  /* 0x0000cd00ff090a19 */ /* 0x000fe40000011607 */
.L_x_1106:
[----:B------:R-:W-:Y:S05]  /*3bb0*/  BSYNC B0 ;  /* 0x0000000000007941 */ /* 0x000fea0003800000 */
.L_x_1104:
[----:B------:R-:W-:-:S04]  /*3bc0*/  IMAD R9, R9, c[0x0][0x32c], -R146 ;  /* 0x0000cb0009097a24 */ /* 0x000fc800078e0a92 */
[----:B------:R-:W-:-:S05]  /*3bd0*/  IMAD.IADD R9, R9, 0x1, -R206 ;  /* 0x0000000109097824 */ /* 0x000fca00078e0ace */
[----:B------:R-:W-:Y:S02]  /*3be0*/  IADD3 R7, R9, c[0x0][0x32c], RZ ;  /* 0x0000cb0009077a10 */ /* 0x000fe40007ffe0ff */
[----:B------:R-:W-:Y:S02]  /*3bf0*/  IMNMX R20, R20, R9, !PT ;  /* 0x0000000914147217 */ /* 0x000fe40007800200 */
[----:B------:R-:W-:Y:S02]  /*3c00*/  IMNMX R22, R22, R7, PT ;  /* 0x0000000716167217 */ /* 0x000fe40003800200 */
.L_x_1103:
[----:B--234-:R-:W-:Y:S01]  /*3c10*/  ISETP.GT.AND P1, PT, R149, RZ, PT ;  /* 0x000000ff9500720c */ /* 0x01cfe20003f24270 */
[----:B------:R-:W1:Y:S01]  /*3c20*/  SHFL.IDX PT, R23, R0, 0x1, 0x1c1f ;  /* 0x003c1f0000177f89 */ /* 0x000e6200000e0000 */
[----:B------:R-:W-:Y:S02]  /*3c30*/  FMUL.FTZ R18, R18, c[0x0][0x320] ;  /* 0x0000c80012127a20 */ /* 0x000fe40000410000 */
[----:B------:R-:W-:Y:S01]  /*3c40*/  ISETP.GT.AND P0, PT, R20, RZ, P1 ;  /* 0x000000ff1400720c */ /* 0x000fe20000f04270 */
[----:B------:R-:W-:Y:S01]  /*3c50*/  FMUL.FTZ R19, R19, c[0x0][0x320] ;  /* 0x0000c80013137a20 */ /* 0x000fe20000410000 */
[----:B------:R2:W3:Y:S01]  /*3c60*/  MUFU.TANH R174, R18 ;  /* 0x0000001200ae7308 */ /* 0x0004e20000002400 */
[----:B------:R-:W-:Y:S01]  /*3c70*/  FMUL.FTZ R55, R55, c[0x0][0x320] ;  /* 0x0000c80037377a20 */ /* 0x000fe20000410000 */
[----:B------:R-:W-:Y:S01]  /*3c80*/  ISETP.LT.OR P0, PT, R22, 0x1, P0 ;  /* 0x000000011600780c */ /* 0x000fe20000701670 */
[----:B------:R-:W-:-:S02]  /*3c90*/  FMUL.FTZ R74, R74, c[0x0][0x320] ;  /* 0x0000c8004a4a7a20 */ /* 0x000fc40000410000 */
[----:B------:R-:W-:Y:S01]  /*3ca0*/  FMUL.FTZ R75, R75, c[0x0][0x320] ;  /* 0x0000c8004b4b7a20 */ /* 0x000fe20000410000 */
[----:B------:R-:W-:Y:S01]  /*3cb0*/  FSEL R36, R36, -INF , !P0 ;  /* 0xff80000024247808 */ /* 0x000fe20004000000 */
[----:B------:R-:W-:Y:S01]  /*3cc0*/  FMUL.FTZ R54, R54, c[0x0][0x320] ;  /* 0x0000c80036367a20 */ /* 0x000fe20000410000 */
[----:B------:R-:W-:Y:S01]  /*3cd0*/  ISETP.GT.AND P0, PT, R20, 0x1, P1 ;  /* 0x000000011400780c */ /* 0x000fe20000f04270 */
[----:B------:R4:W3:Y:S01]  /*3ce0*/  MUFU.TANH R180, R19 ;  /* 0x0000001300b47308 */ /* 0x0008e20000002400 */
[----:B------:R-:W-:Y:S02]  /*3cf0*/  FMUL.FTZ R62, R62, c[0x0][0x320] ;  /* 0x0000c8003e3e7a20 */ /* 0x000fe40000410000 */
[----:B------:R-:W-:Y:S01]  /*3d00*/  ISETP.LT.OR P0, PT, R22, 0x2, P0 ;  /* 0x000000021600780c */ /* 0x000fe20000701670 */
[----:B------:R-:W-:Y:S02]  /*3d10*/  FMUL.FTZ R63, R63, c[0x0][0x320] ;  /* 0x0000c8003f3f7a20 */ /* 0x000fe40000410000 */
[----:B------:R-:W-:Y:S01]  /*3d20*/  FMUL.FTZ R39, R39, c[0x0][0x320] ;  /* 0x0000c80027277a20 */ /* 0x000fe20000410000 */
[----:B------:R-:W-:Y:S01]  /*3d30*/  FSEL R37, R37, -INF , !P0 ;  /* 0xff80000025257808 */ /* 0x000fe20004000000 */
[----:B--2---:R-:W-:Y:S01]  /*3d40*/  FMUL.FTZ R18, R31, c[0x0][0x320] ;  /* 0x0000c8001f127a20 */ /* 0x004fe20000410000 */
[----:B------:R-:W-:Y:S01]  /*3d50*/  ISETP.GT.AND P0, PT, R20, 0x8, P1 ;  /* 0x000000081400780c */ /* 0x000fe20000f04270 */
[----:B------:R2:W2:Y:S01]  /*3d60*/  MUFU.TANH R182, R55 ;  /* 0x0000003700b67308 */ /* 0x0004a20000002400 */
[----:B-1----:R-:W-:-:S02]  /*3d70*/  IMAD.IADD R0, R10, 0x1, R23 ;  /* 0x000000010a007824 */ /* 0x002fc400078e0217 */
[----:B------:R-:W-:Y:S01]  /*3d80*/  ISETP.LT.OR P0, PT, R22, 0x9, P0 ;  /* 0x000000091600780c */ /* 0x000fe20000701670 */
[----:B----4-:R-:W-:-:S03]  /*3d90*/  FMUL.FTZ R19, R27, c[0x0][0x320] ;  /* 0x0000c8001b137a20 */ /* 0x010fc60000410000 */
[----:B------:R-:W-:Y:S01]  /*3da0*/  FSEL R21, R6, -INF , !P0 ;  /* 0xff80000006157808 */ /* 0x000fe20004000000 */
[----:B------:R-:W-:Y:S01]  /*3db0*/  FMUL.FTZ R6, R67, c[0x0][0x320] ;  /* 0x0000c80043067a20 */ /* 0x000fe20000410000 */
[----:B------:R-:W-:Y:S01]  /*3dc0*/  ISETP.GT.AND P0, PT, R20, 0x9, P1 ;  /* 0x000000091400780c */ /* 0x000fe20000f04270 */
[----:B------:R1:W4:Y:S03]  /*3dd0*/  MUFU.TANH R176, R74 ;  /* 0x0000004a00b07308 */ /* 0x0003260000002400 */
        /* <DEDUP_REMOVED lines=11> */
[----:B------:R-:W-:Y:S01]  /*3e90*/  FSEL R9, R13, -INF , !P0 ;  /* 0xff8000000d097808 */ /* 0x000fe20004000000 */
[----:B------:R-:W-:Y:S01]  /*3ea0*/  FMUL.FTZ R13, R26, c[0x0][0x320] ;  /* 0x0000c8001a0d7a20 */ /* 0x000fe20000410000 */
[----:B------:R-:W-:-:S04]  /*3eb0*/  ISETP.GT.AND P0, PT, R20, 0x18, P1 ;  /* 0x000000181400780c */ /* 0x000fc80000f04270 */
[----:B------:R-:W-:Y:S01]  /*3ec0*/  ISETP.LT.OR P0, PT, R22, 0x19, P0 ;  /* 0x000000191600780c */ /* 0x000fe20000701670 */
[----:B------:R-:W1:Y:S03]  /*3ed0*/  MUFU.TANH R13, R13 ;  /* 0x0000000d000d7308 */ /* 0x000e660000002400 */
[----:B------:R-:W-:Y:S01]  /*3ee0*/  FSEL R7, R15, -INF , !P0 ;  /* 0xff8000000f077808 */ /* 0x000fe20004000000 */
[----:B------:R-:W-:Y:S01]  /*3ef0*/  IMAD.IADD R15, R16, 0x1, R23 ;  /* 0x00000001100f7824 */ /* 0x000fe200078e0217 */
[----:B------:R-:W-:-:S03]  /*3f00*/  ISETP.GT.AND P0, PT, R20, 0x19, P1 ;  /* 0x000000191400780c */ /* 0x000fc60000f04270 */
[----:B------:R-:W1:Y:S01]  /*3f10*/  MUFU.TANH R18, R18 ;  /* 0x0000001200127308 */ /* 0x000e620000002400 */
[----:B------:R-:W-:Y:S02]  /*3f20*/  ISETP.LT.OR P0, PT, R22, 0x1a, P0 ;  /* 0x0000001a1600780c */ /* 0x000fe40000701670 */
[----:B------:R-:W-:Y:S02]  /*3f30*/  IMNMX R15, R15, R8, PT ;  /* 0x000000080f0f7217 */ /* 0x000fe40003800200 */
[----:B------:R-:W-:Y:S01]  /*3f40*/  FSEL R5, R14, -INF , !P0 ;  /* 0xff8000000e057808 */ /* 0x000fe20004000000 */
[----:B------:R-:W-:Y:S01]  /*3f50*/  FMUL.FTZ R14, R30, c[0x0][0x320] ;  /* 0x0000c8001e0e7a20 */ /* 0x000fe20000410000 */
[----:B------:R-:W-:Y:S01]  /*3f60*/  ISETP.GT.AND P0, PT, R20, 0x20, P1 ;  /* 0x000000201400780c */ /* 0x000fe20000f04270 */
[----:B------:R1:W1:Y:S03]  /*3f70*/  MUFU.TANH R172, R54 ;  /* 0x0000003600ac7308 */ /* 0x0002660000002400 */
        /* <DEDUP_REMOVED lines=28> */
[----:B------:R-:W-:Y:S05]  /*4140*/  @!P3 BRA `(.L_x_1107) ;  /* 0x000001500000b947 */ /* 0x000fea0003800000 */
[----:B-1234-:R-:W-:Y:S01]  /*4150*/  IADD3 R23, -R204, R195, R23 ;  /* 0x000000c3cc177210 */ /* 0x01efe20007ffe117 */
        /* <DEDUP_REMOVED lines=10> */
.L_x_1109:
[----:B------:R-:W-:-:S04]  /*4200*/  MOV R8, 0x1 ;  /* 0x0000000100087802 */ /* 0x000fc80000000f00 */
[----:B------:R-:W-:-:S13]  /*4210*/  ISETP.NE.AND P0, PT, R8, c[0x0][0x32c], PT ;  /* 0x0000cb0008007a0c */ /* 0x000fda0003f05270 */
[----:B------:R-:W-:-:S05]  /*4220*/  @P0 IMAD.HI.U32 R8, R23, c[0x0][0x330], RZ ;  /* 0x0000cc0017080a27 */ /* 0x000fca00078e00ff */
[----:B------:R-:W-:Y:S02]  /*4230*/  @P0 SHF.R.U32.HI R23, RZ, c[0x0][0x334], R8 ;  /* 0x0000cd00ff170a19 */ /* 0x000fe40000011608 */
.L_x_1110:
[----:B------:R-:W-:Y:S05]  /*4240*/  BSYNC B0 ;  /* 0x0000000000007941 */ /* 0x000fea0003800000 */
.L_x_1108:
[----:B------:R-:W-:-:S04]  /*4250*/  IMAD R23, R23, c[0x0][0x32c], -R146 ;  /* 0x0000cb0017177a24 */ /* 0x000fc800078e0a92 */
[----:B------:R-:W-:-:S05]  /*4260*/  IMAD.IADD R23, R23, 0x1, -R206 ;  /* 0x0000000117177824 */ /* 0x000fca00078e0ace */
[----:B------:R-:W-:Y:S02]  /*4270*/  IADD3 R8, R23, c[0x0][0x32c], RZ ;  /* 0x0000cb0017087a10 */ /* 0x000fe40007ffe0ff */
[----:B------:R-:W-:Y:S02]  /*4280*/  IMNMX R0, R0, R23, !PT ;  /* 0x0000001700007217 */ /* 0x000fe40007800200 */
[----:B------:R-:W-:Y:S02]  /*4290*/  IMNMX R15, R15, R8, PT ;  /* 0x000000080f0f7217 */ /* 0x000fe40003800200 */
.L_x_1107:
[----:B-1234-:R-:W-:Y:S01]  /*42a0*/  ISETP.GT.AND P0, PT, R0, 0x1, P1 ;  /* 0x000000010000780c */ /* 0x01efe20000f04270 */
        /* <DEDUP_REMOVED lines=121> */
[--C-:B------:R-:W-:Y:S02]  /*4a40*/  FFMA.FTZ R162, R16, c[0x0][0x2d0], -R169.reuse ;  /* 0x0000b40010a27a23 */ /* 0x100fe400000108a9 */
[--C-:B------:R-:W-:Y:S01]  /*4a50*/  FFMA.FTZ R155, R6, c[0x0][0x2d0], -R169.reuse ;  /* 0x0000b400069b7a23 */ /* 0x100fe200000108a9 */
[----:B------:R-:W1:Y:S01]  /*4a60*/  MUFU.EX2 R158, R158 ;  /* 0x0000009e009e7308 */ /* 0x000e620000000800 */
[--C-:B------:R-:W-:Y:S01]  /*4a70*/  FFMA.FTZ R153, R7, c[0x0][0x2d0], -R178.reuse ;  /* 0x0000b40007997a23 */ /* 0x100fe200000108b2 */
[----:B------:R-:W-:Y:S01]  /*4a80*/  LDSM.16.MT88.4 R16, [R134+0x2900] ;  /* 0x002900008610783b */ /* 0x000fe20000004200 */
[--C-:B------:R-:W-:Y:S02]  /*4a90*/  FFMA.FTZ R148, R5, c[0x0][0x2d0], -R178.reuse ;  /* 0x0000b40005947a23 */ /* 0x100fe400000108b2 */
[--C-:B------:R-:W-:Y:S01]  /*4aa0*/  FFMA.FTZ R157, R11, c[0x0][0x2d0], -R178.reuse ;  /* 0x0000b4000b9d7a23 */ /* 0x100fe200000108b2 */
[----:B------:R-:W2:Y:S01]  /*4ab0*/  LDSM.16.MT88.4 R4, [R4+0x4100] ;  /* 0x004100000404783b */ /* 0x000ea20000004200 */
[----:B------:R-:W-:Y:S01]  /*4ac0*/  FFMA.FTZ R152, R9, c[0x0][0x2d0], -R178 ;  /* 0x0000b40009987a23 */ /* 0x000fe200000108b2 */
[----:B------:R-:W-:Y:S01]  /*4ad0*/  MUFU.EX2 R159, R159 ;  /* 0x0000009f009f7308 */ /* 0x000fe20000000800 */
[----:B------:R-:W-:-:S02]  /*4ae0*/  FFMA.FTZ R150, R10, c[0x0][0x2d0], -R169 ;  /* 0x0000b4000a967a23 */ /* 0x000fc400000108a9 */
[--C-:B------:R-:W-:Y:S02]  /*4af0*/  FFMA.FTZ R3, R8, c[0x0][0x2d0], -R169.reuse ;  /* 0x0000b40008037a23 */ /* 0x100fe400000108a9 */
[----:B------:R-:W3:Y:S01]  /*4b00*/  LDSM.16.MT88.4 R8, [R135+0x2900] ;  /* 0x002900008708783b */ /* 0x000ee20000004200 */
[--C-:B------:R-:W-:Y:S02]  /*4b10*/  FFMA.FTZ R156, R14, c[0x0][0x2d0], -R169.reuse ;  /* 0x0000b4000e9c7a23 */ /* 0x100fe400000108a9 */
[----:B------:R-:W4:Y:S01]  /*4b20*/  MUFU.EX2 R154, R154 ;  /* 0x0000009a009a7308 */ /* 0x000f220000000800 */
[----:B-1----:R-:W-:Y:S01]  /*4b30*/  F2FP.BF16.PACK_AB R96, R158, R161 ;  /* 0x000000a19e60723e */ /* 0x002fe200000010ff */
[----:B------:R-:W-:Y:S02]  /*4b40*/  FFMA.FTZ R151, R12, c[0x0][0x2d0], -R169 ;  /* 0x0000b4000c977a23 */ /* 0x000fe400000108a9 */
[----:B------:R-:W1:Y:S01]  /*4b50*/  LDSM.16.MT88.4 R12, [R164+0x2900] ;  /* 0x00290000a40c783b */ /* 0x000e620000004200 */
[----:B------:R-:W-:-:S02]  /*4b60*/  FFMA.FTZ R168, R175, c[0x0][0x2d0], -R178 ;  /* 0x0000b400afa87a23 */ /* 0x000fc400000108b2 */
[--C-:B------:R-:W-:Y:S01]  /*4b70*/  FFMA.FTZ R166, R173, c[0x0][0x2d0], -R178.reuse ;  /* 0x0000b400ada67a23 */ /* 0x100fe200000108b2 */
[----:B------:R-:W-:Y:S01]  /*4b80*/  MUFU.EX2 R163, R163 ;  /* 0x000000a300a37308 */ /* 0x000fe20000000800 */
[--C-:B------:R-:W-:Y:S02]  /*4b90*/  FFMA.FTZ R165, R165, c[0x0][0x2d0], -R178.reuse ;  /* 0x0000b400a5a57a23 */ /* 0x100fe400000108b2 */
[----:B------:R-:W-:Y:S02]  /*4ba0*/  FFMA.FTZ R167, R167, c[0x0][0x2d0], -R178 ;  /* 0x0000b400a7a77a23 */ /* 0x000fe400000108b2 */
[--C-:B------:R-:W-:Y:S02]  /*4bb0*/  FFMA.FTZ R172, R172, c[0x0][0x2d0], -R169.reuse ;  /* 0x0000b400acac7a23 */ /* 0x100fe400000108a9 */
[--C-:B------:R-:W-:Y:S01]  /*4bc0*/  FFMA.FTZ R173, R182, c[0x0][0x2d0], -R169.reuse ;  /* 0x0000b400b6ad7a23 */ /* 0x100fe200000108a9 */
[----:B------:R-:W5:Y:S01]  /*4bd0*/  MUFU.EX2 R160, R160 ;  /* 0x000000a000a07308 */ /* 0x000f620000000800 */
[----:B----4-:R-:W-:Y:S01]  /*4be0*/  F2FP.BF16.PACK_AB R98, R154, R159 ;  /* 0x0000009f9a62723e */ /* 0x010fe200000010ff */
[----:B------:R-:W-:-:S02]  /*4bf0*/  FFMA.FTZ R174, R174, c[0x0][0x2d0], -R169 ;  /* 0x0000b400aeae7a23 */ /* 0x000fc400000108a9 */
[--C-:B------:R-:W-:Y:S02]  /*4c00*/  FFMA.FTZ R175, R180, c[0x0][0x2d0], -R169.reuse ;  /* 0x0000b400b4af7a23 */ /* 0x100fe400000108a9 */
[--C-:B------:R-:W-:Y:S02]  /*4c10*/  FFMA.FTZ R180, R177, c[0x0][0x2d0], -R178.reuse ;  /* 0x0000b400b1b47a23 */ /* 0x100fe400000108b2 */
[----:B------:R-:W-:Y:S01]  /*4c20*/  MUFU.EX2 R162, R162 ;  /* 0x000000a200a27308 */ /* 0x000fe20000000800 */
[--C-:B------:R-:W-:Y:S02]  /*4c30*/  FFMA.FTZ R179, R179, c[0x0][0x2d0], -R178.reuse ;  /* 0x0000b400b3b37a23 */ /* 0x100fe400000108b2 */
[----:B------:R-:W-:Y:S02]  /*4c40*/  FFMA.FTZ R177, R143, c[0x0][0x2d0], -R178 ;  /* 0x0000b4008fb17a23 */ /* 0x000fe400000108b2 */
[--C-:B------:R-:W-:Y:S02]  /*4c50*/  FFMA.FTZ R176, R176, c[0x0][0x2d0], -R169.reuse ;  /* 0x0000b400b0b07a23 */ /* 0x100fe400000108a9 */
[--C-:B------:R-:W-:Y:S01]  /*4c60*/  FFMA.FTZ R181, R142, c[0x0][0x2d0], -R169.reuse ;  /* 0x0000b4008eb57a23 */ /* 0x100fe200000108a9 */
[----:B------:R-:W4:Y:S01]  /*4c70*/  MUFU.EX2 R155, R155 ;  /* 0x0000009b009b7308 */ /* 0x000f220000000800 */
[----:B-----5:R-:W-:Y:S01]  /*4c80*/  F2FP.BF16.PACK_AB R97, R160, R163 ;  /* 0x000000a3a061723e */ /* 0x020fe200000010ff */
[----:B------:R-:W-:-:S02]  /*4c90*/  FFMA.FTZ R182, R140, c[0x0][0x2d0], -R169 ;  /* 0x0000b4008cb67a23 */ /* 0x000fc400000108a9 */
[----:B------:R-:W-:Y:S02]  /*4ca0*/  FFMA.FTZ R178, R141, c[0x0][0x2d0], -R178 ;  /* 0x0000b4008db27a23 */ /* 0x000fe400000108b2 */
[----:B------:R-:W-:Y:S01]  /*4cb0*/  FFMA.FTZ R169, R170, c[0x0][0x2d0], -R169 ;  /* 0x0000b400aaa97a23 */ /* 0x000fe200000108a9 */
[----:B------:R-:W-:Y:S01]  /*4cc0*/  LDSM.16.MT88.4 R140, [R171+0x3900] ;  /* 0x00390000ab8c783b */ /* 0x000fe20000004200 */
[----:B------:R-:W-:Y:S01]  /*4cd0*/  MUFU.EX2 R157, R157 ;  /* 0x0000009d009d7308 */ /* 0x000fe20000000800 */
[----:B------:R-:W-:Y:S02]  /*4ce0*/  FADD.FTZ R158, R161, R158 ;  /* 0x0000009ea19e7221 */ /* 0x000fe40000010000 */
[----:B------:R-:W-:Y:S02]  /*4cf0*/  FADD.FTZ R163, R163, R160 ;  /* 0x000000a0a3a37221 */ /* 0x000fe40000010000 */
[----:B------:R-:W-:Y:S01]  /*4d00*/  FADD.FTZ R159, R159, R158 ;  /* 0x0000009e9f9f7221 */ /* 0x000fe20000010000 */
[----:B----4-:R-:W-:-:S02]  /*4d10*/  F2FP.BF16.PACK_AB R99, R155, R162 ;  /* 0x000000a29b63723e */ /* 0x010fc400000010ff */
        /* <DEDUP_REMOVED lines=104> */
[----:B------:R-:W-:Y:S01]  /*53a0*/  FADD.FTZ R165, R168, R165 ;  /* 0x000000a5a8a57221 */ /* 0x000fe20000010000 */
[----:B------:R-:W-:Y:S01]  /*53b0*/  IADD3 R3, R149, -0x3, RZ ;  /* 0xfffffffd95037810 */ /* 0x000fe20007ffe0ff */
[----:B------:R-:W-:Y:S02]  /*53c0*/  FADD.FTZ R173, R173, R172 ;  /* 0x000000acadad7221 */ /* 0x000fe40000010000 */
[----:B------:R-:W-:Y:S01]  /*53d0*/  FADD.FTZ R166, R166, R165 ;  /* 0x000000a5a6a67221 */ /* 0x000fe20000010000 */
[----:B------:R-:W-:Y:S01]  /*53e0*/  ISETP.GE.AND P0, PT, R3, R194, PT ;  /* 0x000000c20300720c */ /* 0x000fe20003f06270 */
        /* <DEDUP_REMOVED lines=92> */
[----:B------:R-:W-:Y:S02]  /*59b0*/  IADD3 R14, -R211, 0x10, RZ ;  /* 0x00000010d30e7810 */ /* 0x000fe40007ffe1ff */
[----:B------:R-:W-:Y:S01]  /*59c0*/  SHF.L.U64.HI R7, R209, 0x1, R132 ;  /* 0x00000001d1077819 */ /* 0x000fe20000010284 */
[----:B------:R-:W-:Y:S01]  /*59d0*/  IMAD R200, R3, c[0x0][0x2b8], R200 ;  /* 0x0000ae0003c87a24 */ /* 0x000fe200078e02c8 */
[----:B------:R-:W-:-:S03]  /*59e0*/  LOP3.LUT R14, R14, 0xf, RZ, 0xc0, !PT ;  /* 0x0000000f0e0e7812 */ /* 0x000fc600078ec0ff */
[----:B------:R-:W-:Y:S01]  /*59f0*/  IMAD.WIDE.U32 R10, R200, c[0x0][0x1e0], RZ ;  /* 0x00007800c80a7a25 */ /* 0x000fe200078e00ff */
[----:B------:R-:W-:-:S05]  /*5a00*/  SHF.R.S32.HI R3, RZ, 0x1f, R200 ;  /* 0x0000001fff037819 */ /* 0x000fca00000114c8 */
[----:B------:R-:W-:-:S04]  /*5a10*/  IMAD R3, R3, c[0x0][0x1e0], RZ ;  /* 0x0000780003037a24 */ /* 0x000fc800078e02ff */
[----:B------:R-:W-:Y:S02]  /*5a20*/  IMAD R8, R200, c[0x0][0x1e4], R3 ;  /* 0x00007900c8087a24 */ /* 0x000fe400078e0203 */
[----:B------:R-:W-:Y:S02]  /*5a30*/  IMAD.SHL.U32 R3, R192, 0x2, RZ ;  /* 0x00000002c0037824 */ /* 0x000fe400078e00ff */
[----:B------:R-:W-:Y:S02]  /*5a40*/  IMAD.IADD R9, R11, 0x1, R8 ;  /* 0x000000010b097824 */ /* 0x000fe400078e0208 */
[----:B------:R-:W-:Y:S01]  /*5a50*/  IMAD.MOV.U32 R8, RZ, RZ, R10 ;  /* 0x000000ffff087224 */ /* 0x000fe200078e000a */
[----:B------:R-:W-:Y:S02]  /*5a60*/  SHF.L.U64.HI R10, R210, 0x1, R145 ;  /* 0x00000001d20a7819 */ /* 0x000fe40000010291 */
[----:B--2---:R-:W-:Y:S01]  /*5a70*/  SHF.R.S32.HI R6, RZ, 0x1f, R199 ;  /* 0x0000001fff067819 */ /* 0x004fe200000114c7 */
        /* <DEDUP_REMOVED lines=9> */
[----:B------:R-:W-:Y:S02]  /*5b10*/  IADD3.X R11, R5, UR18, R11, P0, !PT ;  /* 0x00000012050b7c10 */ /* 0x000fe400087fe40b */
[----:B------:R-:W-:-:S02]  /*5b20*/  LEA R12, P0, R4, c[0x0][0x1c8], 0x1 ;  /* 0x00007200040c7a11 */ /* 0x000fc400078008ff */
[----:B------:R-:W-:Y:S02]  /*5b30*/  SEL R5, RZ, 0x10, P4 ;  /* 0x00000010ff057807 */ /* 0x000fe40002000000 */
[----:B------:R-:W-:Y:S01]  /*5b40*/  LEA.HI.X R11, R4, c[0x0][0x1cc], R11, 0x1, P0 ;  /* 0x00007300040b7a11 */ /* 0x000fe200000f0c0b */
[----:B------:R-:W1:Y:S01]  /*5b50*/  SHFL.IDX PT, R13, R12, 0x1, 0x181f ;  /* 0x00381f000c0d7f89 */ /* 0x000e6200000e0000 */
[----:B------:R-:W-:Y:S02]  /*5b60*/  IADD3 R16, -R5, 0x10, RZ ;  /* 0x0000001005107810 */ /* 0x000fe40007ffe1ff */
[----:B------:R-:W-:Y:S01]  /*5b70*/  SHF.L.U64.HI R4, R192, 0x1, R133 ;  /* 0x00000001c0047819 */ /* 0x000fe20000010285 */
        /* <DEDUP_REMOVED lines=25> */
.L_x_1111:
[----:B------:R-:W-:Y:S01]  /*5d10*/  ULDC.64 UR4, c[0x0][0x2c8] ;  /* 0x0000b20000047ab9 */ /* 0x000fe20000000a00 */
[----:B------:R-:W0:Y:S01]  /*5d20*/  LDGDEPBAR ;  /* 0x00000000000079af */ /* 0x000e220000000000 */
[----:B------:R-:W-:Y:S01]  /*5d30*/  UIMAD.WIDE.U32 UR20, UR7, UR4, URZ ;  /* 0x00000004071472a5 */ /* 0x000fe2000f8e003f */
[----:B------:R-:W-:-:S03]  /*5d40*/  IADD3 R213, R149, -0x2, RZ ;  /* 0xfffffffe95d57810 */ /* 0x000fc60007ffe0ff */
[----:B------:R-:W-:-:S06]  /*5d50*/  @UP1 USHF.R.U32.HI UR7, URZ, UR5, UR21 ;  /* 0x000000053f071299 */ /* 0x000fcc0008011615 */
[----:B------:R-:W-:-:S04]  /*5d60*/  IADD3 R147, R147, UR7, RZ ;  /* 0x0000000793937c10 */ /* 0x000fc8000fffe0ff */
[----:B------:R-:W-:Y:S01]  /*5d70*/  IADD3 R4, R147, c[0x0][0x328], RZ ;  /* 0x0000ca0093047a10 */ /* 0x000fe20007ffe0ff */
[----:B------:R-:W-:Y:S05]  /*5d80*/  @!P3 BRA `(.L_x_1112) ;  /* 0x000001100000b947 */ /* 0x000fea0003800000 */
[C---:B------:R-:W-:Y:S02]  /*5d90*/  ISETP.GT.AND P0, PT, R147.reuse, RZ, PT ;  /* 0x000000ff9300720c */ /* 0x040fe40003f04270 */
[----:B------:R-:W-:-:S11]  /*5da0*/  IADD3 R3, R147, -0x1, RZ ;  /* 0xffffffff93037810 */ /* 0x000fd60007ffe0ff */
[----:B------:R-:W-:Y:S05]  /*5db0*/  @P0 BRA `(.L_x_1113) ;  /* 0x0000007000000947 */ /* 0x000fea0003800000 */
[----:B------:R-:W-:Y:S02]  /*5dc0*/  IMAD.MOV.U32 R3, RZ, RZ, 0x1 ;  /* 0x00000001ff037424 */ /* 0x000fe400078e00ff */
[----:B------:R-:W-:-:S03]  /*5dd0*/  IMAD.MOV R147, RZ, RZ, -R147 ;  /* 0x000000ffff937224 */ /* 0x000fc600078e0a93 */
[----:B------:R-:W-:-:S13]  /*5de0*/  ISETP.NE.AND P0, PT, R3, c[0x0][0x32c], PT ;  /* 0x0000cb0003007a0c */ /* 0x000fda0003f05270 */
[----:B------:R-:W-:-:S05]  /*5df0*/  @P0 IMAD.HI.U32 R3, R147, c[0x0][0x330], RZ ;  /* 0x0000cc0093030a27 */ /* 0x000fca00078e00ff */
[----:B------:R-:W-:-:S04]  /*5e00*/  @P0 SHF.R.U32.HI R147, RZ, c[0x0][0x334], R3 ;  /* 0x0000cd00ff930a19 */ /* 0x000fc80000011603 */
[----:B------:R-:W-:Y:S01]  /*5e10*/  LOP3.LUT R3, RZ, R147, RZ, 0x33, !PT ;  /* 0x00000093ff037212 */ /* 0x000fe200078e33ff */
[----:B------:R-:W-:Y:S05]  /*5e20*/  BRA `(.L_x_1114) ;  /* 0x0000004000007947 */ /* 0x000fea0003800000 */
.L_x_1113:
[----:B------:R-:W-:-:S04]  /*5e30*/  MOV R5, 0x1 ;  /* 0x0000000100057802 */ /* 0x000fc80000000f00 */
[----:B------:R-:W-:-:S13]  /*5e40*/  ISETP.NE.AND P0, PT, R5, c[0x0][0x32c], PT ;  /* 0x0000cb0005007a0c */ /* 0x000fda0003f05270 */
[----:B------:R-:W-:-:S05]  /*5e50*/  @P0 IMAD.HI.U32 R5, R3, c[0x0][0x330], RZ ;  /* 0x0000cc0003050a27 */ /* 0x000fca00078e00ff */
[----:B------:R-:W-:Y:S02]  /*5e60*/  @P0 SHF.R.U32.HI R3, RZ, c[0x0][0x334], R5 ;  /* 0x0000cd00ff030a19 */ /* 0x000fe40000011605 */
.L_x_1114:
[----:B-1----:R-:W-:-:S05]  /*5e70*/  MOV R6, c[0x0][0x32c] ;  /* 0x0000cb0000067a02 */ /* 0x002fca0000000f00 */
[----:B------:R-:W-:-:S05]  /*5e80*/  IMAD R3, R3, R6, c[0x0][0x32c] ;  /* 0x0000cb0003037624 */ /* 0x000fca00078e0206 */
[----:B------:R-:W-:-:S04]  /*5e90*/  IMNMX R4, R4, R3, PT ;  /* 0x0000000304047217 */ /* 0x000fc80003800200 */
.L_x_1112:
        /* <DEDUP_REMOVED lines=13> */
[C---:B------:R-:W-:Y:S01]  /*5f70*/  SHF.L.U64.HI R221, R210.reuse, 0x1, R145 ;  /* 0x00000001d2dd7819 */ /* 0x040fe20000010291 */
[----:B------:R-:W-:Y:S01]  /*5f80*/  IMAD.SHL.U32 R220, R210, 0x2, RZ ;  /* 0x00000002d2dc7824 */ /* 0x000fe200078e00ff */
[C---:B------:R-:W-:Y:S01]  /*5f90*/  SHF.L.U64.HI R215, R192.reuse, 0x1, R133 ;  /* 0x00000001c0d77819 */ /* 0x040fe20000010285 */
[----:B------:R-:W-:Y:S01]  /*5fa0*/  IMAD.SHL.U32 R217, R209, 0x2, RZ ;  /* 0x00000002d1d97824 */ /* 0x000fe200078e00ff */
[----:B------:R-:W-:Y:S01]  /*5fb0*/  SEL R219, RZ, 0x10, P5 ;  /* 0x00000010ffdb7807 */ /* 0x000fe20002800000 */
[----:B------:R-:W-:Y:S01]  /*5fc0*/  IMAD.SHL.U32 R214, R192, 0x2, RZ ;  /* 0x00000002c0d67824 */ /* 0x000fe200078e00ff */
[----:B------:R-:W-:Y:S01]  /*5fd0*/  SEL R216, RZ, 0x10, P4 ;  /* 0x00000010ffd87807 */ /* 0x000fe20002000000 */
[----:B------:R-:W-:Y:S01]  /*5fe0*/  UMOV UR20, URZ ;  /* 0x0000003f00147c82 */ /* 0x000fe20008000000 */
[----:B------:R-:W-:Y:S01]  /*5ff0*/  SEL R186, R186, 0xffffffe0, !P1 ;  /* 0xffffffe0baba7807 */ /* 0x000fe20004800000 */
[----:B------:R-:W-:-:S02]  /*6000*/  UMOV UR5, 0x1 ;  /* 0x0000000100057882 */ /* 0x000fc40000000000 */
.L_x_1126:
[----:B------:R-:W-:Y:S04]  /*6010*/  DEPBAR.LE SB0, 0x2 ;  /* 0x000080800000791a */ /* 0x000fe80000000000 */
[----:B------:R-:W-:Y:S01]  /*6020*/  BAR.SYNC.DEFER_BLOCKING 0x0 ;  /* 0x0000000000007b1d */ /* 0x000fe20000010000 */
[----:B------:R-:W-:Y:S01]  /*6030*/  UIMAD UR4, UR5, 0x6000, URZ ;  /* 0x00006000050478a4 */ /* 0x000fe2000f8e023f */
[----:B------:R-:W-:Y:S05]  /*6040*/  ISETP.GE.AND P0, PT, R194, R213, PT ;  /* 0x000000d5c200720c */ /* 0x000fea0003f06270 */
        /* <DEDUP_REMOVED lines=23> */
[----:B------:R-:W-:Y:S02]  /*61c0*/  IMAD R5, R199, c[0x0][0x21c], R5 ;  /* 0x00008700c7057a24 */ /* 0x000fe400078e0205 */
[----:B------:R-:W-:Y:S04]  /*61d0*/  IMAD.IADD R7, R7, 0x1, R9 ;  /* 0x0000000107077824 */ /* 0x000fe800078e0209 */
[----:B------:R-:W-:Y:S05]  /*61e0*/  IMAD.WIDE.U32 R6, R199, c[0x0][0x218], R6 ;  /* 0x00008600c7067a25 */ /* 0x000fea00078e0006 */
[----:B------:R-:W-:Y:S04]  /*61f0*/  IADD3 R4, P0, R6, UR16, RZ ;  /* 0x0000001006047c10 */ /* 0x000fe8000ff1e0ff */
[----:B------:R-:W-:Y:S02]  /*6200*/  IADD3.X R5, R7, UR9, R5, P0, !PT ;  /* 0x0000000907057c10 */ /* 0x000fe400087fe405 */
[C---:B------:R-:W-:Y:S02]  /*6210*/  LEA R2, P0, R4.reuse, c[0x0][0x1f8], 0x1 ;  /* 0x00007e0004027a11 */ /* 0x040fe400078008ff */
[----:B------:R-:W-:Y:S02]  /*6220*/  IADD3 R7, -R211, 0x10, RZ ;  /* 0x00000010d3077810 */ /* 0x000fe40007ffe1ff */
[----:B------:R-:W-:Y:S01]  /*6230*/  LEA.HI.X R0, R4, c[0x0][0x1fc], R5, 0x1, P0 ;  /* 0x00007f0004007a11 */ /* 0x000fe200000f0c05 */
[----:B------:R-:W5:Y:S01]  /*6240*/  SHFL.IDX PT, R6, R2, 0x1, 0x181f ;  /* 0x00381f0002067f89 */ /* 0x000f6200000e0000 */
[----:B------:R-:W-:Y:S03]  /*6250*/  LOP3.LUT R7, R7, 0xf, RZ, 0xc0, !PT ;  /* 0x0000000f07077812 */ /* 0x000fe600078ec0ff */
[----:B------:R-:W2:Y:S04]  /*6260*/  SHFL.IDX PT, R4, R0, 0x1, 0x181f ;  /* 0x00381f0000047f89 */ /* 0x000ea800000e0000 */
[----:B------:R-:W4:Y:S04]  /*6270*/  SHFL.IDX PT, R5, R2, RZ, 0x181f ;  /* 0x00181fff02057589 */ /* 0x000f2800000e0000 */
[----:B------:R-:W3:Y:S01]  /*6280*/  SHFL.IDX PT, R0, R0, RZ, 0x181f ;  /* 0x00181fff00007589 */ /* 0x000ee200000e0000 */
[----:B-----5:R-:W-:Y:S04]  /*6290*/  IADD3 R12, P1, P0, R13, R6, R220 ;  /* 0x000000060d0c7210 */ /* 0x020fe8000783e0dc */
[----:B--2---:R-:W-:Y:S02]  /*62a0*/  IADD3.X R13, RZ, R4, R221, P1, P0 ;  /* 0x00000004ff0d7210 */ /* 0x004fe40000fe04dd */
[----:B------:R-:W-:Y:S04]  /*62b0*/  IADD3 R8, P1, P0, R8, R6, R217 ;  /* 0x0000000608087210 */ /* 0x000fe8000783e0d9 */
[----:B------:R-:W-:Y:S02]  /*62c0*/  IADD3.X R9, RZ, R4, R218, P1, P0 ;  /* 0x00000004ff097210 */ /* 0x000fe40000fe04da */
[----:B------:R-:W-:Y:S04]  /*62d0*/  IADD3 R6, P1, P0, R7, R6, R214 ;  /* 0x0000000607067210 */ /* 0x000fe8000783e0d6 */
[----:B------:R-:W-:Y:S02]  /*62e0*/  IADD3.X R7, RZ, R4, R215, P1, P0 ;  /* 0x00000004ff077210 */ /* 0x000fe40000fe04d7 */
[C---:B----4-:R-:W-:Y:S05]  /*62f0*/  IADD3 R16, P0, R5.reuse, R220, RZ ;  /* 0x000000dc05107210 */ /* 0x050fea0007f1e0ff */
[C---:B---3--:R-:W-:Y:S01]  /*6300*/  IMAD.X R17, R0.reuse, 0x1, R221, P0 ;  /* 0x0000000100117824 */ /* 0x048fe200000e06dd */
        /* <DEDUP_REMOVED lines=17> */
.L_x_1116:
[C---:B--234-:R-:W-:Y:S01]  /*6420*/  HMMA.16816.F32.BF16 R4, R136.reuse, R140, RZ ;  /* 0x0000008c8804723c */ /* 0x05cfe200000418ff */
[----:B------:R-:W-:Y:S01]  /*6430*/  LDSM.16.M88.4 R180, [R189+UR4+0x10100] ;  /* 0x01010004bdb4783b */ /* 0x000fe20008000200 */
[----:B------:R-:W-:Y:S01]  /*6440*/  PLOP3.LUT P0, PT, PT, PT, UP1, 0x80, 0x0 ;  /* 0x000000000000781c */ /* 0x000fe20003f0f018 */
[----:B------:R-:W-:Y:S01]  /*6450*/  UIADD3 UR7, UR20, 0x1, URZ ;  /* 0x0000000114077890 */ /* 0x000fe2000fffe03f */
[CC--:B------:R-:W-:Y:S01]  /*6460*/  IADD3 R0, R193.reuse, R133.reuse, RZ ;  /* 0x00000085c1007210 */ /* 0x0c0fe20007ffe0ff */
[----:B------:R-:W-:Y:S01]  /*6470*/  UISETP.GE.AND UP0, UPT, UR20, 0x1, UPT ;  /* 0x000000011400788c */ /* 0x000fe2000bf06270 */
[----:B------:R-:W-:Y:S02]  /*6480*/  IADD3 R2, R193, R190, RZ ;  /* 0x000000bec1027210 */ /* 0x000fe40007ffe0ff */
[C---:B------:R-:W-:Y:S01]  /*6490*/  HMMA.16816.F32.BF16 R8, R136.reuse, R142, RZ ;  /* 0x0000008e8808723c */ /* 0x040fe200000418ff */
[----:B------:R-:W-:Y:S01]  /*64a0*/  LDSM.16.M88.4 R140, [R185] ;  /* 0x00000000b98c783b */ /* 0x000fe20000000200 */
[----:B------:R-:W-:Y:S01]  /*64b0*/  ISETP.GE.AND P3, PT, R197, 0x1, PT ;  /* 0x00000001c500780c */ /* 0x000fe20003f66270 */
[----:B------:R-:W-:Y:S01]  /*64c0*/  USEL UR20, UR7, URZ, !UP0 ;  /* 0x0000003f07147287 */ /* 0x000fe2000c000000 */
[----:B------:R-:W-:Y:S02]  /*64d0*/  IADD3 R133, R186, R133, R193 ;  /* 0x00000085ba857210 */ /* 0x000fe40007ffe0c1 */
[----:B------:R-:W-:Y:S02]  /*64e0*/  MOV R244, R205 ;  /* 0x000000cd00f47202 */ /* 0x000fe40000000f00 */
[C---:B-1----:R-:W-:Y:S01]  /*64f0*/  HMMA.16816.F32.BF16 R12, R136.reuse, R144, RZ ;  /* 0x00000090880c723c */ /* 0x042fe200000418ff */
[----:B------:R-:W-:Y:S07]  /*6500*/  LDSM.16.M88.4 R176, [R0+0xe100] ;  /* 0x00e1000000b0783b */ /* 0x000fee0000000200 */
[C---:B------:R-:W-:Y:S01]  /*6510*/  HMMA.16816.F32.BF16 R16, R136.reuse, R146, RZ ;  /* 0x000000928810723c */ /* 0x040fe200000418ff */
[----:B------:R-:W1:Y:S07]  /*6520*/  LDSM.16.M88.4 R144, [R0+0xc100] ;  /* 0x00c100000090783b */ /* 0x000e6e0000000200 */
[C---:B------:R-:W-:Y:S01]  /*6530*/  HMMA.16816.F32.BF16 R20, R136.reuse, R148, RZ ;  /* 0x000000948814723c */ /* 0x040fe200000418ff */
[----:B------:R-:W0:Y:S07]  /*6540*/  LDGDEPBAR ;  /* 0x00000000000079af */ /* 0x000e2e0000000000 */
[C---:B------:R-:W-:Y:S01]  /*6550*/  HMMA.16816.F32.BF16 R24, R136.reuse, R150, RZ ;  /* 0x000000968818723c */ /* 0x040fe200000418ff */
[----:B------:R-:W-:Y:S07]  /*6560*/  LDSM.16.M88.4 R148, [R0+0xd100] ;  /* 0x00d100000094783b */ /* 0x000fee0000000200 */
[C---:B------:R-:W-:Y:S08]  /*6570*/  HMMA.16816.F32.BF16 R28, R136.reuse, R152, RZ ;  /* 0x00000098881c723c */ /* 0x040ff000000418ff */
[----:B------:R-:W-:Y:S01]  /*6580*/  HMMA.16816.F32.BF16 R32, R136, R154, RZ ;  /* 0x0000009a8820723c */ /* 0x000fe200000418ff */
[----:B------:R-:W2:Y:S07]  /*6590*/  LDSM.16.M88.4 R136, [R0+0xc900] ;  /* 0x00c900000088783b */ /* 0x000eae0000000200 */
        /* <DEDUP_REMOVED lines=13> */
[C---:B-1----:R-:W-:Y:S01]  /*6670*/  HMMA.16816.F32.BF16 R4, R140.reuse, R144, R4 ;  /* 0x000000908c04723c */ /* 0x042fe20000041804 */
[----:B------:R-:W-:Y:S07]  /*6680*/  LDSM.16.M88.4 R172, [R190+0xe900] ;  /* 0x00e90000beac783b */ /* 0x000fee0000000200 */
[C---:B------:R-:W-:Y:S01]  /*6690*/  HMMA.16816.F32.BF16 R8, R140.reuse, R146, R8 ;  /* 0x000000928c08723c */ /* 0x040fe20000041808 */
[----:B------:R-:W1:Y:S07]  /*66a0*/  LDSM.16.M88.4 R144, [R2+0xd100] ;  /* 0x00d100000290783b */ /* 0x000e6e0000000200 */
[C---:B--2---:R-:W-:Y:S08]  /*66b0*/  HMMA.16816.F32.BF16 R12, R140.reuse, R136, R12 ;  /* 0x000000888c0c723c */ /* 0x044ff0000004180c */
[C---:B------:R-:W-:Y:S01]  /*66c0*/  HMMA.16816.F32.BF16 R16, R140.reuse, R138, R16 ;  /* 0x0000008a8c10723c */ /* 0x040fe20000041810 */
[----:B------:R-:W2:Y:S07]  /*66d0*/  LDSM.16.M88.4 R136, [R2+0xd900] ;  /* 0x00d900000288783b */ /* 0x000eae0000000200 */
        /* <DEDUP_REMOVED lines=13> */
[C---:B-1----:R-:W-:Y:S08]  /*67b0*/  HMMA.16816.F32.BF16 R20, R160.reuse, R144, R20 ;  /* 0x00000090a014723c */ /* 0x042ff00000041814 */
[C---:B------:R-:W-:Y:S01]  /*67c0*/  HMMA.16816.F32.BF16 R24, R160.reuse, R146, R24 ;  /* 0x00000092a018723c */ /* 0x040fe20000041818 */
[----:B------:R-:W1:Y:S07]  /*67d0*/  LDSM.16.M88.4 R144, [R187+0x4000] ;  /* 0x00400000bb90783b */ /* 0x000e6e0000000200 */
[C---:B--2---:R-:W-:Y:S08]  /*67e0*/  HMMA.16816.F32.BF16 R28, R160.reuse, R136, R28 ;  /* 0x00000088a01c723c */ /* 0x044ff0000004181c */
[----:B------:R-:W-:Y:S01]  /*67f0*/  HMMA.16816.F32.BF16 R32, R160, R138, R32 ;  /* 0x0000008aa020723c */ /* 0x000fe20000041820 */
[----:B------:R-:W2:Y:S07]  /*6800*/  LDSM.16.M88.4 R136, [R190+0xf100] ;  /* 0x00f10000be88783b */ /* 0x000eae0000000200 */
        /* <DEDUP_REMOVED lines=13> */
[C---:B-1----:R-:W-:Y:S01]  /*68e0*/  HMMA.16816.F32.BF16 R4, R144.reuse, R168, R4 ;  /* 0x000000a89004723c */ /* 0x042fe20000041804 */
[----:B------:R-:W-:Y:S07]  /*68f0*/  LDSM.16.M88.4 R164, [R184+0x4000] ;  /* 0x00400000b8a4783b */ /* 0x000fee0000000200 */
        /* <DEDUP_REMOVED lines=24> */
[C---:B-1----:R-:W-:Y:S01]  /*6a80*/  HMMA.16816.F32.BF16 R4, R164.reuse, R168, R4 ;  /* 0x000000a8a404723c */ /* 0x042fe20000041804 */
[----:B------:R-:W1:Y:S07]  /*6a90*/  LDSM.16.M88.4 R160, [R187+0x8000] ;  /* 0x00800000bba0783b */ /* 0x000e6e0000000200 */
[C---:B------:R-:W-:Y:S01]  /*6aa0*/  HMMA.16816.F32.BF16 R8, R164.reuse, R170, R8 ;  /* 0x000000aaa408723c */ /* 0x040fe20000041808 */
[----:B------:R-:W-:Y:S07]  /*6ab0*/  LDSM.16.M88.4 R168, [R0+0x10100] ;  /* 0x0101000000a8783b */ /* 0x000fee0000000200 */
[C---:B--2---:R-:W-:Y:S08]  /*6ac0*/  HMMA.16816.F32.BF16 R12, R164.reuse, R136, R12 ;  /* 0x00000088a40c723c */ /* 0x044ff0000004180c */
[C---:B------:R-:W-:Y:S01]  /*6ad0*/  HMMA.16816.F32.BF16 R16, R164.reuse, R138, R16 ;  /* 0x0000008aa410723c */ /* 0x040fe20000041810 */
[----:B------:R-:W2:Y:S07]  /*6ae0*/  LDSM.16.M88.4 R136, [R190+0x10900] ;  /* 0x01090000be88783b */ /* 0x000eae0000000200 */
        /* <DEDUP_REMOVED lines=19> */
[C---:B-1----:R-:W-:Y:S01]  /*6c20*/  HMMA.16816.F32.BF16 R4, R160.reuse, R176, R4 ;  /* 0x000000b0a004723c */ /* 0x042fe20000041804 */
[----:B------:R-:W1:Y:S07]  /*6c30*/  LDSM.16.M88.4 R172, [R184+0x8000] ;  /* 0x00800000b8ac783b */ /* 0x000e6e0000000200 */
[C---:B------:R-:W-:Y:S08]  /*6c40*/  HMMA.16816.F32.BF16 R8, R160.reuse, R178, R8 ;  /* 0x000000b2a008723c */ /* 0x040ff00000041808 */
[C---:B--2---:R-:W-:Y:S08]  /*6c50*/  HMMA.16816.F32.BF16 R12, R160.reuse, R136, R12 ;  /* 0x00000088a00c723c */ /* 0x044ff0000004180c */
[C---:B------:R-:W-:Y:S01]  /*6c60*/  HMMA.16816.F32.BF16 R16, R160.reuse, R138, R16 ;  /* 0x0000008aa010723c */ /* 0x040fe20000041810 */
[----:B------:R-:W2:Y:S07]  /*6c70*/  LDSM.16.M88.4 R136, [R133+0x10900] ;  /* 0x010900008588783b */ /* 0x000eae0000000200 */
        /* <DEDUP_REMOVED lines=45> */
[----:B------:R-:W-:Y:S01]  /*6f50*/  @P0 IMAD.HI.U32 R175, R205, c[0x0][0x2c8], RZ ;  /* 0x0000b200cdaf0a27 */ /* 0x000fe200078e00ff */
[----:B------:R-:W-:Y:S02]  /*6f60*/  PLOP3.LUT P0, PT, PT, PT, UP1, 0x80, 0x0 ;  /* 0x000000000000781c */ /* 0x000fe40003f0f018 */
[----:B------:R-:W1:Y:S01]  /*6f70*/  MUFU.TANH R224, R224 ;  /* 0x000000e000e07308 */ /* 0x000e620000002400 */
[----:B------:R-:W-:Y:S02]  /*6f80*/  FMUL.FTZ R230, R22, c[0x0][0x320] ;  /* 0x0000c80016e67a20 */ /* 0x000fe40000410000 */
[----:B------:R-:W-:Y:S02]  /*6f90*/  FMUL.FTZ R229, R23, c[0x0][0x320] ;  /* 0x0000c80017e57a20 */ /* 0x000fe40000410000 */
[----:B------:R-:W-:Y:S02]  /*6fa0*/  FMUL.FTZ R238, R24, c[0x0][0x320] ;  /* 0x0000c80018ee7a20 */ /* 0x000fe40000410000 */
[----:B------:R-:W-:Y:S02]  /*6fb0*/  FMUL.FTZ R237, R25, c[0x0][0x320] ;  /* 0x0000c80019ed7a20 */ /* 0x000fe40000410000 */
[----:B------:R-:W-:Y:S01]  /*6fc0*/  FMUL.FTZ R234, R26, c[0x0][0x320] ;  /* 0x0000c8001aea7a20 */ /* 0x000fe20000410000 */
[----:B------:R-:W1:Y:S01]  /*6fd0*/  MUFU.TANH R178, R178 ;  /* 0x000000b200b27308 */ /* 0x000e620000002400 */
[----:B------:R-:W-:Y:S01]  /*6fe0*/  @P0 SHF.R.U32.HI R244, RZ, c[0x0][0x2cc], R175 ;  /* 0x0000b300fff40a19 */ /* 0x000fe200000116af */
[----:B------:R-:W-:Y:S01]  /*6ff0*/  FMUL.FTZ R233, R27, c[0x0][0x320] ;  /* 0x0000c8001be97a20 */ /* 0x000fe20000410000 */
[----:B------:R-:W-:Y:S01]  /*7000*/  SHF.L.U32 R175, R213, 0x6, RZ ;  /* 0x00000006d5af7819 */ /* 0x000fe200000006ff */
[----:B------:R-:W-:Y:S02]  /*7010*/  FMUL.FTZ R243, R28, c[0x0][0x320] ;  /* 0x0000c8001cf37a20 */ /* 0x000fe40000410000 */
[----:B------:R-:W5:Y:S01]  /*7020*/  SHFL.IDX PT, R251, R244, RZ, 0x1c1f ;  /* 0x001c1ffff4fb7589 */ /* 0x000f6200000e0000 */
[----:B------:R-:W-:Y:S01]  /*7030*/  FMUL.FTZ R242, R29, c[0x0][0x320] ;  /* 0x0000c8001df27a20 */ /* 0x000fe20000410000 */
[----:B------:R-:W-:Y:S01]  /*7040*/  IADD3 R247, -R206, 0x1, -R175 ;  /* 0x00000001cef77810 */ /* 0x000fe20007ffe9af */
[----:B------:R-:W-:Y:S01]  /*7050*/  FMUL.FTZ R239, R30, c[0x0][0x320] ;  /* 0x0000c8001eef7a20 */ /* 0x000fe20000410000 */
[----:B------:R-:W1:Y:S01]  /*7060*/  MUFU.TANH R180, R180 ;  /* 0x000000b400b47308 */ /* 0x000e620000002400 */
[----:B------:R-:W-:Y:S01]  /*7070*/  FMUL.FTZ R174, R31, c[0x0][0x320] ;  /* 0x0000c8001fae7a20 */ /* 0x000fe20000410000 */
[----:B------:R-:W-:Y:S01]  /*7080*/  IADD3 R247, -R204, R247, R195 ;  /* 0x000000f7ccf77210 */ /* 0x000fe20007ffe1c3 */
[----:B------:R-:W-:Y:S02]  /*7090*/  FMUL.FTZ R246, R32, c[0x0][0x320] ;  /* 0x0000c80020f67a20 */ /* 0x000fe40000410000 */
[----:B------:R-:W-:Y:S01]  /*70a0*/  FMUL.FTZ R245, R33, c[0x0][0x320] ;  /* 0x0000c80021f57a20 */ /* 0x000fe20000410000 */
[C---:B------:R-:W-:Y:S01]  /*70b0*/  IADD3 R248, R247.reuse, c[0x0][0x328], RZ ;  /* 0x0000ca00f7f87a10 */ /* 0x040fe20007ffe0ff */
[----:B------:R-:W-:Y:S01]  /*70c0*/  FMUL.FTZ R241, R34, c[0x0][0x320] ;  /* 0x0000c80022f17a20 */ /* 0x000fe20000410000 */
[----:B------:R-:W-:Y:S01]  /*70d0*/  IADD3 R247, R247, UR19, RZ ;  /* 0x00000013f7f77c10 */ /* 0x000fe2000fffe0ff */
[----:B------:R-:W-:Y:S01]  /*70e0*/  FMUL.FTZ R240, R35, c[0x0][0x320] ;  /* 0x0000c80023f07a20 */ /* 0x000fe20000410000 */
[----:B------:R-:W1:Y:S10]  /*70f0*/  MUFU.TANH R228, R228 ;  /* 0x000000e400e47308 */ /* 0x000e740000002400 */
[----:B------:R-:W1:Y:S01]  /*7100*/  MUFU.TANH R227, R227 ;  /* 0x000000e300e37308 */ /* 0x000e620000002400 */
[-C--:B-----5:R-:W-:Y:S02]  /*7110*/  IADD3 R250, R248, R251.reuse, RZ ;  /* 0x000000fbf8fa7210 */ /* 0x0a0fe40007ffe0ff */
[----:B------:R-:W-:Y:S07]  /*7120*/  IADD3 R249, R247, R251, RZ ;  /* 0x000000fbf7f97210 */ /* 0x000fee0007ffe0ff */
        /* <DEDUP_REMOVED lines=23> */
[----:B--234-:R-:W-:Y:S01]  /*72a0*/  IADD3 R2, -R204, R195, R251 ;  /* 0x000000c3cc027210 */ /* 0x01cfe20007ffe1fb */
        /* <DEDUP_REMOVED lines=12> */
.L_x_1119:
[----:B------:R-:W-:Y:S04]  /*7370*/  MOV R0, 0x1 ;  /* 0x0000000100007802 */ /* 0x000fe80000000f00 */
[----:B------:R-:W-:Y:S11]  /*7380*/  ISETP.NE.AND P0, PT, R0, c[0x0][0x32c], PT ;  /* 0x0000cb0000007a0c */ /* 0x000ff60003f05270 */
[----:B------:R-:W-:Y:S02]  /*7390*/  @!UPT UIADD3 URZ, URZ, URZ, URZ ;  /* 0x0000003f3f3ff290 */ /* 0x000fe4000fffe03f */
[----:B------:R-:W-:Y:S05]  /*73a0*/  @P0 IMAD.HI.U32 R0, R2, c[0x0][0x330], RZ ;  /* 0x0000cc0002000a27 */ /* 0x000fea00078e00ff */
[----:B------:R-:W-:Y:S02]  /*73b0*/  @P0 SHF.R.U32.HI R2, RZ, c[0x0][0x334], R0 ;  /* 0x0000cd00ff020a19 */ /* 0x000fe40000011600 */
.L_x_1120:
[----:B------:R-:W-:Y:S05]  /*73c0*/  BSYNC B0 ;  /* 0x0000000000007941 */ /* 0x000fea0003800000 */
.L_x_1118:
[----:B------:R-:W-:Y:S04]  /*73d0*/  IMAD R5, R2, c[0x0][0x32c], -R175 ;  /* 0x0000cb0002057a24 */ /* 0x000fe800078e0aaf */
[----:B------:R-:W-:Y:S05]  /*73e0*/  IMAD.IADD R0, R5, 0x1, -R206 ;  /* 0x0000000105007824 */ /* 0x000fea00078e0ace */
[----:B------:R-:W-:Y:S02]  /*73f0*/  IADD3 R5, R0, c[0x0][0x32c], RZ ;  /* 0x0000cb0000057a10 */ /* 0x000fe40007ffe0ff */
[----:B------:R-:W-:Y:S02]  /*7400*/  IMNMX R249, R249, R0, !PT ;  /* 0x00000000f9f97217 */ /* 0x000fe40007800200 */
[----:B------:R-:W-:Y:S02]  /*7410*/  IMNMX R250, R250, R5, PT ;  /* 0x00000005fafa7217 */ /* 0x000fe40003800200 */
.L_x_1117:
        /* <DEDUP_REMOVED lines=66> */
.L_x_1123:
[----:B------:R-:W-:Y:S04]  /*7840*/  MOV R0, 0x1 ;  /* 0x0000000100007802 */ /* 0x000fe80000000f00 */
[----:B------:R-:W-:Y:S11]  /*7850*/  ISETP.NE.AND P0, PT, R0, c[0x0][0x32c], PT ;  /* 0x0000cb0000007a0c */ /* 0x000ff60003f05270 */
[----:B------:R-:W-:Y:S02]  /*7860*/  @!UPT UIADD3 URZ, URZ, URZ, URZ ;  /* 0x0000003f3f3ff290 */ /* 0x000fe4000fffe03f */
[----:B------:R-:W-:Y:S05]  /*7870*/  @P0 IMAD.HI.U32 R0, R2, c[0x0][0x330], RZ ;  /* 0x0000cc0002000a27 */ /* 0x000fea00078e00ff */
[----:B------:R-:W-:Y:S02]  /*7880*/  @P0 SHF.R.U32.HI R2, RZ, c[0x0][0x334], R0 ;  /* 0x0000cd00ff020a19 */ /* 0x000fe40000011600 */
.L_x_1124:
[----:B------:R-:W-:Y:S05]  /*7890*/  BSYNC B0 ;  /* 0x0000000000007941 */ /* 0x000fea0003800000 */
.L_x_1122:
[----:B------:R-:W-:Y:S04]  /*78a0*/  IMAD R9, R2, c[0x0][0x32c], -R175 ;  /* 0x0000cb0002097a24 */ /* 0x000fe800078e0aaf */
[----:B------:R-:W-:Y:S05]  /*78b0*/  IMAD.IADD R0, R9, 0x1, -R206 ;  /* 0x0000000109007824 */ /* 0x000fea00078e0ace */
[----:B------:R-:W-:Y:S02]  /*78c0*/  IADD3 R9, R0, c[0x0][0x32c], RZ ;  /* 0x0000cb0000097a10 */ /* 0x000fe40007ffe0ff */
[----:B------:R-:W-:Y:S02]  /*78d0*/  IMNMX R247, R247, R0, !PT ;  /* 0x00000000f7f77217 */ /* 0x000fe40007800200 */
[----:B------:R-:W-:Y:S02]  /*78e0*/  IMNMX R248, R248, R9, PT ;  /* 0x00000009f8f87217 */ /* 0x000fe40003800200 */
.L_x_1121:
[----:B------:R-:W-:Y:S01]  /*78f0*/  ISETP.GT.AND P0, PT, R247, RZ, P1 ;  /* 0x000000fff700720c */ /* 0x000fe20000f04270 */
[----:B------:R-:W-:Y:S04]  /*7900*/  DEPBAR.LE SB0, 0x2 ;  /* 0x000080800000791a */ /* 0x000fe80000000000 */
[----:B------:R-:W-:Y:S01]  /*7910*/  BAR.SYNC.DEFER_BLOCKING 0x0 ;  /* 0x0000000000007b1d */ /* 0x000fe20000010000 */
        /* <DEDUP_REMOVED lines=11> */
[----:B------:R-:W-:Y:S01]  /*79d0*/  FMNMX.FTZ R0, R173, R0, !PT ;  /* 0x00000000ad007209 */ /* 0x000fe20007810000 */
[----:B------:R-:W-:Y:S01]  /*79e0*/  LDSM.16.MT88.4 R28, [R134+UR4+0x100] ;  /* 0x00010004861c783b */ /* 0x000fe20008004200 */
        /* <DEDUP_REMOVED lines=56> */
[----:B------:R-:W-:Y:S01]  /*7d70*/  ISETP.GT.AND P0, PT, R247, 0x38, P1 ;  /* 0x00000038f700780c */ /* 0x000fe20000f04270 */
[----:B------:R-:W1:Y:S01]  /*7d80*/  SHFL.BFLY PT, R4, R9, 0x2, 0x1f ;  /* 0x0c401f0009047f89 */ /* 0x000e6200000e0000 */
        /* <DEDUP_REMOVED lines=9> */
[----:B------:R-:W-:Y:S02]  /*7e20*/  IADD3 R17, R134, UR4, RZ ;  /* 0x0000000486117c10 */ /* 0x000fe4000fffe0ff */
[----:B------:R-:W-:Y:S02]  /*7e30*/  FMNMX.FTZ R11, R144, R15, !PT ;  /* 0x0000000f900b7209 */ /* 0x000fe40007810000 */
[----:B------:R-:W-:Y:S02]  /*7e40*/  IADD3 R164, R188, R17, RZ ;  /* 0x00000011bca47210 */ /* 0x000fe40007ffe0ff */
[----:B-1----:R-:W-:Y:S01]  /*7e50*/  FMNMX.FTZ R4, R9, R4, !PT ;  /* 0x0000000409047209 */ /* 0x002fe20007810000 */
[----:B------:R-:W1:Y:S08]  /*7e60*/  SHFL.BFLY PT, R0, R11, 0x2, 0x1f ;  /* 0x0c401f000b007f89 */ /* 0x000e7000000e0000 */
[----:B------:R-:W2:Y:S01]  /*7e70*/  SHFL.BFLY PT, R13, R4, 0x1, 0x1f ;  /* 0x0c201f00040d7f89 */ /* 0x000ea200000e0000 */
[----:B-1----:R-:W-:Y:S07]  /*7e80*/  FMNMX.FTZ R9, R11, R0, !PT ;  /* 0x000000000b097209 */ /* 0x002fee0007810000 */
[----:B------:R-:W1:Y:S01]  /*7e90*/  SHFL.BFLY PT, R0, R9, 0x1, 0x1f ;  /* 0x0c201f0009007f89 */ /* 0x000e6200000e0000 */
[----:B--2---:R-:W-:Y:S04]  /*7ea0*/  FMNMX.FTZ R2, R4, R13, !PT ;  /* 0x0000000d04027209 */ /* 0x004fe80007810000 */
[C---:B------:R-:W-:Y:S01]  /*7eb0*/  FSETP.NEU.FTZ.AND P0, PT, R2.reuse, -INF , PT ;  /* 0xff8000000200780b */ /* 0x040fe20003f1d000 */
[----:B------:R-:W-:Y:S02]  /*7ec0*/  FMUL.FTZ R152, R2, c[0x0][0x2d0] ;  /* 0x0000b40002987a20 */ /* 0x000fe40000410000 */
[----:B------:R-:W2:Y:S03]  /*7ed0*/  LDSM.16.MT88.4 R12, [R135+UR4+0x100] ;  /* 0x00010004870c783b */ /* 0x000ea60008004200 */
[----:B------:R-:W-:Y:S05]  /*7ee0*/  FSEL R152, R152, RZ, P0 ;  /* 0x000000ff98987208 */ /* 0x000fea0000000000 */
[--C-:B------:R-:W-:Y:S01]  /*7ef0*/  FFMA.FTZ R165, R5, c[0x0][0x2d0], -R152.reuse ;  /* 0x0000b40005a57a23 */ /* 0x100fe20000010898 */
[----:B------:R-:W-:Y:S01]  /*7f00*/  FSEL R5, R2, RZ, P0 ;  /* 0x000000ff02057208 */ /* 0x000fe20000000000 */
[--C-:B------:R-:W-:Y:S02]  /*7f10*/  FFMA.FTZ R167, R179, c[0x0][0x2d0], -R152.reuse ;  /* 0x0000b400b3a77a23 */ /* 0x100fe40000010898 */
[----:B------:R-:W-:Y:S01]  /*7f20*/  FFMA.FTZ R166, R181, c[0x0][0x2d0], -R152 ;  /* 0x0000b400b5a67a23 */ /* 0x000fe20000010898 */
[----:B-1----:R-:W-:Y:S01]  /*7f30*/  FMNMX.FTZ R0, R9, R0, !PT ;  /* 0x0000000009007209 */ /* 0x002fe20007810000 */
[----:B------:R-:W-:Y:S02]  /*7f40*/  FADD.FTZ R4, -R5, R132 ;  /* 0x0000008405047221 */ /* 0x000fe40000010100 */
[----:B------:R-:W-:Y:S01]  /*7f50*/  MUFU.EX2 R167, R167 ;  /* 0x000000a700a77308 */ /* 0x000fe20000000800 */
[--C-:B------:R-:W-:Y:S01]  /*7f60*/  FFMA.FTZ R168, R7, c[0x0][0x2d0], -R152.reuse ;  /* 0x0000b40007a87a23 */ /* 0x100fe20000010898 */
[C---:B------:R-:W-:Y:S01]  /*7f70*/  FSETP.NEU.FTZ.AND P0, PT, R0.reuse, -INF , PT ;  /* 0xff8000000000780b */ /* 0x040fe20003f1d000 */
[----:B------:R-:W-:Y:S01]  /*7f80*/  FMUL.FTZ R145, R0, c[0x0][0x2d0] ;  /* 0x0000b40000917a20 */ /* 0x000fe20000410000 */
[----:B------:R-:W-:Y:S01]  /*7f90*/  IADD3 R5, R135, UR4, RZ ;  /* 0x0000000487057c10 */ /* 0x000fe2000fffe0ff */
[----:B------:R-:W-:Y:S01]  /*7fa0*/  FMUL.FTZ R132, R4, c[0x0][0x2d0] ;  /* 0x0000b40004847a20 */ /* 0x000fe20000410000 */
[----:B------:R-:W-:Y:S01]  /*7fb0*/  FSEL R4, R0, RZ, P0 ;  /* 0x000000ff00047208 */ /* 0x000fe20000000000 */
[--C-:B------:R-:W-:Y:S01]  /*7fc0*/  FFMA.FTZ R174, R163, c[0x0][0x2d0], -R152.reuse ;  /* 0x0000b400a3ae7a23 */ /* 0x100fe20000010898 */
[----:B------:R-:W-:Y:S01]  /*7fd0*/  FSEL R145, R145, RZ, P0 ;  /* 0x000000ff91917208 */ /* 0x000fe20000000000 */
[--C-:B------:R-:W-:Y:S01]  /*7fe0*/  FFMA.FTZ R177, R141, c[0x0][0x2d0], -R152.reuse ;  /* 0x0000b4008db17a23 */ /* 0x100fe20000010898 */
[----:B------:R-:W1:Y:S01]  /*7ff0*/  MUFU.EX2 R166, R166 ;  /* 0x000000a600a67308 */ /* 0x000e620000000800 */
[----:B------:R-:W-:Y:S01]  /*8000*/  FADD.FTZ R4, -R4, R3 ;  /* 0x0000000304047221 */ /* 0x000fe20000010100 */
[----:B------:R-:W-:Y:S01]  /*8010*/  IADD3 R133, R188, R5, RZ ;  /* 0x00000005bc857210 */ /* 0x000fe20007ffe0ff */
[--C-:B------:R-:W-:Y:S02]  /*8020*/  FFMA.FTZ R171, R176, c[0x0][0x2d0], -R145.reuse ;  /* 0x0000b400b0ab7a23 */ /* 0x100fe40000010891 */
[--C-:B------:R-:W-:Y:S02]  /*8030*/  FFMA.FTZ R170, R8, c[0x0][0x2d0], -R145.reuse ;  /* 0x0000b40008aa7a23 */ /* 0x100fe40000010891 */
[--C-:B------:R-:W-:Y:S01]  /*8040*/  FFMA.FTZ R169, R6, c[0x0][0x2d0], -R145.reuse ;  /* 0x0000b40006a97a23 */ /* 0x100fe20000010891 */
[----:B------:R-:W3:Y:S01]  /*8050*/  LDSM.16.MT88.4 R20, [R133+0x100] ;  /* 0x000100008514783b */ /* 0x000ee20000004200 */
[--C-:B------:R-:W-:Y:S01]  /*8060*/  FFMA.FTZ R172, R180, c[0x0][0x2d0], -R145.reuse ;  /* 0x0000b400b4ac7a23 */ /* 0x100fe20000010891 */
[----:B------:R-:W4:Y:S01]  /*8070*/  MUFU.EX2 R132, R132 ;  /* 0x0000008400847308 */ /* 0x000f220000000800 */
[----:B------:R-:W-:Y:S02]  /*8080*/  FMUL.FTZ R3, R4, c[0x0][0x2d0] ;  /* 0x0000b40004037a20 */ /* 0x000fe40000410000 */
[--C-:B------:R-:W-:Y:S02]  /*8090*/  FFMA.FTZ R176, R143, c[0x0][0x2d0], -R152.reuse ;  /* 0x0000b4008fb07a23 */ /* 0x100fe40000010898 */
[--C-:B------:R-:W-:Y:S02]  /*80a0*/  FFMA.FTZ R180, R142, c[0x0][0x2d0], -R145.reuse ;  /* 0x0000b4008eb47a23 */ /* 0x100fe40000010891 */
[--C-:B------:R-:W-:Y:S02]  /*80b0*/  FFMA.FTZ R181, R140, c[0x0][0x2d0], -R145.reuse ;  /* 0x0000b4008cb57a23 */ /* 0x100fe40000010891 */
[----:B------:R-:W-:Y:S01]  /*80c0*/  LDSM.16.MT88.4 R140, [R134+UR4+0x2900] ;  /* 0x00290004868c783b */ /* 0x000fe20008004200 */
[----:B------:R-:W5:Y:S01]  /*80d0*/  MUFU.EX2 R3, R3 ;  /* 0x0000000300037308 */ /* 0x000f620000000800 */
[--C-:B------:R-:W-:Y:S02]  /*80e0*/  FFMA.FTZ R182, R161, c[0x0][0x2d0], -R152.reuse ;  /* 0x0000b400a1b67a23 */ /* 0x100fe40000010898 */
[--C-:B------:R-:W-:Y:S01]  /*80f0*/  FFMA.FTZ R183, R159, c[0x0][0x2d0], -R152.reuse ;  /* 0x0000b4009fb77a23 */ /* 0x100fe20000010898 */
[----:B-1----:R-:W-:Y:S01]  /*8100*/  F2FP.BF16.PACK_AB R136, R166, R167 ;  /* 0x000000a7a688723e */ /* 0x002fe200000010ff */
[--C-:B------:R-:W-:Y:S02]  /*8110*/  FFMA.FTZ R190, R157, c[0x0][0x2d0], -R152.reuse ;  /* 0x0000b4009dbe7a23 */ /* 0x100fe40000010898 */
[--C-:B------:R-:W-:Y:S02]  /*8120*/  FFMA.FTZ R223, R155, c[0x0][0x2d0], -R152.reuse ;  /* 0x0000b4009bdf7a23 */ /* 0x100fe40000010898 */
[--C-:B------:R-:W-:Y:S01]  /*8130*/  FFMA.FTZ R224, R160, c[0x0][0x2d0], -R145.reuse ;  /* 0x0000b400a0e07a23 */ /* 0x100fe20000010891 */
[----:B------:R-:W-:Y:S01]  /*8140*/  MUFU.EX2 R165, R165 ;  /* 0x000000a500a57308 */ /* 0x000fe20000000800 */
[--C-:B------:R-:W-:Y:S02]  /*8150*/  FFMA.FTZ R225, R158, c[0x0][0x2d0], -R145.reuse ;  /* 0x0000b4009ee17a23 */ /* 0x100fe40000010891 */
[--C-:B------:R-:W-:Y:S02]  /*8160*/  FFMA.FTZ R226, R156, c[0x0][0x2d0], -R145.reuse ;  /* 0x0000b4009ce27a23 */ /* 0x100fe40000010891 */
[C---:B----4-:R-:W-:Y:S01]  /*8170*/  FMUL.FTZ R4, R132.reuse, R128 ;  /* 0x0000008084047220 */ /* 0x050fe20000410000 */
[----:B------:R-:W-:Y:S01]  /*8180*/  LDSM.16.MT88.4 R156, [R164+0x3900] ;  /* 0x00390000a49c783b */ /* 0x000fe20000004200 */
[C---:B------:R-:W-:Y:S02]  /*8190*/  FMUL.FTZ R5, R132.reuse, R129 ;  /* 0x0000008184057220 */ /* 0x040fe40000410000 */
[C---:B------:R-:W-:Y:S01]  /*81a0*/  FMUL.FTZ R8, R132.reuse, R124 ;  /* 0x0000007c84087220 */ /* 0x040fe20000410000 */
[----:B------:R-:W1:Y:S01]  /*81b0*/  MUFU.EX2 R168, R168 ;  /* 0x000000a800a87308 */ /* 0x000e620000000800 */
[C---:B------:R-:W-:Y:S02]  /*81c0*/  FMUL.FTZ R9, R132.reuse, R125 ;  /* 0x0000007d84097220 */ /* 0x040fe40000410000 */
[C---:B------:R-:W-:Y:S02]  /*81d0*/  FMUL.FTZ R16, R132.reuse, R116 ;  /* 0x0000007484107220 */ /* 0x040fe40000410000 */
[C---:B-----5:R-:W-:Y:S02]  /*81e0*/  FMUL.FTZ R6, R3.reuse, R130 ;  /* 0x0000008203067220 */ /* 0x060fe40000410000 */
[C---:B------:R-:W-:Y:S02]  /*81f0*/  FMUL.FTZ R7, R3.reuse, R131 ;  /* 0x0000008303077220 */ /* 0x040fe40000410000 */
        /* <DEDUP_REMOVED lines=8> */
[----:B------:R-:W4:Y:S01]  /*8280*/  MUFU.EX2 R170, R170 ;  /* 0x000000aa00aa7308 */ /* 0x000f220000000800 */
[----:B------:R-:W-:Y:S01]  /*8290*/  LDSM.16.MT88.4 R116, [R134+UR4+0x900] ;  /* 0x000900048674783b */ /* 0x000fe20008004200 */
[----:B------:R-:W-:Y:S01]  /*82a0*/  FMUL.FTZ R25, R132, R109 ;  /* 0x0000006d84197220 */ /* 0x000fe20000410000 */
[----:B-1----:R-:W-:Y:S01]  /*82b0*/  F2FP.BF16.PACK_AB R138, R168, R165 ;  /* 0x000000a5a88a723e */ /* 0x002fe200000010ff */
[C---:B------:R-:W-:Y:S02]  /*82c0*/  FMUL.FTZ R26, R3.reuse, R110 ;  /* 0x0000006e031a7220 */ /* 0x040fe40000410000 */
[C---:B------:R-:W-:Y:S03]  /*82d0*/  FMUL.FTZ R27, R3.reuse, R111 ;  /* 0x0000006f031b7220 */ /* 0x040fe60000410000 */
[----:B------:R-:W-:Y:S01]  /*82e0*/  LDSM.16.MT88.4 R108, [R164+0x2100] ;  /* 0x00210000a46c783b */ /* 0x000fe20000004200 */
[----:B------:R-:W-:Y:S01]  /*82f0*/  MUFU.EX2 R169, R169 ;  /* 0x000000a900a97308 */ /* 0x000fe20000000800 */
[C---:B------:R-:W-:Y:S02]  /*8300*/  FMUL.FTZ R32, R132.reuse, R100 ;  /* 0x0000006484207220 */ /* 0x040fe40000410000 */
[----:B------:R-:W-:Y:S02]  /*8310*/  FMUL.FTZ R33, R132, R101 ;  /* 0x0000006584217220 */ /* 0x000fe40000410000 */
[C---:B------:R-:W-:Y:S02]  /*8320*/  FMUL.FTZ R34, R3.reuse, R102 ;  /* 0x0000006603227220 */ /* 0x040fe40000410000 */
[----:B------:R-:W-:Y:S01]  /*8330*/  LDSM.16.MT88.4 R124, [R135+UR4+0x2900] ;  /* 0x00290004877c783b */ /* 0x000fe20008004200 */
[----:B------:R-:W-:Y:S02]  /*8340*/  FMUL.FTZ R35, R3, R103 ;  /* 0x0000006703237220 */ /* 0x000fe40000410000 */
[----:B------:R-:W1:Y:S01]  /*8350*/  MUFU.EX2 R172, R172 ;  /* 0x000000ac00ac7308 */ /* 0x000e620000000800 */
[--C-:B------:R-:W-:Y:S02]  /*8360*/  FFMA.FTZ R227, R154, c[0x0][0x2d0], -R145.reuse ;  /* 0x0000b4009ae37a23 */ /* 0x100fe40000010891 */
[--C-:B------:R-:W-:Y:S01]  /*8370*/  FFMA.FTZ R228, R153, c[0x0][0x2d0], -R152.reuse ;  /* 0x0000b40099e47a23 */ /* 0x100fe20000010898 */
[----:B----4-:R-:W-:Y:S01]  /*8380*/  F2FP.BF16.PACK_AB R137, R170, R171 ;  /* 0x000000abaa89723e */ /* 0x010fe200000010ff */
[----:B------:R-:W-:Y:S01]  /*8390*/  LDSM.16.MT88.4 R100, [R134+UR4+0x2100] ;  /* 0x002100048664783b */ /* 0x000fe20008004200 */
[--C-:B------:R-:W-:Y:S02]  /*83a0*/  FFMA.FTZ R229, R151, c[0x0][0x2d0], -R152.reuse ;  /* 0x0000b40097e57a23 */ /* 0x100fe40000010898 */
[--C-:B------:R-:W-:Y:S02]  /*83b0*/  FFMA.FTZ R230, R149, c[0x0][0x2d0], -R152.reuse ;  /* 0x0000b40095e67a23 */ /* 0x100fe40000010898 */
[--C-:B------:R-:W-:Y:S01]  /*83c0*/  FFMA.FTZ R232, R150, c[0x0][0x2d0], -R145.reuse ;  /* 0x0000b40096e87a23 */ /* 0x100fe20000010891 */
[----:B------:R-:W-:Y:S01]  /*83d0*/  MUFU.EX2 R174, R174 ;  /* 0x000000ae00ae7308 */ /* 0x000fe20000000800 */
[--C-:B------:R-:W-:Y:S02]  /*83e0*/  FFMA.FTZ R233, R148, c[0x0][0x2d0], -R145.reuse ;  /* 0x0000b40094e97a23 */ /* 0x100fe40000010891 */
[----:B------:R-:W-:Y:S01]  /*83f0*/  LDSM.16.MT88.4 R148, [R133+0x3900] ;  /* 0x003900008594783b */ /* 0x000fe20000004200 */
[--C-:B------:R-:W-:Y:S02]  /*8400*/  FFMA.FTZ R234, R146, c[0x0][0x2d0], -R145.reuse ;  /* 0x0000b40092ea7a23 */ /* 0x100fe40000010891 */
[C---:B------:R-:W-:Y:S02]  /*8410*/  FMUL.FTZ R36, R132.reuse, R36 ;  /* 0x0000002484247220 */ /* 0x040fe40000410000 */
[----:B------:R-:W-:Y:S02]  /*8420*/  FMUL.FTZ R37, R132, R37 ;  /* 0x0000002584257220 */ /* 0x000fe40000410000 */
[C---:B------:R-:W-:Y:S01]  /*8430*/  FMUL.FTZ R38, R3.reuse, R38 ;  /* 0x0000002603267220 */ /* 0x040fe20000410000 */
[----:B------:R-:W-:Y:S01]  /*8440*/  MUFU.EX2 R176, R176 ;  /* 0x000000b000b07308 */ /* 0x000fe20000000800 */
[C---:B------:R-:W-:Y:S01]  /*8450*/  FMUL.FTZ R39, R3.reuse, R39 ;  /* 0x0000002703277220 */ /* 0x040fe20000410000 */
[----:B-1----:R-:W-:Y:S01]  /*8460*/  F2FP.BF16.PACK_AB R139, R172, R169 ;  /* 0x000000a9ac8b723e */ /* 0x002fe200000010ff */
[C---:B------:R-:W-:Y:S02]  /*8470*/  FMUL.FTZ R40, R132.reuse, R40 ;  /* 0x0000002884287220 */ /* 0x040fe40000410000 */
[C---:B------:R-:W-:Y:S02]  /*8480*/  FMUL.FTZ R41, R132.reuse, R41 ;  /* 0x0000002984297220 */ /* 0x040fe40000410000 */
[C---:B------:R-:W-:Y:S02]  /*8490*/  FMUL.FTZ R42, R3.reuse, R42 ;  /* 0x0000002a032a7220 */ /* 0x040fe40000410000 */
[C---:B--2---:R-:W-:Y:S01]  /*84a0*/  HMMA.16816.F32.BF16 R4, R136.reuse, R12, R4 ;  /* 0x0000000c8804723c */ /* 0x044fe20000041804 */
[----:B------:R-:W-:Y:S04]  /*84b0*/  MUFU.EX2 R177, R177 ;  /* 0x000000b100b17308 */ /* 0x000fe80000000800 */
        /* <DEDUP_REMOVED lines=23> */
[----:B------:R-:W2:Y:S01]  /*8630*/  LDSM.16.MT88.4 R112, [R135+UR4+0x2100] ;  /* 0x002100048770783b */ /* 0x000ea20008004200 */
        /* <DEDUP_REMOVED lines=14> */
[----:B------:R-:W3:Y:S01]  /*8720*/  LDSM.16.MT88.4 R104, [R133+0x2100] ;  /* 0x002100008568783b */ /* 0x000ee20000004200 */
[C---:B------:R-:W-:Y:S02]  /*8730*/  FMUL.FTZ R55, R3.reuse, R55 ;  /* 0x0000003703377220 */ /* 0x040fe40000410000 */
[C---:B------:R-:W-:Y:S02]  /*8740*/  FMUL.FTZ R56, R132.reuse, R56 ;  /* 0x0000003884387220 */ /* 0x040fe40000410000 */
[C---:B-1----:R-:W-:Y:S02]  /*8750*/  HMMA.16816.F32.BF16 R28, R136.reuse, R120, R28 ;  /* 0x00000078881c723c */ /* 0x042fe4000004181c */
        /* <DEDUP_REMOVED lines=9> */
[C---:B--2---:R-:W-:Y:S04]  /*87f0*/  HMMA.16816.F32.BF16 R36, R136.reuse, R112, R36 ;  /* 0x000000708824723c */ /* 0x044fe80000041824 */
        /* <DEDUP_REMOVED lines=9> */
[C---:B---3--:R-:W-:Y:S03]  /*8890*/  HMMA.16816.F32.BF16 R44, R136.reuse, R104, R44 ;  /* 0x00000068882c723c */ /* 0x048fe6000004182c */
[C---:B------:R-:W-:Y:S02]  /*88a0*/  FMUL.FTZ R67, R3.reuse, R67 ;  /* 0x0000004303437220 */ /* 0x040fe40000410000 */
[C---:B------:R-:W-:Y:S02]  /*88b0*/  FMUL.FTZ R68, R132.reuse, R68 ;  /* 0x0000004484447220 */ /* 0x040fe40000410000 */
[C---:B------:R-:W-:Y:S01]  /*88c0*/  FMUL.FTZ R69, R132.reuse, R69 ;  /* 0x0000004584457220 */ /* 0x040fe20000410000 */
[C---:B------:R-:W-:Y:S01]  /*88d0*/  HMMA.16816.F32.BF16 R48, R136.reuse, R106, R48 ;  /* 0x0000006a8830723c */ /* 0x040fe20000041830 */
[----:B------:R-:W1:Y:S01]  /*88e0*/  LDSM.16.MT88.4 R104, [R135+UR4+0x4100] ;  /* 0x004100048768783b */ /* 0x000e620008004200 */
        /* <DEDUP_REMOVED lines=8> */
[----:B------:R-:W2:Y:S03]  /*8970*/  LDSM.16.MT88.4 R100, [R133+0x4100] ;  /* 0x004100008564783b */ /* 0x000ea60000004200 */
[C---:B------:R-:W-:Y:S02]  /*8980*/  FMUL.FTZ R74, R3.reuse, R74 ;  /* 0x0000004a034a7220 */ /* 0x040fe40000410000 */
[C---:B------:R-:W-:Y:S01]  /*8990*/  FMUL.FTZ R75, R3.reuse, R75 ;  /* 0x0000004b034b7220 */ /* 0x040fe20000410000 */
[----:B------:R-:W-:Y:S01]  /*89a0*/  MUFU.EX2 R232, R232 ;  /* 0x000000e800e87308 */ /* 0x000fe20000000800 */
[C---:B------:R-:W-:Y:S04]  /*89b0*/  HMMA.16816.F32.BF16 R60, R136.reuse, R108, R60 ;  /* 0x0000006c883c723c */ /* 0x040fe8000004183c */
[C---:B------:R-:W-:Y:S02]  /*89c0*/  FMUL.FTZ R84, R132.reuse, R84 ;  /* 0x0000005484547220 */ /* 0x040fe40000410000 */
[----:B------:R-:W-:Y:S02]  /*89d0*/  FMUL.FTZ R85, R132, R85 ;  /* 0x0000005584557220 */ /* 0x000fe40000410000 */
[C---:B------:R-:W-:Y:S01]  /*89e0*/  HMMA.16816.F32.BF16 R64, R136.reuse, R110, R64 ;  /* 0x0000006e8840723c */ /* 0x040fe20000041840 */
[----:B------:R-:W3:Y:S01]  /*89f0*/  LDSM.16.MT88.4 R108, [R134+UR4+0x4100] ;  /* 0x00410004866c783b */ /* 0x000ee20008004200 */
[----:B------:R-:W-:Y:S02]  /*8a00*/  MUFU.EX2 R233, R233 ;  /* 0x000000e900e97308 */ /* 0x000fe40000000800 */
[C---:B------:R-:W-:Y:S02]  /*8a10*/  FMUL.FTZ R86, R3.reuse, R86 ;  /* 0x0000005603567220 */ /* 0x040fe40000410000 */
[----:B------:R-:W-:Y:S02]  /*8a20*/  FMUL.FTZ R87, R3, R87 ;  /* 0x0000005703577220 */ /* 0x000fe40000410000 */
[--C-:B------:R-:W-:Y:S01]  /*8a30*/  FFMA.FTZ R173, R173, c[0x0][0x2d0], -R152.reuse ;  /* 0x0000b400adad7a23 */ /* 0x100fe20000010898 */
[C---:B-1----:R-:W-:Y:S03]  /*8a40*/  HMMA.16816.F32.BF16 R68, R136.reuse, R104, R68 ;  /* 0x000000688844723c */ /* 0x042fe60000041844 */
[----:B------:R-:W-:Y:S01]  /*8a50*/  FFMA.FTZ R152, R147, c[0x0][0x2d0], -R152 ;  /* 0x0000b40093987a23 */ /* 0x000fe20000010898 */
        /* <DEDUP_REMOVED lines=8> */
[C---:B------:R-:W-:Y:S01]  /*8ae0*/  FMUL.FTZ R78, R3.reuse, R78 ;  /* 0x0000004e034e7220 */ /* 0x040fe20000410000 */
[----:B------:R-:W-:Y:S03]  /*8af0*/  LDSM.16.MT88.4 R160, [R135+UR4+0x5900] ;  /* 0x0059000487a0783b */ /* 0x000fe60008004200 */
[C---:B------:R-:W-:Y:S02]  /*8b00*/  FMUL.FTZ R79, R3.reuse, R79 ;  /* 0x0000004f034f7220 */ /* 0x040fe40000410000 */
[----:B------:R-:W-:Y:S02]  /*8b10*/  FFMA.FTZ R145, R144, c[0x0][0x2d0], -R145 ;  /* 0x0000b40090917a23 */ /* 0x000fe40000010891 */
[C---:B------:R-:W-:Y:S01]  /*8b20*/  FMUL.FTZ R88, R132.reuse, R88 ;  /* 0x0000005884587220 */ /* 0x040fe20000410000 */
[----:B------:R5:W-:Y:S01]  /*8b30*/  MUFU.EX2 R231, R152 ;  /* 0x0000009800e77308 */ /* 0x000be20000000800 */
[C---:B------:R-:W-:Y:S01]  /*8b40*/  FMUL.FTZ R89, R132.reuse, R89 ;  /* 0x0000005984597220 */ /* 0x040fe20000410000 */
[C---:B--2---:R-:W-:Y:S03]  /*8b50*/  HMMA.16816.F32.BF16 R76, R136.reuse, R100, R76 ;  /* 0x00000064884c723c */ /* 0x044fe6000004184c */
[C---:B------:R-:W-:Y:S02]  /*8b60*/  FMUL.FTZ R80, R132.reuse, R80 ;  /* 0x0000005084507220 */ /* 0x040fe40000410000 */
[----:B------:R-:W-:Y:S02]  /*8b70*/  FMUL.FTZ R81, R132, R81 ;  /* 0x0000005184517220 */ /* 0x000fe40000410000 */
[C---:B------:R-:W-:Y:S01]  /*8b80*/  FMUL.FTZ R82, R3.reuse, R82 ;  /* 0x0000005203527220 */ /* 0x040fe20000410000 */
[----:B------:R-:W-:Y:S01]  /*8b90*/  MUFU.EX2 R179, R179 ;  /* 0x000000b300b37308 */ /* 0x000fe20000000800 */
[C---:B------:R-:W-:Y:S03]  /*8ba0*/  FMUL.FTZ R83, R3.reuse, R83 ;  /* 0x0000005303537220 */ /* 0x040fe60000410000 */
[C---:B------:R-:W-:Y:S01]  /*8bb0*/  FMUL.FTZ R90, R3.reuse, R90 ;  /* 0x0000005a035a7220 */ /* 0x040fe20000410000 */
[----:B----4-:R-:W-:Y:S01]  /*8bc0*/  F2FP.BF16.PACK_AB R100, R174, R173 ;  /* 0x000000adae64723e */ /* 0x010fe200000010ff */
[C---:B------:R-:W-:Y:S02]  /*8bd0*/  FMUL.FTZ R91, R3.reuse, R91 ;  /* 0x0000005b035b7220 */ /* 0x040fe40000410000 */
[C---:B------:R-:W-:Y:S02]  /*8be0*/  HMMA.16816.F32.BF16 R80, R136.reuse, R102, R80 ;  /* 0x000000668850723c */ /* 0x040fe40000041850 */
[----:B------:R2:W-:Y:S01]  /*8bf0*/  MUFU.EX2 R235, R145 ;  /* 0x0000009100eb7308 */ /* 0x0005e20000000800 */
[C---:B------:R-:W-:Y:S02]  /*8c00*/  FMUL.FTZ R92, R132.reuse, R92 ;  /* 0x0000005c845c7220 */ /* 0x040fe40000410000 */
[C---:B------:R-:W-:Y:S01]  /*8c10*/  FMUL.FTZ R93, R132.reuse, R93 ;  /* 0x0000005d845d7220 */ /* 0x040fe20000410000 */
[----:B-----5:R-:W-:Y:S01]  /*8c20*/  LDSM.16.MT88.4 R152, [R134+UR4+0x3900] ;  /* 0x003900048698783b */ /* 0x020fe20008004200 */
[C---:B------:R-:W-:Y:S01]  /*8c30*/  FMUL.FTZ R94, R3.reuse, R94 ;  /* 0x0000005e035e7220 */ /* 0x040fe20000410000 */
[C---:B---3--:R-:W-:Y:S04]  /*8c40*/  HMMA.16816.F32.BF16 R84, R136.reuse, R108, R84 ;  /* 0x0000006c8854723c */ /* 0x048fe80000041854 */
[----:B------:R-:W3:Y:S01]  /*8c50*/  MUFU.EX2 R178, R178 ;  /* 0x000000b200b27308 */ /* 0x000ee20000000800 */
[----:B------:R-:W-:Y:S01]  /*8c60*/  FMUL.FTZ R95, R3, R95 ;  /* 0x0000005f035f7220 */ /* 0x000fe20000410000 */
[----:B------:R-:W-:Y:S01]  /*8c70*/  F2FP.BF16.PACK_AB R102, R177, R176 ;  /* 0x000000b0b166723e */ /* 0x000fe200000010ff */
[C---:B------:R-:W-:Y:S01]  /*8c80*/  FMUL.FTZ R96, R132.reuse, R96 ;  /* 0x0000006084607220 */ /* 0x040fe20000410000 */
[C---:B------:R-:W-:Y:S01]  /*8c90*/  HMMA.16816.F32.BF16 R88, R136.reuse, R110, R88 ;  /* 0x0000006e8858723c */ /* 0x040fe20000041858 */
[----:B------:R-:W4:Y:S03]  /*8ca0*/  LDSM.16.MT88.4 R108, [R133+0x900] ;  /* 0x00090000856c783b */ /* 0x000f260000004200 */
[C---:B------:R-:W-:Y:S01]  /*8cb0*/  FMUL.FTZ R97, R132.reuse, R97 ;  /* 0x0000006184617220 */ /* 0x040fe20000410000 */
[----:B------:R-:W-:Y:S01]  /*8cc0*/  F2FP.BF16.PACK_AB R103, R181, R180 ;  /* 0x000000b4b567723e */ /* 0x000fe200000010ff */
[C---:B------:R-:W-:Y:S02]  /*8cd0*/  FMUL.FTZ R98, R3.reuse, R98 ;  /* 0x0000006203627220 */ /* 0x040fe40000410000 */
[C---:B-1----:R-:W-:Y:S01]  /*8ce0*/  HMMA.16816.F32.BF16 R92, R136.reuse, R104, R92 ;  /* 0x00000068885c723c */ /* 0x042fe2000004185c */
[----:B--2---:R-:W-:Y:S03]  /*8cf0*/  LDSM.16.MT88.4 R144, [R135+UR4+0x3900] ;  /* 0x003900048790783b */ /* 0x004fe60008004200 */
[C---:B------:R-:W-:Y:S02]  /*8d00*/  FMUL.FTZ R99, R3.reuse, R99 ;  /* 0x0000006303637220 */ /* 0x040fe40000410000 */
[----:B------:R-:W-:Y:S02]  /*8d10*/  FFMA.FTZ R167, R132, R207, R167 ;  /* 0x000000cf84a77223 */ /* 0x000fe400000100a7 */
[----:B------:R-:W-:Y:S03]  /*8d20*/  FFMA.FTZ R171, R3, R208, R171 ;  /* 0x000000d003ab7223 */ /* 0x000fe600000100ab */
[----:B------:R-:W-:Y:S01]  /*8d30*/  HMMA.16816.F32.BF16 R96, R136, R106, R96 ;  /* 0x0000006a8860723c */ /* 0x000fe20000041860 */
[----:B------:R-:W1:Y:S02]  /*8d40*/  LDSM.16.MT88.4 R104, [R164+0x2900] ;  /* 0x00290000a468783b */ /* 0x000e640000004200 */
[----:B---3--:R-:W-:Y:S01]  /*8d50*/  F2FP.BF16.PACK_AB R101, R178, R179 ;  /* 0x000000b3b265723e */ /* 0x008fe200000010ff */
[----:B------:R-:W-:Y:S02]  /*8d60*/  FADD.FTZ R166, R166, R167 ;  /* 0x000000a7a6a67221 */ /* 0x000fe40000010000 */
[----:B------:R-:W-:Y:S01]  /*8d70*/  FADD.FTZ R170, R170, R171 ;  /* 0x000000abaaaa7221 */ /* 0x000fe20000010000 */
[----:B------:R-:W-:Y:S01]  /*8d80*/  F2FP.BF16.PACK_AB R136, R229, R228 ;  /* 0x000000e4e588723e */ /* 0x000fe200000010ff */
[----:B------:R-:W-:Y:S01]  /*8d90*/  FADD.FTZ R165, R165, R166 ;  /* 0x000000a6a5a57221 */ /* 0x000fe20000010000 */
[----:B------:R-:W-:Y:S01]  /*8da0*/  F2FP.BF16.PACK_AB R138, R231, R230 ;  /* 0x000000e6e78a723e */ /* 0x000fe200000010ff */
[C---:B------:R-:W-:Y:S05]  /*8db0*/  HMMA.16816.F32.BF16 R4, R100.reuse, R112, R4 ;  /* 0x000000706404723c */ /* 0x040fea0000041804 */
[----:B------:R-:W-:Y:S01]  /*8dc0*/  F2FP.BF16.PACK_AB R137, R233, R232 ;  /* 0x000000e8e989723e */ /* 0x000fe200000010ff */
[----:B------:R-:W-:Y:S01]  /*8dd0*/  FADD.FTZ R169, R169, R170 ;  /* 0x000000aaa9a97221 */ /* 0x000fe20000010000 */
[----:B------:R-:W-:Y:S01]  /*8de0*/  F2FP.BF16.PACK_AB R139, R235, R234 ;  /* 0x000000eaeb8b723e */ /* 0x000fe200000010ff */
        /* <DEDUP_REMOVED lines=8> */
[----:B------:R-:W2:Y:S03]  /*8e70*/  LDSM.16.MT88.4 R108, [R135+UR4+0x4900] ;  /* 0x00490004876c783b */ /* 0x000ea60008004200 */
[----:B------:R-:W-:Y:S02]  /*8e80*/  FADD.FTZ R3, R174, R3 ;  /* 0x00000003ae037221 */ /* 0x000fe40000010000 */
[----:B------:R-:W-:Y:S02]  /*8e90*/  FADD.FTZ R179, R178, R179 ;  /* 0x000000b3b2b37221 */ /* 0x000fe40000010000 */
[C---:B------:R-:W-:Y:S04]  /*8ea0*/  HMMA.16816.F32.BF16 R20, R100.reuse, R116, R20 ;  /* 0x000000746414723c */ /* 0x040fe80000041814 */
[----:B------:R-:W-:Y:S01]  /*8eb0*/  FADD.FTZ R176, R176, R3 ;  /* 0x00000003b0b07221 */ /* 0x000fe20000010000 */
[----:B------:R-:W-:Y:S01]  /*8ec0*/  IADD3 R3, R213, -0x2, RZ ;  /* 0xfffffffed5037810 */ /* 0x000fe20007ffe0ff */
[----:B------:R-:W-:Y:S02]  /*8ed0*/  FADD.FTZ R180, R180, R179 ;  /* 0x000000b3b4b47221 */ /* 0x000fe40000010000 */
[C---:B------:R-:W-:Y:S01]  /*8ee0*/  HMMA.16816.F32.BF16 R24, R100.reuse, R118, R24 ;  /* 0x000000766418723c */ /* 0x040fe20000041818 */
[----:B------:R-:W-:Y:S02]  /*8ef0*/  LDSM.16.MT88.4 R116, [R164+0x4900] ;  /* 0x00490000a474783b */ /* 0x000fe40000004200 */
[----:B------:R-:W-:Y:S01]  /*8f00*/  ISETP.GE.AND P0, PT, R3, R194, PT ;  /* 0x000000c20300720c */ /* 0x000fe20003f06270 */
        /* <DEDUP_REMOVED lines=13> */
[C---:B-1----:R-:W-:Y:S08]  /*8fe0*/  HMMA.16816.F32.BF16 R60, R100.reuse, R104, R60 ;  /* 0x00000068643c723c */ /* 0x042ff0000004183c */
[C---:B------:R-:W-:Y:S01]  /*8ff0*/  HMMA.16816.F32.BF16 R64, R100.reuse, R106, R64 ;  /* 0x0000006a6440723c */ /* 0x040fe20000041840 */
[----:B------:R-:W1:Y:S07]  /*9000*/  LDSM.16.MT88.4 R104, [R134+UR4+0x4900] ;  /* 0x004900048668783b */ /* 0x000e6e0008004200 */
[C---:B--2---:R-:W-:Y:S08]  /*9010*/  HMMA.16816.F32.BF16 R68, R100.reuse, R108, R68 ;  /* 0x0000006c6444723c */ /* 0x044ff00000041844 */
[C---:B------:R-:W-:Y:S01]  /*9020*/  HMMA.16816.F32.BF16 R72, R100.reuse, R110, R72 ;  /* 0x0000006e6448723c */ /* 0x040fe20000041848 */
[----:B------:R-:W2:Y:S07]  /*9030*/  LDSM.16.MT88.4 R108, [R135+UR4+0x1100] ;  /* 0x00110004876c783b */ /* 0x000eae0008004200 */
[C---:B------:R-:W-:Y:S08]  /*9040*/  HMMA.16816.F32.BF16 R76, R100.reuse, R112, R76 ;  /* 0x00000070644c723c */ /* 0x040ff0000004184c */
[C---:B------:R-:W-:Y:S01]  /*9050*/  HMMA.16816.F32.BF16 R80, R100.reuse, R114, R80 ;  /* 0x000000726450723c */ /* 0x040fe20000041850 */
[----:B------:R-:W3:Y:S07]  /*9060*/  LDSM.16.MT88.4 R112, [R134+UR4+0x1100] ;  /* 0x001100048670783b */ /* 0x000eee0008004200 */
[C---:B-1----:R-:W-:Y:S08]  /*9070*/  HMMA.16816.F32.BF16 R84, R100.reuse, R104, R84 ;  /* 0x000000686454723c */ /* 0x042ff00000041854 */
[C---:B------:R-:W-:Y:S01]  /*9080*/  HMMA.16816.F32.BF16 R88, R100.reuse, R106, R88 ;  /* 0x0000006a6458723c */ /* 0x040fe20000041858 */
[----:B------:R-:W1:Y:S07]  /*9090*/  LDSM.16.MT88.4 R104, [R135+UR4+0x3100] ;  /* 0x003100048768783b */ /* 0x000e6e0008004200 */
[C---:B------:R-:W-:Y:S08]  /*90a0*/  HMMA.16816.F32.BF16 R92, R100.reuse, R116, R92 ;  /* 0x00000074645c723c */ /* 0x040ff0000004185c */
        /* <DEDUP_REMOVED lines=16> */
[----:B------:R-:W2:Y:S03]  /*91b0*/  LDSM.16.MT88.4 R108, [R134+UR4+0x3100] ;  /* 0x00310004866c783b */ /* 0x000ea60008004200 */
        /* <DEDUP_REMOVED lines=8> */
[C---:B---3--:R-:W-:Y:S04]  /*9240*/  HMMA.16816.F32.BF16 R20, R100.reuse, R112, R20 ;  /* 0x000000706414723c */ /* 0x048fe80000041814 */
[----:B------:R-:W-:Y:S02]  /*9250*/  FADD.FTZ R207, R231, R230 ;  /* 0x000000e6e7cf7221 */ /* 0x000fe40000010000 */
[----:B------:R-:W-:Y:S02]  /*9260*/  FADD.FTZ R208, R235, R208 ;  /* 0x000000d0ebd07221 */ /* 0x000fe40000010000 */
[C---:B------:R-:W-:Y:S01]  /*9270*/  HMMA.16816.F32.BF16 R24, R100.reuse, R114, R24 ;  /* 0x000000726418723c */ /* 0x040fe20000041818 */
[----:B------:R-:W3:Y:S07]  /*9280*/  LDSM.16.MT88.4 R112, [R164+0x3100] ;  /* 0x00310000a470783b */ /* 0x000eee0000004200 */
[C---:B------:R-:W-:Y:S08]  /*9290*/  HMMA.16816.F32.BF16 R28, R100.reuse, R124, R28 ;  /* 0x0000007c641c723c */ /* 0x040ff0000004181c */
[C---:B------:R-:W-:Y:S01]  /*92a0*/  HMMA.16816.F32.BF16 R32, R100.reuse, R126, R32 ;  /* 0x0000007e6420723c */ /* 0x040fe20000041820 */
[----:B------:R-:W-:Y:S07]  /*92b0*/  LDSM.16.MT88.4 R124, [R135+UR4+0x1900] ;  /* 0x00190004877c783b */ /* 0x000fee0008004200 */
[C---:B-1----:R-:W-:Y:S08]  /*92c0*/  HMMA.16816.F32.BF16 R36, R100.reuse, R104, R36 ;  /* 0x000000686424723c */ /* 0x042ff00000041824 */
[C---:B------:R-:W-:Y:S01]  /*92d0*/  HMMA.16816.F32.BF16 R40, R100.reuse, R106, R40 ;  /* 0x0000006a6428723c */ /* 0x040fe20000041828 */
[----:B------:R-:W1:Y:S07]  /*92e0*/  LDSM.16.MT88.4 R104, [R135+UR4+0x5100] ;  /* 0x005100048768783b */ /* 0x000e6e0008004200 */
[C---:B----4-:R-:W-:Y:S08]  /*92f0*/  HMMA.16816.F32.BF16 R44, R100.reuse, R116, R44 ;  /* 0x00000074642c723c */ /* 0x050ff0000004182c */
[C---:B------:R-:W-:Y:S01]  /*9300*/  HMMA.16816.F32.BF16 R48, R100.reuse, R118, R48 ;  /* 0x000000766430723c */ /* 0x040fe20000041830 */
[----:B------:R-:W4:Y:S07]  /*9310*/  LDSM.16.MT88.4 R116, [R133+0x5100] ;  /* 0x005100008574783b */ /* 0x000f2e0000004200 */
[C---:B--2---:R-:W-:Y:S08]  /*9320*/  HMMA.16816.F32.BF16 R52, R100.reuse, R108, R52 ;  /* 0x0000006c6434723c */ /* 0x044ff00000041834 */
[C---:B------:R-:W-:Y:S01]  /*9330*/  HMMA.16816.F32.BF16 R56, R100.reuse, R110, R56 ;  /* 0x0000006e6438723c */ /* 0x040fe20000041838 */
[----:B------:R-:W2:Y:S07]  /*9340*/  LDSM.16.MT88.4 R108, [R134+UR4+0x5100] ;  /* 0x00510004866c783b */ /* 0x000eae0008004200 */
[C---:B---3--:R-:W-:Y:S08]  /*9350*/  HMMA.16816.F32.BF16 R60, R100.reuse, R112, R60 ;  /* 0x00000070643c723c */ /* 0x048ff0000004183c */
[C---:B------:R-:W-:Y:S01]  /*9360*/  HMMA.16816.F32.BF16 R64, R100.reuse, R114, R64 ;  /* 0x000000726440723c */ /* 0x040fe20000041840 */
[----:B------:R-:W3:Y:S07]  /*9370*/  LDSM.16.MT88.4 R112, [R164+0x5100] ;  /* 0x00510000a470783b */ /* 0x000eee0000004200 */
[C---:B-1----:R-:W-:Y:S08]  /*9380*/  HMMA.16816.F32.BF16 R68, R100.reuse, R104, R68 ;  /* 0x000000686444723c */ /* 0x042ff00000041844 */
[C---:B------:R-:W-:Y:S01]  /*9390*/  HMMA.16816.F32.BF16 R72, R100.reuse, R106, R72 ;  /* 0x0000006a6448723c */ /* 0x040fe20000041848 */
[----:B------:R-:W-:Y:S07]  /*93a0*/  LDSM.16.MT88.4 R104, [R134+UR4+0x1900] ;  /* 0x001900048668783b */ /* 0x000fee0008004200 */
[C---:B----4-:R-:W-:Y:S08]  /*93b0*/  HMMA.16816.F32.BF16 R76, R100.reuse, R116, R76 ;  /* 0x00000074644c723c */ /* 0x050ff0000004184c */
[C---:B------:R-:W-:Y:S01]  /*93c0*/  HMMA.16816.F32.BF16 R80, R100.reuse, R118, R80 ;  /* 0x000000766450723c */ /* 0x040fe20000041850 */
[----:B------:R-:W1:Y:S07]  /*93d0*/  LDSM.16.MT88.4 R116, [R133+0x1900] ;  /* 0x001900008574783b */ /* 0x000e6e0000004200 */
[C---:B--2---:R-:W-:Y:S08]  /*93e0*/  HMMA.16816.F32.BF16 R84, R100.reuse, R108, R84 ;  /* 0x0000006c6454723c */ /* 0x044ff00000041854 */
[C---:B------:R-:W-:Y:S08]  /*93f0*/  HMMA.16816.F32.BF16 R88, R100.reuse, R110, R88 ;  /* 0x0000006e6458723c */ /* 0x040ff00000041858 */
[C---:B---3--:R-:W-:Y:S08]  /*9400*/  HMMA.16816.F32.BF16 R92, R100.reuse, R112, R92 ;  /* 0x00000070645c723c */ /* 0x048ff0000004185c */
[----:B------:R-:W-:Y:S08]  /*9410*/  HMMA.16816.F32.BF16 R96, R100, R114, R96 ;  /* 0x000000726460723c */ /* 0x000ff00000041860 */
[C---:B------:R-:W-:Y:S01]  /*9420*/  HMMA.16816.F32.BF16 R128, R136.reuse, R124, R4 ;  /* 0x0000007c8880723c */ /* 0x040fe20000041804 */
[----:B------:R-:W2:Y:S07]  /*9430*/  LDSM.16.MT88.4 R4, [R133+0x5900] ;  /* 0x005900008504783b */ /* 0x000eae0000004200 */
[C---:B------:R-:W-:Y:S01]  /*9440*/  HMMA.16816.F32.BF16 R124, R136.reuse, R126, R8 ;  /* 0x0000007e887c723c */ /* 0x040fe20000041808 */
[----:B------:R-:W3:Y:S07]  /*9450*/  LDSM.16.MT88.4 R8, [R134+UR4+0x5900] ;  /* 0x005900048608783b */ /* 0x000eee0008004200 */
        /* <DEDUP_REMOVED lines=19> */
[C---:B---3--:R-:W-:Y:S08]  /*9590*/  HMMA.16816.F32.BF16 R84, R136.reuse, R8, R84 ;  /* 0x000000088854723c */ /* 0x048ff00000041854 */
[C---:B------:R-:W-:Y:S08]  /*95a0*/  HMMA.16816.F32.BF16 R88, R136.reuse, R10, R88 ;  /* 0x0000000a8858723c */ /* 0x040ff00000041858 */
[C---:B-1----:R-:W-:Y:S08]  /*95b0*/  HMMA.16816.F32.BF16 R92, R136.reuse, R12, R92 ;  /* 0x0000000c885c723c */ /* 0x042ff0000004185c */
        /* <DEDUP_REMOVED lines=14> */
[----:B------:R-:W-:Y:S01]  /*96a0*/  @!P2 LEA.HI.X.SX32 R6, R3, UR8, 0x1, P0 ;  /* 0x000000080306ac11 */ /* 0x000fe200080f0eff */
        /* <DEDUP_REMOVED lines=29> */
[----:B------:R-:W-:Y:S01]  /*9880*/  IADD3.X R9, RZ, R4, R215, P1, P0 ;  /* 0x00000004ff097210 */ /* 0x000fe20000fe04d7 */
[----:B------:R-:W-:Y:S01]  /*9890*/  IMAD.U32 R4, RZ, RZ, UR20 ;  /* 0x00000014ff047e24 */ /* 0x000fe2000f8e00ff */
[C---:B---3--:R-:W-:Y:S03]  /*98a0*/  IADD3 R16, P0, R3.reuse, R220, RZ ;  /* 0x000000dc03107210 */ /* 0x048fe60007f1e0ff */
[----:B------:R-:W-:Y:S02]  /*98b0*/  IMAD R4, R4, 0x3000, R201 ;  /* 0x0000300004047824 */ /* 0x000fe400078e02c9 */
[C---:B----4-:R-:W-:Y:S01]  /*98c0*/  IMAD.X R17, R6.reuse, 0x1, R221, P0 ;  /* 0x0000000106117824 */ /* 0x050fe200000e06dd */
[C---:B------:R-:W-:Y:S05]  /*98d0*/  IADD3 R14, P0, R3.reuse, R217, RZ ;  /* 0x000000d9030e7210 */ /* 0x040fea0007f1e0ff */
[----:B------:R-:W-:Y:S01]  /*98e0*/  IMAD.X R15, R6, 0x1, R218, P0 ;  /* 0x00000001060f7824 */ /* 0x000fe200000e06da */
[----:B------:R-:W-:Y:S01]  /*98f0*/  IADD3 R18, P0, R3, R214, RZ ;  /* 0x000000d603127210 */ /* 0x000fe20007f1e0ff */
[----:B------:R-:W-:Y:S04]  /*9900*/  IMAD.SHL.U32 R3, R4, 0x2, RZ ;  /* 0x0000000204037824 */ /* 0x000fe800078e00ff */
[----:B------:R-:W-:Y:S01]  /*9910*/  IMAD.X R19, R6, 0x1, R215, P0 ;  /* 0x0000000106137824 */ /* 0x000fe200000e06d7 */
[----:B------:R1:W-:Y:S01]  /*9920*/  LDGSTS.E.BYPASS.LTC128B.128 [R3+0xc100], [R16.64], !P5 ;  /* 0x0c10000010037fae */ /* 0x0003e2000e901d4e */
[----:B------:R-:W-:Y:S03]  /*9930*/  ISETP.NE.U32.AND P0, PT, R219, RZ, PT ;  /* 0x000000ffdb00720c */ /* 0x000fe60003f05070 */
[----:B------:R1:W-:Y:S04]  /*9940*/  LDGSTS.E.BYPASS.LTC128B.128 [R3+0xe100], [R14.64], !P4 ;  /* 0x0e1000000e037fae */ /* 0x0003e8000e101d4e */
[----:B------:R1:W-:Y:S06]  /*9950*/  LDGSTS.E.BYPASS.LTC128B.128 [R3+0x10100], [R18.64], !P6 ;  /* 0x1010000012037fae */ /* 0x0003ec000f101d4e */
[----:B------:R1:W-:Y:S01]  /*9960*/  LDGSTS.E.BYPASS.LTC128B.128.ZFILL [R3+0xd100], [R12.64], P0 ;  /* 0x0d1000000c037fae */ /* 0x0003e20008141d4e */
[----:B------:R-:W-:Y:S11]  /*9970*/  ISETP.NE.U32.AND P0, PT, R216, RZ, PT ;  /* 0x000000ffd800720c */ /* 0x000ff60003f05070 */
[----:B------:R-:W-:Y:S02]  /*9980*/  @!UPT UIADD3 URZ, URZ, URZ, URZ ;  /* 0x0000003f3f3ff290 */ /* 0x000fe4000fffe03f */
[----:B------:R1:W-:Y:S01]  /*9990*/  LDGSTS.E.BYPASS.LTC128B.128.ZFILL [R3+0xf100], [R10.64], P0 ;  /* 0x0f1000000a037fae */ /* 0x0003e20008141d4e */
[----:B------:R-:W-:Y:S11]  /*99a0*/  ISETP.NE.U32.AND P0, PT, R211, RZ, PT ;  /* 0x000000ffd300720c */ /* 0x000ff60003f05070 */
[----:B------:R-:W-:Y:S02]  /*99b0*/  @!UPT UIADD3 URZ, URZ, URZ, URZ ;  /* 0x0000003f3f3ff290 */ /* 0x000fe4000fffe03f */
[----:B------:R1:W-:Y:S02]  /*99c0*/  LDGSTS.E.BYPASS.LTC128B.128.ZFILL [R3+0x11100], [R8.64], P0 ;  /* 0x1110000008037fae */ /* 0x0003e40008141d4e */
.L_x_1125:
[----:B------:R-:W-:Y:S01]  /*99d0*/  UIADD3 UR4, UR5, 0x1, URZ ;  /* 0x0000000105047890 */ /* 0x000fe2000fffe03f */
[----:B------:R-:W0:Y:S01]  /*99e0*/  LDGDEPBAR ;  /* 0x00000000000079af */ /* 0x000e220000000000 */
[----:B------:R-:W-:Y:S01]  /*99f0*/  UISETP.GE.AND UP0, UPT, UR5, 0x1, UPT ;  /* 0x000000010500788c */ /* 0x000fe2000bf06270 */
[C---:B------:R-:W-:Y:S01]  /*9a00*/  ISETP.GT.AND P0, PT, R213.reuse, R222, PT ;  /* 0x000000ded500720c */ /* 0x040fe20003f04270 */
[----:B-1----:R-:W-:Y:S01]  /*9a10*/  IMAD.MOV.U32 R3, RZ, RZ, R0 ;  /* 0x000000ffff037224 */ /* 0x002fe200078e0000 */
[----:B------:R-:W-:Y:S01]  /*9a20*/  IADD3 R213, R213, -0x1, RZ ;  /* 0xffffffffd5d57810 */ /* 0x000fe20007ffe0ff */
[----:B------:R-:W-:Y:S01]  /*9a30*/  USEL UR5, UR4, URZ, !UP0 ;  /* 0x0000003f04057287 */ /* 0x000fe2000c000000 */
[----:B------:R-:W-:Y:S09]  /*9a40*/  IMAD.MOV.U32 R132, RZ, RZ, R2 ;  /* 0x000000ffff847224 */ /* 0x000ff200078e0002 */
[----:B------:R-:W-:-:S05]  /*9a50*/  @P0 BRA `(.L_x_1126) ;  /* 0xffffc5b000000947 */ /* 0x000fca000383ffff */
.L_x_1115:
[----:B------:R-:W-:Y:S01]  /*9a60*/  ULEA UR4, UR6, 0x7f, 0x7 ;  /* 0x0000007f06047891 */ /* 0x000fe2000f8e383f */
[----:B------:R-:W-:-:S02]  /*9a70*/  ISETP.GE.AND P0, PT, R197, 0x1, PT ;  /* 0x00000001c500780c */ /* 0x000fc40003f06270 */
[----:B------:R-:W-:Y:S01]  /*9a80*/  ULDC.64 UR6, c[0x0][0x2c8] ;  /* 0x0000b20000067ab9 */ /* 0x000fe20000000a00 */
[----:B------:R-:W-:Y:S01]  /*9a90*/  IADD3 R5, R195, 0x1, -R204 ;  /* 0x00000001c3057810 */ /* 0x000fe20007ffe8cc */
[----:B------:R-:W-:-:S07]  /*9aa0*/  UIMAD.WIDE.U32 UR24, UR4, UR6, URZ ;  /* 0x00000006041872a5 */ /* 0x000fce000f8e003f */
[----:B------:R-:W-:Y:S02]  /*9ab0*/  @UP1 UMOV UR21, UR25 ;  /* 0x0000001900151c82 */ /* 0x000fe40008000000 */
[----:B------:R-:W-:-:S06]  /*9ac0*/  @UP1 USHF.R.U32.HI UR4, URZ, UR7, UR21 ;  /* 0x000000073f041299 */ /* 0x000fcc0008011615 */
[----:B------:R-:W-:-:S04]  /*9ad0*/  IADD3 R5, R5, UR4, RZ ;  /* 0x0000000405057c10 */ /* 0x000fc8000fffe0ff */
[----:B------:R-:W-:Y:S01]  /*9ae0*/  IADD3 R4, R5, -c[0x0][0x324], RZ ;  /* 0x8000c90005047a10 */ /* 0x000fe20007ffe0ff */
[----:B------:R-:W-:Y:S05]  /*9af0*/  @!P0 BRA `(.L_x_1127) ;  /* 0x000000f000008947 */ /* 0x000fea0003800000 */
        /* <DEDUP_REMOVED lines=9> */
.L_x_1128:
[----:B------:R-:W-:-:S04]  /*9b90*/  MOV R3, 0x1 ;  /* 0x0000000100037802 */ /* 0x000fc80000000f00 */
[----:B------:R-:W-:-:S13]  /*9ba0*/  ISETP.NE.AND P0, PT, R3, c[0x0][0x32c], PT ;  /* 0x0000cb0003007a0c */ /* 0x000fda0003f05270 */
[----:B------:R-:W-:-:S05]  /*9bb0*/  @P0 IMAD.HI.U32 R3, R5, c[0x0][0x330], RZ ;  /* 0x0000cc0005030a27 */ /* 0x000fca00078e00ff */
[----:B------:R-:W-:-:S05]  /*9bc0*/  @P0 SHF.R.U32.HI R5, RZ, c[0x0][0x334], R3 ;  /* 0x0000cd00ff050a19 */ /* 0x000fca0000011603 */
.L_x_1129:
[----:B------:R-:W-:-:S05]  /*9bd0*/  IMAD R5, R5, c[0x0][0x32c], RZ ;  /* 0x0000cb0005057a24 */ /* 0x000fca00078e02ff */
[----:B------:R-:W-:-:S04]  /*9be0*/  IMNMX R4, R4, R5, !PT ;  /* 0x0000000504047217 */ /* 0x000fc80007800200 */
.L_x_1127:
        /* <DEDUP_REMOVED lines=13> */
[----:B------:R-:W-:Y:S01]  /*9cc0*/  IMAD.SHL.U32 R220, R210, 0x2, RZ ;  /* 0x00000002d2dc7824 */ /* 0x000fe200078e00ff */
[----:B------:R-:W-:Y:S01]  /*9cd0*/  SHF.R.S32.HI R215, RZ, 0x1f, R192 ;  /* 0x0000001fffd77819 */ /* 0x000fe200000114c0 */
[----:B------:R-:W-:Y:S01]  /*9ce0*/  IMAD.SHL.U32 R217, R209, 0x2, RZ ;  /* 0x00000002d1d97824 */ /* 0x000fe200078e00ff */
[----:B------:R-:W-:Y:S01]  /*9cf0*/  SEL R219, RZ, 0x10, P5 ;  /* 0x00000010ffdb7807 */ /* 0x000fe20002800000 */
[----:B------:R-:W-:Y:S01]  /*9d00*/  IMAD.SHL.U32 R214, R192, 0x2, RZ ;  /* 0x00000002c0d67824 */ /* 0x000fe200078e00ff */
[----:B------:R-:W-:-:S02]  /*9d10*/  SEL R216, RZ, 0x10, P4 ;  /* 0x00000010ffd87807 */ /* 0x000fc40002000000 */
[----:B------:R-:W-:Y:S02]  /*9d20*/  SHF.L.U64.HI R221, R210, 0x1, R221 ;  /* 0x00000001d2dd7819 */ /* 0x000fe400000102dd */
[----:B------:R-:W-:Y:S02]  /*9d30*/  SHF.L.U64.HI R218, R209, 0x1, R218 ;  /* 0x00000001d1da7819 */ /* 0x000fe400000102da */
[----:B------:R-:W-:Y:S02]  /*9d40*/  SHF.L.U64.HI R215, R192, 0x1, R215 ;  /* 0x00000001c0d77819 */ /* 0x000fe400000102d7 */
[----:B------:R-:W-:Y:S02]  /*9d50*/  SEL R186, R186, 0xffffffe0, !P0 ;  /* 0xffffffe0baba7807 */ /* 0x000fe40004000000 */
.L_x_1133:
        /* <DEDUP_REMOVED lines=65> */
.L_x_1131:
        /* <DEDUP_REMOVED lines=10> */
[C---:B-1----:R-:W-:Y:S01]  /*a210*/  HMMA.16816.F32.BF16 R12, R136.reuse, R16, RZ ;  /* 0x00000010880c723c */ /* 0x042fe200000418ff */
[----:B------:R-:W1:Y:S07]  /*a220*/  LDSM.16.M88.4 R164, [R0+0xc100] ;  /* 0x00c1000000a4783b */ /* 0x000e6e0000000200 */
[C---:B------:R-:W-:Y:S01]  /*a230*/  HMMA.16816.F32.BF16 R16, R136.reuse, R18, RZ ;  /* 0x000000128810723c */ /* 0x040fe200000418ff */
[----:B------:R-:W-:Y:S07]  /*a240*/  LDSM.16.M88.4 R168, [R2+0xc100] ;  /* 0x00c1000002a8783b */ /* 0x000fee0000000200 */
[C---:B------:R-:W-:Y:S01]  /*a250*/  HMMA.16816.F32.BF16 R20, R136.reuse, R24, RZ ;  /* 0x000000188814723c */ /* 0x040fe200000418ff */
[----:B------:R-:W-:Y:S07]  /*a260*/  LDSM.16.M88.4 R176, [R0+0xe100] ;  /* 0x00e1000000b0783b */ /* 0x000fee0000000200 */
[C---:B------:R-:W-:Y:S01]  /*a270*/  HMMA.16816.F32.BF16 R24, R136.reuse, R26, RZ ;  /* 0x0000001a8818723c */ /* 0x040fe200000418ff */
[----:B------:R-:W-:Y:S07]  /*a280*/  LDSM.16.M88.4 R180, [R189+UR4+0x10100] ;  /* 0x01010004bdb4783b */ /* 0x000fee0008000200 */
[C---:B------:R-:W-:Y:S01]  /*a290*/  HMMA.16816.F32.BF16 R28, R136.reuse, R32, RZ ;  /* 0x00000020881c723c */ /* 0x040fe200000418ff */
[----:B------:R-:W0:Y:S07]  /*a2a0*/  LDGDEPBAR ;  /* 0x00000000000079af */ /* 0x000e2e0000000000 */
[----:B------:R-:W-:Y:S01]  /*a2b0*/  HMMA.16816.F32.BF16 R32, R136, R34, RZ ;  /* 0x000000228820723c */ /* 0x000fe200000418ff */
[----:B------:R-:W2:Y:S07]  /*a2c0*/  LDSM.16.M88.4 R136, [R0+0xc900] ;  /* 0x00c900000088783b */ /* 0x000eae0000000200 */
        /* <DEDUP_REMOVED lines=12> */
[C---:B-1----:R-:W-:Y:S01]  /*a390*/  HMMA.16816.F32.BF16 R4, R140.reuse, R164, R4 ;  /* 0x000000a48c04723c */ /* 0x042fe20000041804 */
[----:B------:R-:W1:Y:S07]  /*a3a0*/  LDSM.16.M88.4 R160, [R2+0xd100] ;  /* 0x00d1000002a0783b */ /* 0x000e6e0000000200 */
[C---:B------:R-:W-:Y:S01]  /*a3b0*/  HMMA.16816.F32.BF16 R8, R140.reuse, R166, R8 ;  /* 0x000000a68c08723c */ /* 0x040fe20000041808 */
[----:B------:R-:W-:Y:S07]  /*a3c0*/  LDSM.16.M88.4 R164, [R189+UR4+0xf900] ;  /* 0x00f90004bda4783b */ /* 0x000fee0008000200 */
[C---:B--2---:R-:W-:Y:S08]  /*a3d0*/  HMMA.16816.F32.BF16 R12, R140.reuse, R136, R12 ;  /* 0x000000888c0c723c */ /* 0x044ff0000004180c */
[C---:B------:R-:W-:Y:S01]  /*a3e0*/  HMMA.16816.F32.BF16 R16, R140.reuse, R138, R16 ;  /* 0x0000008a8c10723c */ /* 0x040fe20000041810 */
[----:B------:R-:W2:Y:S07]  /*a3f0*/  LDSM.16.M88.4 R136, [R2+0xd900] ;  /* 0x00d900000288783b */ /* 0x000eae0000000200 */
        /* <DEDUP_REMOVED lines=106> */
[C---:B------:R-:W-:Y:S04]  /*aaa0*/  HMMA.16816.F32.BF16 R16, R172.reuse, R138, R16 ;  /* 0x0000008aac10723c */ /* 0x040fe80000041810 */
[----:B------:R-:W-:Y:S02]  /*aab0*/  FMUL.FTZ R165, R4, c[0x0][0x320] ;  /* 0x0000c80004a57a20 */ /* 0x000fe40000410000 */
[----:B------:R-:W-:Y:S02]  /*aac0*/  FMUL.FTZ R145, R5, c[0x0][0x320] ;  /* 0x0000c80005917a20 */ /* 0x000fe40000410000 */
[C---:B---3--:R-:W-:Y:S02]  /*aad0*/  HMMA.16816.F32.BF16 R20, R172.reuse, R140, R20 ;  /* 0x0000008cac14723c */ /* 0x048fe40000041814 */
[----:B------:R-:W1:Y:S02]  /*aae0*/  MUFU.TANH R165, R165 ;  /* 0x000000a500a57308 */ /* 0x000e640000002400 */
        /* <DEDUP_REMOVED lines=11> */
[----:B------:R-:W-:Y:S01]  /*aba0*/  FMUL.FTZ R14, R14, c[0x0][0x320] ;  /* 0x0000c8000e0e7a20 */ /* 0x000fe20000410000 */
[----:B-1----:R-:W-:Y:S01]  /*abb0*/  FMNMX.FTZ R0, R165, R133, !PT ;  /* 0x00000085a5007209 */ /* 0x002fe20007810000 */
        /* <DEDUP_REMOVED lines=16> */
[----:B-1----:R-:W1:Y:S01]  /*acc0*/  LDSM.16.M88.4 R8, [R190+0x11900] ;  /* 0x01190000be08783b */ /* 0x002e620000000200 */
[----:B------:R-:W-:Y:S08]  /*acd0*/  DEPBAR.LE SB0, 0x2 ;  /* 0x000080800000791a */ /* 0x000ff00000000000 */
[----:B------:R3:W-:Y:S01]  /*ace0*/  MUFU.TANH R179, R13 ;  /* 0x0000000d00b37308 */ /* 0x0007e20000002400 */
[----:B------:R-:W-:Y:S01]  /*acf0*/  BAR.SYNC.DEFER_BLOCKING 0x0 ;  /* 0x0000000000007b1d */ /* 0x000fe20000010000 */
[----:B--2---:R-:W-:Y:S02]  /*ad00*/  FMNMX.FTZ R0, R145, R0, !PT ;  /* 0x0000000091007209 */ /* 0x004fe40007810000 */
[----:B---3--:R-:W-:Y:S05]  /*ad10*/  FMNMX.FTZ R13, R166, R3, !PT ;  /* 0x00000003a60d7209 */ /* 0x008fea0007810000 */
[----:B------:R-:W-:Y:S01]  /*ad20*/  LDSM.16.MT88.4 R140, [R134+UR4+0x2900] ;  /* 0x00290004868c783b */ /* 0x000fe20008004200 */
[----:B------:R-:W2:Y:S01]  /*ad30*/  MUFU.TANH R164, R164 ;  /* 0x000000a400a47308 */ /* 0x000ea20000002400 */
[C---:B-1----:R-:W-:Y:S09]  /*ad40*/  HMMA.16816.F32.BF16 R28, R172.reuse, R8, R28 ;  /* 0x00000008ac1c723c */ /* 0x042ff2000004181c */
[----:B------:R-:W1:Y:S01]  /*ad50*/  MUFU.TANH R167, R167 ;  /* 0x000000a700a77308 */ /* 0x000e620000002400 */
[----:B------:R-:W-:Y:S09]  /*ad60*/  HMMA.16816.F32.BF16 R32, R172, R10, R32 ;  /* 0x0000000aac20723c */ /* 0x000ff20000041820 */
[----:B------:R-:W3:Y:S03]  /*ad70*/  MUFU.TANH R181, R181 ;  /* 0x000000b500b57308 */ /* 0x000ee60000002400 */
[----:B--2---:R-:W-:Y:S04]  /*ad80*/  FMNMX.FTZ R13, R164, R13, !PT ;  /* 0x0000000da40d7209 */ /* 0x004fe80007810000 */
[----:B------:R-:W-:Y:S03]  /*ad90*/  FMNMX.FTZ R13, R224, R13, !PT ;  /* 0x0000000de00d7209 */ /* 0x000fe60007810000 */
[----:B------:R-:W2:Y:S01]  /*ada0*/  MUFU.TANH R178, R14 ;  /* 0x0000000e00b27308 */ /* 0x000ea20000002400 */
[----:B------:R-:W-:Y:S01]  /*adb0*/  FMUL.FTZ R28, R28, c[0x0][0x320] ;  /* 0x0000c8001c1c7a20 */ /* 0x000fe20000410000 */
[----:B------:R-:W-:Y:S01]  /*adc0*/  FMNMX.FTZ R13, R182, R13, !PT ;  /* 0x0000000db60d7209 */ /* 0x000fe20007810000 */
[----:B------:R-:W-:Y:S01]  /*add0*/  FMUL.FTZ R29, R29, c[0x0][0x320] ;  /* 0x0000c8001d1d7a20 */ /* 0x000fe20000410000 */
[----:B-1----:R-:W-:Y:S01]  /*ade0*/  FMNMX.FTZ R0, R167, R0, !PT ;  /* 0x00000000a7007209 */ /* 0x002fe20007810000 */
[----:B------:R-:W-:Y:S02]  /*adf0*/  FMUL.FTZ R30, R30, c[0x0][0x320] ;  /* 0x0000c8001e1e7a20 */ /* 0x000fe40000410000 */
[----:B------:R-:W-:Y:S01]  /*ae00*/  FMUL.FTZ R31, R31, c[0x0][0x320] ;  /* 0x0000c8001f1f7a20 */ /* 0x000fe20000410000 */
[----:B------:R-:W-:Y:S01]  /*ae10*/  FMNMX.FTZ R0, R169, R0, !PT ;  /* 0x00000000a9007209 */ /* 0x000fe20007810000 */
[----:B------:R-:W-:Y:S01]  /*ae20*/  FMUL.FTZ R32, R32, c[0x0][0x320] ;  /* 0x0000c80020207a20 */ /* 0x000fe20000410000 */
[----:B------:R-:W1:Y:S01]  /*ae30*/  MUFU.TANH R176, R15 ;  /* 0x0000000f00b07308 */ /* 0x000e620000002400 */
[----:B------:R-:W-:Y:S02]  /*ae40*/  FMUL.FTZ R33, R33, c[0x0][0x320] ;  /* 0x0000c80021217a20 */ /* 0x000fe40000410000 */
[----:B------:R-:W-:Y:S01]  /*ae50*/  FMUL.FTZ R34, R34, c[0x0][0x320] ;  /* 0x0000c80022227a20 */ /* 0x000fe20000410000 */
[----:B---3--:R-:W-:Y:S01]  /*ae60*/  FMNMX.FTZ R0, R181, R0, !PT ;  /* 0x00000000b5007209 */ /* 0x008fe20007810000 */
[----:B------:R-:W-:Y:S03]  /*ae70*/  FMUL.FTZ R35, R35, c[0x0][0x320] ;  /* 0x0000c80023237a20 */ /* 0x000fe60000410000 */
[----:B------:R-:W-:Y:S02]  /*ae80*/  FMNMX.FTZ R0, R179, R0, !PT ;  /* 0x00000000b3007209 */ /* 0x000fe40007810000 */
[----:B------:R-:W3:Y:S01]  /*ae90*/  MUFU.TANH R177, R16 ;  /* 0x0000001000b17308 */ /* 0x000ee20000002400 */
[----:B--2---:R-:W-:Y:S09]  /*aea0*/  FMNMX.FTZ R13, R178, R13, !PT ;  /* 0x0000000db20d7209 */ /* 0x004ff20007810000 */
[----:B------:R-:W2:Y:S01]  /*aeb0*/  MUFU.TANH R163, R17 ;  /* 0x0000001100a37308 */ /* 0x000ea20000002400 */
[----:B-1----:R-:W-:Y:S09]  /*aec0*/  FMNMX.FTZ R13, R176, R13, !PT ;  /* 0x0000000db00d7209 */ /* 0x002ff20007810000 */
[----:B------:R-:W1:Y:S01]  /*aed0*/  MUFU.TANH R180, R18 ;  /* 0x0000001200b47308 */ /* 0x000e620000002400 */
[----:B---3--:R-:W-:Y:S09]  /*aee0*/  FMNMX.FTZ R0, R177, R0, !PT ;  /* 0x00000000b1007209 */ /* 0x008ff20007810000 */
[----:B------:R-:W3:Y:S01]  /*aef0*/  MUFU.TANH R162, R19 ;  /* 0x0000001300a27308 */ /* 0x000ee20000002400 */
[----:B--2---:R-:W-:Y:S02]  /*af00*/  FMNMX.FTZ R0, R163, R0, !PT ;  /* 0x00000000a3007209 */ /* 0x004fe40007810000 */
[----:B------:R-:W-:Y:S07]  /*af10*/  IADD3 R17, R134, UR4, RZ ;  /* 0x0000000486117c10 */ /* 0x000fee000fffe0ff */
        /* <DEDUP_REMOVED lines=40> */
[----:B------:R-:W-:Y:S01]  /*b1a0*/  LDSM.16.MT88.4 R12, [R135+UR4+0x100] ;  /* 0x00010004870c783b */ /* 0x000fe20008004200 */
[----:B-1----:R-:W-:Y:S07]  /*b1b0*/  FMNMX.FTZ R2, R11, R2, !PT ;  /* 0x000000020b027209 */ /* 0x002fee0007810000 */
        /* <DEDUP_REMOVED lines=15> */
[--C-:B------:R-:W-:Y:S02]  /*b2b0*/  FFMA.FTZ R231, R149, c[0x0][0x2d0], -R148.reuse ;  /* 0x0000b40095e77a23 */ /* 0x100fe40000010894 */
        /* <DEDUP_REMOVED lines=30> */
[--C-:B------:R-:W-:Y:S02]  /*b4a0*/  FFMA.FTZ R225, R156, c[0x0][0x2d0], -R145.reuse ;  /* 0x0000b4009ce17a23 */ /* 0x100fe40000010891 */
[----:B------:R-:W-:Y:S01]  /*b4b0*/  LDSM.16.MT88.4 R156, [R164+0x3900] ;  /* 0x00390000a49c783b */ /* 0x000fe20000004200 */
[--C-:B------:R-:W-:Y:S02]  /*b4c0*/  FFMA.FTZ R226, R154, c[0x0][0x2d0], -R145.reuse ;  /* 0x0000b4009ae27a23 */ /* 0x100fe40000010891 */
[----:B------:R-:W-:Y:S01]  /*b4d0*/  MUFU.EX2 R168, R168 ;  /* 0x000000a800a87308 */ /* 0x000fe20000000800 */
[--C-:B------:R-:W-:Y:S02]  /*b4e0*/  FFMA.FTZ R229, R152, c[0x0][0x2d0], -R145.reuse ;  /* 0x0000b40098e57a23 */ /* 0x100fe40000010891 */
[--C-:B------:R-:W-:Y:S02]  /*b4f0*/  FFMA.FTZ R230, R150, c[0x0][0x2d0], -R145.reuse ;  /* 0x0000b40096e67a23 */ /* 0x100fe40000010891 */
[C---:B--2---:R-:W-:Y:S01]  /*b500*/  FMUL.FTZ R6, R3.reuse, R130 ;  /* 0x0000008203067220 */ /* 0x044fe20000410000 */
[----:B------:R-:W-:Y:S01]  /*b510*/  LDSM.16.MT88.4 R152, [R134+UR4+0x3900] ;  /* 0x003900048698783b */ /* 0x000fe20008004200 */
[C---:B------:R-:W-:Y:S02]  /*b520*/  FMUL.FTZ R7, R3.reuse, R131 ;  /* 0x0000008303077220 */ /* 0x040fe40000410000 */
[C---:B------:R-:W-:Y:S01]  /*b530*/  FMUL.FTZ R10, R3.reuse, R126 ;  /* 0x0000007e030a7220 */ /* 0x040fe20000410000 */
[----:B------:R-:W2:Y:S01]  /*b540*/  MUFU.EX2 R167, R167 ;  /* 0x000000a700a77308 */ /* 0x000ea20000000800 */
[C---:B------:R-:W-:Y:S02]  /*b550*/  FMUL.FTZ R11, R3.reuse, R127 ;  /* 0x0000007f030b7220 */ /* 0x040fe40000410000 */
[----:B------:R-:W-:Y:S01]  /*b560*/  FMUL.FTZ R18, R3, R118 ;  /* 0x0000007603127220 */ /* 0x000fe20000410000 */
[----:B-1----:R-:W-:Y:S01]  /*b570*/  F2FP.BF16.PACK_AB R130, R169, R170 ;  /* 0x000000aaa982723e */ /* 0x002fe200000010ff */
[C---:B------:R-:W-:Y:S01]  /*b580*/  FMUL.FTZ R19, R3.reuse, R119 ;  /* 0x0000007703137220 */ /* 0x040fe20000410000 */
[----:B------:R-:W-:Y:S01]  /*b590*/  LDSM.16.MT88.4 R124, [R135+UR4+0x2900] ;  /* 0x00290004877c783b */ /* 0x000fe20008004200 */
[C---:B------:R-:W-:Y:S02]  /*b5a0*/  FMUL.FTZ R26, R3.reuse, R110 ;  /* 0x0000006e031a7220 */ /* 0x040fe40000410000 */
[C---:B------:R-:W-:Y:S01]  /*b5b0*/  FMUL.FTZ R27, R3.reuse, R111 ;  /* 0x0000006f031b7220 */ /* 0x040fe20000410000 */
[----:B------:R-:W-:Y:S01]  /*b5c0*/  MUFU.EX2 R166, R166 ;  /* 0x000000a600a67308 */ /* 0x000fe20000000800 */
[C---:B------:R-:W-:Y:S02]  /*b5d0*/  FMUL.FTZ R34, R3.reuse, R102 ;  /* 0x0000006603227220 */ /* 0x040fe40000410000 */
[C---:B------:R-:W-:Y:S01]  /*b5e0*/  FMUL.FTZ R35, R3.reuse, R103 ;  /* 0x0000006703237220 */ /* 0x040fe20000410000 */
[----:B------:R-:W-:Y:S01]  /*b5f0*/  LDSM.16.MT88.4 R108, [R164+0x2100] ;  /* 0x00210000a46c783b */ /* 0x000fe20000004200 */
[--C-:B------:R-:W-:Y:S02]  /*b600*/  FFMA.FTZ R233, R146, c[0x0][0x2d0], -R145.reuse ;  /* 0x0000b40092e97a23 */ /* 0x100fe40000010891 */
[C---:B------:R-:W-:Y:S02]  /*b610*/  FMUL.FTZ R36, R132.reuse, R36 ;  /* 0x0000002484247220 */ /* 0x040fe40000410000 */
[C---:B------:R-:W-:Y:S01]  /*b620*/  FMUL.FTZ R37, R132.reuse, R37 ;  /* 0x0000002584257220 */ /* 0x040fe20000410000 */
[----:B------:R-:W1:Y:S01]  /*b630*/  MUFU.EX2 R165, R165 ;  /* 0x000000a500a57308 */ /* 0x000e620000000800 */
[C---:B------:R-:W-:Y:S01]  /*b640*/  FMUL.FTZ R38, R3.reuse, R38 ;  /* 0x0000002603267220 */ /* 0x040fe20000410000 */
[----:B------:R-:W-:Y:S01]  /*b650*/  LDSM.16.MT88.4 R100, [R134+UR4+0x2100] ;  /* 0x002100048664783b */ /* 0x000fe20008004200 */
[----:B------:R-:W-:Y:S01]  /*b660*/  FMUL.FTZ R39, R3, R39 ;  /* 0x0000002703277220 */ /* 0x000fe20000410000 */
        /* <DEDUP_REMOVED lines=18> */
[C---:B------:R-:W-:Y:S01]  /*b790*/  HMMA.16816.F32.BF16 R4, R128.reuse, R12, R4 ;  /* 0x0000000c8004723c */ /* 0x040fe20000041804 */
        /* <DEDUP_REMOVED lines=61> */
[C---:B---3--:R-:W-:Y:S03]  /*bb70*/  HMMA.16816.F32.BF16 R44, R128.reuse, R104, R44 ;  /* 0x00000068802c723c */ /* 0x048fe6000004182c */
[----:B------:R-:W-:Y:S02]  /*bb80*/  FMUL.FTZ R85, R132, R85 ;  /* 0x0000005584557220 */ /* 0x000fe40000410000 */
[C---:B------:R-:W-:Y:S02]  /*bb90*/  FMUL.FTZ R86, R3.reuse, R86 ;  /* 0x0000005603567220 */ /* 0x040fe40000410000 */
[----:B------:R-:W-:Y:S01]  /*bba0*/  FMUL.FTZ R87, R3, R87 ;  /* 0x0000005703577220 */ /* 0x000fe20000410000 */
[C---:B------:R-:W-:Y:S01]  /*bbb0*/  HMMA.16816.F32.BF16 R48, R128.reuse, R106, R48 ;  /* 0x0000006a8030723c */ /* 0x040fe20000041830 */
[----:B------:R-:W1:Y:S03]  /*bbc0*/  LDSM.16.MT88.4 R104, [R135+UR4+0x4100] ;  /* 0x004100048768783b */ /* 0x000e660008004200 */
[--C-:B------:R-:W-:Y:S02]  /*bbd0*/  FFMA.FTZ R173, R181, c[0x0][0x2d0], -R148.reuse ;  /* 0x0000b400b5ad7a23 */ /* 0x100fe40000010894 */
[--C-:B------:R-:W-:Y:S02]  /*bbe0*/  FFMA.FTZ R181, R161, c[0x0][0x2d0], -R148.reuse ;  /* 0x0000b400a1b57a23 */ /* 0x100fe40000010894 */
[C---:B------:R-:W-:Y:S02]  /*bbf0*/  HMMA.16816.F32.BF16 R52, R128.reuse, R100, R52 ;  /* 0x000000648034723c */ /* 0x040fe40000041834 */
[----:B------:R-:W-:Y:S02]  /*bc00*/  MUFU.EX2 R173, R173 ;  /* 0x000000ad00ad7308 */ /* 0x000fe40000000800 */
[--C-:B------:R-:W-:Y:S02]  /*bc10*/  FFMA.FTZ R174, R179, c[0x0][0x2d0], -R148.reuse ;  /* 0x0000b400b3ae7a23 */ /* 0x100fe40000010894 */
[--C-:B------:R-:W-:Y:S02]  /*bc20*/  FFMA.FTZ R175, R178, c[0x0][0x2d0], -R145.reuse ;  /* 0x0000b400b2af7a23 */ /* 0x100fe40000010891 */
[C---:B------:R-:W-:Y:S01]  /*bc30*/  HMMA.16816.F32.BF16 R56, R128.reuse, R102, R56 ;  /* 0x000000668038723c */ /* 0x040fe20000041838 */
[----:B------:R-:W2:Y:S03]  /*bc40*/  LDSM.16.MT88.4 R100, [R133+0x4100] ;  /* 0x004100008564783b */ /* 0x000ea60000004200 */
[--C-:B------:R-:W-:Y:S01]  /*bc50*/  FFMA.FTZ R178, R163, c[0x0][0x2d0], -R148.reuse ;  /* 0x0000b400a3b27a23 */ /* 0x100fe20000010894 */
[----:B------:R-:W3:Y:S01]  /*bc60*/  MUFU.EX2 R174, R174 ;  /* 0x000000ae00ae7308 */ /* 0x000ee20000000800 */
[--C-:B------:R-:W-:Y:S02]  /*bc70*/  FFMA.FTZ R176, R176, c[0x0][0x2d0], -R145.reuse ;  /* 0x0000b400b0b07a23 */ /* 0x100fe40000010891 */
[C---:B------:R-:W-:Y:S04]  /*bc80*/  HMMA.16816.F32.BF16 R60, R128.reuse, R108, R60 ;  /* 0x0000006c803c723c */ /* 0x040fe8000004183c */
[--C-:B------:R-:W-:Y:S02]  /*bc90*/  FFMA.FTZ R177, R177, c[0x0][0x2d0], -R148.reuse ;  /* 0x0000b400b1b17a23 */ /* 0x100fe40000010894 */
[----:B------:R-:W-:Y:S01]  /*bca0*/  FFMA.FTZ R148, R147, c[0x0][0x2d0], -R148 ;  /* 0x0000b40093947a23 */ /* 0x000fe20000010894 */
[----:B------:R-:W-:Y:S01]  /*bcb0*/  MUFU.EX2 R175, R175 ;  /* 0x000000af00af7308 */ /* 0x000fe20000000800 */
[C---:B------:R-:W-:Y:S01]  /*bcc0*/  HMMA.16816.F32.BF16 R64, R128.reuse, R110, R64 ;  /* 0x0000006e8040723c */ /* 0x040fe20000041840 */
[----:B------:R-:W4:Y:S03]  /*bcd0*/  LDSM.16.MT88.4 R108, [R134+UR4+0x4100] ;  /* 0x00410004866c783b */ /* 0x000f260008004200 */
[--C-:B------:R-:W-:Y:S02]  /*bce0*/  FFMA.FTZ R179, R180, c[0x0][0x2d0], -R145.reuse ;  /* 0x0000b400b4b37a23 */ /* 0x100fe40000010891 */
[--C-:B------:R-:W-:Y:S02]  /*bcf0*/  FFMA.FTZ R180, R162, c[0x0][0x2d0], -R145.reuse ;  /* 0x0000b400a2b47a23 */ /* 0x100fe40000010891 */
[----:B------:R-:W-:Y:S01]  /*bd00*/  FFMA.FTZ R145, R144, c[0x0][0x2d0], -R145 ;  /* 0x0000b40090917a23 */ /* 0x000fe20000010891 */
[C---:B-1----:R-:W-:Y:S01]  /*bd10*/  HMMA.16816.F32.BF16 R68, R128.reuse, R104, R68 ;  /* 0x000000688044723c */ /* 0x042fe20000041844 */
[----:B------:R-:W-:Y:S01]  /*bd20*/  LDSM.16.MT88.4 R160, [R135+UR4+0x5900] ;  /* 0x0059000487a0783b */ /* 0x000fe20008004200 */
[----:B------:R1:W-:Y:S01]  /*bd30*/  MUFU.EX2 R232, R148 ;  /* 0x0000009400e87308 */ /* 0x0003e20000000800 */
[C---:B------:R-:W-:Y:S02]  /*bd40*/  FMUL.FTZ R88, R132.reuse, R88 ;  /* 0x0000005884587220 */ /* 0x040fe40000410000 */
[C---:B------:R-:W-:Y:S02]  /*bd50*/  FMUL.FTZ R89, R132.reuse, R89 ;  /* 0x0000005984597220 */ /* 0x040fe40000410000 */
[C---:B------:R-:W-:Y:S01]  /*bd60*/  FMUL.FTZ R90, R3.reuse, R90 ;  /* 0x0000005a035a7220 */ /* 0x040fe20000410000 */
[C---:B------:R-:W-:Y:S01]  /*bd70*/  HMMA.16816.F32.BF16 R72, R128.reuse, R106, R72 ;  /* 0x0000006a8048723c */ /* 0x040fe20000041848 */
[----:B------:R-:W5:Y:S03]  /*bd80*/  LDSM.16.MT88.4 R104, [R164+0x4100] ;  /* 0x00410000a468783b */ /* 0x000f660000004200 */
[C---:B------:R-:W-:Y:S01]  /*bd90*/  FMUL.FTZ R76, R132.reuse, R76 ;  /* 0x0000004c844c7220 */ /* 0x040fe20000410000 */
[----:B------:R-:W4:Y:S01]  /*bda0*/  MUFU.EX2 R176, R176 ;  /* 0x000000b000b07308 */ /* 0x000f220000000800 */
[C---:B------:R-:W-:Y:S02]  /*bdb0*/  FMUL.FTZ R77, R132.reuse, R77 ;  /* 0x0000004d844d7220 */ /* 0x040fe40000410000 */
[C---:B------:R-:W-:Y:S04]  /*bdc0*/  FMUL.FTZ R78, R3.reuse, R78 ;  /* 0x0000004e034e7220 */ /* 0x040fe80000410000 */
[C---:B------:R-:W-:Y:S02]  /*bdd0*/  FMUL.FTZ R79, R3.reuse, R79 ;  /* 0x0000004f034f7220 */ /* 0x040fe40000410000 */
[C---:B------:R-:W-:Y:S01]  /*bde0*/  FMUL.FTZ R91, R3.reuse, R91 ;  /* 0x0000005b035b7220 */ /* 0x040fe20000410000 */
[----:B------:R5:W-:Y:S01]  /*bdf0*/  MUFU.EX2 R234, R145 ;  /* 0x0000009100ea7308 */ /* 0x000be20000000800 */
[C---:B------:R-:W-:Y:S01]  /*be00*/  FMUL.FTZ R92, R132.reuse, R92 ;  /* 0x0000005c845c7220 */ /* 0x040fe20000410000 */
[----:B-1----:R-:W-:Y:S02]  /*be10*/  LDSM.16.MT88.4 R148, [R133+0x3900] ;  /* 0x003900008594783b */ /* 0x002fe40000004200 */
[C---:B--2---:R-:W-:Y:S03]  /*be20*/  HMMA.16816.F32.BF16 R76, R128.reuse, R100, R76 ;  /* 0x00000064804c723c */ /* 0x044fe6000004184c */
[C---:B------:R-:W-:Y:S02]  /*be30*/  FMUL.FTZ R80, R132.reuse, R80 ;  /* 0x0000005084507220 */ /* 0x040fe40000410000 */
[----:B------:R-:W-:Y:S01]  /*be40*/  FMUL.FTZ R81, R132, R81 ;  /* 0x0000005184517220 */ /* 0x000fe20000410000 */
[----:B------:R-:W-:Y:S01]  /*be50*/  MUFU.EX2 R177, R177 ;  /* 0x000000b100b17308 */ /* 0x000fe20000000800 */
[C---:B------:R-:W-:Y:S01]  /*be60*/  FMUL.FTZ R82, R3.reuse, R82 ;  /* 0x0000005203527220 */ /* 0x040fe20000410000 */
[----:B---3--:R-:W-:Y:S01]  /*be70*/  F2FP.BF16.PACK_AB R100, R174, R173 ;  /* 0x000000adae64723e */ /* 0x008fe200000010ff */
[C---:B------:R-:W-:Y:S03]  /*be80*/  FMUL.FTZ R83, R3.reuse, R83 ;  /* 0x0000005303537220 */ /* 0x040fe60000410000 */
[----:B------:R-:W-:Y:S01]  /*be90*/  FMUL.FTZ R93, R132, R93 ;  /* 0x0000005d845d7220 */ /* 0x000fe20000410000 */
[----:B----4-:R-:W-:Y:S01]  /*bea0*/  F2FP.BF16.PACK_AB R101, R176, R175 ;  /* 0x000000afb065723e */ /* 0x010fe200000010ff */
[C---:B------:R-:W-:Y:S02]  /*beb0*/  FMUL.FTZ R94, R3.reuse, R94 ;  /* 0x0000005e035e7220 */ /* 0x040fe40000410000 */
[C---:B------:R-:W-:Y:S01]  /*bec0*/  HMMA.16816.F32.BF16 R80, R128.reuse, R102, R80 ;  /* 0x000000668050723c */ /* 0x040fe20000041850 */
[----:B------:R-:W1:Y:S02]  /*bed0*/  MUFU.EX2 R178, R178 ;  /* 0x000000b200b27308 */ /* 0x000e640000000800 */
[C---:B------:R-:W-:Y:S01]  /*bee0*/  FMUL.FTZ R95, R3.reuse, R95 ;  /* 0x0000005f035f7220 */ /* 0x040fe20000410000 */
[----:B-----5:R-:W-:Y:S01]  /*bef0*/  LDSM.16.MT88.4 R144, [R135+UR4+0x3900] ;  /* 0x003900048790783b */ /* 0x020fe20008004200 */
[C---:B------:R-:W-:Y:S02]  /*bf00*/  FMUL.FTZ R96, R132.reuse, R96 ;  /* 0x0000006084607220 */ /* 0x040fe40000410000 */
[C---:B------:R-:W-:Y:S01]  /*bf10*/  FMUL.FTZ R97, R132.reuse, R97 ;  /* 0x0000006184617220 */ /* 0x040fe20000410000 */
[C---:B------:R-:W-:Y:S03]  /*bf20*/  HMMA.16816.F32.BF16 R84, R128.reuse, R108, R84 ;  /* 0x0000006c8054723c */ /* 0x040fe60000041854 */
[----:B------:R-:W-:Y:S01]  /*bf30*/  MUFU.EX2 R179, R179 ;  /* 0x000000b300b37308 */ /* 0x000fe20000000800 */
[C---:B------:R-:W-:Y:S02]  /*bf40*/  FMUL.FTZ R98, R3.reuse, R98 ;  /* 0x0000006203627220 */ /* 0x040fe40000410000 */
[C---:B------:R-:W-:Y:S02]  /*bf50*/  FMUL.FTZ R99, R3.reuse, R99 ;  /* 0x0000006303637220 */ /* 0x040fe40000410000 */
[C---:B------:R-:W-:Y:S01]  /*bf60*/  HMMA.16816.F32.BF16 R88, R128.reuse, R110, R88 ;  /* 0x0000006e8058723c */ /* 0x040fe20000041858 */
[----:B------:R-:W2:Y:S03]  /*bf70*/  LDSM.16.MT88.4 R108, [R133+0x900] ;  /* 0x00090000856c783b */ /* 0x000ea60000004200 */
[----:B------:R-:W-:Y:S01]  /*bf80*/  FFMA.FTZ R172, R132, R207, R172 ;  /* 0x000000cf84ac7223 */ /* 0x000fe200000100ac */
[----:B------:R-:W3:Y:S01]  /*bf90*/  MUFU.EX2 R180, R180 ;  /* 0x000000b400b47308 */ /* 0x000ee20000000800 */
[----:B------:R-:W-:Y:S01]  /*bfa0*/  FFMA.FTZ R168, R3, R208, R168 ;  /* 0x000000d003a87223 */ /* 0x000fe200000100a8 */
[----:B------:R-:W-:Y:S01]  /*bfb0*/  IADD3 R3, R213, -0x2, RZ ;  /* 0xfffffffed5037810 */ /* 0x000fe20007ffe0ff */
[C---:B------:R-:W-:Y:S03]  /*bfc0*/  HMMA.16816.F32.BF16 R92, R128.reuse, R104, R92 ;  /* 0x00000068805c723c */ /* 0x040fe6000004185c */
[----:B------:R-:W-:Y:S01]  /*bfd0*/  ISETP.GE.AND P0, PT, R3, R194, PT ;  /* 0x000000c20300720c */ /* 0x000fe20003f06270 */
[----:B------:R-:W-:Y:S01]  /*bfe0*/  FADD.FTZ R171, R171, R172 ;  /* 0x000000acabab7221 */ /* 0x000fe20000010000 */
[----:B-1----:R-:W-:Y:S01]  /*bff0*/  F2FP.BF16.PACK_AB R102, R178, R177 ;  /* 0x000000b1b266723e */ /* 0x002fe200000010ff */
[----:B------:R-:W-:Y:S01]  /*c000*/  FADD.FTZ R167, R167, R168 ;  /* 0x000000a8a7a77221 */ /* 0x000fe20000010000 */
[----:B------:R-:W1:Y:S01]  /*c010*/  MUFU.EX2 R181, R181 ;  /* 0x000000b500b57308 */ /* 0x000e620000000800 */
[----:B------:R-:W-:Y:S01]  /*c020*/  HMMA.16816.F32.BF16 R96, R128, R106, R96 ;  /* 0x0000006a8060723c */ /* 0x000fe20000041860 */
[----:B------:R-:W4:Y:S03]  /*c030*/  LDSM.16.MT88.4 R104, [R164+0x2900] ;  /* 0x00290000a468783b */ /* 0x000f260000004200 */
[----:B---3--:R-:W-:Y:S07]  /*c040*/  F2FP.BF16.PACK_AB R103, R180, R179 ;  /* 0x000000b3b467723e */ /* 0x008fee00000010ff */
[C---:B------:R-:W-:Y:S08]  /*c050*/  HMMA.16816.F32.BF16 R4, R100.reuse, R112, R4 ;  /* 0x000000706404723c */ /* 0x040ff00000041804 */
[C---:B------:R-:W-:Y:S01]  /*c060*/  HMMA.16816.F32.BF16 R8, R100.reuse, R114, R8 ;  /* 0x000000726408723c */ /* 0x040fe20000041808 */
[----:B------:R-:W-:Y:S07]  /*c070*/  LDSM.16.MT88.4 R112, [R133+0x4900] ;  /* 0x004900008570783b */ /* 0x000fee0000004200 */
[C---:B--2---:R-:W-:Y:S08]  /*c080*/  HMMA.16816.F32.BF16 R12, R100.reuse, R108, R12 ;  /* 0x0000006c640c723c */ /* 0x044ff0000004180c */
[C---:B------:R-:W-:Y:S01]  /*c090*/  HMMA.16816.F32.BF16 R16, R100.reuse, R110, R16 ;  /* 0x0000006e6410723c */ /* 0x040fe20000041810 */
[----:B------:R-:W2:Y:S07]  /*c0a0*/  LDSM.16.MT88.4 R108, [R135+UR4+0x4900] ;  /* 0x00490004876c783b */ /* 0x000eae0008004200 */
        /* <DEDUP_REMOVED lines=15> */
[----:B------:R-:W-:Y:S04]  /*c1a0*/  F2FP.BF16.PACK_AB R139, R234, R233 ;  /* 0x000000e9ea8b723e */ /* 0x000fe800000010ff */
[C---:B------:R-:W-:Y:S01]  /*c1b0*/  HMMA.16816.F32.BF16 R56, R100.reuse, R142, R56 ;  /* 0x0000008e6438723c */ /* 0x040fe20000041838 */
[----:B------:R-:W-:Y:S07]  /*c1c0*/  LDSM.16.MT88.4 R140, [R164+0x1900] ;  /* 0x00190000a48c783b */ /* 0x000fee0000004200 */
[C---:B----4-:R-:W-:Y:S08]  /*c1d0*/  HMMA.16816.F32.BF16 R60, R100.reuse, R104, R60 ;  /* 0x00000068643c723c */ /* 0x050ff0000004183c */
[C---:B------:R-:W-:Y:S01]  /*c1e0*/  HMMA.16816.F32.BF16 R64, R100.reuse, R106, R64 ;  /* 0x0000006a6440723c */ /* 0x040fe20000041840 */
[----:B------:R-:W3:Y:S07]  /*c1f0*/  LDSM.16.MT88.4 R104, [R134+UR4+0x4900] ;  /* 0x004900048668783b */ /* 0x000eee0008004200 */
[C---:B--2---:R-:W-:Y:S08]  /*c200*/  HMMA.16816.F32.BF16 R68, R100.reuse, R108, R68 ;  /* 0x0000006c6444723c */ /* 0x044ff00000041844 */
[C---:B------:R-:W-:Y:S01]  /*c210*/  HMMA.16816.F32.BF16 R72, R100.reuse, R110, R72 ;  /* 0x0000006e6448723c */ /* 0x040fe20000041848 */
[----:B------:R-:W2:Y:S07]  /*c220*/  LDSM.16.MT88.4 R108, [R135+UR4+0x1100] ;  /* 0x00110004876c783b */ /* 0x000eae0008004200 */
[C---:B------:R-:W-:Y:S08]  /*c230*/  HMMA.16816.F32.BF16 R76, R100.reuse, R112, R76 ;  /* 0x00000070644c723c */ /* 0x040ff0000004184c */
[C---:B------:R-:W-:Y:S01]  /*c240*/  HMMA.16816.F32.BF16 R80, R100.reuse, R114, R80 ;  /* 0x000000726450723c */ /* 0x040fe20000041850 */
[----:B------:R-:W4:Y:S07]  /*c250*/  LDSM.16.MT88.4 R112, [R134+UR4+0x1100] ;  /* 0x001100048670783b */ /* 0x000f2e0008004200 */
[C---:B---3--:R-:W-:Y:S08]  /*c260*/  HMMA.16816.F32.BF16 R84, R100.reuse, R104, R84 ;  /* 0x000000686454723c */ /* 0x048ff00000041854 */
[C---:B------:R-:W-:Y:S01]  /*c270*/  HMMA.16816.F32.BF16 R88, R100.reuse, R106, R88 ;  /* 0x0000006a6458723c */ /* 0x040fe20000041858 */
[----:B------:R-:W3:Y:S07]  /*c280*/  LDSM.16.MT88.4 R104, [R135+UR4+0x3100] ;  /* 0x003100048768783b */ /* 0x000eee0008004200 */
[C---:B------:R-:W-:Y:S08]  /*c290*/  HMMA.16816.F32.BF16 R92, R100.reuse, R116, R92 ;  /* 0x00000074645c723c */ /* 0x040ff0000004185c */
[----:B------:R-:W-:Y:S01]  /*c2a0*/  HMMA.16816.F32.BF16 R96, R100, R118, R96 ;  /* 0x000000766460723c */ /* 0x000fe20000041860 */
[----:B------:R-:W5:Y:S06]  /*c2b0*/  LDSM.16.MT88.4 R116, [R133+0x3100] ;  /* 0x003100008574783b */ /* 0x000f6c0000004200 */
[----:B-1----:R-:W-:Y:S02]  /*c2c0*/  F2FP.BF16.PACK_AB R100, R182, R181 ;  /* 0x000000b5b664723e */ /* 0x002fe400000010ff */
[----:B------:R-:W-:Y:S03]  /*c2d0*/  F2FP.BF16.PACK_AB R101, R190, R183 ;  /* 0x000000b7be65723e */ /* 0x000fe600000010ff */
[----:B------:R-:W-:Y:S02]  /*c2e0*/  F2FP.BF16.PACK_AB R102, R224, R223 ;  /* 0x000000dfe066723e */ /* 0x000fe400000010ff */
[----:B------:R-:W-:Y:S07]  /*c2f0*/  F2FP.BF16.PACK_AB R103, R226, R225 ;  /* 0x000000e1e267723e */ /* 0x000fee00000010ff */
[C---:B--2---:R-:W-:Y:S08]  /*c300*/  HMMA.16816.F32.BF16 R4, R100.reuse, R108, R4 ;  /* 0x0000006c6404723c */ /* 0x044ff00000041804 */
[C---:B------:R-:W-:Y:S01]  /*c310*/  HMMA.16816.F32.BF16 R8, R100.reuse, R110, R8 ;  /* 0x0000006e6408723c */ /* 0x040fe20000041808 */
[----:B------:R-:W1:Y:S07]  /*c320*/  LDSM.16.MT88.4 R108, [R134+UR4+0x3100] ;  /* 0x00310004866c783b */ /* 0x000e6e0008004200 */
[C---:B------:R-:W-:Y:S08]  /*c330*/  HMMA.16816.F32.BF16 R12, R100.reuse, R120, R12 ;  /* 0x00000078640c723c */ /* 0x040ff0000004180c */
[C---:B------:R-:W-:Y:S08]  /*c340*/  HMMA.16816.F32.BF16 R16, R100.reuse, R122, R16 ;  /* 0x0000007a6410723c */ /* 0x040ff00000041810 */
[C---:B----4-:R-:W-:Y:S08]  /*c350*/  HMMA.16816.F32.BF16 R20, R100.reuse, R112, R20 ;  /* 0x000000706414723c */ /* 0x050ff00000041814 */
        /* <DEDUP_REMOVED lines=8> */
[C---:B-----5:R-:W-:Y:S08]  /*c3e0*/  HMMA.16816.F32.BF16 R44, R100.reuse, R116, R44 ;  /* 0x00000074642c723c */ /* 0x060ff0000004182c */
        /* <DEDUP_REMOVED lines=19> */
[C---:B------:R-:W-:Y:S01]  /*c520*/  HMMA.16816.F32.BF16 R124, R136.reuse, R126, R8 ;  /* 0x0000007e887c723c */ /* 0x040fe20000041808 */
[----:B------:R-:W1:Y:S07]  /*c530*/  LDSM.16.MT88.4 R8, [R133+0x5900] ;  /* 0x005900008508783b */ /* 0x000e6e0000004200 */
[C---:B---3--:R-:W-:Y:S01]  /*c540*/  HMMA.16816.F32.BF16 R120, R136.reuse, R116, R12 ;  /* 0x000000748878723c */ /* 0x048fe2000004180c */
[----:B------:R-:W2:Y:S07]  /*c550*/  LDSM.16.MT88.4 R12, [R134+UR4+0x5900] ;  /* 0x00590004860c783b */ /* 0x000eae0008004200 */
[C---:B------:R-:W-:Y:S01]  /*c560*/  HMMA.16816.F32.BF16 R116, R136.reuse, R118, R16 ;  /* 0x000000768874723c */ /* 0x040fe20000041810 */
[----:B------:R-:W3:Y:S07]  /*c570*/  LDSM.16.MT88.4 R16, [R164+0x5900] ;  /* 0x00590000a410783b */ /* 0x000eee0000004200 */
[C---:B------:R-:W-:Y:S07]  /*c580*/  HMMA.16816.F32.BF16 R112, R136.reuse, R104, R20 ;  /* 0x000000688870723c */ /* 0x040fee0000041814 */
[----:B------:R-:W-:Y:S01]  /*c590*/  FADD.FTZ R20, R166, R167 ;  /* 0x000000a7a6147221 */ /* 0x000fe20000010000 */
[C---:B------:R-:W-:Y:S04]  /*c5a0*/  HMMA.16816.F32.BF16 R108, R136.reuse, R106, R24 ;  /* 0x0000006a886c723c */ /* 0x040fe80000041818 */
[----:B------:R-:W-:Y:S04]  /*c5b0*/  FADD.FTZ R20, R165, R20 ;  /* 0x00000014a5147221 */ /* 0x000fe80000010000 */
        /* <DEDUP_REMOVED lines=24> */
[C---:B-1----:R-:W-:Y:S07]  /*c740*/  HMMA.16816.F32.BF16 R76, R136.reuse, R8, R76 ;  /* 0x00000008884c723c */ /* 0x042fee000004184c */
[----:B------:R-:W-:Y:S01]  /*c750*/  FADD.FTZ R8, R170, R171 ;  /* 0x000000abaa087221 */ /* 0x000fe20000010000 */
[C---:B------:R-:W-:Y:S04]  /*c760*/  HMMA.16816.F32.BF16 R80, R136.reuse, R10, R80 ;  /* 0x0000000a8850723c */ /* 0x040fe80000041850 */
[----:B------:R-:W-:Y:S04]  /*c770*/  FADD.FTZ R8, R169, R8 ;  /* 0x00000008a9087221 */ /* 0x000fe80000010000 */
[C---:B--2---:R-:W-:Y:S04]  /*c780*/  HMMA.16816.F32.BF16 R84, R136.reuse, R12, R84 ;  /* 0x0000000c8854723c */ /* 0x044fe80000041854 */
[----:B------:R-:W-:Y:S04]  /*c790*/  FADD.FTZ R173, R173, R8 ;  /* 0x00000008adad7221 */ /* 0x000fe80000010000 */
[C---:B------:R-:W-:Y:S04]  /*c7a0*/  HMMA.16816.F32.BF16 R88, R136.reuse, R14, R88 ;  /* 0x0000000e8858723c */ /* 0x040fe80000041858 */
[----:B------:R-:W-:Y:S04]  /*c7b0*/  FADD.FTZ R174, R174, R173 ;  /* 0x000000adaeae7221 */ /* 0x000fe80000010000 */
[----:B------:R-:W-:Y:S01]  /*c7c0*/  FADD.FTZ R177, R177, R174 ;  /* 0x000000aeb1b17221 */ /* 0x000fe20000010000 */
[C---:B---3--:R-:W-:Y:S03]  /*c7d0*/  HMMA.16816.F32.BF16 R92, R136.reuse, R16, R92 ;  /* 0x00000010885c723c */ /* 0x048fe6000004185c */
        /* <DEDUP_REMOVED lines=10> */
[----:B------:R-:W-:-:S05]  /*c880*/  @!P0 BRA `(.L_x_1132) ;  /* 0x000003f000008947 */ /* 0x000fca0003800000 */
        /* <DEDUP_REMOVED lines=63> */
.L_x_1132:
        /* <DEDUP_REMOVED lines=9> */
.L_x_1130:
[----:B------:R-:W-:-:S13]  /*cd10*/  ISETP.GE.AND P0, PT, R213, R194, PT ;  /* 0x000000c2d500720c */ /* 0x000fda0003f06270 */
[----:B------:R-:W-:Y:S05]  /*cd20*/  @!P0 BRA `(.L_x_1134) ;  /* 0x000039e000008947 */ /* 0x000fea0003800000 */
[----:B------:R-:W-:Y:S01]  /*cd30*/  SHF.R.S32.HI R193, RZ, 0x1f, R210 ;  /* 0x0000001fffc17819 */ /* 0x000fe200000114d2 */
[----:B------:R-:W-:Y:S01]  /*cd40*/  IMAD.MOV.U32 R3, RZ, RZ, R0 ;  /* 0x000000ffff037224 */ /* 0x000fe200078e0000 */
[----:B------:R-:W-:Y:S01]  /*cd50*/  SHF.R.S32.HI R0, RZ, 0x1f, R209 ;  /* 0x0000001fff007819 */ /* 0x000fe200000114d1 */
[----:B------:R-:W-:Y:S01]  /*cd60*/  IMAD.MOV.U32 R190, RZ, RZ, 0x40 ;  /* 0x00000040ffbe7424 */ /* 0x000fe200078e00ff */
[----:B------:R-:W-:Y:S01]  /*cd70*/  LOP3.LUT P0, RZ, R212, 0x4, RZ, 0xc0, !PT ;  /* 0x00000004d4ff7812 */ /* 0x000fe2000780c0ff */
[C---:B------:R-:W-:Y:S01]  /*cd80*/  IMAD.SHL.U32 R211, R210.reuse, 0x2, RZ ;  /* 0x00000002d2d37824 */ /* 0x040fe200078e00ff */
[----:B------:R-:W-:Y:S01]  /*cd90*/  SHF.R.S32.HI R5, RZ, 0x1f, R192 ;  /* 0x0000001fff057819 */ /* 0x000fe200000114c0 */
[C---:B------:R-:W-:Y:S01]  /*cda0*/  IMAD.SHL.U32 R212, R209.reuse, 0x2, RZ ;  /* 0x00000002d1d47824 */ /* 0x040fe200078e00ff */
[----:B------:R-:W-:Y:S01]  /*cdb0*/  SHF.L.U64.HI R193, R210, 0x1, R193 ;  /* 0x00000001d2c17819 */ /* 0x000fe200000102c1 */
[----:B------:R-:W-:Y:S01]  /*cdc0*/  IMAD.MOV.U32 R132, RZ, RZ, R2 ;  /* 0x000000ffff847224 */ /* 0x000fe200078e0002 */
[----:B------:R-:W-:Y:S01]  /*cdd0*/  SHF.L.U64.HI R210, R209, 0x1, R0 ;  /* 0x00000001d1d27819 */ /* 0x000fe20000010200 */
[C---:B------:R-:W-:Y:S01]  /*cde0*/  IMAD.SHL.U32 R214, R192.reuse, 0x2, RZ ;  /* 0x00000002c0d67824 */ /* 0x040fe200078e00ff */
[----:B------:R-:W-:-:S02]  /*cdf0*/  SHF.L.U64.HI R209, R192, 0x1, R5 ;  /* 0x00000001c0d17819 */ /* 0x000fc40000010205 */
[----:B------:R-:W-:Y:S02]  /*ce00*/  SEL R190, R190, 0xffffffc0, !P0 ;  /* 0xffffffc0bebe7807 */ /* 0x000fe40004000000 */
.L_x_1145:
        /* <DEDUP_REMOVED lines=23> */
[----:B------:R-:W-:Y:S02]  /*cf80*/  IMAD R2, R199, c[0x0][0x21c], R2 ;  /* 0x00008700c7027a24 */ /* 0x000fe400078e0202 */
[----:B------:R-:W-:Y:S02]  /*cf90*/  IMAD.IADD R9, R9, 0x1, R5 ;  /* 0x0000000109097824 */ /* 0x000fe400078e0205 */
[----:B------:R-:W-:Y:S02]  /*cfa0*/  IMAD.U32 R5, RZ, RZ, UR20 ;  /* 0x00000014ff057e24 */ /* 0x000fe4000f8e00ff */
[----:B------:R-:W-:Y:S05]  /*cfb0*/  IMAD.WIDE.U32 R8, R199, c[0x0][0x218], R8 ;  /* 0x00008600c7087a25 */ /* 0x000fea00078e0008 */
[----:B------:R-:W-:Y:S04]  /*cfc0*/  IADD3 R0, P0, R8, UR16, RZ ;  /* 0x0000001008007c10 */ /* 0x000fe8000ff1e0ff */
[----:B------:R-:W-:Y:S02]  /*cfd0*/  IADD3.X R9, R9, UR9, R2, P0, !PT ;  /* 0x0000000909097c10 */ /* 0x000fe400087fe402 */
[C---:B------:R-:W-:Y:S04]  /*cfe0*/  LEA R4, P0, R0.reuse, c[0x0][0x1f8], 0x1 ;  /* 0x00007e0000047a11 */ /* 0x040fe800078008ff */
[----:B------:R-:W-:Y:S01]  /*cff0*/  LEA.HI.X R6, R0, c[0x0][0x1fc], R9, 0x1, P0 ;  /* 0x00007f0000067a11 */ /* 0x000fe200000f0c09 */
[----:B------:R-:W5:Y:S04]  /*d000*/  SHFL.IDX PT, R11, R4, RZ, 0x181f ;  /* 0x00181fff040b7589 */ /* 0x000f6800000e0000 */
[----:B------:R-:W2:Y:S04]  /*d010*/  SHFL.IDX PT, R2, R6, RZ, 0x181f ;  /* 0x00181fff06027589 */ /* 0x000ea800000e0000 */
[----:B------:R-:W4:Y:S04]  /*d020*/  SHFL.IDX PT, R7, R4, 0x1, 0x181f ;  /* 0x00381f0004077f89 */ /* 0x000f2800000e0000 */
[----:B------:R-:W3:Y:S01]  /*d030*/  SHFL.IDX PT, R0, R6, 0x1, 0x181f ;  /* 0x00381f0006007f89 */ /* 0x000ee200000e0000 */
[CC--:B-----5:R-:W-:Y:S05]  /*d040*/  IADD3 R14, P0, R11.reuse, R211.reuse, RZ ;  /* 0x000000d30b0e7210 */ /* 0x0e0fea0007f1e0ff */
[C---:B--2---:R-:W-:Y:S01]  /*d050*/  IMAD.X R15, R2.reuse, 0x1, R193, P0 ;  /* 0x00000001020f7824 */ /* 0x044fe200000e06c1 */
[C---:B------:R-:W-:Y:S04]  /*d060*/  IADD3 R12, P0, R11.reuse, R212, RZ ;  /* 0x000000d40b0c7210 */ /* 0x040fe80007f1e0ff */
[C---:B------:R-:W-:Y:S02]  /*d070*/  IADD3.X R13, R2.reuse, R210, RZ, P0, !PT ;  /* 0x000000d2020d7210 */ /* 0x040fe400007fe4ff */
[----:B------:R-:W-:Y:S05]  /*d080*/  IADD3 R10, P0, R11, R214, RZ ;  /* 0x000000d60b0a7210 */ /* 0x000fea0007f1e0ff */
[----:B------:R-:W-:Y:S01]  /*d090*/  IMAD.X R11, R2, 0x1, R209, P0 ;  /* 0x00000001020b7824 */ /* 0x000fe200000e06d1 */
[----:B----4-:R-:W-:Y:S01]  /*d0a0*/  IADD3 R8, P0, R7, R211, RZ ;  /* 0x000000d307087210 */ /* 0x010fe20007f1e0ff */
[----:B------:R-:W-:Y:S03]  /*d0b0*/  IMAD R2, R5, 0x6000, R198 ;  /* 0x0000600005027824 */ /* 0x000fe600078e02c6 */
[C---:B---3--:R-:W-:Y:S02]  /*d0c0*/  IADD3.X R9, R0.reuse, R193, RZ, P0, !PT ;  /* 0x000000c100097210 */ /* 0x048fe400007fe4ff */
[----:B------:R2:W-:Y:S01]  /*d0d0*/  LDGSTS.E.BYPASS.LTC128B.128 [R2], [R14.64], !P5 ;  /* 0x000000000e027fae */ /* 0x0005e2000e901d4e */
[C---:B------:R-:W-:Y:S03]  /*d0e0*/  IADD3 R4, P0, R7.reuse, R212, RZ ;  /* 0x000000d407047210 */ /* 0x040fe60007f1e0ff */
[----:B------:R2:W-:Y:S02]  /*d0f0*/  LDGSTS.E.BYPASS.LTC128B.128 [R2+0x2000], [R12.64], !P4 ;  /* 0x020000000c027fae */ /* 0x0005e4000e101d4e */
[C---:B------:R-:W-:Y:S01]  /*d100*/  IMAD.X R5, R0.reuse, 0x1, R210, P0 ;  /* 0x0000000100057824 */ /* 0x040fe200000e06d2 */
[----:B------:R-:W-:Y:S01]  /*d110*/  IADD3 R6, P0, R7, R214, RZ ;  /* 0x000000d607067210 */ /* 0x000fe20007f1e0ff */
[----:B------:R2:W-:Y:S03]  /*d120*/  LDGSTS.E.BYPASS.LTC128B.128 [R2+0x4000], [R10.64], !P6 ;  /* 0x040000000a027fae */ /* 0x0005e6000f101d4e */
[----:B------:R-:W-:Y:S01]  /*d130*/  IADD3.X R7, R0, R209, RZ, P0, !PT ;  /* 0x000000d100077210 */ /* 0x000fe200007fe4ff */
[----:B------:R2:W-:Y:S04]  /*d140*/  LDGSTS.E.BYPASS.LTC128B.128 [R2+0x1000], [R8.64], !P5 ;  /* 0x0100000008027fae */ /* 0x0005e8000e901d4e */
[----:B------:R2:W-:Y:S04]  /*d150*/  LDGSTS.E.BYPASS.LTC128B.128 [R2+0x3000], [R4.64], !P4 ;  /* 0x0300000004027fae */ /* 0x0005e8000e101d4e */
[----:B------:R2:W-:Y:S02]  /*d160*/  LDGSTS.E.BYPASS.LTC128B.128 [R2+0x5000], [R6.64], !P6 ;  /* 0x0500000006027fae */ /* 0x0005e4000f101d4e */
.L_x_1135:
[C---:B--234-:R-:W-:Y:S01]  /*d170*/  HMMA.16816.F32.BF16 R4, R136.reuse, R140, RZ ;  /* 0x0000008c8804723c */ /* 0x05cfe200000418ff */
[----:B------:R-:W-:Y:S01]  /*d180*/  LDSM.16.M88.4 R172, [R133+0xf900] ;  /* 0x00f9000085ac783b */ /* 0x000fe20000000200 */
[----:B------:R-:W-:Y:S01]  /*d190*/  PLOP3.LUT P0, PT, PT, PT, UP1, 0x80, 0x0 ;  /* 0x000000000000781c */ /* 0x000fe20003f0f018 */
[----:B------:R-:W-:Y:S01]  /*d1a0*/  UIADD3 UR6, UR20, 0x1, URZ ;  /* 0x0000000114067890 */ /* 0x000fe2000fffe03f */
[C---:B------:R-:W-:Y:S01]  /*d1b0*/  IADD3 R0, R190.reuse, R165, RZ ;  /* 0x000000a5be007210 */ /* 0x040fe20007ffe0ff */
[----:B------:R-:W-:Y:S01]  /*d1c0*/  UISETP.GE.AND UP0, UPT, UR20, 0x1, UPT ;  /* 0x000000011400788c */ /* 0x000fe2000bf06270 */
[C---:B------:R-:W-:Y:S02]  /*d1d0*/  IADD3 R2, R190.reuse, R133, RZ ;  /* 0x00000085be027210 */ /* 0x040fe40007ffe0ff */
[C---:B------:R-:W-:Y:S01]  /*d1e0*/  HMMA.16816.F32.BF16 R8, R136.reuse, R142, RZ ;  /* 0x0000008e8808723c */ /* 0x040fe200000418ff */
[----:B------:R-:W-:Y:S01]  /*d1f0*/  LDSM.16.M88.4 R140, [R0+0xc100] ;  /* 0x00c10000008c783b */ /* 0x000fe20000000200 */
[----:B------:R-:W-:Y:S01]  /*d200*/  ISETP.GE.AND P3, PT, R197, 0x1, PT ;  /* 0x00000001c500780c */ /* 0x000fe20003f66270 */
[----:B------:R-:W-:Y:S05]  /*d210*/  USEL UR20, UR6, URZ, !UP0 ;  /* 0x0000003f06147287 */ /* 0x000fea000c000000 */
[C---:B-1----:R-:W-:Y:S01]  /*d220*/  HMMA.16816.F32.BF16 R12, R136.reuse, R16, RZ ;  /* 0x00000010880c723c */ /* 0x042fe200000418ff */
[----:B------:R-:W-:Y:S07]  /*d230*/  LDSM.16.M88.4 R164, [R0+0xc900] ;  /* 0x00c9000000a4783b */ /* 0x000fee0000000200 */
        /* <DEDUP_REMOVED lines=123> */
[C---:B------:R-:W-:Y:S07]  /*d9f0*/  HMMA.16816.F32.BF16 R28, R152.reuse, R164, R28 ;  /* 0x000000a4981c723c */ /* 0x040fee000004181c */
[----:B------:R-:W-:Y:S01]  /*da00*/  SHF.L.U32 R165, R213, 0x6, RZ ;  /* 0x00000006d5a57819 */ /* 0x000fe200000006ff */
        /* <DEDUP_REMOVED lines=44> */
[----:B------:R1:W1:Y:S01]  /*dcd0*/  MUFU.TANH R161, R20 ;  /* 0x0000001400a17308 */ /* 0x0002620000002400 */
[----:B----4-:R-:W4:Y:S09]  /*dce0*/  LDSM.16.M88.4 R8, [R192+0x11900] ;  /* 0x01190000c008783b */ /* 0x010f320000000200 */
[----:B------:R2:W2:Y:S01]  /*dcf0*/  MUFU.TANH R159, R21 ;  /* 0x00000015009f7308 */ /* 0x0004a20000002400 */
[----:B-----5:R-:W-:Y:S09]  /*dd00*/  FMUL.FTZ R13, R19, c[0x0][0x320] ;  /* 0x0000c800130d7a20 */ /* 0x020ff20000410000 */
[----:B------:R-:W3:Y:S01]  /*dd10*/  MUFU.TANH R160, R22 ;  /* 0x0000001600a07308 */ /* 0x000ee20000002400 */
[----:B-1----:R-:W-:Y:S04]  /*dd20*/  IADD3 R20, -R206, 0x1, -R165 ;  /* 0x00000001ce147810 */ /* 0x002fe80007ffe9a5 */
[----:B------:R-:W-:Y:S05]  /*dd30*/  IADD3 R20, -R204, R20, R195 ;  /* 0x00000014cc147210 */ /* 0x000fea0007ffe1c3 */
[----:B------:R1:W1:Y:S01]  /*dd40*/  MUFU.TANH R158, R23 ;  /* 0x00000017009e7308 */ /* 0x0002620000002400 */
[C---:B--2---:R-:W-:Y:S02]  /*dd50*/  IADD3 R21, R20.reuse, c[0x0][0x328], RZ ;  /* 0x0000ca0014157a10 */ /* 0x044fe40007ffe0ff */
[----:B------:R-:W-:Y:S07]  /*dd60*/  IADD3 R20, R20, UR19, RZ ;  /* 0x0000001314147c10 */ /* 0x000fee000fffe0ff */
[----:B------:R-:W2:Y:S01]  /*dd70*/  MUFU.TANH R146, R146 ;  /* 0x0000009200927308 */ /* 0x000ea20000002400 */
[C---:B----4-:R-:W-:Y:S09]  /*dd80*/  HMMA.16816.F32.BF16 R28, R176.reuse, R8, R28 ;  /* 0x00000008b01c723c */ /* 0x050ff2000004181c */
[----:B------:R-:W4:Y:S03]  /*dd90*/  MUFU.TANH R0, R0 ;  /* 0x0000000000007308 */ /* 0x000f260000002400 */
[----:B------:R-:W-:Y:S01]  /*dda0*/  @P0 IMAD.HI.U32 R9, R205, c[0x0][0x2c8], RZ ;  /* 0x0000b200cd090a27 */ /* 0x000fe200078e00ff */
[----:B------:R-:W-:Y:S01]  /*ddb0*/  HMMA.16816.F32.BF16 R32, R176, R10, R32 ;  /* 0x0000000ab020723c */ /* 0x000fe20000041820 */
[----:B------:R-:W-:Y:S06]  /*ddc0*/  PLOP3.LUT P0, PT, PT, PT, UP1, 0x80, 0x0 ;  /* 0x000000000000781c */ /* 0x000fec0003f0f018 */
[----:B------:R-:W-:Y:S01]  /*ddd0*/  MOV R10, R205 ;  /* 0x000000cd000a7202 */ /* 0x000fe20000000f00 */
[----:B------:R-:W1:Y:S06]  /*dde0*/  MUFU.TANH R2, R2 ;  /* 0x0000000200027308 */ /* 0x000e6c0000002400 */
[----:B------:R-:W-:Y:S01]  /*ddf0*/  @P0 SHF.R.U32.HI R10, RZ, c[0x0][0x2cc], R9 ;  /* 0x0000b300ff0a0a19 */ /* 0x000fe20000011609 */
[----:B------:R-:W-:Y:S03]  /*de00*/  FMUL.FTZ R8, R31, c[0x0][0x320] ;  /* 0x0000c8001f087a20 */ /* 0x000fe60000410000 */
[----:B------:R-:W1:Y:S01]  /*de10*/  MUFU.TANH R147, R147 ;  /* 0x0000009300937308 */ /* 0x000e620000002400 */
[----:B------:R-:W1:Y:S01]  /*de20*/  SHFL.IDX PT, R9, R10, RZ, 0x1c1f ;  /* 0x001c1fff0a097589 */ /* 0x000e6200000e0000 */
[----:B------:R-:W-:Y:S02]  /*de30*/  FMUL.FTZ R28, R28, c[0x0][0x320] ;  /* 0x0000c8001c1c7a20 */ /* 0x000fe40000410000 */
[----:B------:R-:W-:Y:S02]  /*de40*/  FMUL.FTZ R29, R29, c[0x0][0x320] ;  /* 0x0000c8001d1d7a20 */ /* 0x000fe40000410000 */
[----:B------:R-:W-:Y:S02]  /*de50*/  FMUL.FTZ R19, R33, c[0x0][0x320] ;  /* 0x0000c80021137a20 */ /* 0x000fe40000410000 */
[----:B------:R-:W-:Y:S02]  /*de60*/  FMUL.FTZ R18, R34, c[0x0][0x320] ;  /* 0x0000c80022127a20 */ /* 0x000fe40000410000 */
[----:B------:R-:W2:Y:S01]  /*de70*/  MUFU.TANH R175, R175 ;  /* 0x000000af00af7308 */ /* 0x000ea20000002400 */
[----:B------:R-:W-:Y:S02]  /*de80*/  FMUL.FTZ R17, R35, c[0x0][0x320] ;  /* 0x0000c80023117a20 */ /* 0x000fe40000410000 */
[----:B------:R-:W-:Y:S02]  /*de90*/  FMUL.FTZ R30, R30, c[0x0][0x320] ;  /* 0x0000c8001e1e7a20 */ /* 0x000fe40000410000 */
[----:B------:R-:W-:Y:S05]  /*dea0*/  FMUL.FTZ R32, R32, c[0x0][0x320] ;  /* 0x0000c80020207a20 */ /* 0x000fea0000410000 */
[----:B------:R-:W2:Y:S01]  /*deb0*/  MUFU.TANH R12, R12 ;  /* 0x0000000c000c7308 */ /* 0x000ea20000002400 */
[-C--:B-1----:R-:W-:Y:S02]  /*dec0*/  IADD3 R23, R21, R9.reuse, RZ ;  /* 0x0000000915177210 */ /* 0x082fe40007ffe0ff */
[----:B------:R-:W-:Y:S07]  /*ded0*/  IADD3 R22, R20, R9, RZ ;  /* 0x0000000914167210 */ /* 0x000fee0007ffe0ff */
[----:B------:R-:W1:Y:S10]  /*dee0*/  MUFU.TANH R162, R162 ;  /* 0x000000a200a27308 */ /* 0x000e740000002400 */
[----:B------:R-:W1:Y:S10]  /*def0*/  MUFU.TANH R15, R15 ;  /* 0x0000000f000f7308 */ /* 0x000e740000002400 */
[----:B------:R-:W1:Y:S10]  /*df00*/  MUFU.TANH R16, R16 ;  /* 0x0000001000107308 */ /* 0x000e740000002400 */
[----:B------:R-:W1:Y:S10]  /*df10*/  MUFU.TANH R14, R14 ;  /* 0x0000000e000e7308 */ /* 0x000e740000002400 */
[----:B------:R-:W1:Y:S10]  /*df20*/  MUFU.TANH R13, R13 ;  /* 0x0000000d000d7308 */ /* 0x000e740000002400 */
[----:B------:R1:W1:Y:S10]  /*df30*/  MUFU.TANH R157, R24 ;  /* 0x00000018009d7308 */ /* 0x0002740000002400 */
[----:B------:R1:W1:Y:S10]  /*df40*/  MUFU.TANH R155, R25 ;  /* 0x00000019009b7308 */ /* 0x0002740000002400 */
[----:B------:R1:W1:Y:S10]  /*df50*/  MUFU.TANH R156, R26 ;  /* 0x0000001a009c7308 */ /* 0x0002740000002400 */
[----:B------:R1:W1:Y:S10]  /*df60*/  MUFU.TANH R154, R27 ;  /* 0x0000001b009a7308 */ /* 0x0002740000002400 */
[----:B------:R1:W1:Y:S10]  /*df70*/  MUFU.TANH R153, R28 ;  /* 0x0000001c00997308 */ /* 0x0002740000002400 */
[----:B------:R1:W1:Y:S10]  /*df80*/  MUFU.TANH R151, R29 ;  /* 0x0000001d00977308 */ /* 0x0002740000002400 */
[----:B------:R1:W1:Y:S10]  /*df90*/  MUFU.TANH R150, R30 ;  /* 0x0000001e00967308 */ /* 0x0002740000002400 */
[----:B------:R-:W1:Y:S10]  /*dfa0*/  MUFU.TANH R8, R8 ;  /* 0x0000000800087308 */ /* 0x000e740000002400 */
[----:B------:R1:W1:Y:S10]  /*dfb0*/  MUFU.TANH R149, R32 ;  /* 0x0000002000957308 */ /* 0x0002740000002400 */
        /* <DEDUP_REMOVED lines=17> */
.L_x_1138:
[----:B------:R-:W-:Y:S04]  /*e0d0*/  MOV R4, 0x1 ;  /* 0x0000000100047802 */ /* 0x000fe80000000f00 */
[----:B------:R-:W-:Y:S11]  /*e0e0*/  ISETP.NE.AND P0, PT, R4, c[0x0][0x32c], PT ;  /* 0x0000cb0004007a0c */ /* 0x000ff60003f05270 */
[----:B------:R-:W-:Y:S02]  /*e0f0*/  @!UPT UIADD3 URZ, URZ, URZ, URZ ;  /* 0x0000003f3f3ff290 */ /* 0x000fe4000fffe03f */
[----:B------:R-:W-:Y:S05]  /*e100*/  @P0 IMAD.HI.U32 R4, R6, c[0x0][0x330], RZ ;  /* 0x0000cc0006040a27 */ /* 0x000fea00078e00ff */
[----:B------:R-:W-:Y:S02]  /*e110*/  @P0 SHF.R.U32.HI R6, RZ, c[0x0][0x334], R4 ;  /* 0x0000cd00ff060a19 */ /* 0x000fe40000011604 */
.L_x_1139:
[----:B------:R-:W-:Y:S05]  /*e120*/  BSYNC B0 ;  /* 0x0000000000007941 */ /* 0x000fea0003800000 */
.L_x_1137:
[----:B------:R-:W-:Y:S04]  /*e130*/  IMAD R5, R6, c[0x0][0x32c], -R165 ;  /* 0x0000cb0006057a24 */ /* 0x000fe800078e0aa5 */
[----:B------:R-:W-:Y:S05]  /*e140*/  IMAD.IADD R5, R5, 0x1, -R206 ;  /* 0x0000000105057824 */ /* 0x000fea00078e0ace */
[----:B------:R-:W-:Y:S02]  /*e150*/  IADD3 R4, R5, c[0x0][0x32c], RZ ;  /* 0x0000cb0005047a10 */ /* 0x000fe40007ffe0ff */
[----:B------:R-:W-:Y:S02]  /*e160*/  IMNMX R22, R22, R5, !PT ;  /* 0x0000000516167217 */ /* 0x000fe40007800200 */
[----:B------:R-:W-:Y:S02]  /*e170*/  IMNMX R23, R23, R4, PT ;  /* 0x0000000417177217 */ /* 0x000fe40003800200 */
.L_x_1136:
        /* <DEDUP_REMOVED lines=66> */
.L_x_1142:
[----:B------:R-:W-:Y:S04]  /*e5a0*/  MOV R6, 0x1 ;  /* 0x0000000100067802 */ /* 0x000fe80000000f00 */
[----:B------:R-:W-:Y:S11]  /*e5b0*/  ISETP.NE.AND P0, PT, R6, c[0x0][0x32c], PT ;  /* 0x0000cb0006007a0c */ /* 0x000ff60003f05270 */
[----:B------:R-:W-:Y:S02]  /*e5c0*/  @!UPT UIADD3 URZ, URZ, URZ, URZ ;  /* 0x0000003f3f3ff290 */ /* 0x000fe4000fffe03f */
[----:B------:R-:W-:Y:S05]  /*e5d0*/  @P0 IMAD.HI.U32 R6, R10, c[0x0][0x330], RZ ;  /* 0x0000cc000a060a27 */ /* 0x000fea00078e00ff */
[----:B------:R-:W-:Y:S02]  /*e5e0*/  @P0 SHF.R.U32.HI R10, RZ, c[0x0][0x334], R6 ;  /* 0x0000cd00ff0a0a19 */ /* 0x000fe40000011606 */
.L_x_1143:
[----:B------:R-:W-:Y:S05]  /*e5f0*/  BSYNC B0 ;  /* 0x0000000000007941 */ /* 0x000fea0003800000 */
.L_x_1141:
[----:B------:R-:W-:Y:S04]  /*e600*/  IMAD R15, R10, c[0x0][0x32c], -R165 ;  /* 0x0000cb000a0f7a24 */ /* 0x000fe800078e0aa5 */
[----:B------:R-:W-:Y:S05]  /*e610*/  IMAD.IADD R15, R15, 0x1, -R206 ;  /* 0x000000010f0f7824 */ /* 0x000fea00078e0ace */
[----:B------:R-:W-:Y:S02]  /*e620*/  IADD3 R6, R15, c[0x0][0x32c], RZ ;  /* 0x0000cb000f067a10 */ /* 0x000fe40007ffe0ff */
[----:B------:R-:W-:Y:S02]  /*e630*/  IMNMX R4, R4, R15, !PT ;  /* 0x0000000f04047217 */ /* 0x000fe40007800200 */
[----:B------:R-:W-:Y:S02]  /*e640*/  IMNMX R21, R21, R6, PT ;  /* 0x0000000615157217 */ /* 0x000fe40003800200 */
.L_x_1140:
[----:B------:R-:W-:Y:S01]  /*e650*/  ISETP.GT.AND P0, PT, R4, RZ, P1 ;  /* 0x000000ff0400720c */ /* 0x000fe20000f04270 */
[----:B------:R-:W-:Y:S04]  /*e660*/  DEPBAR.LE SB0, 0x2 ;  /* 0x000080800000791a */ /* 0x000fe80000000000 */
[----:B------:R-:W-:Y:S01]  /*e670*/  BAR.SYNC.DEFER_BLOCKING 0x0 ;  /* 0x0000000000007b1d */ /* 0x000fe20000010000 */
[----:B------:R-:W-:Y:S04]  /*e680*/  ISETP.LT.OR P0, PT, R21, 0x1, P0 ;  /* 0x000000011500780c */ /* 0x000fe80000701670 */
[----:B------:R-:W-:Y:S02]  /*e690*/  FSEL R20, R0, -INF , !P0 ;  /* 0xff80000000147808 */ /* 0x000fe40004000000 */
[----:B------:R-:W-:Y:S02]  /*e6a0*/  ISETP.GT.AND P0, PT, R4, 0x1, P1 ;  /* 0x000000010400780c */ /* 0x000fe40000f04270 */
[----:B------:R-:W-:Y:S02]  /*e6b0*/  FMNMX.FTZ R0, R11, R132, !PT ;  /* 0x000000840b007209 */ /* 0x000fe40007810000 */
[----:B------:R-:W-:Y:S02]  /*e6c0*/  ISETP.LT.OR P0, PT, R21, 0x2, P0 ;  /* 0x000000021500780c */ /* 0x000fe40000701670 */
[----:B------:R-:W-:Y:S02]  /*e6d0*/  FMNMX.FTZ R0, R9, R0, !PT ;  /* 0x0000000009007209 */ /* 0x000fe40007810000 */
[----:B------:R-:W-:Y:S02]  /*e6e0*/  FSEL R16, R2, -INF , !P0 ;  /* 0xff80000002107808 */ /* 0x000fe40004000000 */
[C---:B------:R-:W-:Y:S02]  /*e6f0*/  ISETP.GT.AND P0, PT, R4.reuse, 0x8, P1 ;  /* 0x000000080400780c */ /* 0x040fe40000f04270 */
[----:B------:R-:W-:Y:S02]  /*e700*/  FMNMX.FTZ R0, R5, R0, !PT ;  /* 0x0000000005007209 */ /* 0x000fe40007810000 */
[----:B------:R-:W-:Y:S02]  /*e710*/  ISETP.LT.OR P0, PT, R21, 0x9, P0 ;  /* 0x000000091500780c */ /* 0x000fe40000701670 */
[----:B------:R-:W-:Y:S01]  /*e720*/  FMNMX.FTZ R0, R7, R0, !PT ;  /* 0x0000000007007209 */ /* 0x000fe20007810000 */
[----:B------:R-:W-:Y:S01]  /*e730*/  LDSM.16.MT88.4 R28, [R134+UR4+0x100] ;  /* 0x00010004861c783b */ /* 0x000fe20008004200 */
[----:B------:R-:W-:Y:S02]  /*e740*/  FSEL R10, R133, -INF , !P0 ;  /* 0xff800000850a7808 */ /* 0x000fe40004000000 */
        /* <DEDUP_REMOVED lines=53> */
[----:B------:R-:W-:Y:S01]  /*eaa0*/  FMNMX.FTZ R19, R158, R19, !PT ;  /* 0x000000139e137209 */ /* 0x000fe20007810000 */
[----:B------:R-:W1:Y:S01]  /*eab0*/  SHFL.BFLY PT, R0, R13, 0x2, 0x1f ;  /* 0x0c401f000d007f89 */ /* 0x000e6200000e0000 */
[----:B------:R-:W-:Y:S02]  /*eac0*/  FSEL R148, R8, -INF , !P0 ;  /* 0xff80000008947808 */ /* 0x000fe40004000000 */
[----:B------:R-:W-:Y:S02]  /*ead0*/  FMNMX.FTZ R19, R156, R19, !PT ;  /* 0x000000139c137209 */ /* 0x000fe40007810000 */
        /* <DEDUP_REMOVED lines=11> */
[----:B------:R-:W-:Y:S03]  /*eb90*/  FMNMX.FTZ R15, R144, R19, !PT ;  /* 0x00000013900f7209 */ /* 0x000fe60007810000 */
[----:B------:R-:W1:Y:S08]  /*eba0*/  SHFL.BFLY PT, R17, R4, 0x1, 0x1f ;  /* 0x0c201f0004117f89 */ /* 0x000e7000000e0000 */
[----:B------:R-:W2:Y:S01]  /*ebb0*/  SHFL.BFLY PT, R0, R15, 0x2, 0x1f ;  /* 0x0c401f000f007f89 */ /* 0x000ea200000e0000 */
[----:B-1----:R-:W-:Y:S02]  /*ebc0*/  FMNMX.FTZ R2, R4, R17, !PT ;  /* 0x0000001104027209 */ /* 0x002fe40007810000 */
[----:B------:R-:W-:Y:S02]  /*ebd0*/  IADD3 R17, R134, UR4, RZ ;  /* 0x0000000486117c10 */ /* 0x000fe4000fffe0ff */
[C---:B------:R-:W-:Y:S01]  /*ebe0*/  FSETP.NEU.FTZ.AND P0, PT, R2.reuse, -INF , PT ;  /* 0xff8000000200780b */ /* 0x040fe20003f1d000 */
[----:B------:R-:W-:Y:S01]  /*ebf0*/  FMUL.FTZ R152, R2, c[0x0][0x2d0] ;  /* 0x0000b40002987a20 */ /* 0x000fe20000410000 */
[----:B------:R-:W-:Y:S02]  /*ec00*/  IADD3 R164, R188, R17, RZ ;  /* 0x00000011bca47210 */ /* 0x000fe40007ffe0ff */
[----:B--2---:R-:W-:Y:S02]  /*ec10*/  FMNMX.FTZ R13, R15, R0, !PT ;  /* 0x000000000f0d7209 */ /* 0x004fe40007810000 */
[----:B------:R-:W-:Y:S03]  /*ec20*/  FSEL R152, R152, RZ, P0 ;  /* 0x000000ff98987208 */ /* 0x000fe60000000000 */
[----:B------:R-:W1:Y:S02]  /*ec30*/  SHFL.BFLY PT, R0, R13, 0x1, 0x1f ;  /* 0x0c201f000d007f89 */ /* 0x000e6400000e0000 */
[--C-:B------:R-:W-:Y:S01]  /*ec40*/  FFMA.FTZ R166, R5, c[0x0][0x2d0], -R152.reuse ;  /* 0x0000b40005a67a23 */ /* 0x100fe20000010898 */
[----:B------:R-:W-:Y:S01]  /*ec50*/  FSEL R5, R2, RZ, P0 ;  /* 0x000000ff02057208 */ /* 0x000fe20000000000 */
[--C-:B------:R-:W-:Y:S02]  /*ec60*/  FFMA.FTZ R168, R11, c[0x0][0x2d0], -R152.reuse ;  /* 0x0000b4000ba87a23 */ /* 0x100fe40000010898 */
[----:B------:R-:W-:Y:S02]  /*ec70*/  FFMA.FTZ R167, R9, c[0x0][0x2d0], -R152 ;  /* 0x0000b40009a77a23 */ /* 0x000fe40000010898 */
[----:B------:R-:W-:Y:S01]  /*ec80*/  FADD.FTZ R4, -R5, R132 ;  /* 0x0000008405047221 */ /* 0x000fe20000010100 */
[----:B------:R-:W-:Y:S01]  /*ec90*/  MUFU.EX2 R166, R166 ;  /* 0x000000a600a67308 */ /* 0x000fe20000000800 */
[--C-:B------:R-:W-:Y:S01]  /*eca0*/  FFMA.FTZ R169, R7, c[0x0][0x2d0], -R152.reuse ;  /* 0x0000b40007a97a23 */ /* 0x100fe20000010898 */
[----:B------:R-:W-:Y:S01]  /*ecb0*/  IADD3 R5, R135, UR4, RZ ;  /* 0x0000000487057c10 */ /* 0x000fe2000fffe0ff */
[----:B------:R-:W-:Y:S02]  /*ecc0*/  FMUL.FTZ R132, R4, c[0x0][0x2d0] ;  /* 0x0000b40004847a20 */ /* 0x000fe40000410000 */
[--C-:B------:R-:W-:Y:S01]  /*ecd0*/  FFMA.FTZ R176, R143, c[0x0][0x2d0], -R152.reuse ;  /* 0x0000b4008fb07a23 */ /* 0x100fe20000010898 */
[----:B------:R-:W-:Y:S01]  /*ece0*/  IADD3 R133, R188, R5, RZ ;  /* 0x00000005bc857210 */ /* 0x000fe20007ffe0ff */
[--C-:B------:R-:W-:Y:S02]  /*ecf0*/  FFMA.FTZ R177, R141, c[0x0][0x2d0], -R152.reuse ;  /* 0x0000b4008db17a23 */ /* 0x100fe40000010898 */
[--C-:B------:R-:W-:Y:S01]  /*ed00*/  FFMA.FTZ R182, R161, c[0x0][0x2d0], -R152.reuse ;  /* 0x0000b400a1b67a23 */ /* 0x100fe20000010898 */
[----:B------:R-:W2:Y:S01]  /*ed10*/  MUFU.EX2 R132, R132 ;  /* 0x0000008400847308 */ /* 0x000ea20000000800 */
[--C-:B------:R-:W-:Y:S02]  /*ed20*/  FFMA.FTZ R183, R159, c[0x0][0x2d0], -R152.reuse ;  /* 0x0000b4009fb77a23 */ /* 0x100fe40000010898 */
[--C-:B------:R-:W-:Y:S01]  /*ed30*/  FFMA.FTZ R192, R157, c[0x0][0x2d0], -R152.reuse ;  /* 0x0000b4009dc07a23 */ /* 0x100fe20000010898 */
[----:B-1----:R-:W-:Y:S01]  /*ed40*/  FMNMX.FTZ R0, R13, R0, !PT ;  /* 0x000000000d007209 */ /* 0x002fe20007810000 */
[--C-:B------:R-:W-:Y:S01]  /*ed50*/  FFMA.FTZ R215, R155, c[0x0][0x2d0], -R152.reuse ;  /* 0x0000b4009bd77a23 */ /* 0x100fe20000010898 */
[----:B------:R-:W1:Y:S01]  /*ed60*/  LDSM.16.MT88.4 R12, [R135+UR4+0x100] ;  /* 0x00010004870c783b */ /* 0x000e620008004200 */
[--C-:B------:R-:W-:Y:S01]  /*ed70*/  FFMA.FTZ R220, R153, c[0x0][0x2d0], -R152.reuse ;  /* 0x0000b40099dc7a23 */ /* 0x100fe20000010898 */
[C---:B------:R-:W-:Y:S01]  /*ed80*/  FSETP.NEU.FTZ.AND P0, PT, R0.reuse, -INF , PT ;  /* 0xff8000000000780b */ /* 0x040fe20003f1d000 */
[C---:B------:R-:W-:Y:S01]  /*ed90*/  FMUL.FTZ R145, R0.reuse, c[0x0][0x2d0] ;  /* 0x0000b40000917a20 */ /* 0x040fe20000410000 */
[----:B------:R-:W-:Y:S01]  /*eda0*/  MUFU.EX2 R168, R168 ;  /* 0x000000a800a87308 */ /* 0x000fe20000000800 */
[--C-:B------:R-:W-:Y:S01]  /*edb0*/  FFMA.FTZ R221, R151, c[0x0][0x2d0], -R152.reuse ;  /* 0x0000b40097dd7a23 */ /* 0x100fe20000010898 */
[----:B------:R-:W-:Y:S01]  /*edc0*/  FSEL R4, R0, RZ, P0 ;  /* 0x000000ff00047208 */ /* 0x000fe20000000000 */
[--C-:B------:R-:W-:Y:S01]  /*edd0*/  FFMA.FTZ R222, R149, c[0x0][0x2d0], -R152.reuse ;  /* 0x0000b40095de7a23 */ /* 0x100fe20000010898 */
[----:B------:R-:W-:Y:S01]  /*ede0*/  FSEL R145, R145, RZ, P0 ;  /* 0x000000ff91917208 */ /* 0x000fe20000000000 */
[--C-:B------:R-:W-:Y:S02]  /*edf0*/  FFMA.FTZ R174, R175, c[0x0][0x2d0], -R152.reuse ;  /* 0x0000b400afae7a23 */ /* 0x100fe40000010898 */
[----:B------:R-:W-:Y:S02]  /*ee00*/  FADD.FTZ R4, -R4, R3 ;  /* 0x0000000304047221 */ /* 0x000fe40000010100 */
[--C-:B------:R-:W-:Y:S01]  /*ee10*/  FFMA.FTZ R172, R20, c[0x0][0x2d0], -R145.reuse ;  /* 0x0000b40014ac7a23 */ /* 0x100fe20000010891 */
[----:B------:R-:W3:Y:S01]  /*ee20*/  MUFU.EX2 R167, R167 ;  /* 0x000000a700a77308 */ /* 0x000ee20000000800 */
[--C-:B------:R-:W-:Y:S01]  /*ee30*/  FFMA.FTZ R171, R16, c[0x0][0x2d0], -R145.reuse ;  /* 0x0000b40010ab7a23 */ /* 0x100fe20000010891 */
[----:B------:R-:W4:Y:S01]  /*ee40*/  LDSM.16.MT88.4 R20, [R133+0x100] ;  /* 0x000100008514783b */ /* 0x000f220000004200 */
[--C-:B------:R-:W-:Y:S02]  /*ee50*/  FFMA.FTZ R170, R10, c[0x0][0x2d0], -R145.reuse ;  /* 0x0000b4000aaa7a23 */ /* 0x100fe40000010891 */
[--C-:B------:R-:W-:Y:S02]  /*ee60*/  FFMA.FTZ R173, R6, c[0x0][0x2d0], -R145.reuse ;  /* 0x0000b40006ad7a23 */ /* 0x100fe40000010891 */
[----:B------:R-:W-:Y:S02]  /*ee70*/  FMUL.FTZ R3, R4, c[0x0][0x2d0] ;  /* 0x0000b40004037a20 */ /* 0x000fe40000410000 */
[C---:B--2---:R-:W-:Y:S01]  /*ee80*/  FMUL.FTZ R4, R132.reuse, R128 ;  /* 0x0000008084047220 */ /* 0x044fe20000410000 */
[----:B------:R-:W2:Y:S01]  /*ee90*/  MUFU.EX2 R169, R169 ;  /* 0x000000a900a97308 */ /* 0x000ea20000000800 */
[C---:B------:R-:W-:Y:S02]  /*eea0*/  FMUL.FTZ R5, R132.reuse, R129 ;  /* 0x0000008184057220 */ /* 0x040fe40000410000 */
[C---:B------:R-:W-:Y:S02]  /*eeb0*/  FMUL.FTZ R8, R132.reuse, R124 ;  /* 0x0000007c84087220 */ /* 0x040fe40000410000 */
[C---:B------:R-:W-:Y:S02]  /*eec0*/  FMUL.FTZ R9, R132.reuse, R125 ;  /* 0x0000007d84097220 */ /* 0x040fe40000410000 */
[C---:B------:R-:W-:Y:S02]  /*eed0*/  FMUL.FTZ R16, R132.reuse, R116 ;  /* 0x0000007484107220 */ /* 0x040fe40000410000 */
[C---:B------:R-:W-:Y:S01]  /*eee0*/  FMUL.FTZ R17, R132.reuse, R117 ;  /* 0x0000007584117220 */ /* 0x040fe20000410000 */
[----:B------:R-:W5:Y:S01]  /*eef0*/  MUFU.EX2 R3, R3 ;  /* 0x0000000300037308 */ /* 0x000f620000000800 */
[C---:B------:R-:W-:Y:S02]  /*ef00*/  FMUL.FTZ R24, R132.reuse, R108 ;  /* 0x0000006c84187220 */ /* 0x040fe40000410000 */
[C---:B------:R-:W-:Y:S01]  /*ef10*/  FMUL.FTZ R25, R132.reuse, R109 ;  /* 0x0000006d84197220 */ /* 0x040fe20000410000 */
[----:B---3--:R-:W-:Y:S01]  /*ef20*/  F2FP.BF16.PACK_AB R136, R167, R168 ;  /* 0x000000a8a788723e */ /* 0x008fe200000010ff */
[C---:B------:R-:W-:Y:S02]  /*ef30*/  FMUL.FTZ R32, R132.reuse, R100 ;  /* 0x0000006484207220 */ /* 0x040fe40000410000 */
[----:B------:R-:W-:Y:S02]  /*ef40*/  FMUL.FTZ R33, R132, R101 ;  /* 0x0000006584217220 */ /* 0x000fe40000410000 */
[--C-:B------:R-:W-:Y:S01]  /*ef50*/  FFMA.FTZ R175, R163, c[0x0][0x2d0], -R152.reuse ;  /* 0x0000b400a3af7a23 */ /* 0x100fe20000010898 */
[----:B------:R-:W-:Y:S01]  /*ef60*/  MUFU.EX2 R172, R172 ;  /* 0x000000ac00ac7308 */ /* 0x000fe20000000800 */
[--C-:B------:R-:W-:Y:S02]  /*ef70*/  FFMA.FTZ R180, R142, c[0x0][0x2d0], -R145.reuse ;  /* 0x0000b4008eb47a23 */ /* 0x100fe40000010891 */
[--C-:B------:R-:W-:Y:S01]  /*ef80*/  FFMA.FTZ R181, R140, c[0x0][0x2d0], -R145.reuse ;  /* 0x0000b4008cb57a23 */ /* 0x100fe20000010891 */
[----:B--2---:R-:W-:Y:S01]  /*ef90*/  F2FP.BF16.PACK_AB R138, R169, R166 ;  /* 0x000000a6a98a723e */ /* 0x004fe200000010ff */
[----:B------:R-:W-:Y:S01]  /*efa0*/  LDSM.16.MT88.4 R140, [R134+UR4+0x2900] ;  /* 0x00290004868c783b */ /* 0x000fe20008004200 */
[--C-:B------:R-:W-:Y:S02]  /*efb0*/  FFMA.FTZ R216, R160, c[0x0][0x2d0], -R145.reuse ;  /* 0x0000b400a0d87a23 */ /* 0x100fe40000010891 */
[--C-:B------:R-:W-:Y:S02]  /*efc0*/  FFMA.FTZ R217, R158, c[0x0][0x2d0], -R145.reuse ;  /* 0x0000b4009ed97a23 */ /* 0x100fe40000010891 */
[----:B------:R-:W2:Y:S01]  /*efd0*/  MUFU.EX2 R171, R171 ;  /* 0x000000ab00ab7308 */ /* 0x000ea20000000800 */
[--C-:B------:R-:W-:Y:S02]  /*efe0*/  FFMA.FTZ R218, R156, c[0x0][0x2d0], -R145.reuse ;  /* 0x0000b4009cda7a23 */ /* 0x100fe40000010891 */
[----:B------:R-:W-:Y:S01]  /*eff0*/  LDSM.16.MT88.4 R156, [R164+0x3900] ;  /* 0x00390000a49c783b */ /* 0x000fe20000004200 */
[C---:B-----5:R-:W-:Y:S02]  /*f000*/  FMUL.FTZ R6, R3.reuse, R130 ;  /* 0x0000008203067220 */ /* 0x060fe40000410000 */
[C---:B------:R-:W-:Y:S02]  /*f010*/  FMUL.FTZ R7, R3.reuse, R131 ;  /* 0x0000008303077220 */ /* 0x040fe40000410000 */
[C---:B------:R-:W-:Y:S02]  /*f020*/  FMUL.FTZ R10, R3.reuse, R126 ;  /* 0x0000007e030a7220 */ /* 0x040fe40000410000 */
[----:B------:R-:W-:Y:S01]  /*f030*/  MUFU.EX2 R170, R170 ;  /* 0x000000aa00aa7308 */ /* 0x000fe20000000800 */
[C---:B------:R-:W-:Y:S01]  /*f040*/  FMUL.FTZ R11, R3.reuse, R127 ;  /* 0x0000007f030b7220 */ /* 0x040fe20000410000 */
[----:B------:R-:W-:Y:S01]  /*f050*/  LDSM.16.MT88.4 R128, [R133+0x2900] ;  /* 0x002900008580783b */ /* 0x000fe20000004200 */
[C---:B------:R-:W-:Y:S02]  /*f060*/  FMUL.FTZ R18, R3.reuse, R118 ;  /* 0x0000007603127220 */ /* 0x040fe40000410000 */
[C---:B------:R-:W-:Y:S02]  /*f070*/  FMUL.FTZ R19, R3.reuse, R119 ;  /* 0x0000007703137220 */ /* 0x040fe40000410000 */
[C---:B------:R-:W-:Y:S02]  /*f080*/  FMUL.FTZ R26, R3.reuse, R110 ;  /* 0x0000006e031a7220 */ /* 0x040fe40000410000 */
[C---:B------:R-:W-:Y:S01]  /*f090*/  FMUL.FTZ R27, R3.reuse, R111 ;  /* 0x0000006f031b7220 */ /* 0x040fe20000410000 */
[----:B------:R-:W3:Y:S01]  /*f0a0*/  MUFU.EX2 R173, R173 ;  /* 0x000000ad00ad7308 */ /* 0x000ee20000000800 */
[----:B------:R-:W-:Y:S01]  /*f0b0*/  LDSM.16.MT88.4 R108, [R164+0x2100] ;  /* 0x00210000a46c783b */ /* 0x000fe20000004200 */
[----:B------:R-:W-:Y:S01]  /*f0c0*/  FMUL.FTZ R34, R3, R102 ;  /* 0x0000006603227220 */ /* 0x000fe20000410000 */
[----:B--2---:R-:W-:Y:S01]  /*f0d0*/  F2FP.BF16.PACK_AB R137, R171, R172 ;  /* 0x000000acab89723e */ /* 0x004fe200000010ff */
[----:B------:R-:W-:Y:S02]  /*f0e0*/  FMUL.FTZ R35, R3, R103 ;  /* 0x0000006703237220 */ /* 0x000fe40000410000 */
[--C-:B------:R-:W-:Y:S03]  /*f0f0*/  FFMA.FTZ R219, R154, c[0x0][0x2d0], -R145.reuse ;  /* 0x0000b4009adb7a23 */ /* 0x100fe60000010891 */
[----:B------:R-:W-:Y:S01]  /*f100*/  LDSM.16.MT88.4 R100, [R134+UR4+0x2100] ;  /* 0x002100048664783b */ /* 0x000fe20008004200 */
[--C-:B------:R-:W-:Y:S01]  /*f110*/  FFMA.FTZ R224, R150, c[0x0][0x2d0], -R145.reuse ;  /* 0x0000b40096e07a23 */ /* 0x100fe20000010891 */
[----:B------:R-:W-:Y:S01]  /*f120*/  MUFU.EX2 R174, R174 ;  /* 0x000000ae00ae7308 */ /* 0x000fe20000000800 */
[--C-:B------:R-:W-:Y:S02]  /*f130*/  FFMA.FTZ R225, R148, c[0x0][0x2d0], -R145.reuse ;  /* 0x0000b40094e17a23 */ /* 0x100fe40000010891 */
[--C-:B------:R-:W-:Y:S02]  /*f140*/  FFMA.FTZ R226, R146, c[0x0][0x2d0], -R145.reuse ;  /* 0x0000b40092e27a23 */ /* 0x100fe40000010891 */
[----:B------:R-:W-:Y:S01]  /*f150*/  FFMA.FTZ R152, R147, c[0x0][0x2d0], -R152 ;  /* 0x0000b40093987a23 */ /* 0x000fe20000010898 */
[----:B------:R-:W-:Y:S01]  /*f160*/  LDSM.16.MT88.4 R116, [R134+UR4+0x900] ;  /* 0x000900048674783b */ /* 0x000fe20008004200 */
[C---:B------:R-:W-:Y:S02]  /*f170*/  FMUL.FTZ R36, R132.reuse, R36 ;  /* 0x0000002484247220 */ /* 0x040fe40000410000 */
[C---:B------:R-:W-:Y:S01]  /*f180*/  FMUL.FTZ R37, R132.reuse, R37 ;  /* 0x0000002584257220 */ /* 0x040fe20000410000 */
[----:B------:R2:W-:Y:S01]  /*f190*/  MUFU.EX2 R223, R152 ;  /* 0x0000009800df7308 */ /* 0x0005e20000000800 */
[----:B------:R-:W-:Y:S01]  /*f1a0*/  FMUL.FTZ R38, R3, R38 ;  /* 0x0000002603267220 */ /* 0x000fe20000410000 */
[----:B---3--:R-:W-:Y:S02]  /*f1b0*/  F2FP.BF16.PACK_AB R139, R173, R170 ;  /* 0x000000aaad8b723e */ /* 0x008fe400000010ff */
[----:B------:R-:W-:Y:S01]  /*f1c0*/  LDSM.16.MT88.4 R124, [R135+UR4+0x2900] ;  /* 0x00290004877c783b */ /* 0x000fe20008004200 */
[C---:B------:R-:W-:Y:S02]  /*f1d0*/  FMUL.FTZ R39, R3.reuse, R39 ;  /* 0x0000002703277220 */ /* 0x040fe40000410000 */
[C---:B------:R-:W-:Y:S02]  /*f1e0*/  FMUL.FTZ R40, R132.reuse, R40 ;  /* 0x0000002884287220 */ /* 0x040fe40000410000 */
[C---:B------:R-:W-:Y:S01]  /*f1f0*/  FMUL.FTZ R41, R132.reuse, R41 ;  /* 0x0000002984297220 */ /* 0x040fe20000410000 */
[C---:B-1----:R-:W-:Y:S01]  /*f200*/  HMMA.16816.F32.BF16 R4, R136.reuse, R12, R4 ;  /* 0x0000000c8804723c */ /* 0x042fe20000041804 */
[----:B------:R-:W1:Y:S01]  /*f210*/  MUFU.EX2 R175, R175 ;  /* 0x000000af00af7308 */ /* 0x000e620000000800 */
[----:B------:R-:W-:Y:S03]  /*f220*/  LDSM.16.MT88.4 R148, [R133+0x3900] ;  /* 0x003900008594783b */ /* 0x000fe60000004200 */
[C---:B------:R-:W-:Y:S02]  /*f230*/  FMUL.FTZ R42, R3.reuse, R42 ;  /* 0x0000002a032a7220 */ /* 0x040fe40000410000 */
[C---:B------:R-:W-:Y:S01]  /*f240*/  FMUL.FTZ R12, R132.reuse, R120 ;  /* 0x00000078840c7220 */ /* 0x040fe20000410000 */
[C---:B------:R-:W-:Y:S03]  /*f250*/  HMMA.16816.F32.BF16 R8, R136.reuse, R14, R8 ;  /* 0x0000000e8808723c */ /* 0x040fe60000041808 */
[----:B------:R-:W-:Y:S01]  /*f260*/  MUFU.EX2 R176, R176 ;  /* 0x000000b000b07308 */ /* 0x000fe20000000800 */
[C---:B------:R-:W-:Y:S01]  /*f270*/  FMUL.FTZ R13, R132.reuse, R121 ;  /* 0x00000079840d7220 */ /* 0x040fe20000410000 */
[----:B--2---:R-:W-:Y:S02]  /*f280*/  LDSM.16.MT88.4 R152, [R134+UR4+0x3900] ;  /* 0x003900048698783b */ /* 0x004fe40008004200 */
[C---:B------:R-:W-:Y:S02]  /*f290*/  FMUL.FTZ R14, R3.reuse, R122 ;  /* 0x0000007a030e7220 */ /* 0x040fe40000410000 */
[C---:B------:R-:W-:Y:S03]  /*f2a0*/  FMUL.FTZ R15, R3.reuse, R123 ;  /* 0x0000007b030f7220 */ /* 0x040fe60000410000 */
[C---:B------:R-:W-:Y:S01]  /*f2b0*/  FMUL.FTZ R43, R3.reuse, R43 ;  /* 0x0000002b032b7220 */ /* 0x040fe20000410000 */
[----:B------:R-:W2:Y:S01]  /*f2c0*/  MUFU.EX2 R177, R177 ;  /* 0x000000b100b17308 */ /* 0x000ea20000000800 */
[----:B------:R-:W3:Y:S01]  /*f2d0*/  LDSM.16.MT88.4 R120, [R164+0x100] ;  /* 0x00010000a478783b */ /* 0x000ee20000004200 */
[C---:B------:R-:W-:Y:S01]  /*f2e0*/  FMUL.FTZ R44, R132.reuse, R44 ;  /* 0x0000002c842c7220 */ /* 0x040fe20000410000 */
[C---:B----4-:R-:W-:Y:S03]  /*f2f0*/  HMMA.16816.F32.BF16 R12, R136.reuse, R20, R12 ;  /* 0x00000014880c723c */ /* 0x050fe6000004180c */
        /* <DEDUP_REMOVED lines=10> */
[----:B------:R-:W4:Y:S01]  /*f3a0*/  LDSM.16.MT88.4 R112, [R135+UR4+0x2100] ;  /* 0x002100048770783b */ /* 0x000f220008004200 */
        /* <DEDUP_REMOVED lines=13> */
[----:B------:R-:W5:Y:S01]  /*f480*/  LDSM.16.MT88.4 R104, [R133+0x2100] ;  /* 0x002100008568783b */ /* 0x000f620000004200 */
        /* <DEDUP_REMOVED lines=9> */
[----:B------:R-:W-:Y:S02]  /*f520*/  MUFU.EX2 R215, R215 ;  /* 0x000000d700d77308 */ /* 0x000fe40000000800 */
[C---:B------:R-:W-:Y:S02]  /*f530*/  FMUL.FTZ R58, R3.reuse, R58 ;  /* 0x0000003a033a7220 */ /* 0x040fe40000410000 */
[C---:B------:R-:W-:Y:S02]  /*f540*/  FMUL.FTZ R59, R3.reuse, R59 ;  /* 0x0000003b033b7220 */ /* 0x040fe40000410000 */
[C---:B----4-:R-:W-:Y:S04]  /*f550*/  HMMA.16816.F32.BF16 R36, R136.reuse, R112, R36 ;  /* 0x000000708824723c */ /* 0x050fe80000041824 */
[C---:B------:R-:W-:Y:S01]  /*f560*/  FMUL.FTZ R60, R132.reuse, R60 ;  /* 0x0000003c843c7220 */ /* 0x040fe20000410000 */
[----:B------:R-:W-:Y:S01]  /*f570*/  MUFU.EX2 R216, R216 ;  /* 0x000000d800d87308 */ /* 0x000fe20000000800 */
[C---:B------:R-:W-:Y:S02]  /*f580*/  FMUL.FTZ R61, R132.reuse, R61 ;  /* 0x0000003d843d7220 */ /* 0x040fe40000410000 */
[C---:B------:R-:W-:Y:S01]  /*f590*/  HMMA.16816.F32.BF16 R40, R136.reuse, R114, R40 ;  /* 0x000000728828723c */ /* 0x040fe20000041828 */
[----:B------:R-:W-:Y:S03]  /*f5a0*/  LDSM.16.MT88.4 R112, [R135+UR4+0x900] ;  /* 0x000900048770783b */ /* 0x000fe60008004200 */
[C---:B------:R-:W-:Y:S02]  /*f5b0*/  FMUL.FTZ R62, R3.reuse, R62 ;  /* 0x0000003e033e7220 */ /* 0x040fe40000410000 */
[C---:B------:R-:W-:Y:S01]  /*f5c0*/  FMUL.FTZ R63, R3.reuse, R63 ;  /* 0x0000003f033f7220 */ /* 0x040fe20000410000 */
[----:B------:R-:W-:Y:S01]  /*f5d0*/  MUFU.EX2 R217, R217 ;  /* 0x000000d900d97308 */ /* 0x000fe20000000800 */
[C---:B------:R-:W-:Y:S01]  /*f5e0*/  FMUL.FTZ R64, R132.reuse, R64 ;  /* 0x0000004084407220 */ /* 0x040fe20000410000 */
[C---:B-----5:R-:W-:Y:S03]  /*f5f0*/  HMMA.16816.F32.BF16 R44, R136.reuse, R104, R44 ;  /* 0x00000068882c723c */ /* 0x060fe6000004182c */
[C---:B------:R-:W-:Y:S02]  /*f600*/  FMUL.FTZ R65, R132.reuse, R65 ;  /* 0x0000004184417220 */ /* 0x040fe40000410000 */
[C---:B------:R-:W-:Y:S03]  /*f610*/  FMUL.FTZ R66, R3.reuse, R66 ;  /* 0x0000004203427220 */ /* 0x040fe60000410000 */
[----:B------:R-:W-:Y:S01]  /*f620*/  MUFU.EX2 R218, R218 ;  /* 0x000000da00da7308 */ /* 0x000fe20000000800 */
[C---:B------:R-:W-:Y:S01]  /*f630*/  FMUL.FTZ R67, R3.reuse, R67 ;  /* 0x0000004303437220 */ /* 0x040fe20000410000 */
[C---:B------:R-:W-:Y:S01]  /*f640*/  HMMA.16816.F32.BF16 R48, R136.reuse, R106, R48 ;  /* 0x0000006a8830723c */ /* 0x040fe20000041830 */
[----:B------:R-:W3:Y:S02]  /*f650*/  LDSM.16.MT88.4 R104, [R135+UR4+0x4100] ;  /* 0x004100048768783b */ /* 0x000ee40008004200 */
[C---:B------:R-:W-:Y:S02]  /*f660*/  FMUL.FTZ R68, R132.reuse, R68 ;  /* 0x0000004484447220 */ /* 0x040fe40000410000 */
[C---:B------:R-:W-:Y:S03]  /*f670*/  FMUL.FTZ R69, R132.reuse, R69 ;  /* 0x0000004584457220 */ /* 0x040fe60000410000 */
[C---:B------:R-:W-:Y:S01]  /*f680*/  HMMA.16816.F32.BF16 R52, R136.reuse, R100, R52 ;  /* 0x000000648834723c */ /* 0x040fe20000041834 */
[----:B------:R-:W-:Y:S03]  /*f690*/  MUFU.EX2 R219, R219 ;  /* 0x000000db00db7308 */ /* 0x000fe60000000800 */
[C---:B------:R-:W-:Y:S02]  /*f6a0*/  FMUL.FTZ R70, R3.reuse, R70 ;  /* 0x0000004603467220 */ /* 0x040fe40000410000 */
[C---:B------:R-:W-:Y:S02]  /*f6b0*/  FMUL.FTZ R71, R3.reuse, R71 ;  /* 0x0000004703477220 */ /* 0x040fe40000410000 */
[C---:B------:R-:W-:Y:S01]  /*f6c0*/  HMMA.16816.F32.BF16 R56, R136.reuse, R102, R56 ;  /* 0x000000668838723c */ /* 0x040fe20000041838 */
[----:B------:R-:W4:Y:S02]  /*f6d0*/  LDSM.16.MT88.4 R100, [R133+0x4100] ;  /* 0x004100008564783b */ /* 0x000f240000004200 */
[----:B------:R-:W-:Y:S01]  /*f6e0*/  MUFU.EX2 R220, R220 ;  /* 0x000000dc00dc7308 */ /* 0x000fe20000000800 */
[C---:B------:R-:W-:Y:S02]  /*f6f0*/  FMUL.FTZ R72, R132.reuse, R72 ;  /* 0x0000004884487220 */ /* 0x040fe40000410000 */
[C---:B------:R-:W-:Y:S02]  /*f700*/  FMUL.FTZ R73, R132.reuse, R73 ;  /* 0x0000004984497220 */ /* 0x040fe40000410000 */
[C---:B------:R-:W-:Y:S04]  /*f710*/  HMMA.16816.F32.BF16 R60, R136.reuse, R108, R60 ;  /* 0x0000006c883c723c */ /* 0x040fe8000004183c */
[C---:B------:R-:W-:Y:S01]  /*f720*/  FMUL.FTZ R74, R3.reuse, R74 ;  /* 0x0000004a034a7220 */ /* 0x040fe20000410000 */
[----:B------:R-:W-:Y:S01]  /*f730*/  MUFU.EX2 R221, R221 ;  /* 0x000000dd00dd7308 */ /* 0x000fe20000000800 */
[C---:B------:R-:W-:Y:S02]  /*f740*/  FMUL.FTZ R75, R3.reuse, R75 ;  /* 0x0000004b034b7220 */ /* 0x040fe40000410000 */
[C---:B------:R-:W-:Y:S01]  /*f750*/  HMMA.16816.F32.BF16 R64, R136.reuse, R110, R64 ;  /* 0x0000006e8840723c */ /* 0x040fe20000041840 */
[----:B------:R-:W5:Y:S03]  /*f760*/  LDSM.16.MT88.4 R108, [R134+UR4+0x4100] ;  /* 0x00410004866c783b */ /* 0x000f660008004200 */
[C---:B------:R-:W-:Y:S02]  /*f770*/  FMUL.FTZ R84, R132.reuse, R84 ;  /* 0x0000005484547220 */ /* 0x040fe40000410000 */
[----:B------:R-:W-:Y:S01]  /*f780*/  FMUL.FTZ R85, R132, R85 ;  /* 0x0000005584557220 */ /* 0x000fe20000410000 */
[----:B------:R-:W-:Y:S01]  /*f790*/  MUFU.EX2 R222, R222 ;  /* 0x000000de00de7308 */ /* 0x000fe20000000800 */
[C---:B------:R-:W-:Y:S01]  /*f7a0*/  FMUL.FTZ R86, R3.reuse, R86 ;  /* 0x0000005603567220 */ /* 0x040fe20000410000 */
[C---:B---3--:R-:W-:Y:S03]  /*f7b0*/  HMMA.16816.F32.BF16 R68, R136.reuse, R104, R68 ;  /* 0x000000688844723c */ /* 0x048fe60000041844 */
[C---:B------:R-:W-:Y:S02]  /*f7c0*/  FMUL.FTZ R87, R3.reuse, R87 ;  /* 0x0000005703577220 */ /* 0x040fe40000410000 */
[--C-:B------:R-:W-:Y:S02]  /*f7d0*/  FFMA.FTZ R179, R178, c[0x0][0x2d0], -R145.reuse ;  /* 0x0000b400b2b37a23 */ /* 0x100fe40000010891 */
[--C-:B------:R-:W-:Y:S01]  /*f7e0*/  FFMA.FTZ R178, R162, c[0x0][0x2d0], -R145.reuse ;  /* 0x0000b400a2b27a23 */ /* 0x100fe20000010891 */
[C---:B------:R-:W-:Y:S01]  /*f7f0*/  HMMA.16816.F32.BF16 R72, R136.reuse, R106, R72 ;  /* 0x0000006a8848723c */ /* 0x040fe20000041848 */
[----:B------:R-:W3:Y:S01]  /*f800*/  LDSM.16.MT88.4 R104, [R164+0x4100] ;  /* 0x00410000a468783b */ /* 0x000ee20000004200 */
[----:B------:R-:W-:Y:S02]  /*f810*/  MUFU.EX2 R224, R224 ;  /* 0x000000e000e07308 */ /* 0x000fe40000000800 */
[C---:B------:R-:W-:Y:S02]  /*f820*/  FMUL.FTZ R76, R132.reuse, R76 ;  /* 0x0000004c844c7220 */ /* 0x040fe40000410000 */
[----:B------:R-:W-:Y:S02]  /*f830*/  FMUL.FTZ R77, R132, R77 ;  /* 0x0000004d844d7220 */ /* 0x000fe40000410000 */
[C---:B------:R-:W-:Y:S01]  /*f840*/  FMUL.FTZ R78, R3.reuse, R78 ;  /* 0x0000004e034e7220 */ /* 0x040fe20000410000 */
[----:B------:R-:W-:Y:S03]  /*f850*/  LDSM.16.MT88.4 R160, [R135+UR4+0x5900] ;  /* 0x0059000487a0783b */ /* 0x000fe60008004200 */
[C---:B------:R-:W-:Y:S01]  /*f860*/  FMUL.FTZ R79, R3.reuse, R79 ;  /* 0x0000004f034f7220 */ /* 0x040fe20000410000 */
[----:B------:R-:W-:Y:S01]  /*f870*/  MUFU.EX2 R179, R179 ;  /* 0x000000b300b37308 */ /* 0x000fe20000000800 */
[----:B------:R-:W-:Y:S02]  /*f880*/  FFMA.FTZ R145, R144, c[0x0][0x2d0], -R145 ;  /* 0x0000b40090917a23 */ /* 0x000fe40000010891 */
[C---:B------:R-:W-:Y:S02]  /*f890*/  FMUL.FTZ R88, R132.reuse, R88 ;  /* 0x0000005884587220 */ /* 0x040fe40000410000 */
[C---:B------:R-:W-:Y:S01]  /*f8a0*/  FMUL.FTZ R89, R132.reuse, R89 ;  /* 0x0000005984597220 */ /* 0x040fe20000410000 */
[C---:B----4-:R-:W-:Y:S03]  /*f8b0*/  HMMA.16816.F32.BF16 R76, R136.reuse, R100, R76 ;  /* 0x00000064884c723c */ /* 0x050fe6000004184c */
[C---:B------:R-:W-:Y:S01]  /*f8c0*/  FMUL.FTZ R80, R132.reuse, R80 ;  /* 0x0000005084507220 */ /* 0x040fe20000410000 */
[----:B------:R-:W4:Y:S01]  /*f8d0*/  MUFU.EX2 R178, R178 ;  /* 0x000000b200b27308 */ /* 0x000f220000000800 */
[C---:B------:R-:W-:Y:S02]  /*f8e0*/  FMUL.FTZ R81, R132.reuse, R81 ;  /* 0x0000005184517220 */ /* 0x040fe40000410000 */
[----:B------:R-:W-:Y:S01]  /*f8f0*/  FMUL.FTZ R82, R3, R82 ;  /* 0x0000005203527220 */ /* 0x000fe20000410000 */
[----:B-1----:R-:W-:Y:S01]  /*f900*/  F2FP.BF16.PACK_AB R100, R175, R174 ;  /* 0x000000aeaf64723e */ /* 0x002fe200000010ff */
[C---:B------:R-:W-:Y:S03]  /*f910*/  FMUL.FTZ R83, R3.reuse, R83 ;  /* 0x0000005303537220 */ /* 0x040fe60000410000 */
[C---:B------:R-:W-:Y:S02]  /*f920*/  FMUL.FTZ R90, R3.reuse, R90 ;  /* 0x0000005a035a7220 */ /* 0x040fe40000410000 */
[----:B------:R1:W-:Y:S01]  /*f930*/  MUFU.EX2 R227, R145 ;  /* 0x0000009100e37308 */ /* 0x0003e20000000800 */
[C---:B------:R-:W-:Y:S01]  /*f940*/  FMUL.FTZ R91, R3.reuse, R91 ;  /* 0x0000005b035b7220 */ /* 0x040fe20000410000 */
[C---:B------:R-:W-:Y:S03]  /*f950*/  HMMA.16816.F32.BF16 R80, R136.reuse, R102, R80 ;  /* 0x000000668850723c */ /* 0x040fe60000041850 */
[C---:B------:R-:W-:Y:S02]  /*f960*/  FMUL.FTZ R92, R132.reuse, R92 ;  /* 0x0000005c845c7220 */ /* 0x040fe40000410000 */
[C---:B------:R-:W-:Y:S02]  /*f970*/  FMUL.FTZ R93, R132.reuse, R93 ;  /* 0x0000005d845d7220 */ /* 0x040fe40000410000 */
[C---:B------:R-:W-:Y:S01]  /*f980*/  FMUL.FTZ R94, R3.reuse, R94 ;  /* 0x0000005e035e7220 */ /* 0x040fe20000410000 */
[C---:B-----5:R-:W-:Y:S01]  /*f990*/  HMMA.16816.F32.BF16 R84, R136.reuse, R108, R84 ;  /* 0x0000006c8854723c */ /* 0x060fe20000041854 */
[----:B------:R-:W5:Y:S03]  /*f9a0*/  MUFU.EX2 R225, R225 ;  /* 0x000000e100e17308 */ /* 0x000f660000000800 */
[----:B------:R-:W-:Y:S01]  /*f9b0*/  FMUL.FTZ R95, R3, R95 ;  /* 0x0000005f035f7220 */ /* 0x000fe20000410000 */
[----:B--2---:R-:W-:Y:S01]  /*f9c0*/  F2FP.BF16.PACK_AB R102, R177, R176 ;  /* 0x000000b0b166723e */ /* 0x004fe200000010ff */
[----:B------:R-:W-:Y:S01]  /*f9d0*/  FMUL.FTZ R96, R132, R96 ;  /* 0x0000006084607220 */ /* 0x000fe20000410000 */
[----:B----4-:R-:W-:Y:S01]  /*f9e0*/  F2FP.BF16.PACK_AB R101, R178, R179 ;  /* 0x000000b3b265723e */ /* 0x010fe200000010ff */
[C---:B------:R-:W-:Y:S01]  /*f9f0*/  HMMA.16816.F32.BF16 R88, R136.reuse, R110, R88 ;  /* 0x0000006e8858723c */ /* 0x040fe20000041858 */
[----:B------:R-:W2:Y:S02]  /*fa00*/  LDSM.16.MT88.4 R108, [R133+0x900] ;  /* 0x00090000856c783b */ /* 0x000ea40000004200 */
[----:B------:R-:W4:Y:S01]  /*fa10*/  MUFU.EX2 R226, R226 ;  /* 0x000000e200e27308 */ /* 0x000f220000000800 */
[C---:B------:R-:W-:Y:S01]  /*fa20*/  FMUL.FTZ R97, R132.reuse, R97 ;  /* 0x0000006184617220 */ /* 0x040fe20000410000 */
[----:B------:R-:W-:Y:S01]  /*fa30*/  F2FP.BF16.PACK_AB R103, R181, R180 ;  /* 0x000000b4b567723e */ /* 0x000fe200000010ff */
[C---:B------:R-:W-:Y:S02]  /*fa40*/  FMUL.FTZ R98, R3.reuse, R98 ;  /* 0x0000006203627220 */ /* 0x040fe40000410000 */
[C---:B---3--:R-:W-:Y:S01]  /*fa50*/  HMMA.16816.F32.BF16 R92, R136.reuse, R104, R92 ;  /* 0x00000068885c723c */ /* 0x048fe2000004185c */
[----:B-1----:R-:W-:Y:S03]  /*fa60*/  LDSM.16.MT88.4 R144, [R135+UR4+0x3900] ;  /* 0x003900048790783b */ /* 0x002fe60008004200 */
[C---:B------:R-:W-:Y:S02]  /*fa70*/  FMUL.FTZ R99, R3.reuse, R99 ;  /* 0x0000006303637220 */ /* 0x040fe40000410000 */
[----:B------:R-:W-:Y:S02]  /*fa80*/  FFMA.FTZ R168, R132, R207, R168 ;  /* 0x000000cf84a87223 */ /* 0x000fe400000100a8 */
[----:B------:R-:W-:Y:S01]  /*fa90*/  FFMA.FTZ R172, R3, R208, R172 ;  /* 0x000000d003ac7223 */ /* 0x000fe200000100ac */
[----:B------:R-:W-:Y:S02]  /*faa0*/  IADD3 R3, R213, -0x2, RZ ;  /* 0xfffffffed5037810 */ /* 0x000fe40007ffe0ff */
[----:B------:R-:W-:Y:S01]  /*fab0*/  HMMA.16816.F32.BF16 R96, R136, R106, R96 ;  /* 0x0000006a8860723c */ /* 0x000fe20000041860 */
[----:B------:R-:W1:Y:S02]  /*fac0*/  LDSM.16.MT88.4 R104, [R164+0x2900] ;  /* 0x00290000a468783b */ /* 0x000e640000004200 */
[----:B------:R-:W-:Y:S01]  /*fad0*/  FADD.FTZ R167, R167, R168 ;  /* 0x000000a8a7a77221 */ /* 0x000fe20000010000 */
[----:B------:R-:W-:Y:S01]  /*fae0*/  ISETP.GE.AND P0, PT, R3, R194, PT ;  /* 0x000000c20300720c */ /* 0x000fe20003f06270 */
[----:B------:R-:W-:Y:S02]  /*faf0*/  FADD.FTZ R171, R171, R172 ;  /* 0x000000acabab7221 */ /* 0x000fe40000010000 */
[----:B------:R-:W-:Y:S01]  /*fb00*/  F2FP.BF16.PACK_AB R136, R221, R220 ;  /* 0x000000dcdd88723e */ /* 0x000fe200000010ff */
[C---:B------:R-:W-:Y:S05]  /*fb10*/  HMMA.16816.F32.BF16 R4, R100.reuse, R112, R4 ;  /* 0x000000706404723c */ /* 0x040fea0000041804 */
[----:B------:R-:W-:Y:S01]  /*fb20*/  F2FP.BF16.PACK_AB R138, R223, R222 ;  /* 0x000000dedf8a723e */ /* 0x000fe200000010ff */
[----:B------:R-:W-:Y:S01]  /*fb30*/  FADD.FTZ R166, R166, R167 ;  /* 0x000000a7a6a67221 */ /* 0x000fe20000010000 */
[----:B-----5:R-:W-:Y:S01]  /*fb40*/  F2FP.BF16.PACK_AB R137, R225, R224 ;  /* 0x000000e0e189723e */ /* 0x020fe200000010ff */
[C---:B------:R-:W-:Y:S01]  /*fb50*/  HMMA.16816.F32.BF16 R8, R100.reuse, R114, R8 ;  /* 0x000000726408723c */ /* 0x040fe20000041808 */
[----:B------:R-:W-:Y:S03]  /*fb60*/  LDSM.16.MT88.4 R112, [R133+0x4900] ;  /* 0x004900008570783b */ /* 0x000fe60000004200 */
[----:B----4-:R-:W-:Y:S01]  /*fb70*/  F2FP.BF16.PACK_AB R139, R227, R226 ;  /* 0x000000e2e38b723e */ /* 0x010fe200000010ff */
[----:B------:R-:W-:Y:S02]  /*fb80*/  FADD.FTZ R170, R170, R171 ;  /* 0x000000abaaaa7221 */ /* 0x000fe40000010000 */
[----:B------:R-:W-:Y:S01]  /*fb90*/  FADD.FTZ R169, R169, R166 ;  /* 0x000000a6a9a97221 */ /* 0x000fe20000010000 */
[C---:B--2---:R-:W-:Y:S04]  /*fba0*/  HMMA.16816.F32.BF16 R12, R100.reuse, R108, R12 ;  /* 0x0000006c640c723c */ /* 0x044fe8000004180c */
[----:B------:R-:W-:Y:S02]  /*fbb0*/  FADD.FTZ R170, R173, R170 ;  /* 0x000000aaadaa7221 */ /* 0x000fe40000010000 */
[----:B------:R-:W-:Y:S02]  /*fbc0*/  FADD.FTZ R174, R174, R169 ;  /* 0x000000a9aeae7221 */ /* 0x000fe40000010000 */
[C---:B------:R-:W-:Y:S01]  /*fbd0*/  HMMA.16816.F32.BF16 R16, R100.reuse, R110, R16 ;  /* 0x0000006e6410723c */ /* 0x040fe20000041810 */
[----:B------:R-:W2:Y:S03]  /*fbe0*/  LDSM.16.MT88.4 R108, [R135+UR4+0x4900] ;  /* 0x00490004876c783b */ /* 0x000ea60008004200 */
        /* <DEDUP_REMOVED lines=144> */
[----:B------:R-:W1:Y:S01]  /*104f0*/  SHFL.IDX PT, R11, R7, RZ, 0x181f ;  /* 0x00181fff070b7589 */ /* 0x000e6200000e0000 */
[----:B------:R-:W-:Y:S03]  /*10500*/  MOV R4, UR20 ;  /* 0x0000001400047c02 */ /* 0x000fe60008000f00 */
[----:B------:R-:W2:Y:S02]  /*10510*/  SHFL.IDX PT, R8, R5, RZ, 0x181f ;  /* 0x00181fff05087589 */ /* 0x000ea400000e0000 */
[----:B------:R-:W-:Y:S02]  /*10520*/  IMAD R4, R4, 0x3000, R201 ;  /* 0x0000300004047824 */ /* 0x000fe400078e02c9 */
[----:B------:R3:W-:Y:S04]  /*10530*/  SHFL.IDX PT, R6, R5, 0x1, 0x181f ;  /* 0x00381f0005067f89 */ /* 0x0007e800000e0000 */
[----:B------:R-:W4:Y:S01]  /*10540*/  SHFL.IDX PT, R3, R7, 0x1, 0x181f ;  /* 0x00381f0007037f89 */ /* 0x000f2200000e0000 */
[CC--:B-1----:R-:W-:Y:S05]  /*10550*/  IADD3 R14, P0, R11.reuse, R211.reuse, RZ ;  /* 0x000000d30b0e7210 */ /* 0x0c2fea0007f1e0ff */
[----:B--2---:R-:W-:Y:S01]  /*10560*/  IMAD.X R15, R8, 0x1, R193, P0 ;  /* 0x00000001080f7824 */ /* 0x004fe200000e06c1 */
[C---:B------:R-:W-:Y:S01]  /*10570*/  IADD3 R12, P0, R11.reuse, R212, RZ ;  /* 0x000000d40b0c7210 */ /* 0x040fe20007f1e0ff */
[----:B---3--:R-:W-:Y:S04]  /*10580*/  IMAD.SHL.U32 R5, R4, 0x2, RZ ;  /* 0x0000000204057824 */ /* 0x008fe800078e00ff */
[C---:B------:R-:W-:Y:S01]  /*10590*/  IMAD.X R13, R8.reuse, 0x1, R210, P0 ;  /* 0x00000001080d7824 */ /* 0x040fe200000e06d2 */
[----:B------:R1:W-:Y:S01]  /*105a0*/  LDGSTS.E.BYPASS.LTC128B.128 [R5+0xc100], [R14.64], !P5 ;  /* 0x0c1000000e057fae */ /* 0x0003e2000e901d4e */
[----:B------:R-:W-:Y:S03]  /*105b0*/  IADD3 R10, P0, R11, R214, RZ ;  /* 0x000000d60b0a7210 */ /* 0x000fe60007f1e0ff */
[----:B------:R1:W-:Y:S02]  /*105c0*/  LDGSTS.E.BYPASS.LTC128B.128 [R5+0xe100], [R12.64], !P4 ;  /* 0x0e1000000c057fae */ /* 0x0003e4000e101d4e */
[----:B------:R-:W-:Y:S01]  /*105d0*/  IMAD.X R11, R8, 0x1, R209, P0 ;  /* 0x00000001080b7824 */ /* 0x000fe200000e06d1 */
[C---:B----4-:R-:W-:Y:S04]  /*105e0*/  IADD3 R8, P0, R3.reuse, R211, RZ ;  /* 0x000000d303087210 */ /* 0x050fe80007f1e0ff */
[----:B------:R1:W-:Y:S01]  /*105f0*/  LDGSTS.E.BYPASS.LTC128B.128 [R5+0x10100], [R10.64], !P6 ;  /* 0x101000000a057fae */ /* 0x0003e2000f101d4e */
[C---:B------:R-:W-:Y:S01]  /*10600*/  IMAD.X R9, R6.reuse, 0x1, R193, P0 ;  /* 0x0000000106097824 */ /* 0x040fe200000e06c1 */
[C---:B------:R-:W-:Y:S04]  /*10610*/  IADD3 R16, P0, R3.reuse, R212, RZ ;  /* 0x000000d403107210 */ /* 0x040fe80007f1e0ff */
[----:B------:R1:W-:Y:S01]  /*10620*/  LDGSTS.E.BYPASS.LTC128B.128 [R5+0xd100], [R8.64], !P5 ;  /* 0x0d10000008057fae */ /* 0x0003e2000e901d4e */
[C---:B------:R-:W-:Y:S02]  /*10630*/  IADD3.X R17, R6.reuse, R210, RZ, P0, !PT ;  /* 0x000000d206117210 */ /* 0x040fe400007fe4ff */
[----:B------:R-:W-:Y:S03]  /*10640*/  IADD3 R18, P0, R3, R214, RZ ;  /* 0x000000d603127210 */ /* 0x000fe60007f1e0ff */
[----:B------:R1:W-:Y:S02]  /*10650*/  LDGSTS.E.BYPASS.LTC128B.128 [R5+0xf100], [R16.64], !P4 ;  /* 0x0f10000010057fae */ /* 0x0003e4000e101d4e */
[----:B------:R-:W-:Y:S05]  /*10660*/  IMAD.X R19, R6, 0x1, R209, P0 ;  /* 0x0000000106137824 */ /* 0x000fea00000e06d1 */
[----:B------:R1:W-:Y:S03]  /*10670*/  LDGSTS.E.BYPASS.LTC128B.128 [R5+0x11100], [R18.64], !P6 ;  /* 0x1110000012057fae */ /* 0x0003e6000f101d4e */
.L_x_1144:
[----:B------:R-:W-:Y:S01]  /*10680*/  UIADD3 UR4, UR5, 0x1, URZ ;  /* 0x0000000105047890 */ /* 0x000fe2000fffe03f */
[----:B------:R-:W0:Y:S01]  /*10690*/  LDGDEPBAR ;  /* 0x00000000000079af */ /* 0x000e220000000000 */
[----:B------:R-:W-:Y:S01]  /*106a0*/  UISETP.GE.AND UP0, UPT, UR5, 0x1, UPT ;  /* 0x000000010500788c */ /* 0x000fe2000bf06270 */
[----:B------:R-:W-:Y:S01]  /*106b0*/  ISETP.GE.AND P0, PT, R194, R213, PT ;  /* 0x000000d5c200720c */ /* 0x000fe20003f06270 */
[----:B------:R-:W-:Y:S01]  /*106c0*/  IMAD.MOV.U32 R3, RZ, RZ, R0 ;  /* 0x000000ffff037224 */ /* 0x000fe200078e0000 */
[----:B------:R-:W-:Y:S01]  /*106d0*/  IADD3 R213, R213, -0x1, RZ ;  /* 0xffffffffd5d57810 */ /* 0x000fe20007ffe0ff */
[----:B------:R-:W-:Y:S01]  /*106e0*/  USEL UR5, UR4, URZ, !UP0 ;  /* 0x0000003f04057287 */ /* 0x000fe2000c000000 */
[----:B------:R-:W-:Y:S09]  /*106f0*/  IMAD.MOV.U32 R132, RZ, RZ, R2 ;  /* 0x000000ffff847224 */ /* 0x000ff200078e0002 */
[----:B------:R-:W-:-:S05]  /*10700*/  @!P0 BRA `(.L_x_1145) ;  /* 0xffffc70000008947 */ /* 0x000fca000383ffff */
.L_x_1134:
[----:B------:R-:W2:Y:S01]  /*10710*/  SHFL.BFLY PT, R4, R207, 0x2, 0x1f ;  /* 0x0c401f00cf047f89 */ /* 0x000ea200000e0000 */
[----:B------:R-:W-:-:S03]  /*10720*/  PLOP3.LUT P2, PT, PT, PT, PT, 0x8, 0x0 ;  /* 0x000000000000781c */ /* 0x000fc60003f4e170 */
[----:B------:R-:W3:Y:S01]  /*10730*/  SHFL.BFLY PT, R3, R208, 0x2, 0x1f ;  /* 0x0c401f00d0037f89 */ /* 0x000ee200000e0000 */
[----:B-12---:R-:W-:Y:S02]  /*10740*/  FADD.FTZ R7, R4, R207 ;  /* 0x000000cf04077221 */ /* 0x006fe40000010000 */
[----:B------:R-:W-:Y:S01]  /*10750*/  CS2R R4, SRZ ;  /* 0x0000000000047805 */ /* 0x000fe2000001ff00 */
[----:B---3--:R-:W-:Y:S02]  /*10760*/  FADD.FTZ R8, R3, R208 ;  /* 0x000000d003087221 */ /* 0x008fe40000010000 */
        /* <DEDUP_REMOVED lines=10> */
[----:B------:R-:W-:-:S04]  /*10810*/  @P0 MOV R10, 0x3f317218 ;  /* 0x3f317218000a0802 */ /* 0x000fc80000000f00 */
[----:B------:R-:W2:Y:S08]  /*10820*/  @P1 MUFU.LG2 R6, R6 ;  /* 0x0000000600061308 */ /* 0x000eb00000000c00 */
[----:B------:R-:W-:Y:S01]  /*10830*/  @P0 MUFU.RCP R4, R3 ;  /* 0x0000000300040308 */ /* 0x000fe20000001000 */
[C---:B-1----:R-:W-:Y:S02]  /*10840*/  FMUL.FTZ R128, R5.reuse, R128 ;  /* 0x0000008005807220 */ /* 0x042fe40000410000 */
[----:B------:R-:W-:-:S02]  /*10850*/  FMUL.FTZ R129, R5, R129 ;  /* 0x0000008105817220 */ /* 0x000fc40000410000 */
[C---:B------:R-:W-:Y:S02]  /*10860*/  FMUL.FTZ R124, R5.reuse, R124 ;  /* 0x0000007c057c7220 */ /* 0x040fe40000410000 */
[C---:B------:R-:W-:Y:S01]  /*10870*/  FMUL.FTZ R125, R5.reuse, R125 ;  /* 0x0000007d057d7220 */ /* 0x040fe20000410000 */
[----:B------:R-:W1:Y:S01]  /*10880*/  @P0 MUFU.LG2 R3, R3 ;  /* 0x0000000300030308 */ /* 0x000e620000000c00 */
        /* <DEDUP_REMOVED lines=43> */
[----:B------:R-:W-:Y:S02]  /*10b40*/  FMUL.FTZ R97, R5, R97 ;  /* 0x0000006105617220 */ /* 0x000fe40000410000 */
[----:B--2---:R-:W-:Y:S02]  /*10b50*/  @P1 FMUL.FTZ R5, R6, 0.69314718246459960938 ;  /* 0x3f31721806051820 */ /* 0x004fe40000410000 */
[----:B------:R-:W-:-:S02]  /*10b60*/  @P1 FMUL.FTZ R6, R9, c[0x0][0x2d0] ;  /* 0x0000b40009061a20 */ /* 0x000fc40000410000 */
        /* <DEDUP_REMOVED lines=52> */
.L_x_1094:
        /* <DEDUP_REMOVED lines=165> */
.L_x_1147:
        /* <DEDUP_REMOVED lines=9> */
[----:B------:R-:W-:Y:S01]  /*11990*/  UMOV UR13, UR17 ;  /* 0x00000011000d7c82 */ /* 0x000fe20008000000 */
[----:B------:R-:W-:Y:S01]  /*119a0*/  ISETP.NE.AND P1, PT, R6, 0x1, PT ;  /* 0x000000010600780c */ /* 0x000fe20003f25270 */
[----:B------:R-:W-:Y:S01]  /*119b0*/  UIMAD UR17, UR17, UR4, URZ ;  /* 0x00000004111172a4 */ /* 0x000fe2000f8e023f */
[----:B------:R-:W-:Y:S01]  /*119c0*/  LEA.HI R6, R9, R9, RZ, 0x1 ;  /* 0x0000000909067211 */ /* 0x000fe200078f08ff */
[----:B------:R-:W-:Y:S01]  /*119d0*/  IMAD.IADD R2, R2, 0x1, -R11 ;  /* 0x0000000102027824 */ /* 0x000fe200078e0a0b */
[----:B------:R-:W-:Y:S01]  /*119e0*/  SHF.R.S32.HI R11, RZ, 0x1f, R4 ;  /* 0x0000001fff0b7819 */ /* 0x000fe20000011404 */
[----:B------:R-:W-:Y:S01]  /*119f0*/  UMOV UR12, UR16 ;  /* 0x00000010000c7c82 */ /* 0x000fe20008000000 */
[----:B------:R-:W-:Y:S01]  /*11a00*/  LOP3.LUT R6, R6, 0x1ffffffe, RZ, 0xc0, !PT ;  /* 0x1ffffffe06067812 */ /* 0x000fe200078ec0ff */
[----:B------:R-:W-:Y:S01]  /*11a10*/  ULDC.64 UR6, c[0x0][0x490] ;  /* 0x0001240000067ab9 */ /* 0x000fe20000000a00 */
[----:B------:R-:W-:Y:S01]  /*11a20*/  LEA.HI R11, R11, R4, RZ, 0x2 ;  /* 0x000000040b0b7211 */ /* 0x000fe200078f10ff */
[----:B------:R-:W-:Y:S01]  /*11a30*/  UIMAD.WIDE.U32 UR18, UR16, UR4, URZ ;  /* 0x00000004101272a5 */ /* 0x000fe2000f8e003f */
[----:B------:R-:W-:Y:S01]  /*11a40*/  LOP3.LUT P2, RZ, R4, 0x3, RZ, 0xc0, !PT ;  /* 0x0000000304ff7812 */ /* 0x000fe2000784c0ff */
[----:B------:R-:W-:Y:S01]  /*11a50*/  IMAD.IADD R9, R9, 0x1, -R6 ;  /* 0x0000000109097824 */ /* 0x000fe200078e0a06 */
[----:B------:R-:W-:Y:S01]  /*11a60*/  SHF.R.S32.HI R11, RZ, 0x2, R11 ;  /* 0x00000002ff0b7819 */ /* 0x000fe2000001140b */
[----:B------:R-:W-:Y:S01]  /*11a70*/  UIMAD UR17, UR16, UR5, UR17 ;  /* 0x00000005101172a4 */ /* 0x000fe2000f8e0211 */
[CC--:B------:R-:W-:Y:S01]  /*11a80*/  LEA.HI R4, R3.reuse, R0.reuse, RZ, 0x3 ;  /* 0x0000000003047211 */ /* 0x0c0fe200078f18ff */
[----:B------:R-:W-:Y:S01]  /*11a90*/  USHF.R.S32.HI UR16, URZ, 0x1f, UR11 ;  /* 0x0000001f3f107899 */ /* 0x000fe2000801140b */
[----:B------:R-:W-:Y:S01]  /*11aa0*/  LEA.HI R3, R3, R0, RZ, 0x6 ;  /* 0x0000000003037211 */ /* 0x000fe200078f30ff */
[----:B------:R-:W-:Y:S01]  /*11ab0*/  IMAD R2, R2, 0x10, R11 ;  /* 0x0000001002027824 */ /* 0x000fe200078e020b */
[----:B------:R-:W-:-:S02]  /*11ac0*/  UIMAD UR9, UR8, UR6, URZ ;  /* 0x00000006080972a4 */ /* 0x000fc4000f8e023f */
[----:B------:R-:W-:Y:S01]  /*11ad0*/  USEL UR16, UR16, URZ, !UP1 ;  /* 0x0000003f10107287 */ /* 0x000fe2000c800000 */
[----:B------:R-:W-:Y:S01]  /*11ae0*/  IMAD R6, R9, 0x8, R2 ;  /* 0x0000000809067824 */ /* 0x000fe200078e0202 */
[----:B------:R-:W-:Y:S01]  /*11af0*/  UIMAD.WIDE.U32 UR12, UR10, UR6, UR12 ;  /* 0x000000060a0c72a5 */ /* 0x000fe2000f8e000c */
[----:B------:R-:W-:Y:S01]  /*11b00*/  IMAD.SHL.U32 R3, R3, 0x8, RZ ;  /* 0x0000000803037824 */ /* 0x000fe200078e00ff */
[----:B------:R-:W-:Y:S02]  /*11b10*/  UIMAD UR9, UR10, UR7, UR9 ;  /* 0x000000070a0972a4 */ /* 0x000fe4000f8e0209 */
[----:B-1----:R-:W-:Y:S01]  /*11b20*/  LEA R6, R57, R6, 0x7 ;  /* 0x0000000639067211 */ /* 0x002fe200078e38ff */
[----:B------:R-:W-:Y:S02]  /*11b30*/  ULDC.64 UR6, c[0x0][0x498] ;  /* 0x0001260000067ab9 */ /* 0x000fe40000000a00 */
[----:B------:R-:W-:Y:S02]  /*11b40*/  USEL UR11, UR11, URZ, !UP1 ;  /* 0x0000003f0b0b7287 */ /* 0x000fe4000c800000 */
[----:B------:R-:W-:Y:S01]  /*11b50*/  @P1 IMAD.HI.U32 R9, R6, c[0x0][0x4ec], RZ ;  /* 0x00013b0006091a27 */ /* 0x000fe200078e00ff */
[----:B------:R-:W-:-:S02]  /*11b60*/  UIMAD UR20, UR16, UR6, URZ ;  /* 0x00000006101472a4 */ /* 0x000fc4000f8e023f */
[----:B------:R-:W-:Y:S01]  /*11b70*/  UIADD3 UR13, UR13, UR9, URZ ;  /* 0x000000090d0d7290 */ /* 0x000fe2000fffe03f */
[----:B------:R-:W-:Y:S01]  /*11b80*/  IMAD.MOV.U32 R14, RZ, RZ, R6 ;  /* 0x000000ffff0e7224 */ /* 0x000fe200078e0006 */
[----:B------:R-:W-:Y:S01]  /*11b90*/  @P1 SHF.R.U32.HI R14, RZ, c[0x0][0x4f0], R9 ;  /* 0x00013c00ff0e1a19 */ /* 0x000fe20000011609 */
[----:B------:R-:W-:Y:S01]  /*11ba0*/  UIMAD UR7, UR11, UR7, UR20 ;  /* 0x000000070b0772a4 */ /* 0x000fe2000f8e0214 */
[----:B------:R-:W-:Y:S01]  /*11bb0*/  LOP3.LUT R9, R4, 0xfffffff8, RZ, 0xc0, !PT ;  /* 0xfffffff804097812 */ /* 0x000fe200078ec0ff */
[----:B------:R-:W-:Y:S01]  /*11bc0*/  UIMAD.WIDE.U32 UR12, UR11, UR6, UR12 ;  /* 0x000000060b0c72a5 */ /* 0x000fe2000f8e000c */
[----:B------:R-:W-:Y:S01]  /*11bd0*/  SHF.R.S32.HI R4, RZ, 0x3, R4 ;  /* 0x00000003ff047819 */ /* 0x000fe20000011404 */
[----:B------:R-:W-:Y:S01]  /*11be0*/  IMAD.MOV R11, RZ, RZ, -R14 ;  /* 0x000000ffff0b7224 */ /* 0x000fe200078e0a0e */
[----:B------:R-:W-:Y:S01]  /*11bf0*/  ULDC.64 UR4, c[0x0][0x3e8] ;  /* 0x0000fa0000047ab9 */ /* 0x000fe20000000a00 */
[----:B------:R-:W-:Y:S01]  /*11c00*/  IMAD.IADD R9, R0, 0x1, -R9 ;  /* 0x0000000100097824 */ /* 0x000fe200078e0a09 */
[----:B------:R-:W-:Y:S01]  /*11c10*/  UIMAD UR8, UR8, UR4, URZ ;  /* 0x00000004080872a4 */ /* 0x000fe2000f8e023f */
[----:B------:R-:W-:Y:S01]  /*11c20*/  IMAD R6, R11, c[0x0][0x4e8], R6 ;  /* 0x00013a000b067a24 */ /* 0x000fe200078e0206 */
[----:B------:R-:W-:Y:S01]  /*11c30*/  SHF.R.S32.HI R11, RZ, 0x1f, R14 ;  /* 0x0000001fff0b7819 */ /* 0x000fe2000001140e */
[----:B------:R-:W-:Y:S01]  /*11c40*/  IMAD.U32 R0, RZ, RZ, UR7 ;  /* 0x00000007ff007e24 */ /* 0x000fe2000f8e00ff */
[----:B------:R-:W-:Y:S01]  /*11c50*/  IADD3 R14, P0, R14, UR12, RZ ;  /* 0x0000000c0e0e7c10 */ /* 0x000fe2000ff1e0ff */
[----:B------:R-:W-:Y:S01]  /*11c60*/  UIADD3 UR19, UR19, UR17, URZ ;  /* 0x0000001113137290 */ /* 0x000fe2000fffe03f */
[----:B------:R-:W-:Y:S01]  /*11c70*/  SHF.R.S32.HI R17, RZ, 0x1f, R6 ;  /* 0x0000001fff117819 */ /* 0x000fe20000011406 */
[----:B------:R-:W-:Y:S01]  /*11c80*/  UIMAD UR5, UR10, UR5, UR8 ;  /* 0x000000050a0572a4 */ /* 0x000fe2000f8e0208 */
[----:B------:R-:W-:Y:S01]  /*11c90*/  IADD3.X R15, R11, UR13, R0, P0, !PT ;  /* 0x0000000d0b0f7c10 */ /* 0x000fe200087fe400 */
[----:B------:R-:W-:Y:S01]  /*11ca0*/  IMAD.SHL.U32 R11, R4, 0x40, RZ ;  /* 0x00000040040b7824 */ /* 0x000fe200078e00ff */
        /* <DEDUP_REMOVED lines=12> */
[----:B------:R-:W-:Y:S01]  /*11d70*/  SHF.R.U32.HI R6, RZ, 0x3, R11 ;  /* 0x00000003ff067819 */ /* 0x000fe2000001160b */
[----:B------:R-:W-:Y:S01]  /*11d80*/  UIMAD UR7, UR11, UR7, UR16 ;  /* 0x000000070b0772a4 */ /* 0x000fe2000f8e0210 */
[----:B------:R-:W-:Y:S01]  /*11d90*/  SHFL.IDX PT, R50, R16, RZ, 0x1c1f ;  /* 0x001c1fff10327589 */ /* 0x000fe200000e0000 */
[----:B------:R-:W-:Y:S01]  /*11da0*/  IMAD.IADD R12, R15, 0x1, R17 ;  /* 0x000000010f0c7824 */ /* 0x000fe200078e0211 */
[----:B------:R-:W-:Y:S01]  /*11db0*/  UIMAD.WIDE.U32 UR18, UR11, UR6, UR18 ;  /* 0x000000060b1272a5 */ /* 0x000fe2000f8e0012 */
[----:B------:R-:W-:Y:S01]  /*11dc0*/  IMAD.SHL.U32 R0, R9, 0x8, RZ ;  /* 0x0000000809007824 */ /* 0x000fe200078e00ff */
[----:B------:R-:W-:Y:S01]  /*11dd0*/  SHFL.IDX PT, R48, R16, 0x1, 0x1c1f ;  /* 0x003c1f0010307f89 */ /* 0x000fe200000e0000 */
[----:B------:R-:W-:Y:S01]  /*11de0*/  IMAD.MOV.U32 R9, RZ, RZ, R13 ;  /* 0x000000ffff097224 */ /* 0x000fe200078e000d */
[----:B------:R-:W-:Y:S01]  /*11df0*/  @P1 SHF.R.U32.HI R9, RZ, c[0x0][0x4f0], R10 ;  /* 0x00013c00ff091a19 */ /* 0x000fe2000001160a */
[----:B------:R-:W-:Y:S01]  /*11e00*/  UIADD3 UR7, UR19, UR7, URZ ;  /* 0x0000000713077290 */ /* 0x000fe2000fffe03f */
[----:B------:R-:W-:Y:S01]  /*11e10*/  LEA.HI.X R12, R14, c[0x0][0x454], R12, 0x2, P0 ;  /* 0x000115000e0c7a11 */ /* 0x000fe200000f140c */
[----:B------:R-:W-:Y:S01]  /*11e20*/  IMAD.U32 R15, RZ, RZ, UR19 ;  /* 0x00000013ff0f7e24 */ /* 0x000fe2000f8e00ff */
[----:B------:R-:W-:Y:S01]  /*11e30*/  LOP3.LUT R11, R11, 0x38, R0, 0xf8, !PT ;  /* 0x000000380b0b7812 */ /* 0x000fe200078ef800 */
[----:B------:R-:W-:Y:S01]  /*11e40*/  IMAD.MOV R10, RZ, RZ, -R9 ;  /* 0x000000ffff0a7224 */ /* 0x000fe200078e0a09 */
[----:B------:R-:W-:Y:S01]  /*11e50*/  MOV R14, UR18 ;  /* 0x00000012000e7c02 */ /* 0x000fe20008000f00 */
[----:B------:R-:W1:Y:S01]  /*11e60*/  SHFL.IDX PT, R51, R12, RZ, 0x1c1f ;  /* 0x001c1fff0c337589 */ /* 0x000e6200000e0000 */
[----:B------:R-:W-:Y:S01]  /*11e70*/  LOP3.LUT R6, R11, R6, RZ, 0x3c, !PT ;  /* 0x000000060b067212 */ /* 0x000fe200078e3cff */
[----:B------:R-:W-:Y:S01]  /*11e80*/  IMAD R10, R10, c[0x0][0x4e8], R13 ;  /* 0x00013a000a0a7a24 */ /* 0x000fe200078e020d */
[----:B------:R-:W-:Y:S01]  /*11e90*/  SHF.R.S32.HI R11, RZ, 0x1f, R9 ;  /* 0x0000001fff0b7819 */ /* 0x000fe20000011409 */
[----:B------:R-:W2:Y:S01]  /*11ea0*/  SHFL.IDX PT, R49, R12, 0x1, 0x1c1f ;  /* 0x003c1f000c317f89 */ /* 0x000ea200000e0000 */
[----:B------:R-:W-:Y:S01]  /*11eb0*/  IMAD R13, R57, 0x80, R2 ;  /* 0x00000080390d7824 */ /* 0x000fe200078e0202 */
[----:B------:R-:W-:Y:S01]  /*11ec0*/  LOP3.LUT R6, R6, 0x7ffffe00, R3, 0xf8, !PT ;  /* 0x7ffffe0006067812 */ /* 0x000fe200078ef803 */
[----:B-----5:R-:W-:-:S02]  /*11ed0*/  IMAD R2, R5, c[0x0][0x4e8], RZ ;  /* 0x00013a0005027a24 */ /* 0x020fc400078e02ff */
[----:B------:R-:W-:Y:S01]  /*11ee0*/  IMAD.U32 R15, RZ, RZ, UR7 ;  /* 0x00000007ff0f7e24 */ /* 0x000fe2000f8e00ff */
[----:B------:R-:W-:Y:S01]  /*11ef0*/  IADD3 R5, R13, 0x8, RZ ;  /* 0x000000080d057810 */ /* 0x000fe20007ffe0ff */
[----:B------:R-:W-:Y:S01]  /*11f00*/  IMAD R18, R11, c[0x0][0x3e0], RZ ;  /* 0x0000f8000b127a24 */ /* 0x000fe200078e02ff */
[-C--:B------:R-:W-:Y:S01]  /*11f10*/  ISETP.GE.OR P1, PT, R13, R2.reuse, P2 ;  /* 0x000000020d00720c */ /* 0x080fe20001726670 */
[----:B------:R-:W-:Y:S01]  /*11f20*/  IMAD.WIDE.U32 R14, R9, c[0x0][0x3e0], R14 ;  /* 0x0000f800090e7a25 */ /* 0x000fe200078e000e */
[----:B------:R-:W-:-:S03]  /*11f30*/  ISETP.GE.OR P0, PT, R5, R2, P2 ;  /* 0x000000020500720c */ /* 0x000fc60001706670 */
[----:B------:R-:W-:Y:S01]  /*11f40*/  IMAD R18, R9, c[0x0][0x3e4], R18 ;  /* 0x0000f90009127a24 */ /* 0x000fe200078e0212 */
[----:B------:R-:W-:Y:S01]  /*11f50*/  SHF.R.S32.HI R9, RZ, 0x1f, R10 ;  /* 0x0000001fff097819 */ /* 0x000fe2000001140a */
[----:B------:R-:W-:Y:S02]  /*11f60*/  IMAD.SHL.U32 R58, R6, 0x2, RZ ;  /* 0x00000002063a7824 */ /* 0x000fe400078e00ff */
[----:B------:R-:W-:Y:S01]  /*11f70*/  IMAD R57, R57, 0x80, R4 ;  /* 0x0000008039397824 */ /* 0x000fe200078e0204 */
[----:B------:R-:W-:Y:S01]  /*11f80*/  IADD3 R15, R15, R18, RZ ;  /* 0x000000120f0f7210 */ /* 0x000fe20007ffe0ff */
[----:B------:R-:W-:Y:S02]  /*11f90*/  IMAD R9, R9, c[0x0][0x3d8], RZ ;  /* 0x0000f60009097a24 */ /* 0x000fe400078e02ff */
[----:B-1----:R1:W-:Y:S02]  /*11fa0*/  @!P1 ST.E [R50.64], R7 ;  /* 0x0000000732009985 */ /* 0x0023e4000c10190e */
[----:B------:R-:W-:-:S02]  /*11fb0*/  IMAD R3, R10, c[0x0][0x3dc], R9 ;  /* 0x0000f7000a037a24 */ /* 0x000fc400078e0209 */
        /* <DEDUP_REMOVED lines=38> */
.L_x_1149:
[----:B--2---:R-:W-:Y:S05]  /*12220*/  BSYNC B0 ;  /* 0x0000000000007941 */ /* 0x004fea0003800000 */
.L_x_1148:
        /* <DEDUP_REMOVED lines=23> */
.L_x_1151:
[----:B------:R-:W-:Y:S05]  /*123a0*/  BSYNC B0 ;  /* 0x0000000000007941 */ /* 0x000fea0003800000 */
.L_x_1150:
        /* <DEDUP_REMOVED lines=23> */
.L_x_1153:
[----:B------:R-:W-:Y:S05]  /*12520*/  BSYNC B0 ;  /* 0x0000000000007941 */ /* 0x000fea0003800000 */
.L_x_1152:
        /* <DEDUP_REMOVED lines=24> */
.L_x_1146:
        /* <DEDUP_REMOVED lines=31> */
.L_x_1154:
        /* <DEDUP_REMOVED lines=43> */
.L_x_1156:
[----:B------:R-:W-:Y:S05]  /*12b50*/  BSYNC B0 ;  /* 0x0000000000007941 */ /* 0x000fea0003800000 */
.L_x_1155:
        /* <DEDUP_REMOVED lines=70> */
.L_x_1158:
[----:B------:R-:W-:Y:S05]  /*12fc0*/  BSYNC B0 ;  /* 0x0000000000007941 */ /* 0x000fea0003800000 */
.L_x_1157:
        /* <DEDUP_REMOVED lines=21> */
.L_x_1160:
[----:B------:R-:W-:Y:S05]  /*13120*/  BSYNC B0 ;  /* 0x0000000000007941 */ /* 0x000fea0003800000 */
.L_x_1159:
        /* <DEDUP_REMOVED lines=21> */
.L_x_1162:
[----:B------:R-:W-:Y:S05]  /*13280*/  BSYNC B0 ;  /* 0x0000000000007941 */ /* 0x000fea0003800000 */
.L_x_1161:
        /* <DEDUP_REMOVED lines=22> */
.L_x_1163:
        /* <DEDUP_REMOVED lines=9> */
.L_x_3412:


//--------------------- .text._ZN7cutlass13device_kernelIN5flash19enable_sm80_to_sm89INS1_16FlashAttnFwdSm80INS1_25CollectiveMainloopFwdSm80ILi8ELi2ELb0EN4cute5tupleIJNS5_1CILi128EEENS7_ILi64EEENS7_ILi192EEEEEELi192ENS_10bfloat16_tEfNS_4arch4Sm80ELb0ELb1ELb1ELb1ELb1ELb1ELb1ELb0EEENS1_21CollectiveEpilogueFwdINS6_IJS8_SA_S9_EEENS6_IJNS7_ILi1EEESI_SI_EEESC_SE_Li256ELb1ELb1ELb0ELb0EEENS1_19SingleTileSchedulerILb1ELb0ELb1ELi128EEEEEEEEEvNT_6ParamsE --------------------------
	.section	.text._ZN7cutlass13device_kernelIN5flash19enable_sm80_to_sm89INS1_16FlashAttnFwdSm80INS1_25CollectiveMainloopFwdSm80ILi8ELi2ELb0EN4cute5tupleIJNS5_1CILi128EEENS7_ILi64EEENS7_ILi192EEEEEELi192ENS_10bfloat16_tEfNS_4arch4Sm80ELb0ELb1ELb1ELb1ELb1ELb1ELb1ELb0EEENS1_21CollectiveEpilogueFwdINS6_IJS8_SA_S9_EEENS6_IJNS7_ILi1EEESI_SI_EEESC_SE_Li256ELb1ELb1ELb0ELb0EEENS1_19SingleTileSchedulerILb1ELb0ELb1ELi128EEEEEEEEEvNT_6ParamsE,"ax",@progbits
	.sectioninfo	@"SHI_REGISTERS=255"
	.align	128
.text._ZN7cutlass13device_kernelIN5flash19enable_sm80_to_sm89INS1_16FlashAttnFwdSm80INS1_25CollectiveMainloopFwdSm80ILi8ELi2ELb0EN4cute5tupleIJNS5_1CILi128EEENS7_ILi64EEENS7_ILi192EEEEEELi192ENS_10bfloat16_tEfNS_4arch4Sm80ELb0ELb1ELb1ELb1ELb1ELb1ELb1ELb0EEENS1_21CollectiveEpilogueFwdINS6_IJS8_SA_S9_EEENS6_IJNS7_ILi1EEESI_SI_EEESC_SE_Li256ELb1ELb1ELb0ELb0EEENS1_19SingleTileSchedulerILb1ELb0ELb1ELi128EEEEEEEEEvNT_6ParamsE:
        .type           _ZN7cutlass13device_kernelIN5flash19enable_sm80_to_sm89INS1_16FlashAttnFwdSm80INS1_25CollectiveMainloopFwdSm80ILi8ELi2ELb0EN4cute5tupleIJNS5_1CILi128EEENS7_ILi64EEENS7_ILi192EEEEEELi192ENS_10bfloat16_tEfNS_4arch4Sm80ELb0ELb1ELb1ELb1ELb1ELb1ELb1ELb0EEENS1_21CollectiveEpilogueFwdINS6_IJS8_SA_S9_EEENS6_IJNS7_ILi1EEESI_SI_EEESC_SE_Li256ELb1ELb1ELb0ELb0EEENS1_19SingleTileSchedulerILb1ELb0ELb1ELi128EEEEEEEEEvNT_6ParamsE,@function
        .size           _ZN7cutlass13device_kernelIN5flash19enable_sm80_to_sm89INS1_16FlashAttnFwdSm80INS1_25CollectiveMainloopFwdSm80ILi8ELi2ELb0EN4cute5tupleIJNS5_1CILi128EEENS7_ILi64EEENS7_ILi192EEEEEELi192ENS_10bfloat16_tEfNS_4arch4Sm80ELb0ELb1ELb1ELb1ELb1ELb1ELb1ELb0EEENS1_21CollectiveEpilogueFwdINS6_IJS8_SA_S9_EEENS6_IJNS7_ILi1EEESI_SI_EEESC_SE_Li256ELb1ELb1ELb0ELb0EEENS1_19SingleTileSchedulerILb1ELb0ELb1ELi128EEEEEEEEEvNT_6ParamsE,(.L_x_3413 - _ZN7cutlass13device_kernelIN5flash19enable_sm80_to_sm89INS1_16FlashAttnFwdSm80INS1_25CollectiveMainloopFwdSm80ILi8ELi2ELb0EN4cute5tupleIJNS5_1CILi128EEENS7_ILi64EEENS7_ILi192EEEEEELi192ENS_10bfloat16_tEfNS_4arch4Sm80ELb0ELb1ELb1ELb1ELb1ELb1ELb1ELb0EEENS1_21CollectiveEpilogueFwdINS6_IJS8_SA_S9_EEENS6_IJNS7_ILi1EEESI_SI_EEESC_SE_Li256ELb1ELb1ELb0ELb0EEENS1_19SingleTileSchedulerILb1ELb0ELb1ELi128EEEEEEEEEvNT_6ParamsE)
        .other          _ZN7cutlass13device_kernelIN5flash19enable_sm80_to_sm89INS1_16FlashAttnFwdSm80INS1_25CollectiveMainloopFwdSm80ILi8ELi2ELb0EN4cute5tupleIJNS5_1CILi128EEENS7_ILi64EEENS7_ILi192EEEEEELi192ENS_10bfloat16_tEfNS_4arch4Sm80ELb0ELb1ELb1ELb1ELb1ELb1ELb1ELb0EEENS1_21CollectiveEpilogueFwdINS6_IJS8_SA_S9_EEENS6_IJNS7_ILi1EEESI_SI_EEESC_SE_Li256ELb1ELb1ELb0ELb0EEENS1_19SingleTileSchedulerILb1ELb0ELb1ELi128EEEEEEEEEvNT_6ParamsE,@"STO_CUDA_ENTRY STV_DEFAULT"
_ZN7cutlass13device_kernelIN5flash19enable_sm80_to_sm89INS1_16FlashAttnFwdSm80INS1_25CollectiveMainloopFwdSm80ILi8ELi2ELb0EN4cute5tupleIJNS5_1CILi128EEENS7_ILi64EEENS7_ILi192EEEEEELi192ENS_10bfloat16_tEfNS_4arch4Sm80ELb0ELb1ELb1ELb1ELb1ELb1ELb1ELb0EEENS1_21CollectiveEpilogueFwdINS6_IJS8_SA_S9_EEENS6_IJNS7_ILi1EEESI_SI_EEESC_SE_Li256ELb1ELb1ELb0ELb0EEENS1_19SingleTileSchedulerILb1ELb0ELb1ELi128EEEEEEEEEvNT_6ParamsE:
        /* <DEDUP_REMOVED lines=17> */
.L_x_1165:
        /* <DEDUP_REMOVED lines=8> */
.L_x_1167:
[----:B------:R-:W-:-:S05]  /*0190*/  MOV R0, c[0x0][0x54c] ;  /* 0x0001530000007a02 */ /* 0x000fca0000000f00 */
.L_x_1166:
[----:B-----5:R-:W-:Y:S01]  /*01a0*/  IMAD R0, R0, c[0x0][0x548], RZ ;  /* 0x0001520000007a24 */ /* 0x020fe200078e02ff */
[----:B------:R-:W-:-:S04]  /*01b0*/  SHF.L.U32 R155, R175, 0x7, RZ ;  /* 0x00000007af9b7819 */ /* 0x000fc800000006ff */
[----:B------:R-:W-:-:S04]  /*01c0*/  ISETP.GE.AND P0, PT, R155, R0, PT ;  /* 0x000000009b00720c */ /* 0x000fc80003f06270 */
[----:B------:R-:W-:Y:S01]  /*01d0*/  SEL R242, R5, 0xffffffff, !P0 ;  /* 0xffffffff05f27807 */ /* 0x000fe20004000000 */
[----:B------:R-:W-:Y:S05]  /*01e0*/  BRA `(.L_x_1168) ;  /* 0x0000012000007947 */ /* 0x000fea0003800000 */
.L_x_1164:
[----:B---3--:R-:W-:-:S04]  /*01f0*/  ISETP.NE.U32.AND P0, PT, RZ, c[0x0][0x568], PT ;  /* 0x00015a00ff007a0c */ /* 0x008fc80003f05070 */
[----:B------:R-:W-:-:S13]  /*0200*/  ISETP.NE.AND.EX P0, PT, RZ, c[0x0][0x56c], PT, P0 ;  /* 0x00015b00ff007a0c */ /* 0x000fda0003f05300 */
[----:B------:R-:W-:Y:S05]  /*0210*/  @!P0 BRA `(.L_x_1169) ;  /* 0x0000002000008947 */ /* 0x000fea0003800000 */
[----:B------:R1:W5:Y:S01]  /*0220*/  LDG.E R0, [R2.64] ;  /* 0x0000000602007981 */ /* 0x000362000c1e1900 */
[----:B------:R-:W-:Y:S05]  /*0230*/  BRA `(.L_x_1170) ;  /* 0x0000009000007947 */ /* 0x000fea0003800000 */
.L_x_1169:
        /* <DEDUP_REMOVED lines=8> */
.L_x_1171:
[----:B------:R-:W-:-:S05]  /*02c0*/  MOV R0, c[0x0][0x54c] ;  /* 0x0001530000007a02 */ /* 0x000fca0000000f00 */
.L_x_1170:
[----:B-----5:R-:W-:Y:S01]  /*02d0*/  IMAD R0, R0, c[0x0][0x548], RZ ;  /* 0x0001520000007a24 */ /* 0x020fe200078e02ff */
[----:B------:R-:W-:-:S04]  /*02e0*/  SHF.L.U32 R155, R175, 0x7, RZ ;  /* 0x00000007af9b7819 */ /* 0x000fc800000006ff */
[----:B------:R-:W-:-:S04]  /*02f0*/  ISETP.GE.AND P0, PT, R155, R0, PT ;  /* 0x000000009b00720c */ /* 0x000fc80003f06270 */
[----:B------:R-:W-:-:S04]  /*0300*/  SEL R242, R5, 0xffffffff, !P0 ;  /* 0xffffffff05f27807 */ /* 0x000fc80004000000 */
.L_x_1168:
        /* <DEDUP_REMOVED lines=43> */
.L_x_1172:
[----:B-----5:R1:W-:Y:S01]  /*05c0*/  STL [R1+0x58], R17 ;  /* 0x0000581101007387 */ /* 0x0203e20000100800 */
[----:B------:R-:W-:-:S04]  /*05d0*/  ISETP.NE.U32.AND P0, PT, RZ, c[0x0][0x368], PT ;  /* 0x0000da00ff007a0c */ /* 0x000fc80003f05070 */
[----:B------:R-:W-:-:S13]  /*05e0*/  ISETP.NE.AND.EX P0, PT, RZ, c[0x0][0x36c], PT, P0 ;  /* 0x0000db00ff007a0c */ /* 0x000fda0003f05300 */
[----:B------:R-:W-:Y:S05]  /*05f0*/  @!P0 BRA `(.L_x_1173) ;  /* 0x0000003000008947 */ /* 0x000fea0003800000 */
[----:B------:R-:W-:-:S05]  /*0600*/  IMAD.WIDE R4, R242, R12, c[0x0][0x368] ;  /* 0x0000da00f2047625 */ /* 0x000fca00078e020c */
[----:B------:R3:W5:Y:S01]  /*0610*/  LDG.E R8, [R4.64] ;  /* 0x0000000604087981 */ /* 0x000762000c1e1900 */
[----:B------:R-:W-:Y:S05]  /*0620*/  BRA `(.L_x_1174) ;  /* 0x0000004000007947 */ /* 0x000fea0003800000 */
.L_x_1173:
[----:B------:R-:W-:Y:S05]  /*0630*/  @!P2 BRA `(.L_x_1174) ;  /* 0x000000300000a947 */ /* 0x000fea0003800000 */
[----:B------:R3:W4:Y:S04]  /*0640*/  LDG.E R0, [R4.64] ;  /* 0x0000000604007981 */ /* 0x000728000c1e1900 */
[----:B---3--:R-:W4:Y:S02]  /*0650*/  LDG.E R4, [R4.64+0x4] ;  /* 0x0000040604047981 */ /* 0x008f24000c1e1900 */
[----:B----4-:R-:W-:Y:S02]  /*0660*/  IADD3 R8, -R0, R4, RZ ;  /* 0x0000000400087210 */ /* 0x010fe40007ffe1ff */
.L_x_1174:
        /* <DEDUP_REMOVED lines=37> */
.L_x_1176:
[----:B------:R-:W-:-:S13]  /*08c0*/  ISETP.NE.AND P0, PT, R6, 0x1, PT ;  /* 0x000000010600780c */ /* 0x000fda0003f05270 */
[----:B------:R-:W-:-:S05]  /*08d0*/  @P0 IMAD.HI.U32 R2, R0, c[0x0][0x330], RZ ;  /* 0x0000cc0000020a27 */ /* 0x000fca00078e00ff */
[----:B------:R-:W-:-:S05]  /*08e0*/  @P0 SHF.R.U32.HI R0, RZ, c[0x0][0x334], R2 ;  /* 0x0000cd00ff000a19 */ /* 0x000fca0000011602 */
.L_x_1177:
[----:B------:R-:W-:-:S05]  /*08f0*/  IMAD R0, R0, R6, c[0x0][0x32c] ;  /* 0x0000cb0000007624 */ /* 0x000fca00078e0206 */
[----:B------:R-:W-:Y:S02]  /*0900*/  IMNMX R4, R4, R0, PT ;  /* 0x0000000004047217 */ /* 0x000fe40003800200 */
.L_x_1175:
        /* <DEDUP_REMOVED lines=14> */
.L_x_1179:
[----:B------:R-:W-:-:S13]  /*09f0*/  ISETP.NE.AND P0, PT, R6, 0x1, PT ;  /* 0x000000010600780c */ /* 0x000fda0003f05270 */
[----:B------:R-:W-:-:S05]  /*0a00*/  @P0 IMAD.HI.U32 R2, R0, c[0x0][0x330], RZ ;  /* 0x0000cc0000020a27 */ /* 0x000fca00078e00ff */
[----:B------:R-:W-:-:S05]  /*0a10*/  @P0 SHF.R.U32.HI R0, RZ, c[0x0][0x334], R2 ;  /* 0x0000cd00ff000a19 */ /* 0x000fca0000011602 */
.L_x_1180:
[----:B------:R-:W-:-:S05]  /*0a20*/  IMAD R0, R0, c[0x0][0x32c], RZ ;  /* 0x0000cb0000007a24 */ /* 0x000fca00078e02ff */
[----:B------:R-:W-:Y:S02]  /*0a30*/  IMNMX R3, R3, R0, !PT ;  /* 0x0000000003037217 */ /* 0x000fe40007800200 */
.L_x_1178:
        /* <DEDUP_REMOVED lines=26> */
[----:B------:R-:W-:Y:S01]  /*0be0*/  IADD3 R16, R4, -0x1, RZ ;  /* 0xffffffff04107810 */ /* 0x000fe20007ffe0ff */
[----:B------:R-:W-:Y:S01]  /*0bf0*/  IMAD.IADD R153, R11, 0x1, R8 ;  /* 0x000000010b997824 */ /* 0x000fe200078e0208 */
[----:B------:R-:W-:Y:S01]  /*0c00*/  SHF.R.S32.HI R42, RZ, 0x1f, R174 ;  /* 0x0000001fff2a7819 */ /* 0x000fe200000114ae */
[----:B------:R-:W-:Y:S01]  /*0c10*/  IMAD.MOV.U32 R19, RZ, RZ, c[0x0][0x238] ;  /* 0x00008e00ff137624 */ /* 0x000fe200078e00ff */
[--C-:B------:R-:W-:Y:S01]  /*0c20*/  SHF.R.S32.HI R6, RZ, 0x1f, R16.reuse ;  /* 0x0000001fff067819 */ /* 0x100fe20000011410 */
[----:B------:R-:W-:Y:S01]  /*0c30*/  IMAD.MOV.U32 R25, RZ, RZ, R16 ;  /* 0x000000ffff197224 */ /* 0x000fe200078e0010 */
[----:B------:R-:W-:Y:S01]  /*0c40*/  LEA.HI R8, R42, R174, RZ, 0x3 ;  /* 0x000000ae2a087211 */ /* 0x000fe200078f18ff */
[----:B------:R-:W-:Y:S01]  /*0c50*/  IMAD.MOV.U32 R158, RZ, RZ, 0x6 ;  /* 0x00000006ff9e7424 */ /* 0x000fe200078e00ff */
[----:B------:R-:W-:Y:S01]  /*0c60*/  SHF.R.S32.HI R14, RZ, 0x1f, R242 ;  /* 0x0000001fff0e7819 */ /* 0x000fe200000114f2 */
[----:B------:R-:W-:Y:S01]  /*0c70*/  IMAD.MOV.U32 R22, RZ, RZ, c[0x0][0x258] ;  /* 0x00009600ff167624 */ /* 0x000fe200078e00ff */
[----:B------:R-:W-:Y:S01]  /*0c80*/  ISETP.GT.AND P0, PT, R25, R36, PT ;  /* 0x000000241900720c */ /* 0x000fe20003f04270 */
[C---:B------:R-:W-:Y:S01]  /*0c90*/  IMAD.SHL.U32 R168, R19.reuse, 0x40, RZ ;  /* 0x0000004013a87824 */ /* 0x040fe200078e00ff */
[-C--:B------:R-:W-:Y:S01]  /*0ca0*/  SHF.L.U64.HI R163, R19, R158.reuse, c[0x0][0x23c] ;  /* 0x00008f0013a37619 */ /* 0x080fe2000001029e */
[C---:B------:R-:W-:Y:S01]  /*0cb0*/  IMAD.SHL.U32 R170, R22.reuse, 0x40, RZ ;  /* 0x0000004016aa7824 */ /* 0x040fe200078e00ff */
[----:B------:R-:W-:Y:S01]  /*0cc0*/  SHF.L.U64.HI R164, R22, R158, c[0x0][0x25c] ;  /* 0x0000970016a47619 */ /* 0x000fe2000001029e */
[----:B------:R-:W-:Y:S01]  /*0cd0*/  IMAD R7, R33, c[0x0][0x240], RZ ;  /* 0x0000900021077a24 */ /* 0x000fe200078e02ff */
[----:B-1----:R-:W-:Y:S01]  /*0ce0*/  SEL R10, R14, RZ, !P4 ;  /* 0x000000ff0e0a7207 */ /* 0x002fe20006000000 */
[CC--:B------:R-:W-:Y:S01]  /*0cf0*/  IMAD R0, R163.reuse, R16.reuse, RZ ;  /* 0x00000010a3007224 */ /* 0x0c0fe200078e02ff */
[----:B------:R-:W-:Y:S01]  /*0d00*/  SHF.R.S32.HI R13, RZ, 0x1f, R15 ;  /* 0x0000001fff0d7819 */ /* 0x000fe2000001140f */
[----:B------:R-:W-:Y:S01]  /*0d10*/  IMAD R5, R164, R16, RZ ;  /* 0x00000010a4057224 */ /* 0x000fe200078e02ff */
[----:B------:R-:W-:Y:S01]  /*0d20*/  LEA.HI R30, R42, R174, RZ, 0x2 ;  /* 0x000000ae2a1e7211 */ /* 0x000fe200078f10ff */
[----:B------:R-:W-:Y:S01]  /*0d30*/  IMAD R17, R6, R168, R0 ;  /* 0x000000a806117224 */ /* 0x000fe200078e0200 */
[----:B------:R-:W-:Y:S01]  /*0d40*/  ULDC.U8 UR4, c[0x0][0x298] ;  /* 0x0000a60000047ab9 */ /* 0x000fe20000000000 */
[----:B------:R-:W-:Y:S01]  /*0d50*/  @P0 IADD3 R28, R4, -0x2, RZ ;  /* 0xfffffffe041c0810 */ /* 0x000fe20007ffe0ff */
[----:B------:R-:W-:Y:S01]  /*0d60*/  IMAD R18, R6, R170, R5 ;  /* 0x000000aa06127224 */ /* 0x000fe200078e0205 */
[----:B--2---:R-:W-:Y:S01]  /*0d70*/  LOP3.LUT R2, R8, 0x1ffffff8, RZ, 0xc0, !PT ;  /* 0x1ffffff808027812 */ /* 0x004fe200078ec0ff */
[----:B------:R-:W-:Y:S01]  /*0d80*/  IMAD R7, R32, c[0x0][0x244], R7 ;  /* 0x0000910020077a24 */ /* 0x000fe200078e0207 */
[----:B------:R-:W-:Y:S01]  /*0d90*/  SHF.R.S32.HI R8, RZ, 0x3, R8 ;  /* 0x00000003ff087819 */ /* 0x000fe20000011408 */
[----:B------:R-:W-:Y:S01]  /*0da0*/  @P0 IMAD R6, R163, R28, RZ ;  /* 0x0000001ca3060224 */ /* 0x000fe200078e02ff */
[----:B------:R-:W-:Y:S01]  /*0db0*/  @P0 SHF.R.S32.HI R9, RZ, 0x1f, R28 ;  /* 0x0000001fff090819 */ /* 0x000fe2000001141c */
[----:B------:R-:W-:Y:S01]  /*0dc0*/  IMAD.IADD R2, R174, 0x1, -R2 ;  /* 0x00000001ae027824 */ /* 0x000fe200078e0a02 */
[----:B------:R-:W-:Y:S01]  /*0dd0*/  SHF.R.S32.HI R99, RZ, 0x2, R30 ;  /* 0x00000002ff637819 */ /* 0x000fe2000001141e */
[----:B------:R-:W-:-:S02]  /*0de0*/  IMAD R0, R16, -0x40, -R8 ;  /* 0xffffffc010007824 */ /* 0x000fc400078e0a08 */
[----:B------:R-:W-:Y:S02]  /*0df0*/  IMAD.SHL.U32 R2, R2, 0x8, RZ ;  /* 0x0000000802027824 */ /* 0x000fe400078e00ff */
[----:B------:R-:W-:Y:S02]  /*0e00*/  IMAD.IADD R0, R0, 0x1, R222 ;  /* 0x0000000100007824 */ /* 0x000fe400078e02de */
[----:B------:R-:W-:Y:S01]  /*0e10*/  @P0 IMAD R29, R9, R168, R6 ;  /* 0x000000a8091d0224 */ /* 0x000fe200078e0206 */
[--C-:B------:R-:W-:Y:S01]  /*0e20*/  SHF.R.S32.HI R3, RZ, 0x1f, R2.reuse ;  /* 0x0000001fff037819 */ /* 0x100fe20000011402 */
[----:B------:R-:W-:Y:S01]  /*0e30*/  IMAD R11, R33, c[0x0][0x260], RZ ;  /* 0x00009800210b7a24 */ /* 0x000fe200078e02ff */
[----:B------:R-:W-:Y:S01]  /*0e40*/  SEL R9, R242, RZ, !P4 ;  /* 0x000000fff2097207 */ /* 0x000fe20006000000 */
[----:B------:R-:W-:Y:S01]  /*0e50*/  IMAD.SHL.U32 R166, R19, 0x20, RZ ;  /* 0x0000002013a67824 */ /* 0x000fe200078e00ff */
[----:B------:R-:W-:Y:S01]  /*0e60*/  ISETP.GE.AND P2, PT, R0, 0x1, PT ;  /* 0x000000010000780c */ /* 0x000fe20003f46270 */
[----:B------:R-:W-:Y:S01]  /*0e70*/  IMAD.WIDE.U32 R4, R32, c[0x0][0x240], R2 ;  /* 0x0000900020047a25 */ /* 0x000fe200078e0002 */
[----:B------:R-:W-:-:S02]  /*0e80*/  ISETP.GE.AND P1, PT, R0, 0x21, PT ;  /* 0x000000210000780c */ /* 0x000fc40003f26270 */
[----:B------:R-:W-:Y:S01]  /*0e90*/  ISETP.GE.AND P6, PT, R2, c[0x0][0x1d4], PT ;  /* 0x0000750002007a0c */ /* 0x000fe20003fc6270 */
[----:B------:R-:W-:Y:S02]  /*0ea0*/  IMAD.IADD R5, R5, 0x1, R7 ;  /* 0x0000000105057824 */ /* 0x000fe400078e0207 */
[----:B------:R-:W-:Y:S01]  /*0eb0*/  IMAD.WIDE.U32 R6, R32, c[0x0][0x260], R2 ;  /* 0x0000980020067a25 */ /* 0x000fe200078e0002 */
[----:B------:R-:W-:-:S03]  /*0ec0*/  IADD3 R3, P4, R8, R15, RZ ;  /* 0x0000000f08037210 */ /* 0x000fc60007f9e0ff */
[----:B------:R-:W-:Y:S01]  /*0ed0*/  IMAD R0, R10, c[0x0][0x248], RZ ;  /* 0x000092000a007a24 */ /* 0x000fe200078e02ff */
[----:B------:R-:W-:Y:S01]  /*0ee0*/  LEA.HI.X.SX32 R13, R8, R13, 0x1, P4 ;  /* 0x0000000d080d7211 */ /* 0x000fe200020f0eff */
[----:B------:R-:W-:Y:S02]  /*0ef0*/  IMAD R11, R32, c[0x0][0x264], R11 ;  /* 0x00009900200b7a24 */ /* 0x000fe400078e020b */
[----:B------:R-:W-:Y:S02]  /*0f00*/  IMAD R10, R10, c[0x0][0x268], RZ ;  /* 0x00009a000a0a7a24 */ /* 0x000fe400078e02ff */
[C---:B------:R-:W-:Y:S02]  /*0f10*/  IMAD R12, R9.reuse, c[0x0][0x24c], R0 ;  /* 0x00009300090c7a24 */ /* 0x040fe400078e0200 */
[----:B------:R-:W-:-:S04]  /*0f20*/  IMAD.WIDE.U32 R4, R9, c[0x0][0x248], R4 ;  /* 0x0000920009047a25 */ /* 0x000fc800078e0004 */
[----:B------:R-:W-:Y:S01]  /*0f30*/  IMAD.SHL.U32 R0, R8, 0x40, RZ ;  /* 0x0000004008007824 */ /* 0x000fe200078e00ff */
[----:B------:R-:W-:Y:S01]  /*0f40*/  IADD3 R8, R2, 0x40, RZ ;  /* 0x0000004002087810 */ /* 0x000fe20007ffe0ff */
[----:B------:R-:W-:Y:S02]  /*0f50*/  IMAD.IADD R7, R7, 0x1, R11 ;  /* 0x0000000107077824 */ /* 0x000fe400078e020b */
[----:B------:R-:W-:Y:S01]  /*0f60*/  IMAD R11, R9, c[0x0][0x26c], R10 ;  /* 0x00009b00090b7a24 */ /* 0x000fe200078e020a */
[----:B------:R-:W-:Y:S01]  /*0f70*/  LOP3.LUT R0, R0, 0x1c0, RZ, 0xc0, !PT ;  /* 0x000001c000007812 */ /* 0x000fe200078ec0ff */
[----:B------:R-:W-:Y:S01]  /*0f80*/  IMAD.IADD R5, R5, 0x1, R12 ;  /* 0x0000000105057824 */ /* 0x000fe200078e020c */
[----:B------:R-:W-:Y:S01]  /*0f90*/  ISETP.GE.AND P4, PT, R8, c[0x0][0x1d4], PT ;  /* 0x0000750008007a0c */ /* 0x000fe20003f86270 */
[----:B------:R-:W-:Y:S01]  /*0fa0*/  IMAD R10, R13, c[0x0][0x238], RZ ;  /* 0x00008e000d0a7a24 */ /* 0x000fe200078e02ff */
[----:B------:R-:W-:Y:S01]  /*0fb0*/  LOP3.LUT R8, R30, 0xfffffffc, RZ, 0xc0, !PT ;  /* 0xfffffffc1e087812 */ /* 0x000fe200078ec0ff */
[----:B------:R-:W-:Y:S01]  /*0fc0*/  IMAD.WIDE.U32 R6, R9, c[0x0][0x268], R6 ;  /* 0x00009a0009067a25 */ /* 0x000fe200078e0006 */
[----:B------:R-:W-:-:S02]  /*0fd0*/  LOP3.LUT R9, R0, 0x38, R2, 0xf8, !PT ;  /* 0x0000003800097812 */ /* 0x000fc400078ef802 */
[----:B------:R-:W-:Y:S01]  /*0fe0*/  SHF.R.U32.HI R0, RZ, 0x3, R0 ;  /* 0x00000003ff007819 */ /* 0x000fe20000011600 */
[C---:B------:R-:W-:Y:S01]  /*0ff0*/  IMAD R10, R3.reuse, c[0x0][0x23c], R10 ;  /* 0x00008f00030a7a24 */ /* 0x040fe200078e020a */
[----:B------:R-:W-:Y:S01]  /*1000*/  P2R R112, PR, RZ, 0x10 ;  /* 0x00000010ff707803 */ /* 0x000fe20000000000 */
[----:B------:R-:W-:Y:S01]  /*1010*/  IMAD.WIDE.U32 R120, R3, c[0x0][0x238], R4 ;  /* 0x00008e0003787a25 */ /* 0x000fe200078e0004 */
[----:B------:R-:W-:Y:S02]  /*1020*/  LOP3.LUT R0, R9, R0, RZ, 0x3c, !PT ;  /* 0x0000000009007212 */ /* 0x000fe400078e3cff */
[----:B------:R-:W-:Y:S01]  /*1030*/  IADD3 R2, R2, 0x80, RZ ;  /* 0x0000008002027810 */ /* 0x000fe20007ffe0ff */
[----:B------:R-:W-:Y:S02]  /*1040*/  IMAD.IADD R5, R7, 0x1, R11 ;  /* 0x0000000107057824 */ /* 0x000fe400078e020b */
[----:B------:R-:W-:Y:S01]  /*1050*/  IMAD.MOV.U32 R4, RZ, RZ, R6 ;  /* 0x000000ffff047224 */ /* 0x000fe200078e0006 */
[----:B------:R-:W-:Y:S01]  /*1060*/  ISETP.GE.AND P5, PT, R2, c[0x0][0x1d4], PT ;  /* 0x0000750002007a0c */ /* 0x000fe20003fa6270 */
[----:B------:R-:W-:Y:S01]  /*1070*/  IMAD.IADD R115, R121, 0x1, R10 ;  /* 0x0000000179737824 */ /* 0x000fe200078e020a */
[CC--:B------:R-:W-:Y:S01]  /*1080*/  LEA.HI R10, R42.reuse, R174.reuse, RZ, 0x6 ;  /* 0x000000ae2a0a7211 */ /* 0x0c0fe200078f30ff */
[----:B------:R-:W-:Y:S01]  /*1090*/  IMAD.MOV.U32 R114, RZ, RZ, R120 ;  /* 0x000000ffff727224 */ /* 0x000fe200078e0078 */
[----:B------:R-:W-:Y:S01]  /*10a0*/  LEA.HI R42, R42, R174, RZ, 0x5 ;  /* 0x000000ae2a2a7211 */ /* 0x000fe200078f28ff */
[----:B------:R-:W-:-:S02]  /*10b0*/  IMAD R7, R13, c[0x0][0x258], RZ ;  /* 0x000096000d077a24 */ /* 0x000fc400078e02ff */
[----:B------:R-:W-:-:S04]  /*10c0*/  IMAD.WIDE.U32 R118, R3, c[0x0][0x258], R4 ;  /* 0x0000960003767a25 */ /* 0x000fc800078e0004 */
[----:B------:R-:W-:-:S04]  /*10d0*/  IMAD.WIDE.U32 R4, R16, R168, R114 ;  /* 0x000000a810047225 */ /* 0x000fc800078e0072 */
[----:B------:R-:W-:Y:S02]  /*10e0*/  IMAD.MOV.U32 R9, RZ, RZ, 0x5 ;  /* 0x00000005ff097424 */ /* 0x000fe400078e00ff */
[----:B------:R-:W-:Y:S02]  /*10f0*/  IMAD R7, R3, c[0x0][0x25c], R7 ;  /* 0x0000970003077a24 */ /* 0x000fe400078e0207 */
[----:B------:R-:W-:Y:S01]  /*1100*/  IMAD.IADD R3, R5, 0x1, R17 ;  /* 0x0000000105037824 */ /* 0x000fe200078e0211 */
[----:B------:R-:W-:Y:S01]  /*1110*/  @P1 IADD3 R5, P4, R166, R4, RZ ;  /* 0x00000004a6051210 */ /* 0x000fe20007f9e0ff */
[----:B------:R-:W-:Y:S01]  /*1120*/  IMAD.IADD R117, R119, 0x1, R7 ;  /* 0x0000000177757824 */ /* 0x000fe200078e0207 */
[-C--:B------:R-:W-:Y:S01]  /*1130*/  SHF.L.U64.HI R159, R19, R9.reuse, c[0x0][0x23c] ;  /* 0x00008f00139f7619 */ /* 0x080fe20000010209 */
[----:B------:R-:W-:Y:S01]  /*1140*/  IMAD.MOV.U32 R116, RZ, RZ, R118 ;  /* 0x000000ffff747224 */ /* 0x000fe200078e0076 */
[----:B------:R-:W-:Y:S01]  /*1150*/  SHF.L.U64.HI R162, R22, R9, c[0x0][0x25c] ;  /* 0x0000970016a27619 */ /* 0x000fe20000010209 */
[----:B------:R-:W-:-:S02]  /*1160*/  IMAD.IADD R31, R174, 0x1, -R8 ;  /* 0x00000001ae1f7824 */ /* 0x000fc400078e0a08 */
[----:B------:R-:W-:Y:S02]  /*1170*/  IMAD.SHL.U32 R169, R22, 0x20, RZ ;  /* 0x0000002016a97824 */ /* 0x000fe400078e00ff */
[----:B------:R-:W-:Y:S02]  /*1180*/  IMAD.SHL.U32 R10, R10, 0x8, RZ ;  /* 0x000000080a0a7824 */ /* 0x000fe400078e00ff */
[----:B------:R-:W-:-:S03]  /*1190*/  @P0 IMAD.WIDE.U32 R12, R28, R168, R114 ;  /* 0x000000a81c0c0225 */ /* 0x000fc600078e0072 */
[----:B------:R-:W-:Y:S01]  /*11a0*/  LOP3.LUT R10, R0, 0xfffffe00, R10, 0xf8, !PT ;  /* 0xfffffe00000a7812 */ /* 0x000fe200078ef80a */
[----:B------:R-:W-:Y:S02]  /*11b0*/  @P0 IMAD.IADD R0, R13, 0x1, R29 ;  /* 0x000000010d000824 */ /* 0x000fe400078e021d */
[C---:B------:R-:W-:Y:S02]  /*11c0*/  IMAD.SHL.U32 R34, R31.reuse, 0x4, RZ ;  /* 0x000000041f227824 */ /* 0x040fe400078e00ff */
[----:B------:R-:W-:Y:S02]  /*11d0*/  @P2 IMAD.SHL.U32 R11, R10, 0x2, RZ ;  /* 0x000000020a0b2824 */ /* 0x000fe400078e00ff */
[----:B------:R-:W-:Y:S01]  /*11e0*/  IMAD.SHL.U32 R26, R31, 0x8, RZ ;  /* 0x000000081f1a7824 */ /* 0x000fe200078e00ff */
[----:B------:R-:W-:Y:S01]  /*11f0*/  IADD3 R38, R34, 0x20, RZ ;  /* 0x0000002022267810 */ /* 0x000fe20007ffe0ff */
[----:B------:R-:W-:Y:S01]  /*1200*/  IMAD.SHL.U32 R42, R42, 0x10, RZ ;  /* 0x000000102a2a7824 */ /* 0x000fe200078e00ff */
[----:B------:R-:W-:Y:S01]  /*1210*/  IADD3 R37, R34, 0x40, RZ ;  /* 0x0000004022257810 */ /* 0x000fe20007ffe0ff */
[----:B------:R-:W-:Y:S01]  /*1220*/  IMAD.WIDE.U32 R172, R32, c[0x0][0x210], RZ ;  /* 0x0000840020ac7a25 */ /* 0x000fe200078e00ff */
[----:B------:R-:W-:-:S02]  /*1230*/  SHF.R.S32.HI R27, RZ, 0x1f, R26 ;  /* 0x0000001fff1b7819 */ /* 0x000fc4000001141a */
[----:B------:R-:W-:Y:S01]  /*1240*/  SHF.R.S32.HI R35, RZ, 0x1f, R34 ;  /* 0x0000001fff237819 */ /* 0x000fe20000011422 */
[----:B------:R-:W-:Y:S01]  /*1250*/  IMAD.IADD R29, R34, 0x1, R38 ;  /* 0x00000001221d7824 */ /* 0x000fe200078e0226 */
[----:B------:R-:W-:Y:S01]  /*1260*/  LOP3.LUT R42, R42, 0xfffffe00, RZ, 0xc0, !PT ;  /* 0xfffffe002a2a7812 */ /* 0x000fe200078ec0ff */
[----:B------:R-:W-:Y:S01]  /*1270*/  IMAD.IADD R28, R34, 0x1, R37 ;  /* 0x00000001221c7824 */ /* 0x000fe200078e0225 */
[----:B------:R-:W-:Y:S01]  /*1280*/  IADD3 R101, R26, 0x80, RZ ;  /* 0x000000801a657810 */ /* 0x000fe20007ffe0ff */
[----:B------:R-:W-:Y:S01]  /*1290*/  IMAD.WIDE.U32 R160, R32, c[0x0][0x1e8], RZ ;  /* 0x00007a0020a07a25 */ /* 0x000fe200078e00ff */
[C---:B------:R-:W-:Y:S02]  /*12a0*/  IADD3 R102, R26.reuse, 0x60, RZ ;  /* 0x000000601a667810 */ /* 0x040fe40007ffe0ff */
[----:B------:R-:W-:Y:S01]  /*12b0*/  IADD3 R100, R26, 0xa0, RZ ;  /* 0x000000a01a647810 */ /* 0x000fe20007ffe0ff */
[----:B------:R-:W-:Y:S01]  /*12c0*/  IMAD.MOV.U32 R167, RZ, RZ, c[0x0][0x290] ;  /* 0x0000a400ffa77624 */ /* 0x000fe200078e00ff */
[C---:B------:R-:W-:Y:S01]  /*12d0*/  IADD3 R41, R34.reuse, 0x10, RZ ;  /* 0x0000001022297810 */ /* 0x040fe20007ffe0ff */
[----:B------:R-:W-:Y:S01]  /*12e0*/  IMAD.MOV.U32 R165, RZ, RZ, c[0x0][0x280] ;  /* 0x0000a000ffa57624 */ /* 0x000fe200078e00ff */
[C---:B------:R-:W-:Y:S01]  /*12f0*/  IADD3 R40, R34.reuse, 0x30, RZ ;  /* 0x0000003022287810 */ /* 0x040fe20007ffe0ff */
[----:B------:R-:W-:Y:S01]  /*1300*/  IMAD.MOV.U32 R176, RZ, RZ, 0x1 ;  /* 0x00000001ffb07424 */ /* 0x000fe200078e00ff */
[-C--:B------:R-:W-:Y:S01]  /*1310*/  SHF.L.U64.HI R157, R167, R158.reuse, c[0x0][0x294] ;  /* 0x0000a500a79d7619 */ /* 0x080fe2000001029e */
[----:B------:R-:W-:Y:S01]  /*1320*/  IMAD.MOV.U32 R171, RZ, RZ, c[0x0][0x27c] ;  /* 0x00009f00ffab7624 */ /* 0x000fe200078e00ff */
[----:B------:R-:W-:Y:S01]  /*1330*/  SHF.L.U64.HI R158, R165, R158, c[0x0][0x284] ;  /* 0x0000a100a59e7619 */ /* 0x000fe2000001029e */
[----:B------:R-:W-:Y:S01]  /*1340*/  IMAD.MOV.U32 R156, RZ, RZ, c[0x0][0x27c] ;  /* 0x00009f00ff9c7624 */ /* 0x000fe200078e00ff */
[----:B------:R-:W-:Y:S01]  /*1350*/  IADD3 R39, R34, 0x50, RZ ;  /* 0x0000005022277810 */ /* 0x000fe20007ffe0ff */
[----:B------:R-:W-:-:S02]  /*1360*/  IMAD.MOV.U32 R43, RZ, RZ, RZ ;  /* 0x000000ffff2b7224 */ /* 0x000fc400078e00ff */
[----:B------:R-:W-:Y:S02]  /*1370*/  IMAD.MOV.U32 R58, RZ, RZ, 0x1 ;  /* 0x00000001ff3a7424 */ /* 0x000fe400078e00ff */
[----:B------:R-:W-:Y:S02]  /*1380*/  IMAD.SHL.U32 R167, R167, 0x40, RZ ;  /* 0x00000040a7a77824 */ /* 0x000fe400078e00ff */
[----:B------:R-:W-:Y:S02]  /*1390*/  IMAD.SHL.U32 R165, R165, 0x40, RZ ;  /* 0x00000040a5a57824 */ /* 0x000fe400078e00ff */
[----:B------:R-:W-:Y:S02]  /*13a0*/  IMAD.SHL.U32 R156, R156, 0x2, RZ ;  /* 0x000000029c9c7824 */ /* 0x000fe400078e00ff */
[----:B------:R-:W-:Y:S01]  /*13b0*/  IMAD R110, R31, 0x40, R99 ;  /* 0x000000401f6e7824 */ /* 0x000fe200078e0263 */
[----:B---3--:R-:W-:Y:S01]  /*13c0*/  @P3 SHF.R.S32.HI R21, RZ, 0x1f, R20 ;  /* 0x0000001fff153819 */ /* 0x008fe20000011414 */
[----:B------:R-:W-:-:S02]  /*13d0*/  @!P3 IMAD.MOV.U32 R20, RZ, RZ, R242 ;  /* 0x000000ffff14b224 */ /* 0x000fc400078e00f2 */
[----:B------:R-:W-:Y:S01]  /*13e0*/  @!P3 IMAD.MOV.U32 R21, RZ, RZ, R14 ;  /* 0x000000ffff15b224 */ /* 0x000fe200078e000e */
[----:B------:R-:W-:Y:S01]  /*13f0*/  @P2 LEA R14, P3, R4, c[0x0][0x220], 0x1 ;  /* 0x00008800040e2a11 */ /* 0x000fe200078608ff */
[----:B------:R-:W-:-:S03]  /*1400*/  IMAD.WIDE.U32 R122, R20, c[0x0][0x2b0], RZ ;  /* 0x0000ac00147a7a25 */ /* 0x000fc600078e00ff */
[--C-:B------:R-:W-:Y:S01]  /*1410*/  @P2 LEA.HI.X R15, R4, c[0x0][0x224], R3.reuse, 0x1, P3 ;  /* 0x00008900040f2a11 */ /* 0x100fe200018f0c03 */
[----:B------:R-:W-:Y:S01]  /*1420*/  @P1 IMAD.X R4, R159, 0x1, R3, P4 ;  /* 0x000000019f041824 */ /* 0x000fe200020e0603 */
[C---:B------:R-:W-:Y:S01]  /*1430*/  @P1 LEA R6, P3, R5.reuse, c[0x0][0x220], 0x1 ;  /* 0x0000880005061a11 */ /* 0x040fe200078608ff */
[----:B------:R-:W-:Y:S01]  /*1440*/  IMAD.WIDE.U32 R2, R16, R170, R116 ;  /* 0x000000aa10027225 */ /* 0x000fe200078e0074 */
[----:B------:R-:W-:Y:S01]  /*1450*/  ISETP.NE.AND P4, PT, R112, RZ, PT ;  /* 0x000000ff7000720c */ /* 0x000fe20003f85270 */
[----:B------:R-:W-:Y:S01]  /*1460*/  @!PT LDS RZ, [RZ] ;  /* 0x00000000fffff984 */ /* 0x000fe20000000800 */
[----:B------:R-:W-:Y:S01]  /*1470*/  @!PT LDS RZ, [RZ] ;  /* 0x00000000fffff984 */ /* 0x000fe20000000800 */
[----:B------:R-:W-:Y:S01]  /*1480*/  @!PT LDS RZ, [RZ] ;  /* 0x00000000fffff984 */ /* 0x000fe20000000800 */
[----:B------:R1:W-:Y:S01]  /*1490*/  @P2 LDGSTS.E.BYPASS.LTC128B.128 [R11+0xc100], [R14.64], !P6 ;  /* 0x0c1000000e0b2fae */ /* 0x0003e2000f101d46 */
[----:B------:R-:W-:Y:S01]  /*14a0*/  @P1 LEA.HI.X R7, R5, c[0x0][0x224], R4, 0x1, P3 ;  /* 0x0000890005071a11 */ /* 0x000fe200018f0c04 */
[----:B------:R-:W-:Y:S01]  /*14b0*/  IMAD.IADD R3, R3, 0x1, R18 ;  /* 0x0000000103037824 */ /* 0x000fe200078e0212 */
[----:B------:R-:W-:Y:S01]  /*14c0*/  SHF.R.S32.HI R4, RZ, 0x1f, R99 ;  /* 0x0000001fff047819 */ /* 0x000fe20000011463 */
[----:B------:R-:W-:Y:S01]  /*14d0*/  IMAD.WIDE.U32 R18, R99, c[0x0][0x290], R26 ;  /* 0x0000a40063127a25 */ /* 0x000fe200078e001a */
[----:B------:R-:W-:-:S03]  /*14e0*/  @P2 LEA R8, P3, R2, c[0x0][0x250], 0x1 ;  /* 0x0000940002082a11 */ /* 0x000fc600078608ff */
[----:B------:R-:W-:Y:S01]  /*14f0*/  IMAD R5, R4, c[0x0][0x290], RZ ;  /* 0x0000a40004057a24 */ /* 0x000fe200078e02ff */
[----:B------:R-:W-:Y:S01]  /*1500*/  @P2 LEA.HI.X R9, R2, c[0x0][0x254], R3, 0x1, P3 ;  /* 0x0000950002092a11 */ /* 0x000fe200018f0c03 */
[----:B------:R-:W-:Y:S01]  /*1510*/  IMAD R4, R4, c[0x0][0x280], RZ ;  /* 0x0000a00004047a24 */ /* 0x000fe200078e02ff */
[----:B------:R-:W-:Y:S01]  /*1520*/  @P1 IADD3 R2, P3, R169, R2, RZ ;  /* 0x00000002a9021210 */ /* 0x000fe20007f7e0ff */
[C---:B------:R-:W-:Y:S01]  /*1530*/  IMAD R22, R99.reuse, c[0x0][0x294], R5 ;  /* 0x0000a50063167a24 */ /* 0x040fe200078e0205 */
[----:B------:R1:W-:Y:S01]  /*1540*/  @P2 LDGSTS.E.BYPASS.LTC128B.128 [R11+0xe100], [R14.64+0x80], !P4 ;  /* 0x0e1000800e0b2fae */ /* 0x0003e2000e101d46 */
[C---:B------:R-:W-:Y:S02]  /*1550*/  IMAD R23, R99.reuse, c[0x0][0x284], R4 ;  /* 0x0000a10063177a24 */ /* 0x040fe400078e0204 */
[----:B------:R-:W-:Y:S01]  /*1560*/  @P1 IMAD.X R3, R162, 0x1, R3, P3 ;  /* 0x00000001a2031824 */ /* 0x000fe200018e0603 */
[----:B------:R-:W-:Y:S01]  /*1570*/  @P1 LEA R4, P3, R2, c[0x0][0x250], 0x1 ;  /* 0x0000940002041a11 */ /* 0x000fe200078608ff */
[----:B------:R1:W-:Y:S01]  /*1580*/  @P2 LDGSTS.E.BYPASS.LTC128B.128 [R11+0x10100], [R14.64+0x100], !P5 ;  /* 0x101001000e0b2fae */ /* 0x0003e2000e901d46 */
[----:B------:R-:W-:-:S02]  /*1590*/  IMAD.WIDE.U32 R16, R99, c[0x0][0x280], R26 ;  /* 0x0000a00063107a25 */ /* 0x000fc400078e001a */
[----:B------:R-:W-:Y:S02]  /*15a0*/  @P1 LEA.HI.X R5, R2, c[0x0][0x254], R3, 0x1, P3 ;  /* 0x0000950002051a11 */ /* 0x000fe400018f0c03 */
[C---:B------:R-:W-:Y:S01]  /*15b0*/  @P0 LEA R2, P3, R12.reuse, c[0x0][0x220], 0x1 ;  /* 0x000088000c020a11 */ /* 0x040fe200078608ff */
[----:B------:R-:W-:Y:S02]  /*15c0*/  IMAD.IADD R19, R19, 0x1, R22 ;  /* 0x0000000113137824 */ /* 0x000fe400078e0216 */
[----:B------:R-:W-:Y:S01]  /*15d0*/  IMAD.IADD R17, R17, 0x1, R23 ;  /* 0x0000000111117824 */ /* 0x000fe200078e0217 */
[----:B------:R-:W-:Y:S01]  /*15e0*/  @P0 LEA.HI.X R3, R12, c[0x0][0x224], R0, 0x1, P3 ;  /* 0x000089000c030a11 */ /* 0x000fe200018f0c00 */
[----:B------:R-:W-:Y:S01]  /*15f0*/  @P1 IMAD.SHL.U32 R0, R10, 0x2, RZ ;  /* 0x000000020a001824 */ /* 0x000fe200078e00ff */
[----:B------:R-:W-:Y:S01]  /*1600*/  ISETP.GE.AND P3, PT, R26, c[0x0][0x27c], PT ;  /* 0x00009f001a007a0c */ /* 0x000fe20003f66270 */
[----:B------:R-:W-:-:S03]  /*1610*/  IMAD.WIDE.U32 R130, R24, c[0x0][0x290], R18 ;  /* 0x0000a40018827a25 */ /* 0x000fc600078e0012 */
[----:B------:R2:W-:Y:S01]  /*1620*/  @P1 LDGSTS.E.BYPASS.LTC128B.128 [R0+0xd100], [R6.64], !P6 ;  /* 0x0d10000006001fae */ /* 0x0005e2000f101d46 */
[----:B------:R-:W-:Y:S01]  /*1630*/  P2R R152, PR, RZ, 0x8 ;  /* 0x00000008ff987803 */ /* 0x000fe20000000000 */
[----:B------:R-:W-:Y:S02]  /*1640*/  IMAD.WIDE.U32 R128, R24, c[0x0][0x280], R16 ;  /* 0x0000a00018807a25 */ /* 0x000fe400078e0010 */
[----:B------:R2:W-:Y:S04]  /*1650*/  @P1 LDGSTS.E.BYPASS.LTC128B.128 [R0+0xf100], [R6.64+0x80], !P4 ;  /* 0x0f10008006001fae */ /* 0x0005e8000e101d46 */
[----:B------:R2:W-:Y:S04]  /*1660*/  @P1 LDGSTS.E.BYPASS.LTC128B.128 [R0+0x11100], [R6.64+0x100], !P5 ;  /* 0x1110010006001fae */ /* 0x0005e8000e901d46 */
[----:B------:R-:W0:Y:S01]  /*1670*/  LDGDEPBAR ;  /* 0x00000000000079af */ /* 0x000e220000000000 */
[----:B--2---:R-:W-:-:S03]  /*1680*/  @P2 IMAD.SHL.U32 R6, R10, 0x2, RZ ;  /* 0x000000020a062824 */ /* 0x004fc600078e00ff */
[----:B------:R-:W-:Y:S06]  /*1690*/  BAR.SYNC.DEFER_BLOCKING 0x0 ;  /* 0x0000000000007b1d */ /* 0x000fec0000010000 */
[----:B------:R-:W-:Y:S01]  /*16a0*/  @!PT LDS RZ, [RZ] ;  /* 0x00000000fffff984 */ /* 0x000fe20000000800 */
[----:B------:R-:W-:Y:S01]  /*16b0*/  @!PT LDS RZ, [RZ] ;  /* 0x00000000fffff984 */ /* 0x000fe20000000800 */
[----:B------:R-:W-:Y:S01]  /*16c0*/  @!PT LDS RZ, [RZ] ;  /* 0x00000000fffff984 */ /* 0x000fe20000000800 */
[----:B------:R2:W-:Y:S04]  /*16d0*/  @P2 LDGSTS.E.BYPASS.LTC128B.128 [R6+0x100], [R8.64], !P6 ;  /* 0x0010000008062fae */ /* 0x0005e8000f101d46 */
[----:B------:R2:W-:Y:S04]  /*16e0*/  @P2 LDGSTS.E.BYPASS.LTC128B.128 [R6+0x2100], [R8.64+0x80], !P4 ;  /* 0x0210008008062fae */ /* 0x0005e8000e101d46 */
[----:B------:R2:W-:Y:S01]  /*16f0*/  @P2 LDGSTS.E.BYPASS.LTC128B.128 [R6+0x4100], [R8.64+0x100], !P5 ;  /* 0x0410010008062fae */ /* 0x0005e2000e901d46 */
[----:B------:R-:W-:-:S03]  /*1700*/  ISETP.GE.AND P2, PT, R28, c[0x0][0x27c], PT ;  /* 0x00009f001c007a0c */ /* 0x000fc60003f46270 */
[----:B------:R3:W-:Y:S01]  /*1710*/  @P1 LDGSTS.E.BYPASS.LTC128B.128 [R0+0x1100], [R4.64], !P6 ;  /* 0x0110000004001fae */ /* 0x0007e2000f101d46 */
[----:B------:R-:W-:Y:S02]  /*1720*/  SEL R12, RZ, c[0x0][0x27c], !P2 ;  /* 0x00009f00ff0c7a07 */ /* 0x000fe40005000000 */
[----:B------:R-:W-:Y:S01]  /*1730*/  P2R R150, PR, RZ, 0x4 ;  /* 0x00000004ff967803 */ /* 0x000fe20000000000 */
[----:B------:R3:W-:Y:S02]  /*1740*/  @P1 LDGSTS.E.BYPASS.LTC128B.128 [R0+0x3100], [R4.64+0x80], !P4 ;  /* 0x0310008004001fae */ /* 0x0007e4000e101d46 */
[----:B------:R-:W-:Y:S02]  /*1750*/  IMAD.IADD R12, R28, 0x1, R12 ;  /* 0x000000011c0c7824 */ /* 0x000fe400078e020c */
[----:B------:R3:W-:Y:S04]  /*1760*/  @P1 LDGSTS.E.BYPASS.LTC128B.128 [R0+0x5100], [R4.64+0x100], !P5 ;  /* 0x0510010004001fae */ /* 0x0007e8000e901d46 */
[----:B------:R-:W0:Y:S01]  /*1770*/  LDGDEPBAR ;  /* 0x00000000000079af */ /* 0x000e220000000000 */
[----:B--2---:R-:W-:-:S04]  /*1780*/  IMAD.WIDE.U32 R8, R99, c[0x0][0x290], R34 ;  /* 0x0000a40063087a25 */ /* 0x004fc800078e0022 */
[----:B------:R-:W-:-:S04]  /*1790*/  IMAD.WIDE.U32 R6, R99, c[0x0][0x280], R34 ;  /* 0x0000a00063067a25 */ /* 0x000fc800078e0022 */
[----:B------:R-:W-:Y:S02]  /*17a0*/  IMAD.IADD R9, R22, 0x1, R9 ;  /* 0x0000000116097824 */ /* 0x000fe400078e0209 */
[----:B------:R-:W-:Y:S01]  /*17b0*/  IMAD.IADD R7, R23, 0x1, R7 ;  /* 0x0000000117077824 */ /* 0x000fe200078e0207 */
[----:B---3--:R-:W-:Y:S01]  /*17c0*/  SEL R0, RZ, c[0x0][0x27c], !P3 ;  /* 0x00009f00ff007a07 */ /* 0x008fe20005800000 */
[----:B------:R-:W-:Y:S01]  /*17d0*/  IMAD.WIDE.U32 R126, R24, c[0x0][0x290], R8 ;  /* 0x0000a400187e7a25 */ /* 0x000fe200078e0008 */
[----:B------:R-:W-:Y:S02]  /*17e0*/  ISETP.GE.AND P3, PT, R29, c[0x0][0x27c], PT ;  /* 0x00009f001d007a0c */ /* 0x000fe40003f66270 */
[----:B------:R-:W-:Y:S01]  /*17f0*/  @P0 LEA R4, P1, R166, R2, 0x1 ;  /* 0x00000002a6040211 */ /* 0x000fe200078208ff */
[----:B------:R-:W-:Y:S01]  /*1800*/  IMAD.IADD R0, R26, 0x1, R0 ;  /* 0x000000011a007824 */ /* 0x000fe200078e0200 */
[----:B------:R-:W-:Y:S01]  /*1810*/  SEL R13, RZ, c[0x0][0x27c], !P3 ;  /* 0x00009f00ff0d7a07 */ /* 0x000fe20005800000 */
[----:B------:R-:W-:Y:S01]  /*1820*/  IMAD.WIDE.U32 R124, R24, c[0x0][0x280], R6 ;  /* 0x0000a000187c7a25 */ /* 0x000fe200078e0006 */
[----:B------:R-:W-:-:S02]  /*1830*/  @P0 LEA.HI.X R5, R166, R3, R159, 0x1, P1 ;  /* 0x00000003a6050211 */ /* 0x000fc400008f0c9f */
[----:B-1----:R-:W-:Y:S01]  /*1840*/  SHF.R.S32.HI R11, RZ, 0x1f, R0 ;  /* 0x0000001fff0b7819 */ /* 0x002fe20000011400 */
[----:B------:R-:W-:Y:S01]  /*1850*/  IMAD.IADD R13, R29, 0x1, R13 ;  /* 0x000000011d0d7824 */ /* 0x000fe200078e020d */
[----:B------:R-:W-:Y:S02]  /*1860*/  P2R R151, PR, RZ, 0x8 ;  /* 0x00000008ff977803 */ /* 0x000fe40000000000 */
[CC--:B------:R-:W-:Y:S02]  /*1870*/  LEA.HI R22, R11.reuse, R0.reuse, RZ, 0x3 ;  /* 0x000000000b167211 */ /* 0x0c0fe400078f18ff */
[----:B------:R-:W-:Y:S02]  /*1880*/  SHF.R.S32.HI R14, RZ, 0x1f, R13 ;  /* 0x0000001fff0e7819 */ /* 0x000fe4000001140d */
[----:B------:R-:W-:Y:S02]  /*1890*/  LEA.HI R15, R11, R0, RZ, 0x6 ;  /* 0x000000000b0f7211 */ /* 0x000fe400078f30ff */
[----:B------:R-:W-:-:S02]  /*18a0*/  SHF.R.S32.HI R0, RZ, 0x1f, R30 ;  /* 0x0000001fff007819 */ /* 0x000fc4000001141e */
[----:B------:R-:W-:Y:S02]  /*18b0*/  SHF.R.S32.HI R11, RZ, 0x1f, R12 ;  /* 0x0000001fff0b7819 */ /* 0x000fe4000001140c */
[CC--:B------:R-:W-:Y:S02]  /*18c0*/  LEA.HI R23, R14.reuse, R13.reuse, RZ, 0x3 ;  /* 0x0000000d0e177211 */ /* 0x0c0fe400078f18ff */
[----:B------:R-:W-:Y:S02]  /*18d0*/  LEA.HI R30, R14, R13, RZ, 0x6 ;  /* 0x0000000d0e1e7211 */ /* 0x000fe400078f30ff */
[----:B------:R-:W-:Y:S01]  /*18e0*/  LEA.HI R13, R0, R99, RZ, 0x3 ;  /* 0x00000063000d7211 */ /* 0x000fe200078f18ff */
[----:B------:R-:W-:Y:S01]  /*18f0*/  @P0 IMAD.SHL.U32 R0, R10, 0x2, RZ ;  /* 0x000000020a000824 */ /* 0x000fe200078e00ff */
[CC--:B------:R-:W-:Y:S02]  /*1900*/  LEA.HI R14, R11.reuse, R12.reuse, RZ, 0x3 ;  /* 0x0000000c0b0e7211 */ /* 0x0c0fe400078f18ff */
[----:B------:R-:W-:-:S02]  /*1910*/  LEA.HI R12, R11, R12, RZ, 0x6 ;  /* 0x0000000c0b0c7211 */ /* 0x000fc400078f30ff */
[----:B------:R-:W-:Y:S01]  /*1920*/  LOP3.LUT R11, R13, 0xfffffff8, RZ, 0xc0, !PT ;  /* 0xfffffff80d0b7812 */ /* 0x000fe200078ec0ff */
[----:B------:R1:W-:Y:S01]  /*1930*/  @P0 LDGSTS.E.BYPASS.LTC128B.128 [R0+0x12100], [R2.64], !P6 ;  /* 0x1210000002000fae */ /* 0x0003e2000f101d46 */
[----:B------:R-:W-:Y:S02]  /*1940*/  SHF.R.S32.HI R145, RZ, 0x3, R22 ;  /* 0x00000003ff917819 */ /* 0x000fe40000011416 */
[----:B------:R-:W-:Y:S01]  /*1950*/  SHF.R.S32.HI R137, RZ, 0x3, R23 ;  /* 0x00000003ff897819 */ /* 0x000fe20000011417 */
[----:B------:R1:W-:Y:S01]  /*1960*/  @P0 LDGSTS.E.BYPASS.LTC128B.128 [R0+0x14100], [R2.64+0x80], !P4 ;  /* 0x1410008002000fae */ /* 0x0003e2000e101d46 */
[----:B------:R-:W-:Y:S01]  /*1970*/  IMAD.IADD R113, R99, 0x1, -R11 ;  /* 0x0000000163717824 */ /* 0x000fe200078e0a0b */
[----:B------:R-:W-:Y:S02]  /*1980*/  SHF.R.S32.HI R136, RZ, 0x3, R14 ;  /* 0x00000003ff887819 */ /* 0x000fe4000001140e */
[----:B------:R1:W-:Y:S01]  /*1990*/  @P0 LDGSTS.E.BYPASS.LTC128B.128 [R0+0x16100], [R2.64+0x100], !P5 ;  /* 0x1610010002000fae */ /* 0x0003e2000e901d46 */
[----:B------:R-:W-:-:S03]  /*19a0*/  ISETP.NE.AND P1, PT, R176, c[0x0][0x2b8], PT ;  /* 0x0000ae00b0007a0c */ /* 0x000fc60003f25270 */
[----:B------:R2:W-:Y:S04]  /*19b0*/  @P0 LDGSTS.E.BYPASS.LTC128B.128 [R0+0x13100], [R4.64], !P6 ;  /* 0x1310000004000fae */ /* 0x0005e8000f101d46 */
[----:B------:R2:W-:Y:S04]  /*19c0*/  @P0 LDGSTS.E.BYPASS.LTC128B.128 [R0+0x15100], [R4.64+0x80], !P4 ;  /* 0x1510008004000fae */ /* 0x0005e8000e101d46 */
[----:B------:R2:W-:Y:S01]  /*19d0*/  @P0 LDGSTS.E.BYPASS.LTC128B.128 [R0+0x17100], [R4.64+0x100], !P5 ;  /* 0x1710010004000fae */ /* 0x0005e2000e901d46 */
[----:B------:R-:W-:Y:S02]  /*19e0*/  LOP3.LUT P0, RZ, R113, 0x4, RZ, 0xc0, !PT ;  /* 0x0000000471ff7812 */ /* 0x000fe4000780c0ff */
[----:B------:R-:W-:Y:S01]  /*19f0*/  ISETP.GE.AND P0, PT, R171, 0x1, PT ;  /* 0x00000001ab00780c */ /* 0x000fe20003f06270 */
[----:B------:R-:W0:Y:S01]  /*1a00*/  LDGDEPBAR ;  /* 0x00000000000079af */ /* 0x000e220000000000 */
[----:B-1----:R-:W-:Y:S01]  /*1a10*/  SHF.R.S32.HI R2, RZ, 0x1f, R24 ;  /* 0x0000001fff027819 */ /* 0x002fe20000011418 */
[----:B------:R-:W-:-:S05]  /*1a20*/  IMAD.SHL.U32 R3, R113, 0x40, RZ ;  /* 0x0000004071037824 */ /* 0x000fca00078e00ff */
[----:B------:R-:W-:-:S04]  /*1a30*/  LOP3.LUT R103, R3, 0x1c0, RZ, 0xc0, !PT ;  /* 0x000001c003677812 */ /* 0x000fc800078ec0ff */
[----:B------:R-:W-:Y:S01]  /*1a40*/  SHF.R.U32.HI R104, RZ, 0x3, R103 ;  /* 0x00000003ff687819 */ /* 0x000fe20000011667 */
[C---:B--2---:R-:W-:Y:S01]  /*1a50*/  IMAD R0, R2.reuse, c[0x0][0x290], RZ ;  /* 0x0000a40002007a24 */ /* 0x044fe200078e02ff */
[C---:B------:R-:W-:Y:S01]  /*1a60*/  LOP3.LUT R4, R103.reuse, 0x38, R14, 0xf8, !PT ;  /* 0x0000003867047812 */ /* 0x040fe200078ef80e */
[----:B------:R-:W-:Y:S01]  /*1a70*/  IMAD R2, R2, c[0x0][0x280], RZ ;  /* 0x0000a00002027a24 */ /* 0x000fe200078e02ff */
[C---:B------:R-:W-:Y:S01]  /*1a80*/  LOP3.LUT R3, R103.reuse, 0x38, R23, 0xf8, !PT ;  /* 0x0000003867037812 */ /* 0x040fe200078ef817 */
[C---:B------:R-:W-:Y:S02]  /*1a90*/  IMAD R13, R24.reuse, c[0x0][0x294], R0 ;  /* 0x0000a500180d7a24 */ /* 0x040fe400078e0200 */
[----:B------:R-:W-:Y:S01]  /*1aa0*/  IMAD R11, R24, c[0x0][0x284], R2 ;  /* 0x0000a100180b7a24 */ /* 0x000fe200078e0202 */
[----:B------:R-:W-:Y:S01]  /*1ab0*/  LOP3.LUT R2, R103, 0x38, R22, 0xf8, !PT ;  /* 0x0000003867027812 */ /* 0x000fe200078ef816 */
[----:B------:R-:W-:Y:S01]  /*1ac0*/  IMAD.SHL.U32 R0, R15, 0x40, RZ ;  /* 0x000000400f007824 */ /* 0x000fe200078e00ff */
[-C--:B------:R-:W-:Y:S01]  /*1ad0*/  LOP3.LUT R3, R3, R104.reuse, RZ, 0x3c, !PT ;  /* 0x0000006803037212 */ /* 0x080fe200078e3cff */
[----:B------:R-:W-:Y:S01]  /*1ae0*/  IMAD.IADD R143, R131, 0x1, R13 ;  /* 0x00000001838f7824 */ /* 0x000fe200078e020d */
[----:B------:R-:W-:Y:S01]  /*1af0*/  LOP3.LUT R8, R2, R104, RZ, 0x3c, !PT ;  /* 0x0000006802087212 */ /* 0x000fe200078e3cff */
[----:B------:R-:W-:Y:S01]  /*1b00*/  IMAD.SHL.U32 R2, R30, 0x40, RZ ;  /* 0x000000401e027824 */ /* 0x000fe200078e00ff */
[----:B------:R-:W-:Y:S01]  /*1b10*/  LOP3.LUT R9, R0, 0xfffff000, RZ, 0xc0, !PT ;  /* 0xfffff00000097812 */ /* 0x000fe200078ec0ff */
[----:B------:R-:W-:-:S02]  /*1b20*/  IMAD.SHL.U32 R0, R12, 0x40, RZ ;  /* 0x000000400c007824 */ /* 0x000fc400078e00ff */
[----:B------:R-:W-:Y:S01]  /*1b30*/  IMAD.IADD R141, R13, 0x1, R127 ;  /* 0x000000010d8d7824 */ /* 0x000fe200078e027f */
[----:B------:R-:W-:Y:S01]  /*1b40*/  LOP3.LUT R5, R2, 0xfffff000, RZ, 0xc0, !PT ;  /* 0xfffff00002057812 */ /* 0x000fe200078ec0ff */
[----:B------:R-:W-:Y:S01]  /*1b50*/  IMAD.IADD R142, R129, 0x1, R11 ;  /* 0x00000001818e7824 */ /* 0x000fe200078e020b */
[----:B------:R-:W-:Y:S01]  /*1b60*/  LOP3.LUT R2, R0, 0xfffff000, RZ, 0xc0, !PT ;  /* 0xfffff00000027812 */ /* 0x000fe200078ec0ff */
[----:B------:R-:W-:Y:S01]  /*1b70*/  IMAD.IADD R140, R11, 0x1, R125 ;  /* 0x000000010b8c7824 */ /* 0x000fe200078e027d */
[----:B------:R-:W-:Y:S02]  /*1b80*/  LOP3.LUT R0, R4, R104, RZ, 0x3c, !PT ;  /* 0x0000006804007212 */ /* 0x000fe400078e3cff */
[--C-:B------:R-:W-:Y:S02]  /*1b90*/  IADD3 R148, R3, R5, R42.reuse ;  /* 0x0000000503947210 */ /* 0x100fe40007ffe02a */
[----:B------:R-:W-:Y:S01]  /*1ba0*/  IADD3 R147, R0, R2, R42 ;  /* 0x0000000200937210 */ /* 0x000fe20007ffe02a */
        /* <DEDUP_REMOVED lines=11> */
[----:B------:R-:W-:-:S02]  /*1c60*/  SHF.R.S32.HI R2, RZ, 0x1f, R102 ;  /* 0x0000001fff027819 */ /* 0x000fc40000011466 */
[----:B------:R-:W-:Y:S01]  /*1c70*/  LEA.HI R93, R0, R101, RZ, 0x3 ;  /* 0x00000065005d7211 */ /* 0x000fe200078f18ff */
[----:B------:R-:W-:Y:S01]  /*1c80*/  IMAD R0, R21, c[0x0][0x2b0], RZ ;  /* 0x0000ac0015007a24 */ /* 0x000fe200078e02ff */
[----:B------:R-:W-:Y:S02]  /*1c90*/  LEA.HI R94, R2, R102, RZ, 0x3 ;  /* 0x00000066025e7211 */ /* 0x000fe400078f18ff */
[----:B------:R-:W-:Y:S01]  /*1ca0*/  SHF.R.S32.HI R2, RZ, 0x1f, R28 ;  /* 0x0000001fff027819 */ /* 0x000fe2000001141c */
[----:B------:R-:W-:Y:S01]  /*1cb0*/  IMAD R4, R20, c[0x0][0x2b4], R0 ;  /* 0x0000ad0014047a24 */ /* 0x000fe200078e0200 */
[----:B------:R-:W-:Y:S02]  /*1cc0*/  LEA.HI R3, R3, R29, RZ, 0x3 ;  /* 0x0000001d03037211 */ /* 0x000fe400078f18ff */
[----:B------:R-:W-:Y:S01]  /*1cd0*/  LEA.HI R2, R2, R28, RZ, 0x3 ;  /* 0x0000001c02027211 */ /* 0x000fe200078f18ff */
[----:B------:R-:W-:Y:S01]  /*1ce0*/  IMAD.IADD R144, R123, 0x1, R4 ;  /* 0x000000017b907824 */ /* 0x000fe200078e0204 */
[----:B------:R-:W-:-:S02]  /*1cf0*/  LOP3.LUT R4, R22, 0xfffffff8, RZ, 0xc0, !PT ;  /* 0xfffffff816047812 */ /* 0x000fc400078ec0ff */
[----:B------:R-:W-:Y:S02]  /*1d00*/  LOP3.LUT R95, R2, 0xfffffff8, RZ, 0xc0, !PT ;  /* 0xfffffff8025f7812 */ /* 0x000fe400078ec0ff */
[----:B------:R-:W-:Y:S01]  /*1d10*/  SHF.R.S32.HI R2, RZ, 0x1f, R4 ;  /* 0x0000001fff027819 */ /* 0x000fe20000011404 */
[C---:B------:R-:W-:Y:S01]  /*1d20*/  IMAD.SHL.U32 R138, R4.reuse, 0x2, RZ ;  /* 0x00000002048a7824 */ /* 0x040fe200078e00ff */
[----:B------:R-:W-:Y:S02]  /*1d30*/  LOP3.LUT R0, R103, 0x18, R26, 0xf8, !PT ;  /* 0x0000001867007812 */ /* 0x000fe400078ef81a */
[----:B------:R-:W-:Y:S02]  /*1d40*/  LOP3.LUT R96, R3, 0xfffffff8, RZ, 0xc0, !PT ;  /* 0xfffffff803607812 */ /* 0x000fe400078ec0ff */
[----:B------:R-:W-:Y:S02]  /*1d50*/  SHF.L.U64.HI R139, R4, 0x1, R2 ;  /* 0x00000001048b7819 */ /* 0x000fe40000010202 */
[----:B------:R-:W-:-:S02]  /*1d60*/  LOP3.LUT R3, R23, 0xfffffff8, RZ, 0xc0, !PT ;  /* 0xfffffff817037812 */ /* 0x000fc400078ec0ff */
[----:B------:R-:W-:Y:S02]  /*1d70*/  LOP3.LUT R2, R14, 0xfffffff8, RZ, 0xc0, !PT ;  /* 0xfffffff80e027812 */ /* 0x000fe400078ec0ff */
[----:B------:R-:W-:Y:S01]  /*1d80*/  LOP3.LUT R0, R0, R104, RZ, 0x3c, !PT ;  /* 0x0000006800007212 */ /* 0x000fe200078e3cff */
[----:B------:R-:W-:Y:S01]  /*1d90*/  IMAD.SHL.U32 R134, R3, 0x2, RZ ;  /* 0x0000000203867824 */ /* 0x000fe200078e00ff */
[----:B------:R-:W-:Y:S01]  /*1da0*/  LOP3.LUT R94, R94, 0xfffffff8, RZ, 0xc0, !PT ;  /* 0xfffffff85e5e7812 */ /* 0x000fe200078ec0ff */
[----:B------:R-:W-:Y:S01]  /*1db0*/  IMAD.SHL.U32 R132, R2, 0x2, RZ ;  /* 0x0000000202847824 */ /* 0x000fe200078e00ff */
[----:B------:R-:W-:Y:S01]  /*1dc0*/  LOP3.LUT R93, R93, 0xfffffff8, RZ, 0xc0, !PT ;  /* 0xfffffff85d5d7812 */ /* 0x000fe200078ec0ff */
[----:B------:R-:W-:Y:S01]  /*1dd0*/  IMAD.IADD R0, R42, 0x1, R0 ;  /* 0x000000012a007824 */ /* 0x000fe200078e0200 */
[----:B------:R-:W-:Y:S02]  /*1de0*/  LOP3.LUT R92, R92, 0xfffffff8, RZ, 0xc0, !PT ;  /* 0xfffffff85c5c7812 */ /* 0x000fe400078ec0ff */
[----:B------:R-:W-:-:S02]  /*1df0*/  SHF.R.S32.HI R5, RZ, 0x1f, R3 ;  /* 0x0000001fff057819 */ /* 0x000fc40000011403 */
        /* <DEDUP_REMOVED lines=8> */
.L_x_1206:
[----:B------:R-:W-:Y:S01]  /*1e80*/  ISETP.NE.AND P1, PT, R176, c[0x0][0x2b8], PT ;  /* 0x0000ae00b0007a0c */ /* 0x000fe20003f25270 */
[----:B------:R-:W-:Y:S01]  /*1e90*/  IMAD.SHL.U32 R8, R25, 0x40, RZ ;  /* 0x0000004019087824 */ /* 0x000fe200078e00ff */
[----:B------:R-:W-:Y:S01]  /*1ea0*/  LOP3.LUT P2, RZ, R113, 0x4, RZ, 0xc0, !PT ;  /* 0x0000000471ff7812 */ /* 0x000fe2000784c0ff */
[----:B------:R-:W-:Y:S01]  /*1eb0*/  IMAD.MOV.U32 R87, RZ, RZ, RZ ;  /* 0x000000ffff577224 */ /* 0x000fe200078e00ff */
[----:B------:R-:W-:Y:S04]  /*1ec0*/  DEPBAR.LE SB0, 0x2 ;  /* 0x000080800000791a */ /* 0x000fe80000000000 */
[----:B-1----:R-:W-:Y:S01]  /*1ed0*/  IMAD.IADD R2, R110, 0x1, R8 ;  /* 0x000000016e027824 */ /* 0x002fe200078e0208 */
[----:B------:R-:W-:Y:S03]  /*1ee0*/  BSSY B1, `(.L_x_1182) ;  /* 0x00003f6000017945 */ /* 0x000fe60003800000 */
[----:B------:R-:W-:Y:S01]  /*1ef0*/  IMAD.IADD R4, R153, 0x1, R2 ;  /* 0x0000000199047824 */ /* 0x000fe200078e0202 */
[----:B------:R-:W-:Y:S03]  /*1f00*/  ISETP.GE.AND P0, PT, R2, R222, PT ;  /* 0x000000de0200720c */ /* 0x000fe60003f06270 */
[----:B------:R-:W-:Y:S01]  /*1f10*/  @P1 IMAD.HI.U32 R2, R4, c[0x0][0x2bc], RZ ;  /* 0x0000af0004021a27 */ /* 0x000fe200078e00ff */
[----:B------:R-:W-:Y:S03]  /*1f20*/  ISETP.GT.OR P0, PT, R110, 0x3f, P0 ;  /* 0x0000003f6e00780c */ /* 0x000fe60000704670 */
[----:B------:R-:W-:Y:S01]  /*1f30*/  IMAD.MOV.U32 R3, RZ, RZ, R4 ;  /* 0x000000ffff037224 */ /* 0x000fe200078e0004 */
[----:B------:R-:W-:Y:S09]  /*1f40*/  @P1 SHF.R.U32.HI R3, RZ, c[0x0][0x2c0], R2 ;  /* 0x0000b000ff031a19 */ /* 0x000ff20000011602 */
[C---:B------:R-:W-:Y:S04]  /*1f50*/  @!P0 IADD3 R2, P1, R3.reuse, R122, RZ ;  /* 0x0000007a03028210 */ /* 0x040fe80007f3e0ff */
[----:B------:R-:W-:Y:S01]  /*1f60*/  @!P0 LEA.HI.X.SX32 R5, R3, R144, 0x1, P1 ;  /* 0x0000009003058211 */ /* 0x000fe200008f0eff */
[----:B------:R-:W-:Y:S01]  /*1f70*/  IMAD.MOV R3, RZ, RZ, -R3 ;  /* 0x000000ffff037224 */ /* 0x000fe200078e0a03 */
[C---:B------:R-:W-:Y:S03]  /*1f80*/  @!P0 LEA R6, P1, R2.reuse, c[0x0][0x2a0], 0x2 ;  /* 0x0000a80002068a11 */ /* 0x040fe600078210ff */
[----:B------:R-:W-:Y:S01]  /*1f90*/  IMAD R90, R3, c[0x0][0x2b8], R4 ;  /* 0x0000ae00035a7a24 */ /* 0x000fe200078e0204 */
[----:B------:R-:W-:Y:S01]  /*1fa0*/  @!P0 LEA.HI.X R7, R2, c[0x0][0x2a4], R5, 0x2, P1 ;  /* 0x0000a90002078a11 */ /* 0x000fe200008f1405 */
[----:B------:R-:W-:Y:S04]  /*1fb0*/  IMAD R2, R43, 0x3000, R0 ;  /* 0x000030002b027824 */ /* 0x000fe800078e0200 */
[----:B------:R1:W5:Y:S01]  /*1fc0*/  @!P0 LDG.E R87, [R6.64] ;  /* 0x0000000606578981 */ /* 0x000362000c1e1900 */
[C---:B------:R-:W-:Y:S02]  /*1fd0*/  IADD3 R5, R2.reuse, 0x20, RZ ;  /* 0x0000002002057810 */ /* 0x040fe40007ffe0ff */
[C---:B------:R-:W-:Y:S01]  /*1fe0*/  @P2 IADD3 R5, R2.reuse, -0x20, RZ ;  /* 0xffffffe002052810 */ /* 0x040fe20007ffe0ff */
[----:B------:R-:W-:Y:S01]  /*1ff0*/  BAR.SYNC.DEFER_BLOCKING 0x0 ;  /* 0x0000000000007b1d */ /* 0x000fe20000010000 */
[----:B------:R-:W-:Y:S02]  /*2000*/  ISETP.GE.AND P2, PT, R171, 0x1, PT ;  /* 0x00000001ab00780c */ /* 0x000fe40003f46270 */
[----:B------:R-:W-:Y:S02]  /*2010*/  LEA R88, R2, 0x100, 0x1 ;  /* 0x0000010002587811 */ /* 0x000fe400078e08ff */
[----:B------:R-:W-:Y:S09]  /*2020*/  LEA R89, R5, 0x100, 0x1 ;  /* 0x0000010005597811 */ /* 0x000ff200078e08ff */
[----:B------:R-:W-:-:S05]  /*2030*/  @!P2 BRA `(.L_x_1183) ;  /* 0x00003ae00000a947 */ /* 0x000fca0003800000 */
[C---:B------:R-:W-:Y:S01]  /*2040*/  IMAD.WIDE.U32 R2, R90.reuse, c[0x0][0x1e0], RZ ;  /* 0x000078005a027a25 */ /* 0x040fe200078e00ff */
[----:B------:R-:W-:Y:S02]  /*2050*/  SHF.R.S32.HI R97, RZ, 0x1f, R90 ;  /* 0x0000001fff617819 */ /* 0x000fe4000001145a */
[----:B-----5:R-:W-:Y:S01]  /*2060*/  SHF.R.S32.HI R98, RZ, 0x1f, R87 ;  /* 0x0000001fff627819 */ /* 0x020fe20000011457 */
[----:B------:R-:W-:Y:S04]  /*2070*/  IMAD.WIDE.U32 R12, R167, R25, RZ ;  /* 0x00000019a70c7225 */ /* 0x000fe800078e00ff */
[----:B------:R-:W-:Y:S04]  /*2080*/  IMAD R4, R97, c[0x0][0x1e0], RZ ;  /* 0x0000780061047a24 */ /* 0x000fe800078e02ff */
[----:B------:R-:W-:Y:S05]  /*2090*/  IMAD R4, R90, c[0x0][0x1e4], R4 ;  /* 0x000079005a047a24 */ /* 0x000fea00078e0204 */
[----:B------:R-:W-:Y:S01]  /*20a0*/  IADD3 R3, R3, R4, RZ ;  /* 0x0000000403037210 */ /* 0x000fe20007ffe0ff */
[----:B------:R-:W-:Y:S04]  /*20b0*/  IMAD R4, R98, c[0x0][0x1f0], RZ ;  /* 0x00007c0062047a24 */ /* 0x000fe800078e02ff */
[C---:B------:R-:W-:Y:S04]  /*20c0*/  IMAD.WIDE.U32 R2, R87.reuse, c[0x0][0x1f0], R2 ;  /* 0x00007c0057027a25 */ /* 0x040fe800078e0002 */
[----:B------:R-:W-:Y:S01]  /*20d0*/  IMAD R4, R87, c[0x0][0x1f4], R4 ;  /* 0x00007d0057047a24 */ /* 0x000fe200078e0204 */
[----:B------:R-:W-:Y:S04]  /*20e0*/  IADD3 R2, P0, R160, R2, RZ ;  /* 0x00000002a0027210 */ /* 0x000fe80007f1e0ff */
[----:B------:R-:W-:Y:S01]  /*20f0*/  IADD3.X R3, R111, R3, R4, P0, !PT ;  /* 0x000000036f037210 */ /* 0x000fe200007fe404 */
[-C--:B------:R-:W-:Y:S01]  /*2100*/  IMAD R4, R158, R25.reuse, RZ ;  /* 0x000000199e047224 */ /* 0x080fe200078e02ff */
[C---:B------:R-:W-:Y:S04]  /*2110*/  LEA R15, P0, R2.reuse, c[0x0][0x1c8], 0x1 ;  /* 0x00007200020f7a11 */ /* 0x040fe800078008ff */
[----:B------:R-:W-:Y:S01]  /*2120*/  LEA.HI.X R76, R2, c[0x0][0x1cc], R3, 0x1, P0 ;  /* 0x00007300024c7a11 */ /* 0x000fe200000f0c03 */
[----:B------:R-:W-:Y:S01]  /*2130*/  IMAD R3, R157, R25, RZ ;  /* 0x000000199d037224 */ /* 0x000fe200078e02ff */
[----:B------:R-:W-:Y:S02]  /*2140*/  ISETP.NE.AND P0, PT, RZ, UR4, PT ;  /* 0x00000004ff007c0c */ /* 0x000fe4000bf05270 */
[----:B------:R-:W-:Y:S05]  /*2150*/  SHF.R.S32.HI R2, RZ, 0x1f, R25 ;  /* 0x0000001fff027819 */ /* 0x000fea0000011419 */
[C---:B------:R-:W-:Y:S02]  /*2160*/  IMAD R4, R2.reuse, R165, R4 ;  /* 0x000000a502047224 */ /* 0x040fe400078e0204 */
[----:B------:R-:W-:Y:S01]  /*2170*/  IMAD R3, R2, R167, R3 ;  /* 0x000000a702037224 */ /* 0x000fe200078e0203 */
[----:B------:R-:W-:Y:S01]  /*2180*/  IADD3 R2, -R8, R222, RZ ;  /* 0x000000de08027210 */ /* 0x000fe20007ffe1ff */
[----:B------:R-:W-:Y:S03]  /*2190*/  IMAD.WIDE.U32 R8, R165, R25, RZ ;  /* 0x00000019a5087225 */ /* 0x000fe600078e00ff */
[----:B------:R-:W-:Y:S02]  /*21a0*/  IMNMX R91, R2, 0x40, PT ;  /* 0x00000040025b7817 */ /* 0x000fe40003800200 */
        /* <DEDUP_REMOVED lines=62> */
.L_x_1186:
[----:B------:R-:W-:Y:S05]  /*2590*/  BSYNC B0 ;  /* 0x0000000000007941 */ /* 0x000fea0003800000 */
.L_x_1185:
[----:B------:R-:W2:Y:S04]  /*25a0*/  SHFL.IDX PT, R76, R76, RZ, 0x1c1f ;  /* 0x001c1fff4c4c7589 */ /* 0x000ea800000e0000 */
[----:B------:R3:W4:Y:S01]  /*25b0*/  SHFL.IDX PT, R71, R15, RZ, 0x1c1f ;  /* 0x001c1fff0f477589 */ /* 0x00072200000e0000 */
[----:B------:R-:W-:-:S05]  /*25c0*/  @P1 BRA `(.L_x_1187) ;  /* 0x0000387000001947 */ /* 0x000fca0003800000 */
[----:B-1---5:R-:W-:Y:S01]  /*25d0*/  MOV R4, R21 ;  /* 0x0000001500047202 */ /* 0x022fe20000000f00 */
[----:B------:R-:W-:Y:S01]  /*25e0*/  IMAD.MOV.U32 R9, RZ, RZ, R22 ;  /* 0x000000ffff097224 */ /* 0x000fe200078e0016 */
        /* <DEDUP_REMOVED lines=32> */
[----:B---3--:R-:W1:Y:S01]  /*27f0*/  LDS.128 R12, [R88+0xc000] ;  /* 0x00c00000580c7984 */ /* 0x008e620000000c00 */
[----:B------:R-:W-:Y:S01]  /*2800*/  MOV R5, R2 ;  /* 0x0000000200057202 */ /* 0x000fe20000000f00 */
[----:B------:R-:W-:Y:S01]  /*2810*/  IMAD.MOV.U32 R33, RZ, RZ, R44 ;  /* 0x000000ffff217224 */ /* 0x000fe200078e002c */
[----:B--2---:R-:W-:Y:S01]  /*2820*/  LEA.HI.X R67, R26, R76, R27, 0x1, P0 ;  /* 0x0000004c1a437211 */ /* 0x004fe200000f0c1b */
[----:B------:R-:W-:Y:S01]  /*2830*/  IMAD.MOV.U32 R46, RZ, RZ, R45 ;  /* 0x000000ffff2e7224 */ /* 0x000fe200078e002d */
[----:B------:R-:W-:Y:S01]  /*2840*/  ISETP.GE.AND P0, PT, R34, c[0x0][0x27c], PT ;  /* 0x00009f0022007a0c */ /* 0x000fe20003f06270 */
[----:B------:R-:W-:Y:S11]  /*2850*/  IMAD.MOV.U32 R4, RZ, RZ, R3 ;  /* 0x000000ffff047224 */ /* 0x000ff600078e0003 */
[----:B------:R-:W-:Y:S01]  /*2860*/  @!UPT UIADD3 URZ, URZ, URZ, URZ ;  /* 0x0000003f3f3ff290 */ /* 0x000fe2000fffe03f */
[----:B------:R-:W-:Y:S02]  /*2870*/  @!P0 SHF.R.U64 R44, R44, 0x10, R45 ;  /* 0x000000102c2c8819 */ /* 0x000fe4000000122d */
[----:B------:R-:W-:Y:S02]  /*2880*/  @!P0 SHF.R.U64 R8, R2, 0x10, R3 ;  /* 0x0000001002088819 */ /* 0x000fe40000001203 */
[----:B------:R-:W-:Y:S02]  /*2890*/  @!P0 SHF.R.U32.HI R9, RZ, 0x10, R45 ;  /* 0x00000010ff098819 */ /* 0x000fe4000001162d */
[----:B------:R-:W-:Y:S02]  /*28a0*/  @!P0 SHF.R.U32.HI R2, RZ, 0x10, R3 ;  /* 0x00000010ff028819 */ /* 0x000fe40000011603 */
[----:B------:R-:W-:Y:S02]  /*28b0*/  @!P0 PRMT R44, R33, 0x5410, R44 ;  /* 0x00005410212c8816 */ /* 0x000fe4000000002c */
[----:B------:R-:W-:Y:S02]  /*28c0*/  @!P0 PRMT R5, R5, 0x5410, R8 ;  /* 0x0000541005058816 */ /* 0x000fe40000000008 */
[----:B------:R-:W-:Y:S01]  /*28d0*/  @!P0 PRMT R47, R46, 0x5410, R9 ;  /* 0x000054102e2f8816 */ /* 0x000fe20000000009 */
[----:B------:R-:W-:Y:S01]  /*28e0*/  @!P0 IMAD.U32 R8, R44, 0x10000, RZ ;  /* 0x000100002c088824 */ /* 0x000fe200078e00ff */
[----:B------:R-:W-:Y:S02]  /*28f0*/  @!P0 PRMT R9, R4, 0x5410, R2 ;  /* 0x0000541004098816 */ /* 0x000fe40000000002 */
[C---:B------:R-:W-:Y:S02]  /*2900*/  @!P0 SHF.L.U32 R4, R5.reuse, 0x10, RZ ;  /* 0x0000001005048819 */ /* 0x040fe400000006ff */
[----:B------:R-:W-:Y:S02]  /*2910*/  @!P0 LOP3.LUT R44, R44, 0xffff0000, RZ, 0xc0, !PT ;  /* 0xffff00002c2c8812 */ /* 0x000fe400078ec0ff */
[----:B------:R-:W-:Y:S01]  /*2920*/  @!P0 LOP3.LUT R5, R5, 0xffff0000, RZ, 0xc0, !PT ;  /* 0xffff000005058812 */ /* 0x000fe200078ec0ff */
[C---:B-1----:R-:W-:Y:S01]  /*2930*/  @!P0 IMAD.U32 R33, R12.reuse, 0x10000, RZ ;  /* 0x000100000c218824 */ /* 0x042fe200078e00ff */
[----:B------:R-:W-:Y:S01]  /*2940*/  @!P0 LOP3.LUT R2, R12, 0xffff0000, RZ, 0xc0, !PT ;  /* 0xffff00000c028812 */ /* 0x000fe200078ec0ff */
[C---:B------:R-:W-:Y:S01]  /*2950*/  @!P0 IMAD.U32 R45, R13.reuse, 0x10000, RZ ;  /* 0x000100000d2d8824 */ /* 0x040fe200078e00ff */
[----:B------:R-:W-:Y:S03]  /*2960*/  @!P0 LOP3.LUT R3, R13, 0xffff0000, RZ, 0xc0, !PT ;  /* 0xffff00000d038812 */ /* 0x000fe600078ec0ff */
[C---:B------:R-:W-:Y:S02]  /*2970*/  @!P0 FMUL.FTZ R46, R2.reuse, R8 ;  /* 0x00000008022e8220 */ /* 0x040fe40000410000 */
[----:B------:R-:W-:Y:S02]  /*2980*/  @!P0 FMUL.FTZ R2, R2, R4 ;  /* 0x0000000402028220 */ /* 0x000fe40000410000 */
[----:B------:R-:W-:Y:S02]  /*2990*/  @!P0 FMUL.FTZ R48, R3, R44 ;  /* 0x0000002c03308220 */ /* 0x000fe40000410000 */
[----:B------:R-:W-:Y:S01]  /*29a0*/  @!P0 FFMA.FTZ R70, R33, R4, -R46 ;  /* 0x0000000421468223 */ /* 0x000fe2000001082e */
[----:B------:R-:W-:Y:S01]  /*29b0*/  @!P0 LOP3.LUT R4, R14, 0xffff0000, RZ, 0xc0, !PT ;  /* 0xffff00000e048812 */ /* 0x000fe200078ec0ff */
[----:B------:R-:W-:Y:S01]  /*29c0*/  @!P0 FFMA.FTZ R2, R8, R33, R2 ;  /* 0x0000002108028223 */ /* 0x000fe20000010002 */
[----:B------:R-:W-:Y:S01]  /*29d0*/  @!P0 SHF.L.U32 R33, R47, 0x10, RZ ;  /* 0x000000102f218819 */ /* 0x000fe200000006ff */
        /* <DEDUP_REMOVED lines=8> */
[C---:B------:R-:W-:Y:S01]  /*2a60*/  @!P0 FMUL.FTZ R65, R4.reuse, R33 ;  /* 0x0000002104418220 */ /* 0x040fe20000410000 */
        /* <DEDUP_REMOVED lines=17> */
.L_x_1189:
[----:B------:R-:W-:Y:S05]  /*2b80*/  BSYNC B0 ;  /* 0x0000000000007941 */ /* 0x000fea0003800000 */
.L_x_1188:
[----:B------:R-:W-:Y:S01]  /*2b90*/  ISETP.GE.AND P0, PT, R29, c[0x0][0x1d4], PT ;  /* 0x000075001d007a0c */ /* 0x000fe20003f06270 */
[----:B------:R-:W-:Y:S01]  /*2ba0*/  @!UPT UIADD3 URZ, URZ, URZ, URZ ;  /* 0x0000003f3f3ff290 */ /* 0x000fe2000fffe03f */
[----:B------:R-:W-:Y:S11]  /*2bb0*/  BSSY B0, `(.L_x_1190) ;  /* 0x0000038000007945 */ /* 0x000ff60003800000 */
[----:B------:R-:W-:-:S05]  /*2bc0*/  @P0 BRA `(.L_x_1191) ;  /* 0x0000036000000947 */ /* 0x000fca0003800000 */
[C---:B----4-:R-:W-:Y:S01]  /*2bd0*/  LEA R46, P0, R96.reuse, R71, 0x1 ;  /* 0x00000047602e7211 */ /* 0x050fe200078008ff */
[----:B-1-3--:R-:W1:Y:S03]  /*2be0*/  LDS.128 R12, [R89+0xc000] ;  /* 0x00c00000590c7984 */ /* 0x00ae660000000c00 */
[----:B--2---:R-:W-:Y:S02]  /*2bf0*/  LEA.HI.X R47, R96, R76, R106, 0x1, P0 ;  /* 0x0000004c602f7211 */ /* 0x004fe400000f0c6a */
[----:B------:R-:W-:Y:S11]  /*2c00*/  ISETP.GE.AND P0, PT, R41, c[0x0][0x27c], PT ;  /* 0x00009f0029007a0c */ /* 0x000ff60003f06270 */
[----:B------:R-:W-:Y:S02]  /*2c10*/  @!UPT UIADD3 URZ, URZ, URZ, URZ ;  /* 0x0000003f3f3ff290 */ /* 0x000fe4000fffe03f */
[----:B------:R-:W-:Y:S02]  /*2c20*/  @!P0 SHF.R.U64 R5, R50, 0x10, R51 ;  /* 0x0000001032058819 */ /* 0x000fe40000001233 */
[----:B------:R-:W-:Y:S02]  /*2c30*/  @!P0 SHF.R.U64 R2, R6, 0x10, R7 ;  /* 0x0000001006028819 */ /* 0x000fe40000001207 */
[----:B------:R-:W-:Y:S02]  /*2c40*/  @!P0 PRMT R5, R49, 0x5410, R5 ;  /* 0x0000541031058816 */ /* 0x000fe40000000005 */
[----:B------:R-:W-:Y:S02]  /*2c50*/  @!P0 PRMT R2, R11, 0x5432, R2 ;  /* 0x000054320b028816 */ /* 0x000fe40000000002 */
[----:B------:R-:W-:Y:S01]  /*2c60*/  @!P0 SHF.R.U32.HI R6, RZ, 0x10, R7 ;  /* 0x00000010ff068819 */ /* 0x000fe20000011607 */
[----:B------:R-:W-:Y:S01]  /*2c70*/  @!P0 IMAD.U32 R8, R5, 0x10000, RZ ;  /* 0x0001000005088824 */ /* 0x000fe200078e00ff */
[----:B------:R-:W-:Y:S01]  /*2c80*/  @!P0 SHF.R.U32.HI R44, RZ, 0x10, R51 ;  /* 0x00000010ff2c8819 */ /* 0x000fe20000011633 */
[C---:B------:R-:W-:Y:S01]  /*2c90*/  @!P0 IMAD.U32 R7, R2.reuse, 0x10000, RZ ;  /* 0x0001000002078824 */ /* 0x040fe200078e00ff */
        /* <DEDUP_REMOVED lines=20> */
[C---:B------:R-:W-:Y:S01]  /*2de0*/  @!P0 LOP3.LUT R5, R15.reuse, 0xffff0000, RZ, 0xc0, !PT ;  /* 0xffff00000f058812 */ /* 0x040fe200078ec0ff */
        /* <DEDUP_REMOVED lines=20> */
.L_x_1191:
[----:B------:R-:W-:Y:S05]  /*2f30*/  BSYNC B0 ;  /* 0x0000000000007941 */ /* 0x000fea0003800000 */
.L_x_1190:
        /* <DEDUP_REMOVED lines=58> */
.L_x_1193:
[----:B------:R-:W-:Y:S05]  /*32e0*/  BSYNC B0 ;  /* 0x0000000000007941 */ /* 0x000fea0003800000 */
.L_x_1192:
[----:B------:R-:W-:Y:S01]  /*32f0*/  ISETP.GE.AND P0, PT, R102, c[0x0][0x1d4], PT ;  /* 0x0000750066007a0c */ /* 0x000fe20003f06270 */
[----:B------:R-:W-:Y:S01]  /*3300*/  @!UPT UIADD3 URZ, URZ, URZ, URZ ;  /* 0x0000003f3f3ff290 */ /* 0x000fe2000fffe03f */
[----:B------:R-:W-:Y:S11]  /*3310*/  BSSY B0, `(.L_x_1194) ;  /* 0x0000038000007945 */ /* 0x000ff60003800000 */
[----:B------:R-:W-:-:S05]  /*3320*/  @P0 BRA `(.L_x_1195) ;  /* 0x0000036000000947 */ /* 0x000fca0003800000 */
[C---:B-1--4-:R-:W-:Y:S01]  /*3330*/  LEA R44, P0, R94.reuse, R71, 0x1 ;  /* 0x000000475e2c7211 */ /* 0x052fe200078008ff */
[----:B---3--:R-:W1:Y:S03]  /*3340*/  LDS.128 R12, [R89+0xe000] ;  /* 0x00e00000590c7984 */ /* 0x008e660000000c00 */
        /* <DEDUP_REMOVED lines=52> */
.L_x_1195:
[----:B------:R-:W-:Y:S05]  /*3690*/  BSYNC B0 ;  /* 0x0000000000007941 */ /* 0x000fea0003800000 */
.L_x_1194:
        /* <DEDUP_REMOVED lines=58> */
.L_x_1197:
[----:B------:R-:W-:Y:S05]  /*3a40*/  BSYNC B0 ;  /* 0x0000000000007941 */ /* 0x000fea0003800000 */
.L_x_1196:
[----:B------:R-:W-:Y:S11]  /*3a50*/  ISETP.GE.AND P0, PT, R100, c[0x0][0x1d4], PT ;  /* 0x0000750064007a0c */ /* 0x000ff60003f06270 */
[----:B------:R-:W-:Y:S02]  /*3a60*/  @!UPT UIADD3 URZ, URZ, URZ, URZ ;  /* 0x0000003f3f3ff290 */ /* 0x000fe4000fffe03f */
        /* <DEDUP_REMOVED lines=56> */
.L_x_1184:
        /* <DEDUP_REMOVED lines=47> */
.L_x_1199:
[----:B------:R-:W-:Y:S05]  /*40e0*/  BSYNC B0 ;  /* 0x0000000000007941 */ /* 0x000fea0003800000 */
.L_x_1198:
[----:B------:R2:W3:Y:S04]  /*40f0*/  SHFL.IDX PT, R77, R76, RZ, 0x1c1f ;  /* 0x001c1fff4c4d7589 */ /* 0x0004e800000e0000 */
[----:B------:R2:W4:Y:S01]  /*4100*/  SHFL.IDX PT, R76, R15, RZ, 0x1c1f ;  /* 0x001c1fff0f4c7589 */ /* 0x00052200000e0000 */
[----:B------:R-:W-:-:S05]  /*4110*/  @P1 BRA `(.L_x_1187) ;  /* 0x00001d2000001947 */ /* 0x000fca0003800000 */
[----:B-1---5:R-:W-:Y:S01]  /*4120*/  MOV R2, R21 ;  /* 0x0000001500027202 */ /* 0x022fe20000000f00 */
[----:B------:R-:W-:Y:S01]  /*4130*/  IMAD.MOV.U32 R9, RZ, RZ, R22 ;  /* 0x000000ffff097224 */ /* 0x000fe200078e0016 */
[----:B------:R-:W-:Y:S01]  /*4140*/  ISETP.GE.AND P0, PT, R26, c[0x0][0x1d4], PT ;  /* 0x000075001a007a0c */ /* 0x000fe20003f06270 */
[----:B------:R-:W-:Y:S01]  /*4150*/  IMAD.MOV.U32 R8, RZ, RZ, R23 ;  /* 0x000000ffff087224 */ /* 0x000fe200078e0017 */
[----:B------:R-:W-:Y:S01]  /*4160*/  IADD3 R154, -R156, c[0x0][0x1d4], RZ ;  /* 0x000075009c9a7a10 */ /* 0x000fe20007ffe1ff */
[----:B------:R-:W-:Y:S01]  /*4170*/  IMAD.MOV.U32 R3, RZ, RZ, R20 ;  /* 0x000000ffff037224 */ /* 0x000fe200078e0014 */
[----:B------:R-:W-:Y:S01]  /*4180*/  BSSY B0, `(.L_x_1200) ;  /* 0x0000099000007945 */ /* 0x000fe20003800000 */
[----:B------:R-:W-:Y:S01]  /*4190*/  IMAD R78, R43, 0x3000, RZ ;  /* 0x000030002b4e7824 */ /* 0x000fe200078e02ff */
        /* <DEDUP_REMOVED lines=18> */
[----:B------:R-:W-:Y:S02]  /*42c0*/  PRMT R72, R8, 0x5410, R9 ;  /* 0x0000541008487816 */ /* 0x000fe40000000009 */
[----:B------:R-:W-:Y:S01]  /*42d0*/  PRMT R59, R3, 0x5410, R2 ;  /* 0x00005410033b7816 */ /* 0x000fe20000000002 */
[----:B------:R-:W-:-:S05]  /*42e0*/  @P0 BRA `(.L_x_1201) ;  /* 0x0000082000000947 */ /* 0x000fca0003800000 */
[----:B------:R-:W-:Y:S01]  /*42f0*/  ISETP.NE.AND P2, PT, R152, RZ, PT ;  /* 0x000000ff9800720c */ /* 0x000fe20003f45270 */
[----:B------:R-:W-:Y:S01]  /*4300*/  IMAD.MOV.U32 R50, RZ, RZ, R44 ;  /* 0x000000ffff327224 */ /* 0x000fe200078e002c */
[----:B------:R-:W-:Y:S01]  /*4310*/  ISETP.GE.AND P0, PT, R26, c[0x0][0x27c], PT ;  /* 0x00009f001a007a0c */ /* 0x000fe20003f06270 */
[----:B------:R-:W-:Y:S01]  /*4320*/  IMAD.MOV.U32 R9, RZ, RZ, R4 ;  /* 0x000000ffff097224 */ /* 0x000fe200078e0004 */
[----:B------:R-:W-:Y:S01]  /*4330*/  SEL R2, R156, R154, !P2 ;  /* 0x0000009a9c027207 */ /* 0x000fe20005000000 */
[----:B------:R-:W-:Y:S01]  /*4340*/  IMAD.MOV.U32 R8, RZ, RZ, R5 ;  /* 0x000000ffff087224 */ /* 0x000fe200078e0005 */
[----:B------:R-:W-:Y:S02]  /*4350*/  MOV R48, R47 ;  /* 0x0000002f00307202 */ /* 0x000fe40000000f00 */
[----:B------:R-:W-:Y:S02]  /*4360*/  SHF.R.S32.HI R3, RZ, 0x1f, R2 ;  /* 0x0000001fff037819 */ /* 0x000fe40000011402 */
[----:B------:R-:W-:Y:S02]  /*4370*/  MOV R52, R45 ;  /* 0x0000002d00347202 */ /* 0x000fe40000000f00 */
[----:B------:R-:W-:Y:S03]  /*4380*/  LEA.HI R2, R3, R2, RZ, 0x4 ;  /* 0x0000000203027211 */ /* 0x000fe600078f20ff */
[----:B------:R-:W-:Y:S01]  /*4390*/  @!P0 SHF.R.U64 R51, R44, 0x10, R45 ;  /* 0x000000102c338819 */ /* 0x000fe2000000122d */
[----:B------:R-:W-:Y:S01]  /*43a0*/  IMAD.MOV.U32 R44, RZ, RZ, R46 ;  /* 0x000000ffff2c7224 */ /* 0x000fe200078e002e */
[----:B------:R-:W-:Y:S02]  /*43b0*/  LEA.HI.SX32 R2, R2, R145, 0x1c ;  /* 0x0000009102027211 */ /* 0x000fe400078fe2ff */
[----:B------:R-:W-:Y:S01]  /*43c0*/  @!P0 SHF.R.U64 R11, R4, 0x10, R5 ;  /* 0x00000010040b8819 */ /* 0x000fe20000001205 */
[----:B------:R-:W-:Y:S01]  /*43d0*/  IMAD.MOV.U32 R4, RZ, RZ, R6 ;  /* 0x000000ffff047224 */ /* 0x000fe200078e0006 */
[----:B------:R-:W-:Y:S01]  /*43e0*/  SHF.R.S32.HI R3, RZ, 0x1f, R2 ;  /* 0x0000001fff037819 */ /* 0x000fe20000011402 */
[----:B------:R-:W-:Y:S01]  /*43f0*/  IMAD.SHL.U32 R75, R2, 0x8, RZ ;  /* 0x00000008024b7824 */ /* 0x000fe200078e00ff */
[----:B------:R-:W-:Y:S02]  /*4400*/  @!P0 SHF.R.U32.HI R24, RZ, 0x10, R47 ;  /* 0x00000010ff188819 */ /* 0x000fe4000001162f */
[----:B------:R-:W-:Y:S02]  /*4410*/  LEA.HI R2, R3, R2, RZ, 0x3 ;  /* 0x0000000203027211 */ /* 0x000fe400078f18ff */
[----:B------:R-:W-:Y:S02]  /*4420*/  @!P0 PRMT R50, R50, 0x5410, R51 ;  /* 0x0000541032328816 */ /* 0x000fe40000000033 */
[----:B------:R-:W-:Y:S01]  /*4430*/  @!P0 SHF.R.U32.HI R49, RZ, 0x10, R45 ;  /* 0x00000010ff318819 */ /* 0x000fe2000001162d */
[----:B------:R-:W-:Y:S01]  /*4440*/  IMAD.SHL.U32 R2, R2, 0x200, RZ ;  /* 0x0000020002027824 */ /* 0x000fe200078e00ff */
[----:B------:R-:W-:Y:S02]  /*4450*/  LOP3.LUT R3, R103, 0x38, R75, 0xf8, !PT ;  /* 0x0000003867037812 */ /* 0x000fe400078ef84b */
[----:B------:R-:W-:Y:S02]  /*4460*/  @!P0 SHF.R.U64 R45, R46, 0x10, R47 ;  /* 0x000000102e2d8819 */ /* 0x000fe4000000122f */
[----:B------:R-:W-:Y:S02]  /*4470*/  LOP3.LUT R3, R3, R104, RZ, 0x3c, !PT ;  /* 0x0000006803037212 */ /* 0x000fe400078e3cff */
[----:B------:R-:W-:Y:S02]  /*4480*/  LOP3.LUT R2, R2, 0x7ffff000, RZ, 0xc0, !PT ;  /* 0x7ffff00002027812 */ /* 0x000fe400078ec0ff */
[----:B------:R-:W-:Y:S02]  /*4490*/  @!P0 SHF.R.U64 R6, R6, 0x10, R7 ;  /* 0x0000001006068819 */ /* 0x000fe40000001207 */
[----:B------:R-:W-:Y:S02]  /*44a0*/  IADD3 R2, R3, R2, R42 ;  /* 0x0000000203027210 */ /* 0x000fe40007ffe02a */
[----:B------:R-:W-:Y:S02]  /*44b0*/  IADD3 R3, R149, R78, RZ ;  /* 0x0000004e95037210 */ /* 0x000fe40007ffe0ff */
[----:B------:R-:W-:Y:S01]  /*44c0*/  @!P0 PRMT R56, R48, 0x5410, R24 ;  /* 0x0000541030388816 */ /* 0x000fe20000000018 */
[----:B------:R-:W-:Y:S01]  /*44d0*/  IMAD.IADD R2, R78, 0x1, R2 ;  /* 0x000000014e027824 */ /* 0x000fe200078e0202 */
[----:B------:R-:W-:Y:S01]  /*44e0*/  @!P0 SHF.R.U32.HI R5, RZ, 0x10, R5 ;  /* 0x00000010ff058819 */ /* 0x000fe20000011605 */
[----:B------:R-:W-:Y:S01]  /*44f0*/  IMAD.SHL.U32 R3, R3, 0x2, RZ ;  /* 0x0000000203037824 */ /* 0x000fe200078e00ff */
[----:B------:R-:W-:Y:S01]  /*4500*/  @!P0 PRMT R49, R52, 0x5410, R49 ;  /* 0x0000541034318816 */ /* 0x000fe20000000031 */
[----:B------:R-:W-:Y:S01]  /*4510*/  IMAD.SHL.U32 R2, R2, 0x2, RZ ;  /* 0x0000000202027824 */ /* 0x000fe200078e00ff */
[----:B------:R-:W-:Y:S02]  /*4520*/  @!P0 PRMT R52, R44, 0x5410, R45 ;  /* 0x000054102c348816 */ /* 0x000fe4000000002d */
[----:B------:R1:W5:Y:S01]  /*4530*/  LDS.128 R60, [R3+0xc100] ;  /* 0x00c10000033c7984 */ /* 0x0003620000000c00 */
[----:B------:R-:W-:Y:S02]  /*4540*/  @!P0 LOP3.LUT R44, R50, 0xffff0000, RZ, 0xc0, !PT ;  /* 0xffff0000322c8812 */ /* 0x000fe400078ec0ff */
[----:B------:R-:W-:Y:S02]  /*4550*/  @!P0 PRMT R8, R8, 0x5410, R5 ;  /* 0x0000541008088816 */ /* 0x000fe40000000005 */
[----:B------:R-:W-:Y:S03]  /*4560*/  @!P0 LOP3.LUT R48, R49, 0xffff0000, RZ, 0xc0, !PT ;  /* 0xffff000031308812 */ /* 0x000fe600078ec0ff */
[----:B--2---:R2:W4:Y:S01]  /*4570*/  LDS.128 R12, [R2+0xc100] ;  /* 0x00c10000020c7984 */ /* 0x0045220000000c00 */
[--C-:B-1----:R-:W-:Y:S01]  /*4580*/  IMAD.MOV.U32 R3, RZ, RZ, R7.reuse ;  /* 0x000000ffff037224 */ /* 0x102fe200078e0007 */
[----:B--2---:R-:W-:Y:S02]  /*4590*/  @!P0 SHF.R.U32.HI R2, RZ, 0x10, R7 ;  /* 0x00000010ff028819 */ /* 0x004fe40000011607 */
[----:B------:R-:W-:Y:S02]  /*45a0*/  @!P0 PRMT R7, R9, 0x5410, R11 ;  /* 0x0000541009078816 */ /* 0x000fe4000000000b */
[----:B------:R-:W-:Y:S02]  /*45b0*/  @!P0 PRMT R24, R3, 0x5410, R2 ;  /* 0x0000541003188816 */ /* 0x000fe40000000002 */
[----:B------:R-:W-:Y:S01]  /*45c0*/  @!P0 PRMT R9, R4, 0x5410, R6 ;  /* 0x0000541004098816 */ /* 0x000fe20000000006 */
[----:B------:R-:W-:Y:S01]  /*45d0*/  @!P0 IMAD.U32 R6, R50, 0x10000, RZ ;  /* 0x0001000032068824 */ /* 0x000fe200078e00ff */
[C---:B------:R-:W-:Y:S01]  /*45e0*/  @!P0 LOP3.LUT R5, R7.reuse, 0xffff0000, RZ, 0xc0, !PT ;  /* 0xffff000007058812 */ /* 0x040fe200078ec0ff */
[----:B------:R-:W-:Y:S02]  /*45f0*/  @!P0 IMAD.U32 R4, R7, 0x10000, RZ ;  /* 0x0001000007048824 */ /* 0x000fe400078e00ff */
[C---:B-----5:R-:W-:Y:S01]  /*4600*/  @!P0 IMAD.U32 R7, R60.reuse, 0x10000, RZ ;  /* 0x000100003c078824 */ /* 0x060fe200078e00ff */
[----:B------:R-:W-:Y:S01]  /*4610*/  @!P0 LOP3.LUT R45, R60, 0xffff0000, RZ, 0xc0, !PT ;  /* 0xffff00003c2d8812 */ /* 0x000fe200078ec0ff */
[----:B------:R-:W-:Y:S01]  /*4620*/  @!P0 IMAD.U32 R47, R61, 0x10000, RZ ;  /* 0x000100003d2f8824 */ /* 0x000fe200078e00ff */
[----:B------:R-:W-:Y:S01]  /*4630*/  @!P0 LOP3.LUT R53, R62, 0xffff0000, RZ, 0xc0, !PT ;  /* 0xffff00003e358812 */ /* 0x000fe200078ec0ff */
[C---:B------:R-:W-:Y:S01]  /*4640*/  @!P0 IMAD.U32 R50, R52.reuse, 0x10000, RZ ;  /* 0x0001000034328824 */ /* 0x040fe200078e00ff */
[----:B------:R-:W-:Y:S01]  /*4650*/  @!P0 LOP3.LUT R52, R52, 0xffff0000, RZ, 0xc0, !PT ;  /* 0xffff000034348812 */ /* 0x000fe200078ec0ff */
[----:B------:R-:W-:Y:S01]  /*4660*/  @!P0 IMAD.U32 R51, R62, 0x10000, RZ ;  /* 0x000100003e338824 */ /* 0x000fe200078e00ff */
[C---:B----4-:R-:W-:Y:S01]  /*4670*/  @!P0 SHF.L.U32 R2, R12.reuse, 0x10, RZ ;  /* 0x000000100c028819 */ /* 0x050fe200000006ff */
[C---:B------:R-:W-:Y:S01]  /*4680*/  @!P0 IMAD.U32 R55, R63.reuse, 0x10000, RZ ;  /* 0x000100003f378824 */ /* 0x040fe200078e00ff */
[----:B------:R-:W-:Y:S02]  /*4690*/  @!P0 LOP3.LUT R3, R12, 0xffff0000, RZ, 0xc0, !PT ;  /* 0xffff00000c038812 */ /* 0x000fe400078ec0ff */
[----:B------:R-:W-:Y:S01]  /*46a0*/  @!P0 LOP3.LUT R57, R63, 0xffff0000, RZ, 0xc0, !PT ;  /* 0xffff00003f398812 */ /* 0x000fe200078ec0ff */
[C---:B------:R-:W-:Y:S02]  /*46b0*/  @!P0 FMUL.FTZ R11, R2.reuse, R6 ;  /* 0x00000006020b8220 */ /* 0x040fe40000410000 */
[----:B------:R-:W-:Y:S02]  /*46c0*/  @!P0 FMUL.FTZ R46, R3, R44 ;  /* 0x0000002c032e8220 */ /* 0x000fe40000410000 */
[-C--:B------:R-:W-:Y:S02]  /*46d0*/  @!P0 FMUL.FTZ R2, R2, R4.reuse ;  /* 0x0000000402028220 */ /* 0x080fe40000410000 */
[----:B------:R-:W-:Y:S01]  /*46e0*/  @!P0 FFMA.FTZ R86, R7, R4, -R11 ;  /* 0x0000000407568223 */ /* 0x000fe2000001080b */
[----:B------:R-:W-:Y:S01]  /*46f0*/  @!P0 SHF.L.U32 R4, R13, 0x10, RZ ;  /* 0x000000100d048819 */ /* 0x000fe200000006ff */
[-C--:B------:R-:W-:Y:S02]  /*4700*/  @!P0 FMUL.FTZ R3, R3, R5.reuse ;  /* 0x0000000503038220 */ /* 0x080fe40000410000 */
[----:B------:R-:W-:Y:S01]  /*4710*/  @!P0 FFMA.FTZ R85, R45, R5, -R46 ;  /* 0x000000052d558223 */ /* 0x000fe2000001082e */
[----:B------:R-:W-:Y:S01]  /*4720*/  @!P0 LOP3.LUT R5, R13, 0xffff0000, RZ, 0xc0, !PT ;  /* 0xffff00000d058812 */ /* 0x000fe200078ec0ff */
[----:B------:R-:W-:Y:S01]  /*4730*/  @!P0 IMAD.U32 R46, R49, 0x10000, RZ ;  /* 0x00010000312e8824 */ /* 0x000fe200078e00ff */
[----:B------:R-:W-:Y:S01]  /*4740*/  @!P0 LOP3.LUT R49, R61, 0xffff0000, RZ, 0xc0, !PT ;  /* 0xffff00003d318812 */ /* 0x000fe200078ec0ff */
[----:B------:R-:W-:Y:S01]  /*4750*/  @!P0 FFMA.FTZ R2, R6, R7, R2 ;  /* 0x0000000706028223 */ /* 0x000fe20000010002 */
[C---:B------:R-:W-:Y:S01]  /*4760*/  @!P0 LOP3.LUT R7, R8.reuse, 0xffff0000, RZ, 0xc0, !PT ;  /* 0xffff000008078812 */ /* 0x040fe200078ec0ff */
[----:B------:R-:W-:Y:S02]  /*4770*/  @!P0 IMAD.U32 R6, R8, 0x10000, RZ ;  /* 0x0001000008068824 */ /* 0x000fe400078e00ff */
[C---:B------:R-:W-:Y:S02]  /*4780*/  @!P0 FMUL.FTZ R8, R4.reuse, R46 ;  /* 0x0000002e04088220 */ /* 0x040fe40000410000 */
[----:B------:R-:W-:Y:S02]  /*4790*/  @!P0 FMUL.FTZ R11, R5, R48 ;  /* 0x00000030050b8220 */ /* 0x000fe40000410000 */
[-C--:B------:R-:W-:Y:S02]  /*47a0*/  @!P0 FMUL.FTZ R4, R4, R6.reuse ;  /* 0x0000000604048220 */ /* 0x080fe40000410000 */
[----:B------:R-:W-:Y:S01]  /*47b0*/  @!P0 FFMA.FTZ R84, R47, R6, -R8 ;  /* 0x000000062f548223 */ /* 0x000fe20000010808 */
[C---:B------:R-:W-:Y:S01]  /*47c0*/  @!P0 SHF.L.U32 R6, R14.reuse, 0x10, RZ ;  /* 0x000000100e068819 */ /* 0x040fe200000006ff */
[-C--:B------:R-:W-:Y:S02]  /*47d0*/  @!P0 FMUL.FTZ R5, R5, R7.reuse ;  /* 0x0000000705058220 */ /* 0x080fe40000410000 */
[----:B------:R-:W-:Y:S01]  /*47e0*/  @!P0 FFMA.FTZ R83, R49, R7, -R11 ;  /* 0x0000000731538223 */ /* 0x000fe2000001080b */
[----:B------:R-:W-:Y:S01]  /*47f0*/  @!P0 LOP3.LUT R7, R14, 0xffff0000, RZ, 0xc0, !PT ;  /* 0xffff00000e078812 */ /* 0x000fe200078ec0ff */
[C---:B------:R-:W-:Y:S01]  /*4800*/  @!P0 IMAD.U32 R8, R9.reuse, 0x10000, RZ ;  /* 0x0001000009088824 */ /* 0x040fe200078e00ff */
[----:B------:R-:W-:Y:S01]  /*4810*/  @!P0 LOP3.LUT R9, R9, 0xffff0000, RZ, 0xc0, !PT ;  /* 0xffff000009098812 */ /* 0x000fe200078ec0ff */
[----:B------:R-:W-:Y:S02]  /*4820*/  @!P0 FMUL.FTZ R11, R6, R50 ;  /* 0x00000032060b8220 */ /* 0x000fe40000410000 */
[----:B------:R-:W-:Y:S02]  /*4830*/  @!P0 FMUL.FTZ R54, R7, R52 ;  /* 0x0000003407368220 */ /* 0x000fe40000410000 */
[----:B------:R-:W-:Y:S01]  /*4840*/  @!P0 FFMA.FTZ R3, R44, R45, R3 ;  /* 0x0000002d2c038223 */ /* 0x000fe20000010003 */
[----:B------:R-:W-:Y:S01]  /*4850*/  @!P0 F2FP.BF16.PACK_AB R44, R85, R86 ;  /* 0x00000056552c823e */ /* 0x000fe200000010ff */
[----:B------:R-:W-:Y:S01]  /*4860*/  @!P0 FMUL.FTZ R6, R6, R8 ;  /* 0x0000000806068220 */ /* 0x000fe20000410000 */
[----:B------:R-:W-:Y:S01]  /*4870*/  @!P0 F2FP.BF16.PACK_AB R45, R83, R84 ;  /* 0x00000054532d823e */ /* 0x000fe200000010ff */
[----:B------:R-:W-:Y:S01]  /*4880*/  @!P0 FFMA.FTZ R82, R51, R8, -R11 ;  /* 0x0000000833528223 */ /* 0x000fe2000001080b */
[----:B------:R-:W-:Y:S01]  /*4890*/  @!P0 SHF.L.U32 R8, R15, 0x10, RZ ;  /* 0x000000100f088819 */ /* 0x000fe200000006ff */
[----:B------:R-:W-:Y:S01]  /*48a0*/  @!P0 FMUL.FTZ R7, R7, R9 ;  /* 0x0000000907078220 */ /* 0x000fe20000410000 */
[----:B------:R-:W-:Y:S01]  /*48b0*/  @!P0 MOV R61, R45 ;  /* 0x0000002d003d8202 */ /* 0x000fe20000000f00 */
[----:B------:R-:W-:Y:S01]  /*48c0*/  @!P0 FFMA.FTZ R81, R53, R9, -R54 ;  /* 0x0000000935518223 */ /* 0x000fe20000010836 */
[----:B------:R-:W-:Y:S01]  /*48d0*/  @!P0 LOP3.LUT R9, R15, 0xffff0000, RZ, 0xc0, !PT ;  /* 0xffff00000f098812 */ /* 0x000fe200078ec0ff */
[C---:B------:R-:W-:Y:S01]  /*48e0*/  @!P0 IMAD.U32 R54, R56.reuse, 0x10000, RZ ;  /* 0x0001000038368824 */ /* 0x040fe200078e00ff */
[----:B------:R-:W-:Y:S01]  /*48f0*/  @!P0 LOP3.LUT R56, R56, 0xffff0000, RZ, 0xc0, !PT ;  /* 0xffff000038388812 */ /* 0x000fe200078ec0ff */
        /* <DEDUP_REMOVED lines=11> */
[----:B------:R-:W-:Y:S02]  /*49b0*/  @!P0 FMUL.FTZ R9, R9, R24 ;  /* 0x0000001809098220 */ /* 0x000fe40000410000 */
        /* <DEDUP_REMOVED lines=15> */
[----:B------:R-:W-:Y:S05]  /*4ab0*/  IADD3 R2, P0, R76, R138, RZ ;  /* 0x0000008a4c027210 */ /* 0x000fea0007f1e0ff */
[----:B---3--:R-:W-:Y:S01]  /*4ac0*/  IMAD.X R3, R77, 0x1, R139, P0 ;  /* 0x000000014d037824 */ /* 0x008fe200000e068b */
[C---:B------:R-:W-:Y:S04]  /*4ad0*/  ISETP.GE.AND P0, PT, R75.reuse, c[0x0][0x1d4], PT ;  /* 0x000075004b007a0c */ /* 0x040fe80003f06270 */
[----:B------:R1:W-:Y:S09]  /*4ae0*/  ST.E.128 [R2.64], R60 ;  /* 0x0000003c02007985 */ /* 0x0003f2000c101d06 */
[----:B------:R-:W-:Y:S05]  /*4af0*/  @!P0 IMAD.WIDE R4, R75, 0x2, R76 ;  /* 0x000000024b048825 */ /* 0x000fea00078e024c */
[----:B------:R1:W-:Y:S02]  /*4b00*/  @!P0 ST.E.128 [R4.64], R12 ;  /* 0x0000000c04008985 */ /* 0x0003e4000c101d06 */
.L_x_1201:
[----:B------:R-:W-:Y:S05]  /*4b10*/  BSYNC B0 ;  /* 0x0000000000007941 */ /* 0x000fea0003800000 */
.L_x_1200:
[----:B------:R-:W-:Y:S01]  /*4b20*/  ISETP.GE.AND P0, PT, R29, c[0x0][0x1d4], PT ;  /* 0x000075001d007a0c */ /* 0x000fe20003f06270 */
[----:B------:R-:W-:Y:S01]  /*4b30*/  @!UPT UIADD3 URZ, URZ, URZ, URZ ;  /* 0x0000003f3f3ff290 */ /* 0x000fe2000fffe03f */
[----:B------:R-:W-:Y:S11]  /*4b40*/  BSSY B0, `(.L_x_1202) ;  /* 0x000007c000007945 */ /* 0x000ff60003800000 */
[----:B------:R-:W-:-:S05]  /*4b50*/  @P0 BRA `(.L_x_1203) ;  /* 0x000007a000000947 */ /* 0x000fca0003800000 */
[----:B------:R-:W-:Y:S02]  /*4b60*/  ISETP.NE.AND P1, PT, R151, RZ, PT ;  /* 0x000000ff9700720c */ /* 0x000fe40003f25270 */
[----:B------:R-:W-:Y:S02]  /*4b70*/  ISETP.GE.AND P0, PT, R29, c[0x0][0x27c], PT ;  /* 0x00009f001d007a0c */ /* 0x000fe40003f06270 */
[----:B-1----:R-:W-:Y:S04]  /*4b80*/  SEL R2, R156, R154, !P1 ;  /* 0x0000009a9c027207 */ /* 0x002fe80004800000 */
[----:B------:R-:W-:Y:S04]  /*4b90*/  SHF.R.S32.HI R3, RZ, 0x1f, R2 ;  /* 0x0000001fff037819 */ /* 0x000fe80000011402 */
        /* <DEDUP_REMOVED lines=9> */
[----:B------:R-:W-:Y:S01]  /*4c30*/  @!P0 SHF.R.U32.HI R4, RZ, 0x10, R19 ;  /* 0x00000010ff048819 */ /* 0x000fe20000011613 */
[----:B------:R-:W-:Y:S01]  /*4c40*/  IMAD.SHL.U32 R2, R2, 0x200, RZ ;  /* 0x0000020002027824 */ /* 0x000fe200078e00ff */
[----:B------:R-:W-:Y:S02]  /*4c50*/  LOP3.LUT R3, R103, 0x38, R60, 0xf8, !PT ;  /* 0x0000003867037812 */ /* 0x000fe400078ef83c */
[----:B------:R-:W-:Y:S01]  /*4c60*/  @!P0 PRMT R8, R31, 0x5410, R4 ;  /* 0x000054101f088816 */ /* 0x000fe20000000004 */
[----:B------:R-:W-:Y:S01]  /*4c70*/  @!P0 IMAD.U32 R4, R7, 0x10000, RZ ;  /* 0x0001000007048824 */ /* 0x000fe200078e00ff */
[----:B------:R-:W-:Y:S02]  /*4c80*/  LOP3.LUT R3, R3, R104, RZ, 0x3c, !PT ;  /* 0x0000006803037212 */ /* 0x000fe400078e3cff */
[----:B------:R-:W-:Y:S02]  /*4c90*/  LOP3.LUT R2, R2, 0x7ffff000, RZ, 0xc0, !PT ;  /* 0x7ffff00002027812 */ /* 0x000fe400078ec0ff */
[--C-:B------:R-:W-:Y:S02]  /*4ca0*/  @!P0 SHF.R.U32.HI R44, RZ, 0x10, R67.reuse ;  /* 0x00000010ff2c8819 */ /* 0x100fe40000011643 */
[----:B------:R-:W-:Y:S01]  /*4cb0*/  IADD3 R2, R3, R2, R42 ;  /* 0x0000000203027210 */ /* 0x000fe20007ffe02a */
[----:B------:R-:W-:Y:S01]  /*4cc0*/  IMAD.IADD R3, R148, 0x1, R78 ;  /* 0x0000000194037824 */ /* 0x000fe200078e024e */
[----:B------:R-:W-:Y:S02]  /*4cd0*/  @!P0 LOP3.LUT R7, R7, 0xffff0000, RZ, 0xc0, !PT ;  /* 0xffff000007078812 */ /* 0x000fe400078ec0ff */
[----:B------:R-:W-:Y:S01]  /*4ce0*/  @!P0 PRMT R44, R72, 0x5410, R44 ;  /* 0x00005410482c8816 */ /* 0x000fe2000000002c */
[----:B------:R-:W-:Y:S01]  /*4cf0*/  IMAD.IADD R2, R78, 0x1, R2 ;  /* 0x000000014e027824 */ /* 0x000fe200078e0202 */
[----:B------:R-:W-:Y:S02]  /*4d00*/  SHF.L.U32 R3, R3, 0x1, RZ ;  /* 0x0000000103037819 */ /* 0x000fe400000006ff */
[----:B------:R-:W-:Y:S01]  /*4d10*/  @!P0 LOP3.LUT R50, R44, 0xffff0000, RZ, 0xc0, !PT ;  /* 0xffff00002c328812 */ /* 0x000fe200078ec0ff */
[----:B------:R-:W-:Y:S01]  /*4d20*/  IMAD.SHL.U32 R2, R2, 0x2, RZ ;  /* 0x0000000202027824 */ /* 0x000fe200078e00ff */
[----:B------:R-:W-:Y:S01]  /*4d30*/  @!P0 SHF.R.U64 R46, R66, 0x10, R67 ;  /* 0x00000010422e8819 */ /* 0x000fe20000001243 */
[----:B------:R-:W-:Y:S01]  /*4d40*/  @!P0 IMAD.U32 R48, R44, 0x10000, RZ ;  /* 0x000100002c308824 */ /* 0x000fe200078e00ff */
[----:B------:R1:W5:Y:S02]  /*4d50*/  LDS.128 R52, [R3+0xc100] ;  /* 0x00c1000003347984 */ /* 0x0003640000000c00 */
[----:B------:R-:W-:Y:S06]  /*4d60*/  @!P0 PRMT R46, R72, 0x5432, R46 ;  /* 0x00005432482e8816 */ /* 0x000fec000000002e */
[----:B--2---:R2:W4:Y:S01]  /*4d70*/  LDS.128 R12, [R2+0xc100] ;  /* 0x00c10000020c7984 */ /* 0x0045220000000c00 */
[----:B-1----:R-:W-:Y:S02]  /*4d80*/  @!P0 SHF.R.U32.HI R3, RZ, 0x10, R17 ;  /* 0x00000010ff038819 */ /* 0x002fe40000011611 */
[----:B------:R-:W-:Y:S02]  /*4d90*/  @!P0 PRMT R17, R59, 0x5432, R64 ;  /* 0x000054323b118816 */ /* 0x000fe40000000040 */
[----:B--2---:R-:W-:Y:S03]  /*4da0*/  @!P0 SHF.R.U64 R2, R18, 0x10, R19 ;  /* 0x0000001012028819 */ /* 0x004fe60000001213 */
[----:B------:R-:W-:Y:S01]  /*4db0*/  @!P0 IMAD.U32 R19, R17, 0x10000, RZ ;  /* 0x0001000011138824 */ /* 0x000fe200078e00ff */
[----:B------:R-:W-:Y:S02]  /*4dc0*/  @!P0 PRMT R18, R59, 0x5410, R5 ;  /* 0x000054103b128816 */ /* 0x000fe40000000005 */
[----:B------:R-:W-:Y:S02]  /*4dd0*/  @!P0 PRMT R5, R30, 0x5410, R3 ;  /* 0x000054101e058816 */ /* 0x000fe40000000003 */
[----:B------:R-:W-:Y:S01]  /*4de0*/  @!P0 PRMT R11, R31, 0x5432, R2 ;  /* 0x000054321f0b8816 */ /* 0x000fe20000000002 */
[----:B------:R-:W-:Y:S01]  /*4df0*/  @!P0 IMAD.U32 R9, R18, 0x10000, RZ ;  /* 0x0001000012098824 */ /* 0x000fe200078e00ff */
[----:B------:R-:W-:Y:S01]  /*4e00*/  @!P0 SHF.L.U32 R6, R5, 0x10, RZ ;  /* 0x0000001005068819 */ /* 0x000fe200000006ff */
[----:B-----5:R-:W-:Y:S01]  /*4e10*/  @!P0 IMAD.U32 R16, R52, 0x10000, RZ ;  /* 0x0001000034108824 */ /* 0x020fe200078e00ff */
[----:B------:R-:W-:Y:S01]  /*4e20*/  @!P0 LOP3.LUT R51, R55, 0xffff0000, RZ, 0xc0, !PT ;  /* 0xffff000037338812 */ /* 0x000fe200078ec0ff */
[----:B------:R-:W-:Y:S01]  /*4e30*/  @!P0 IMAD.U32 R24, R53, 0x10000, RZ ;  /* 0x0001000035188824 */ /* 0x000fe200078e00ff */
[----:B------:R-:W-:Y:S01]  /*4e40*/  @!P0 LOP3.LUT R47, R54, 0xffff0000, RZ, 0xc0, !PT ;  /* 0xffff0000362f8812 */ /* 0x000fe200078ec0ff */
[----:B------:R-:W-:Y:S02]  /*4e50*/  @!P0 IMAD.U32 R49, R55, 0x10000, RZ ;  /* 0x0001000037318824 */ /* 0x000fe400078e00ff */
[----:B----4-:R-:W-:Y:S02]  /*4e60*/  @!P0 IMAD.U32 R2, R12, 0x10000, RZ ;  /* 0x000100000c028824 */ /* 0x010fe400078e00ff */
[----:B------:R-:W-:Y:S02]  /*4e70*/  @!P0 IMAD.U32 R3, R13, 0x10000, RZ ;  /* 0x000100000d038824 */ /* 0x000fe400078e00ff */
[C---:B------:R-:W-:Y:S02]  /*4e80*/  @!P0 FMUL.FTZ R30, R2.reuse, R9 ;  /* 0x00000009021e8220 */ /* 0x040fe40000410000 */
[----:B------:R-:W-:Y:S02]  /*4e90*/  @!P0 FMUL.FTZ R31, R3, R19 ;  /* 0x00000013031f8220 */ /* 0x000fe40000410000 */
[-C--:B------:R-:W-:Y:S02]  /*4ea0*/  @!P0 FMUL.FTZ R2, R2, R4.reuse ;  /* 0x0000000402028220 */ /* 0x080fe40000410000 */
[----:B------:R-:W-:Y:S01]  /*4eb0*/  @!P0 FFMA.FTZ R65, R16, R4, -R30 ;  /* 0x0000000410418223 */ /* 0x000fe2000001081e */
[----:B------:R-:W-:Y:S01]  /*4ec0*/  @!P0 LOP3.LUT R30, R17, 0xffff0000, RZ, 0xc0, !PT ;  /* 0xffff0000111e8812 */ /* 0x000fe200078ec0ff */
[-C--:B------:R-:W-:Y:S01]  /*4ed0*/  @!P0 FMUL.FTZ R4, R3, R6.reuse ;  /* 0x0000000603048220 */ /* 0x080fe20000410000 */
[----:B------:R-:W-:Y:S01]  /*4ee0*/  @!P0 LOP3.LUT R17, R18, 0xffff0000, RZ, 0xc0, !PT ;  /* 0xffff000012118812 */ /* 0x000fe200078ec0ff */
[----:B------:R-:W-:Y:S01]  /*4ef0*/  @!P0 FFMA.FTZ R64, R24, R6, -R31 ;  /* 0x0000000618408223 */ /* 0x000fe2000001081f */
[----:B------:R-:W-:Y:S01]  /*4f00*/  @!P0 LOP3.LUT R6, R12, 0xffff0000, RZ, 0xc0, !PT ;  /* 0xffff00000c068812 */ /* 0x000fe200078ec0ff */
[----:B------:R-:W-:Y:S01]  /*4f10*/  @!P0 FFMA.FTZ R2, R9, R16, R2 ;  /* 0x0000001009028223 */ /* 0x000fe20000010002 */
[----:B------:R-:W-:Y:S02]  /*4f20*/  @!P0 LOP3.LUT R3, R13, 0xffff0000, RZ, 0xc0, !PT ;  /* 0xffff00000d038812 */ /* 0x000fe400078ec0ff */
[----:B------:R-:W-:Y:S01]  /*4f30*/  @!P0 LOP3.LUT R9, R5, 0xffff0000, RZ, 0xc0, !PT ;  /* 0xffff000005098812 */ /* 0x000fe200078ec0ff */
[----:B------:R-:W-:Y:S01]  /*4f40*/  @!P0 FMUL.FTZ R45, R6, R17 ;  /* 0x00000011062d8220 */ /* 0x000fe20000410000 */
[----:B------:R-:W-:Y:S01]  /*4f50*/  @!P0 LOP3.LUT R18, R52, 0xffff0000, RZ, 0xc0, !PT ;  /* 0xffff000034128812 */ /* 0x000fe200078ec0ff */
[----:B------:R-:W-:Y:S01]  /*4f60*/  @!P0 FMUL.FTZ R16, R3, R30 ;  /* 0x0000001e03108220 */ /* 0x000fe20000410000 */
[----:B------:R-:W-:Y:S01]  /*4f70*/  @!P0 LOP3.LUT R31, R53, 0xffff0000, RZ, 0xc0, !PT ;  /* 0xffff0000351f8812 */ /* 0x000fe200078ec0ff */
[----:B------:R-:W-:Y:S02]  /*4f80*/  @!P0 FMUL.FTZ R5, R3, R9 ;  /* 0x0000000903058220 */ /* 0x000fe40000410000 */
[-C--:B------:R-:W-:Y:S01]  /*4f90*/  @!P0 FMUL.FTZ R3, R6, R7.reuse ;  /* 0x0000000706038220 */ /* 0x080fe20000410000 */
[C---:B------:R-:W-:Y:S01]  /*4fa0*/  @!P0 SHF.L.U32 R6, R15.reuse, 0x10, RZ ;  /* 0x000000100f068819 */ /* 0x040fe200000006ff */
[----:B------:R-:W-:Y:S01]  /*4fb0*/  @!P0 FFMA.FTZ R62, R18, R7, -R45 ;  /* 0x00000007123e8223 */ /* 0x000fe2000001082d */
[----:B------:R-:W-:Y:S01]  /*4fc0*/  @!P0 LOP3.LUT R7, R15, 0xffff0000, RZ, 0xc0, !PT ;  /* 0xffff00000f078812 */ /* 0x000fe200078ec0ff */
[----:B------:R-:W-:Y:S01]  /*4fd0*/  @!P0 FFMA.FTZ R63, R31, R9, -R16 ;  /* 0x000000091f3f8223 */ /* 0x000fe20000010810 */
[C---:B------:R-:W-:Y:S01]  /*4fe0*/  @!P0 LOP3.LUT R16, R8.reuse, 0xffff0000, RZ, 0xc0, !PT ;  /* 0xffff000008108812 */ /* 0x040fe200078ec0ff */
[----:B------:R-:W-:Y:S02]  /*4ff0*/  @!P0 IMAD.U32 R9, R8, 0x10000, RZ ;  /* 0x0001000008098824 */ /* 0x000fe400078e00ff */
[C---:B------:R-:W-:Y:S02]  /*5000*/  @!P0 FMUL.FTZ R44, R6.reuse, R48 ;  /* 0x00000030062c8220 */ /* 0x040fe40000410000 */
[----:B------:R-:W-:Y:S02]  /*5010*/  @!P0 FMUL.FTZ R45, R7, R50 ;  /* 0x00000032072d8220 */ /* 0x000fe40000410000 */
[-C--:B------:R-:W-:Y:S02]  /*5020*/  @!P0 FMUL.FTZ R8, R6, R9.reuse ;  /* 0x0000000906088220 */ /* 0x080fe40000410000 */
[----:B------:R-:W-:Y:S02]  /*5030*/  @!P0 FFMA.FTZ R61, R49, R9, -R44 ;  /* 0x00000009313d8223 */ /* 0x000fe4000001082c */
[-C--:B------:R-:W-:Y:S01]  /*5040*/  @!P0 FMUL.FTZ R9, R7, R16.reuse ;  /* 0x0000001007098220 */ /* 0x080fe20000410000 */
[----:B------:R-:W-:Y:S01]  /*5050*/  @!P0 LOP3.LUT R7, R14, 0xffff0000, RZ, 0xc0, !PT ;  /* 0xffff00000e078812 */ /* 0x000fe200078ec0ff */
[----:B------:R-:W-:Y:S01]  /*5060*/  @!P0 FFMA.FTZ R59, R51, R16, -R45 ;  /* 0x00000010333b8223 */ /* 0x000fe2000001082d */
[C---:B------:R-:W-:Y:S01]  /*5070*/  @!P0 SHF.L.U32 R16, R11.reuse, 0x10, RZ ;  /* 0x000000100b108819 */ /* 0x040fe200000006ff */
[C---:B------:R-:W-:Y:S01]  /*5080*/  @!P0 IMAD.U32 R44, R46.reuse, 0x10000, RZ ;  /* 0x000100002e2c8824 */ /* 0x040fe200078e00ff */
[----:B------:R-:W-:Y:S01]  /*5090*/  @!P0 LOP3.LUT R46, R46, 0xffff0000, RZ, 0xc0, !PT ;  /* 0xffff00002e2e8812 */ /* 0x000fe200078ec0ff */
[----:B------:R-:W-:Y:S01]  /*50a0*/  @!P0 IMAD.U32 R6, R14, 0x10000, RZ ;  /* 0x000100000e068824 */ /* 0x000fe200078e00ff */
[----:B------:R-:W-:Y:S01]  /*50b0*/  @!P0 LOP3.LUT R11, R11, 0xffff0000, RZ, 0xc0, !PT ;  /* 0xffff00000b0b8812 */ /* 0x000fe200078ec0ff */
[----:B------:R-:W-:Y:S01]  /*50c0*/  @!P0 FFMA.FTZ R3, R17, R18, R3 ;  /* 0x0000001211038223 */ /* 0x000fe20000010003 */
[----:B------:R-:W-:Y:S01]  /*50d0*/  @!P0 F2FP.BF16.PACK_AB R18, R63, R64 ;  /* 0x000000403f12823e */ /* 0x000fe200000010ff */
[----:B------:R-:W-:Y:S01]  /*50e0*/  @!P0 IMAD.U32 R45, R54, 0x10000, RZ ;  /* 0x00010000362d8824 */ /* 0x000fe200078e00ff */
[----:B------:R-:W-:Y:S01]  /*50f0*/  @!P0 F2FP.BF16.PACK_AB R17, R62, R65 ;  /* 0x000000413e11823e */ /* 0x000fe200000010ff */
[C---:B------:R-:W-:Y:S01]  /*5100*/  @!P0 FMUL.FTZ R56, R6.reuse, R44 ;  /* 0x0000002c06388220 */ /* 0x040fe20000410000 */
[----:B------:R-:W-:Y:S01]  /*5110*/  @!P0 F2FP.BF16.PACK_AB R2, R3, R2 ;  /* 0x000000020302823e */ /* 0x000fe200000010ff */
[----:B------:R-:W-:Y:S02]  /*5120*/  @!P0 FMUL.FTZ R6, R6, R16 ;  /* 0x0000001006068220 */ /* 0x000fe40000410000 */
[----:B------:R-:W-:Y:S02]  /*5130*/  @!P0 FFMA.FTZ R4, R19, R24, R4 ;  /* 0x0000001813048223 */ /* 0x000fe40000010004 */
[C---:B------:R-:W-:Y:S02]  /*5140*/  @!P0 FMUL.FTZ R57, R7.reuse, R46 ;  /* 0x0000002e07398220 */ /* 0x040fe40000410000 */
[----:B------:R-:W-:Y:S02]  /*5150*/  @!P0 FMUL.FTZ R7, R7, R11 ;  /* 0x0000000b07078220 */ /* 0x000fe40000410000 */
[----:B------:R-:W-:Y:S02]  /*5160*/  @!P0 FFMA.FTZ R5, R30, R31, R5 ;  /* 0x0000001f1e058223 */ /* 0x000fe40000010005 */
[----:B------:R-:W-:Y:S02]  /*5170*/  @!P0 FFMA.FTZ R6, R44, R45, R6 ;  /* 0x0000002d2c068223 */ /* 0x000fe40000010006 */
[----:B------:R-:W-:Y:S01]  /*5180*/  @!P0 FFMA.FTZ R7, R46, R47, R7 ;  /* 0x0000002f2e078223 */ /* 0x000fe20000010007 */
[----:B------:R-:W-:Y:S01]  /*5190*/  @!P0 F2FP.BF16.PACK_AB R4, R5, R4 ;  /* 0x000000040504823e */ /* 0x000fe200000010ff */
[----:B------:R-:W-:Y:S02]  /*51a0*/  @!P0 FFMA.FTZ R8, R48, R49, R8 ;  /* 0x0000003130088223 */ /* 0x000fe40000010008 */
[----:B------:R-:W-:Y:S01]  /*51b0*/  @!P0 FFMA.FTZ R9, R50, R51, R9 ;  /* 0x0000003332098223 */ /* 0x000fe20000010009 */
[----:B------:R-:W-:Y:S01]  /*51c0*/  @!P0 F2FP.BF16.PACK_AB R6, R7, R6 ;  /* 0x000000060706823e */ /* 0x000fe200000010ff */
[----:B------:R-:W-:Y:S01]  /*51d0*/  @!P0 FFMA.FTZ R56, R45, R16, -R56 ;  /* 0x000000102d388223 */ /* 0x000fe20000010838 */
[----:B------:R-:W-:Y:S01]  /*51e0*/  @!P0 F2FP.BF16.PACK_AB R16, R59, R61 ;  /* 0x0000003d3b10823e */ /* 0x000fe200000010ff */
[----:B------:R-:W-:Y:S01]  /*51f0*/  @!P0 FFMA.FTZ R57, R47, R11, -R57 ;  /* 0x0000000b2f398223 */ /* 0x000fe20000010839 */
[----:B------:R-:W-:Y:S01]  /*5200*/  @!P0 F2FP.BF16.PACK_AB R8, R9, R8 ;  /* 0x000000080908823e */ /* 0x000fe200000010ff */
[----:B------:R-:W-:Y:S01]  /*5210*/  @!P0 IMAD.MOV.U32 R52, RZ, RZ, R17 ;  /* 0x000000ffff348224 */ /* 0x000fe200078e0011 */
[----:B------:R-:W-:Y:S01]  /*5220*/  @!P0 MOV R14, R6 ;  /* 0x00000006000e8202 */ /* 0x000fe20000000f00 */
[----:B------:R-:W-:Y:S01]  /*5230*/  @!P0 IMAD.MOV.U32 R53, RZ, RZ, R18 ;  /* 0x000000ffff358224 */ /* 0x000fe200078e0012 */
[----:B------:R-:W-:Y:S01]  /*5240*/  @!P0 F2FP.BF16.PACK_AB R11, R57, R56 ;  /* 0x00000038390b823e */ /* 0x000fe200000010ff */
[----:B------:R-:W-:Y:S02]  /*5250*/  @!P0 IMAD.MOV.U32 R55, RZ, RZ, R16 ;  /* 0x000000ffff378224 */ /* 0x000fe400078e0010 */
[----:B------:R-:W-:Y:S01]  /*5260*/  @!P0 IMAD.MOV.U32 R12, RZ, RZ, R2 ;  /* 0x000000ffff0c8224 */ /* 0x000fe200078e0002 */
[----:B------:R-:W-:Y:S01]  /*5270*/  @!P0 MOV R54, R11 ;  /* 0x0000000b00368202 */ /* 0x000fe20000000f00 */
[----:B------:R-:W-:Y:S02]  /*5280*/  @!P0 IMAD.MOV.U32 R13, RZ, RZ, R4 ;  /* 0x000000ffff0d8224 */ /* 0x000fe400078e0004 */
[----:B------:R-:W-:Y:S01]  /*5290*/  @!P0 IMAD.MOV.U32 R15, RZ, RZ, R8 ;  /* 0x000000ffff0f8224 */ /* 0x000fe200078e0008 */
[----:B------:R-:W-:Y:S05]  /*52a0*/  IADD3 R2, P0, R76, R134, RZ ;  /* 0x000000864c027210 */ /* 0x000fea0007f1e0ff */
[----:B---3--:R-:W-:Y:S01]  /*52b0*/  IMAD.X R3, R77, 0x1, R135, P0 ;  /* 0x000000014d037824 */ /* 0x008fe200000e0687 */
[C---:B------:R-:W-:Y:S04]  /*52c0*/  ISETP.GE.AND P0, PT, R60.reuse, c[0x0][0x1d4], PT ;  /* 0x000075003c007a0c */ /* 0x040fe80003f06270 */
[----:B------:R1:W-:Y:S09]  /*52d0*/  ST.E.128 [R2.64], R52 ;  /* 0x0000003402007985 */ /* 0x0003f2000c101d06 */
[----:B------:R-:W-:Y:S05]  /*52e0*/  @!P0 IMAD.WIDE R4, R60, 0x2, R76 ;  /* 0x000000023c048825 */ /* 0x000fea00078e024c */
[----:B------:R1:W-:Y:S02]  /*52f0*/  @!P0 ST.E.128 [R4.64], R12 ;  /* 0x0000000c04008985 */ /* 0x0003e4000c101d06 */
.L_x_1203:
[----:B------:R-:W-:Y:S05]  /*5300*/  BSYNC B0 ;  /* 0x0000000000007941 */ /* 0x000fea0003800000 */
.L_x_1202:
[----:B------:R-:W-:Y:S11]  /*5310*/  ISETP.GE.AND P0, PT, R28, c[0x0][0x1d4], PT ;  /* 0x000075001c007a0c */ /* 0x000ff60003f06270 */
[----:B------:R-:W-:Y:S02]  /*5320*/  @!UPT UIADD3 URZ, URZ, URZ, URZ ;  /* 0x0000003f3f3ff290 */ /* 0x000fe4000fffe03f */
[----:B------:R-:W-:-:S05]  /*5330*/  @P0 BRA `(.L_x_1187) ;  /* 0x00000b0000000947 */ /* 0x000fca0003800000 */
[----:B------:R-:W-:Y:S02]  /*5340*/  ISETP.NE.AND P1, PT, R150, RZ, PT ;  /* 0x000000ff9600720c */ /* 0x000fe40003f25270 */
        /* <DEDUP_REMOVED lines=11> */
[----:B------:R-:W-:Y:S02]  /*5400*/  @!P0 PRMT R11, R33, 0x5432, R4 ;  /* 0x00005432210b8816 */ /* 0x000fe40000000004 */
[----:B------:R-:W-:Y:S01]  /*5410*/  LOP3.LUT R3, R103, 0x38, R47, 0xf8, !PT ;  /* 0x0000003867037812 */ /* 0x000fe200078ef82f */
[----:B------:R-:W-:Y:S01]  /*5420*/  IMAD.SHL.U32 R2, R2, 0x200, RZ ;  /* 0x0000020002027824 */ /* 0x000fe200078e00ff */
[----:B------:R-:W-:Y:S02]  /*5430*/  @!P0 SHF.R.U32.HI R5, RZ, 0x10, R23 ;  /* 0x00000010ff058819 */ /* 0x000fe40000011617 */
[----:B------:R-:W-:Y:S02]  /*5440*/  LOP3.LUT R3, R3, R104, RZ, 0x3c, !PT ;  /* 0x0000006803037212 */ /* 0x000fe400078e3cff */
[----:B------:R-:W-:Y:S02]  /*5450*/  LOP3.LUT R2, R2, 0x7ffff000, RZ, 0xc0, !PT ;  /* 0x7ffff00002027812 */ /* 0x000fe400078ec0ff */
[----:B------:R-:W-:Y:S02]  /*5460*/  @!P0 PRMT R8, R33, 0x5410, R5 ;  /* 0x0000541021088816 */ /* 0x000fe40000000005 */
[----:B------:R-:W-:Y:S01]  /*5470*/  IADD3 R2, R3, R2, R42 ;  /* 0x0000000203027210 */ /* 0x000fe20007ffe02a */
[----:B------:R-:W-:Y:S01]  /*5480*/  IMAD.IADD R3, R147, 0x1, R78 ;  /* 0x0000000193037824 */ /* 0x000fe200078e024e */
[--C-:B------:R-:W-:Y:S02]  /*5490*/  @!P0 SHF.R.U64 R6, R68, 0x10, R69.reuse ;  /* 0x0000001044068819 */ /* 0x100fe40000001245 */
[----:B------:R-:W-:Y:S01]  /*54a0*/  @!P0 SHF.R.U32.HI R7, RZ, 0x10, R69 ;  /* 0x00000010ff078819 */ /* 0x000fe20000011645 */
[----:B------:R-:W-:Y:S01]  /*54b0*/  IMAD.IADD R2, R78, 0x1, R2 ;  /* 0x000000014e027824 */ /* 0x000fe200078e0202 */
[----:B------:R-:W-:Y:S01]  /*54c0*/  @!P0 PRMT R17, R73, 0x5410, R6 ;  /* 0x0000541049118816 */ /* 0x000fe20000000006 */
[----:B------:R-:W-:Y:S01]  /*54d0*/  IMAD.SHL.U32 R3, R3, 0x2, RZ ;  /* 0x0000000203037824 */ /* 0x000fe200078e00ff */
[--C-:B------:R-:W-:Y:S02]  /*54e0*/  @!P0 SHF.R.U32.HI R44, RZ, 0x10, R71.reuse ;  /* 0x00000010ff2c8819 */ /* 0x100fe40000011647 */
[----:B------:R-:W-:Y:S01]  /*54f0*/  SHF.L.U32 R2, R2, 0x1, RZ ;  /* 0x0000000102027819 */ /* 0x000fe200000006ff */
[C---:B------:R-:W-:Y:S01]  /*5500*/  @!P0 IMAD.U32 R9, R17.reuse, 0x10000, RZ ;  /* 0x0001000011098824 */ /* 0x040fe200078e00ff */
[----:B------:R1:W3:Y:S01]  /*5510*/  LDS.128 R48, [R3+0xc100] ;  /* 0x00c1000003307984 */ /* 0x0002e20000000c00 */
[----:B------:R-:W-:Y:S02]  /*5520*/  @!P0 LOP3.LUT R17, R17, 0xffff0000, RZ, 0xc0, !PT ;  /* 0xffff000011118812 */ /* 0x000fe400078ec0ff */
[----:B------:R-:W-:Y:S02]  /*5530*/  @!P0 PRMT R44, R74, 0x5410, R44 ;  /* 0x000054104a2c8816 */ /* 0x000fe4000000002c */
[----:B------:R-:W-:Y:S03]  /*5540*/  @!P0 SHF.R.U64 R30, R70, 0x10, R71 ;  /* 0x00000010461e8819 */ /* 0x000fe60000001247 */
[----:B--2---:R2:W4:Y:S01]  /*5550*/  LDS.128 R12, [R2+0xc100] ;  /* 0x00c10000020c7984 */ /* 0x0045220000000c00 */
[----:B------:R-:W-:Y:S02]  /*5560*/  @!P0 PRMT R30, R74, 0x5432, R30 ;  /* 0x000054324a1e8816 */ /* 0x000fe4000000001e */
[----:B-1----:R-:W-:Y:S04]  /*5570*/  @!P0 SHF.R.U32.HI R3, RZ, 0x10, R21 ;  /* 0x00000010ff038819 */ /* 0x002fe80000011615 */
[----:B------:R-:W-:Y:S02]  /*5580*/  @!P0 PRMT R6, R32, 0x5410, R3 ;  /* 0x0000541020068816 */ /* 0x000fe40000000003 */
[----:B--2---:R-:W-:Y:S02]  /*5590*/  @!P0 SHF.R.U64 R2, R20, 0x10, R21 ;  /* 0x0000001014028819 */ /* 0x004fe40000001215 */
[----:B------:R-:W-:Y:S02]  /*55a0*/  @!P0 PRMT R21, R73, 0x5432, R7 ;  /* 0x0000543249158816 */ /* 0x000fe40000000007 */
[----:B------:R-:W-:Y:S02]  /*55b0*/  @!P0 PRMT R2, R32, 0x5432, R2 ;  /* 0x0000543220028816 */ /* 0x000fe40000000002 */
[----:B------:R-:W-:Y:S02]  /*55c0*/  @!P0 SHF.L.U32 R32, R44, 0x10, RZ ;  /* 0x000000102c208819 */ /* 0x000fe400000006ff */
[C---:B------:R-:W-:Y:S01]  /*55d0*/  @!P0 LOP3.LUT R5, R2.reuse, 0xffff0000, RZ, 0xc0, !PT ;  /* 0xffff000002058812 */ /* 0x040fe200078ec0ff */
[----:B------:R-:W-:Y:S01]  /*55e0*/  @!P0 IMAD.U32 R7, R2, 0x10000, RZ ;  /* 0x0001000002078824 */ /* 0x000fe200078e00ff */
[----:B------:R-:W-:Y:S01]  /*55f0*/  @!P0 LOP3.LUT R44, R44, 0xffff0000, RZ, 0xc0, !PT ;  /* 0xffff00002c2c8812 */ /* 0x000fe200078ec0ff */
[----:B---3--:R-:W-:Y:S01]  /*5600*/  @!P0 IMAD.U32 R20, R49, 0x10000, RZ ;  /* 0x0001000031148824 */ /* 0x008fe200078e00ff */
[C---:B------:R-:W-:Y:S01]  /*5610*/  @!P0 SHF.L.U32 R16, R48.reuse, 0x10, RZ ;  /* 0x0000001030108819 */ /* 0x040fe200000006ff */
[----:B------:R-:W-:Y:S01]  /*5620*/  @!P0 IMAD.U32 R33, R51, 0x10000, RZ ;  /* 0x0001000033218824 */ /* 0x000fe200078e00ff */
[----:B------:R-:W-:Y:S02]  /*5630*/  @!P0 LOP3.LUT R18, R48, 0xffff0000, RZ, 0xc0, !PT ;  /* 0xffff000030128812 */ /* 0x000fe400078ec0ff */
[----:B------:R-:W-:Y:S01]  /*5640*/  @!P0 LOP3.LUT R22, R49, 0xffff0000, RZ, 0xc0, !PT ;  /* 0xffff000031168812 */ /* 0x000fe200078ec0ff */
[----:B----4-:R-:W-:Y:S01]  /*5650*/  @!P0 IMAD.U32 R4, R12, 0x10000, RZ ;  /* 0x000100000c048824 */ /* 0x010fe200078e00ff */
[----:B------:R-:W-:Y:S02]  /*5660*/  @!P0 LOP3.LUT R45, R51, 0xffff0000, RZ, 0xc0, !PT ;  /* 0xffff0000332d8812 */ /* 0x000fe400078ec0ff */
[----:B------:R-:W-:Y:S01]  /*5670*/  @!P0 LOP3.LUT R31, R50, 0xffff0000, RZ, 0xc0, !PT ;  /* 0xffff0000321f8812 */ /* 0x000fe200078ec0ff */
[----:B------:R-:W-:Y:S01]  /*5680*/  @!P0 FMUL.FTZ R19, R4, R9 ;  /* 0x0000000904138220 */ /* 0x000fe20000410000 */
[----:B------:R-:W-:Y:S01]  /*5690*/  @!P0 LOP3.LUT R3, R12, 0xffff0000, RZ, 0xc0, !PT ;  /* 0xffff00000c038812 */ /* 0x000fe200078ec0ff */
[-C--:B------:R-:W-:Y:S02]  /*56a0*/  @!P0 FMUL.FTZ R2, R4, R7.reuse ;  /* 0x0000000704028220 */ /* 0x080fe40000410000 */
[----:B------:R-:W-:Y:S02]  /*56b0*/  @!P0 FFMA.FTZ R59, R16, R7, -R19 ;  /* 0x00000007103b8223 */ /* 0x000fe40000010813 */
[C---:B------:R-:W-:Y:S02]  /*56c0*/  @!P0 FMUL.FTZ R4, R3.reuse, R17 ;  /* 0x0000001103048220 */ /* 0x040fe40000410000 */
[-C--:B------:R-:W-:Y:S02]  /*56d0*/  @!P0 FMUL.FTZ R3, R3, R5.reuse ;  /* 0x0000000503038220 */ /* 0x080fe40000410000 */
[----:B------:R-:W-:Y:S01]  /*56e0*/  @!P0 FFMA.FTZ R57, R18, R5, -R4 ;  /* 0x0000000512398223 */ /* 0x000fe20000010804 */
[----:B------:R-:W-:Y:S01]  /*56f0*/  @!P0 LOP3.LUT R5, R13, 0xffff0000, RZ, 0xc0, !PT ;  /* 0xffff00000d058812 */ /* 0x000fe200078ec0ff */
[C---:B------:R-:W-:Y:S01]  /*5700*/  @!P0 IMAD.U32 R19, R21.reuse, 0x10000, RZ ;  /* 0x0001000015138824 */ /* 0x040fe200078e00ff */
[----:B------:R-:W-:Y:S01]  /*5710*/  @!P0 LOP3.LUT R21, R21, 0xffff0000, RZ, 0xc0, !PT ;  /* 0xffff000015158812 */ /* 0x000fe200078ec0ff */
[----:B------:R-:W-:Y:S02]  /*5720*/  @!P0 IMAD.U32 R4, R13, 0x10000, RZ ;  /* 0x000100000d048824 */ /* 0x000fe400078e00ff */
[C---:B------:R-:W-:Y:S01]  /*5730*/  @!P0 IMAD.U32 R7, R6.reuse, 0x10000, RZ ;  /* 0x0001000006078824 */ /* 0x040fe200078e00ff */
[----:B------:R-:W-:Y:S01]  /*5740*/  @!P0 LOP3.LUT R6, R6, 0xffff0000, RZ, 0xc0, !PT ;  /* 0xffff000006068812 */ /* 0x000fe200078ec0ff */
[----:B------:R-:W-:Y:S02]  /*5750*/  @!P0 FFMA.FTZ R2, R9, R16, R2 ;  /* 0x0000001009028223 */ /* 0x000fe40000010002 */
[C---:B------:R-:W-:Y:S02]  /*5760*/  @!P0 FMUL.FTZ R16, R5.reuse, R21 ;  /* 0x0000001505108220 */ /* 0x040fe40000410000 */
[----:B------:R-:W-:Y:S02]  /*5770*/  @!P0 FMUL.FTZ R9, R4, R19 ;  /* 0x0000001304098220 */ /* 0x000fe40000410000 */
[-C--:B------:R-:W-:Y:S02]  /*5780*/  @!P0 FMUL.FTZ R5, R5, R6.reuse ;  /* 0x0000000605058220 */ /* 0x080fe40000410000 */
[----:B------:R-:W-:Y:S01]  /*5790*/  @!P0 FFMA.FTZ R55, R22, R6, -R16 ;  /* 0x0000000616378223 */ /* 0x000fe20000010810 */
[----:B------:R-:W-:Y:S01]  /*57a0*/  @!P0 LOP3.LUT R16, R8, 0xffff0000, RZ, 0xc0, !PT ;  /* 0xffff000008108812 */ /* 0x000fe200078ec0ff */
[C---:B------:R-:W-:Y:S02]  /*57b0*/  @!P0 IMAD.U32 R6, R15.reuse, 0x10000, RZ ;  /* 0x000100000f068824 */ /* 0x040fe400078e00ff */
[-C--:B------:R-:W-:Y:S02]  /*57c0*/  @!P0 FMUL.FTZ R4, R4, R7.reuse ;  /* 0x0000000704048220 */ /* 0x080fe40000410000 */
[----:B------:R-:W-:Y:S01]  /*57d0*/  @!P0 FFMA.FTZ R56, R20, R7, -R9 ;  /* 0x0000000714388223 */ /* 0x000fe20000010809 */
[----:B------:R-:W-:Y:S01]  /*57e0*/  @!P0 LOP3.LUT R7, R15, 0xffff0000, RZ, 0xc0, !PT ;  /* 0xffff00000f078812 */ /* 0x000fe200078ec0ff */
[----:B------:R-:W-:Y:S02]  /*57f0*/  @!P0 IMAD.U32 R9, R8, 0x10000, RZ ;  /* 0x0001000008098824 */ /* 0x000fe400078e00ff */
[C---:B------:R-:W-:Y:S02]  /*5800*/  @!P0 FMUL.FTZ R23, R6.reuse, R32 ;  /* 0x0000002006178220 */ /* 0x040fe40000410000 */
[----:B------:R-:W-:Y:S02]  /*5810*/  @!P0 FMUL.FTZ R24, R7, R44 ;  /* 0x0000002c07188220 */ /* 0x000fe40000410000 */
[-C--:B------:R-:W-:Y:S01]  /*5820*/  @!P0 FMUL.FTZ R8, R6, R9.reuse ;  /* 0x0000000906088220 */ /* 0x080fe20000410000 */
[C---:B------:R-:W-:Y:S01]  /*5830*/  @!P0 SHF.L.U32 R6, R14.reuse, 0x10, RZ ;  /* 0x000000100e068819 */ /* 0x040fe200000006ff */
[----:B------:R-:W-:Y:S02]  /*5840*/  @!P0 FFMA.FTZ R54, R33, R9, -R23 ;  /* 0x0000000921368223 */ /* 0x000fe40000010817 */
[-C--:B------:R-:W-:Y:S01]  /*5850*/  @!P0 FMUL.FTZ R9, R7, R16.reuse ;  /* 0x0000001007098220 */ /* 0x080fe20000410000 */
[----:B------:R-:W-:Y:S01]  /*5860*/  @!P0 LOP3.LUT R7, R14, 0xffff0000, RZ, 0xc0, !PT ;  /* 0xffff00000e078812 */ /* 0x000fe200078ec0ff */
[C---:B------:R-:W-:Y:S01]  /*5870*/  @!P0 IMAD.U32 R23, R30.reuse, 0x10000, RZ ;  /* 0x000100001e178824 */ /* 0x040fe200078e00ff */
[----:B------:R-:W-:Y:S01]  /*5880*/  @!P0 LOP3.LUT R30, R30, 0xffff0000, RZ, 0xc0, !PT ;  /* 0xffff00001e1e8812 */ /* 0x000fe200078ec0ff */
[----:B------:R-:W-:Y:S02]  /*5890*/  @!P0 FFMA.FTZ R53, R45, R16, -R24 ;  /* 0x000000102d358223 */ /* 0x000fe40000010818 */
[C---:B------:R-:W-:Y:S01]  /*58a0*/  @!P0 IMAD.U32 R16, R11.reuse, 0x10000, RZ ;  /* 0x000100000b108824 */ /* 0x040fe200078e00ff */
[----:B------:R-:W-:Y:S01]  /*58b0*/  @!P0 LOP3.LUT R11, R11, 0xffff0000, RZ, 0xc0, !PT ;  /* 0xffff00000b0b8812 */ /* 0x000fe200078ec0ff */
[----:B------:R-:W-:Y:S02]  /*58c0*/  @!P0 IMAD.U32 R24, R50, 0x10000, RZ ;  /* 0x0001000032188824 */ /* 0x000fe400078e00ff */
[C---:B------:R-:W-:Y:S02]  /*58d0*/  @!P0 FMUL.FTZ R46, R6.reuse, R23 ;  /* 0x00000017062e8220 */ /* 0x040fe40000410000 */
[----:B------:R-:W-:Y:S02]  /*58e0*/  @!P0 FMUL.FTZ R52, R7, R30 ;  /* 0x0000001e07348220 */ /* 0x000fe40000410000 */
[----:B------:R-:W-:Y:S01]  /*58f0*/  @!P0 FFMA.FTZ R3, R17, R18, R3 ;  /* 0x0000001211038223 */ /* 0x000fe20000010003 */
[----:B------:R-:W-:Y:S01]  /*5900*/  @!P0 F2FP.BF16.PACK_AB R17, R57, R59 ;  /* 0x0000003b3911823e */ /* 0x000fe200000010ff */
[----:B------:R-:W-:Y:S01]  /*5910*/  @!P0 FMUL.FTZ R6, R6, R16 ;  /* 0x0000001006068220 */ /* 0x000fe20000410000 */
[----:B------:R-:W-:Y:S01]  /*5920*/  @!P0 F2FP.BF16.PACK_AB R18, R55, R56 ;  /* 0x000000383712823e */ /* 0x000fe200000010ff */
[----:B------:R-:W-:Y:S01]  /*5930*/  @!P0 FFMA.FTZ R46, R24, R16, -R46 ;  /* 0x00000010182e8223 */ /* 0x000fe2000001082e */
[----:B------:R-:W-:Y:S01]  /*5940*/  @!P0 F2FP.BF16.PACK_AB R16, R53, R54 ;  /* 0x000000363510823e */ /* 0x000fe200000010ff */
[-C--:B------:R-:W-:Y:S01]  /*5950*/  @!P0 FFMA.FTZ R52, R31, R11.reuse, -R52 ;  /* 0x0000000b1f348223 */ /* 0x080fe20000010834 */
[----:B------:R-:W-:Y:S01]  /*5960*/  @!P0 MOV R49, R18 ;  /* 0x0000001200318202 */ /* 0x000fe20000000f00 */
[----:B------:R-:W-:Y:S01]  /*5970*/  @!P0 FFMA.FTZ R4, R19, R20, R4 ;  /* 0x0000001413048223 */ /* 0x000fe20000010004 */
[----:B------:R-:W-:Y:S01]  /*5980*/  @!P0 F2FP.BF16.PACK_AB R2, R3, R2 ;  /* 0x000000020302823e */ /* 0x000fe200000010ff */
        /* <DEDUP_REMOVED lines=25> */
.L_x_1183:
[C---:B------:R-:W-:Y:S01]  /*5b20*/  IMAD.WIDE.U32 R2, R90.reuse, c[0x0][0x1e0], RZ ;  /* 0x000078005a027a25 */ /* 0x040fe200078e00ff */
[----:B------:R-:W-:Y:S02]  /*5b30*/  SHF.R.S32.HI R97, RZ, 0x1f, R90 ;  /* 0x0000001fff617819 */ /* 0x000fe4000001145a */
[----:B-----5:R-:W-:Y:S03]  /*5b40*/  SHF.R.S32.HI R98, RZ, 0x1f, R87 ;  /* 0x0000001fff627819 */ /* 0x020fe60000011457 */
[----:B------:R-:W-:Y:S04]  /*5b50*/  IMAD R4, R97, c[0x0][0x1e0], RZ ;  /* 0x0000780061047a24 */ /* 0x000fe800078e02ff */
[----:B------:R-:W-:Y:S04]  /*5b60*/  IMAD R4, R90, c[0x0][0x1e4], R4 ;  /* 0x000079005a047a24 */ /* 0x000fe800078e0204 */
[----:B------:R-:W-:Y:S02]  /*5b70*/  IMAD.IADD R3, R3, 0x1, R4 ;  /* 0x0000000103037824 */ /* 0x000fe400078e0204 */
[----:B------:R-:W-:Y:S02]  /*5b80*/  IMAD R4, R98, c[0x0][0x1f0], RZ ;  /* 0x00007c0062047a24 */ /* 0x000fe400078e02ff */
[C---:B------:R-:W-:Y:S04]  /*5b90*/  IMAD.WIDE.U32 R2, R87.reuse, c[0x0][0x1f0], R2 ;  /* 0x00007c0057027a25 */ /* 0x040fe800078e0002 */
[----:B------:R-:W-:Y:S01]  /*5ba0*/  IMAD R4, R87, c[0x0][0x1f4], R4 ;  /* 0x00007d0057047a24 */ /* 0x000fe200078e0204 */
[----:B------:R-:W-:Y:S04]  /*5bb0*/  IADD3 R2, P0, R160, R2, RZ ;  /* 0x00000002a0027210 */ /* 0x000fe80007f1e0ff */
[----:B------:R-:W-:Y:S02]  /*5bc0*/  IADD3.X R3, R111, R3, R4, P0, !PT ;  /* 0x000000036f037210 */ /* 0x000fe400007fe404 */
[C---:B------:R-:W-:Y:S04]  /*5bd0*/  LEA R4, P0, R2.reuse, c[0x0][0x1c8], 0x1 ;  /* 0x0000720002047a11 */ /* 0x040fe800078008ff */
[----:B------:R-:W-:Y:S02]  /*5be0*/  LEA.HI.X R3, R2, c[0x0][0x1cc], R3, 0x1, P0 ;  /* 0x0000730002037a11 */ /* 0x000fe400000f0c03 */
[----:B------:R2:W3:Y:S08]  /*5bf0*/  SHFL.IDX PT, R2, R4, RZ, 0x1c1f ;  /* 0x001c1fff04027589 */ /* 0x0004f000000e0000 */
[----:B------:R-:W4:Y:S01]  /*5c00*/  SHFL.IDX PT, R3, R3, RZ, 0x1c1f ;  /* 0x001c1fff03037589 */ /* 0x000f2200000e0000 */
[----:B--2---:R-:W-:Y:S05]  /*5c10*/  IMAD.IADD R4, R222, 0x1, -R8 ;  /* 0x00000001de047824 */ /* 0x004fea00078e0a08 */
[----:B------:R-:W-:Y:S04]  /*5c20*/  IMNMX R91, R4, 0x40, PT ;  /* 0x00000040045b7817 */ /* 0x000fe80003800200 */
[----:B------:R-:W-:Y:S11]  /*5c30*/  ISETP.GT.AND P0, PT, R91, R99, PT ;  /* 0x000000635b00720c */ /* 0x000ff60003f04270 */
[----:B------:R-:W-:Y:S02]  /*5c40*/  @!UPT UIADD3 URZ, URZ, URZ, URZ ;  /* 0x0000003f3f3ff290 */ /* 0x000fe4000fffe03f */
[----:B------:R-:W-:-:S05]  /*5c50*/  @!P0 BRA `(.L_x_1187) ;  /* 0x000001e000008947 */ /* 0x000fca0003800000 */
[----:B---34-:R-:W-:Y:S02]  /*5c60*/  ISETP.GE.AND P2, PT, R26, c[0x0][0x1d4], PT ;  /* 0x000075001a007a0c */ /* 0x018fe40003f46270 */
[----:B------:R-:W-:Y:S02]  /*5c70*/  ISETP.GE.AND P1, PT, R29, c[0x0][0x1d4], PT ;  /* 0x000075001d007a0c */ /* 0x000fe40003f26270 */
[----:B------:R-:W-:Y:S02]  /*5c80*/  ISETP.GE.AND P4, PT, R28, c[0x0][0x1d4], PT ;  /* 0x000075001c007a0c */ /* 0x000fe40003f86270 */
[----:B------:R-:W-:Y:S07]  /*5c90*/  ISETP.GE.AND P3, PT, R102, c[0x0][0x1d4], PT ;  /* 0x0000750066007a0c */ /* 0x000fee0003f66270 */
[----:B------:R-:W2:Y:S01]  /*5ca0*/  @!P2 LDS.128 R12, [R88+0xc000] ;  /* 0x00c00000580ca984 */ /* 0x000ea20000000c00 */
[CC--:B-1----:R-:W-:Y:S04]  /*5cb0*/  @!P2 LEA R6, P0, R26.reuse, R2.reuse, 0x1 ;  /* 0x000000021a06a211 */ /* 0x0c2fe800078008ff */
[-C--:B------:R-:W-:Y:S02]  /*5cc0*/  @!P2 LEA.HI.X R7, R26, R3.reuse, R27, 0x1, P0 ;  /* 0x000000031a07a211 */ /* 0x080fe400000f0c1b */
[CC--:B------:R-:W-:Y:S04]  /*5cd0*/  @!P1 LEA R4, P0, R96.reuse, R2.reuse, 0x1 ;  /* 0x0000000260049211 */ /* 0x0c0fe800078008ff */
[-C--:B------:R-:W-:Y:S02]  /*5ce0*/  @!P1 LEA.HI.X R5, R96, R3.reuse, R106, 0x1, P0 ;  /* 0x0000000360059211 */ /* 0x080fe400000f0c6a */
[CC--:B------:R-:W-:Y:S04]  /*5cf0*/  @!P4 LEA R8, P0, R95.reuse, R2.reuse, 0x1 ;  /* 0x000000025f08c211 */ /* 0x0c0fe800078008ff */
[-C--:B------:R-:W-:Y:S01]  /*5d00*/  @!P4 LEA.HI.X R9, R95, R3.reuse, R105, 0x1, P0 ;  /* 0x000000035f09c211 */ /* 0x080fe200000f0c69 */
[----:B--2---:R1:W-:Y:S04]  /*5d10*/  @!P2 ST.E.128 [R6.64], R12 ;  /* 0x0000000c0600a985 */ /* 0x0043e8000c101d06 */
[----:B------:R-:W2:Y:S01]  /*5d20*/  @!P1 LDS.128 R12, [R89+0xc000] ;  /* 0x00c00000590c9984 */ /* 0x000ea20000000c00 */
[CC--:B-1----:R-:W-:Y:S04]  /*5d30*/  @!P3 LEA R6, P0, R94.reuse, R2.reuse, 0x1 ;  /* 0x000000025e06b211 */ /* 0x0c2fe800078008ff */
[-C--:B------:R-:W-:Y:S01]  /*5d40*/  @!P3 LEA.HI.X R7, R94, R3.reuse, R109, 0x1, P0 ;  /* 0x000000035e07b211 */ /* 0x080fe200000f0c6d */
[----:B--2---:R1:W-:Y:S01]  /*5d50*/  @!P1 ST.E.128 [R4.64], R12 ;  /* 0x0000000c04009985 */ /* 0x0043e2000c101d06 */
[----:B------:R-:W-:Y:S03]  /*5d60*/  ISETP.GE.AND P1, PT, R101, c[0x0][0x1d4], PT ;  /* 0x0000750065007a0c */ /* 0x000fe60003f26270 */
[----:B------:R-:W2:Y:S10]  /*5d70*/  @!P4 LDS.128 R16, [R88+0xe000] ;  /* 0x00e000005810c984 */ /* 0x000eb40000000c00 */
[CC--:B-1----:R-:W-:Y:S04]  /*5d80*/  @!P1 LEA R4, P0, R93.reuse, R2.reuse, 0x1 ;  /* 0x000000025d049211 */ /* 0x0c2fe800078008ff */
[-C--:B------:R-:W-:Y:S02]  /*5d90*/  @!P1 LEA.HI.X R5, R93, R3.reuse, R108, 0x1, P0 ;  /* 0x000000035d059211 */ /* 0x080fe400000f0c6c */
[----:B------:R-:W-:Y:S01]  /*5da0*/  ISETP.GE.AND P0, PT, R100, c[0x0][0x1d4], PT ;  /* 0x0000750064007a0c */ /* 0x000fe20003f06270 */
[----:B--2---:R-:W-:Y:S04]  /*5db0*/  @!P4 ST.E.128 [R8.64], R16 ;  /* 0x000000100800c985 */ /* 0x004fe8000c101d06 */
[----:B------:R-:W1:Y:S08]  /*5dc0*/  @!P3 LDS.128 R12, [R89+0xe000] ;  /* 0x00e00000590cb984 */ /* 0x000e700000000c00 */
[C---:B------:R-:W-:Y:S04]  /*5dd0*/  @!P0 LEA R2, P2, R92.reuse, R2, 0x1 ;  /* 0x000000025c028211 */ /* 0x040fe800078408ff */
[----:B------:R-:W-:Y:S01]  /*5de0*/  @!P0 LEA.HI.X R3, R92, R3, R107, 0x1, P2 ;  /* 0x000000035c038211 */ /* 0x000fe200010f0c6b */
[----:B-1----:R-:W-:Y:S04]  /*5df0*/  @!P3 ST.E.128 [R6.64], R12 ;  /* 0x0000000c0600b985 */ /* 0x002fe8000c101d06 */
[----:B------:R-:W1:Y:S04]  /*5e00*/  @!P1 LDS.128 R12, [R88+0x10000] ;  /* 0x01000000580c9984 */ /* 0x000e680000000c00 */
[----:B-1----:R-:W-:Y:S04]  /*5e10*/  @!P1 ST.E.128 [R4.64], R12 ;  /* 0x0000000c04009985 */ /* 0x002fe8000c101d06 */
[----:B------:R-:W1:Y:S04]  /*5e20*/  @!P0 LDS.128 R4, [R89+0x10000] ;  /* 0x0100000059048984 */ /* 0x000e680000000c00 */
[----:B-1----:R1:W-:Y:S02]  /*5e30*/  @!P0 ST.E.128 [R2.64], R4 ;  /* 0x0000000402008985 */ /* 0x0023e4000c101d06 */
.L_x_1187:
[----:B---34-:R-:W-:Y:S05]  /*5e40*/  BSYNC B1 ;  /* 0x0000000000017941 */ /* 0x018fea0003800000 */
.L_x_1182:
[----:B------:R-:W-:Y:S01]  /*5e50*/  ISETP.GT.AND P0, PT, R25, R36, PT ;  /* 0x000000241900720c */ /* 0x000fe20003f04270 */
[----:B-1----:R-:W-:Y:S01]  /*5e60*/  IMAD R8, R98, c[0x0][0x218], RZ ;  /* 0x0000860062087a24 */ /* 0x002fe200078e02ff */
[C---:B------:R-:W-:Y:S01]  /*5e70*/  ISETP.GE.AND P1, PT, R58.reuse, 0x1, PT ;  /* 0x000000013a00780c */ /* 0x040fe20003f26270 */
[----:B------:R-:W-:Y:S01]  /*5e80*/  BSSY B0, `(.L_x_1204) ;  /* 0x000004a000007945 */ /* 0x000fe20003800000 */
[----:B--2--5:R-:W-:Y:S01]  /*5e90*/  IADD3 R3, R58, 0x1, RZ ;  /* 0x000000013a037810 */ /* 0x024fe20007ffe0ff */
[----:B------:R-:W-:Y:S01]  /*5ea0*/  IMAD R8, R87, c[0x0][0x21c], R8 ;  /* 0x0000870057087a24 */ /* 0x000fe200078e0208 */
[----:B------:R-:W-:Y:S07]  /*5eb0*/  ISETP.NE.AND P2, PT, R112, RZ, PT ;  /* 0x000000ff7000720c */ /* 0x000fee0003f45270 */
[----:B------:R-:W-:Y:S01]  /*5ec0*/  @P0 IMAD R2, R58, 0x3000, R10 ;  /* 0x000030003a020824 */ /* 0x000fe200078e020a */
[----:B------:R-:W-:Y:S01]  /*5ed0*/  SEL R58, R3, RZ, !P1 ;  /* 0x000000ff033a7207 */ /* 0x000fe20004800000 */
[----:B------:R-:W-:Y:S01]  /*5ee0*/  @P0 IMAD.MOV.U32 R6, RZ, RZ, R118 ;  /* 0x000000ffff060224 */ /* 0x000fe200078e0076 */
[----:B------:R-:W-:Y:S01]  /*5ef0*/  @P0 IADD3 R3, R25, -0x1, RZ ;  /* 0xffffffff19030810 */ /* 0x000fe20007ffe0ff */
[----:B------:R-:W-:Y:S02]  /*5f00*/  @P0 IMAD.MOV.U32 R7, RZ, RZ, R117 ;  /* 0x000000ffff070224 */ /* 0x000fe400078e0075 */
[----:B------:R-:W-:Y:S01]  /*5f10*/  @P0 IMAD.SHL.U32 R2, R2, 0x2, RZ ;  /* 0x0000000202020824 */ /* 0x000fe200078e00ff */
[----:B------:R-:W-:Y:S01]  /*5f20*/  @P0 SHF.R.S32.HI R5, RZ, 0x1f, R3 ;  /* 0x0000001fff050819 */ /* 0x000fe20000011403 */
[----:B------:R-:W-:Y:S02]  /*5f30*/  @P0 IMAD R4, R164, R3, RZ ;  /* 0x00000003a4040224 */ /* 0x000fe400078e02ff */
[-C--:B------:R-:W-:Y:S04]  /*5f40*/  @P0 IMAD.WIDE.U32 R6, R3, R170.reuse, R6 ;  /* 0x000000aa03060225 */ /* 0x080fe800078e0006 */
[----:B------:R-:W-:Y:S01]  /*5f50*/  @P0 IMAD R3, R5, R170, R4 ;  /* 0x000000aa05030224 */ /* 0x000fe200078e0204 */
[C---:B------:R-:W-:Y:S03]  /*5f60*/  @P0 LEA R4, P1, R6.reuse, c[0x0][0x250], 0x1 ;  /* 0x0000940006040a11 */ /* 0x040fe600078208ff */
[----:B------:R-:W-:Y:S05]  /*5f70*/  @P0 IMAD.IADD R3, R7, 0x1, R3 ;  /* 0x0000000107030824 */ /* 0x000fea00078e0203 */
        /* <DEDUP_REMOVED lines=10> */
[----:B------:R1:W-:Y:S02]  /*6020*/  @P0 LDGSTS.E.BYPASS.LTC128B.128 [R2+0x4100], [R4.64+0x100], !P5 ;  /* 0x0410010004020fae */ /* 0x0003e4000e901d46 */
[----:B------:R-:W-:Y:S05]  /*6030*/  IMAD.WIDE.U32 R6, R87, c[0x0][0x218], R6 ;  /* 0x0000860057067a25 */ /* 0x000fea00078e0006 */
        /* <DEDUP_REMOVED lines=12> */
[----:B-1----:R1:W3:Y:S01]  /*6100*/  SHFL.IDX PT, R2, R9, RZ, 0x1c1f ;  /* 0x001c1fff09027589 */ /* 0x0022e200000e0000 */
        /* <DEDUP_REMOVED lines=8> */
[CC--:B---3--:R-:W-:Y:S04]  /*6190*/  @!P2 LEA R6, P0, R26.reuse, R2.reuse, 0x1 ;  /* 0x000000021a06a211 */ /* 0x0c8fe800078008ff */
[-C--:B------:R-:W-:Y:S02]  /*61a0*/  @!P2 LEA.HI.X R7, R26, R3.reuse, R27, 0x1, P0 ;  /* 0x000000031a07a211 */ /* 0x080fe400000f0c1b */
[CC--:B------:R-:W-:Y:S04]  /*61b0*/  @!P1 LEA R4, P0, R96.reuse, R2.reuse, 0x1 ;  /* 0x0000000260049211 */ /* 0x0c0fe800078008ff */
[-C--:B------:R-:W-:Y:S02]  /*61c0*/  @!P1 LEA.HI.X R5, R96, R3.reuse, R106, 0x1, P0 ;  /* 0x0000000360059211 */ /* 0x080fe400000f0c6a */
[CC--:B------:R-:W-:Y:S04]  /*61d0*/  @!P4 LEA R8, P0, R95.reuse, R2.reuse, 0x1 ;  /* 0x000000025f08c211 */ /* 0x0c0fe800078008ff */
[-C--:B-1----:R-:W-:Y:S01]  /*61e0*/  @!P4 LEA.HI.X R9, R95, R3.reuse, R105, 0x1, P0 ;  /* 0x000000035f09c211 */ /* 0x082fe200000f0c69 */
[----:B--2---:R1:W-:Y:S04]  /*61f0*/  @!P2 ST.E.128 [R6.64], R12 ;  /* 0x0000000c0600a985 */ /* 0x0043e8000c101d06 */
[----:B------:R-:W2:Y:S01]  /*6200*/  @!P1 LDS.128 R12, [R89] ;  /* 0x00000000590c9984 */ /* 0x000ea20000000c00 */
        /* <DEDUP_REMOVED lines=17> */
.L_x_1205:
[----:B--2---:R-:W-:Y:S05]  /*6320*/  BSYNC B0 ;  /* 0x0000000000007941 */ /* 0x004fea0003800000 */
.L_x_1204:
[C---:B------:R-:W-:Y:S02]  /*6330*/  ISETP.GE.AND P0, PT, R43.reuse, 0x1, PT ;  /* 0x000000012b00780c */ /* 0x040fe40003f06270 */
[----:B-1-3--:R-:W-:Y:S02]  /*6340*/  IADD3 R2, R43, 0x1, RZ ;  /* 0x000000012b027810 */ /* 0x00afe40007ffe0ff */
[----:B------:R-:W-:Y:S02]  /*6350*/  ISETP.NE.AND P2, PT, R112, RZ, PT ;  /* 0x000000ff7000720c */ /* 0x000fe40003f45270 */
[----:B------:R-:W-:Y:S02]  /*6360*/  SEL R43, R2, RZ, !P0 ;  /* 0x000000ff022b7207 */ /* 0x000fe40004000000 */
[----:B------:R-:W-:Y:S04]  /*6370*/  IADD3 R2, R25, -0x2, RZ ;  /* 0xfffffffe19027810 */ /* 0x000fe80007ffe0ff */
[----:B------:R-:W-:Y:S11]  /*6380*/  ISETP.GE.AND P0, PT, R2, R36, PT ;  /* 0x000000240200720c */ /* 0x000ff60003f06270 */
[----:B------:R-:W-:Y:S02]  /*6390*/  @!UPT UIADD3 URZ, URZ, URZ, URZ ;  /* 0x0000003f3f3ff290 */ /* 0x000fe4000fffe03f */
[----:B------:R-:W-:Y:S01]  /*63a0*/  @P0 SHF.R.S32.HI R6, RZ, 0x1f, R2 ;  /* 0x0000001fff060819 */ /* 0x000fe20000011402 */
[----:B------:R-:W-:Y:S02]  /*63b0*/  @P0 IMAD.MOV.U32 R4, RZ, RZ, R120 ;  /* 0x000000ffff040224 */ /* 0x000fe400078e0078 */
[----:B------:R-:W-:Y:S02]  /*63c0*/  @P0 IMAD.MOV.U32 R5, RZ, RZ, R115 ;  /* 0x000000ffff050224 */ /* 0x000fe400078e0073 */
[----:B------:R-:W-:Y:S04]  /*63d0*/  @P0 IMAD R3, R163, R2, RZ ;  /* 0x00000002a3030224 */ /* 0x000fe800078e02ff */
[-C--:B------:R-:W-:Y:S02]  /*63e0*/  @P0 IMAD R6, R6, R168.reuse, R3 ;  /* 0x000000a806060224 */ /* 0x080fe400078e0203 */
[----:B------:R-:W-:Y:S04]  /*63f0*/  @P0 IMAD.WIDE.U32 R2, R2, R168, R4 ;  /* 0x000000a802020225 */ /* 0x000fe800078e0004 */
[----:B------:R-:W-:Y:S01]  /*6400*/  @P0 IMAD.IADD R3, R3, 0x1, R6 ;  /* 0x0000000103030824 */ /* 0x000fe200078e0206 */
[C---:B------:R-:W-:Y:S04]  /*6410*/  @P0 LEA R4, P1, R2.reuse, c[0x0][0x220], 0x1 ;  /* 0x0000880002040a11 */ /* 0x040fe800078208ff */
[----:B------:R-:W-:Y:S01]  /*6420*/  @P0 LEA.HI.X R5, R2, c[0x0][0x224], R3, 0x1, P1 ;  /* 0x0000890002050a11 */ /* 0x000fe200008f0c03 */
[----:B------:R-:W-:Y:S01]  /*6430*/  @P0 IMAD R2, R58, 0x3000, R10 ;  /* 0x000030003a020824 */ /* 0x000fe200078e020a */
[----:B------:R-:W-:Y:S03]  /*6440*/  @P0 LEA R6, P1, R166, R4, 0x1 ;  /* 0x00000004a6060211 */ /* 0x000fe600078208ff */
[----:B------:R-:W-:Y:S01]  /*6450*/  @P0 IMAD.SHL.U32 R2, R2, 0x2, RZ ;  /* 0x0000000202020824 */ /* 0x000fe200078e00ff */
[----:B------:R-:W-:Y:S04]  /*6460*/  @P0 LEA.HI.X R7, R166, R5, R159, 0x1, P1 ;  /* 0x00000005a6070211 */ /* 0x000fe800008f0c9f */
[----:B------:R-:W-:Y:S01]  /*6470*/  @!PT LDS RZ, [RZ] ;  /* 0x00000000fffff984 */ /* 0x000fe20000000800 */
[----:B------:R-:W-:Y:S01]  /*6480*/  @!PT LDS RZ, [RZ] ;  /* 0x00000000fffff984 */ /* 0x000fe20000000800 */
[----:B------:R-:W-:Y:S01]  /*6490*/  @!PT LDS RZ, [RZ] ;  /* 0x00000000fffff984 */ /* 0x000fe20000000800 */
[----:B------:R1:W-:Y:S04]  /*64a0*/  @P0 LDGSTS.E.BYPASS.LTC128B.128 [R2+0xc100], [R4.64], !P6 ;  /* 0x0c10000004020fae */ /* 0x0003e8000f101d46 */
        /* <DEDUP_REMOVED lines=16> */
.L_x_1181:
[----:B---3--:R-:W-:Y:S01]  /*65b0*/  IMAD.MOV.U32 R4, RZ, RZ, 0x1 ;  /* 0x00000001ff047424 */ /* 0x008fe200078e00ff */
[----:B------:R-:W-:Y:S01]  /*65c0*/  IADD3 R0, R155, 0x7f, RZ ;  /* 0x0000007f9b007810 */ /* 0x000fe20007ffe0ff */
[----:B------:R2:W-:Y:S03]  /*65d0*/  STL.64 [R1], R174 ;  /* 0x000000ae01007387 */ /* 0x0005e60000100a00 */
[C---:B------:R-:W-:Y:S02]  /*65e0*/  ISETP.NE.AND P2, PT, R4.reuse, c[0x0][0x2c4], PT ;  /* 0x0000b10004007a0c */ /* 0x040fe40003f45270 */
[----:B------:R-:W-:-:S11]  /*65f0*/  ISETP.LE.AND P1, PT, R4, c[0x0][0x32c], PT ;  /* 0x0000cb0004007a0c */ /* 0x000fd60003f23270 */
        /* <DEDUP_REMOVED lines=16> */
.L_x_1209:
[----:B------:R-:W-:-:S13]  /*6700*/  ISETP.NE.AND P0, PT, R4, c[0x0][0x32c], PT ;  /* 0x0000cb0004007a0c */ /* 0x000fda0003f05270 */
[----:B------:R-:W-:-:S05]  /*6710*/  @P0 IMAD.HI.U32 R2, R0, c[0x0][0x330], RZ ;  /* 0x0000cc0000020a27 */ /* 0x000fca00078e00ff */
[----:B------:R-:W-:Y:S02]  /*6720*/  @P0 SHF.R.U32.HI R0, RZ, c[0x0][0x334], R2 ;  /* 0x0000cd00ff000a19 */ /* 0x000fe40000011602 */
.L_x_1210:
[----:B------:R-:W-:Y:S05]  /*6730*/  BSYNC B0 ;  /* 0x0000000000007941 */ /* 0x000fea0003800000 */
.L_x_1208:
[----:B------:R-:W-:-:S05]  /*6740*/  MOV R2, c[0x0][0x32c] ;  /* 0x0000cb0000027a02 */ /* 0x000fca0000000f00 */
[----:B------:R-:W-:-:S05]  /*6750*/  IMAD R0, R0, R2, c[0x0][0x32c] ;  /* 0x0000cb0000007624 */ /* 0x000fca00078e0202 */
[----:B------:R-:W-:-:S04]  /*6760*/  IMNMX R3, R3, R0, PT ;  /* 0x0000000003037217 */ /* 0x000fc80003800200 */
.L_x_1207:
        /* <DEDUP_REMOVED lines=21> */
.L_x_1213:
[----:B------:R-:W-:-:S04]  /*68c0*/  MOV R2, c[0x0][0x32c] ;  /* 0x0000cb0000027a02 */ /* 0x000fc80000000f00 */
[----:B------:R-:W-:-:S13]  /*68d0*/  ISETP.NE.AND P0, PT, R2, 0x1, PT ;  /* 0x000000010200780c */ /* 0x000fda0003f05270 */
[----:B------:R-:W-:-:S05]  /*68e0*/  @P0 IMAD.HI.U32 R2, R0, c[0x0][0x330], RZ ;  /* 0x0000cc0000020a27 */ /* 0x000fca00078e00ff */
[----:B------:R-:W-:Y:S02]  /*68f0*/  @P0 SHF.R.U32.HI R0, RZ, c[0x0][0x334], R2 ;  /* 0x0000cd00ff000a19 */ /* 0x000fe40000011602 */
.L_x_1214:
[----:B------:R-:W-:Y:S05]  /*6900*/  BSYNC B0 ;  /* 0x0000000000007941 */ /* 0x000fea0003800000 */
.L_x_1212:
[----:B------:R-:W-:-:S05]  /*6910*/  IMAD R0, R0, c[0x0][0x32c], RZ ;  /* 0x0000cb0000007a24 */ /* 0x000fca00078e02ff */
[----:B------:R-:W-:-:S04]  /*6920*/  IMNMX R3, R3, R0, !PT ;  /* 0x0000000003037217 */ /* 0x000fc80007800200 */
.L_x_1211:
[----:B------:R-:W-:Y:S01]  /*6930*/  SHF.R.S32.HI R0, RZ, 0x1f, R3 ;  /* 0x0000001fff007819 */ /* 0x000fe20000011403 */
[----:B------:R-:W-:Y:S01]  /*6940*/  IMAD.MOV.U32 R99, RZ, RZ, RZ ;  /* 0x000000ffff637224 */ /* 0x000fe200078e00ff */
[----:B------:R-:W-:Y:S01]  /*6950*/  PLOP3.LUT P1, PT, PT, PT, PT, 0x80, 0x0 ;  /* 0x000000000000781c */ /* 0x000fe20003f2f070 */
[----:B------:R-:W-:Y:S01]  /*6960*/  CS2R R12, SRZ ;  /* 0x00000000000c7805 */ /* 0x000fe2000001ff00 */
[----:B------:R-:W-:Y:S01]  /*6970*/  LEA.HI R0, R0, R3, RZ, 0x6 ;  /* 0x0000000300007211 */ /* 0x000fe200078f30ff */
[----:B------:R-:W-:Y:S01]  /*6980*/  CS2R R14, SRZ ;  /* 0x00000000000e7805 */ /* 0x000fe2000001ff00 */
[----:B------:R-:W-:Y:S01]  /*6990*/  IMAD.MOV.U32 R96, RZ, RZ, RZ ;  /* 0x000000ffff607224 */ /* 0x000fe200078e00ff */
[----:B------:R-:W-:Y:S01]  /*69a0*/  MOV R94, RZ ;  /* 0x000000ff005e7202 */ /* 0x000fe20000000f00 */
[----:B------:R-:W-:Y:S01]  /*69b0*/  CS2R R8, SRZ ;  /* 0x0000000000087805 */ /* 0x000fe2000001ff00 */
[----:B------:R-:W-:Y:S01]  /*69c0*/  SHF.R.S32.HI R0, RZ, 0x6, R0 ;  /* 0x00000006ff007819 */ /* 0x000fe20000011400 */
[----:B------:R-:W-:Y:S01]  /*69d0*/  IMAD.MOV.U32 R92, RZ, RZ, RZ ;  /* 0x000000ffff5c7224 */ /* 0x000fe200078e00ff */
[----:B-1----:R-:W-:Y:S01]  /*69e0*/  CS2R R10, SRZ ;  /* 0x00000000000a7805 */ /* 0x002fe2000001ff00 */
[----:B------:R-:W-:Y:S01]  /*69f0*/  IMAD.MOV.U32 R90, RZ, RZ, RZ ;  /* 0x000000ffff5a7224 */ /* 0x000fe200078e00ff */
[----:B------:R-:W-:Y:S01]  /*6a00*/  IMNMX R225, RZ, R0, !PT ;  /* 0x00000000ffe17217 */ /* 0x000fe20007800200 */
[----:B------:R-:W-:Y:S01]  /*6a10*/  IMAD.MOV.U32 R86, RZ, RZ, RZ ;  /* 0x000000ffff567224 */ /* 0x000fe200078e00ff */
[----:B------:R-:W-:Y:S01]  /*6a20*/  MOV R88, RZ ;  /* 0x000000ff00587202 */ /* 0x000fe20000000f00 */
[----:B------:R-:W-:Y:S01]  /*6a30*/  IMAD.MOV.U32 R16, RZ, RZ, RZ ;  /* 0x000000ffff107224 */ /* 0x000fe200078e00ff */
[----:B------:R-:W-:Y:S01]  /*6a40*/  ISETP.GT.AND P0, PT, R252, R225, PT ;  /* 0x000000e1fc00720c */ /* 0x000fe20003f04270 */
[----:B------:R-:W-:Y:S01]  /*6a50*/  CS2R R82, SRZ ;  /* 0x0000000000527805 */ /* 0x000fe2000001ff00 */
        /* <DEDUP_REMOVED lines=66> */
[----:B------:R-:W-:Y:S01]  /*6e80*/  LEA.HI R8, R6, R174, RZ, 0x4 ;  /* 0x000000ae06087211 */ /* 0x000fe200078f20ff */
[----:B------:R-:W-:Y:S01]  /*6e90*/  STL [R1+0x10], R17 ;  /* 0x0000101101007387 */ /* 0x000fe20000100800 */
[----:B------:R-:W-:Y:S02]  /*6ea0*/  LOP3.LUT R198, R16, 0xfffffff8, RZ, 0xc0, !PT ;  /* 0xfffffff810c67812 */ /* 0x000fe400078ec0ff */
[----:B------:R-:W-:-:S02]  /*6eb0*/  SHF.R.S32.HI R21, RZ, 0x3, R16 ;  /* 0x00000003ff157819 */ /* 0x000fc40000011410 */
[----:B------:R-:W-:Y:S01]  /*6ec0*/  ISETP.NE.AND.EX P0, PT, RZ, c[0x0][0x34c], PT, P0 ;  /* 0x0000d300ff007a0c */ /* 0x000fe20003f05300 */
[----:B------:R-:W-:Y:S01]  /*6ed0*/  IMAD.IADD R198, R174, 0x1, -R198 ;  /* 0x00000001aec67824 */ /* 0x000fe200078e0ac6 */
[CC--:B------:R-:W-:Y:S02]  /*6ee0*/  LEA.HI R22, R6.reuse, R174.reuse, RZ, 0x5 ;  /* 0x000000ae06167211 */ /* 0x0c0fe400078f28ff */
[----:B------:R-:W-:Y:S01]  /*6ef0*/  LEA.HI R18, R6, R174, RZ, 0x6 ;  /* 0x000000ae06127211 */ /* 0x000fe200078f30ff */
[----:B------:R-:W-:Y:S01]  /*6f00*/  IMAD R5, R198, 0x20, R21 ;  /* 0x00000020c6057824 */ /* 0x000fe200078e0215 */
[----:B------:R-:W-:Y:S01]  /*6f10*/  SEL R6, R242, RZ, !P0 ;  /* 0x000000fff2067207 */ /* 0x000fe20004000000 */
[----:B------:R-:W-:Y:S01]  /*6f20*/  IMAD.SHL.U32 R13, R198, 0x8, RZ ;  /* 0x00000008c60d7824 */ /* 0x000fe200078e00ff */
[----:B------:R-:W-:Y:S01]  /*6f30*/  SHF.R.S32.HI R10, RZ, 0x4, R8 ;  /* 0x00000004ff0a7819 */ /* 0x000fe20000011408 */
[----:B------:R-:W-:Y:S01]  /*6f40*/  IMAD.IADD R11, R155, 0x1, R5 ;  /* 0x000000019b0b7824 */ /* 0x000fe200078e0205 */
[----:B------:R-:W-:-:S02]  /*6f50*/  LOP3.LUT R5, R8, 0xfffffff0, RZ, 0xc0, !PT ;  /* 0xfffffff008057812 */ /* 0x000fc400078ec0ff */
[----:B------:R-:W-:Y:S02]  /*6f60*/  LEA.HI R8, R8, R10, RZ, 0x1 ;  /* 0x0000000a08087211 */ /* 0x000fe400078f08ff */
[----:B------:R-:W-:Y:S01]  /*6f70*/  LOP3.LUT P1, RZ, R198, 0x2, RZ, 0xc0, !PT ;  /* 0x00000002c6ff7812 */ /* 0x000fe2000782c0ff */
[----:B------:R-:W-:Y:S01]  /*6f80*/  IMAD.IADD R12, R174, 0x1, -R5 ;  /* 0x00000001ae0c7824 */ /* 0x000fe200078e0a05 */
[----:B-1----:R-:W-:Y:S02]  /*6f90*/  SHF.R.S32.HI R37, RZ, 0x1f, R37 ;  /* 0x0000001fff257819 */ /* 0x002fe40000011425 */
[C---:B------:R-:W-:Y:S02]  /*6fa0*/  IADD3 R23, R13.reuse, 0x80, RZ ;  /* 0x000000800d177810 */ /* 0x040fe40007ffe0ff */
[----:B------:R-:W-:Y:S01]  /*6fb0*/  ISETP.GE.AND P5, PT, R13, c[0x0][0x198], PT ;  /* 0x000066000d007a0c */ /* 0x000fe20003fa6270 */
[----:B------:R-:W-:Y:S01]  /*6fc0*/  IMAD R5, R37, c[0x0][0x1b8], RZ ;  /* 0x00006e0025057a24 */ /* 0x000fe200078e02ff */
[----:B------:R-:W-:Y:S01]  /*6fd0*/  IADD3 R26, R252, -0x1, RZ ;  /* 0xfffffffffc1a7810 */ /* 0x000fe20007ffe0ff */
[----:B------:R-:W1:Y:S02]  /*6fe0*/  S2R R37, SR_CTAID.Y ;  /* 0x0000000000257919 */ /* 0x000e640000002600 */
[----:B-1----:R-:W-:Y:S01]  /*6ff0*/  IMAD R5, R37, c[0x0][0x1bc], R5 ;  /* 0x00006f0025057a24 */ /* 0x002fe200078e0205 */
[----:B--2---:R-:W-:-:S05]  /*7000*/  SHF.R.S32.HI R2, RZ, 0x1f, R0 ;  /* 0x0000001fff027819 */ /* 0x004fca0000011400 */
[----:B------:R-:W-:-:S04]  /*7010*/  IMAD R2, R2, c[0x0][0x178], RZ ;  /* 0x00005e0002027a24 */ /* 0x000fc800078e02ff */
[C---:B------:R-:W-:Y:S02]  /*7020*/  IMAD R4, R0.reuse, c[0x0][0x17c], R2 ;  /* 0x00005f0000047a24 */ /* 0x040fe400078e0202 */
[----:B------:R-:W-:-:S04]  /*7030*/  IMAD.WIDE.U32 R2, R0, c[0x0][0x178], RZ ;  /* 0x00005e0000027a25 */ /* 0x000fc800078e00ff */
[----:B------:R-:W-:Y:S02]  /*7040*/  IMAD.IADD R3, R3, 0x1, R4 ;  /* 0x0000000103037824 */ /* 0x000fe400078e0204 */
[----:B------:R-:W-:-:S04]  /*7050*/  @P2 IMAD.HI.U32 R4, R11, c[0x0][0x2c8], RZ ;  /* 0x0000b2000b042a27 */ /* 0x000fc800078e00ff */
[----:B------:R-:W-:Y:S01]  /*7060*/  IMAD.MOV.U32 R0, RZ, RZ, R11 ;  /* 0x000000ffff007224 */ /* 0x000fe200078e000b */
[----:B------:R-:W-:Y:S01]  /*7070*/  @P2 SHF.R.U32.HI R0, RZ, c[0x0][0x2cc], R4 ;  /* 0x0000b300ff002a19 */ /* 0x000fe20000011604 */
[----:B------:R-:W-:Y:S01]  /*7080*/  IMAD.WIDE.U32 R2, R37, c[0x0][0x1b8], R2 ;  /* 0x00006e0025027a25 */ /* 0x000fe200078e0002 */
[----:B------:R-:W-:Y:S02]  /*7090*/  SHF.R.S32.HI R4, RZ, 0x1f, R242 ;  /* 0x0000001fff047819 */ /* 0x000fe400000114f2 */
[----:B------:R-:W-:Y:S01]  /*70a0*/  LOP3.LUT P2, RZ, R198, 0x4, RZ, 0xc0, !PT ;  /* 0x00000004c6ff7812 */ /* 0x000fe2000784c0ff */
[----:B------:R-:W-:Y:S01]  /*70b0*/  IMAD.IADD R3, R3, 0x1, R5 ;  /* 0x0000000103037824 */ /* 0x000fe200078e0205 */
[----:B------:R-:W-:Y:S01]  /*70c0*/  SEL R7, R4, RZ, !P0 ;  /* 0x000000ff04077207 */ /* 0x000fe20004000000 */
[----:B------:R-:W-:Y:S02]  /*70d0*/  IMAD.U32 R4, RZ, RZ, UR4 ;  /* 0x00000004ff047e24 */ /* 0x000fe4000f8e00ff */
[----:B------:R-:W-:-:S02]  /*70e0*/  IMAD.U32 R5, RZ, RZ, UR5 ;  /* 0x00000005ff057e24 */ /* 0x000fc4000f8e00ff */
[----:B------:R-:W-:Y:S02]  /*70f0*/  IMAD R7, R7, c[0x0][0x1c0], RZ ;  /* 0x0000700007077a24 */ /* 0x000fe400078e02ff */
[C---:B------:R-:W-:Y:S01]  /*7100*/  IMAD.WIDE.U32 R2, R6.reuse, c[0x0][0x1c0], R2 ;  /* 0x0000700006027a25 */ /* 0x040fe200078e0002 */
[----:B------:R1:W-:Y:S03]  /*7110*/  STL.64 [R1+0x8], R4 ;  /* 0x0000080401007387 */ /* 0x0003e60000100a00 */
[----:B------:R-:W-:Y:S01]  /*7120*/  IMAD R9, R6, c[0x0][0x1c4], R7 ;  /* 0x0000710006097a24 */ /* 0x000fe200078e0207 */
[----:B------:R-:W-:Y:S01]  /*7130*/  SHF.R.S32.HI R6, RZ, 0x1f, R0 ;  /* 0x0000001fff067819 */ /* 0x000fe20000011400 */
[----:B------:R-:W-:Y:S01]  /*7140*/  @!P3 IMAD.MOV.U32 R25, RZ, RZ, R242 ;  /* 0x000000ffff19b224 */ /* 0x000fe200078e00f2 */
[----:B------:R-:W-:Y:S01]  /*7150*/  LOP3.LUT R7, R8, 0xfffffffe, RZ, 0xc0, !PT ;  /* 0xfffffffe08077812 */ /* 0x000fe200078ec0ff */
[----:B------:R-:W-:Y:S01]  /*7160*/  IMAD.IADD R3, R3, 0x1, R9 ;  /* 0x0000000103037824 */ /* 0x000fe200078e0209 */
[----:B------:R-:W-:Y:S01]  /*7170*/  ISETP.GE.AND P3, PT, R23, c[0x0][0x198], PT ;  /* 0x0000660017007a0c */ /* 0x000fe20003f66270 */
[----:B------:R-:W-:-:S02]  /*7180*/  IMAD.MOV R8, RZ, RZ, -R0 ;  /* 0x000000ffff087224 */ /* 0x000fc400078e0a00 */
[----:B------:R-:W-:Y:S02]  /*7190*/  IMAD.IADD R15, R10, 0x1, -R7 ;  /* 0x000000010a0f7824 */ /* 0x000fe400078e0a07 */
[----:B------:R-:W-:-:S04]  /*71a0*/  IMAD.WIDE.U32 R2, R0, c[0x0][0x1b0], R2 ;  /* 0x00006c0000027a25 */ /* 0x000fc800078e0002 */
[----:B------:R-:W-:Y:S02]  /*71b0*/  IMAD R9, R8, c[0x0][0x2c4], R11 ;  /* 0x0000b10008097a24 */ /* 0x000fe400078e020b */
[----:B-1----:R-:W-:Y:S01]  /*71c0*/  IMAD R5, R6, c[0x0][0x1b0], RZ ;  /* 0x00006c0006057a24 */ /* 0x002fe200078e02ff */
[----:B------:R-:W-:Y:S01]  /*71d0*/  SHF.R.S32.HI R6, RZ, 0x1f, R12 ;  /* 0x0000001fff067819 */ /* 0x000fe2000001140c */
[----:B------:R-:W-:Y:S02]  /*71e0*/  IMAD.SHL.U32 R4, R21, 0x40, RZ ;  /* 0x0000004015047824 */ /* 0x000fe400078e00ff */
[----:B------:R-:W-:Y:S01]  /*71f0*/  IMAD R10, R0, c[0x0][0x1b4], R5 ;  /* 0x00006d00000a7a24 */ /* 0x000fe200078e0205 */
[----:B------:R-:W-:Y:S01]  /*7200*/  LEA.HI R14, R6, R12, RZ, 0x3 ;  /* 0x0000000c060e7211 */ /* 0x000fe200078f18ff */
[----:B------:R-:W-:Y:S01]  /*7210*/  IMAD.SHL.U32 R5, R198, 0x40, RZ ;  /* 0x00000040c6057824 */ /* 0x000fe200078e00ff */
[----:B------:R-:W-:Y:S01]  /*7220*/  LOP3.LUT R0, R4, 0x1c0, RZ, 0xc0, !PT ;  /* 0x000001c004007812 */ /* 0x000fe200078ec0ff */
[----:B------:R-:W-:-:S03]  /*7230*/  IMAD.IADD R3, R3, 0x1, R10 ;  /* 0x0000000103037824 */ /* 0x000fc600078e020a */
[----:B------:R-:W-:Y:S01]  /*7240*/  SHF.R.U32.HI R8, RZ, 0x3, R0 ;  /* 0x00000003ff087819 */ /* 0x000fe20000011600 */
[----:B------:R-:W-:Y:S01]  /*7250*/  IMAD.WIDE.U32 R2, R9, c[0x0][0x1a8], R2 ;  /* 0x00006a0009027a25 */ /* 0x000fe200078e0002 */
[----:B------:R-:W-:Y:S02]  /*7260*/  LOP3.LUT R6, R0, 0x38, R13, 0xf8, !PT ;  /* 0x0000003800067812 */ /* 0x000fe400078ef80d */
[----:B------:R-:W-:Y:S02]  /*7270*/  LOP3.LUT R0, R14, 0xfffffff8, RZ, 0xc0, !PT ;  /* 0xfffffff80e007812 */ /* 0x000fe400078ec0ff */
[----:B------:R-:W-:Y:S02]  /*7280*/  LOP3.LUT R4, R5, 0x1c0, RZ, 0xc0, !PT ;  /* 0x000001c005047812 */ /* 0x000fe400078ec0ff */
[----:B------:R-:W-:Y:S01]  /*7290*/  SHF.R.S32.HI R5, RZ, 0x1f, R9 ;  /* 0x0000001fff057819 */ /* 0x000fe20000011409 */
[----:B------:R-:W-:Y:S01]  /*72a0*/  IMAD.IADD R10, R12, 0x1, -R0 ;  /* 0x000000010c0a7824 */ /* 0x000fe200078e0a00 */
[----:B------:R-:W-:-:S02]  /*72b0*/  LOP3.LUT R7, R4, 0x8, R16, 0xf8, !PT ;  /* 0x0000000804077812 */ /* 0x000fc400078ef810 */
[----:B------:R-:W-:Y:S01]  /*72c0*/  SHF.R.U32.HI R4, RZ, 0x3, R4 ;  /* 0x00000003ff047819 */ /* 0x000fe20000011604 */
[----:B------:R-:W-:Y:S01]  /*72d0*/  IMAD.SHL.U32 R0, R10, 0x40, RZ ;  /* 0x000000400a007824 */ /* 0x000fe200078e00ff */
[----:B------:R-:W-:Y:S01]  /*72e0*/  LOP3.LUT R11, R6, R8, RZ, 0x3c, !PT ;  /* 0x00000008060b7212 */ /* 0x000fe200078e3cff */
[----:B------:R-:W-:Y:S01]  /*72f0*/  IMAD.SHL.U32 R8, R15, 0x8, RZ ;  /* 0x000000080f087824 */ /* 0x000fe200078e00ff */
[----:B------:R-:W-:Y:S01]  /*7300*/  LOP3.LUT R6, R7, R4, RZ, 0x3c, !PT ;  /* 0x0000000407067212 */ /* 0x000fe200078e3cff */
[----:B------:R-:W-:Y:S01]  /*7310*/  IMAD R4, R5, c[0x0][0x1a8], RZ ;  /* 0x00006a0005047a24 */ /* 0x000fe200078e02ff */
[----:B------:R-:W-:Y:S01]  /*7320*/  LOP3.LUT R0, R0, 0x1c0, RZ, 0xc0, !PT ;  /* 0x000001c000007812 */ /* 0x000fe200078ec0ff */
[----:B------:R-:W-:Y:S01]  /*7330*/  IMAD.SHL.U32 R5, R18, 0x8, RZ ;  /* 0x0000000812057824 */ /* 0x000fe200078e00ff */
[----:B------:R-:W-:Y:S01]  /*7340*/  LEA R19, P0, R2, c[0x0][0x160], 0x1 ;  /* 0x0000580002137a11 */ /* 0x000fe200078008ff */
[----:B------:R-:W-:Y:S01]  /*7350*/  IMAD R7, R9, c[0x0][0x1ac], R4 ;  /* 0x00006b0009077a24 */ /* 0x000fe200078e0204 */
[----:B------:R-:W-:Y:S01]  /*7360*/  SHF.R.U32.HI R4, RZ, 0x3, R0 ;  /* 0x00000003ff047819 */ /* 0x000fe20000011600 */
[----:B------:R-:W-:Y:S01]  /*7370*/  IMAD R6, R15, 0x200, R6 ;  /* 0x000002000f067824 */ /* 0x000fe200078e0206 */
[----:B------:R-:W-:-:S02]  /*7380*/  LOP3.LUT R20, R11, 0xfffffe00, R5, 0xf8, !PT ;  /* 0xfffffe000b147812 */ /* 0x000fc400078ef805 */
[----:B------:R-:W-:Y:S01]  /*7390*/  LOP3.LUT R5, R0, 0x8, R8, 0xf8, !PT ;  /* 0x0000000800057812 */ /* 0x000fe200078ef808 */
[----:B------:R-:W-:Y:S01]  /*73a0*/  IMAD.IADD R0, R3, 0x1, R7 ;  /* 0x0000000103007824 */ /* 0x000fe200078e0207 */
[----:B------:R-:W-:Y:S01]  /*73b0*/  LOP3.LUT P6, RZ, R10, 0x2, RZ, 0xc0, !PT ;  /* 0x000000020aff7812 */ /* 0x000fe200078cc0ff */
[----:B------:R-:W-:Y:S01]  /*73c0*/  IMAD.SHL.U32 R7, R14, 0x40, RZ ;  /* 0x000000400e077824 */ /* 0x000fe200078e00ff */
[----:B------:R-:W-:Y:S01]  /*73d0*/  LOP3.LUT R3, R5, R4, RZ, 0x3c, !PT ;  /* 0x0000000405037212 */ /* 0x000fe200078e3cff */
[----:B------:R-:W-:Y:S01]  /*73e0*/  IMAD.MOV.U32 R5, RZ, RZ, 0x10 ;  /* 0x00000010ff057424 */ /* 0x000fe200078e00ff */
[----:B------:R-:W-:Y:S01]  /*73f0*/  LEA.HI.X R18, R2, c[0x0][0x164], R0, 0x1, P0 ;  /* 0x0000590002127a11 */ /* 0x000fe200000f0c00 */
[----:B------:R-:W-:Y:S01]  /*7400*/  IMAD.SHL.U32 R0, R22, 0x20, RZ ;  /* 0x0000002016007824 */ /* 0x000fe200078e00ff */
[----:B------:R-:W-:Y:S01]  /*7410*/  LOP3.LUT R7, R7, 0xfffffe00, RZ, 0xc0, !PT ;  /* 0xfffffe0007077812 */ /* 0x000fe200078ec0ff */
[----:B------:R-:W-:Y:S01]  /*7420*/  IMAD.MOV.U32 R2, RZ, RZ, 0x20 ;  /* 0x00000020ff027424 */ /* 0x000fe200078e00ff */
[----:B------:R-:W-:-:S02]  /*7430*/  IADD3 R22, R13, 0x40, RZ ;  /* 0x000000400d167810 */ /* 0x000fc40007ffe0ff */
[----:B------:R-:W-:Y:S02]  /*7440*/  LOP3.LUT R0, R0, 0xfffffc00, RZ, 0xc0, !PT ;  /* 0xfffffc0000007812 */ /* 0x000fe400078ec0ff */
[----:B------:R-:W-:Y:S02]  /*7450*/  LOP3.LUT P0, RZ, R10, 0x4, RZ, 0xc0, !PT ;  /* 0x000000040aff7812 */ /* 0x000fe4000780c0ff */
[-C--:B------:R-:W-:Y:S02]  /*7460*/  IADD3 R4, R3, R7.reuse, R0 ;  /* 0x0000000703047210 */ /* 0x080fe40007ffe000 */
[----:B------:R-:W-:Y:S02]  /*7470*/  SEL R8, R5, 0xfffffff0, !P1 ;  /* 0xfffffff005087807 */ /* 0x000fe40004800000 */
[----:B------:R-:W-:Y:S02]  /*7480*/  ISETP.GE.AND P4, PT, R22, c[0x0][0x198], PT ;  /* 0x0000660016007a0c */ /* 0x000fe40003f86270 */
[----:B------:R-:W-:-:S02]  /*7490*/  LOP3.LUT R7, R3, R7, RZ, 0xfc, !PT ;  /* 0x0000000703077212 */ /* 0x000fc400078efcff */
[----:B------:R-:W-:Y:S02]  /*74a0*/  SEL R0, R2, 0xffffffe0, !P0 ;  /* 0xffffffe002007807 */ /* 0x000fe40004000000 */
[----:B------:R-:W-:Y:S01]  /*74b0*/  SEL R5, R5, 0xfffffff0, !P6 ;  /* 0xfffffff005057807 */ /* 0x000fe20007000000 */
[----:B------:R-:W-:Y:S05]  /*74c0*/  BRA.DIV ~URZ, `(.L_x_1216) ;  /* 0x00012a227f007947 */ /* 0x000fea000b800000 */
[----:B------:R1:W2:Y:S02]  /*74d0*/  SHFL.IDX PT, R9, R18, RZ, 0x181f ;  /* 0x00181fff12097589 */ /* 0x0002a400000e0000 */
.L_x_1329:
[----:B------:R-:W-:Y:S05]  /*74e0*/  BRA.DIV ~URZ, `(.L_x_1217) ;  /* 0x00012a827f007947 */ /* 0x000fea000b800000 */
[----:B------:R3:W4:Y:S02]  /*74f0*/  SHFL.IDX PT, R2, R19, RZ, 0x181f ;  /* 0x00181fff13027589 */ /* 0x00072400000e0000 */
.L_x_1330:
        /* <DEDUP_REMOVED lines=22> */
.L_x_1219:
[----:B------:R-:W-:Y:S05]  /*7660*/  BSYNC B0 ;  /* 0x0000000000007941 */ /* 0x000fea0003800000 */
.L_x_1218:
[----:B------:R-:W-:Y:S05]  /*7670*/  BRA.DIV ~URZ, `(.L_x_1220) ;  /* 0x000129727f007947 */ /* 0x000fea000b800000 */
[----:B--2---:R2:W1:Y:S04]  /*7680*/  SHFL.IDX PT, R9, R18, 0x1, 0x181f ;  /* 0x00381f0012097f89 */ /* 0x00446800000e0000 */
[----:B----4-:R2:W4:Y:S02]  /*7690*/  SHFL.IDX PT, R2, R19, 0x1, 0x181f ;  /* 0x00381f0013027f89 */ /* 0x01052400000e0000 */
.L_x_1331:
[----:B------:R-:W-:Y:S01]  /*76a0*/  IADD3 R3, R16, 0x20, RZ ;  /* 0x0000002010037810 */ /* 0x000fe20007ffe0ff */
[----:B------:R-:W-:Y:S03]  /*76b0*/  BSSY B0, `(.L_x_1221) ;  /* 0x0000014000007945 */ /* 0x000fe60003800000 */
[----:B------:R-:W-:Y:S01]  /*76c0*/  ISETP.GE.AND P0, PT, R3, R17, PT ;  /* 0x000000110300720c */ /* 0x000fe20003f06270 */
[----:B-1----:R-:W-:-:S12]  /*76d0*/  IMAD.MOV.U32 R3, RZ, RZ, R9 ;  /* 0x000000ffff037224 */ /* 0x002fd800078e0009 */
        /* <DEDUP_REMOVED lines=17> */
.L_x_1222:
[----:B------:R-:W-:Y:S05]  /*77f0*/  BSYNC B0 ;  /* 0x0000000000007941 */ /* 0x000fea0003800000 */
.L_x_1221:
[----:B------:R-:W-:Y:S05]  /*7800*/  BRA.DIV ~URZ, `(.L_x_1223) ;  /* 0x000128d27f007947 */ /* 0x000fea000b800000 */
[----:B-1----:R1:W2:Y:S02]  /*7810*/  SHFL.IDX PT, R9, R18, 0x2, 0x181f ;  /* 0x00581f0012097f89 */ /* 0x0022a400000e0000 */
.L_x_1332:
[----:B------:R-:W-:Y:S05]  /*7820*/  BRA.DIV ~URZ, `(.L_x_1224) ;  /* 0x000129327f007947 */ /* 0x000fea000b800000 */
[----:B----4-:R4:W1:Y:S02]  /*7830*/  SHFL.IDX PT, R2, R19, 0x2, 0x181f ;  /* 0x00581f0013027f89 */ /* 0x01086400000e0000 */
.L_x_1333:
[----:B------:R-:W-:Y:S01]  /*7840*/  IADD3 R3, R16, 0x40, RZ ;  /* 0x0000004010037810 */ /* 0x000fe20007ffe0ff */
[----:B------:R-:W-:Y:S03]  /*7850*/  BSSY B0, `(.L_x_1225) ;  /* 0x0000014000007945 */ /* 0x000fe60003800000 */
[----:B------:R-:W-:Y:S01]  /*7860*/  ISETP.GE.AND P0, PT, R3, R17, PT ;  /* 0x000000110300720c */ /* 0x000fe20003f06270 */
[----:B--2---:R-:W-:-:S12]  /*7870*/  IMAD.MOV.U32 R3, RZ, RZ, R9 ;  /* 0x000000ffff037224 */ /* 0x004fd800078e0009 */
        /* <DEDUP_REMOVED lines=17> */
.L_x_1226:
[----:B------:R-:W-:Y:S05]  /*7990*/  BSYNC B0 ;  /* 0x0000000000007941 */ /* 0x000fea0003800000 */
.L_x_1225:
[----:B------:R-:W-:Y:S05]  /*79a0*/  BRA.DIV ~URZ, `(.L_x_1227) ;  /* 0x000128327f007947 */ /* 0x000fea000b800000 */
[----:B-1----:R1:W2:Y:S04]  /*79b0*/  SHFL.IDX PT, R11, R18, 0x3, 0x181f ;  /* 0x00781f00120b7f89 */ /* 0x0022a800000e0000 */
[----:B------:R1:W3:Y:S02]  /*79c0*/  SHFL.IDX PT, R10, R19, 0x3, 0x181f ;  /* 0x00781f00130a7f89 */ /* 0x0002e400000e0000 */
.L_x_1334:
[----:B----4-:R-:W4:Y:S04]  /*79d0*/  LDL R21, [R1] ;  /* 0x0000000001157983 */ /* 0x010f280000100800 */
[----:B------:R1:W5:Y:S04]  /*79e0*/  LDL R24, [R1+0x64] ;  /* 0x0000640001187983 */ /* 0x0003680000100800 */
[----:B------:R1:W5:Y:S01]  /*79f0*/  LDL R231, [R1+0x48] ;  /* 0x0000480001e77983 */ /* 0x0003620000100800 */
[----:B------:R-:W-:Y:S01]  /*7a00*/  IADD3 R2, R16, 0x60, RZ ;  /* 0x0000006010027810 */ /* 0x000fe20007ffe0ff */
[----:B------:R-:W-:Y:S01]  /*7a10*/  ULDC.64 UR4, c[0x0][0x40] ;  /* 0x0000100000047ab9 */ /* 0x000fe20000000a00 */
[----:B------:R-:W-:Y:S01]  /*7a20*/  LOP3.LUT R240, R240, 0xfffffffe, RZ, 0xc0, !PT ;  /* 0xfffffffef0f07812 */ /* 0x000fe200078ec0ff */
[----:B------:R-:W3:Y:S01]  /*7a30*/  S2R R27, SR_CTAID.Y ;  /* 0x00000000001b7919 */ /* 0x000ee20000002600 */
[----:B------:R-:W-:Y:S01]  /*7a40*/  ISETP.GE.AND P0, PT, R2, R17, PT ;  /* 0x000000110200720c */ /* 0x000fe20003f06270 */
[----:B------:R-:W-:Y:S01]  /*7a50*/  UIADD3 UR4, UP0, UR4, 0x160, URZ ;  /* 0x0000016004047890 */ /* 0x000fe2000ff1e03f */
[----:B------:R-:W-:Y:S01]  /*7a60*/  IADD3 R2, P6, R1, c[0x0][0x20], RZ ;  /* 0x0000080001027a10 */ /* 0x000fe20007fde0ff */
[----:B-----5:R-:W-:-:S02]  /*7a70*/  IMAD.WIDE.U32 R228, R25, c[0x0][0x2b0], RZ ;  /* 0x0000ac0019e47a25 */ /* 0x020fc400078e00ff */
[----:B------:R-:W-:Y:S02]  /*7a80*/  UIADD3.X UR5, URZ, UR5, URZ, UP0, !UPT ;  /* 0x000000053f057290 */ /* 0x000fe400087fe43f */
[----:B------:R-:W-:-:S05]  /*7a90*/  IMAD.X R3, RZ, RZ, c[0x0][0x24], P6 ;  /* 0x00000900ff037624 */ /* 0x000fca00030e06ff */
[----:B------:R-:W-:Y:S01]  /*7aa0*/  STL.64 [R1+0x20], R2 ;  /* 0x0000200201007387 */ /* 0x000fe20000100a00 */
[----:B-1----:R-:W-:Y:S01]  /*7ab0*/  @!P0 IMAD.SHL.U32 R18, R20, 0x2, RZ ;  /* 0x0000000214128824 */ /* 0x002fe200078e00ff */
[----:B------:R-:W-:Y:S01]  /*7ac0*/  @!P0 SHF.R.S32.HI R14, RZ, 0x1f, R22 ;  /* 0x0000001fff0e8819 */ /* 0x000fe20000011416 */
[----:B--23--:R-:W-:Y:S01]  /*7ad0*/  @!P0 IMAD.WIDE R12, R13, 0x2, R10 ;  /* 0x000000020d0c8825 */ /* 0x00cfe200078e020a */
[----:B------:R-:W-:Y:S02]  /*7ae0*/  @!P0 SHF.R.S32.HI R9, RZ, 0x1f, R23 ;  /* 0x0000001fff098819 */ /* 0x000fe40000011417 */
[----:B------:R-:W-:Y:S02]  /*7af0*/  @!P0 LEA.HI R19, R14, R22, RZ, 0x3 ;  /* 0x000000160e138211 */ /* 0x000fe400078f18ff */
[----:B------:R-:W-:Y:S01]  /*7b00*/  @!PT LDS RZ, [RZ] ;  /* 0x00000000fffff984 */ /* 0x000fe20000000800 */
[----:B------:R-:W-:Y:S01]  /*7b10*/  @!PT LDS RZ, [RZ] ;  /* 0x00000000fffff984 */ /* 0x000fe20000000800 */
[----:B------:R-:W-:Y:S01]  /*7b20*/  @!PT LDS RZ, [RZ] ;  /* 0x00000000fffff984 */ /* 0x000fe20000000800 */
[----:B------:R1:W-:Y:S01]  /*7b30*/  @!P0 LDGSTS.E.BYPASS.LTC128B.128 [R18+0x1b100], [R12.64], !P5 ;  /* 0x1b1000000c128fae */ /* 0x0003e2000e901d46 */
[----:B------:R-:W-:Y:S02]  /*7b40*/  IADD3 R14, P6, R2, 0x48, RZ ;  /* 0x00000048020e7810 */ /* 0x000fe40007fde0ff */
[----:B------:R-:W-:-:S02]  /*7b50*/  @!P0 LEA.HI R9, R9, R23, RZ, 0x3 ;  /* 0x0000001709098211 */ /* 0x000fc400078f18ff */
[----:B------:R-:W-:Y:S01]  /*7b60*/  SHF.R.S32.HI R28, RZ, 0x1f, R27 ;  /* 0x0000001fff1c7819 */ /* 0x000fe2000001141b */
[----:B------:R-:W-:Y:S01]  /*7b70*/  IMAD.X R15, RZ, RZ, R3, P6 ;  /* 0x000000ffff0f7224 */ /* 0x000fe200030e0603 */
[----:B------:R-:W-:Y:S01]  /*7b80*/  @!P0 LOP3.LUT R9, R9, 0xfffffff8, RZ, 0xc0, !PT ;  /* 0xfffffff809098812 */ /* 0x000fe200078ec0ff */
[----:B------:R-:W2:Y:S04]  /*7b90*/  S2R R27, SR_CTAID.Y ;  /* 0x00000000001b7919 */ /* 0x000ea80000002600 */
[----:B------:R3:W-:Y:S01]  /*7ba0*/  STL.64 [R1+0x30], R14 ;  /* 0x0000300e01007387 */ /* 0x0007e20000100a00 */
[----:B-1----:R-:W-:-:S05]  /*7bb0*/  IADD3 R12, P5, R2, 0x4, RZ ;  /* 0x00000004020c7810 */ /* 0x002fca0007fbe0ff */
[----:B------:R-:W-:Y:S01]  /*7bc0*/  IMAD.X R13, RZ, RZ, R3, P5 ;  /* 0x000000ffff0d7224 */ /* 0x000fe200028e0603 */
[----:B------:R-:W-:Y:S01]  /*7bd0*/  IADD3 R16, P5, R2, 0x10, RZ ;  /* 0x0000001002107810 */ /* 0x000fe20007fbe0ff */
[----:B--2---:R-:W-:-:S03]  /*7be0*/  IMAD.WIDE.U32 R32, R27, c[0x0][0x210], RZ ;  /* 0x000084001b207a25 */ /* 0x004fc600078e00ff */
[----:B------:R1:W-:Y:S01]  /*7bf0*/  STL.64 [R1+0x38], R12 ;  /* 0x0000380c01007387 */ /* 0x0003e20000100a00 */
[----:B------:R-:W-:Y:S01]  /*7c00*/  IMAD.X R17, RZ, RZ, R3, P5 ;  /* 0x000000ffff117224 */ /* 0x000fe200028e0603 */
[----:B---3--:R-:W-:-:S04]  /*7c10*/  @!P0 LOP3.LUT R14, R19, 0xfffffff8, RZ, 0xc0, !PT ;  /* 0xfffffff8130e8812 */ /* 0x008fc800078ec0ff */
[----:B------:R2:W-:Y:S01]  /*7c20*/  STL.64 [R1+0x28], R16 ;  /* 0x0000281001007387 */ /* 0x0005e20000100a00 */
[----:B------:R-:W-:-:S04]  /*7c30*/  @!P0 IMAD.WIDE R14, R14, 0x2, R10 ;  /* 0x000000020e0e8825 */ /* 0x000fc800078e020a */
[----:B------:R-:W-:Y:S01]  /*7c40*/  @!P0 IMAD.WIDE R10, R9, 0x2, R10 ;  /* 0x00000002090a8825 */ /* 0x000fe200078e020a */
[----:B------:R3:W-:Y:S04]  /*7c50*/  @!P0 LDGSTS.E.BYPASS.LTC128B.128 [R18+0x1f100], [R14.64], !P4 ;  /* 0x1f1000000e128fae */ /* 0x0007e8000e101d46 */
[----:B------:R3:W-:Y:S04]  /*7c60*/  @!P0 LDGSTS.E.BYPASS.LTC128B.128 [R18+0x23100], [R10.64], !P3 ;  /* 0x231000000a128fae */ /* 0x0007e8000d901d46 */
[----:B------:R-:W0:Y:S01]  /*7c70*/  LDGDEPBAR ;  /* 0x00000000000079af */ /* 0x000e220000000000 */
[----:B-1----:R-:W-:-:S05]  /*7c80*/  IADD3 R12, P5, R2, 0x8, RZ ;  /* 0x00000008020c7810 */ /* 0x002fca0007fbe0ff */
[----:B------:R-:W-:Y:S01]  /*7c90*/  IMAD.X R13, RZ, RZ, R3, P5 ;  /* 0x000000ffff0d7224 */ /* 0x000fe200028e0603 */
[----:B--2---:R-:W-:-:S04]  /*7ca0*/  SHF.R.S32.HI R17, RZ, 0x1f, R25 ;  /* 0x0000001fff117819 */ /* 0x004fc80000011419 */
[----:B------:R1:W-:Y:S01]  /*7cb0*/  STL.64 [R1+0x40], R12 ;  /* 0x0000400c01007387 */ /* 0x0003e20000100a00 */
[C---:B---3--:R-:W-:Y:S02]  /*7cc0*/  IMAD R10, R28.reuse, c[0x0][0x210], RZ ;  /* 0x000084001c0a7a24 */ /* 0x048fe400078e02ff */
[----:B------:R-:W-:Y:S02]  /*7cd0*/  IMAD R11, R28, c[0x0][0x1e8], RZ ;  /* 0x00007a001c0b7a24 */ /* 0x000fe400078e02ff */
[C---:B------:R-:W-:Y:S02]  /*7ce0*/  IMAD R10, R27.reuse, c[0x0][0x214], R10 ;  /* 0x000085001b0a7a24 */ /* 0x040fe400078e020a */
[----:B------:R-:W-:-:S04]  /*7cf0*/  IMAD.WIDE.U32 R28, R27, c[0x0][0x1e8], RZ ;  /* 0x00007a001b1c7a25 */ /* 0x000fc800078e00ff */
[----:B------:R-:W-:Y:S02]  /*7d00*/  IMAD R11, R27, c[0x0][0x1ec], R11 ;  /* 0x00007b001b0b7a24 */ /* 0x000fe400078e020b */
[----:B------:R-:W-:Y:S02]  /*7d10*/  IMAD.IADD R234, R33, 0x1, R10 ;  /* 0x0000000121ea7824 */ /* 0x000fe400078e020a */
[----:B------:R-:W-:Y:S02]  /*7d20*/  IMAD.IADD R233, R29, 0x1, R11 ;  /* 0x000000011de97824 */ /* 0x000fe400078e020b */
[----:B-1----:R-:W-:Y:S02]  /*7d30*/  IMAD.U32 R12, RZ, RZ, UR4 ;  /* 0x00000004ff0c7e24 */ /* 0x002fe4000f8e00ff */
[----:B------:R-:W-:Y:S01]  /*7d40*/  IMAD.U32 R13, RZ, RZ, UR5 ;  /* 0x00000005ff0d7e24 */ /* 0x000fe2000f8e00ff */
[----:B------:R-:W-:Y:S04]  /*7d50*/  WARPSYNC 0xffffffff ;  /* 0xffffffff00007948 */ /* 0x000fe80003800000 */
[----:B------:R1:W-:Y:S02]  /*7d60*/  STL.64 [R1+0x18], R12 ;  /* 0x0000180c01007387 */ /* 0x0003e40000100a00 */
[----:B-1----:R-:W-:-:S04]  /*7d70*/  IMAD R12, R17, c[0x0][0x2b0], RZ ;  /* 0x0000ac00110c7a24 */ /* 0x002fc800078e02ff */
[----:B------:R-:W-:-:S04]  /*7d80*/  IMAD R12, R25, c[0x0][0x2b4], R12 ;  /* 0x0000ad00190c7a24 */ /* 0x000fc800078e020c */
[----:B------:R-:W-:Y:S01]  /*7d90*/  IMAD.IADD R232, R229, 0x1, R12 ;  /* 0x00000001e5e87824 */ /* 0x000fe200078e020c */
[----:B----4-:R-:W-:-:S04]  /*7da0*/  SHF.R.S32.HI R22, RZ, 0x1f, R21 ;  /* 0x0000001fff167819 */ /* 0x010fc80000011415 */
[----:B------:R-:W-:-:S04]  /*7db0*/  LEA.HI R16, R22, R21, RZ, 0x3 ;  /* 0x0000001516107211 */ /* 0x000fc800078f18ff */
[----:B------:R-:W-:-:S05]  /*7dc0*/  LOP3.LUT R9, R16, 0xfffffff8, RZ, 0xc0, !PT ;  /* 0xfffffff810097812 */ /* 0x000fca00078ec0ff */
[----:B------:R-:W-:-:S04]  /*7dd0*/  IMAD.IADD R9, R21, 0x1, -R9 ;  /* 0x0000000115097824 */ /* 0x000fc800078e0a09 */
[----:B------:R-:W-:-:S05]  /*7de0*/  IMAD.SHL.U32 R212, R9, 0x8, RZ ;  /* 0x0000000809d47824 */ /* 0x000fca00078e00ff */
[C---:B------:R-:W-:Y:S02]  /*7df0*/  ISETP.GE.AND P4, PT, R212.reuse, c[0x0][0x1d4], PT ;  /* 0x00007500d4007a0c */ /* 0x040fe40003f86270 */
[C---:B------:R-:W-:Y:S02]  /*7e00*/  IADD3 R30, R212.reuse, 0x40, RZ ;  /* 0x00000040d41e7810 */ /* 0x040fe40007ffe0ff */
[----:B------:R-:W-:Y:S02]  /*7e10*/  IADD3 R23, R212, 0x80, RZ ;  /* 0x00000080d4177810 */ /* 0x000fe40007ffe0ff */
[----:B------:R-:W-:Y:S02]  /*7e20*/  ISETP.GE.AND P5, PT, R30, c[0x0][0x1d4], PT ;  /* 0x000075001e007a0c */ /* 0x000fe40003fa6270 */
[----:B------:R-:W-:-:S04]  /*7e30*/  ISETP.GE.AND P6, PT, R23, c[0x0][0x1d4], PT ;  /* 0x0000750017007a0c */ /* 0x000fc80003fc6270 */
[----:B------:R-:W-:Y:S02]  /*7e40*/  SEL R10, RZ, 0x10, P6 ;  /* 0x00000010ff0a7807 */ /* 0x000fe40003000000 */
[----:B------:R-:W-:-:S04]  /*7e50*/  @P4 LOP3.LUT R240, R240, 0x1, RZ, 0xfc, !PT ;  /* 0x00000001f0f04812 */ /* 0x000fc800078efcff */
[----:B------:R-:W-:-:S04]  /*7e60*/  LOP3.LUT R240, R240, 0xfffffffd, RZ, 0xc0, !PT ;  /* 0xfffffffdf0f07812 */ /* 0x000fc800078ec0ff */
[----:B------:R-:W-:Y:S02]  /*7e70*/  @P5 LOP3.LUT R240, R240, 0x2, RZ, 0xfc, !PT ;  /* 0x00000002f0f05812 */ /* 0x000fe400078efcff */
[----:B------:R-:W-:Y:S01]  /*7e80*/  SHF.R.S32.HI R16, RZ, 0x3, R16 ;  /* 0x00000003ff107819 */ /* 0x000fe20000011410 */
[----:B------:R-:W-:Y:S01]  /*7e90*/  IMAD.MOV.U32 R27, RZ, RZ, c[0x0][0x2b8] ;  /* 0x0000ae00ff1b7624 */ /* 0x000fe200078e00ff */
[----:B------:R-:W-:Y:S01]  /*7ea0*/  BAR.SYNC.DEFER_BLOCKING 0x0 ;  /* 0x0000000000007b1d */ /* 0x000fe20000010000 */
[----:B------:R-:W-:Y:S02]  /*7eb0*/  IMAD.SHL.U32 R218, R26, 0x40, RZ ;  /* 0x000000401ada7824 */ /* 0x000fe400078e00ff */
        /* <DEDUP_REMOVED lines=14> */
[----:B------:R1:W2:Y:S01]  /*7fa0*/  @!P0 LDG.E R200, [R10.64] ;  /* 0x000000060ac88981 */ /* 0x0002a2000c1e1900 */
[----:B------:R-:W-:Y:S01]  /*7fb0*/  IMAD.MOV R3, RZ, RZ, -R3 ;  /* 0x000000ffff037224 */ /* 0x000fe200078e0a03 */
[----:B------:R-:W-:Y:S01]  /*7fc0*/  LEA.HI R21, R22, R21, RZ, 0x6 ;  /* 0x0000001516157211 */ /* 0x000fe200078f30ff */
[----:B------:R-:W-:Y:S01]  /*7fd0*/  BSSY B0, `(.L_x_1228) ;  /* 0x00000b6000007945 */ /* 0x000fe20003800000 */
[----:B------:R-:W-:Y:S01]  /*7fe0*/  IADD3 R22, -R16, R24, -R218 ;  /* 0x0000001810167210 */ /* 0x000fe20007ffe9da */
[----:B------:R-:W-:Y:S01]  /*7ff0*/  IMAD R201, R3, c[0x0][0x2b8], R9 ;  /* 0x0000ae0003c97a24 */ /* 0x000fe200078e0209 */
[----:B------:R-:W-:Y:S01]  /*8000*/  ISETP.GE.AND P3, PT, R30, c[0x0][0x1d4], PT ;  /* 0x000075001e007a0c */ /* 0x000fe20003f66270 */
[----:B------:R-:W-:-:S03]  /*8010*/  IMAD.WIDE R24, R212, 0x2, RZ ;  /* 0x00000002d4187825 */ /* 0x000fc600078e02ff */
[----:B------:R-:W-:Y:S01]  /*8020*/  SHF.R.S32.HI R14, RZ, 0x1f, R201 ;  /* 0x0000001fff0e7819 */ /* 0x000fe200000114c9 */
[----:B------:R-:W-:-:S04]  /*8030*/  IMAD.WIDE.U32 R12, R201, c[0x0][0x208], RZ ;  /* 0x00008200c90c7a25 */ /* 0x000fc800078e00ff */
[C---:B------:R-:W-:Y:S02]  /*8040*/  IMAD R3, R14.reuse, c[0x0][0x1e0], RZ ;  /* 0x000078000e037a24 */ /* 0x040fe400078e02ff */
[----:B------:R-:W-:Y:S02]  /*8050*/  IMAD R14, R14, c[0x0][0x208], RZ ;  /* 0x000082000e0e7a24 */ /* 0x000fe400078e02ff */
[C---:B------:R-:W-:Y:S02]  /*8060*/  IMAD R3, R201.reuse, c[0x0][0x1e4], R3 ;  /* 0x00007900c9037a24 */ /* 0x040fe400078e0203 */
[----:B-1----:R-:W-:-:S04]  /*8070*/  IMAD.WIDE.U32 R10, R201, c[0x0][0x1e0], RZ ;  /* 0x00007800c90a7a25 */ /* 0x002fc800078e00ff */
        /* <DEDUP_REMOVED lines=8> */
[C---:B------:R-:W-:Y:S02]  /*8100*/  LEA R19, P0, R3.reuse, c[0x0][0x1c8], 0x1 ;  /* 0x0000720003137a11 */ /* 0x040fe400078008ff */
[----:B------:R-:W-:Y:S02]  /*8110*/  SHF.R.S32.HI R16, RZ, 0x1f, R23 ;  /* 0x0000001fff107819 */ /* 0x000fe40000011417 */
[----:B------:R-:W-:Y:S02]  /*8120*/  LEA.HI.X R18, R3, c[0x0][0x1cc], R10, 0x1, P0 ;  /* 0x0000730003127a11 */ /* 0x000fe400000f0c0a */
[----:B------:R-:W-:Y:S01]  /*8130*/  SHFL.IDX PT, R10, R19, RZ, 0x181f ;  /* 0x00181fff130a7589 */ /* 0x000fe200000e0000 */
[----:B------:R-:W-:Y:S02]  /*8140*/  LOP3.LUT R3, R9, 0x1c0, RZ, 0xc0, !PT ;  /* 0x000001c009037812 */ /* 0x000fe400078ec0ff */
[----:B------:R-:W-:Y:S01]  /*8150*/  ISETP.GE.AND P0, PT, R22, 0x1, PT ;  /* 0x000000011600780c */ /* 0x000fe20003f06270 */
[----:B------:R-:W1:Y:S01]  /*8160*/  SHFL.IDX PT, R11, R18, RZ, 0x181f ;  /* 0x00181fff120b7589 */ /* 0x000e6200000e0000 */
[----:B------:R-:W-:-:S02]  /*8170*/  LOP3.LUT R9, R3, 0x38, R212, 0xf8, !PT ;  /* 0x0000003803097812 */ /* 0x000fc400078ef8d4 */
[----:B------:R-:W-:-:S04]  /*8180*/  SHF.R.U32.HI R3, RZ, 0x3, R3 ;  /* 0x00000003ff037819 */ /* 0x000fc80000011603 */
[----:B------:R-:W-:Y:S01]  /*8190*/  LOP3.LUT R15, R9, R3, RZ, 0x3c, !PT ;  /* 0x00000003090f7212 */ /* 0x000fe200078e3cff */
[----:B------:R-:W-:Y:S01]  /*81a0*/  IMAD R3, R201, c[0x0][0x20c], R14 ;  /* 0x00008300c9037a24 */ /* 0x000fe200078e020e */
[----:B------:R-:W-:Y:S01]  /*81b0*/  SHF.R.S32.HI R9, RZ, 0x1f, R30 ;  /* 0x0000001fff097819 */ /* 0x000fe2000001141e */
[----:B------:R-:W-:Y:S02]  /*81c0*/  IMAD.SHL.U32 R14, R21, 0x8, RZ ;  /* 0x00000008150e7824 */ /* 0x000fe400078e00ff */
[----:B------:R-:W-:Y:S01]  /*81d0*/  IMAD.IADD R13, R13, 0x1, R3 ;  /* 0x000000010d0d7824 */ /* 0x000fe200078e0203 */
[----:B------:R-:W-:Y:S02]  /*81e0*/  LEA.HI R9, R9, R30, RZ, 0x3 ;  /* 0x0000001e09097211 */ /* 0x000fe400078f18ff */
[----:B------:R-:W-:Y:S01]  /*81f0*/  LEA.HI R3, R16, R23, RZ, 0x3 ;  /* 0x0000001710037211 */ /* 0x000fe200078f18ff */
[----:B------:R-:W-:Y:S01]  /*8200*/  IMAD.WIDE.U32 R12, R200, c[0x0][0x218], R12 ;  /* 0x00008600c80c7a25 */ /* 0x000fe200078e000c */
[----:B------:R-:W-:-:S02]  /*8210*/  LOP3.LUT R235, R15, 0xfffffe00, R14, 0xf8, !PT ;  /* 0xfffffe000feb7812 */ /* 0x000fc400078ef80e */
[----:B------:R-:W-:Y:S01]  /*8220*/  LOP3.LUT R241, R9, 0xfffffff8, RZ, 0xc0, !PT ;  /* 0xfffffff809f17812 */ /* 0x000fe200078ec0ff */
[----:B------:R-:W-:Y:S01]  /*8230*/  IMAD R9, R20, c[0x0][0x218], RZ ;  /* 0x0000860014097a24 */ /* 0x000fe200078e02ff */
[----:B------:R-:W-:Y:S01]  /*8240*/  LOP3.LUT R227, R3, 0xfffffff8, RZ, 0xc0, !PT ;  /* 0xfffffff803e37812 */ /* 0x000fe200078ec0ff */
[----:B------:R-:W-:Y:S02]  /*8250*/  IMAD.SHL.U32 R148, R235, 0x2, RZ ;  /* 0x00000002eb947824 */ /* 0x000fe400078e00ff */
[----:B-1----:R-:W-:Y:S01]  /*8260*/  @P0 IMAD.WIDE R16, R212, 0x2, R10 ;  /* 0x00000002d4100825 */ /* 0x002fe200078e020a */
[----:B------:R-:W-:Y:S02]  /*8270*/  SHF.R.S32.HI R239, RZ, 0x1f, R227 ;  /* 0x0000001fffef7819 */ /* 0x000fe400000114e3 */
[----:B------:R-:W-:Y:S01]  /*8280*/  IADD3 R230, R148, 0x100, RZ ;  /* 0x0000010094e67810 */ /* 0x000fe20007ffe0ff */
[--C-:B------:R-:W-:Y:S01]  /*8290*/  @P0 IMAD.WIDE R14, R241, 0x2, R10.reuse ;  /* 0x00000002f10e0825 */ /* 0x100fe200078e020a */
[----:B------:R-:W-:Y:S01]  /*82a0*/  @!PT LDS RZ, [RZ] ;  /* 0x00000000fffff984 */ /* 0x000fe20000000800 */
[----:B------:R1:W-:Y:S03]  /*82b0*/  @P0 LDGSTS.E.BYPASS.LTC128B.128 [R148+0xc100], [R16.64], !P4 ;  /* 0x0c10000010940fae */ /* 0x0003e6000e101d46 */
[----:B------:R-:W-:Y:S01]  /*82c0*/  @P0 IMAD.WIDE R10, R227, 0x2, R10 ;  /* 0x00000002e30a0825 */ /* 0x000fe200078e020a */
[----:B------:R2:W-:Y:S03]  /*82d0*/  @P0 LDGSTS.E.BYPASS.LTC128B.128 [R148+0xe100], [R14.64], !P5 ;  /* 0x0e1000000e940fae */ /* 0x0005e6000e901d46 */
[----:B------:R-:W-:Y:S01]  /*82e0*/  IMAD R9, R200, c[0x0][0x21c], R9 ;  /* 0x00008700c8097a24 */ /* 0x000fe200078e0209 */
[----:B------:R3:W-:Y:S01]  /*82f0*/  @P0 LDGSTS.E.BYPASS.LTC128B.128 [R148+0x10100], [R10.64], !P6 ;  /* 0x101000000a940fae */ /* 0x0007e2000f101d46 */
[----:B------:R-:W-:-:S04]  /*8300*/  IADD3 R3, P0, R32, R12, RZ ;  /* 0x0000000c20037210 */ /* 0x000fc80007f1e0ff */
[----:B------:R-:W-:Y:S02]  /*8310*/  IADD3.X R12, R234, R13, R9, P0, !PT ;  /* 0x0000000dea0c7210 */ /* 0x000fe400007fe409 */
[----:B------:R-:W-:-:S04]  /*8320*/  LEA R9, P0, R3, c[0x0][0x1f8], 0x1 ;  /* 0x00007e0003097a11 */ /* 0x000fc800078008ff */
[----:B------:R-:W-:Y:S02]  /*8330*/  LEA.HI.X R3, R3, c[0x0][0x1fc], R12, 0x1, P0 ;  /* 0x00007f0003037a11 */ /* 0x000fe400000f0c0c */
[----:B------:R-:W-:Y:S01]  /*8340*/  ISETP.GT.AND P0, PT, R22, 0x20, PT ;  /* 0x000000201600780c */ /* 0x000fe20003f04270 */
[----:B-1----:R-:W-:Y:S04]  /*8350*/  SHFL.IDX PT, R16, R9, RZ, 0x181f ;  /* 0x00181fff09107589 */ /* 0x002fe800000e0000 */
[----:B------:R-:W-:Y:S04]  /*8360*/  SHFL.IDX PT, R17, R3, RZ, 0x181f ;  /* 0x00181fff03117589 */ /* 0x000fe800000e0000 */
[----:B---3--:R-:W-:Y:S04]  /*8370*/  SHFL.IDX PT, R10, R19, 0x1, 0x181f ;  /* 0x00381f00130a7f89 */ /* 0x008fe800000e0000 */
[----:B------:R-:W2:Y:S04]  /*8380*/  SHFL.IDX PT, R11, R18, 0x1, 0x181f ;  /* 0x00381f00120b7f89 */ /* 0x000ea800000e0000 */
[----:B------:R-:W1:Y:S04]  /*8390*/  SHFL.IDX PT, R9, R9, 0x1, 0x181f ;  /* 0x00381f0009097f89 */ /* 0x000e6800000e0000 */
[----:B------:R-:W3:Y:S01]  /*83a0*/  SHFL.IDX PT, R3, R3, 0x1, 0x181f ;  /* 0x00381f0003037f89 */ /* 0x000ee200000e0000 */
[----:B--2---:R-:W-:-:S04]  /*83b0*/  @P0 IMAD.WIDE R14, R212, 0x2, R10 ;  /* 0x00000002d40e0825 */ /* 0x004fc800078e020a */
[--C-:B------:R-:W-:Y:S01]  /*83c0*/  @P0 IMAD.WIDE R12, R241, 0x2, R10.reuse ;  /* 0x00000002f10c0825 */ /* 0x100fe200078e020a */
[----:B------:R1:W-:Y:S01]  /*83d0*/  @P0 LDGSTS.E.BYPASS.LTC128B.128 [R148+0xd100], [R14.64], !P4 ;  /* 0x0d1000000e940fae */ /* 0x0003e2000e101d46 */
[----:B------:R-:W-:Y:S02]  /*83e0*/  ISETP.GE.AND P4, PT, R212, c[0x0][0x1d4], PT ;  /* 0x00007500d4007a0c */ /* 0x000fe40003f86270 */
[----:B------:R-:W-:Y:S01]  /*83f0*/  @P0 IMAD.WIDE R10, R227, 0x2, R10 ;  /* 0x00000002e30a0825 */ /* 0x000fe200078e020a */
[----:B------:R2:W-:Y:S04]  /*8400*/  @P0 LDGSTS.E.BYPASS.LTC128B.128 [R148+0xf100], [R12.64], !P5 ;  /* 0x0f1000000c940fae */ /* 0x0005e8000e901d46 */
[----:B------:R4:W-:Y:S01]  /*8410*/  @P0 LDGSTS.E.BYPASS.LTC128B.128 [R148+0x11100], [R10.64], !P6 ;  /* 0x111000000a940fae */ /* 0x0009e2000f101d46 */
[----:B------:R-:W-:-:S03]  /*8420*/  IADD3 R20, P0, R16, R24, RZ ;  /* 0x0000001810147210 */ /* 0x000fc60007f1e0ff */
[----:B------:R-:W0:Y:S02]  /*8430*/  LDGDEPBAR ;  /* 0x00000000000079af */ /* 0x000e240000000000 */
[----:B------:R-:W-:Y:S02]  /*8440*/  IMAD.X R21, R17, 0x1, R25, P0 ;  /* 0x0000000111157824 */ /* 0x000fe400000e0619 */
[----:B--2---:R-:W-:-:S04]  /*8450*/  IMAD.WIDE R12, R241, 0x2, RZ ;  /* 0x00000002f10c7825 */ /* 0x004fc800078e02ff */
[----:B----4-:R-:W-:Y:S01]  /*8460*/  IMAD.WIDE R10, R227, 0x2, RZ ;  /* 0x00000002e30a7825 */ /* 0x010fe200078e02ff */
[----:B------:R-:W-:-:S05]  /*8470*/  IADD3 R18, P0, R16, R12, RZ ;  /* 0x0000000c10127210 */ /* 0x000fca0007f1e0ff */
[----:B------:R-:W-:Y:S01]  /*8480*/  IMAD.X R19, R17, 0x1, R13, P0 ;  /* 0x0000000111137824 */ /* 0x000fe200000e060d */
[----:B------:R-:W-:-:S05]  /*8490*/  IADD3 R16, P0, R16, R10, RZ ;  /* 0x0000000a10107210 */ /* 0x000fca0007f1e0ff */
[----:B------:R-:W-:Y:S01]  /*84a0*/  IMAD.X R17, R17, 0x1, R11, P0 ;  /* 0x0000000111117824 */ /* 0x000fe200000e060b */
[-C--:B-1----:R-:W-:Y:S02]  /*84b0*/  IADD3 R14, P0, R24, R9.reuse, RZ ;  /* 0x00000009180e7210 */ /* 0x082fe40007f1e0ff */
[----:B------:R-:W-:Y:S02]  /*84c0*/  IADD3 R24, R2, 0x18, RZ ;  /* 0x0000001802187810 */ /* 0x000fe40007ffe0ff */
[----:B------:R-:W-:Y:S01]  /*84d0*/  SHF.R.S32.HI R2, RZ, 0x1f, R241 ;  /* 0x0000001fff027819 */ /* 0x000fe200000114f1 */
[----:B---3--:R-:W-:Y:S01]  /*84e0*/  IMAD.X R15, R25, 0x1, R3, P0 ;  /* 0x00000001190f7824 */ /* 0x008fe200000e0603 */
[----:B------:R-:W-:-:S05]  /*84f0*/  IADD3 R12, P0, R12, R9, RZ ;  /* 0x000000090c0c7210 */ /* 0x000fca0007f1e0ff */
[----:B------:R-:W-:Y:S01]  /*8500*/  IMAD.X R13, R13, 0x1, R3, P0 ;  /* 0x000000010d0d7824 */ /* 0x000fe200000e0603 */
[----:B------:R-:W-:-:S05]  /*8510*/  IADD3 R10, P0, R10, R9, RZ ;  /* 0x000000090a0a7210 */ /* 0x000fca0007f1e0ff */
[----:B------:R-:W-:Y:S01]  /*8520*/  IMAD.X R11, R11, 0x1, R3, P0 ;  /* 0x000000010b0b7824 */ /* 0x000fe200000e0603 */
[C---:B------:R-:W-:Y:S02]  /*8530*/  ISETP.LT.OR P0, PT, R22.reuse, 0x1, P4 ;  /* 0x000000011600780c */ /* 0x040fe40002701670 */
[----:B------:R-:W-:Y:S02]  /*8540*/  ISETP.LT.OR P4, PT, R22, 0x21, P4 ;  /* 0x000000211600780c */ /* 0x000fe40002781670 */
[----:B------:R-:W-:-:S09]  /*8550*/  SHF.R.S32.HI R3, RZ, 0x1f, R212 ;  /* 0x0000001fff037819 */ /* 0x000fd200000114d4 */
[----:B------:R1:W-:Y:S01]  /*8560*/  LDGSTS.E.BYPASS.LTC128B.128 [R148+0x100], [R20.64], !P0 ;  /* 0x0010000014947fae */ /* 0x0003e2000c101d46 */
[C---:B------:R-:W-:Y:S02]  /*8570*/  ISETP.LT.OR P0, PT, R22.reuse, 0x1, P3 ;  /* 0x000000011600780c */ /* 0x040fe40001f01670 */
[----:B------:R-:W-:-:S11]  /*8580*/  ISETP.LT.OR P3, PT, R22, 0x21, P3 ;  /* 0x000000211600780c */ /* 0x000fd60001f61670 */
[----:B------:R1:W-:Y:S01]  /*8590*/  LDGSTS.E.BYPASS.LTC128B.128 [R148+0x2100], [R18.64], !P0 ;  /* 0x0210000012947fae */ /* 0x0003e2000c101d46 */
[----:B------:R-:W-:-:S04]  /*85a0*/  ISETP.GE.AND P0, PT, R23, c[0x0][0x1d4], PT ;  /* 0x0000750017007a0c */ /* 0x000fc80003f06270 */
[C---:B------:R-:W-:Y:S02]  /*85b0*/  ISETP.LT.OR P5, PT, R22.reuse, 0x1, P0 ;  /* 0x000000011600780c */ /* 0x040fe400007a1670 */
[----:B------:R-:W-:-:S11]  /*85c0*/  ISETP.LT.OR P0, PT, R22, 0x21, P0 ;  /* 0x000000211600780c */ /* 0x000fd60000701670 */
[----:B------:R1:W-:Y:S01]  /*85d0*/  LDGSTS.E.BYPASS.LTC128B.128 [R148+0x4100], [R16.64], !P5 ;  /* 0x0410000010947fae */ /* 0x0003e2000e901d46 */
[----:B------:R-:W-:-:S03]  /*85e0*/  ISETP.GT.AND P5, PT, R219, 0x3f, PT ;  /* 0x0000003fdb00780c */ /* 0x000fc60003fa4270 */
[----:B------:R1:W-:Y:S01]  /*85f0*/  LDGSTS.E.BYPASS.LTC128B.128 [R148+0x1100], [R14.64], !P4 ;  /* 0x011000000e947fae */ /* 0x0003e2000e101d46 */
[----:B------:R-:W-:-:S03]  /*8600*/  ISETP.GT.AND P4, PT, R26, R225, PT ;  /* 0x000000e11a00720c */ /* 0x000fc60003f84270 */
[----:B------:R1:W-:Y:S04]  /*8610*/  LDGSTS.E.BYPASS.LTC128B.128 [R148+0x3100], [R12.64], !P3 ;  /* 0x031000000c947fae */ /* 0x0003e8000d901d46 */
[----:B------:R1:W-:Y:S04]  /*8620*/  LDGSTS.E.BYPASS.LTC128B.128 [R148+0x5100], [R10.64], !P0 ;  /* 0x051000000a947fae */ /* 0x0003e8000c101d46 */
[----:B------:R-:W0:Y:S02]  /*8630*/  LDGDEPBAR ;  /* 0x00000000000079af */ /* 0x000e240000000000 */
        /* <DEDUP_REMOVED lines=9> */
[----:B-1----:R-:W-:Y:S02]  /*86d0*/  @!P5 LEA.HI.X.SX32 R11, R2, R232, 0x1, P0 ;  /* 0x000000e8020bd211 */ /* 0x002fe400000f0eff */
[----:B------:R-:W-:-:S04]  /*86e0*/  @!P5 LEA R10, P0, R9, c[0x0][0x2a0], 0x2 ;  /* 0x0000a800090ada11 */ /* 0x000fc800078010ff */
[----:B------:R-:W-:-:S05]  /*86f0*/  @!P5 LEA.HI.X R11, R9, c[0x0][0x2a4], R11, 0x2, P0 ;  /* 0x0000a900090bda11 */ /* 0x000fca00000f140b */
[----:B------:R-:W2:Y:S01]  /*8700*/  @!P5 LDG.E R200, [R10.64] ;  /* 0x000000060ac8d981 */ /* 0x000ea2000c1e1900 */
[----:B------:R-:W-:-:S04]  /*8710*/  IMAD.MOV R2, RZ, RZ, -R2 ;  /* 0x000000ffff027224 */ /* 0x000fc800078e0a02 */
[----:B------:R-:W-:-:S05]  /*8720*/  IMAD R201, R2, c[0x0][0x2b8], R3 ;  /* 0x0000ae0002c97a24 */ /* 0x000fca00078e0203 */
[----:B------:R-:W-:-:S05]  /*8730*/  SHF.R.S32.HI R2, RZ, 0x1f, R201 ;  /* 0x0000001fff027819 */ /* 0x000fca00000114c9 */
[----:B------:R-:W-:Y:S02]  /*8740*/  IMAD R9, R2, c[0x0][0x1e0], RZ ;  /* 0x0000780002097a24 */ /* 0x000fe400078e02ff */
[----:B------:R-:W-:-:S04]  /*8750*/  IMAD.WIDE.U32 R2, R201, c[0x0][0x1e0], RZ ;  /* 0x00007800c9027a25 */ /* 0x000fc800078e00ff */
[----:B------:R-:W-:-:S04]  /*8760*/  IMAD R9, R201, c[0x0][0x1e4], R9 ;  /* 0x00007900c9097a24 */ /* 0x000fc800078e0209 */
[----:B------:R-:W-:Y:S01]  /*8770*/  IMAD.IADD R3, R3, 0x1, R9 ;  /* 0x0000000103037824 */ /* 0x000fe200078e0209 */
[----:B--2---:R-:W-:-:S03]  /*8780*/  SHF.R.S32.HI R9, RZ, 0x1f, R200 ;  /* 0x0000001fff097819 */ /* 0x004fc600000114c8 */
[----:B------:R-:W-:-:S04]  /*8790*/  IMAD.WIDE.U32 R2, R200, c[0x0][0x1f0], R2 ;  /* 0x00007c00c8027a25 */ /* 0x000fc800078e0002 */
[----:B------:R-:W-:Y:S01]  /*87a0*/  IMAD R9, R9, c[0x0][0x1f0], RZ ;  /* 0x00007c0009097a24 */ /* 0x000fe200078e02ff */
[----:B------:R-:W-:-:S03]  /*87b0*/  IADD3 R2, P0, R28, R2, RZ ;  /* 0x000000021c027210 */ /* 0x000fc60007f1e0ff */
[----:B------:R-:W-:-:S05]  /*87c0*/  IMAD R9, R200, c[0x0][0x1f4], R9 ;  /* 0x00007d00c8097a24 */ /* 0x000fca00078e0209 */
[----:B------:R-:W-:Y:S02]  /*87d0*/  IADD3.X R3, R233, R3, R9, P0, !PT ;  /* 0x00000003e9037210 */ /* 0x000fe400007fe409 */
[----:B------:R-:W-:-:S04]  /*87e0*/  LEA R17, P0, R2, c[0x0][0x1c8], 0x1 ;  /* 0x0000720002117a11 */ /* 0x000fc800078008ff */
[----:B------:R-:W-:Y:S01]  /*87f0*/  LEA.HI.X R16, R2, c[0x0][0x1cc], R3, 0x1, P0 ;  /* 0x0000730002107a11 */ /* 0x000fe200000f0c03 */
[----:B------:R-:W-:Y:S06]  /*8800*/  BRA.DIV ~URZ, `(.L_x_1230) ;  /* 0x00011ac27f007947 */ /* 0x000fec000b800000 */
[----:B------:R1:W2:Y:S02]  /*8810*/  SHFL.IDX PT, R9, R16, RZ, 0x181f ;  /* 0x00181fff10097589 */ /* 0x0002a400000e0000 */
.L_x_1335:
[----:B------:R-:W-:Y:S05]  /*8820*/  BRA.DIV ~URZ, `(.L_x_1231) ;  /* 0x00011b227f007947 */ /* 0x000fea000b800000 */
[----:B------:R-:W3:Y:S01]  /*8830*/  SHFL.IDX PT, R2, R17, RZ, 0x181f ;  /* 0x00181fff11027589 */ /* 0x000ee200000e0000 */
[C---:B------:R-:W-:Y:S01]  /*8840*/  IMAD.SHL.U32 R20, R212.reuse, 0x2, RZ ;  /* 0x00000002d4147824 */ /* 0x040fe200078e00ff */
[----:B------:R-:W-:Y:S01]  /*8850*/  SHF.R.S32.HI R3, RZ, 0x1f, R212 ;  /* 0x0000001fff037819 */ /* 0x000fe200000114d4 */
[----:B------:R-:W-:Y:S01]  /*8860*/  IMAD.SHL.U32 R18, R241, 0x2, RZ ;  /* 0x00000002f1127824 */ /* 0x000fe200078e00ff */
[C---:B------:R-:W-:Y:S01]  /*8870*/  SHF.L.U64.HI R23, R227.reuse, 0x1, R239 ;  /* 0x00000001e3177819 */ /* 0x040fe200000102ef */
[----:B------:R-:W-:Y:S01]  /*8880*/  IMAD.SHL.U32 R22, R227, 0x2, RZ ;  /* 0x00000002e3167824 */ /* 0x000fe200078e00ff */
[----:B------:R-:W-:Y:S01]  /*8890*/  SHF.L.U64.HI R21, R212, 0x1, R3 ;  /* 0x00000001d4157819 */ /* 0x000fe20000010203 */
[----:B-1----:R-:W1:Y:S01]  /*88a0*/  SHFL.IDX PT, R16, R16, 0x1, 0x181f ;  /* 0x00381f0010107f89 */ /* 0x002e6200000e0000 */
[----:B------:R-:W-:-:S04]  /*88b0*/  SHF.R.S32.HI R3, RZ, 0x1f, R241 ;  /* 0x0000001fff037819 */ /* 0x000fc800000114f1 */
[----:B------:R-:W-:Y:S02]  /*88c0*/  SHF.L.U64.HI R19, R241, 0x1, R3 ;  /* 0x00000001f1137819 */ /* 0x000fe40000010203 */
[----:B------:R-:W-:-:S04]  /*88d0*/  IADD3 R3, R212, 0x40, RZ ;  /* 0x00000040d4037810 */ /* 0x000fc80007ffe0ff */
[----:B------:R-:W-:Y:S02]  /*88e0*/  ISETP.GE.AND P3, PT, R3, c[0x0][0x1d4], PT ;  /* 0x0000750003007a0c */ /* 0x000fe40003f66270 */
[----:B------:R-:W-:Y:S02]  /*88f0*/  SEL R3, RZ, 0x10, P6 ;  /* 0x00000010ff037807 */ /* 0x000fe40003000000 */
[----:B---3--:R-:W-:-:S05]  /*8900*/  IADD3 R14, P0, R2, R20, RZ ;  /* 0x00000014020e7210 */ /* 0x008fca0007f1e0ff */
[----:B--2---:R-:W-:Y:S01]  /*8910*/  IMAD.X R15, R9, 0x1, R21, P0 ;  /* 0x00000001090f7824 */ /* 0x004fe200000e0615 */
[----:B------:R-:W-:-:S05]  /*8920*/  IADD3 R12, P0, R2, R18, RZ ;  /* 0x00000012020c7210 */ /* 0x000fca0007f1e0ff */
[C---:B------:R-:W-:Y:S01]  /*8930*/  IMAD.X R13, R9.reuse, 0x1, R19, P0 ;  /* 0x00000001090d7824 */ /* 0x040fe200000e0613 */
[----:B------:R-:W-:Y:S02]  /*8940*/  IADD3 R10, P0, R2, R22, RZ ;  /* 0x00000016020a7210 */ /* 0x000fe40007f1e0ff */
[----:B------:R2:W3:Y:S03]  /*8950*/  SHFL.IDX PT, R2, R17, 0x1, 0x181f ;  /* 0x00381f0011027f89 */ /* 0x0004e600000e0000 */
[----:B------:R-:W-:Y:S01]  /*8960*/  IMAD.X R11, R9, 0x1, R23, P0 ;  /* 0x00000001090b7824 */ /* 0x000fe200000e0617 */
[----:B------:R-:W-:Y:S01]  /*8970*/  ISETP.GE.AND P0, PT, R212, c[0x0][0x1d4], PT ;  /* 0x00007500d4007a0c */ /* 0x000fe20003f06270 */
[----:B------:R-:W-:-:S12]  /*8980*/  IMAD.MOV.U32 R9, RZ, RZ, R3 ;  /* 0x000000ffff097224 */ /* 0x000fd800078e0003 */
[----:B------:R4:W-:Y:S04]  /*8990*/  LDGSTS.E.BYPASS.LTC128B.128 [R148+0x12100], [R14.64], !P0 ;  /* 0x121000000e947fae */ /* 0x0009e8000c101d46 */
[----:B------:R2:W-:Y:S04]  /*89a0*/  LDGSTS.E.BYPASS.LTC128B.128 [R148+0x14100], [R12.64], !P3 ;  /* 0x141000000c947fae */ /* 0x0005e8000d901d46 */
[----:B------:R2:W-:Y:S01]  /*89b0*/  LDGSTS.E.BYPASS.LTC128B.128 [R148+0x16100], [R10.64], !P6 ;  /* 0x161000000a947fae */ /* 0x0005e2000f101d46 */
[----:B----4-:R-:W-:Y:S02]  /*89c0*/  SEL R15, RZ, 0x10, P0 ;  /* 0x00000010ff0f7807 */ /* 0x010fe40000000000 */
[----:B------:R-:W-:-:S04]  /*89d0*/  SEL R14, RZ, 0x10, P3 ;  /* 0x00000010ff0e7807 */ /* 0x000fc80001800000 */
.L_x_1336:
[----:B-123--:R-:W-:Y:S02]  /*89e0*/  IADD3 R10, -R14, 0x10, RZ ;  /* 0x000000100e0a7810 */ /* 0x00efe40007ffe1ff */
[----:B------:R-:W-:-:S02]  /*89f0*/  IADD3 R12, -R15, 0x10, RZ ;  /* 0x000000100f0c7810 */ /* 0x000fc40007ffe1ff */
[----:B------:R-:W-:Y:S02]  /*8a00*/  LOP3.LUT R10, R10, 0xf, RZ, 0xc0, !PT ;  /* 0x0000000f0a0a7812 */ /* 0x000fe400078ec0ff */
[----:B------:R-:W-:Y:S02]  /*8a10*/  LOP3.LUT R12, R12, 0xf, RZ, 0xc0, !PT ;  /* 0x0000000f0c0c7812 */ /* 0x000fe400078ec0ff */
[----:B------:R-:W-:Y:S02]  /*8a20*/  IADD3 R10, P3, P0, R10, R2, R18 ;  /* 0x000000020a0a7210 */ /* 0x000fe4000787e012 */
[----:B------:R-:W-:Y:S02]  /*8a30*/  IADD3 R3, -R9, 0x10, RZ ;  /* 0x0000001009037810 */ /* 0x000fe40007ffe1ff */
[----:B------:R-:W-:Y:S02]  /*8a40*/  IADD3.X R11, RZ, R16, R19, P3, P0 ;  /* 0x00000010ff0b7210 */ /* 0x000fe40001fe0413 */
[----:B------:R-:W-:-:S02]  /*8a50*/  IADD3 R12, P3, P0, R12, R2, R20 ;  /* 0x000000020c0c7210 */ /* 0x000fc4000787e014 */
[----:B------:R-:W-:Y:S02]  /*8a60*/  LOP3.LUT R3, R3, 0xf, RZ, 0xc0, !PT ;  /* 0x0000000f03037812 */ /* 0x000fe400078ec0ff */
[----:B------:R-:W-:Y:S02]  /*8a70*/  IADD3.X R13, RZ, R16, R21, P3, P0 ;  /* 0x00000010ff0d7210 */ /* 0x000fe40001fe0415 */
[----:B------:R-:W-:-:S04]  /*8a80*/  IADD3 R2, P3, P0, R3, R2, R22 ;  /* 0x0000000203027210 */ /* 0x000fc8000787e016 */
[----:B------:R-:W-:Y:S02]  /*8a90*/  IADD3.X R3, RZ, R16, R23, P3, P0 ;  /* 0x00000010ff037210 */ /* 0x000fe40001fe0417 */
[----:B------:R-:W-:-:S13]  /*8aa0*/  ISETP.NE.U32.AND P0, PT, R15, RZ, PT ;  /* 0x000000ff0f00720c */ /* 0x000fda0003f05070 */
[----:B------:R-:W-:Y:S01]  /*8ab0*/  @!PT LDS RZ, [RZ] ;  /* 0x00000000fffff984 */ /* 0x000fe20000000800 */
[----:B------:R-:W-:Y:S01]  /*8ac0*/  @!PT LDS RZ, [RZ] ;  /* 0x00000000fffff984 */ /* 0x000fe20000000800 */
[----:B------:R-:W-:Y:S01]  /*8ad0*/  @!PT LDS RZ, [RZ] ;  /* 0x00000000fffff984 */ /* 0x000fe20000000800 */
[----:B------:R1:W-:Y:S01]  /*8ae0*/  LDGSTS.E.BYPASS.LTC128B.128.ZFILL [R148+0x13100], [R12.64], P0 ;  /* 0x131000000c947fae */ /* 0x0003e20008141d46 */
[----:B------:R-:W-:-:S13]  /*8af0*/  ISETP.NE.U32.AND P0, PT, R14, RZ, PT ;  /* 0x000000ff0e00720c */ /* 0x000fda0003f05070 */
[----:B------:R1:W-:Y:S01]  /*8b00*/  LDGSTS.E.BYPASS.LTC128B.128.ZFILL [R148+0x15100], [R10.64], P0 ;  /* 0x151000000a947fae */ /* 0x0003e20008141d46 */
[----:B------:R-:W-:-:S13]  /*8b10*/  ISETP.NE.U32.AND P0, PT, R9, RZ, PT ;  /* 0x000000ff0900720c */ /* 0x000fda0003f05070 */
[----:B------:R1:W-:Y:S02]  /*8b20*/  LDGSTS.E.BYPASS.LTC128B.128.ZFILL [R148+0x17100], [R2.64], P0 ;  /* 0x1710000002947fae */ /* 0x0003e40008141d46 */
.L_x_1229:
[----:B------:R-:W-:Y:S05]  /*8b30*/  BSYNC B0 ;  /* 0x0000000000007941 */ /* 0x000fea0003800000 */
.L_x_1228:
[----:B------:R-:W0:Y:S01]  /*8b40*/  LDGDEPBAR ;  /* 0x00000000000079af */ /* 0x000e220000000000 */
[----:B------:R-:W-:Y:S01]  /*8b50*/  BSSY B2, `(.L_x_1232) ;  /* 0x0000003000027945 */ /* 0x000fe20003800000 */
[----:B------:R-:W-:Y:S02]  /*8b60*/  MOV R110, 0x8b80 ;  /* 0x00008b80006e7802 */ /* 0x000fe40000000f00 */
[----:B-1----:R-:W-:Y:S05]  /*8b70*/  CALL.REL.NOINC `($_ZN7cutlass13device_kernelIN5flash19enable_sm80_to_sm89INS1_16FlashAttnFwdSm80INS1_25CollectiveMainloopFwdSm80ILi8ELi2ELb0EN4cute5tupleIJNS5_1CILi128EEENS7_ILi64EEENS7_ILi192EEEEEELi192ENS_10bfloat16_tEfNS_4arch4Sm80ELb0ELb1ELb1ELb1ELb1ELb1ELb1ELb0EEENS1_21CollectiveEpilogueFwdINS6_IJS8_SA_S9_EEENS6_IJNS7_ILi1EEESI_SI_EEESC_SE_Li256ELb1ELb1ELb0ELb0EEENS1_19SingleTileSchedulerILb1ELb0ELb1ELi128EEEEEEEEEvNT_6ParamsE$_ZZN5flash25CollectiveMainloopFwdSm80ILi8ELi2ELb0EN4cute5tupleIJNS1_1CILi128EEENS3_ILi64EEENS3_ILi192EEEEEELi192EN7cutlass10bfloat16_tEfNS8_4arch4Sm80ELb0ELb1ELb1ELb1ELb1ELb1ELb1ELb0EE3mmaINS_16FlashAttnFwdSm80ISC_NS_21CollectiveEpilogueFwdINS2_IJS4_S6_S5_EEENS2_IJNS3_ILi1EEESH_SH_EEES9_SB_Li256ELb1ELb1ELb0ELb0EEENS_19SingleTileSchedulerILb1ELb0ELb1ELi128EEEE13SharedStorageENS1_6TensorINS1_11ArrayEngineIfLm96EEENS1_6LayoutINS2_IJNS2_IJNS3_ILi2EEESS_EEESH_NS3_ILi24EEEEEENS2_IJNS2_IJSH_SS_EEENS3_ILi0EEENS3_ILi4EEEEEEEEEENS_7SoftmaxILi2ELi0EEEEEbRKNSC_6ParamsERT0_RT1_iRKNS_16SeqlenInfoQKNewKILb1ELb1EEENS2_IJiiiiEEERT_ENKUlvE_clEv) ;  /* 0x0001389000007944 */ /* 0x002fea0003c00000 */
[----:B------:R-:W-:Y:S05]  /*8b80*/  BSYNC B2 ;  /* 0x0000000000027941 */ /* 0x000fea0003800000 */
.L_x_1232:
[----:B------:R2:W5:Y:S01]  /*8b90*/  LDL R92, [R1] ;  /* 0x00000000015c7983 */ /* 0x0005620000100800 */
[----:B------:R-:W-:-:S04]  /*8ba0*/  DEPBAR.LE SB0, 0x2 ;  /* 0x000080800000791a */ /* 0x000fc80000000000 */
[----:B------:R2:W5:Y:S01]  /*8bb0*/  LDL R224, [R1+0x10] ;  /* 0x0000100001e07983 */ /* 0x0005620000100800 */
[----:B------:R-:W-:Y:S01]  /*8bc0*/  WARPSYNC 0xffffffff ;  /* 0xffffffff00007948 */ /* 0x000fe20003800000 */
[----:B------:R-:W-:Y:S01]  /*8bd0*/  IMAD.SHL.U32 R192, R5, 0x2, RZ ;  /* 0x0000000205c07824 */ /* 0x000fe200078e00ff */
[----:B------:R-:W-:Y:S01]  /*8be0*/  SHF.L.U32 R197, R8, 0x1, RZ ;  /* 0x0000000108c57819 */ /* 0x000fe200000006ff */
[----:B------:R-:W-:Y:S01]  /*8bf0*/  IMAD.SHL.U32 R193, R6, 0x2, RZ ;  /* 0x0000000206c17824 */ /* 0x000fe200078e00ff */
[----:B------:R-:W-:Y:S01]  /*8c00*/  BAR.SYNC.DEFER_BLOCKING 0x0 ;  /* 0x0000000000007b1d */ /* 0x000fe20000010000 */
[C---:B------:R-:W-:Y:S01]  /*8c10*/  LEA R188, R4.reuse, 0x18100, 0x1 ;  /* 0x0001810004bc7811 */ /* 0x040fe200078e08ff */
[----:B------:R-:W-:Y:S02]  /*8c20*/  IMAD.SHL.U32 R8, R4, 0x2, RZ ;  /* 0x0000000204087824 */ /* 0x000fe400078e00ff */
[C---:B------:R-:W-:Y:S01]  /*8c30*/  IMAD.IADD R4, R193.reuse, 0x1, R197 ;  /* 0x00000001c1047824 */ /* 0x040fe200078e02c5 */
[----:B------:R-:W-:Y:S01]  /*8c40*/  IADD3 R187, R188, R192, RZ ;  /* 0x000000c0bcbb7210 */ /* 0x000fe20007ffe0ff */
[----:B------:R-:W-:Y:S01]  /*8c50*/  BSSY B0, `(.L_x_1233) ;  /* 0x0000051000007945 */ /* 0x000fe20003800000 */
[----:B------:R-:W-:Y:S01]  /*8c60*/  IADD3 R196, R193, 0xc100, RZ ;  /* 0x0000c100c1c47810 */ /* 0x000fe20007ffe0ff */
[----:B-1----:R-:W1:Y:S04]  /*8c70*/  LDSM.16.M88.4 R8, [R8+0x18100] ;  /* 0x018100000808783b */ /* 0x002e680000000200 */
[----:B------:R2:W3:Y:S04]  /*8c80*/  LDSM.16.M88.4 R32, [R193+0xc100] ;  /* 0x00c10000c120783b */ /* 0x0004e80000000200 */
[----:B------:R2:W4:Y:S04]  /*8c90*/  LDSM.16.M88.4 R36, [R193+0xc900] ;  /* 0x00c90000c124783b */ /* 0x0005280000000200 */
[----:B-----5:R2:W1:Y:S04]  /*8ca0*/  LDSM.16.M88.4 R40, [R193+0xd100] ;  /* 0x00d10000c128783b */ /* 0x0204680000000200 */
[----:B------:R2:W1:Y:S04]  /*8cb0*/  LDSM.16.M88.4 R48, [R193+0xd900] ;  /* 0x00d90000c130783b */ /* 0x0004680000000200 */
[----:B------:R2:W1:Y:S04]  /*8cc0*/  LDSM.16.M88.4 R16, [R187] ;  /* 0x00000000bb10783b */ /* 0x0004680000000200 */
[----:B------:R2:W1:Y:S04]  /*8cd0*/  LDSM.16.M88.4 R56, [R4+0xc100] ;  /* 0x00c100000438783b */ /* 0x0004680000000200 */
[----:B------:R2:W1:Y:S04]  /*8ce0*/  LDSM.16.M88.4 R60, [R4+0xc900] ;  /* 0x00c90000043c783b */ /* 0x0004680000000200 */
[----:B------:R2:W1:Y:S04]  /*8cf0*/  LDSM.16.M88.4 R64, [R4+0xd100] ;  /* 0x00d100000440783b */ /* 0x0004680000000200 */
[----:B------:R2:W1:Y:S01]  /*8d00*/  LDSM.16.M88.4 R84, [R4+0xd900] ;  /* 0x00d900000454783b */ /* 0x0004620000000200 */
[----:B------:R-:W-:Y:S05]  /*8d10*/  @!P4 BRA `(.L_x_1234) ;  /* 0x000004400000c947 */ /* 0x000fea0003800000 */
[----:B------:R-:W5:Y:S01]  /*8d20*/  S2R R12, SR_CTAID.Y ;  /* 0x00000000000c7919 */ /* 0x000f620000002600 */
[----:B------:R-:W-:-:S02]  /*8d30*/  SHF.R.S32.HI R2, RZ, 0x1f, R201 ;  /* 0x0000001fff027819 */ /* 0x000fc400000114c9 */
[----:B------:R-:W-:-:S03]  /*8d40*/  SHF.R.S32.HI R6, RZ, 0x1f, R200 ;  /* 0x0000001fff067819 */ /* 0x000fc600000114c8 */
[----:B------:R-:W-:Y:S02]  /*8d50*/  IMAD R5, R2, c[0x0][0x208], RZ ;  /* 0x0000820002057a24 */ /* 0x000fe400078e02ff */
[----:B------:R-:W-:-:S04]  /*8d60*/  IMAD.WIDE.U32 R2, R201, c[0x0][0x208], RZ ;  /* 0x00008200c9027a25 */ /* 0x000fc800078e00ff */
[----:B------:R-:W-:-:S05]  /*8d70*/  IMAD R5, R201, c[0x0][0x20c], R5 ;  /* 0x00008300c9057a24 */ /* 0x000fca00078e0205 */
[----:B------:R-:W-:Y:S01]  /*8d80*/  IADD3 R3, R3, R5, RZ ;  /* 0x0000000503037210 */ /* 0x000fe20007ffe0ff */
[----:B------:R-:W-:-:S04]  /*8d90*/  IMAD R5, R6, c[0x0][0x218], RZ ;  /* 0x0000860006057a24 */ /* 0x000fc800078e02ff */
[----:B------:R-:W-:-:S04]  /*8da0*/  IMAD.WIDE.U32 R2, R200, c[0x0][0x218], R2 ;  /* 0x00008600c8027a25 */ /* 0x000fc800078e0002 */
[----:B-----5:R-:W-:-:S04]  /*8db0*/  IMAD.WIDE.U32 R12, R12, c[0x0][0x210], RZ ;  /* 0x000084000c0c7a25 */ /* 0x020fc800078e00ff */
[----:B------:R-:W-:Y:S01]  /*8dc0*/  IMAD R5, R200, c[0x0][0x21c], R5 ;  /* 0x00008700c8057a24 */ /* 0x000fe200078e0205 */
[----:B------:R-:W-:-:S04]  /*8dd0*/  IADD3 R2, P0, R12, R2, RZ ;  /* 0x000000020c027210 */ /* 0x000fc80007f1e0ff */
[----:B------:R-:W-:Y:S02]  /*8de0*/  IADD3.X R3, R234, R3, R5, P0, !PT ;  /* 0x00000003ea037210 */ /* 0x000fe400007fe405 */
[----:B------:R-:W-:-:S04]  /*8df0*/  LEA R22, P0, R2, c[0x0][0x1f8], 0x1 ;  /* 0x00007e0002167a11 */ /* 0x000fc800078008ff */
[----:B------:R-:W-:Y:S01]  /*8e00*/  LEA.HI.X R6, R2, c[0x0][0x1fc], R3, 0x1, P0 ;  /* 0x00007f0002067a11 */ /* 0x000fe200000f0c03 */
[----:B------:R-:W-:Y:S06]  /*8e10*/  BRA.DIV ~URZ, `(.L_x_1235) ;  /* 0x000118327f007947 */ /* 0x000fec000b800000 */
[----:B------:R2:W4:Y:S02]  /*8e20*/  SHFL.IDX PT, R5, R6, RZ, 0x181f ;  /* 0x00181fff06057589 */ /* 0x00052400000e0000 */
.L_x_1337:
[----:B------:R-:W-:Y:S05]  /*8e30*/  BRA.DIV ~URZ, `(.L_x_1236) ;  /* 0x000118927f007947 */ /* 0x000fea000b800000 */
[----:B------:R-:W5:Y:S01]  /*8e40*/  SHFL.IDX PT, R2, R22, RZ, 0x181f ;  /* 0x00181fff16027589 */ /* 0x000f6200000e0000 */
[----:B------:R-:W-:Y:S01]  /*8e50*/  SHF.R.S32.HI R12, RZ, 0x1f, R212 ;  /* 0x0000001fff0c7819 */ /* 0x000fe200000114d4 */
[C---:B------:R-:W-:Y:S01]  /*8e60*/  IMAD.SHL.U32 R25, R212.reuse, 0x2, RZ ;  /* 0x00000002d4197824 */ /* 0x040fe200078e00ff */
[----:B------:R-:W-:Y:S01]  /*8e70*/  SHF.R.S32.HI R3, RZ, 0x1f, R241 ;  /* 0x0000001fff037819 */ /* 0x000fe200000114f1 */
[----:B------:R-:W-:Y:S01]  /*8e80*/  IMAD.SHL.U32 R23, R241, 0x2, RZ ;  /* 0x00000002f1177824 */ /* 0x000fe200078e00ff */
[C---:B------:R-:W-:Y:S01]  /*8e90*/  SHF.L.U64.HI R26, R212.reuse, 0x1, R12 ;  /* 0x00000001d41a7819 */ /* 0x040fe2000001020c */
[----:B------:R-:W-:Y:S01]  /*8ea0*/  IMAD.SHL.U32 R27, R227, 0x2, RZ ;  /* 0x00000002e31b7824 */ /* 0x000fe200078e00ff */
[----:B------:R-:W-:Y:S02]  /*8eb0*/  SHF.L.U64.HI R24, R241, 0x1, R3 ;  /* 0x00000001f1187819 */ /* 0x000fe40000010203 */
[----:B------:R-:W-:-:S02]  /*8ec0*/  IADD3 R3, R212, 0x40, RZ ;  /* 0x00000040d4037810 */ /* 0x000fc40007ffe0ff */
[----:B------:R-:W-:Y:S02]  /*8ed0*/  ISETP.GE.AND P4, PT, R212, c[0x0][0x1d4], PT ;  /* 0x00007500d4007a0c */ /* 0x000fe40003f86270 */
[----:B------:R-:W-:Y:S02]  /*8ee0*/  ISETP.GE.AND P3, PT, R3, c[0x0][0x1d4], PT ;  /* 0x0000750003007a0c */ /* 0x000fe40003f66270 */
[----:B------:R-:W-:Y:S02]  /*8ef0*/  SHF.L.U64.HI R28, R227, 0x1, R239 ;  /* 0x00000001e31c7819 */ /* 0x000fe400000102ef */
[----:B------:R-:W-:Y:S02]  /*8f00*/  SEL R3, RZ, 0x10, P6 ;  /* 0x00000010ff037807 */ /* 0x000fe40003000000 */
[----:B-----5:R-:W-:-:S05]  /*8f10*/  IADD3 R12, P0, R2, R25, RZ ;  /* 0x00000019020c7210 */ /* 0x020fca0007f1e0ff */
[----:B----4-:R-:W-:Y:S01]  /*8f20*/  IMAD.X R13, R5, 0x1, R26, P0 ;  /* 0x00000001050d7824 */ /* 0x010fe200000e061a */
[----:B------:R-:W-:-:S04]  /*8f30*/  IADD3 R20, P0, R2, R23, RZ ;  /* 0x0000001702147210 */ /* 0x000fc80007f1e0ff */
[----:B------:R-:W-:Y:S01]  /*8f40*/  @!PT LDS RZ, [RZ] ;  /* 0x00000000fffff984 */ /* 0x000fe20000000800 */
[----:B------:R-:W-:Y:S01]  /*8f50*/  @!PT LDS RZ, [RZ] ;  /* 0x00000000fffff984 */ /* 0x000fe20000000800 */
[----:B------:R4:W-:Y:S01]  /*8f60*/  LDGSTS.E.BYPASS.LTC128B.128 [R230+0x6000], [R12.64], !P4 ;  /* 0x060000000ce67fae */ /* 0x0009e2000e101d46 */
[C---:B------:R-:W-:Y:S01]  /*8f70*/  IMAD.X R21, R5.reuse, 0x1, R24, P0 ;  /* 0x0000000105157824 */ /* 0x040fe200000e0618 */
[----:B------:R-:W-:Y:S02]  /*8f80*/  IADD3 R14, P0, R2, R27, RZ ;  /* 0x0000001b020e7210 */ /* 0x000fe40007f1e0ff */
[----:B------:R-:W2:Y:S03]  /*8f90*/  SHFL.IDX PT, R2, R22, 0x1, 0x181f ;  /* 0x00381f0016027f89 */ /* 0x000ea600000e0000 */
[----:B------:R-:W-:Y:S01]  /*8fa0*/  IMAD.X R15, R5, 0x1, R28, P0 ;  /* 0x00000001050f7824 */ /* 0x000fe200000e061c */
[----:B------:R5:W-:Y:S04]  /*8fb0*/  LDGSTS.E.BYPASS.LTC128B.128 [R230+0x8000], [R20.64], !P3 ;  /* 0x0800000014e67fae */ /* 0x000be8000d901d46 */
[----:B------:R4:W-:Y:S04]  /*8fc0*/  LDGSTS.E.BYPASS.LTC128B.128 [R230+0xa000], [R14.64], !P6 ;  /* 0x0a0000000ee67fae */ /* 0x0009e8000f101d46 */
[----:B------:R3:W1:Y:S01]  /*8fd0*/  SHFL.IDX PT, R5, R6, 0x1, 0x181f ;  /* 0x00381f0006057f89 */ /* 0x00066200000e0000 */
[----:B-----5:R-:W-:-:S02]  /*8fe0*/  SEL R21, RZ, 0x10, P4 ;  /* 0x00000010ff157807 */ /* 0x020fc40002000000 */
[----:B------:R-:W-:Y:S01]  /*8ff0*/  SEL R20, RZ, 0x10, P3 ;  /* 0x00000010ff147807 */ /* 0x000fe20001800000 */
[----:B--23--:R-:W-:-:S03]  /*9000*/  IMAD.MOV.U32 R6, RZ, RZ, R3 ;  /* 0x000000ffff067224 */ /* 0x00cfc600078e0003 */
.L_x_1338:
[----:B----4-:R-:W-:-:S04]  /*9010*/  IADD3 R3, -R20, 0x10, RZ ;  /* 0x0000001014037810 */ /* 0x010fc80007ffe1ff */
[----:B------:R-:W-:-:S04]  /*9020*/  LOP3.LUT R3, R3, 0xf, RZ, 0xc0, !PT ;  /* 0x0000000f03037812 */ /* 0x000fc800078ec0ff */
[----:B------:R-:W-:Y:S02]  /*9030*/  IADD3 R12, P3, P0, R3, R2, R23 ;  /* 0x00000002030c7210 */ /* 0x000fe4000787e017 */
[----:B------:R-:W-:Y:S02]  /*9040*/  IADD3 R3, -R21, 0x10, RZ ;  /* 0x0000001015037810 */ /* 0x000fe40007ffe1ff */
[----:B-1----:R-:W-:Y:S02]  /*9050*/  IADD3.X R13, RZ, R5, R24, P3, P0 ;  /* 0x00000005ff0d7210 */ /* 0x002fe40001fe0418 */
[----:B------:R-:W-:-:S04]  /*9060*/  LOP3.LUT R3, R3, 0xf, RZ, 0xc0, !PT ;  /* 0x0000000f03037812 */ /* 0x000fc800078ec0ff */
[----:B------:R-:W-:Y:S02]  /*9070*/  IADD3 R14, P3, P0, R3, R2, R25 ;  /* 0x00000002030e7210 */ /* 0x000fe4000787e019 */
[----:B------:R-:W-:Y:S02]  /*9080*/  IADD3 R3, -R6, 0x10, RZ ;  /* 0x0000001006037810 */ /* 0x000fe40007ffe1ff */
[----:B------:R-:W-:Y:S02]  /*9090*/  IADD3.X R15, RZ, R5, R26, P3, P0 ;  /* 0x00000005ff0f7210 */ /* 0x000fe40001fe041a */
[----:B------:R-:W-:-:S04]  /*90a0*/  LOP3.LUT R3, R3, 0xf, RZ, 0xc0, !PT ;  /* 0x0000000f03037812 */ /* 0x000fc800078ec0ff */
        /* <DEDUP_REMOVED lines=11> */
.L_x_1234:
[----:B------:R-:W-:Y:S05]  /*9160*/  BSYNC B0 ;  /* 0x0000000000007941 */ /* 0x000fea0003800000 */
.L_x_1233:
[----:B------:R-:W0:Y:S01]  /*9170*/  LDGDEPBAR ;  /* 0x00000000000079af */ /* 0x000e220000000000 */
[----:B------:R-:W-:Y:S02]  /*9180*/  WARPSYNC 0xffffffff ;  /* 0xffffffff00007948 */ /* 0x000fe40003800000 */
[----:B-1----:R-:W-:Y:S01]  /*9190*/  IMAD.MOV.U32 R2, RZ, RZ, 0x40 ;  /* 0x00000040ff027424 */ /* 0x002fe200078e00ff */
[C---:B---3--:R-:W-:Y:S01]  /*91a0*/  HMMA.16816.F32.BF16 R28, R8.reuse, R32, RZ ;  /* 0x00000020081c723c */ /* 0x048fe200000418ff */
[C---:B------:R-:W-:Y:S01]  /*91b0*/  IMAD R190, R0.reuse, 0x2, R188 ;  /* 0x0000000200be7824 */ /* 0x040fe200078e02bc */
[----:B------:R-:W-:Y:S01]  /*91c0*/  LDSM.16.M88.4 R88, [R193+0xe100] ;  /* 0x00e10000c158783b */ /* 0x000fe20000000200 */
[----:B------:R-:W-:Y:S01]  /*91d0*/  IMAD R189, R0, 0x2, R187 ;  /* 0x0000000200bd7824 */ /* 0x000fe200078e02bb */
[----:B------:R-:W-:Y:S02]  /*91e0*/  SEL R191, R2, 0xffffffc0, !P2 ;  /* 0xffffffc002bf7807 */ /* 0x000fe40005000000 */
[----:B------:R-:W-:Y:S02]  /*91f0*/  LDSM.16.M88.4 R12, [R190] ;  /* 0x00000000be0c783b */ /* 0x000fe40000000200 */
[C---:B------:R-:W-:Y:S01]  /*9200*/  HMMA.16816.F32.BF16 R24, R8.reuse, R34, RZ ;  /* 0x000000220818723c */ /* 0x040fe200000418ff */
[----:B------:R-:W-:Y:S01]  /*9210*/  IADD3 R3, R193, R191, RZ ;  /* 0x000000bfc1037210 */ /* 0x000fe20007ffe0ff */
[----:B------:R-:W-:Y:S01]  /*9220*/  IMAD.IADD R2, R191, 0x1, R4 ;  /* 0x00000001bf027824 */ /* 0x000fe200078e0204 */
[----:B------:R-:W3:Y:S04]  /*9230*/  LDL R93, [R1+0x4] ;  /* 0x00000400015d7983 */ /* 0x000ee80000100800 */
[----:B------:R-:W1:Y:S01]  /*9240*/  LDSM.16.M88.4 R68, [R3+0xc100] ;  /* 0x00c100000344783b */ /* 0x000e620000000200 */
[C---:B----4-:R-:W-:Y:S03]  /*9250*/  HMMA.16816.F32.BF16 R20, R8.reuse, R36, RZ ;  /* 0x000000240814723c */ /* 0x050fe600000418ff */
[----:B------:R-:W4:Y:S04]  /*9260*/  LDSM.16.M88.4 R72, [R3+0xc900] ;  /* 0x00c900000348783b */ /* 0x000f280000000200 */
[----:B------:R-:W5:Y:S01]  /*9270*/  LDSM.16.M88.4 R76, [R3+0xd900] ;  /* 0x00d90000034c783b */ /* 0x000f620000000200 */
[C---:B------:R-:W-:Y:S03]  /*9280*/  HMMA.16816.F32.BF16 R32, R8.reuse, R38, RZ ;  /* 0x000000260820723c */ /* 0x040fe600000418ff */
[----:B------:R-:W-:Y:S05]  /*9290*/  LDSM.16.M88.4 R80, [R2+0xc100] ;  /* 0x00c100000250783b */ /* 0x000fea0000000200 */
[C---:B------:R-:W-:Y:S08]  /*92a0*/  HMMA.16816.F32.BF16 R52, R8.reuse, R48, RZ ;  /* 0x000000300834723c */ /* 0x040ff000000418ff */
[C---:B------:R-:W-:Y:S08]  /*92b0*/  HMMA.16816.F32.BF16 R44, R8.reuse, R40, RZ ;  /* 0x00000028082c723c */ /* 0x040ff000000418ff */
[C---:B------:R-:W-:Y:S08]  /*92c0*/  HMMA.16816.F32.BF16 R40, R8.reuse, R42, RZ ;  /* 0x0000002a0828723c */ /* 0x040ff000000418ff */
[----:B------:R-:W-:Y:S01]  /*92d0*/  HMMA.16816.F32.BF16 R48, R8, R50, RZ ;  /* 0x000000320830723c */ /* 0x000fe200000418ff */
[----:B------:R-:W-:Y:S07]  /*92e0*/  LDSM.16.M88.4 R8, [R189] ;  /* 0x00000000bd08783b */ /* 0x000fee0000000200 */
[C---:B------:R-:W-:Y:S08]  /*92f0*/  HMMA.16816.F32.BF16 R36, R16.reuse, R56, R28 ;  /* 0x000000381024723c */ /* 0x040ff0000004181c */
[C---:B------:R-:W-:Y:S01]  /*9300*/  HMMA.16816.F32.BF16 R28, R16.reuse, R58, R24 ;  /* 0x0000003a101c723c */ /* 0x040fe20000041818 */
[----:B------:R-:W2:Y:S07]  /*9310*/  LDSM.16.M88.4 R56, [R3+0xd100] ;  /* 0x00d100000338783b */ /* 0x000eae0000000200 */
[C---:B------:R-:W-:Y:S08]  /*9320*/  HMMA.16816.F32.BF16 R24, R16.reuse, R60, R20 ;  /* 0x0000003c1018723c */ /* 0x040ff00000041814 */
[C---:B------:R-:W-:Y:S08]  /*9330*/  HMMA.16816.F32.BF16 R20, R16.reuse, R62, R32 ;  /* 0x0000003e1014723c */ /* 0x040ff00000041820 */
[C---:B------:R-:W-:Y:S08]  /*9340*/  HMMA.16816.F32.BF16 R60, R16.reuse, R84, R52 ;  /* 0x00000054103c723c */ /* 0x040ff00000041834 */
[C---:B------:R-:W-:Y:S08]  /*9350*/  HMMA.16816.F32.BF16 R32, R16.reuse, R64, R44 ;  /* 0x000000401020723c */ /* 0x040ff0000004182c */
[C---:B------:R-:W-:Y:S08]  /*9360*/  HMMA.16816.F32.BF16 R64, R16.reuse, R66, R40 ;  /* 0x000000421040723c */ /* 0x040ff00000041828 */
[----:B------:R-:W-:Y:S01]  /*9370*/  HMMA.16816.F32.BF16 R52, R16, R86, R48 ;  /* 0x000000561034723c */ /* 0x000fe20000041830 */
[----:B------:R-:W2:Y:S04]  /*9380*/  LDSM.16.M88.4 R84, [R2+0xc900] ;  /* 0x00c900000254783b */ /* 0x000ea80000000200 */
[----:B------:R-:W-:Y:S03]  /*9390*/  LDSM.16.M88.4 R16, [R188+0x4000] ;  /* 0x00400000bc10783b */ /* 0x000fe60000000200 */
[C---:B-1----:R-:W-:Y:S08]  /*93a0*/  HMMA.16816.F32.BF16 R48, R12.reuse, R68, R36 ;  /* 0x000000440c30723c */ /* 0x042ff00000041824 */
[C---:B------:R-:W-:Y:S01]  /*93b0*/  HMMA.16816.F32.BF16 R44, R12.reuse, R70, R28 ;  /* 0x000000460c2c723c */ /* 0x040fe2000004181c */
[----:B------:R-:W-:Y:S07]  /*93c0*/  LDSM.16.M88.4 R68, [R2+0xd100] ;  /* 0x00d100000244783b */ /* 0x000fee0000000200 */
[C---:B----4-:R-:W-:Y:S08]  /*93d0*/  HMMA.16816.F32.BF16 R40, R12.reuse, R72, R24 ;  /* 0x000000480c28723c */ /* 0x050ff00000041818 */
[C---:B------:R-:W-:Y:S01]  /*93e0*/  HMMA.16816.F32.BF16 R36, R12.reuse, R74, R20 ;  /* 0x0000004a0c24723c */ /* 0x040fe20000041814 */
[----:B------:R-:W1:Y:S07]  /*93f0*/  LDSM.16.M88.4 R72, [R2+0xd900] ;  /* 0x00d900000248783b */ /* 0x000e6e0000000200 */
[C---:B-----5:R-:W-:Y:S08]  /*9400*/  HMMA.16816.F32.BF16 R24, R12.reuse, R76, R60 ;  /* 0x0000004c0c18723c */ /* 0x060ff0000004183c */
[C---:B--2---:R-:W-:Y:S08]  /*9410*/  HMMA.16816.F32.BF16 R32, R12.reuse, R56, R32 ;  /* 0x000000380c20723c */ /* 0x044ff00000041820 */
[C---:B------:R-:W-:Y:S01]  /*9420*/  HMMA.16816.F32.BF16 R28, R12.reuse, R58, R64 ;  /* 0x0000003a0c1c723c */ /* 0x040fe20000041840 */
[----:B------:R-:W-:Y:S07]  /*9430*/  LDSM.16.M88.4 R64, [R4+0xf100] ;  /* 0x00f100000440783b */ /* 0x000fee0000000200 */
[----:B------:R-:W-:Y:S01]  /*9440*/  HMMA.16816.F32.BF16 R20, R12, R78, R52 ;  /* 0x0000004e0c14723c */ /* 0x000fe20000041834 */
[----:B------:R-:W2:Y:S07]  /*9450*/  LDSM.16.M88.4 R76, [R193+0xe900] ;  /* 0x00e90000c14c783b */ /* 0x000eae0000000200 */
[C---:B------:R-:W-:Y:S08]  /*9460*/  HMMA.16816.F32.BF16 R44, R8.reuse, R82, R44 ;  /* 0x00000052082c723c */ /* 0x040ff0000004182c */
[C---:B------:R-:W-:Y:S01]  /*9470*/  HMMA.16816.F32.BF16 R12, R8.reuse, R80, R48 ;  /* 0x00000050080c723c */ /* 0x040fe20000041830 */
[----:B------:R-:W4:Y:S07]  /*9480*/  LDSM.16.M88.4 R80, [R193+0xf100] ;  /* 0x00f10000c150783b */ /* 0x000f2e0000000200 */
[C---:B------:R-:W-:Y:S08]  /*9490*/  HMMA.16816.F32.BF16 R40, R8.reuse, R84, R40 ;  /* 0x000000540828723c */ /* 0x040ff00000041828 */
[C---:B------:R-:W-:Y:S01]  /*94a0*/  HMMA.16816.F32.BF16 R48, R8.reuse, R86, R36 ;  /* 0x000000560830723c */ /* 0x040fe20000041824 */
[----:B------:R-:W-:Y:S07]  /*94b0*/  LDSM.16.M88.4 R84, [R193+0x11100] ;  /* 0x01110000c154783b */ /* 0x000fee0000000200 */
[C---:B-1----:R-:W-:Y:S01]  /*94c0*/  HMMA.16816.F32.BF16 R56, R8.reuse, R72, R24 ;  /* 0x000000480838723c */ /* 0x042fe20000041818 */
[----:B------:R-:W1:Y:S07]  /*94d0*/  LDSM.16.M88.4 R24, [R193+0xf900] ;  /* 0x00f90000c118783b */ /* 0x000e6e0000000200 */
[C---:B------:R-:W-:Y:S08]  /*94e0*/  HMMA.16816.F32.BF16 R52, R8.reuse, R68, R32 ;  /* 0x000000440834723c */ /* 0x040ff00000041820 */
[C---:B------:R-:W-:Y:S01]  /*94f0*/  HMMA.16816.F32.BF16 R60, R8.reuse, R70, R28 ;  /* 0x00000046083c723c */ /* 0x040fe2000004181c */
[----:B------:R-:W-:Y:S04]  /*9500*/  LDSM.16.M88.4 R28, [R4+0xe100] ;  /* 0x00e10000041c783b */ /* 0x000fe80000000200 */
[----:B------:R-:W-:Y:S03]  /*9510*/  LDSM.16.M88.4 R68, [R4+0xf900] ;  /* 0x00f900000444783b */ /* 0x000fe60000000200 */
[----:B------:R-:W-:Y:S01]  /*9520*/  HMMA.16816.F32.BF16 R36, R8, R74, R20 ;  /* 0x0000004a0824723c */ /* 0x000fe20000041814 */
[----:B------:R-:W5:Y:S04]  /*9530*/  LDSM.16.M88.4 R8, [R187+0x4000] ;  /* 0x00400000bb08783b */ /* 0x000f680000000200 */
[----:B------:R-:W-:Y:S03]  /*9540*/  LDSM.16.M88.4 R72, [R3+0xe100] ;  /* 0x00e100000348783b */ /* 0x000fe60000000200 */
[C---:B------:R-:W-:Y:S01]  /*9550*/  HMMA.16816.F32.BF16 R32, R16.reuse, R90, R44 ;  /* 0x0000005a1020723c */ /* 0x040fe2000004182c */
[----:B------:R-:W1:Y:S07]  /*9560*/  LDSM.16.M88.4 R44, [R4+0xe900] ;  /* 0x00e90000042c783b */ /* 0x000e6e0000000200 */
[C---:B------:R-:W-:Y:S01]  /*9570*/  HMMA.16816.F32.BF16 R20, R16.reuse, R88, R12 ;  /* 0x000000581014723c */ /* 0x040fe2000004180c */
[----:B------:R-:W3:Y:S04]  /*9580*/  LDSM.16.M88.4 R12, [R190+0x4000] ;  /* 0x00400000be0c783b */ /* 0x000ee80000000200 */
[----:B------:R-:W-:Y:S03]  /*9590*/  LDSM.16.M88.4 R88, [R2+0xf900] ;  /* 0x00f900000258783b */ /* 0x000fe60000000200 */
[C---:B--2---:R-:W-:Y:S08]  /*95a0*/  HMMA.16816.F32.BF16 R40, R16.reuse, R76, R40 ;  /* 0x0000004c1028723c */ /* 0x044ff00000041828 */
[C---:B------:R-:W-:Y:S01]  /*95b0*/  HMMA.16816.F32.BF16 R48, R16.reuse, R78, R48 ;  /* 0x0000004e1030723c */ /* 0x040fe20000041830 */
[----:B------:R-:W-:Y:S07]  /*95c0*/  LDSM.16.M88.4 R76, [R3+0xf900] ;  /* 0x00f90000034c783b */ /* 0x000fee0000000200 */
[C---:B----4-:R-:W-:Y:S08]  /*95d0*/  HMMA.16816.F32.BF16 R52, R16.reuse, R80, R52 ;  /* 0x000000501034723c */ /* 0x050ff00000041834 */
[C---:B------:R-:W-:Y:S01]  /*95e0*/  HMMA.16816.F32.BF16 R60, R16.reuse, R82, R60 ;  /* 0x00000052103c723c */ /* 0x040fe2000004183c */
[----:B------:R-:W-:Y:S07]  /*95f0*/  LDSM.16.M88.4 R80, [R2+0xf100] ;  /* 0x00f100000250783b */ /* 0x000fee0000000200 */
[C---:B-1----:R-:W-:Y:S08]  /*9600*/  HMMA.16816.F32.BF16 R56, R16.reuse, R24, R56 ;  /* 0x000000181038723c */ /* 0x042ff00000041838 */
[----:B------:R-:W-:Y:S08]  /*9610*/  HMMA.16816.F32.BF16 R36, R16, R26, R36 ;  /* 0x0000001a1024723c */ /* 0x000ff00000041824 */
[C---:B-----5:R-:W-:Y:S08]  /*9620*/  HMMA.16816.F32.BF16 R16, R8.reuse, R28, R20 ;  /* 0x0000001c0810723c */ /* 0x060ff00000041814 */
[C---:B------:R-:W-:Y:S01]  /*9630*/  HMMA.16816.F32.BF16 R28, R8.reuse, R30, R32 ;  /* 0x0000001e081c723c */ /* 0x040fe20000041820 */
[----:B------:R-:W1:Y:S07]  /*9640*/  LDSM.16.M88.4 R32, [R3+0xe900] ;  /* 0x00e900000320783b */ /* 0x000e6e0000000200 */
[C---:B------:R-:W-:Y:S08]  /*9650*/  HMMA.16816.F32.BF16 R24, R8.reuse, R44, R40 ;  /* 0x0000002c0818723c */ /* 0x040ff00000041828 */
[C---:B------:R-:W-:Y:S01]  /*9660*/  HMMA.16816.F32.BF16 R20, R8.reuse, R46, R48 ;  /* 0x0000002e0814723c */ /* 0x040fe20000041830 */
[----:B------:R-:W2:Y:S07]  /*9670*/  LDSM.16.M88.4 R44, [R3+0xf100] ;  /* 0x00f10000032c783b */ /* 0x000eae0000000200 */
[C---:B------:R-:W-:Y:S08]  /*9680*/  HMMA.16816.F32.BF16 R40, R8.reuse, R64, R52 ;  /* 0x000000400828723c */ /* 0x040ff00000041834 */
[C---:B------:R-:W-:Y:S08]  /*9690*/  HMMA.16816.F32.BF16 R52, R8.reuse, R66, R60 ;  /* 0x000000420834723c */ /* 0x040ff0000004183c */
[C---:B------:R-:W-:Y:S08]  /*96a0*/  HMMA.16816.F32.BF16 R64, R8.reuse, R68, R56 ;  /* 0x000000440840723c */ /* 0x040ff00000041838 */
[----:B------:R-:W-:Y:S01]  /*96b0*/  HMMA.16816.F32.BF16 R60, R8, R70, R36 ;  /* 0x00000046083c723c */ /* 0x000fe20000041824 */
[----:B------:R-:W-:Y:S04]  /*96c0*/  LDSM.16.M88.4 R8, [R189+0x4000] ;  /* 0x00400000bd08783b */ /* 0x000fe80000000200 */
[----:B------:R-:W4:Y:S03]  /*96d0*/  LDSM.16.M88.4 R68, [R2+0xe100] ;  /* 0x00e100000244783b */ /* 0x000f260000000200 */
[C---:B---3--:R-:W-:Y:S08]  /*96e0*/  HMMA.16816.F32.BF16 R56, R12.reuse, R72, R16 ;  /* 0x000000480c38723c */ /* 0x048ff00000041810 */
[C---:B------:R-:W-:Y:S01]  /*96f0*/  HMMA.16816.F32.BF16 R48, R12.reuse, R74, R28 ;  /* 0x0000004a0c30723c */ /* 0x040fe2000004181c */
[----:B------:R-:W3:Y:S07]  /*9700*/  LDSM.16.M88.4 R72, [R2+0xe900] ;  /* 0x00e900000248783b */ /* 0x000eee0000000200 */
[C---:B-1----:R-:W-:Y:S08]  /*9710*/  HMMA.16816.F32.BF16 R36, R12.reuse, R32, R24 ;  /* 0x000000200c24723c */ /* 0x042ff00000041818 */
[C---:B------:R-:W-:Y:S01]  /*9720*/  HMMA.16816.F32.BF16 R32, R12.reuse, R34, R20 ;  /* 0x000000220c20723c */ /* 0x040fe20000041814 */
[----:B------:R-:W-:Y:S07]  /*9730*/  LDSM.16.M88.4 R20, [R188+0x8000] ;  /* 0x00800000bc14783b */ /* 0x000fee0000000200 */
[C---:B--2---:R-:W-:Y:S08]  /*9740*/  HMMA.16816.F32.BF16 R28, R12.reuse, R44, R40 ;  /* 0x0000002c0c1c723c */ /* 0x044ff00000041828 */
[C---:B------:R-:W-:Y:S01]  /*9750*/  HMMA.16816.F32.BF16 R16, R12.reuse, R76, R64 ;  /* 0x0000004c0c10723c */ /* 0x040fe20000041840 */
[----:B------:R-:W1:Y:S07]  /*9760*/  LDSM.16.M88.4 R64, [R193+0x10100] ;  /* 0x01010000c140783b */ /* 0x000e6e0000000200 */
[C---:B------:R-:W-:Y:S08]  /*9770*/  HMMA.16816.F32.BF16 R24, R12.reuse, R46, R52 ;  /* 0x0000002e0c18723c */ /* 0x040ff00000041834 */
[----:B------:R-:W-:Y:S01]  /*9780*/  HMMA.16816.F32.BF16 R60, R12, R78, R60 ;  /* 0x0000004e0c3c723c */ /* 0x000fe2000004183c */
[----:B------:R-:W2:Y:S07]  /*9790*/  LDSM.16.M88.4 R76, [R193+0x10900] ;  /* 0x01090000c14c783b */ /* 0x000eae0000000200 */
[C---:B----4-:R-:W-:Y:S08]  /*97a0*/  HMMA.16816.F32.BF16 R56, R8.reuse, R68, R56 ;  /* 0x000000440838723c */ /* 0x050ff00000041838 */
[C---:B------:R-:W-:Y:S01]  /*97b0*/  HMMA.16816.F32.BF16 R52, R8.reuse, R70, R48 ;  /* 0x000000460834723c */ /* 0x040fe20000041830 */
[----:B------:R-:W-:Y:S07]  /*97c0*/  LDSM.16.M88.4 R68, [R4+0x11100] ;  /* 0x011100000444783b */ /* 0x000fee0000000200 */
[C---:B---3--:R-:W-:Y:S01]  /*97d0*/  HMMA.16816.F32.BF16 R48, R8.reuse, R72, R36 ;  /* 0x000000480830723c */ /* 0x048fe20000041824 */
[----:B------:R-:W3:Y:S07]  /*97e0*/  LDSM.16.M88.4 R36, [R193+0x11900] ;  /* 0x01190000c124783b */ /* 0x000eee0000000200 */
[C---:B------:R-:W-:Y:S01]  /*97f0*/  HMMA.16816.F32.BF16 R44, R8.reuse, R74, R32 ;  /* 0x0000004a082c723c */ /* 0x040fe20000041820 */
[----:B------:R-:W-:Y:S07]  /*9800*/  LDSM.16.M88.4 R72, [R4+0x10100] ;  /* 0x010100000448783b */ /* 0x000fee0000000200 */
[C---:B------:R-:W-:Y:S08]  /*9810*/  HMMA.16816.F32.BF16 R12, R8.reuse, R80, R28 ;  /* 0x00000050080c723c */ /* 0x040ff0000004181c */
[C---:B------:R-:W-:Y:S01]  /*9820*/  HMMA.16816.F32.BF16 R32, R8.reuse, R88, R16 ;  /* 0x000000580820723c */ /* 0x040fe20000041810 */
[----:B------:R-:W4:Y:S07]  /*9830*/  LDSM.16.M88.4 R16, [R187+0x8000] ;  /* 0x00800000bb10783b */ /* 0x000f2e0000000200 */
[C---:B------:R-:W-:Y:S01]  /*9840*/  HMMA.16816.F32.BF16 R40, R8.reuse, R82, R24 ;  /* 0x000000520828723c */ /* 0x040fe20000041818 */
[----:B------:R-:W-:Y:S07]  /*9850*/  LDSM.16.M88.4 R80, [R3+0x10100] ;  /* 0x010100000350783b */ /* 0x000fee0000000200 */
[----:B------:R-:W-:Y:S08]  /*9860*/  HMMA.16816.F32.BF16 R24, R8, R90, R60 ;  /* 0x0000005a0818723c */ /* 0x000ff0000004183c */
[C---:B-1----:R-:W-:Y:S08]  /*9870*/  HMMA.16816.F32.BF16 R8, R20.reuse, R64, R56 ;  /* 0x000000401408723c */ /* 0x042ff00000041838 */
[C---:B------:R-:W-:Y:S01]  /*9880*/  HMMA.16816.F32.BF16 R28, R20.reuse, R66, R52 ;  /* 0x00000042141c723c */ /* 0x040fe20000041834 */
[----:B------:R-:W1:Y:S07]  /*9890*/  LDSM.16.M88.4 R64, [R4+0x10900] ;  /* 0x010900000440783b */ /* 0x000e6e0000000200 */
[C---:B------:R-:W-:Y:S01]  /*98a0*/  HMMA.16816.F32.BF16 R60, R20.reuse, R84, R12 ;  /* 0x00000054143c723c */ /* 0x040fe2000004180c */
[----:B------:R-:W5:Y:S07]  /*98b0*/  LDSM.16.M88.4 R12, [R190+0x8000] ;  /* 0x00800000be0c783b */ /* 0x000f6e0000000200 */
[C---:B--2---:R-:W-:Y:S08]  /*98c0*/  HMMA.16816.F32.BF16 R56, R20.reuse, R76, R48 ;  /* 0x0000004c1438723c */ /* 0x044ff00000041830 */
[C---:B------:R-:W-:Y:S01]  /*98d0*/  HMMA.16816.F32.BF16 R44, R20.reuse, R78, R44 ;  /* 0x0000004e142c723c */ /* 0x040fe2000004182c */
[----:B------:R-:W2:Y:S07]  /*98e0*/  LDSM.16.M88.4 R76, [R4+0x11900] ;  /* 0x01190000044c783b */ /* 0x000eae0000000200 */
[C---:B------:R-:W-:Y:S08]  /*98f0*/  HMMA.16816.F32.BF16 R52, R20.reuse, R86, R40 ;  /* 0x000000561434723c */ /* 0x040ff00000041828 */
[C---:B---3--:R-:W-:Y:S08]  /*9900*/  HMMA.16816.F32.BF16 R48, R20.reuse, R36, R32 ;  /* 0x000000241430723c */ /* 0x048ff00000041820 */
[----:B------:R-:W-:Y:S01]  /*9910*/  HMMA.16816.F32.BF16 R40, R20, R38, R24 ;  /* 0x000000261428723c */ /* 0x000fe20000041818 */
[----:B------:R-:W-:Y:S07]  /*9920*/  LDSM.16.M88.4 R36, [R3+0x10900] ;  /* 0x010900000324783b */ /* 0x000fee0000000200 */
[C---:B----4-:R-:W-:Y:S01]  /*9930*/  HMMA.16816.F32.BF16 R20, R16.reuse, R72, R8 ;  /* 0x000000481014723c */ /* 0x050fe20000041808 */
[----:B------:R-:W-:Y:S07]  /*9940*/  LDSM.16.M88.4 R8, [R189+0x8000] ;  /* 0x00800000bd08783b */ /* 0x000fee0000000200 */
[C---:B------:R-:W-:Y:S01]  /*9950*/  HMMA.16816.F32.BF16 R24, R16.reuse, R74, R28 ;  /* 0x0000004a1018723c */ /* 0x040fe2000004181c */
[----:B------:R-:W3:Y:S07]  /*9960*/  LDSM.16.M88.4 R72, [R2+0x10100] ;  /* 0x010100000248783b */ /* 0x000eee0000000200 */
[----:B-1----:R-:W-:Y:S08]  /*9970*/  HMMA.16816.F32.BF16 R32, R16, R64, R56 ;  /* 0x000000401020723c */ /* 0x002ff00000041838 */
[----:B-----5:R-:W-:Y:S08]  /*9980*/  HMMA.16816.F32.BF16 R20, R12, R80, R20 ;  /* 0x000000500c14723c */ /* 0x020ff00000041814 */
[C---:B------:R-:W-:Y:S08]  /*9990*/  HMMA.16816.F32.BF16 R44, R16.reuse, R66, R44 ;  /* 0x00000042102c723c */ /* 0x040ff0000004182c */
[C---:B------:R-:W-:Y:S08]  /*99a0*/  HMMA.16816.F32.BF16 R56, R16.reuse, R68, R60 ;  /* 0x000000441038723c */ /* 0x040ff0000004183c */
[C---:B------:R-:W-:Y:S08]  /*99b0*/  HMMA.16816.F32.BF16 R60, R16.reuse, R70, R52 ;  /* 0x00000046103c723c */ /* 0x040ff00000041834 */
[C---:B--2---:R-:W-:Y:S01]  /*99c0*/  HMMA.16816.F32.BF16 R52, R16.reuse, R78, R40 ;  /* 0x0000004e1034723c */ /* 0x044fe20000041828 */
[----:B------:R-:W1:Y:S07]  /*99d0*/  LDSM.16.M88.4 R40, [R2+0x10900] ;  /* 0x010900000228783b */ /* 0x000e6e0000000200 */
[----:B------:R-:W-:Y:S01]  /*99e0*/  HMMA.16816.F32.BF16 R64, R16, R76, R48 ;  /* 0x0000004c1040723c */ /* 0x000fe20000041830 */
[----:B------:R-:W2:Y:S07]  /*99f0*/  LDSM.16.M88.4 R48, [R3+0x11100] ;  /* 0x011100000330783b */ /* 0x000eae0000000200 */
[----:B------:R-:W-:Y:S01]  /*9a00*/  HMMA.16816.F32.BF16 R28, R12, R82, R24 ;  /* 0x000000520c1c723c */ /* 0x000fe20000041818 */
[----:B------:R-:W-:Y:S07]  /*9a10*/  LDSM.16.M88.4 R24, [R3+0x11900] ;  /* 0x011900000318783b */ /* 0x000fee0000000200 */
[----:B---3--:R-:W-:Y:S08]  /*9a20*/  HMMA.16816.F32.BF16 R68, R8, R72, R20 ;  /* 0x000000480844723c */ /* 0x008ff00000041814 */
[C---:B------:R-:W-:Y:S01]  /*9a30*/  HMMA.16816.F32.BF16 R20, R12.reuse, R36, R32 ;  /* 0x000000240c14723c */ /* 0x040fe20000041820 */
[----:B------:R-:W3:Y:S07]  /*9a40*/  LDSM.16.M88.4 R32, [R2+0x11100] ;  /* 0x011100000220783b */ /* 0x000eee0000000200 */
[----:B------:R-:W-:Y:S01]  /*9a50*/  HMMA.16816.F32.BF16 R16, R12, R38, R44 ;  /* 0x000000260c10723c */ /* 0x000fe2000004182c */
[----:B------:R4:W5:Y:S07]  /*9a60*/  LDSM.16.M88.4 R36, [R2+0x11900] ;  /* 0x011900000224783b */ /* 0x00096e0000000200 */
[C---:B------:R-:W-:Y:S08]  /*9a70*/  HMMA.16816.F32.BF16 R76, R8.reuse, R74, R28 ;  /* 0x0000004a084c723c */ /* 0x040ff0000004181c */
[----:B-1----:R-:W-:Y:S08]  /*9a80*/  HMMA.16816.F32.BF16 R72, R8, R40, R20 ;  /* 0x000000280848723c */ /* 0x002ff00000041814 */
[----:B--2---:R-:W-:Y:S08]  /*9a90*/  HMMA.16816.F32.BF16 R28, R12, R48, R56 ;  /* 0x000000300c1c723c */ /* 0x004ff00000041838 */
[----:B------:R-:W-:Y:S01]  /*9aa0*/  HMMA.16816.F32.BF16 R56, R8, R42, R16 ;  /* 0x0000002a0838723c */ /* 0x000fe20000041810 */
[----:B----4-:R-:W-:-:S02]  /*9ab0*/  FMUL.FTZ R2, R76, c[0x0][0x320] ;  /* 0x0000c8004c027a20 */ /* 0x010fc40000410000 */
[----:B------:R-:W-:Y:S02]  /*9ac0*/  FMUL.FTZ R3, R68, c[0x0][0x320] ;  /* 0x0000c80044037a20 */ /* 0x000fe40000410000 */
[----:B------:R1:W2:Y:S03]  /*9ad0*/  MUFU.TANH R46, R2 ;  /* 0x00000002002e7308 */ /* 0x0002a60000002400 */
[----:B------:R-:W-:Y:S05]  /*9ae0*/  HMMA.16816.F32.BF16 R16, R12, R50, R60 ;  /* 0x000000320c10723c */ /* 0x000fea000004183c */
[----:B------:R4:W2:Y:S01]  /*9af0*/  MUFU.TANH R48, R3 ;  /* 0x0000000300307308 */ /* 0x0008a20000002400 */
[----:B-1----:R-:W-:-:S07]  /*9b00*/  FMUL.FTZ R2, R77, c[0x0][0x320] ;  /* 0x0000c8004d027a20 */ /* 0x002fce0000410000 */
[----:B------:R1:W1:Y:S01]  /*9b10*/  MUFU.TANH R45, R2 ;  /* 0x00000002002d7308 */ /* 0x0002620000002400 */
[----:B----4-:R-:W-:Y:S01]  /*9b20*/  FMUL.FTZ R3, R69, c[0x0][0x320] ;  /* 0x0000c80045037a20 */ /* 0x010fe20000410000 */
[----:B------:R-:W-:-:S06]  /*9b30*/  SHF.R.S32.HI R4, RZ, 0x1f, R92 ;  /* 0x0000001fff047819 */ /* 0x000fcc000001145c */
[----:B------:R4:W2:Y:S01]  /*9b40*/  MUFU.TANH R47, R3 ;  /* 0x00000003002f7308 */ /* 0x0008a20000002400 */
[----:B-1----:R-:W-:-:S07]  /*9b50*/  FMUL.FTZ R2, R73, c[0x0][0x320] ;  /* 0x0000c80049027a20 */ /* 0x002fce0000410000 */
[----:B------:R1:W1:Y:S01]  /*9b60*/  MUFU.TANH R44, R2 ;  /* 0x00000002002c7308 */ /* 0x0002620000002400 */
[----:B----4-:R-:W-:Y:S01]  /*9b70*/  FMUL.FTZ R3, R70, c[0x0][0x320] ;  /* 0x0000c80046037a20 */ /* 0x010fe20000410000 */
[----:B---3--:R-:W-:Y:S06]  /*9b80*/  HMMA.16816.F32.BF16 R40, R8, R32, R28 ;  /* 0x000000200828723c */ /* 0x008fec000004181c */
[----:B------:R3:W4:Y:S01]  /*9b90*/  MUFU.TANH R49, R3 ;  /* 0x0000000300317308 */ /* 0x0007220000002400 */
[----:B-1----:R-:W-:Y:S01]  /*9ba0*/  FMUL.FTZ R2, R56, c[0x0][0x320] ;  /* 0x0000c80038027a20 */ /* 0x002fe20000410000 */
[----:B------:R-:W-:Y:S06]  /*9bb0*/  HMMA.16816.F32.BF16 R20, R12, R24, R64 ;  /* 0x000000180c14723c */ /* 0x000fec0000041840 */
[----:B------:R1:W1:Y:S01]  /*9bc0*/  MUFU.TANH R31, R2 ;  /* 0x00000002001f7308 */ /* 0x0002620000002400 */
[----:B---3--:R-:W-:Y:S01]  /*9bd0*/  LEA.HI R3, R4, R92, RZ, 0x2 ;  /* 0x0000005c04037211 */ /* 0x008fe200078f10ff */
[----:B------:R-:W-:-:S03]  /*9be0*/  FMUL.FTZ R5, R57, c[0x0][0x320] ;  /* 0x0000c80039057a20 */ /* 0x000fc60000410000 */
[----:B------:R-:W-:Y:S02]  /*9bf0*/  LOP3.LUT R3, R3, 0xfffffffc, RZ, 0xc0, !PT ;  /* 0xfffffffc03037812 */ /* 0x000fe400078ec0ff */
[----:B-1----:R-:W-:Y:S02]  /*9c00*/  LEA.HI R2, R4, R92, RZ, 0x5 ;  /* 0x0000005c04027211 */ /* 0x002fe400078f28ff */
[----:B------:R-:W-:Y:S02]  /*9c10*/  IADD3 R3, R92, -R3, RZ ;  /* 0x800000035c037210 */ /* 0x000fe40007ffe0ff */
[--C-:B------:R-:W-:Y:S02]  /*9c20*/  SHF.R.S32.HI R4, RZ, 0x5, R2.reuse ;  /* 0x00000005ff047819 */ /* 0x100fe40000011402 */
[----:B------:R-:W-:Y:S02]  /*9c30*/  SHF.R.S32.HI R6, RZ, 0x1f, R2 ;  /* 0x0000001fff067819 */ /* 0x000fe40000011402 */
[----:B------:R-:W-:Y:S01]  /*9c40*/  LOP3.LUT R2, R2, 0xffffffe0, RZ, 0xc0, !PT ;  /* 0xffffffe002027812 */ /* 0x000fe200078ec0ff */
[----:B------:R-:W-:Y:S01]  /*9c50*/  HMMA.16816.F32.BF16 R32, R8, R34, R16 ;  /* 0x000000220820723c */ /* 0x000fe20000041810 */
[----:B------:R-:W-:Y:S01]  /*9c60*/  LEA.HI R6, R6, R4, RZ, 0x3 ;  /* 0x0000000406067211 */ /* 0x000fe200078f18ff */
[----:B------:R1:W3:Y:S02]  /*9c70*/  MUFU.TANH R30, R5 ;  /* 0x00000005001e7308 */ /* 0x0002e40000002400 */
[----:B------:R-:W-:Y:S01]  /*9c80*/  IMAD.IADD R2, R92, 0x1, -R2 ;  /* 0x000000015c027824 */ /* 0x000fe200078e0a02 */
[----:B------:R-:W-:-:S03]  /*9c90*/  LOP3.LUT R6, R6, 0xffffff8, RZ, 0xc0, !PT ;  /* 0x0ffffff806067812 */ /* 0x000fc600078ec0ff */
[----:B------:R-:W-:Y:S01]  /*9ca0*/  HMMA.16816.F32.BF16 R12, R12, R26, R52 ;  /* 0x0000001a0c0c723c */ /* 0x000fe20000041834 */
[----:B------:R-:W-:Y:S01]  /*9cb0*/  SHF.R.S32.HI R17, RZ, 0x1f, R2 ;  /* 0x0000001fff117819 */ /* 0x000fe20000011402 */
[----:B------:R-:W-:Y:S01]  /*9cc0*/  IMAD.IADD R6, R4, 0x1, -R6 ;  /* 0x0000000104067824 */ /* 0x000fe200078e0a06 */
[----:B-1----:R-:W-:-:S04]  /*9cd0*/  LEA.HI R5, R3, R3, RZ, 0x1 ;  /* 0x0000000303057211 */ /* 0x002fc800078f08ff */
[----:B------:R-:W-:Y:S01]  /*9ce0*/  LOP3.LUT R5, R5, 0x1ffffffe, RZ, 0xc0, !PT ;  /* 0x1ffffffe05057812 */ /* 0x000fe200078ec0ff */
[----:B------:R-:W-:-:S03]  /*9cf0*/  IMAD.MOV.U32 R94, RZ, RZ, 0x1 ;  /* 0x00000001ff5e7424 */ /* 0x000fc600078e00ff */
[----:B------:R-:W-:Y:S02]  /*9d00*/  IADD3 R4, R3, -R5, RZ ;  /* 0x8000000503047210 */ /* 0x000fe40007ffe0ff */
[----:B------:R-:W-:Y:S01]  /*9d10*/  LEA.HI R3, R17, R2, RZ, 0x2 ;  /* 0x0000000211037211 */ /* 0x000fe200078f10ff */
[----:B------:R-:W-:Y:S01]  /*9d20*/  FMUL.FTZ R5, R41, c[0x0][0x320] ;  /* 0x0000c80029057a20 */ /* 0x000fe20000410000 */
[----:B------:R-:W-:Y:S02]  /*9d30*/  ISETP.NE.AND P0, PT, R94, c[0x0][0x2c4], PT ;  /* 0x0000b1005e007a0c */ /* 0x000fe40003f05270 */
[----:B------:R-:W-:Y:S01]  /*9d40*/  SHF.R.S32.HI R238, RZ, 0x2, R3 ;  /* 0x00000002ffee7819 */ /* 0x000fe20000011403 */
[----:B------:R-:W-:Y:S01]  /*9d50*/  FMUL.FTZ R16, R72, c[0x0][0x320] ;  /* 0x0000c80048107a20 */ /* 0x000fe20000410000 */
[----:B-----5:R-:W-:Y:S01]  /*9d60*/  HMMA.16816.F32.BF16 R24, R8, R36, R20 ;  /* 0x000000240818723c */ /* 0x020fe20000041814 */
[----:B------:R1:W1:Y:S01]  /*9d70*/  MUFU.TANH R21, R5 ;  /* 0x0000000500157308 */ /* 0x0002620000002400 */
[----:B------:R-:W-:Y:S01]  /*9d80*/  IMAD.SHL.U32 R237, R6, 0x10, RZ ;  /* 0x0000001006ed7824 */ /* 0x000fe200078e00ff */
[----:B------:R-:W-:Y:S01]  /*9d90*/  SHF.L.U32 R236, R4, 0x3, RZ ;  /* 0x0000000304ec7819 */ /* 0x000fe200000006ff */
[----:B------:R-:W-:-:S05]  /*9da0*/  FMUL.FTZ R4, R32, c[0x0][0x320] ;  /* 0x0000c80020047a20 */ /* 0x000fca0000410000 */
[----:B------:R5:W2:Y:S01]  /*9db0*/  MUFU.TANH R29, R16 ;  /* 0x00000010001d7308 */ /* 0x000aa20000002400 */
[----:B-1----:R-:W-:-:S07]  /*9dc0*/  IMAD R5, R93, 0x80, R238 ;  /* 0x000000805d057824 */ /* 0x002fce00078e02ee */
[----:B------:R1:W1:Y:S01]  /*9dd0*/  MUFU.TANH R20, R4 ;  /* 0x0000000400147308 */ /* 0x0002620000002400 */
[----:B------:R-:W-:Y:S01]  /*9de0*/  IADD3 R5, R236, R5, R237 ;  /* 0x00000005ec057210 */ /* 0x000fe20007ffe0ed */
[----:B-----5:R-:W-:-:S06]  /*9df0*/  FMUL.FTZ R16, R40, c[0x0][0x320] ;  /* 0x0000c80028107a20 */ /* 0x020fcc0000410000 */
[----:B------:R5:W2:Y:S01]  /*9e00*/  MUFU.TANH R28, R16 ;  /* 0x00000010001c7308 */ /* 0x000aa20000002400 */
[----:B-1----:R-:W-:Y:S01]  /*9e10*/  @P0 IMAD.HI.U32 R4, R5, c[0x0][0x2c8], RZ ;  /* 0x0000b20005040a27 */ /* 0x002fe200078e00ff */
[----:B-----5:R-:W-:Y:S04]  /*9e20*/  HMMA.16816.F32.BF16 R16, R8, R38, R12 ;  /* 0x000000260810723c */ /* 0x020fe8000004180c */
[----:B------:R-:W-:Y:S02]  /*9e30*/  @P0 SHF.R.U32.HI R5, RZ, c[0x0][0x2cc], R4 ;  /* 0x0000b300ff050a19 */ /* 0x000fe40000011604 */
[----:B------:R-:W-:-:S03]  /*9e40*/  LOP3.LUT R3, R3, 0x7ffffffc, RZ, 0xc0, !PT ;  /* 0x7ffffffc03037812 */ /* 0x000fc600078ec0ff */
[----:B------:R-:W1:Y:S01]  /*9e50*/  SHFL.IDX PT, R4, R5, RZ, 0x1c1f ;  /* 0x001c1fff05047589 */ /* 0x000e6200000e0000 */
[----:B------:R-:W-:Y:S02]  /*9e60*/  FMUL.FTZ R6, R33, c[0x0][0x320] ;  /* 0x0000c80021067a20 */ /* 0x000fe40000410000 */
[----:B------:R-:W-:Y:S02]  /*9e70*/  IMAD.IADD R3, R2, 0x1, -R3 ;  /* 0x0000000102037824 */ /* 0x000fe400078e0a03 */
[----:B------:R5:W1:Y:S01]  /*9e80*/  MUFU.TANH R15, R6 ;  /* 0x00000006000f7308 */ /* 0x000a620000002400 */
[----:B------:R-:W-:Y:S01]  /*9e90*/  IADD3 R2, R223, 0x1, -R218 ;  /* 0x00000001df027810 */ /* 0x000fe20007ffe8da */
[----:B------:R-:W-:Y:S01]  /*9ea0*/  FMUL.FTZ R8, R25, c[0x0][0x320] ;  /* 0x0000c80019087a20 */ /* 0x000fe20000410000 */
[----:B------:R-:W-:Y:S02]  /*9eb0*/  SHF.L.U32 R222, R3, 0x1, RZ ;  /* 0x0000000103de7819 */ /* 0x000fe400000006ff */
[----:B------:R-:W-:-:S02]  /*9ec0*/  ISETP.LE.AND P3, PT, R94, c[0x0][0x32c], PT ;  /* 0x0000cb005e007a0c */ /* 0x000fc40003f63270 */
[----:B------:R-:W-:-:S03]  /*9ed0*/  IADD3 R2, -R224, R2, -R222 ;  /* 0x00000002e0027210 */ /* 0x000fc60007ffe9de */
[----:B------:R-:W-:Y:S02]  /*9ee0*/  FMUL.FTZ R10, R17, c[0x0][0x320] ;  /* 0x0000c800110a7a20 */ /* 0x000fe40000410000 */
[----:B-----5:R-:W-:-:S04]  /*9ef0*/  FMUL.FTZ R6, R24, c[0x0][0x320] ;  /* 0x0000c80018067a20 */ /* 0x020fc80000410000 */
[----:B------:R5:W1:Y:S01]  /*9f00*/  MUFU.TANH R14, R6 ;  /* 0x00000006000e7308 */ /* 0x000a620000002400 */
[----:B------:R-:W-:Y:S01]  /*9f10*/  ULDC UR4, c[0x0][0x324] ;  /* 0x0000c90000047ab9 */ /* 0x000fe20000000800 */
[----:B------:R-:W-:Y:S01]  /*9f20*/  IADD3 R9, R2, c[0x0][0x328], RZ ;  /* 0x0000ca0002097a10 */ /* 0x000fe20007ffe0ff */
[----:B------:R-:W-:-:S05]  /*9f30*/  ULOP3.LUT UR4, URZ, UR4, URZ, 0x33, !UPT ;  /* 0x000000043f047292 */ /* 0x000fca000f8e333f */
[----:B------:R-:W2:Y:S01]  /*9f40*/  MUFU.TANH R10, R10 ;  /* 0x0000000a000a7308 */ /* 0x000ea20000002400 */
[----:B-----5:R-:W-:-:S07]  /*9f50*/  FMUL.FTZ R6, R16, c[0x0][0x320] ;  /* 0x0000c80010067a20 */ /* 0x020fce0000410000 */
[----:B------:R-:W2:Y:S01]  /*9f60*/  MUFU.TANH R8, R8 ;  /* 0x0000000800087308 */ /* 0x000ea20000002400 */
[----:B-1----:R-:W-:-:S07]  /*9f70*/  IMAD.IADD R3, R9, 0x1, R4 ;  /* 0x0000000109037824 */ /* 0x002fce00078e0204 */
[----:B------:R1:W1:Y:S01]  /*9f80*/  MUFU.TANH R13, R6 ;  /* 0x00000006000d7308 */ /* 0x0002620000002400 */
[----:B------:R-:W-:Y:S02]  /*9f90*/  IADD3 R12, -R222, R223, -R218 ;  /* 0x000000dfde0c7210 */ /* 0x000fe40007ffe9da */
[----:B------:R-:W-:Y:S02]  /*9fa0*/  IADD3 R11, R2, UR4, RZ ;  /* 0x00000004020b7c10 */ /* 0x000fe4000fffe0ff */
[----:B------:R-:W-:Y:S02]  /*9fb0*/  IMNMX R3, R12, R3, PT ;  /* 0x000000030c037217 */ /* 0x000fe40003800200 */
[----:B------:R-:W-:Y:S01]  /*9fc0*/  IADD3 R2, R11, R4, RZ ;  /* 0x000000040b027210 */ /* 0x000fe20007ffe0ff */
[----:B------:R-:W-:Y:S05]  /*9fd0*/  @!P3 BRA `(.L_x_1237) ;  /* 0x000001300000b947 */ /* 0x000fea0003800000 */
[----:B--234-:R-:W-:Y:S01]  /*9fe0*/  IADD3 R4, -R224, R223, R4 ;  /* 0x000000dfe0047210 */ /* 0x01cfe20007ffe104 */
[----:B------:R-:W-:Y:S03]  /*9ff0*/  BSSY B0, `(.L_x_1238) ;  /* 0x000000c000007945 */ /* 0x000fe60003800000 */
[----:B------:R-:W-:-:S13]  /*a000*/  ISETP.GT.AND P0, PT, R4, -0x1, PT ;  /* 0xffffffff0400780c */ /* 0x000fda0003f04270 */
[----:B------:R-:W-:Y:S05]  /*a010*/  @P0 BRA `(.L_x_1239) ;  /* 0x0000006000000947 */ /* 0x000fea0003800000 */
[----:B------:R-:W-:Y:S02]  /*a020*/  ISETP.NE.AND P0, PT, R94, c[0x0][0x32c], PT ;  /* 0x0000cb005e007a0c */ /* 0x000fe40003f05270 */
[----:B------:R-:W-:-:S11]  /*a030*/  LOP3.LUT R4, RZ, R4, RZ, 0x33, !PT ;  /* 0x00000004ff047212 */ /* 0x000fd600078e33ff */
[----:B-1----:R-:W-:-:S05]  /*a040*/  @P0 IMAD.HI.U32 R6, R4, c[0x0][0x330], RZ ;  /* 0x0000cc0004060a27 */ /* 0x002fca00078e00ff */
[----:B------:R-:W-:-:S04]  /*a050*/  @P0 SHF.R.U32.HI R4, RZ, c[0x0][0x334], R6 ;  /* 0x0000cd00ff040a19 */ /* 0x000fc80000011606 */
[----:B------:R-:W-:Y:S01]  /*a060*/  LOP3.LUT R4, RZ, R4, RZ, 0x33, !PT ;  /* 0x00000004ff047212 */ /* 0x000fe200078e33ff */
[----:B------:R-:W-:Y:S05]  /*a070*/  BRA `(.L_x_1240) ;  /* 0x0000003000007947 */ /* 0x000fea0003800000 */
.L_x_1239:
[----:B------:R-:W-:-:S13]  /*a080*/  ISETP.NE.AND P0, PT, R94, c[0x0][0x32c], PT ;  /* 0x0000cb005e007a0c */ /* 0x000fda0003f05270 */
[----:B-1----:R-:W-:-:S05]  /*a090*/  @P0 IMAD.HI.U32 R6, R4, c[0x0][0x330], RZ ;  /* 0x0000cc0004060a27 */ /* 0x002fca00078e00ff */
[----:B------:R-:W-:Y:S02]  /*a0a0*/  @P0 SHF.R.U32.HI R4, RZ, c[0x0][0x334], R6 ;  /* 0x0000cd00ff040a19 */ /* 0x000fe40000011606 */
.L_x_1240:
[----:B------:R-:W-:Y:S05]  /*a0b0*/  BSYNC B0 ;  /* 0x0000000000007941 */ /* 0x000fea0003800000 */
.L_x_1238:
[----:B------:R-:W-:-:S04]  /*a0c0*/  IMAD R4, R4, c[0x0][0x32c], -R218 ;  /* 0x0000cb0004047a24 */ /* 0x000fc800078e0ada */
[----:B------:R-:W-:-:S05]  /*a0d0*/  IMAD.IADD R4, R4, 0x1, -R222 ;  /* 0x0000000104047824 */ /* 0x000fca00078e0ade */
[----:B------:R-:W-:Y:S02]  /*a0e0*/  IADD3 R6, R4, c[0x0][0x32c], RZ ;  /* 0x0000cb0004067a10 */ /* 0x000fe40007ffe0ff */
[----:B------:R-:W-:Y:S02]  /*a0f0*/  IMNMX R2, R2, R4, !PT ;  /* 0x0000000402027217 */ /* 0x000fe40007800200 */
[----:B------:R-:W-:Y:S02]  /*a100*/  IMNMX R3, R3, R6, PT ;  /* 0x0000000603037217 */ /* 0x000fe40003800200 */
.L_x_1237:
[----:B--234-:R-:W-:Y:S01]  /*a110*/  ISETP.GT.AND P2, PT, R252, RZ, PT ;  /* 0x000000fffc00720c */ /* 0x01cfe20003f44270 */
[----:B------:R-:W2:Y:S03]  /*a120*/  SHFL.IDX PT, R4, R5, 0x1, 0x1c1f ;  /* 0x003c1f0005047f89 */ /* 0x000ea600000e0000 */
        /* <DEDUP_REMOVED lines=44> */
[----:B-1----:R-:W-:Y:S02]  /*a3f0*/  FSEL R203, R13, -INF , !P0 ;  /* 0xff8000000dcb7808 */ /* 0x002fe40004000000 */
[----:B------:R-:W-:Y:S01]  /*a400*/  ISETP.GT.AND P0, PT, R2, 0x39, P2 ;  /* 0x000000390200780c */ /* 0x000fe20001704270 */
[----:B------:R-:W-:-:S03]  /*a410*/  FMUL.FTZ R2, R74, c[0x0][0x320] ;  /* 0x0000c8004a027a20 */ /* 0x000fc60000410000 */
[----:B------:R-:W-:Y:S01]  /*a420*/  ISETP.LT.OR P0, PT, R3, 0x3a, P0 ;  /* 0x0000003a0300780c */ /* 0x000fe20000701670 */
[----:B------:R1:W3:Y:S01]  /*a430*/  MUFU.TANH R20, R2 ;  /* 0x0000000200147308 */ /* 0x0002e20000002400 */
[----:B--2---:R-:W-:Y:S02]  /*a440*/  IMAD.IADD R3, R9, 0x1, R4 ;  /* 0x0000000109037824 */ /* 0x004fe400078e0204 */
[----:B------:R-:W-:-:S03]  /*a450*/  FSEL R208, R10, -INF , !P0 ;  /* 0xff8000000ad07808 */ /* 0x000fc60004000000 */
[----:B------:R-:W-:Y:S01]  /*a460*/  IMNMX R3, R12, R3, PT ;  /* 0x000000030c037217 */ /* 0x000fe20003800200 */
[----:B-1----:R-:W-:-:S04]  /*a470*/  FMUL.FTZ R2, R26, c[0x0][0x320] ;  /* 0x0000c8001a027a20 */ /* 0x002fc80000410000 */
[----:B------:R1:W2:Y:S02]  /*a480*/  MUFU.TANH R28, R2 ;  /* 0x00000002001c7308 */ /* 0x0002a40000002400 */
[----:B-1----:R-:W-:-:S06]  /*a490*/  FMUL.FTZ R2, R27, c[0x0][0x320] ;  /* 0x0000c8001b027a20 */ /* 0x002fcc0000410000 */
[----:B------:R1:W4:Y:S02]  /*a4a0*/  MUFU.TANH R27, R2 ;  /* 0x00000002001b7308 */ /* 0x0003240000002400 */
[----:B-1----:R-:W-:-:S06]  /*a4b0*/  FMUL.FTZ R2, R42, c[0x0][0x320] ;  /* 0x0000c8002a027a20 */ /* 0x002fcc0000410000 */
[----:B------:R1:W1:Y:S02]  /*a4c0*/  MUFU.TANH R17, R2 ;  /* 0x0000000200117308 */ /* 0x0002640000002400 */
        /* <DEDUP_REMOVED lines=22> */
[----:B-1----:R-:W-:Y:S01]  /*a630*/  IMAD.IADD R2, R11, 0x1, R4 ;  /* 0x000000010b027824 */ /* 0x002fe200078e0204 */
[----:B------:R-:W-:Y:S05]  /*a640*/  @!P3 BRA `(.L_x_1241) ;  /* 0x000001300000b947 */ /* 0x000fea0003800000 */
[----:B--234-:R-:W-:Y:S01]  /*a650*/  IADD3 R4, -R224, R223, R4 ;  /* 0x000000dfe0047210 */ /* 0x01cfe20007ffe104 */
        /* <DEDUP_REMOVED lines=9> */
.L_x_1243:
[----:B------:R-:W-:-:S13]  /*a6f0*/  ISETP.NE.AND P0, PT, R94, c[0x0][0x32c], PT ;  /* 0x0000cb005e007a0c */ /* 0x000fda0003f05270 */
[----:B------:R-:W-:-:S05]  /*a700*/  @P0 IMAD.HI.U32 R5, R4, c[0x0][0x330], RZ ;  /* 0x0000cc0004050a27 */ /* 0x000fca00078e00ff */
[----:B------:R-:W-:Y:S02]  /*a710*/  @P0 SHF.R.U32.HI R4, RZ, c[0x0][0x334], R5 ;  /* 0x0000cd00ff040a19 */ /* 0x000fe40000011605 */
.L_x_1244:
[----:B------:R-:W-:Y:S05]  /*a720*/  BSYNC B0 ;  /* 0x0000000000007941 */ /* 0x000fea0003800000 */
.L_x_1242:
[----:B------:R-:W-:-:S04]  /*a730*/  IMAD R4, R4, c[0x0][0x32c], -R218 ;  /* 0x0000cb0004047a24 */ /* 0x000fc800078e0ada */
[----:B------:R-:W-:-:S05]  /*a740*/  IMAD.IADD R4, R4, 0x1, -R222 ;  /* 0x0000000104047824 */ /* 0x000fca00078e0ade */
[----:B------:R-:W-:Y:S02]  /*a750*/  IADD3 R5, R4, c[0x0][0x32c], RZ ;  /* 0x0000cb0004057a10 */ /* 0x000fe40007ffe0ff */
[----:B------:R-:W-:Y:S02]  /*a760*/  IMNMX R2, R2, R4, !PT ;  /* 0x0000000402027217 */ /* 0x000fe40007800200 */
[----:B------:R-:W-:Y:S02]  /*a770*/  IMNMX R3, R3, R5, PT ;  /* 0x0000000503037217 */ /* 0x000fe40003800200 */
.L_x_1241:
[----:B--234-:R-:W-:Y:S01]  /*a780*/  ISETP.GT.AND P0, PT, R2, 0x1, P2 ;  /* 0x000000010200780c */ /* 0x01cfe20001704270 */
[----:B------:R-:W-:-:S04]  /*a790*/  DEPBAR.LE SB0, 0x2 ;  /* 0x000080800000791a */ /* 0x000fc80000000000 */
[----:B------:R-:W-:Y:S01]  /*a7a0*/  BAR.SYNC.DEFER_BLOCKING 0x0 ;  /* 0x0000000000007b1d */ /* 0x000fe20000010000 */
[----:B------:R-:W-:Y:S01]  /*a7b0*/  ISETP.LT.OR P0, PT, R3, 0x2, P0 ;  /* 0x000000020300780c */ /* 0x000fe20000701670 */
[----:B------:R-:W-:Y:S01]  /*a7c0*/  IMAD.SHL.U32 R194, R7, 0x2, RZ ;  /* 0x0000000207c27824 */ /* 0x000fe200078e00ff */
[----:B------:R-:W-:Y:S02]  /*a7d0*/  FMNMX.FTZ R103, R22, R23, !PT ;  /* 0x0000001716677209 */ /* 0x000fe40007810000 */
[----:B------:R-:W-:Y:S01]  /*a7e0*/  FSEL R15, R15, -INF , !P0 ;  /* 0xff8000000f0f7808 */ /* 0x000fe20004000000 */
[----:B------:R-:W-:Y:S01]  /*a7f0*/  IMAD R195, R0, 0x2, R194 ;  /* 0x0000000200c37824 */ /* 0x000fe200078e02c2 */
[----:B------:R-:W-:Y:S01]  /*a800*/  ISETP.GT.AND P0, PT, R2, 0x8, P2 ;  /* 0x000000080200780c */ /* 0x000fe20001704270 */
[----:B------:R-:W-:Y:S01]  /*a810*/  BSSY B0, `(.L_x_1245) ;  /* 0x00001af000007945 */ /* 0x000fe20003800000 */
[----:B------:R-:W-:Y:S01]  /*a820*/  FMNMX.FTZ R103, R24, R103, !PT ;  /* 0x0000006718677209 */ /* 0x000fe20007810000 */
[----:B------:R-:W-:Y:S01]  /*a830*/  IMAD.IADD R9, R192, 0x1, R195 ;  /* 0x00000001c0097824 */ /* 0x000fe200078e02c3 */
[----:B------:R-:W-:-:S02]  /*a840*/  ISETP.LT.OR P0, PT, R3, 0x9, P0 ;  /* 0x000000090300780c */ /* 0x000fc40000701670 */
[----:B------:R-:W-:Y:S02]  /*a850*/  FMNMX.FTZ R103, R25, R103, !PT ;  /* 0x0000006719677209 */ /* 0x000fe40007810000 */
[----:B------:R-:W-:Y:S02]  /*a860*/  FSEL R13, R13, -INF , !P0 ;  /* 0xff8000000d0d7808 */ /* 0x000fe40004000000 */
[----:B------:R-:W-:Y:S02]  /*a870*/  ISETP.GT.AND P0, PT, R2, 0x9, P2 ;  /* 0x000000090200780c */ /* 0x000fe40001704270 */
[----:B------:R-:W-:Y:S02]  /*a880*/  FMNMX.FTZ R103, R45, R103, !PT ;  /* 0x000000672d677209 */ /* 0x000fe40007810000 */
[----:B------:R-:W-:Y:S02]  /*a890*/  ISETP.LT.OR P0, PT, R3, 0xa, P0 ;  /* 0x0000000a0300780c */ /* 0x000fe40000701670 */
[----:B------:R-:W-:Y:S01]  /*a8a0*/  FMNMX.FTZ R103, R46, R103, !PT ;  /* 0x000000672e677209 */ /* 0x000fe20007810000 */
[----:B------:R-:W-:Y:S01]  /*a8b0*/  LDSM.16.MT88.4 R40, [R9+0x2100] ;  /* 0x002100000928783b */ /* 0x000fe20000004200 */
[----:B------:R-:W-:-:S02]  /*a8c0*/  FSEL R10, R10, -INF , !P0 ;  /* 0xff8000000a0a7808 */ /* 0x000fc40004000000 */
[----:B------:R-:W-:Y:S01]  /*a8d0*/  ISETP.GT.AND P0, PT, R2, 0x10, P2 ;  /* 0x000000100200780c */ /* 0x000fe20001704270 */
[----:B------:R-:W-:Y:S01]  /*a8e0*/  LDSM.16.MT88.4 R36, [R194+0x100] ;  /* 0x00010000c224783b */ /* 0x000fe20000004200 */
[----:B------:R-:W-:Y:S02]  /*a8f0*/  FMNMX.FTZ R103, R47, R103, !PT ;  /* 0x000000672f677209 */ /* 0x000fe40007810000 */
[----:B------:R-:W-:Y:S02]  /*a900*/  ISETP.LT.OR P0, PT, R3, 0x11, P0 ;  /* 0x000000110300780c */ /* 0x000fe40000701670 */
[----:B------:R-:W-:Y:S02]  /*a910*/  FMNMX.FTZ R103, R62, R103, !PT ;  /* 0x000000673e677209 */ /* 0x000fe40007810000 */
[----:B------:R-:W-:Y:S02]  /*a920*/  FSEL R44, R20, -INF , !P0 ;  /* 0xff800000142c7808 */ /* 0x000fe40004000000 */
[----:B------:R-:W-:-:S02]  /*a930*/  ISETP.GT.AND P0, PT, R2, 0x11, P2 ;  /* 0x000000110200780c */ /* 0x000fc40001704270 */
[----:B------:R-:W-:Y:S02]  /*a940*/  FMNMX.FTZ R103, R142, R103, !PT ;  /* 0x000000678e677209 */ /* 0x000fe40007810000 */
[----:B------:R-:W-:Y:S02]  /*a950*/  ISETP.LT.OR P0, PT, R3, 0x12, P0 ;  /* 0x000000120300780c */ /* 0x000fe40000701670 */
[----:B------:R-:W-:Y:S02]  /*a960*/  FMNMX.FTZ R103, R141, R103, !PT ;  /* 0x000000678d677209 */ /* 0x000fe40007810000 */
[----:B------:R-:W-:Y:S02]  /*a970*/  FSEL R11, R14, -INF , !P0 ;  /* 0xff8000000e0b7808 */ /* 0x000fe40004000000 */
[----:B------:R-:W-:Y:S02]  /*a980*/  ISETP.GT.AND P0, PT, R2, 0x18, P2 ;  /* 0x000000180200780c */ /* 0x000fe40001704270 */
[----:B------:R-:W-:-:S02]  /*a990*/  FMNMX.FTZ R103, R143, R103, !PT ;  /* 0x000000678f677209 */ /* 0x000fc40007810000 */
[----:B------:R-:W-:Y:S02]  /*a9a0*/  ISETP.LT.OR P0, PT, R3, 0x19, P0 ;  /* 0x000000190300780c */ /* 0x000fe40000701670 */
[----:B------:R-:W-:Y:S02]  /*a9b0*/  FMNMX.FTZ R103, R149, R103, !PT ;  /* 0x0000006795677209 */ /* 0x000fe40007810000 */
[----:B------:R-:W-:Y:S02]  /*a9c0*/  FSEL R60, R6, -INF , !P0 ;  /* 0xff800000063c7808 */ /* 0x000fe40004000000 */
[----:B------:R-:W-:Y:S02]  /*a9d0*/  ISETP.GT.AND P0, PT, R2, 0x19, P2 ;  /* 0x000000190200780c */ /* 0x000fe40001704270 */
[----:B------:R-:W-:Y:S02]  /*a9e0*/  FMNMX.FTZ R103, R199, R103, !PT ;  /* 0x00000067c7677209 */ /* 0x000fe40007810000 */
[----:B------:R-:W-:-:S02]  /*a9f0*/  ISETP.LT.OR P0, PT, R3, 0x1a, P0 ;  /* 0x0000001a0300780c */ /* 0x000fc40000701670 */
[----:B------:R-:W-:Y:S02]  /*aa00*/  FMNMX.FTZ R103, R202, R103, !PT ;  /* 0x00000067ca677209 */ /* 0x000fe40007810000 */
[----:B------:R-:W-:Y:S02]  /*aa10*/  FSEL R61, R16, -INF , !P0 ;  /* 0xff800000103d7808 */ /* 0x000fe40004000000 */
[C---:B------:R-:W-:Y:S02]  /*aa20*/  ISETP.GT.AND P0, PT, R2.reuse, 0x20, P2 ;  /* 0x000000200200780c */ /* 0x040fe40001704270 */
[----:B------:R-:W-:Y:S02]  /*aa30*/  FMNMX.FTZ R103, R203, R103, !PT ;  /* 0x00000067cb677209 */ /* 0x000fe40007810000 */
[----:B------:R-:W-:Y:S02]  /*aa40*/  ISETP.LT.OR P0, PT, R3, 0x21, P0 ;  /* 0x000000210300780c */ /* 0x000fe40000701670 */
[----:B------:R-:W-:-:S02]  /*aa50*/  ISETP.GT.AND P3, PT, R2, 0x38, P2 ;  /* 0x000000380200780c */ /* 0x000fc40001764270 */
[----:B------:R-:W-:Y:S02]  /*aa60*/  FSEL R63, R17, -INF , !P0 ;  /* 0xff800000113f7808 */ /* 0x000fe40004000000 */
[----:B------:R-:W-:Y:S02]  /*aa70*/  ISETP.GT.AND P0, PT, R2, 0x21, P2 ;  /* 0x000000210200780c */ /* 0x000fe40001704270 */
[----:B------:R-:W-:Y:S02]  /*aa80*/  FMNMX.FTZ R103, R208, R103, !PT ;  /* 0x00000067d0677209 */ /* 0x000fe40007810000 */
[----:B------:R-:W-:-:S03]  /*aa90*/  ISETP.LT.OR P0, PT, R3, 0x22, P0 ;  /* 0x000000220300780c */ /* 0x000fc60000701670 */
[----:B------:R-:W1:Y:S01]  /*aaa0*/  SHFL.BFLY PT, R5, R103, 0x2, 0x1f ;  /* 0x0c401f0067057f89 */ /* 0x000e6200000e0000 */
[----:B------:R-:W-:Y:S01]  /*aab0*/  FSEL R101, R8, -INF , !P0 ;  /* 0xff80000008657808 */ /* 0x000fe20004000000 */
[----:B------:R-:W-:Y:S01]  /*aac0*/  IMAD.IADD R8, R192, 0x1, R194 ;  /* 0x00000001c0087824 */ /* 0x000fe200078e02c2 */
[----:B------:R-:W-:-:S03]  /*aad0*/  ISETP.GT.AND P0, PT, R2, RZ, P2 ;  /* 0x000000ff0200720c */ /* 0x000fc60001704270 */
[----:B------:R-:W-:Y:S01]  /*aae0*/  IMAD R0, R0, 0x2, R8 ;  /* 0x0000000200007824 */ /* 0x000fe200078e0208 */
[----:B------:R-:W-:Y:S01]  /*aaf0*/  ISETP.LT.OR P0, PT, R3, 0x1, P0 ;  /* 0x000000010300780c */ /* 0x000fe20000701670 */
[----:B------:R-:W-:Y:S03]  /*ab00*/  LDSM.16.MT88.4 R32, [R8+0x100] ;  /* 0x000100000820783b */ /* 0x000fe60000004200 */
[----:B------:R-:W-:Y:S02]  /*ab10*/  FSEL R6, R49, -INF , !P0 ;  /* 0xff80000031067808 */ /* 0x000fe40004000000 */
[----:B------:R-:W-:Y:S02]  /*ab20*/  ISETP.GT.AND P0, PT, R2, 0x28, P2 ;  /* 0x000000280200780c */ /* 0x000fe40001704270 */
[----:B------:R-:W-:Y:S02]  /*ab30*/  FMNMX.FTZ R4, R6, R15, !PT ;  /* 0x0000000f06047209 */ /* 0x000fe40007810000 */
[----:B------:R-:W-:-:S02]  /*ab40*/  ISETP.LT.OR P0, PT, R3, 0x29, P0 ;  /* 0x000000290300780c */ /* 0x000fc40000701670 */
[----:B------:R-:W-:Y:S02]  /*ab50*/  FMNMX.FTZ R4, R13, R4, !PT ;  /* 0x000000040d047209 */ /* 0x000fe40007810000 */
[----:B------:R-:W-:Y:S02]  /*ab60*/  FSEL R100, R19, -INF , !P0 ;  /* 0xff80000013647808 */ /* 0x000fe40004000000 */
[----:B------:R-:W-:Y:S02]  /*ab70*/  FMNMX.FTZ R4, R10, R4, !PT ;  /* 0x000000040a047209 */ /* 0x000fe40007810000 */
[----:B------:R-:W-:Y:S02]  /*ab80*/  ISETP.GT.AND P0, PT, R2, 0x29, P2 ;  /* 0x000000290200780c */ /* 0x000fe40001704270 */
[----:B------:R-:W-:Y:S02]  /*ab90*/  FMNMX.FTZ R4, R44, R4, !PT ;  /* 0x000000042c047209 */ /* 0x000fe40007810000 */
[----:B------:R-:W-:-:S02]  /*aba0*/  ISETP.LT.OR P0, PT, R3, 0x2a, P0 ;  /* 0x0000002a0300780c */ /* 0x000fc40000701670 */
[----:B------:R-:W-:Y:S02]  /*abb0*/  FMNMX.FTZ R4, R11, R4, !PT ;  /* 0x000000040b047209 */ /* 0x000fe40007810000 */
[----:B------:R-:W-:Y:S02]  /*abc0*/  FSEL R140, R18, -INF , !P0 ;  /* 0xff800000128c7808 */ /* 0x000fe40004000000 */
[----:B------:R-:W-:Y:S01]  /*abd0*/  FMNMX.FTZ R4, R60, R4, !PT ;  /* 0x000000043c047209 */ /* 0x000fe20007810000 */
[----:B------:R-:W-:Y:S01]  /*abe0*/  LDSM.16.MT88.4 R16, [R8+0x2100] ;  /* 0x002100000810783b */ /* 0x000fe20000004200 */
        /* <DEDUP_REMOVED lines=12> */
[----:B------:R-:W-:Y:S02]  /*acb0*/  ISETP.GT.AND P0, PT, R2, 0x39, P2 ;  /* 0x000000390200780c */ /* 0x000fe40001704270 */
[----:B------:R-:W-:Y:S02]  /*acc0*/  ISETP.LT.OR P2, PT, R3, 0x39, P3 ;  /* 0x000000390300780c */ /* 0x000fe40001f41670 */
[----:B------:R-:W-:Y:S02]  /*acd0*/  FMNMX.FTZ R2, R151, R4, !PT ;  /* 0x0000000497027209 */ /* 0x000fe40007810000 */
[----:B------:R-:W-:-:S02]  /*ace0*/  ISETP.LT.OR P0, PT, R3, 0x3a, P0 ;  /* 0x0000003a0300780c */ /* 0x000fc40000701670 */
[----:B------:R-:W-:Y:S02]  /*acf0*/  FSEL R184, R26, -INF , !P2 ;  /* 0xff8000001ab87808 */ /* 0x000fe40005000000 */
        /* <DEDUP_REMOVED lines=13> */
[----:B------:R-:W-:-:S04]  /*add0*/  FFMA.FTZ R4, R22, c[0x0][0x2d0], -R3 ;  /* 0x0000b40016047a23 */ /* 0x000fc80000010803 */
[----:B------:R2:W-:Y:S01]  /*ade0*/  MUFU.EX2 R251, R4 ;  /* 0x0000000400fb7308 */ /* 0x0005e20000000800 */
[----:B-1----:R-:W-:Y:S01]  /*adf0*/  FMNMX.FTZ R102, R2, R102, !PT ;  /* 0x0000006602667209 */ /* 0x002fe20007810000 */
[--C-:B------:R-:W-:Y:S02]  /*ae00*/  FFMA.FTZ R2, R24, c[0x0][0x2d0], -R3.reuse ;  /* 0x0000b40018027a23 */ /* 0x100fe40000010803 */
[----:B--2---:R-:W-:Y:S01]  /*ae10*/  FFMA.FTZ R4, R23, c[0x0][0x2d0], -R3 ;  /* 0x0000b40017047a23 */ /* 0x004fe20000010803 */
[----:B------:R-:W-:-:S03]  /*ae20*/  FSETP.NEU.FTZ.AND P0, PT, R102, -INF , PT ;  /* 0xff8000006600780b */ /* 0x000fc60003f1d000 */
[----:B------:R1:W-:Y:S01]  /*ae30*/  MUFU.EX2 R248, R2 ;  /* 0x0000000200f87308 */ /* 0x0003e20000000800 */
[----:B------:R-:W-:Y:S07]  /*ae40*/  LDSM.16.MT88.4 R20, [R194+0x2100] ;  /* 0x00210000c214783b */ /* 0x000fee0000004200 */
[----:B------:R2:W-:Y:S01]  /*ae50*/  MUFU.EX2 R249, R4 ;  /* 0x0000000400f97308 */ /* 0x0005e20000000800 */
[----:B-1----:R-:W-:-:S05]  /*ae60*/  FMUL.FTZ R2, R102, c[0x0][0x2d0] ;  /* 0x0000b40066027a20 */ /* 0x002fca0000410000 */
[----:B------:R-:W-:Y:S01]  /*ae70*/  FSEL R2, R2, RZ, P0 ;  /* 0x000000ff02027208 */ /* 0x000fe20000000000 */
[----:B--2---:R-:W-:Y:S02]  /*ae80*/  FFMA.FTZ R4, R25, c[0x0][0x2d0], -R3 ;  /* 0x0000b40019047a23 */ /* 0x004fe40000010803 */
[----:B------:R-:W-:Y:S02]  /*ae90*/  LDSM.16.MT88.4 R24, [R0+0x100] ;  /* 0x000100000018783b */ /* 0x000fe40000004200 */
[----:B------:R1:W2:Y:S02]  /*aea0*/  MUFU.EX2 R250, R4 ;  /* 0x0000000400fa7308 */ /* 0x0002a40000000800 */
[----:B-1----:R-:W-:Y:S01]  /*aeb0*/  FFMA.FTZ R4, R6, c[0x0][0x2d0], -R2 ;  /* 0x0000b40006047a23 */ /* 0x002fe20000010802 */
[----:B--2---:R-:W-:-:S05]  /*aec0*/  F2FP.BF16.PACK_AB R6, R250, R248 ;  /* 0x000000f8fa06723e */ /* 0x004fca00000010ff */
[----:B------:R1:W-:Y:S02]  /*aed0*/  MUFU.EX2 R216, R4 ;  /* 0x0000000400d87308 */ /* 0x0003e40000000800 */
[----:B-1----:R-:W-:-:S06]  /*aee0*/  FFMA.FTZ R4, R15, c[0x0][0x2d0], -R2 ;  /* 0x0000b4000f047a23 */ /* 0x002fcc0000010802 */
[----:B------:R1:W2:Y:S02]  /*aef0*/  MUFU.EX2 R215, R4 ;  /* 0x0000000400d77308 */ /* 0x0002a40000000800 */
[--C-:B-1----:R-:W-:Y:S01]  /*af00*/  FFMA.FTZ R4, R13, c[0x0][0x2d0], -R2.reuse ;  /* 0x0000b4000d047a23 */ /* 0x102fe20000010802 */
[----:B--2---:R-:W-:Y:S01]  /*af10*/  F2FP.BF16.PACK_AB R5, R215, R216 ;  /* 0x000000d8d705723e */ /* 0x004fe200000010ff */
[----:B------:R-:W1:Y:S04]  /*af20*/  LDSM.16.MT88.4 R12, [R195+0x2100] ;  /* 0x00210000c30c783b */ /* 0x000e680000004200 */
[----:B------:R2:W-:Y:S02]  /*af30*/  MUFU.EX2 R214, R4 ;  /* 0x0000000400d67308 */ /* 0x0005e40000000800 */
[----:B--2---:R-:W-:-:S02]  /*af40*/  FFMA.FTZ R4, R10, c[0x0][0x2d0], -R2 ;  /* 0x0000b4000a047a23 */ /* 0x004fc40000010802 */
[----:B------:R-:W-:-:S04]  /*af50*/  FFMA.FTZ R10, R45, c[0x0][0x2d0], -R3 ;  /* 0x0000b4002d0a7a23 */ /* 0x000fc80000010803 */
[----:B------:R2:W3:Y:S08]  /*af60*/  MUFU.EX2 R217, R4 ;  /* 0x0000000400d97308 */ /* 0x0004f00000000800 */
[----:B------:R4:W-:Y:S01]  /*af70*/  MUFU.EX2 R245, R10 ;  /* 0x0000000a00f57308 */ /* 0x0009e20000000800 */
[----:B--2---:R-:W-:Y:S02]  /*af80*/  F2FP.BF16.PACK_AB R4, R249, R251 ;  /* 0x000000fbf904723e */ /* 0x004fe400000010ff */
[----:B---3--:R-:W-:Y:S01]  /*af90*/  F2FP.BF16.PACK_AB R7, R217, R214 ;  /* 0x000000d6d907723e */ /* 0x008fe200000010ff */
[----:B----4-:R-:W-:-:S06]  /*afa0*/  FFMA.FTZ R10, R46, c[0x0][0x2d0], -R3 ;  /* 0x0000b4002e0a7a23 */ /* 0x010fcc0000010803 */
[C---:B------:R-:W-:Y:S01]  /*afb0*/  HMMA.16816.F32.BF16 R96, R4.reuse, R28, RZ ;  /* 0x0000001c0460723c */ /* 0x040fe200000418ff */
        /* <DEDUP_REMOVED lines=8> */
[----:B-1----:R-:W-:Y:S01]  /*b040*/  HMMA.16816.F32.BF16 R64, R4, R12, RZ ;  /* 0x0000000c0440723c */ /* 0x002fe200000418ff */
[----:B--2---:R-:W-:-:S07]  /*b050*/  FFMA.FTZ R10, R62, c[0x0][0x2d0], -R3 ;  /* 0x0000b4003e0a7a23 */ /* 0x004fce0000010803 */
[C---:B------:R-:W-:Y:S01]  /*b060*/  HMMA.16816.F32.BF16 R56, R4.reuse, R14, RZ ;  /* 0x0000000e0438723c */ /* 0x040fe200000418ff */
[----:B------:R1:W2:Y:S01]  /*b070*/  LDSM.16.MT88.4 R12, [R0+0x4100] ;  /* 0x00410000000c783b */ /* 0x0002a20000004200 */
[----:B------:R-:W1:Y:S06]  /*b080*/  MUFU.EX2 R246, R10 ;  /* 0x0000000a00f67308 */ /* 0x000e6c0000000800 */
[C---:B------:R-:W-:Y:S08]  /*b090*/  HMMA.16816.F32.BF16 R80, R4.reuse, R20, RZ ;  /* 0x000000140450723c */ /* 0x040ff000000418ff */
[----:B------:R-:W-:Y:S01]  /*b0a0*/  HMMA.16816.F32.BF16 R76, R4, R22, RZ ;  /* 0x00000016044c723c */ /* 0x000fe200000418ff */
[----:B------:R-:W2:Y:S01]  /*b0b0*/  LDSM.16.MT88.4 R20, [R8+0x4100] ;  /* 0x004100000814783b */ /* 0x000ea20000004200 */
[----:B-1----:R-:W-:-:S06]  /*b0c0*/  FFMA.FTZ R0, R44, c[0x0][0x2d0], -R2 ;  /* 0x0000b4002c007a23 */ /* 0x002fcc0000010802 */
[C---:B------:R-:W-:Y:S01]  /*b0d0*/  HMMA.16816.F32.BF16 R48, R4.reuse, R40, RZ ;  /* 0x000000280430723c */ /* 0x040fe200000418ff */
[----:B------:R-:W-:Y:S01]  /*b0e0*/  LDSM.16.MT88.4 R44, [R8+0x900] ;  /* 0x00090000082c783b */ /* 0x000fe20000004200 */
[----:B------:R1:W-:Y:S06]  /*b0f0*/  MUFU.EX2 R210, R0 ;  /* 0x0000000000d27308 */ /* 0x0003ec0000000800 */
[C---:B------:R-:W-:Y:S01]  /*b100*/  HMMA.16816.F32.BF16 R52, R4.reuse, R42, RZ ;  /* 0x0000002a0434723c */ /* 0x040fe200000418ff */
[----:B------:R-:W2:Y:S07]  /*b110*/  LDSM.16.MT88.4 R40, [R194+0x900] ;  /* 0x00090000c228783b */ /* 0x000eae0000004200 */
[----:B----4-:R-:W-:Y:S01]  /*b120*/  HMMA.16816.F32.BF16 R120, R4, R28, RZ ;  /* 0x0000001c0478723c */ /* 0x010fe200000418ff */
[----:B-1----:R-:W-:-:S04]  /*b130*/  FFMA.FTZ R0, R11, c[0x0][0x2d0], -R2 ;  /* 0x0000b4000b007a23 */ /* 0x002fc80000010802 */
[----:B------:R1:W4:Y:S03]  /*b140*/  MUFU.EX2 R213, R0 ;  /* 0x0000000000d57308 */ /* 0x0003260000000800 */
[C---:B------:R-:W-:Y:S01]  /*b150*/  HMMA.16816.F32.BF16 R124, R4.reuse, R30, RZ ;  /* 0x0000001e047c723c */ /* 0x040fe200000418ff */
[----:B------:R-:W2:Y:S07]  /*b160*/  LDSM.16.MT88.4 R28, [R194+0x2900] ;  /* 0x00290000c21c783b */ /* 0x000eae0000004200 */
[----:B------:R-:W-:Y:S01]  /*b170*/  HMMA.16816.F32.BF16 R116, R4, R36, RZ ;  /* 0x000000240474723c */ /* 0x000fe200000418ff */
[----:B-1----:R-:W-:-:S07]  /*b180*/  FFMA.FTZ R0, R60, c[0x0][0x2d0], -R2 ;  /* 0x0000b4003c007a23 */ /* 0x002fce0000010802 */
[C---:B------:R-:W-:Y:S01]  /*b190*/  HMMA.16816.F32.BF16 R112, R4.reuse, R38, RZ ;  /* 0x000000260470723c */ /* 0x040fe200000418ff */
[----:B------:R-:W1:Y:S01]  /*b1a0*/  LDSM.16.MT88.4 R36, [R195+0x900] ;  /* 0x00090000c324783b */ /* 0x000e620000004200 */
[----:B------:R3:W-:Y:S06]  /*b1b0*/  MUFU.EX2 R209, R0 ;  /* 0x0000000000d17308 */ /* 0x0007ec0000000800 */
[C---:B------:R-:W-:Y:S08]  /*b1c0*/  HMMA.16816.F32.BF16 R88, R4.reuse, R24, RZ ;  /* 0x000000180458723c */ /* 0x040ff000000418ff */
[----:B------:R-:W-:Y:S01]  /*b1d0*/  HMMA.16816.F32.BF16 R84, R4, R26, RZ ;  /* 0x0000001a0454723c */ /* 0x000fe200000418ff */
[----:B------:R-:W1:Y:S01]  /*b1e0*/  LDSM.16.MT88.4 R24, [R8+0x2900] ;  /* 0x002900000818783b */ /* 0x000e620000004200 */
[----:B---3--:R-:W-:-:S04]  /*b1f0*/  FFMA.FTZ R0, R61, c[0x0][0x2d0], -R2 ;  /* 0x0000b4003d007a23 */ /* 0x008fc80000010802 */
[----:B------:R3:W1:Y:S02]  /*b200*/  MUFU.EX2 R211, R0 ;  /* 0x0000000000d37308 */ /* 0x0006640000000800 */
[C---:B-----5:R-:W-:Y:S08]  /*b210*/  HMMA.16816.F32.BF16 R136, R4.reuse, R16, RZ ;  /* 0x000000100488723c */ /* 0x060ff000000418ff */
[----:B------:R-:W-:Y:S01]  /*b220*/  HMMA.16816.F32.BF16 R144, R4, R18, RZ ;  /* 0x000000120490723c */ /* 0x000fe200000418ff */
[----:B------:R-:W5:Y:S01]  /*b230*/  LDSM.16.MT88.4 R16, [R195+0x2900] ;  /* 0x00290000c310783b */ /* 0x000f620000004200 */
[----:B---3--:R-:W-:-:S06]  /*b240*/  FFMA.FTZ R0, R142, c[0x0][0x2d0], -R3 ;  /* 0x0000b4008e007a23 */ /* 0x008fcc0000010803 */
[C---:B--2---:R-:W-:Y:S01]  /*b250*/  HMMA.16816.F32.BF16 R156, R4.reuse, R12, RZ ;  /* 0x0000000c049c723c */ /* 0x044fe200000418ff */
[----:B------:R2:W-:Y:S07]  /*b260*/  MUFU.EX2 R243, R0 ;  /* 0x0000000000f37308 */ /* 0x0005ee0000000800 */
[C---:B------:R-:W-:Y:S01]  /*b270*/  HMMA.16816.F32.BF16 R160, R4.reuse, R14, RZ ;  /* 0x0000000e04a0723c */ /* 0x040fe200000418ff */
[----:B------:R-:W3:Y:S07]  /*b280*/  LDSM.16.MT88.4 R12, [R9+0x2900] ;  /* 0x00290000090c783b */ /* 0x000eee0000004200 */
[----:B------:R-:W-:Y:S01]  /*b290*/  HMMA.16816.F32.BF16 R128, R4, R20, RZ ;  /* 0x000000140480723c */ /* 0x000fe200000418ff */
[----:B--2---:R-:W-:-:S04]  /*b2a0*/  FFMA.FTZ R0, R141, c[0x0][0x2d0], -R3 ;  /* 0x0000b4008d007a23 */ /* 0x004fc80000010803 */
[----:B------:R2:W1:Y:S03]  /*b2b0*/  MUFU.EX2 R226, R0 ;  /* 0x0000000000e27308 */ /* 0x0004660000000800 */
[C---:B------:R-:W-:Y:S01]  /*b2c0*/  HMMA.16816.F32.BF16 R132, R4.reuse, R22, RZ ;  /* 0x000000160484723c */ /* 0x040fe200000418ff */
[----:B------:R-:W3:Y:S07]  /*b2d0*/  LDSM.16.MT88.4 R20, [R194+0x4900] ;  /* 0x00490000c214783b */ /* 0x000eee0000004200 */
[----:B------:R-:W-:Y:S01]  /*b2e0*/  HMMA.16816.F32.BF16 R104, R4, R32, RZ ;  /* 0x000000200468723c */ /* 0x000fe200000418ff */
[----:B--2---:R-:W-:-:S07]  /*b2f0*/  FFMA.FTZ R0, R143, c[0x0][0x2d0], -R3 ;  /* 0x0000b4008f007a23 */ /* 0x004fce0000010803 */
[----:B------:R-:W-:Y:S01]  /*b300*/  HMMA.16816.F32.BF16 R108, R4, R34, RZ ;  /* 0x00000022046c723c */ /* 0x000fe200000418ff */
[----:B------:R-:W2:Y:S01]  /*b310*/  LDSM.16.MT88.4 R32, [R9+0x900] ;  /* 0x000900000920783b */ /* 0x000ea20000004200 */
[----:B------:R5:W-:Y:S05]  /*b320*/  MUFU.EX2 R221, R0 ;  /* 0x0000000000dd7308 */ /* 0x000bea0000000800 */
[----:B------:R-:W-:Y:S02]  /*b330*/  F2FP.BF16.PACK_AB R4, R247, R245 ;  /* 0x000000f5f704723e */ /* 0x000fe400000010ff */
[----:B------:R-:W-:Y:S02]  /*b340*/  F2FP.BF16.PACK_AB R6, R246, R244 ;  /* 0x000000f4f606723e */ /* 0x000fe400000010ff */
[----:B----4-:R-:W-:-:S02]  /*b350*/  F2FP.BF16.PACK_AB R5, R213, R210 ;  /* 0x000000d2d505723e */ /* 0x010fc400000010ff */
[----:B-1----:R-:W-:Y:S01]  /*b360*/  F2FP.BF16.PACK_AB R7, R211, R209 ;  /* 0x000000d1d307723e */ /* 0x002fe200000010ff */
[----:B-----5:R-:W-:-:S06]  /*b370*/  FFMA.FTZ R0, R149, c[0x0][0x2d0], -R3 ;  /* 0x0000b40095007a23 */ /* 0x020fcc0000010803 */
[C---:B------:R-:W-:Y:S01]  /*b380*/  HMMA.16816.F32.BF16 R176, R4.reuse, R40, R116 ;  /* 0x0000002804b0723c */ /* 0x040fe20000041874 */
[----:B------:R1:W4:Y:S07]  /*b390*/  MUFU.EX2 R220, R0 ;  /* 0x0000000000dc7308 */ /* 0x00032e0000000800 */
[C---:B------:R-:W-:Y:S08]  /*b3a0*/  HMMA.16816.F32.BF16 R116, R4.reuse, R44, R104 ;  /* 0x0000002c0474723c */ /* 0x040ff00000041868 */
[----:B------:R-:W-:Y:S01]  /*b3b0*/  HMMA.16816.F32.BF16 R104, R4, R46, R108 ;  /* 0x0000002e0468723c */ /* 0x000fe2000004186c */
[----:B-1----:R-:W-:-:S04]  /*b3c0*/  FFMA.FTZ R0, R63, c[0x0][0x2d0], -R2 ;  /* 0x0000b4003f007a23 */ /* 0x002fc80000010802 */
[----:B------:R1:W-:Y:S03]  /*b3d0*/  MUFU.EX2 R150, R0 ;  /* 0x0000000000967308 */ /* 0x0003e60000000800 */
[C---:B------:R-:W-:Y:S08]  /*b3e0*/  HMMA.16816.F32.BF16 R108, R4.reuse, R28, R80 ;  /* 0x0000001c046c723c */ /* 0x040ff00000041850 */
[----:B------:R-:W-:Y:S01]  /*b3f0*/  HMMA.16816.F32.BF16 R164, R4, R38, R92 ;  /* 0x0000002604a4723c */ /* 0x000fe2000004185c */
[----:B-1----:R-:W-:-:S07]  /*b400*/  FFMA.FTZ R0, R101, c[0x0][0x2d0], -R2 ;  /* 0x0000b40065007a23 */ /* 0x002fce0000010802 */
[C---:B------:R-:W-:Y:S01]  /*b410*/  HMMA.16816.F32.BF16 R80, R4.reuse, R26, R72 ;  /* 0x0000001a0450723c */ /* 0x040fe20000041848 */
[----:B------:R1:W5:Y:S07]  /*b420*/  MUFU.EX2 R149, R0 ;  /* 0x0000000000957308 */ /* 0x00036e0000000800 */
[C---:B------:R-:W-:Y:S01]  /*b430*/  HMMA.16816.F32.BF16 R168, R4.reuse, R36, R96 ;  /* 0x0000002404a8723c */ /* 0x040fe20000041860 */
[----:B------:R-:W-:Y:S07]  /*b440*/  LDSM.16.MT88.4 R36, [R195+0x1100] ;  /* 0x00110000c324783b */ /* 0x000fee0000004200 */
[----:B------:R-:W-:Y:S01]  /*b450*/  HMMA.16816.F32.BF16 R92, R4, R24, R68 ;  /* 0x00000018045c723c */ /* 0x000fe20000041844 */
[----:B------:R-:W-:Y:S01]  /*b460*/  LDSM.16.MT88.4 R24, [R8+0x3100] ;  /* 0x003100000818783b */ /* 0x000fe20000004200 */
[----:B-1----:R-:W-:-:S04]  /*b470*/  FFMA.FTZ R0, R100, c[0x0][0x2d0], -R2 ;  /* 0x0000b40064007a23 */ /* 0x002fc80000010802 */
[----:B------:R1:W-:Y:S02]  /*b480*/  MUFU.EX2 R101, R0 ;  /* 0x0000000000657308 */ /* 0x0003e40000000800 */
[C---:B------:R-:W-:Y:S08]  /*b490*/  HMMA.16816.F32.BF16 R72, R4.reuse, R16, R64 ;  /* 0x000000100448723c */ /* 0x040ff00000041840 */
[----:B------:R-:W-:Y:S01]  /*b4a0*/  HMMA.16816.F32.BF16 R96, R4, R30, R76 ;  /* 0x0000001e0460723c */ /* 0x000fe2000004184c */
[----:B------:R-:W2:Y:S01]  /*b4b0*/  LDSM.16.MT88.4 R28, [R8+0x4900] ;  /* 0x00490000081c783b */ /* 0x000ea20000004200 */
[----:B-1----:R-:W-:-:S06]  /*b4c0*/  FFMA.FTZ R0, R140, c[0x0][0x2d0], -R2 ;  /* 0x0000b4008c007a23 */ /* 0x002fcc0000010802 */
[C---:B------:R-:W-:Y:S01]  /*b4d0*/  HMMA.16816.F32.BF16 R68, R4.reuse, R18, R56 ;  /* 0x000000120444723c */ /* 0x040fe20000041838 */
[----:B------:R-:W1:Y:S01]  /*b4e0*/  LDSM.16.MT88.4 R16, [R195+0x4900] ;  /* 0x00490000c310783b */ /* 0x000e620000004200 */
[----:B------:R4:W1:Y:S06]  /*b4f0*/  MUFU.EX2 R100, R0 ;  /* 0x0000000000647308 */ /* 0x00086c0000000800 */
[C---:B---3--:R-:W-:Y:S08]  /*b500*/  HMMA.16816.F32.BF16 R64, R4.reuse, R12, R48 ;  /* 0x0000000c0440723c */ /* 0x048ff00000041830 */
[----:B------:R-:W-:Y:S01]  /*b510*/  HMMA.16816.F32.BF16 R52, R4, R14, R52 ;  /* 0x0000000e0434723c */ /* 0x000fe20000041834 */
[----:B------:R-:W3:Y:S01]  /*b520*/  LDSM.16.MT88.4 R12, [R9+0x4900] ;  /* 0x00490000090c783b */ /* 0x000ee20000004200 */
[----:B----4-:R-:W-:-:S04]  /*b530*/  FFMA.FTZ R0, R199, c[0x0][0x2d0], -R3 ;  /* 0x0000b400c7007a23 */ /* 0x010fc80000010803 */
[----:B------:R4:W-:Y:S02]  /*b540*/  MUFU.EX2 R199, R0 ;  /* 0x0000000000c77308 */ /* 0x0009e40000000800 */
[C---:B------:R-:W-:Y:S08]  /*b550*/  HMMA.16816.F32.BF16 R172, R4.reuse, R42, R112 ;  /* 0x0000002a04ac723c */ /* 0x040ff00000041870 */
[----:B------:R-:W-:Y:S01]  /*b560*/  HMMA.16816.F32.BF16 R40, R4, R20, R120 ;  /* 0x000000140428723c */ /* 0x000fe20000041878 */
[----:B------:R-:W-:Y:S01]  /*b570*/  LDSM.16.MT88.4 R120, [R8+0x1900] ;  /* 0x001900000878783b */ /* 0x000fe20000004200 */
[----:B----4-:R-:W-:-:S06]  /*b580*/  FFMA.FTZ R0, R202, c[0x0][0x2d0], -R3 ;  /* 0x0000b400ca007a23 */ /* 0x010fcc0000010803 */
[C---:B------:R-:W-:Y:S01]  /*b590*/  HMMA.16816.F32.BF16 R48, R4.reuse, R22, R124 ;  /* 0x000000160430723c */ /* 0x040fe2000004187c */
[----:B------:R-:W4:Y:S07]  /*b5a0*/  LDSM.16.MT88.4 R20, [R194+0x1100] ;  /* 0x00110000c214783b */ /* 0x000f2e0000004200 */
[C---:B--2---:R-:W-:Y:S08]  /*b5b0*/  HMMA.16816.F32.BF16 R152, R4.reuse, R32, R88 ;  /* 0x000000200498723c */ /* 0x044ff00000041858 */
[C---:B------:R-:W-:Y:S01]  /*b5c0*/  HMMA.16816.F32.BF16 R112, R4.reuse, R34, R84 ;  /* 0x000000220470723c */ /* 0x040fe20000041854 */
[----:B------:R-:W-:Y:S07]  /*b5d0*/  LDSM.16.MT88.4 R32, [R194+0x5100] ;  /* 0x00510000c220783b */ /* 0x000fee0000004200 */
[C---:B------:R-:W-:Y:S01]  /*b5e0*/  HMMA.16816.F32.BF16 R76, R4.reuse, R28, R128 ;  /* 0x0000001c044c723c */ /* 0x040fe20000041880 */
[----:B------:R-:W-:Y:S07]  /*b5f0*/  LDSM.16.MT88.4 R128, [R195+0x1900] ;  /* 0x00190000c380783b */ /* 0x000fee0000004200 */
[C---:B------:R-:W-:Y:S01]  /*b600*/  HMMA.16816.F32.BF16 R44, R4.reuse, R30, R132 ;  /* 0x0000001e042c723c */ /* 0x040fe20000041884 */
[----:B------:R-:W2:Y:S07]  /*b610*/  LDSM.16.MT88.4 R28, [R8+0x1100] ;  /* 0x00110000081c783b */ /* 0x000eae0000004200 */
[C---:B-1----:R-:W-:Y:S01]  /*b620*/  HMMA.16816.F32.BF16 R56, R4.reuse, R16, R136 ;  /* 0x000000100438723c */ /* 0x042fe20000041888 */
[----:B------:R-:W-:Y:S07]  /*b630*/  LDSM.16.MT88.4 R136, [R9+0x1900] ;  /* 0x001900000988783b */ /* 0x000fee0000004200 */
[C---:B------:R-:W-:Y:S01]  /*b640*/  HMMA.16816.F32.BF16 R60, R4.reuse, R18, R144 ;  /* 0x00000012043c723c */ /* 0x040fe20000041890 */
[----:B------:R-:W1:Y:S07]  /*b650*/  LDSM.16.MT88.4 R16, [R9+0x1100] ;  /* 0x001100000910783b */ /* 0x000e6e0000004200 */
[C---:B---3--:R-:W-:Y:S08]  /*b660*/  HMMA.16816.F32.BF16 R88, R4.reuse, R12, R156 ;  /* 0x0000000c0458723c */ /* 0x048ff0000004189c */
[----:B------:R-:W-:Y:S01]  /*b670*/  HMMA.16816.F32.BF16 R84, R4, R14, R160 ;  /* 0x0000000e0454723c */ /* 0x000fe200000418a0 */
[----:B------:R-:W3:Y:S06]  /*b680*/  LDSM.16.MT88.4 R12, [R194+0x3100] ;  /* 0x00310000c20c783b */ /* 0x000eec0000004200 */
[----:B------:R-:W-:-:S02]  /*b690*/  F2FP.BF16.PACK_AB R4, R226, R243 ;  /* 0x000000f3e204723e */ /* 0x000fc400000010ff */
[----:B------:R-:W-:Y:S02]  /*b6a0*/  F2FP.BF16.PACK_AB R6, R220, R221 ;  /* 0x000000dddc06723e */ /* 0x000fe400000010ff */
[----:B-----5:R-:W-:Y:S02]  /*b6b0*/  F2FP.BF16.PACK_AB R5, R149, R150 ;  /* 0x000000969505723e */ /* 0x020fe400000010ff */
[----:B------:R-:W-:-:S07]  /*b6c0*/  F2FP.BF16.PACK_AB R7, R100, R101 ;  /* 0x000000656407723e */ /* 0x000fce00000010ff */
[C---:B----4-:R-:W-:Y:S08]  /*b6d0*/  HMMA.16816.F32.BF16 R204, R4.reuse, R20, R176 ;  /* 0x0000001404cc723c */ /* 0x050ff000000418b0 */
[C---:B------:R-:W-:Y:S01]  /*b6e0*/  HMMA.16816.F32.BF16 R180, R4.reuse, R22, R172 ;  /* 0x0000001604b4723c */ /* 0x040fe200000418ac */
[----:B------:R-:W4:Y:S07]  /*b6f0*/  LDSM.16.MT88.4 R20, [R195+0x3100] ;  /* 0x00310000c314783b */ /* 0x000f2e0000004200 */
[C---:B--2---:R-:W-:Y:S08]  /*b700*/  HMMA.16816.F32.BF16 R116, R4.reuse, R28, R116 ;  /* 0x0000001c0474723c */ /* 0x044ff00000041874 */
[C---:B------:R-:W-:Y:S01]  /*b710*/  HMMA.16816.F32.BF16 R104, R4.reuse, R30, R104 ;  /* 0x0000001e0468723c */ /* 0x040fe20000041868 */
[----:B------:R-:W2:Y:S07]  /*b720*/  LDSM.16.MT88.4 R28, [R9+0x3100] ;  /* 0x00310000091c783b */ /* 0x000eae0000004200 */
[C---:B------:R-:W-:Y:S08]  /*b730*/  HMMA.16816.F32.BF16 R124, R4.reuse, R36, R168 ;  /* 0x00000024047c723c */ /* 0x040ff000000418a8 */
[C---:B------:R-:W-:Y:S08]  /*b740*/  HMMA.16816.F32.BF16 R132, R4.reuse, R38, R164 ;  /* 0x000000260484723c */ /* 0x040ff000000418a4 */
[C---:B-1----:R-:W-:Y:S08]  /*b750*/  HMMA.16816.F32.BF16 R176, R4.reuse, R16, R152 ;  /* 0x0000001004b0723c */ /* 0x042ff00000041898 */
[C---:B------:R-:W-:Y:S01]  /*b760*/  HMMA.16816.F32.BF16 R172, R4.reuse, R18, R112 ;  /* 0x0000001204ac723c */ /* 0x040fe20000041870 */
[----:B------:R-:W1:Y:S04]  /*b770*/  LDSM.16.MT88.4 R16, [R195+0x5100] ;  /* 0x00510000c310783b */ /* 0x000e680000004200 */
[----:B------:R-:W-:Y:S03]  /*b780*/  LDSM.16.MT88.4 R112, [R194+0x1900] ;  /* 0x00190000c270783b */ /* 0x000fe60000004200 */
[C---:B---3--:R-:W-:Y:S08]  /*b790*/  HMMA.16816.F32.BF16 R168, R4.reuse, R12, R108 ;  /* 0x0000000c04a8723c */ /* 0x048ff0000004186c */
[C---:B------:R-:W-:Y:S01]  /*b7a0*/  HMMA.16816.F32.BF16 R164, R4.reuse, R14, R96 ;  /* 0x0000000e04a4723c */ /* 0x040fe20000041860 */
[----:B------:R-:W3:Y:S07]  /*b7b0*/  LDSM.16.MT88.4 R12, [R8+0x5100] ;  /* 0x00510000080c783b */ /* 0x000eee0000004200 */
[C---:B----4-:R-:W-:Y:S01]  /*b7c0*/  HMMA.16816.F32.BF16 R160, R4.reuse, R20, R72 ;  /* 0x0000001404a0723c */ /* 0x050fe20000041848 */
[----:B------:R-:W-:Y:S07]  /*b7d0*/  LDSM.16.MT88.4 R72, [R194+0x5900] ;  /* 0x00590000c248783b */ /* 0x000fee0000004200 */
[C---:B------:R-:W-:Y:S01]  /*b7e0*/  HMMA.16816.F32.BF16 R156, R4.reuse, R22, R68 ;  /* 0x00000016049c723c */ /* 0x040fe20000041844 */
[----:B------:R-:W4:Y:S07]  /*b7f0*/  LDSM.16.MT88.4 R20, [R9+0x5100] ;  /* 0x005100000914783b */ /* 0x000f2e0000004200 */
[C---:B------:R-:W-:Y:S01]  /*b800*/  HMMA.16816.F32.BF16 R36, R4.reuse, R26, R80 ;  /* 0x0000001a0424723c */ /* 0x040fe20000041850 */
[----:B------:R5:W1:Y:S01]  /*b810*/  MUFU.EX2 R27, R0 ;  /* 0x00000000001b7308 */ /* 0x000a620000000800 */
[----:B------:R-:W-:Y:S06]  /*b820*/  LDSM.16.MT88.4 R80, [R8+0x5900] ;  /* 0x005900000850783b */ /* 0x000fec0000004200 */
[C---:B------:R-:W-:Y:S08]  /*b830*/  HMMA.16816.F32.BF16 R92, R4.reuse, R24, R92 ;  /* 0x00000018045c723c */ /* 0x040ff0000004185c */
[C---:B--2---:R-:W-:Y:S01]  /*b840*/  HMMA.16816.F32.BF16 R152, R4.reuse, R28, R64 ;  /* 0x0000001c0498723c */ /* 0x044fe20000041840 */
[--C-:B-----5:R-:W-:Y:S01]  /*b850*/  FFMA.FTZ R0, R203, c[0x0][0x2d0], -R3.reuse ;  /* 0x0000b400cb007a23 */ /* 0x120fe20000010803 */
[----:B------:R-:W-:Y:S01]  /*b860*/  LDSM.16.MT88.4 R64, [R9+0x3900] ;  /* 0x003900000940783b */ /* 0x000fe20000004200 */
[----:B------:R-:W-:Y:S01]  /*b870*/  FFMA.FTZ R3, R208, c[0x0][0x2d0], -R3 ;  /* 0x0000b400d0037a23 */ /* 0x000fe20000010803 */
[----:B-1----:R-:W-:Y:S01]  /*b880*/  F2FP.BF16.PACK_AB R96, R27, R199 ;  /* 0x000000c71b60723e */ /* 0x002fe200000010ff */
[----:B------:R1:W-:Y:S03]  /*b890*/  MUFU.EX2 R26, R0 ;  /* 0x00000000001a7308 */ /* 0x0003e60000000800 */
[C---:B------:R-:W-:Y:S05]  /*b8a0*/  HMMA.16816.F32.BF16 R68, R4.reuse, R30, R52 ;  /* 0x0000001e0444723c */ /* 0x040fea0000041834 */
[----:B------:R-:W2:Y:S03]  /*b8b0*/  MUFU.EX2 R25, R3 ;  /* 0x0000000300197308 */ /* 0x000ea60000000800 */
[----:B------:R-:W-:Y:S01]  /*b8c0*/  HMMA.16816.F32.BF16 R140, R4, R32, R40 ;  /* 0x00000020048c723c */ /* 0x000fe20000041828 */
[----:B------:R-:W-:Y:S01]  /*b8d0*/  LDSM.16.MT88.4 R40, [R194+0x3900] ;  /* 0x00390000c228783b */ /* 0x000fe20000004200 */
[----:B-1----:R-:W-:-:S06]  /*b8e0*/  FFMA.FTZ R0, R151, c[0x0][0x2d0], -R2 ;  /* 0x0000b40097007a23 */ /* 0x002fcc0000010802 */
[----:B------:R-:W-:Y:S01]  /*b8f0*/  HMMA.16816.F32.BF16 R144, R4, R34, R48 ;  /* 0x000000220490723c */ /* 0x000fe20000041830 */
[----:B------:R1:W-:Y:S01]  /*b900*/  MUFU.EX2 R24, R0 ;  /* 0x0000000000187308 */ /* 0x0003e20000000800 */
[----:B------:R-:W5:Y:S01]  /*b910*/  LDSM.16.MT88.4 R48, [R8+0x3900] ;  /* 0x003900000830783b */ /* 0x000f620000004200 */
[----:B--2---:R-:W-:-:S05]  /*b920*/  F2FP.BF16.PACK_AB R98, R25, R26 ;  /* 0x0000001a1962723e */ /* 0x004fca00000010ff */
[C---:B------:R-:W-:Y:S01]  /*b930*/  HMMA.16816.F32.BF16 R28, R4.reuse, R16, R56 ;  /* 0x00000010041c723c */ /* 0x040fe20000041838 */
[----:B------:R-:W2:Y:S07]  /*b940*/  LDSM.16.MT88.4 R56, [R195+0x3900] ;  /* 0x00390000c338783b */ /* 0x000eae0000004200 */
[----:B------:R-:W-:Y:S01]  /*b950*/  HMMA.16816.F32.BF16 R32, R4, R18, R60 ;  /* 0x000000120420723c */ /* 0x000fe2000004183c */
[----:B-1----:R-:W-:-:S04]  /*b960*/  FFMA.FTZ R0, R185, c[0x0][0x2d0], -R2 ;  /* 0x0000b400b9007a23 */ /* 0x002fc80000010802 */
[----:B------:R1:W1:Y:S03]  /*b970*/  MUFU.EX2 R11, R0 ;  /* 0x00000000000b7308 */ /* 0x0002660000000800 */
[C---:B---3--:R-:W-:Y:S08]  /*b980*/  HMMA.16816.F32.BF16 R76, R4.reuse, R12, R76 ;  /* 0x0000000c044c723c */ /* 0x048ff0000004184c */
[----:B----4-:R-:W-:Y:S01]  /*b990*/  HMMA.16816.F32.BF16 R16, R4, R20, R88 ;  /* 0x000000140410723c */ /* 0x010fe20000041858 */
[----:B------:R-:W3:Y:S01]  /*b9a0*/  LDSM.16.MT88.4 R88, [R195+0x5900] ;  /* 0x00590000c358783b */ /* 0x000ee20000004200 */
[--C-:B-1----:R-:W-:Y:S01]  /*b9b0*/  FFMA.FTZ R0, R184, c[0x0][0x2d0], -R2.reuse ;  /* 0x0000b400b8007a23 */ /* 0x102fe20000010802 */
[----:B------:R-:W-:Y:S01]  /*b9c0*/  F2FP.BF16.PACK_AB R97, R11, R24 ;  /* 0x000000180b61723e */ /* 0x000fe200000010ff */
[----:B------:R-:W-:-:S04]  /*b9d0*/  FFMA.FTZ R2, R186, c[0x0][0x2d0], -R2 ;  /* 0x0000b400ba027a23 */ /* 0x000fc80000010802 */
[C---:B------:R-:W-:Y:S01]  /*b9e0*/  HMMA.16816.F32.BF16 R12, R4.reuse, R14, R44 ;  /* 0x0000000e040c723c */ /* 0x040fe2000004182c */
[----:B------:R1:W-:Y:S07]  /*b9f0*/  MUFU.EX2 R10, R0 ;  /* 0x00000000000a7308 */ /* 0x0003ee0000000800 */
[----:B------:R-:W-:Y:S01]  /*ba00*/  HMMA.16816.F32.BF16 R20, R4, R22, R84 ;  /* 0x000000160414723c */ /* 0x000fe20000041854 */
[----:B------:R4:W2:Y:S01]  /*ba10*/  MUFU.EX2 R3, R2 ;  /* 0x0000000200037308 */ /* 0x0008a20000000800 */
[----:B------:R-:W3:Y:S01]  /*ba20*/  LDSM.16.MT88.4 R4, [R9+0x5900] ;  /* 0x005900000904783b */ /* 0x000ee20000004200 */
[----:B-1----:R-:W-:-:S04]  /*ba30*/  FADD.FTZ R0, R216, R215 ;  /* 0x000000d7d8007221 */ /* 0x002fc80000010000 */
[----:B------:R-:W-:Y:S02]  /*ba40*/  FADD.FTZ R0, R214, R0 ;  /* 0x00000000d6007221 */ /* 0x000fe40000010000 */
[----:B----4-:R-:W-:Y:S01]  /*ba50*/  FADD.FTZ R2, R251, R249 ;  /* 0x000000f9fb027221 */ /* 0x010fe20000010000 */
[----:B--2---:R-:W-:Y:S01]  /*ba60*/  F2FP.BF16.PACK_AB R99, R3, R10 ;  /* 0x0000000a0363723e */ /* 0x004fe200000010ff */
[----:B------:R-:W-:Y:S02]  /*ba70*/  FADD.FTZ R0, R217, R0 ;  /* 0x00000000d9007221 */ /* 0x000fe40000010000 */
[----:B------:R-:W-:Y:S02]  /*ba80*/  FADD.FTZ R2, R248, R2 ;  /* 0x00000002f8027221 */ /* 0x000fe40000010000 */
[----:B------:R-:W-:Y:S02]  /*ba90*/  FADD.FTZ R0, R210, R0 ;  /* 0x00000000d2007221 */ /* 0x000fe40000010000 */
[----:B------:R-:W-:Y:S01]  /*baa0*/  FADD.FTZ R2, R250, R2 ;  /* 0x00000002fa027221 */ /* 0x000fe20000010000 */
[----:B-----5:R-:W-:Y:S01]  /*bab0*/  HMMA.16816.F32.BF16 R44, R96, R48, R92 ;  /* 0x00000030602c723c */ /* 0x020fe2000004185c */
[----:B------:R-:W-:-:S02]  /*bac0*/  FADD.FTZ R0, R213, R0 ;  /* 0x00000000d5007221 */ /* 0x000fc40000010000 */
[----:B------:R-:W-:Y:S02]  /*bad0*/  FADD.FTZ R2, R245, R2 ;  /* 0x00000002f5027221 */ /* 0x000fe40000010000 */
[----:B------:R-:W-:Y:S02]  /*bae0*/  FADD.FTZ R0, R209, R0 ;  /* 0x00000000d1007221 */ /* 0x000fe40000010000 */
[----:B------:R-:W-:Y:S01]  /*baf0*/  FADD.FTZ R2, R247, R2 ;  /* 0x00000002f7027221 */ /* 0x000fe20000010000 */
[----:B------:R-:W-:Y:S01]  /*bb00*/  HMMA.16816.F32.BF16 R124, R96, R128, R124 ;  /* 0x00000080607c723c */ /* 0x000fe2000004187c */
[----:B------:R-:W-:Y:S02]  /*bb10*/  FADD.FTZ R0, R211, R0 ;  /* 0x00000000d3007221 */ /* 0x000fe40000010000 */
[----:B------:R-:W-:Y:S02]  /*bb20*/  FADD.FTZ R2, R244, R2 ;  /* 0x00000002f4027221 */ /* 0x000fe40000010000 */
[----:B------:R-:W-:-:S02]  /*bb30*/  FADD.FTZ R0, R150, R0 ;  /* 0x0000000096007221 */ /* 0x000fc40000010000 */
[----:B------:R-:W-:Y:S01]  /*bb40*/  FADD.FTZ R2, R246, R2 ;  /* 0x00000002f6027221 */ /* 0x000fe20000010000 */
[C---:B------:R-:W-:Y:S01]  /*bb50*/  HMMA.16816.F32.BF16 R60, R96.reuse, R64, R152 ;  /* 0x00000040603c723c */ /* 0x040fe20000041898 */
[----:B------:R-:W-:Y:S02]  /*bb60*/  FADD.FTZ R0, R149, R0 ;  /* 0x0000000095007221 */ /* 0x000fe40000010000 */
[----:B------:R-:W-:Y:S02]  /*bb70*/  FADD.FTZ R2, R243, R2 ;  /* 0x00000002f3027221 */ /* 0x000fe40000010000 */
[----:B------:R-:W-:Y:S02]  /*bb80*/  FADD.FTZ R0, R101, R0 ;  /* 0x0000000065007221 */ /* 0x000fe40000010000 */
[----:B------:R-:W-:Y:S01]  /*bb90*/  FADD.FTZ R2, R226, R2 ;  /* 0x00000002e2027221 */ /* 0x000fe20000010000 */
[----:B------:R-:W-:Y:S03]  /*bba0*/  HMMA.16816.F32.BF16 R48, R96, R50, R36 ;  /* 0x000000326030723c */ /* 0x000fe60000041824 */
[----:B------:R-:W-:-:S02]  /*bbb0*/  FADD.FTZ R2, R221, R2 ;  /* 0x00000002dd027221 */ /* 0x000fc40000010000 */
[----:B------:R-:W-:Y:S01]  /*bbc0*/  FADD.FTZ R221, R100, R0 ;  /* 0x0000000064dd7221 */ /* 0x000fe20000010000 */
[----:B------:R-:W-:Y:S01]  /*bbd0*/  IADD3 R0, R252, -0x3, RZ ;  /* 0xfffffffdfc007810 */ /* 0x000fe20007ffe0ff */
[----:B------:R-:W-:Y:S01]  /*bbe0*/  FADD.FTZ R220, R220, R2 ;  /* 0x00000002dcdc7221 */ /* 0x000fe20000010000 */
[C---:B------:R-:W-:Y:S01]  /*bbf0*/  HMMA.16816.F32.BF16 R128, R96.reuse, R130, R132 ;  /* 0x000000826080723c */ /* 0x040fe20000041884 */
[----:B------:R-:W-:Y:S01]  /*bc00*/  FADD.FTZ R221, R24, R221 ;  /* 0x000000dd18dd7221 */ /* 0x000fe20000010000 */
[----:B------:R-:W-:Y:S01]  /*bc10*/  ISETP.GE.AND P0, PT, R0, R225, PT ;  /* 0x000000e10000720c */ /* 0x000fe20003f06270 */
[----:B------:R-:W-:Y:S02]  /*bc20*/  FADD.FTZ R220, R199, R220 ;  /* 0x000000dcc7dc7221 */ /* 0x000fe40000010000 */
[----:B------:R-:W-:Y:S02]  /*bc30*/  FADD.FTZ R221, R11, R221 ;  /* 0x000000dd0bdd7221 */ /* 0x000fe40000010000 */
[----:B------:R-:W-:Y:S01]  /*bc40*/  FADD.FTZ R220, R27, R220 ;  /* 0x000000dc1bdc7221 */ /* 0x000fe20000010000 */
[----:B------:R-:W-:Y:S01]  /*bc50*/  HMMA.16816.F32.BF16 R64, R96, R66, R68 ;  /* 0x000000426040723c */ /* 0x000fe20000041844 */
[----:B------:R-:W-:-:S02]  /*bc60*/  FADD.FTZ R221, R10, R221 ;  /* 0x000000dd0add7221 */ /* 0x000fc40000010000 */
[----:B------:R-:W-:Y:S02]  /*bc70*/  FADD.FTZ R220, R26, R220 ;  /* 0x000000dc1adc7221 */ /* 0x000fe40000010000 */
[----:B------:R-:W-:Y:S02]  /*bc80*/  FADD.FTZ R221, R3, R221 ;  /* 0x000000dd03dd7221 */ /* 0x000fe40000010000 */
[----:B------:R-:W-:Y:S01]  /*bc90*/  FADD.FTZ R220, R25, R220 ;  /* 0x000000dc19dc7221 */ /* 0x000fe20000010000 */
[C---:B------:R-:W-:Y:S08]  /*bca0*/  HMMA.16816.F32.BF16 R116, R96.reuse, R120, R116 ;  /* 0x000000786074723c */ /* 0x040ff00000041874 */
        /* <DEDUP_REMOVED lines=17> */
[----:B------:R-:W-:Y:S07]  /*bdc0*/  @!UPT UIADD3 URZ, URZ, URZ, URZ ;  /* 0x0000003f3f3ff290 */ /* 0x000fee000fffe03f */
[----:B------:R-:W-:Y:S11]  /*bdd0*/  @!P0 BRA `(.L_x_1246) ;  /* 0x0000052000008947 */ /* 0x000ff60003800000 */
[----:B------:R-:W-:Y:S01]  /*bde0*/  IMAD.MOV.U32 R202, RZ, RZ, 0x1 ;  /* 0x00000001ffca7424 */ /* 0x000fe200078e00ff */
[----:B------:R-:W-:Y:S01]  /*bdf0*/  IADD3 R201, R219, R218, R231 ;  /* 0x000000dadbc97210 */ /* 0x000fe20007ffe0e7 */
[----:B------:R-:W-:-:S03]  /*be00*/  IMAD.MOV.U32 R200, RZ, RZ, RZ ;  /* 0x000000ffffc87224 */ /* 0x000fc600078e00ff */
[----:B------:R-:W-:Y:S02]  /*be10*/  ISETP.NE.AND P0, PT, R202, c[0x0][0x2b8], PT ;  /* 0x0000ae00ca007a0c */ /* 0x000fe40003f05270 */
        /* <DEDUP_REMOVED lines=8> */
[----:B------:R1:W2:Y:S01]  /*bea0*/  @!P5 LDG.E R200, [R2.64] ;  /* 0x0000000602c8d981 */ /* 0x0002a2000c1e1900 */
[----:B------:R-:W-:-:S03]  /*beb0*/  IMAD.MOV R0, RZ, RZ, -R0 ;  /* 0x000000ffff007224 */ /* 0x000fc600078e0a00 */
[----:B------:R-:W3:Y:S01]  /*bec0*/  S2R R202, SR_CTAID.Y ;  /* 0x0000000000ca7919 */ /* 0x000ee20000002600 */
[----:B------:R-:W-:-:S05]  /*bed0*/  IMAD R201, R0, c[0x0][0x2b8], R201 ;  /* 0x0000ae0000c97a24 */ /* 0x000fca00078e02c9 */
[----:B------:R-:W-:-:S05]  /*bee0*/  SHF.R.S32.HI R0, RZ, 0x1f, R201 ;  /* 0x0000001fff007819 */ /* 0x000fca00000114c9 */
[----:B------:R-:W-:-:S04]  /*bef0*/  IMAD R0, R0, c[0x0][0x1e0], RZ ;  /* 0x0000780000007a24 */ /* 0x000fc800078e02ff */
[C---:B------:R-:W-:Y:S02]  /*bf00*/  IMAD R0, R201.reuse, c[0x0][0x1e4], R0 ;  /* 0x00007900c9007a24 */ /* 0x040fe400078e0200 */
[----:B-1----:R-:W-:-:S04]  /*bf10*/  IMAD.WIDE.U32 R2, R201, c[0x0][0x1e0], RZ ;  /* 0x00007800c9027a25 */ /* 0x002fc800078e00ff */
[----:B------:R-:W-:Y:S02]  /*bf20*/  IMAD.IADD R3, R3, 0x1, R0 ;  /* 0x0000000103037824 */ /* 0x000fe400078e0200 */
[----:B---3--:R-:W-:Y:S01]  /*bf30*/  IMAD.WIDE.U32 R202, R202, c[0x0][0x1e8], RZ ;  /* 0x00007a00caca7a25 */ /* 0x008fe200078e00ff */
        /* <DEDUP_REMOVED lines=10> */
.L_x_1339:
[----:B------:R-:W-:Y:S05]  /*bfe0*/  BRA.DIV ~URZ, `(.L_x_1248) ;  /* 0x0000ea627f007947 */ /* 0x000fea000b800000 */
[----:B------:R-:W3:Y:S01]  /*bff0*/  SHFL.IDX PT, R0, R13, RZ, 0x181f ;  /* 0x00181fff0d007589 */ /* 0x000ee200000e0000 */
[----:B------:R-:W-:Y:S01]  /*c000*/  SHF.R.S32.HI R2, RZ, 0x1f, R241 ;  /* 0x0000001fff027819 */ /* 0x000fe200000114f1 */
[C---:B------:R-:W-:Y:S01]  /*c010*/  IMAD.SHL.U32 R12, R212.reuse, 0x2, RZ ;  /* 0x00000002d40c7824 */ /* 0x040fe200078e00ff */
[----:B------:R-:W-:Y:S01]  /*c020*/  SHF.R.S32.HI R3, RZ, 0x1f, R212 ;  /* 0x0000001fff037819 */ /* 0x000fe200000114d4 */
[----:B------:R-:W-:Y:S01]  /*c030*/  IMAD.SHL.U32 R15, R241, 0x2, RZ ;  /* 0x00000002f10f7824 */ /* 0x000fe200078e00ff */
[C---:B------:R-:W-:Y:S01]  /*c040*/  IADD3 R19, R212.reuse, 0x40, RZ ;  /* 0x00000040d4137810 */ /* 0x040fe20007ffe0ff */
[----:B------:R-:W-:Y:S01]  /*c050*/  IMAD.SHL.U32 R17, R227, 0x2, RZ ;  /* 0x00000002e3117824 */ /* 0x000fe200078e00ff */
[----:B------:R-:W-:Y:S02]  /*c060*/  SHF.L.U64.HI R16, R241, 0x1, R2 ;  /* 0x00000001f1107819 */ /* 0x000fe40000010202 */
[----:B------:R-:W-:-:S02]  /*c070*/  SHF.L.U64.HI R14, R212, 0x1, R3 ;  /* 0x00000001d40e7819 */ /* 0x000fc40000010203 */
[----:B------:R-:W-:Y:S02]  /*c080*/  ISETP.GE.AND P4, PT, R212, c[0x0][0x1d4], PT ;  /* 0x00007500d4007a0c */ /* 0x000fe40003f86270 */
[----:B------:R-:W-:Y:S02]  /*c090*/  ISETP.GE.AND P3, PT, R19, c[0x0][0x1d4], PT ;  /* 0x0000750013007a0c */ /* 0x000fe40003f66270 */
[----:B------:R-:W-:Y:S02]  /*c0a0*/  SHF.L.U64.HI R18, R227, 0x1, R239 ;  /* 0x00000001e3127819 */ /* 0x000fe400000102ef */
[----:B------:R-:W-:Y:S02]  /*c0b0*/  SEL R19, RZ, 0x10, P6 ;  /* 0x00000010ff137807 */ /* 0x000fe40003000000 */
[----:B------:R-:W-:Y:S02]  /*c0c0*/  SEL R11, RZ, 0x10, P4 ;  /* 0x00000010ff0b7807 */ /* 0x000fe40002000000 */
[----:B------:R-:W-:-:S02]  /*c0d0*/  SEL R10, RZ, 0x10, P3 ;  /* 0x00000010ff0a7807 */ /* 0x000fc40001800000 */
[C---:B---3--:R-:W-:Y:S02]  /*c0e0*/  IADD3 R2, P0, R0.reuse, R12, RZ ;  /* 0x0000000c00027210 */ /* 0x048fe40007f1e0ff */
[----:B------:R-:W-:-:S03]  /*c0f0*/  IADD3 R8, P2, R0, R15, RZ ;  /* 0x0000000f00087210 */ /* 0x000fc60007f5e0ff */
[----:B--2---:R-:W-:Y:S01]  /*c100*/  IMAD.X R3, R4, 0x1, R14, P0 ;  /* 0x0000000104037824 */ /* 0x004fe200000e060e */
[----:B------:R-:W-:Y:S01]  /*c110*/  IADD3 R6, P0, R0, R17, RZ ;  /* 0x0000001100067210 */ /* 0x000fe20007f1e0ff */
[C---:B------:R-:W-:Y:S01]  /*c120*/  IMAD.X R9, R4.reuse, 0x1, R16, P2 ;  /* 0x0000000104097824 */ /* 0x040fe200010e0610 */
[----:B------:R-:W2:Y:S03]  /*c130*/  SHFL.IDX PT, R0, R13, 0x1, 0x181f ;  /* 0x00381f000d007f89 */ /* 0x000ea600000e0000 */
[----:B------:R-:W-:Y:S01]  /*c140*/  IMAD.X R7, R4, 0x1, R18, P0 ;  /* 0x0000000104077824 */ /* 0x000fe200000e0612 */
[----:B------:R-:W-:Y:S01]  /*c150*/  @!PT LDS RZ, [RZ] ;  /* 0x00000000fffff984 */ /* 0x000fe20000000800 */
[----:B------:R3:W-:Y:S04]  /*c160*/  LDGSTS.E.BYPASS.LTC128B.128 [R148+0xc100], [R2.64], !P4 ;  /* 0x0c10000002947fae */ /* 0x0007e8000e101d46 */
[----:B------:R3:W-:Y:S04]  /*c170*/  LDGSTS.E.BYPASS.LTC128B.128 [R148+0xe100], [R8.64], !P3 ;  /* 0x0e10000008947fae */ /* 0x0007e8000d901d46 */
[----:B------:R3:W-:Y:S04]  /*c180*/  LDGSTS.E.BYPASS.LTC128B.128 [R148+0x10100], [R6.64], !P6 ;  /* 0x1010000006947fae */ /* 0x0007e8000f101d46 */
[----:B------:R4:W1:Y:S02]  /*c190*/  SHFL.IDX PT, R4, R5, 0x1, 0x181f ;  /* 0x00381f0005047f89 */ /* 0x00086400000e0000 */
[----:B-1--4-:R-:W-:-:S02]  /*c1a0*/  IMAD.MOV.U32 R5, RZ, RZ, R19 ;  /* 0x000000ffff057224 */ /* 0x012fc400078e0013 */
.L_x_1340:
[----:B--23--:R-:W-:Y:S02]  /*c1b0*/  IADD3 R8, -R11, 0x10, RZ ;  /* 0x000000100b087810 */ /* 0x00cfe40007ffe1ff */
        /* <DEDUP_REMOVED lines=11> */
[----:B------:R-:W-:Y:S02]  /*c270*/  ISETP.NE.U32.AND P0, PT, R11, RZ, PT ;  /* 0x000000ff0b00720c */ /* 0x000fe40003f05070 */
[----:B------:R-:W-:-:S11]  /*c280*/  ISETP.NE.U32.AND P2, PT, R10, RZ, PT ;  /* 0x000000ff0a00720c */ /* 0x000fd60003f45070 */
[----:B------:R-:W-:Y:S01]  /*c290*/  @!PT LDS RZ, [RZ] ;  /* 0x00000000fffff984 */ /* 0x000fe20000000800 */
[----:B------:R-:W-:Y:S01]  /*c2a0*/  @!PT LDS RZ, [RZ] ;  /* 0x00000000fffff984 */ /* 0x000fe20000000800 */
[----:B------:R-:W-:Y:S01]  /*c2b0*/  @!PT LDS RZ, [RZ] ;  /* 0x00000000fffff984 */ /* 0x000fe20000000800 */
[----:B------:R1:W-:Y:S01]  /*c2c0*/  LDGSTS.E.BYPASS.LTC128B.128.ZFILL [R148+0xd100], [R8.64], P0 ;  /* 0x0d10000008947fae */ /* 0x0003e20008141d46 */
[----:B------:R-:W-:-:S03]  /*c2d0*/  ISETP.NE.U32.AND P0, PT, R5, RZ, PT ;  /* 0x000000ff0500720c */ /* 0x000fc60003f05070 */
[----:B------:R1:W-:Y:S10]  /*c2e0*/  LDGSTS.E.BYPASS.LTC128B.128.ZFILL [R148+0xf100], [R6.64], P2 ;  /* 0x0f10000006947fae */ /* 0x0003f40009141d46 */
[----:B------:R1:W-:Y:S02]  /*c2f0*/  LDGSTS.E.BYPASS.LTC128B.128.ZFILL [R148+0x11100], [R2.64], P0 ;  /* 0x1110000002947fae */ /* 0x0003e40008141d46 */
.L_x_1246:
[----:B------:R-:W-:Y:S05]  /*c300*/  BSYNC B0 ;  /* 0x0000000000007941 */ /* 0x000fea0003800000 */
.L_x_1245:
[----:B------:R-:W2:Y:S04]  /*c310*/  LDL R4, [R1+0x4] ;  /* 0x0000040001047983 */ /* 0x000ea80000100800 */
[----:B------:R-:W3:Y:S04]  /*c320*/  LDL R5, [R1+0x64] ;  /* 0x0000640001057983 */ /* 0x000ee80000100800 */
[----:B-1----:R-:W3:Y:S01]  /*c330*/  LDL R3, [R1+0x58] ;  /* 0x0000580001037983 */ /* 0x002ee20000100800 */
[----:B------:R-:W-:Y:S01]  /*c340*/  IMAD.MOV.U32 R6, RZ, RZ, 0x1 ;  /* 0x00000001ff067424 */ /* 0x000fe200078e00ff */
[----:B------:R-:W-:-:S02]  /*c350*/  IADD3 R199, R252, -0x2, RZ ;  /* 0xfffffffefcc77810 */ /* 0x000fc40007ffe0ff */
[----:B------:R-:W0:Y:S02]  /*c360*/  LDGDEPBAR ;  /* 0x00000000000079af */ /* 0x000e240000000000 */
[C---:B------:R-:W-:Y:S02]  /*c370*/  ISETP.NE.AND P4, PT, R6.reuse, c[0x0][0x2c4], PT ;  /* 0x0000b10006007a0c */ /* 0x040fe40003f85270 */
[----:B------:R-:W-:Y:S01]  /*c380*/  ISETP.LE.AND P3, PT, R6, c[0x0][0x32c], PT ;  /* 0x0000cb0006007a0c */ /* 0x000fe20003f63270 */
[----:B--2---:R-:W-:-:S10]  /*c390*/  IMAD.SHL.U32 R4, R4, 0x80, RZ ;  /* 0x0000008004047824 */ /* 0x004fd400078e00ff */
[----:B------:R-:W-:-:S04]  /*c3a0*/  @P4 IMAD.HI.U32 R2, R4, c[0x0][0x2c8], RZ ;  /* 0x0000b20004024a27 */ /* 0x000fc800078e00ff */
[----:B------:R-:W-:Y:S01]  /*c3b0*/  IMAD.MOV.U32 R0, RZ, RZ, R4 ;  /* 0x000000ffff007224 */ /* 0x000fe200078e0004 */
[----:B------:R-:W-:-:S04]  /*c3c0*/  @P4 SHF.R.U32.HI R0, RZ, c[0x0][0x2cc], R2 ;  /* 0x0000b300ff004a19 */ /* 0x000fc80000011602 */
[----:B---3--:R-:W-:-:S04]  /*c3d0*/  IADD3 R2, -R3, R5, R0 ;  /* 0x0000000503027210 */ /* 0x008fc80007ffe100 */
[----:B------:R-:W-:Y:S01]  /*c3e0*/  IADD3 R0, R2, c[0x0][0x328], RZ ;  /* 0x0000ca0002007a10 */ /* 0x000fe20007ffe0ff */
[----:B------:R-:W-:Y:S05]  /*c3f0*/  @!P3 BRA `(.L_x_1249) ;  /* 0x000001100000b947 */ /* 0x000fea0003800000 */
        /* <DEDUP_REMOVED lines=10> */
.L_x_1251:
[----:B------:R-:W-:-:S13]  /*c4a0*/  ISETP.NE.AND P0, PT, R6, c[0x0][0x32c], PT ;  /* 0x0000cb0006007a0c */ /* 0x000fda0003f05270 */
[----:B------:R-:W-:-:S05]  /*c4b0*/  @P0 IMAD.HI.U32 R2, R3, c[0x0][0x330], RZ ;  /* 0x0000cc0003020a27 */ /* 0x000fca00078e00ff */
[----:B------:R-:W-:Y:S02]  /*c4c0*/  @P0 SHF.R.U32.HI R3, RZ, c[0x0][0x334], R2 ;  /* 0x0000cd00ff030a19 */ /* 0x000fe40000011602 */
.L_x_1252:
[----:B------:R-:W-:Y:S05]  /*c4d0*/  BSYNC B0 ;  /* 0x0000000000007941 */ /* 0x000fea0003800000 */
.L_x_1250:
[----:B------:R-:W-:-:S05]  /*c4e0*/  MOV R2, c[0x0][0x32c] ;  /* 0x0000cb0000027a02 */ /* 0x000fca0000000f00 */
[----:B------:R-:W-:-:S05]  /*c4f0*/  IMAD R3, R3, R2, c[0x0][0x32c] ;  /* 0x0000cb0003037624 */ /* 0x000fca00078e0202 */
[----:B------:R-:W-:-:S04]  /*c500*/  IMNMX R0, R0, R3, PT ;  /* 0x0000000300007217 */ /* 0x000fc80003800200 */
.L_x_1249:
[----:B------:R-:W-:Y:S01]  /*c510*/  SHF.R.S32.HI R2, RZ, 0x1f, R0 ;  /* 0x0000001fff027819 */ /* 0x000fe20000011400 */
[----:B------:R-:W-:Y:S02]  /*c520*/  IMAD.MOV.U32 R185, RZ, RZ, 0x1 ;  /* 0x00000001ffb97424 */ /* 0x000fe400078e00ff */
[----:B------:R-:W-:Y:S01]  /*c530*/  IMAD.MOV.U32 R202, RZ, RZ, RZ ;  /* 0x000000ffffca7224 */ /* 0x000fe200078e00ff */
[----:B------:R-:W-:-:S04]  /*c540*/  LEA.HI R0, R2, R0, RZ, 0x6 ;  /* 0x0000000002007211 */ /* 0x000fc800078f30ff */
[----:B------:R-:W-:-:S04]  /*c550*/  SHF.R.S32.HI R0, RZ, 0x6, R0 ;  /* 0x00000006ff007819 */ /* 0x000fc80000011400 */
[----:B------:R-:W-:-:S04]  /*c560*/  IMNMX R226, R225, R0, !PT ;  /* 0x00000000e1e27217 */ /* 0x000fc80007800200 */
[----:B------:R-:W-:-:S13]  /*c570*/  ISETP.GE.AND P0, PT, R199, R226, PT ;  /* 0x000000e2c700720c */ /* 0x000fda0003f06270 */
[----:B------:R-:W-:Y:S05]  /*c580*/  @!P0 BRA `(.L_x_1253) ;  /* 0x00003d8000008947 */ /* 0x000fea0003800000 */
[C---:B------:R-:W-:Y:S01]  /*c590*/  IADD3 R5, R212.reuse, 0x40, RZ ;  /* 0x00000040d4057810 */ /* 0x040fe20007ffe0ff */
[C---:B------:R-:W-:Y:S01]  /*c5a0*/  IMAD.SHL.U32 R243, R212.reuse, 0x2, RZ ;  /* 0x00000002d4f37824 */ /* 0x040fe200078e00ff */
[----:B------:R-:W-:Y:S01]  /*c5b0*/  SHF.R.S32.HI R6, RZ, 0x1f, R212 ;  /* 0x0000001fff067819 */ /* 0x000fe200000114d4 */
[----:B------:R-:W-:Y:S01]  /*c5c0*/  IMAD.SHL.U32 R205, R241, 0x2, RZ ;  /* 0x00000002f1cd7824 */ /* 0x000fe200078e00ff */
[----:B------:R-:W-:Y:S01]  /*c5d0*/  SHF.R.S32.HI R3, RZ, 0x1f, R241 ;  /* 0x0000001fff037819 */ /* 0x000fe200000114f1 */
[----:B------:R-:W-:Y:S01]  /*c5e0*/  IMAD.SHL.U32 R203, R227, 0x2, RZ ;  /* 0x00000002e3cb7824 */ /* 0x000fe200078e00ff */
[----:B------:R-:W-:Y:S01]  /*c5f0*/  ISETP.GE.AND P2, PT, R5, c[0x0][0x1d4], PT ;  /* 0x0000750005007a0c */ /* 0x000fe20003f46270 */
[----:B------:R-:W-:Y:S01]  /*c600*/  IMAD.MOV.U32 R202, RZ, RZ, RZ ;  /* 0x000000ffffca7224 */ /* 0x000fe200078e00ff */
[----:B------:R-:W-:Y:S01]  /*c610*/  SHF.L.U64.HI R207, R212, 0x1, R6 ;  /* 0x00000001d4cf7819 */ /* 0x000fe20000010206 */
[----:B------:R-:W-:Y:S01]  /*c620*/  IMAD.MOV.U32 R185, RZ, RZ, 0x1 ;  /* 0x00000001ffb97424 */ /* 0x000fe200078e00ff */
[----:B------:R-:W-:-:S02]  /*c630*/  SHF.L.U64.HI R206, R241, 0x1, R3 ;  /* 0x00000001f1ce7819 */ /* 0x000fc40000010203 */
[----:B------:R-:W-:Y:S02]  /*c640*/  SEL R218, RZ, 0x10, P2 ;  /* 0x00000010ffda7807 */ /* 0x000fe40001000000 */
[----:B------:R-:W-:Y:S02]  /*c650*/  SHF.L.U64.HI R204, R227, 0x1, R239 ;  /* 0x00000001e3cc7819 */ /* 0x000fe400000102ef */
.L_x_1270:
[----:B------:R-:W-:Y:S04]  /*c660*/  DEPBAR.LE SB0, 0x2 ;  /* 0x000080800000791a */ /* 0x000fe80000000000 */
[----:B------:R-:W-:Y:S01]  /*c670*/  WARPSYNC 0xffffffff ;  /* 0xffffffff00007948 */ /* 0x000fe20003800000 */
[----:B------:R-:W-:Y:S01]  /*c680*/  BAR.SYNC.DEFER_BLOCKING 0x0 ;  /* 0x0000000000007b1d */ /* 0x000fe20000010000 */
[----:B------:R-:W-:Y:S01]  /*c690*/  MOV R186, 0x20 ;  /* 0x0000002000ba7802 */ /* 0x000fe20000000f00 */
[----:B------:R-:W-:Y:S01]  /*c6a0*/  IMAD R0, R185, 0x6000, R196 ;  /* 0x00006000b9007824 */ /* 0x000fe200078e02c4 */
[----:B------:R-:W-:Y:S01]  /*c6b0*/  ISETP.GE.AND P0, PT, R225, R199, PT ;  /* 0x000000c7e100720c */ /* 0x000fe20003f06270 */
[----:B------:R-:W-:Y:S01]  /*c6c0*/  IMAD R104, R185, 0x6000, R193 ;  /* 0x00006000b9687824 */ /* 0x000fe200078e02c1 */
[----:B------:R-:W-:Y:S04]  /*c6d0*/  SEL R186, R186, 0xffffffe0, !P1 ;  /* 0xffffffe0baba7807 */ /* 0x000fe80004800000 */
[----:B------:R-:W-:Y:S01]  /*c6e0*/  IADD3 R101, R0, R186, RZ ;  /* 0x000000ba00657210 */ /* 0x000fe20007ffe0ff */
[----:B------:R1:W2:Y:S01]  /*c6f0*/  LDSM.16.M88.4 R8, [R104+0xc100] ;  /* 0x00c100006808783b */ /* 0x0002a20000000200 */
[----:B------:R-:W-:Y:S03]  /*c700*/  BSSY B0, `(.L_x_1254) ;  /* 0x0000045000007945 */ /* 0x000fe60003800000 */
[----:B------:R1:W3:Y:S04]  /*c710*/  LDSM.16.M88.4 R16, [R104+0xc900] ;  /* 0x00c900006810783b */ /* 0x0002e80000000200 */
[----:B------:R1:W4:Y:S04]  /*c720*/  LDSM.16.M88.4 R24, [R104+0xd100] ;  /* 0x00d100006818783b */ /* 0x0003280000000200 */
[----:B------:R-:W1:Y:S04]  /*c730*/  LDSM.16.M88.4 R104, [R104+0xd900] ;  /* 0x00d900006868783b */ /* 0x000e680000000200 */
[----:B------:R1:W1:Y:S04]  /*c740*/  LDSM.16.M88.4 R32, [R188] ;  /* 0x00000000bc20783b */ /* 0x0002680000000200 */
[----:B------:R1:W1:Y:S04]  /*c750*/  LDSM.16.M88.4 R140, [R187] ;  /* 0x00000000bb8c783b */ /* 0x0002680000000200 */
[----:B------:R1:W1:Y:S04]  /*c760*/  LDSM.16.M88.4 R144, [R101] ;  /* 0x000000006590783b */ /* 0x0002680000000200 */
[----:B------:R1:W1:Y:S04]  /*c770*/  LDSM.16.M88.4 R148, [R101+0x800] ;  /* 0x000800006594783b */ /* 0x0002680000000200 */
[----:B------:R1:W1:Y:S04]  /*c780*/  LDSM.16.M88.4 R152, [R101+0x1000] ;  /* 0x001000006598783b */ /* 0x0002680000000200 */
[----:B------:R1:W1:Y:S01]  /*c790*/  LDSM.16.M88.4 R156, [R101+0x1800] ;  /* 0x00180000659c783b */ /* 0x0002620000000200 */
[----:B------:R-:W-:-:S05]  /*c7a0*/  @P0 BRA `(.L_x_1255) ;  /* 0x000003a000000947 */ /* 0x000fca0003800000 */
[----:B------:R-:W5:Y:S01]  /*c7b0*/  S2R R6, SR_CTAID.Y ;  /* 0x0000000000067919 */ /* 0x000f620000002600 */
[----:B------:R-:W-:Y:S02]  /*c7c0*/  SHF.R.S32.HI R2, RZ, 0x1f, R201 ;  /* 0x0000001fff027819 */ /* 0x000fe400000114c9 */
[----:B------:R-:W-:Y:S03]  /*c7d0*/  SHF.R.S32.HI R5, RZ, 0x1f, R200 ;  /* 0x0000001fff057819 */ /* 0x000fe600000114c8 */
[----:B------:R-:W-:Y:S02]  /*c7e0*/  IMAD R4, R2, c[0x0][0x208], RZ ;  /* 0x0000820002047a24 */ /* 0x000fe400078e02ff */
[C---:B------:R-:W-:Y:S04]  /*c7f0*/  IMAD.WIDE.U32 R2, R201.reuse, c[0x0][0x208], RZ ;  /* 0x00008200c9027a25 */ /* 0x040fe800078e00ff */
[----:B------:R-:W-:Y:S02]  /*c800*/  IMAD R4, R201, c[0x0][0x20c], R4 ;  /* 0x00008300c9047a24 */ /* 0x000fe400078e0204 */
[----:B------:R-:W-:Y:S03]  /*c810*/  IMAD R5, R5, c[0x0][0x218], RZ ;  /* 0x0000860005057a24 */ /* 0x000fe600078e02ff */
[----:B------:R-:W-:Y:S01]  /*c820*/  IADD3 R3, R3, R4, RZ ;  /* 0x0000000403037210 */ /* 0x000fe20007ffe0ff */
[C---:B------:R-:W-:Y:S04]  /*c830*/  IMAD R5, R200.reuse, c[0x0][0x21c], R5 ;  /* 0x00008700c8057a24 */ /* 0x040fe800078e0205 */
        /* <DEDUP_REMOVED lines=8> */
.L_x_1341:
[----:B------:R-:W-:-:S05]  /*c8c0*/  BRA.DIV ~URZ, `(.L_x_1257) ;  /* 0x0000e5027f007947 */ /* 0x000fca000b800000 */
[----:B------:R-:W5:Y:S01]  /*c8d0*/  SHFL.IDX PT, R2, R20, RZ, 0x181f ;  /* 0x00181fff14027589 */ /* 0x000f6200000e0000 */
[----:B------:R-:W-:Y:S03]  /*c8e0*/  IADD3 R3, R212, 0x40, RZ ;  /* 0x00000040d4037810 */ /* 0x000fe60007ffe0ff */
[----:B----4-:R-:W4:Y:S01]  /*c8f0*/  SHFL.IDX PT, R5, R5, 0x1, 0x181f ;  /* 0x00381f0005057f89 */ /* 0x010f2200000e0000 */
[----:B------:R-:W-:Y:S02]  /*c900*/  ISETP.GE.AND P2, PT, R3, c[0x0][0x1d4], PT ;  /* 0x0000750003007a0c */ /* 0x000fe40003f46270 */
[----:B------:R-:W-:Y:S02]  /*c910*/  SEL R3, RZ, 0x10, P6 ;  /* 0x00000010ff037807 */ /* 0x000fe40003000000 */
[----:B-----5:R-:W-:Y:S05]  /*c920*/  IADD3 R6, P0, R2, R243, RZ ;  /* 0x000000f302067210 */ /* 0x020fea0007f1e0ff */
[----:B---3--:R-:W-:Y:S01]  /*c930*/  IMAD.X R7, R4, 0x1, R207, P0 ;  /* 0x0000000104077824 */ /* 0x008fe200000e06cf */
[----:B------:R-:W-:Y:S05]  /*c940*/  IADD3 R14, P0, R2, R205, RZ ;  /* 0x000000cd020e7210 */ /* 0x000fea0007f1e0ff */
[----:B------:R-:W-:Y:S01]  /*c950*/  IMAD.X R15, R4, 0x1, R206, P0 ;  /* 0x00000001040f7824 */ /* 0x000fe200000e06ce */
[----:B------:R-:W-:Y:S02]  /*c960*/  IADD3 R12, P0, R2, R203, RZ ;  /* 0x000000cb020c7210 */ /* 0x000fe40007f1e0ff */
[----:B------:R3:W2:Y:S03]  /*c970*/  SHFL.IDX PT, R2, R20, 0x1, 0x181f ;  /* 0x00381f0014027f89 */ /* 0x0006a600000e0000 */
[----:B------:R-:W-:Y:S01]  /*c980*/  IMAD.X R13, R4, 0x1, R204, P0 ;  /* 0x00000001040d7824 */ /* 0x000fe200000e06cc */
[----:B------:R-:W-:Y:S01]  /*c990*/  ISETP.GE.AND P0, PT, R212, c[0x0][0x1d4], PT ;  /* 0x00007500d4007a0c */ /* 0x000fe20003f06270 */
[----:B------:R-:W-:Y:S11]  /*c9a0*/  IMAD R4, R202, 0x6000, R230 ;  /* 0x00006000ca047824 */ /* 0x000ff600078e02e6 */
[----:B------:R-:W-:Y:S01]  /*c9b0*/  @!UPT UIADD3 URZ, URZ, URZ, URZ ;  /* 0x0000003f3f3ff290 */ /* 0x000fe2000fffe03f */
[----:B------:R3:W-:Y:S04]  /*c9c0*/  LDGSTS.E.BYPASS.LTC128B.128 [R4], [R6.64], !P0 ;  /* 0x0000000006047fae */ /* 0x0007e8000c101d46 */
[----:B------:R5:W-:Y:S04]  /*c9d0*/  LDGSTS.E.BYPASS.LTC128B.128 [R4+0x2000], [R14.64], !P2 ;  /* 0x020000000e047fae */ /* 0x000be8000d101d46 */
[----:B------:R3:W-:Y:S01]  /*c9e0*/  LDGSTS.E.BYPASS.LTC128B.128 [R4+0x4000], [R12.64], !P6 ;  /* 0x040000000c047fae */ /* 0x0007e2000f101d46 */
[----:B-----5:R-:W-:Y:S02]  /*c9f0*/  IMAD.MOV.U32 R15, RZ, RZ, R218 ;  /* 0x000000ffff0f7224 */ /* 0x020fe400078e00da */
[----:B------:R-:W-:Y:S03]  /*ca00*/  IMAD.MOV.U32 R14, RZ, RZ, R3 ;  /* 0x000000ffff0e7224 */ /* 0x000fe600078e0003 */
.L_x_1342:
[----:B--234-:R-:W-:Y:S02]  /*ca10*/  IADD3 R12, -R15, 0x10, RZ ;  /* 0x000000100f0c7810 */ /* 0x01cfe40007ffe1ff */
[----:B------:R-:W-:Y:S02]  /*ca20*/  IADD3 R6, -R14, 0x10, RZ ;  /* 0x000000100e067810 */ /* 0x000fe40007ffe1ff */
[----:B------:R-:W-:Y:S02]  /*ca30*/  LOP3.LUT R12, R12, 0xf, RZ, 0xc0, !PT ;  /* 0x0000000f0c0c7812 */ /* 0x000fe400078ec0ff */
[----:B------:R-:W-:Y:S02]  /*ca40*/  LOP3.LUT R6, R6, 0xf, RZ, 0xc0, !PT ;  /* 0x0000000f06067812 */ /* 0x000fe400078ec0ff */
[-C--:B------:R-:W-:Y:S04]  /*ca50*/  IADD3 R12, P2, P0, R12, R2.reuse, R205 ;  /* 0x000000020c0c7210 */ /* 0x080fe8000785e0cd */
[-C--:B------:R-:W-:Y:S02]  /*ca60*/  IADD3.X R13, RZ, R5.reuse, R206, P2, P0 ;  /* 0x00000005ff0d7210 */ /* 0x080fe400017e04ce */
[----:B------:R-:W-:Y:S04]  /*ca70*/  IADD3 R6, P2, P0, R6, R2, R203 ;  /* 0x0000000206067210 */ /* 0x000fe8000785e0cb */
[----:B------:R-:W-:Y:S02]  /*ca80*/  IADD3.X R7, RZ, R5, R204, P2, P0 ;  /* 0x00000005ff077210 */ /* 0x000fe400017e04cc */
[----:B------:R-:W-:Y:S02]  /*ca90*/  IADD3 R2, P0, R2, R243, RZ ;  /* 0x000000f302027210 */ /* 0x000fe40007f1e0ff */
[----:B------:R-:W-:Y:S03]  /*caa0*/  ISETP.GE.AND P2, PT, R212, c[0x0][0x1d4], PT ;  /* 0x00007500d4007a0c */ /* 0x000fe60003f46270 */
[----:B------:R-:W-:Y:S01]  /*cab0*/  IMAD.X R3, R5, 0x1, R207, P0 ;  /* 0x0000000105037824 */ /* 0x000fe200000e06cf */
[----:B------:R-:W-:Y:S09]  /*cac0*/  ISETP.NE.U32.AND P0, PT, R15, RZ, PT ;  /* 0x000000ff0f00720c */ /* 0x000ff20003f05070 */
[----:B------:R-:W-:Y:S01]  /*cad0*/  @!PT LDS RZ, [RZ] ;  /* 0x00000000fffff984 */ /* 0x000fe20000000800 */
[----:B------:R-:W-:Y:S01]  /*cae0*/  @!PT LDS RZ, [RZ] ;  /* 0x00000000fffff984 */ /* 0x000fe20000000800 */
[----:B------:R-:W-:Y:S01]  /*caf0*/  @!PT LDS RZ, [RZ] ;  /* 0x00000000fffff984 */ /* 0x000fe20000000800 */
[----:B------:R2:W-:Y:S04]  /*cb00*/  LDGSTS.E.BYPASS.LTC128B.128 [R4+0x1000], [R2.64], !P2 ;  /* 0x0100000002047fae */ /* 0x0005e8000d101d46 */
[----:B------:R2:W-:Y:S01]  /*cb10*/  LDGSTS.E.BYPASS.LTC128B.128.ZFILL [R4+0x3000], [R12.64], P0 ;  /* 0x030000000c047fae */ /* 0x0005e20008141d46 */
[----:B------:R-:W-:Y:S11]  /*cb20*/  ISETP.NE.U32.AND P0, PT, R14, RZ, PT ;  /* 0x000000ff0e00720c */ /* 0x000ff60003f05070 */
[----:B------:R-:W-:Y:S02]  /*cb30*/  @!UPT UIADD3 URZ, URZ, URZ, URZ ;  /* 0x0000003f3f3ff290 */ /* 0x000fe4000fffe03f */
[----:B------:R2:W-:Y:S02]  /*cb40*/  LDGSTS.E.BYPASS.LTC128B.128.ZFILL [R4+0x5000], [R6.64], P0 ;  /* 0x0500000006047fae */ /* 0x0005e40008141d46 */
.L_x_1255:
[----:B------:R-:W-:Y:S05]  /*cb50*/  BSYNC B0 ;  /* 0x0000000000007941 */ /* 0x000fea0003800000 */
.L_x_1254:
[----:B------:R-:W0:Y:S01]  /*cb60*/  LDGDEPBAR ;  /* 0x00000000000079af */ /* 0x000e220000000000 */
[----:B------:R-:W-:Y:S01]  /*cb70*/  WARPSYNC 0xffffffff ;  /* 0xffffffff00007948 */ /* 0x000fe20003800000 */
[C---:B-12---:R-:W-:Y:S03]  /*cb80*/  HMMA.16816.F32.BF16 R4, R32.reuse, R8, RZ ;  /* 0x000000082004723c */ /* 0x046fe600000418ff */
[----:B------:R-:W-:Y:S02]  /*cb90*/  ISETP.GE.AND P0, PT, R202, 0x1, PT ;  /* 0x00000001ca00780c */ /* 0x000fe40003f06270 */
[C---:B------:R-:W-:Y:S02]  /*cba0*/  IADD3 R184, R191.reuse, R101, RZ ;  /* 0x00000065bfb87210 */ /* 0x040fe40007ffe0ff */
[----:B------:R-:W-:Y:S01]  /*cbb0*/  IADD3 R100, R0, R186, RZ ;  /* 0x000000ba00647210 */ /* 0x000fe20007ffe0ff */
[C---:B------:R-:W-:Y:S01]  /*cbc0*/  HMMA.16816.F32.BF16 R8, R32.reuse, R10, RZ ;  /* 0x0000000a2008723c */ /* 0x040fe200000418ff */
[-C--:B------:R-:W-:Y:S01]  /*cbd0*/  IADD3 R3, R186, R0.reuse, R191 ;  /* 0x00000000ba037210 */ /* 0x080fe20007ffe0bf */
[----:B------:R-:W-:Y:S02]  /*cbe0*/  LDSM.16.M88.4 R172, [R184+0x800] ;  /* 0x00080000b8ac783b */ /* 0x000fe40000000200 */
[----:B------:R-:W-:Y:S04]  /*cbf0*/  IADD3 R2, R202, 0x1, RZ ;  /* 0x00000001ca027810 */ /* 0x000fe80007ffe0ff */
[C---:B---3--:R-:W-:Y:S01]  /*cc00*/  HMMA.16816.F32.BF16 R12, R32.reuse, R16, RZ ;  /* 0x00000010200c723c */ /* 0x048fe200000418ff */
[----:B------:R-:W-:Y:S01]  /*cc10*/  SEL R202, R2, RZ, !P0 ;  /* 0x000000ff02ca7207 */ /* 0x000fe20004000000 */
[----:B------:R-:W2:Y:S02]  /*cc20*/  LDL R186, [R1+0x4] ;  /* 0x0000040001ba7983 */ /* 0x000ea40000100800 */
[----:B------:R-:W-:Y:S02]  /*cc30*/  IADD3 R2, R191, R0, RZ ;  /* 0x00000000bf027210 */ /* 0x000fe40007ffe0ff */
[----:B------:R-:W-:Y:S02]  /*cc40*/  LDSM.16.M88.4 R176, [R184+0x1000] ;  /* 0x00100000b8b0783b */ /* 0x000fe40000000200 */
[C---:B------:R-:W-:Y:S06]  /*cc50*/  HMMA.16816.F32.BF16 R16, R32.reuse, R18, RZ ;  /* 0x000000122010723c */ /* 0x040fec00000418ff */
[----:B------:R-:W-:Y:S02]  /*cc60*/  LDSM.16.M88.4 R160, [R2] ;  /* 0x0000000002a0783b */ /* 0x000fe40000000200 */
[C---:B----4-:R-:W-:Y:S06]  /*cc70*/  HMMA.16816.F32.BF16 R20, R32.reuse, R24, RZ ;  /* 0x000000182014723c */ /* 0x050fec00000418ff */
[----:B------:R-:W-:Y:S02]  /*cc80*/  LDSM.16.M88.4 R164, [R2+0x800] ;  /* 0x0008000002a4783b */ /* 0x000fe40000000200 */
[C---:B------:R-:W-:Y:S06]  /*cc90*/  HMMA.16816.F32.BF16 R24, R32.reuse, R26, RZ ;  /* 0x0000001a2018723c */ /* 0x040fec00000418ff */
[----:B------:R-:W-:Y:S02]  /*cca0*/  LDSM.16.M88.4 R168, [R2+0x1000] ;  /* 0x0010000002a8783b */ /* 0x000fe40000000200 */
[C---:B------:R-:W-:Y:S06]  /*ccb0*/  HMMA.16816.F32.BF16 R28, R32.reuse, R104, RZ ;  /* 0x00000068201c723c */ /* 0x040fec00000418ff */
[----:B------:R-:W-:Y:S02]  /*ccc0*/  LDSM.16.M88.4 R180, [R184+0x1800] ;  /* 0x00180000b8b4783b */ /* 0x000fe40000000200 */
[----:B------:R-:W-:Y:S06]  /*ccd0*/  HMMA.16816.F32.BF16 R32, R32, R106, RZ ;  /* 0x0000006a2020723c */ /* 0x000fec00000418ff */
[----:B------:R-:W1:Y:S02]  /*cce0*/  LDSM.16.M88.4 R104, [R190] ;  /* 0x00000000be68783b */ /* 0x000e640000000200 */
[C---:B------:R-:W-:Y:S08]  /*ccf0*/  HMMA.16816.F32.BF16 R4, R140.reuse, R144, R4 ;  /* 0x000000908c04723c */ /* 0x040ff00000041804 */
[C---:B------:R-:W-:Y:S01]  /*cd00*/  HMMA.16816.F32.BF16 R8, R140.reuse, R146, R8 ;  /* 0x000000928c08723c */ /* 0x040fe20000041808 */
[----:B------:R-:W3:Y:S07]  /*cd10*/  LDSM.16.M88.4 R144, [R2+0x1800] ;  /* 0x001800000290783b */ /* 0x000eee0000000200 */
[C---:B------:R-:W-:Y:S08]  /*cd20*/  HMMA.16816.F32.BF16 R12, R140.reuse, R148, R12 ;  /* 0x000000948c0c723c */ /* 0x040ff0000004180c */
[C---:B------:R-:W-:Y:S01]  /*cd30*/  HMMA.16816.F32.BF16 R16, R140.reuse, R150, R16 ;  /* 0x000000968c10723c */ /* 0x040fe20000041810 */
[----:B------:R-:W-:Y:S07]  /*cd40*/  LDSM.16.M88.4 R148, [R189] ;  /* 0x00000000bd94783b */ /* 0x000fee0000000200 */
[C---:B------:R-:W-:Y:S08]  /*cd50*/  HMMA.16816.F32.BF16 R20, R140.reuse, R152, R20 ;  /* 0x000000988c14723c */ /* 0x040ff00000041814 */
[C---:B------:R-:W-:Y:S01]  /*cd60*/  HMMA.16816.F32.BF16 R24, R140.reuse, R154, R24 ;  /* 0x0000009a8c18723c */ /* 0x040fe20000041818 */
[----:B------:R-:W4:Y:S07]  /*cd70*/  LDSM.16.M88.4 R152, [R184] ;  /* 0x00000000b898783b */ /* 0x000f2e0000000200 */
[C---:B------:R-:W-:Y:S08]  /*cd80*/  HMMA.16816.F32.BF16 R28, R140.reuse, R156, R28 ;  /* 0x0000009c8c1c723c */ /* 0x040ff0000004181c */
[----:B------:R-:W-:Y:S01]  /*cd90*/  HMMA.16816.F32.BF16 R32, R140, R158, R32 ;  /* 0x0000009e8c20723c */ /* 0x000fe20000041820 */
[----:B------:R-:W-:Y:S07]  /*cda0*/  LDSM.16.M88.4 R140, [R188+0x4000] ;  /* 0x00400000bc8c783b */ /* 0x000fee0000000200 */
[C---:B-1----:R-:W-:Y:S01]  /*cdb0*/  HMMA.16816.F32.BF16 R4, R104.reuse, R160, R4 ;  /* 0x000000a06804723c */ /* 0x042fe20000041804 */
[----:B------:R-:W1:Y:S07]  /*cdc0*/  LDSM.16.M88.4 R156, [R0+0x2000] ;  /* 0x00200000009c783b */ /* 0x000e6e0000000200 */
[C---:B------:R-:W-:Y:S01]  /*cdd0*/  HMMA.16816.F32.BF16 R8, R104.reuse, R162, R8 ;  /* 0x000000a26808723c */ /* 0x040fe20000041808 */
[----:B------:R-:W5:Y:S07]  /*cde0*/  LDSM.16.M88.4 R160, [R0+0x2800] ;  /* 0x0028000000a0783b */ /* 0x000f6e0000000200 */
[C---:B------:R-:W-:Y:S08]  /*cdf0*/  HMMA.16816.F32.BF16 R12, R104.reuse, R164, R12 ;  /* 0x000000a4680c723c */ /* 0x040ff0000004180c */
[C---:B------:R-:W-:Y:S01]  /*ce00*/  HMMA.16816.F32.BF16 R16, R104.reuse, R166, R16 ;  /* 0x000000a66810723c */ /* 0x040fe20000041810 */
[----:B------:R-:W1:Y:S07]  /*ce10*/  LDSM.16.M88.4 R164, [R0+0x3000] ;  /* 0x0030000000a4783b */ /* 0x000e6e0000000200 */
[C---:B------:R-:W-:Y:S08]  /*ce20*/  HMMA.16816.F32.BF16 R20, R104.reuse, R168, R20 ;  /* 0x000000a86814723c */ /* 0x040ff00000041814 */
[C---:B------:R-:W-:Y:S01]  /*ce30*/  HMMA.16816.F32.BF16 R24, R104.reuse, R170, R24 ;  /* 0x000000aa6818723c */ /* 0x040fe20000041818 */
[----:B------:R-:W1:Y:S07]  /*ce40*/  LDSM.16.M88.4 R168, [R0+0x3800] ;  /* 0x0038000000a8783b */ /* 0x000e6e0000000200 */
[C---:B---3--:R-:W-:Y:S08]  /*ce50*/  HMMA.16816.F32.BF16 R28, R104.reuse, R144, R28 ;  /* 0x00000090681c723c */ /* 0x048ff0000004181c */
[----:B------:R-:W-:Y:S01]  /*ce60*/  HMMA.16816.F32.BF16 R32, R104, R146, R32 ;  /* 0x000000926820723c */ /* 0x000fe20000041820 */
[----:B------:R-:W-:Y:S07]  /*ce70*/  LDSM.16.M88.4 R104, [R187+0x4000] ;  /* 0x00400000bb68783b */ /* 0x000fee0000000200 */
[C---:B----4-:R-:W-:Y:S01]  /*ce80*/  HMMA.16816.F32.BF16 R4, R148.reuse, R152, R4 ;  /* 0x000000989404723c */ /* 0x050fe20000041804 */
[----:B------:R-:W3:Y:S07]  /*ce90*/  LDSM.16.M88.4 R144, [R101+0x2000] ;  /* 0x002000006590783b */ /* 0x000eee0000000200 */
[C---:B------:R-:W-:Y:S01]  /*cea0*/  HMMA.16816.F32.BF16 R8, R148.reuse, R154, R8 ;  /* 0x0000009a9408723c */ /* 0x040fe20000041808 */
[----:B------:R-:W4:Y:S07]  /*ceb0*/  LDSM.16.M88.4 R152, [R100+0x2800] ;  /* 0x002800006498783b */ /* 0x000f2e0000000200 */
[C---:B------:R-:W-:Y:S08]  /*cec0*/  HMMA.16816.F32.BF16 R12, R148.reuse, R172, R12 ;  /* 0x000000ac940c723c */ /* 0x040ff0000004180c */
[C---:B------:R-:W-:Y:S01]  /*ced0*/  HMMA.16816.F32.BF16 R16, R148.reuse, R174, R16 ;  /* 0x000000ae9410723c */ /* 0x040fe20000041810 */
[----:B------:R-:W2:Y:S07]  /*cee0*/  LDSM.16.M88.4 R172, [R100+0x3000] ;  /* 0x0030000064ac783b */ /* 0x000eae0000000200 */
[C---:B------:R-:W-:Y:S08]  /*cef0*/  HMMA.16816.F32.BF16 R20, R148.reuse, R176, R20 ;  /* 0x000000b09414723c */ /* 0x040ff00000041814 */
[C---:B------:R-:W-:Y:S01]  /*cf00*/  HMMA.16816.F32.BF16 R24, R148.reuse, R178, R24 ;  /* 0x000000b29418723c */ /* 0x040fe20000041818 */
[----:B------:R-:W2:Y:S07]  /*cf10*/  LDSM.16.M88.4 R176, [R100+0x3800] ;  /* 0x0038000064b0783b */ /* 0x000eae0000000200 */
[C---:B------:R-:W-:Y:S08]  /*cf20*/  HMMA.16816.F32.BF16 R28, R148.reuse, R180, R28 ;  /* 0x000000b4941c723c */ /* 0x040ff0000004181c */
[----:B------:R-:W-:Y:S01]  /*cf30*/  HMMA.16816.F32.BF16 R32, R148, R182, R32 ;  /* 0x000000b69420723c */ /* 0x000fe20000041820 */
[----:B------:R-:W-:Y:S07]  /*cf40*/  LDSM.16.M88.4 R148, [R190+0x4000] ;  /* 0x00400000be94783b */ /* 0x000fee0000000200 */
[C---:B-1----:R-:W-:Y:S01]  /*cf50*/  HMMA.16816.F32.BF16 R4, R140.reuse, R156, R4 ;  /* 0x0000009c8c04723c */ /* 0x042fe20000041804 */
[----:B------:R-:W-:Y:S07]  /*cf60*/  LDSM.16.M88.4 R180, [R101+0x4000] ;  /* 0x0040000065b4783b */ /* 0x000fee0000000200 */
[C---:B------:R-:W-:Y:S01]  /*cf70*/  HMMA.16816.F32.BF16 R8, R140.reuse, R158, R8 ;  /* 0x0000009e8c08723c */ /* 0x040fe20000041808 */
[----:B------:R-:W1:Y:S07]  /*cf80*/  LDSM.16.M88.4 R156, [R2+0x2000] ;  /* 0x00200000029c783b */ /* 0x000e6e0000000200 */
[C---:B-----5:R-:W-:Y:S08]  /*cf90*/  HMMA.16816.F32.BF16 R12, R140.reuse, R160, R12 ;  /* 0x000000a08c0c723c */ /* 0x060ff0000004180c */
[C---:B------:R-:W-:Y:S01]  /*cfa0*/  HMMA.16816.F32.BF16 R16, R140.reuse, R162, R16 ;  /* 0x000000a28c10723c */ /* 0x040fe20000041810 */
[----:B------:R-:W5:Y:S07]  /*cfb0*/  LDSM.16.M88.4 R160, [R2+0x2800] ;  /* 0x0028000002a0783b */ /* 0x000f6e0000000200 */
[C---:B------:R-:W-:Y:S08]  /*cfc0*/  HMMA.16816.F32.BF16 R20, R140.reuse, R164, R20 ;  /* 0x000000a48c14723c */ /* 0x040ff00000041814 */
[C---:B------:R-:W-:Y:S01]  /*cfd0*/  HMMA.16816.F32.BF16 R24, R140.reuse, R166, R24 ;  /* 0x000000a68c18723c */ /* 0x040fe20000041818 */
[----:B------:R-:W1:Y:S07]  /*cfe0*/  LDSM.16.M88.4 R164, [R2+0x3000] ;  /* 0x0030000002a4783b */ /* 0x000e6e0000000200 */
[C---:B------:R-:W-:Y:S08]  /*cff0*/  HMMA.16816.F32.BF16 R28, R140.reuse, R168, R28 ;  /* 0x000000a88c1c723c */ /* 0x040ff0000004181c */
[----:B------:R-:W-:Y:S01]  /*d000*/  HMMA.16816.F32.BF16 R32, R140, R170, R32 ;  /* 0x000000aa8c20723c */ /* 0x000fe20000041820 */
[----:B------:R-:W1:Y:S07]  /*d010*/  LDSM.16.M88.4 R140, [R2+0x3800] ;  /* 0x00380000028c783b */ /* 0x000e6e0000000200 */
[C---:B---3--:R-:W-:Y:S01]  /*d020*/  HMMA.16816.F32.BF16 R4, R104.reuse, R144, R4 ;  /* 0x000000906804723c */ /* 0x048fe20000041804 */
[----:B------:R-:W-:Y:S07]  /*d030*/  LDSM.16.M88.4 R168, [R0+0x4000] ;  /* 0x0040000000a8783b */ /* 0x000fee0000000200 */
[C---:B------:R-:W-:Y:S01]  /*d040*/  HMMA.16816.F32.BF16 R8, R104.reuse, R146, R8 ;  /* 0x000000926808723c */ /* 0x040fe20000041808 */
[----:B------:R-:W-:Y:S07]  /*d050*/  LDSM.16.M88.4 R144, [R184+0x2000] ;  /* 0x00200000b890783b */ /* 0x000fee0000000200 */
[C---:B----4-:R-:W-:Y:S08]  /*d060*/  HMMA.16816.F32.BF16 R12, R104.reuse, R152, R12 ;  /* 0x00000098680c723c */ /* 0x050ff0000004180c */
        /* <DEDUP_REMOVED lines=12> */
[C---:B-----5:R-:W-:Y:S08]  /*d130*/  HMMA.16816.F32.BF16 R12, R148.reuse, R160, R12 ;  /* 0x000000a0940c723c */ /* 0x060ff0000004180c */
[C---:B------:R-:W-:Y:S01]  /*d140*/  HMMA.16816.F32.BF16 R16, R148.reuse, R162, R16 ;  /* 0x000000a29410723c */ /* 0x040fe20000041810 */
[----:B------:R-:W3:Y:S07]  /*d150*/  LDSM.16.M88.4 R160, [R3+0x3800] ;  /* 0x0038000003a0783b */ /* 0x000eee0000000200 */
[C---:B------:R-:W-:Y:S08]  /*d160*/  HMMA.16816.F32.BF16 R20, R148.reuse, R164, R20 ;  /* 0x000000a49414723c */ /* 0x040ff00000041814 */
[C---:B------:R-:W-:Y:S01]  /*d170*/  HMMA.16816.F32.BF16 R24, R148.reuse, R166, R24 ;  /* 0x000000a69418723c */ /* 0x040fe20000041818 */
[----:B------:R-:W4:Y:S07]  /*d180*/  LDSM.16.M88.4 R164, [R188+0x8000] ;  /* 0x00800000bca4783b */ /* 0x000f2e0000000200 */
[C---:B------:R-:W-:Y:S08]  /*d190*/  HMMA.16816.F32.BF16 R28, R148.reuse, R140, R28 ;  /* 0x0000008c941c723c */ /* 0x040ff0000004181c */
[----:B------:R-:W-:Y:S01]  /*d1a0*/  HMMA.16816.F32.BF16 R32, R148, R142, R32 ;  /* 0x0000008e9420723c */ /* 0x000fe20000041820 */
[----:B------:R-:W5:Y:S07]  /*d1b0*/  LDSM.16.M88.4 R140, [R0+0x4800] ;  /* 0x00480000008c783b */ /* 0x000f6e0000000200 */
[C---:B--2---:R-:W-:Y:S01]  /*d1c0*/  HMMA.16816.F32.BF16 R4, R104.reuse, R144, R4 ;  /* 0x000000906804723c */ /* 0x044fe20000041804 */
[----:B------:R-:W2:Y:S07]  /*d1d0*/  LDSM.16.M88.4 R148, [R0+0x5000] ;  /* 0x005000000094783b */ /* 0x000eae0000000200 */
[C---:B------:R-:W-:Y:S01]  /*d1e0*/  HMMA.16816.F32.BF16 R8, R104.reuse, R146, R8 ;  /* 0x000000926808723c */ /* 0x040fe20000041808 */
[----:B------:R-:W-:Y:S07]  /*d1f0*/  LDSM.16.M88.4 R144, [R100+0x5000] ;  /* 0x005000006490783b */ /* 0x000fee0000000200 */
[C---:B------:R-:W-:Y:S08]  /*d200*/  HMMA.16816.F32.BF16 R12, R104.reuse, R152, R12 ;  /* 0x00000098680c723c */ /* 0x040ff0000004180c */
[C---:B------:R-:W-:Y:S01]  /*d210*/  HMMA.16816.F32.BF16 R16, R104.reuse, R154, R16 ;  /* 0x0000009a6810723c */ /* 0x040fe20000041810 */
[----:B------:R-:W-:Y:S07]  /*d220*/  LDSM.16.M88.4 R152, [R100+0x5800] ;  /* 0x005800006498783b */ /* 0x000fee0000000200 */
[C---:B-1----:R-:W-:Y:S08]  /*d230*/  HMMA.16816.F32.BF16 R20, R104.reuse, R156, R20 ;  /* 0x0000009c6814723c */ /* 0x042ff00000041814 */
[C---:B------:R-:W-:Y:S01]  /*d240*/  HMMA.16816.F32.BF16 R24, R104.reuse, R158, R24 ;  /* 0x0000009e6818723c */ /* 0x040fe20000041818 */
[----:B------:R-:W-:Y:S07]  /*d250*/  LDSM.16.M88.4 R156, [R190+0x8000] ;  /* 0x00800000be9c783b */ /* 0x000fee0000000200 */
[C---:B---3--:R-:W-:Y:S08]  /*d260*/  HMMA.16816.F32.BF16 R28, R104.reuse, R160, R28 ;  /* 0x000000a0681c723c */ /* 0x048ff0000004181c */
[----:B------:R-:W-:Y:S01]  /*d270*/  HMMA.16816.F32.BF16 R32, R104, R162, R32 ;  /* 0x000000a26820723c */ /* 0x000fe20000041820 */
[----:B------:R-:W1:Y:S07]  /*d280*/  LDSM.16.M88.4 R104, [R100+0x4800] ;  /* 0x004800006468783b */ /* 0x000e6e0000000200 */
[C---:B----4-:R-:W-:Y:S01]  /*d290*/  HMMA.16816.F32.BF16 R4, R164.reuse, R168, R4 ;  /* 0x000000a8a404723c */ /* 0x050fe20000041804 */
[----:B------:R-:W3:Y:S07]  /*d2a0*/  LDSM.16.M88.4 R160, [R2+0x4000] ;  /* 0x0040000002a0783b */ /* 0x000eee0000000200 */
[C---:B------:R-:W-:Y:S01]  /*d2b0*/  HMMA.16816.F32.BF16 R8, R164.reuse, R170, R8 ;  /* 0x000000aaa408723c */ /* 0x040fe20000041808 */
[----:B------:R-:W-:Y:S07]  /*d2c0*/  LDSM.16.M88.4 R168, [R189+0x8000] ;  /* 0x00800000bda8783b */ /* 0x000fee0000000200 */
[C---:B-----5:R-:W-:Y:S08]  /*d2d0*/  HMMA.16816.F32.BF16 R12, R164.reuse, R140, R12 ;  /* 0x0000008ca40c723c */ /* 0x060ff0000004180c */
[C---:B------:R-:W-:Y:S01]  /*d2e0*/  HMMA.16816.F32.BF16 R16, R164.reuse, R142, R16 ;  /* 0x0000008ea410723c */ /* 0x040fe20000041810 */
[----:B------:R-:W4:Y:S07]  /*d2f0*/  LDSM.16.M88.4 R140, [R2+0x4800] ;  /* 0x00480000028c783b */ /* 0x000f2e0000000200 */
[C---:B--2---:R-:W-:Y:S08]  /*d300*/  HMMA.16816.F32.BF16 R20, R164.reuse, R148, R20 ;  /* 0x00000094a414723c */ /* 0x044ff00000041814 */
[C---:B------:R-:W-:Y:S01]  /*d310*/  HMMA.16816.F32.BF16 R24, R164.reuse, R150, R24 ;  /* 0x00000096a418723c */ /* 0x040fe20000041818 */
[----:B------:R-:W2:Y:S07]  /*d320*/  LDSM.16.M88.4 R148, [R2+0x5000] ;  /* 0x005000000294783b */ /* 0x000eae0000000200 */
[C---:B------:R-:W-:Y:S08]  /*d330*/  HMMA.16816.F32.BF16 R28, R164.reuse, R172, R28 ;  /* 0x000000aca41c723c */ /* 0x040ff0000004181c */
[----:B------:R-:W-:Y:S01]  /*d340*/  HMMA.16816.F32.BF16 R32, R164, R174, R32 ;  /* 0x000000aea420723c */ /* 0x000fe20000041820 */
[----:B------:R-:W5:Y:S07]  /*d350*/  LDSM.16.M88.4 R164, [R2+0x5800] ;  /* 0x0058000002a4783b */ /* 0x000f6e0000000200 */
[C---:B------:R-:W-:Y:S01]  /*d360*/  HMMA.16816.F32.BF16 R4, R176.reuse, R180, R4 ;  /* 0x000000b4b004723c */ /* 0x040fe20000041804 */
[----:B------:R-:W2:Y:S07]  /*d370*/  LDSM.16.M88.4 R172, [R184+0x4000] ;  /* 0x00400000b8ac783b */ /* 0x000eae0000000200 */
[C---:B------:R-:W-:Y:S08]  /*d380*/  HMMA.16816.F32.BF16 R8, R176.reuse, R182, R8 ;  /* 0x000000b6b008723c */ /* 0x040ff00000041808 */
[C---:B-1----:R-:W-:Y:S08]  /*d390*/  HMMA.16816.F32.BF16 R12, R176.reuse, R104, R12 ;  /* 0x00000068b00c723c */ /* 0x042ff0000004180c */
[C---:B------:R-:W-:Y:S01]  /*d3a0*/  HMMA.16816.F32.BF16 R16, R176.reuse, R106, R16 ;  /* 0x0000006ab010723c */ /* 0x040fe20000041810 */
[----:B------:R-:W1:Y:S07]  /*d3b0*/  LDSM.16.M88.4 R104, [R3+0x4800] ;  /* 0x004800000368783b */ /* 0x000e6e0000000200 */
[C---:B------:R-:W-:Y:S08]  /*d3c0*/  HMMA.16816.F32.BF16 R20, R176.reuse, R144, R20 ;  /* 0x00000090b014723c */ /* 0x040ff00000041814 */
[C---:B------:R-:W-:Y:S08]  /*d3d0*/  HMMA.16816.F32.BF16 R24, R176.reuse, R146, R24 ;  /* 0x00000092b018723c */ /* 0x040ff00000041818 */
[C---:B------:R-:W-:Y:S08]  /*d3e0*/  HMMA.16816.F32.BF16 R28, R176.reuse, R152, R28 ;  /* 0x00000098b01c723c */ /* 0x040ff0000004181c */
[----:B------:R-:W-:Y:S08]  /*d3f0*/  HMMA.16816.F32.BF16 R32, R176, R154, R32 ;  /* 0x0000009ab020723c */ /* 0x000ff00000041820 */
[C---:B---3--:R-:W-:Y:S08]  /*d400*/  HMMA.16816.F32.BF16 R4, R156.reuse, R160, R4 ;  /* 0x000000a09c04723c */ /* 0x048ff00000041804 */
[C---:B------:R-:W-:Y:S08]  /*d410*/  HMMA.16816.F32.BF16 R8, R156.reuse, R162, R8 ;  /* 0x000000a29c08723c */ /* 0x040ff00000041808 */
[C---:B----4-:R-:W-:Y:S08]  /*d420*/  HMMA.16816.F32.BF16 R12, R156.reuse, R140, R12 ;  /* 0x0000008c9c0c723c */ /* 0x050ff0000004180c */
[C---:B------:R-:W-:Y:S08]  /*d430*/  HMMA.16816.F32.BF16 R16, R156.reuse, R142, R16 ;  /* 0x0000008e9c10723c */ /* 0x040ff00000041810 */
[C---:B--2---:R-:W-:Y:S08]  /*d440*/  HMMA.16816.F32.BF16 R20, R156.reuse, R148, R20 ;  /* 0x000000949c14723c */ /* 0x044ff00000041814 */
[C---:B------:R-:W-:Y:S08]  /*d450*/  HMMA.16816.F32.BF16 R24, R156.reuse, R150, R24 ;  /* 0x000000969c18723c */ /* 0x040ff00000041818 */
[C---:B-----5:R-:W-:Y:S08]  /*d460*/  HMMA.16816.F32.BF16 R28, R156.reuse, R164, R28 ;  /* 0x000000a49c1c723c */ /* 0x060ff0000004181c */
[----:B------:R-:W-:Y:S08]  /*d470*/  HMMA.16816.F32.BF16 R32, R156, R166, R32 ;  /* 0x000000a69c20723c */ /* 0x000ff00000041820 */
[C---:B------:R-:W-:Y:S08]  /*d480*/  HMMA.16816.F32.BF16 R4, R168.reuse, R172, R4 ;  /* 0x000000aca804723c */ /* 0x040ff00000041804 */
        /* <DEDUP_REMOVED lines=31> */
[C---:B----4-:R-:W-:Y:S08]  /*d680*/  HMMA.16816.F32.BF16 R20, R168.reuse, R4, R20 ;  /* 0x00000004a814723c */ /* 0x050ff00000041814 */
[----:B------:R-:W4:Y:S01]  /*d690*/  MUFU.TANH R146, R14 ;  /* 0x0000000e00927308 */ /* 0x000f220000002400 */
[----:B------:R-:W-:Y:S01]  /*d6a0*/  LEA R4, R186, R238, 0x7 ;  /* 0x000000eeba047211 */ /* 0x000fe200078e38ff */
[C---:B------:R-:W-:Y:S03]  /*d6b0*/  HMMA.16816.F32.BF16 R24, R168.reuse, R6, R24 ;  /* 0x00000006a818723c */ /* 0x040fe60000041818 */
[----:B------:R-:W-:Y:S05]  /*d6c0*/  IADD3 R4, R236, R4, R237 ;  /* 0x00000004ec047210 */ /* 0x000fea0007ffe0ed */
[----:B------:R-:W1:Y:S01]  /*d6d0*/  MUFU.TANH R145, R15 ;  /* 0x0000000f00917308 */ /* 0x000e620000002400 */
[----:B------:R-:W-:Y:S05]  /*d6e0*/  @P4 IMAD.HI.U32 R0, R4, c[0x0][0x2c8], RZ ;  /* 0x0000b20004004a27 */ /* 0x000fea00078e00ff */
[----:B------:R-:W-:Y:S01]  /*d6f0*/  @P4 SHF.R.U32.HI R4, RZ, c[0x0][0x2cc], R0 ;  /* 0x0000b300ff044a19 */ /* 0x000fe20000011600 */
[----:B------:R-:W-:Y:S03]  /*d700*/  FMUL.FTZ R20, R20, c[0x0][0x320] ;  /* 0x0000c80014147a20 */ /* 0x000fe60000410000 */
[----:B------:R-:W1:Y:S01]  /*d710*/  MUFU.TANH R107, R16 ;  /* 0x00000010006b7308 */ /* 0x000e620000002400 */
[----:B------:R-:W-:Y:S01]  /*d720*/  FMUL.FTZ R22, R22, c[0x0][0x320] ;  /* 0x0000c80016167a20 */ /* 0x000fe20000410000 */
[----:B------:R-:W1:Y:S08]  /*d730*/  SHFL.IDX PT, R3, R4, RZ, 0x1c1f ;  /* 0x001c1fff04037589 */ /* 0x000e7000000e0000 */
[----:B------:R1:W1:Y:S01]  /*d740*/  MUFU.TANH R101, R17 ;  /* 0x0000001100657308 */ /* 0x0002620000002400 */
[C---:B-----5:R-:W-:Y:S09]  /*d750*/  HMMA.16816.F32.BF16 R28, R168.reuse, R8, R28 ;  /* 0x00000008a81c723c */ /* 0x060ff2000004181c */
[----:B------:R5:W2:Y:S01]  /*d760*/  MUFU.TANH R143, R18 ;  /* 0x00000012008f7308 */ /* 0x000aa20000002400 */
[----:B------:R-:W-:Y:S07]  /*d770*/  HMMA.16816.F32.BF16 R32, R168, R10, R32 ;  /* 0x0000000aa820723c */ /* 0x000fee0000041820 */
[----:B------:R-:W-:Y:S02]  /*d780*/  SHF.L.U32 R168, R199, 0x6, RZ ;  /* 0x00000006c7a87819 */ /* 0x000fe400000006ff */
[----:B------:R2:W2:Y:S03]  /*d790*/  MUFU.TANH R142, R19 ;  /* 0x00000013008e7308 */ /* 0x0004a60000002400 */
[----:B-1----:R-:W-:Y:S01]  /*d7a0*/  FMUL.FTZ R17, R25, c[0x0][0x320] ;  /* 0x0000c80019117a20 */ /* 0x002fe20000410000 */
[----:B------:R-:W-:Y:S01]  /*d7b0*/  IADD3 R0, -R222, 0x1, -R168 ;  /* 0x00000001de007810 */ /* 0x000fe20007ffe9a8 */
[----:B------:R-:W-:Y:S03]  /*d7c0*/  FMUL.FTZ R14, R28, c[0x0][0x320] ;  /* 0x0000c8001c0e7a20 */ /* 0x000fe60000410000 */
[----:B------:R-:W-:Y:S02]  /*d7d0*/  IADD3 R0, -R224, R0, R223 ;  /* 0x00000000e0007210 */ /* 0x000fe40007ffe1df */
[----:B------:R1:W1:Y:S01]  /*d7e0*/  MUFU.TANH R100, R20 ;  /* 0x0000001400647308 */ /* 0x0002620000002400 */
[----:B------:R-:W-:Y:S02]  /*d7f0*/  FMUL.FTZ R12, R29, c[0x0][0x320] ;  /* 0x0000c8001d0c7a20 */ /* 0x000fe40000410000 */
[----:B------:R-:W-:Y:S01]  /*d800*/  FMUL.FTZ R16, R30, c[0x0][0x320] ;  /* 0x0000c8001e107a20 */ /* 0x000fe20000410000 */
[----:B------:R-:W-:Y:S01]  /*d810*/  IADD3 R6, R0, c[0x0][0x328], RZ ;  /* 0x0000ca0000067a10 */ /* 0x000fe20007ffe0ff */
[----:B-----5:R-:W-:Y:S01]  /*d820*/  FMUL.FTZ R18, R24, c[0x0][0x320] ;  /* 0x0000c80018127a20 */ /* 0x020fe20000410000 */
[----:B------:R-:W-:Y:S01]  /*d830*/  IADD3 R5, R0, UR4, RZ ;  /* 0x0000000400057c10 */ /* 0x000fe2000fffe0ff */
[----:B------:R-:W-:Y:S01]  /*d840*/  FMUL.FTZ R15, R31, c[0x0][0x320] ;  /* 0x0000c8001f0f7a20 */ /* 0x000fe20000410000 */
[-C--:B------:R-:W-:Y:S01]  /*d850*/  IADD3 R2, R6, R3.reuse, RZ ;  /* 0x0000000306027210 */ /* 0x080fe20007ffe0ff */
[----:B------:R-:W-:Y:S01]  /*d860*/  FMUL.FTZ R9, R32, c[0x0][0x320] ;  /* 0x0000c80020097a20 */ /* 0x000fe20000410000 */
[----:B------:R5:W3:Y:S01]  /*d870*/  MUFU.TANH R106, R22 ;  /* 0x00000016006a7308 */ /* 0x000ae20000002400 */
[----:B------:R-:W-:Y:S01]  /*d880*/  FMUL.FTZ R13, R34, c[0x0][0x320] ;  /* 0x0000c800220d7a20 */ /* 0x000fe20000410000 */
[----:B------:R-:W-:Y:S01]  /*d890*/  IADD3 R0, R5, R3, RZ ;  /* 0x0000000305007210 */ /* 0x000fe20007ffe0ff */
[----:B------:R-:W-:Y:S02]  /*d8a0*/  FMUL.FTZ R33, R33, c[0x0][0x320] ;  /* 0x0000c80021217a20 */ /* 0x000fe40000410000 */
[----:B--2---:R-:W-:Y:S02]  /*d8b0*/  FMUL.FTZ R19, R21, c[0x0][0x320] ;  /* 0x0000c80015137a20 */ /* 0x004fe40000410000 */
[----:B------:R-:W-:Y:S02]  /*d8c0*/  FMUL.FTZ R21, R26, c[0x0][0x320] ;  /* 0x0000c8001a157a20 */ /* 0x000fe40000410000 */
[----:B------:R-:W-:Y:S01]  /*d8d0*/  FMUL.FTZ R35, R35, c[0x0][0x320] ;  /* 0x0000c80023237a20 */ /* 0x000fe20000410000 */
[----:B------:R-:W2:Y:S01]  /*d8e0*/  MUFU.TANH R18, R18 ;  /* 0x0000001200127308 */ /* 0x000ea20000002400 */
[----:B-1----:R-:W-:Y:S09]  /*d8f0*/  FMUL.FTZ R20, R27, c[0x0][0x320] ;  /* 0x0000c8001b147a20 */ /* 0x002ff20000410000 */
        /* <DEDUP_REMOVED lines=11> */
[----:B------:R1:W1:Y:S10]  /*d9b0*/  MUFU.TANH R104, R33 ;  /* 0x0000002100687308 */ /* 0x0002740000002400 */
[----:B------:R-:W1:Y:S10]  /*d9c0*/  MUFU.TANH R13, R13 ;  /* 0x0000000d000d7308 */ /* 0x000e740000002400 */
[----:B------:R1:W1:Y:S01]  /*d9d0*/  MUFU.TANH R105, R35 ;  /* 0x0000002300697308 */ /* 0x0002620000002400 */
        /* <DEDUP_REMOVED lines=14> */
.L_x_1260:
[----:B------:R-:W-:Y:S04]  /*dac0*/  MOV R7, 0x1 ;  /* 0x0000000100077802 */ /* 0x000fe80000000f00 */
[----:B------:R-:W-:Y:S11]  /*dad0*/  ISETP.NE.AND P0, PT, R7, c[0x0][0x32c], PT ;  /* 0x0000cb0007007a0c */ /* 0x000ff60003f05270 */
[----:B------:R-:W-:Y:S02]  /*dae0*/  @!UPT UIADD3 URZ, URZ, URZ, URZ ;  /* 0x0000003f3f3ff290 */ /* 0x000fe4000fffe03f */
[----:B------:R-:W-:Y:S05]  /*daf0*/  @P0 IMAD.HI.U32 R7, R3, c[0x0][0x330], RZ ;  /* 0x0000cc0003070a27 */ /* 0x000fea00078e00ff */
[----:B------:R-:W-:Y:S02]  /*db00*/  @P0 SHF.R.U32.HI R3, RZ, c[0x0][0x334], R7 ;  /* 0x0000cd00ff030a19 */ /* 0x000fe40000011607 */
.L_x_1261:
[----:B------:R-:W-:Y:S05]  /*db10*/  BSYNC B0 ;  /* 0x0000000000007941 */ /* 0x000fea0003800000 */
.L_x_1259:
[----:B------:R-:W-:Y:S04]  /*db20*/  IMAD R3, R3, c[0x0][0x32c], -R168 ;  /* 0x0000cb0003037a24 */ /* 0x000fe800078e0aa8 */
[----:B------:R-:W-:Y:S05]  /*db30*/  IMAD.IADD R3, R3, 0x1, -R222 ;  /* 0x0000000103037824 */ /* 0x000fea00078e0ade */
[----:B------:R-:W-:Y:S02]  /*db40*/  IADD3 R7, R3, c[0x0][0x32c], RZ ;  /* 0x0000cb0003077a10 */ /* 0x000fe40007ffe0ff */
[----:B------:R-:W-:Y:S02]  /*db50*/  IMNMX R0, R0, R3, !PT ;  /* 0x0000000300007217 */ /* 0x000fe40007800200 */
[----:B------:R-:W-:Y:S02]  /*db60*/  IMNMX R2, R2, R7, PT ;  /* 0x0000000702027217 */ /* 0x000fe40003800200 */
.L_x_1258:
[----:B--234-:R-:W-:Y:S01]  /*db70*/  ISETP.GT.AND P2, PT, R199, -0x1, PT ;  /* 0xffffffffc700780c */ /* 0x01cfe20003f44270 */
[----:B------:R-:W2:Y:S03]  /*db80*/  SHFL.IDX PT, R3, R4, 0x1, 0x1c1f ;  /* 0x003c1f0004037f89 */ /* 0x000ea600000e0000 */
        /* <DEDUP_REMOVED lines=45> */
[----:B------:R-:W-:Y:S01]  /*de60*/  ISETP.GT.AND P0, PT, R0, 0x39, P2 ;  /* 0x000000390000780c */ /* 0x000fe20001704270 */
[--C-:B--2---:R-:W-:Y:S03]  /*de70*/  IMAD.IADD R0, R5, 0x1, R3.reuse ;  /* 0x0000000105007824 */ /* 0x104fe600078e0203 */
[----:B------:R-:W-:Y:S01]  /*de80*/  ISETP.LT.OR P0, PT, R2, 0x3a, P0 ;  /* 0x0000003a0200780c */ /* 0x000fe20000701670 */
[----:B------:R-:W-:Y:S03]  /*de90*/  IMAD.IADD R2, R6, 0x1, R3 ;  /* 0x0000000106027824 */ /* 0x000fe600078e0203 */
        /* <DEDUP_REMOVED lines=15> */
.L_x_1264:
[----:B------:R-:W-:Y:S04]  /*df90*/  MOV R4, 0x1 ;  /* 0x0000000100047802 */ /* 0x000fe80000000f00 */
[----:B------:R-:W-:Y:S11]  /*dfa0*/  ISETP.NE.AND P0, PT, R4, c[0x0][0x32c], PT ;  /* 0x0000cb0004007a0c */ /* 0x000ff60003f05270 */
[----:B------:R-:W-:Y:S02]  /*dfb0*/  @!UPT UIADD3 URZ, URZ, URZ, URZ ;  /* 0x0000003f3f3ff290 */ /* 0x000fe4000fffe03f */
[----:B------:R-:W-:Y:S05]  /*dfc0*/  @P0 IMAD.HI.U32 R4, R3, c[0x0][0x330], RZ ;  /* 0x0000cc0003040a27 */ /* 0x000fea00078e00ff */
[----:B------:R-:W-:Y:S02]  /*dfd0*/  @P0 SHF.R.U32.HI R3, RZ, c[0x0][0x334], R4 ;  /* 0x0000cd00ff030a19 */ /* 0x000fe40000011604 */
.L_x_1265:
[----:B------:R-:W-:Y:S05]  /*dfe0*/  BSYNC B0 ;  /* 0x0000000000007941 */ /* 0x000fea0003800000 */
.L_x_1263:
[----:B------:R-:W-:Y:S04]  /*dff0*/  IMAD R3, R3, c[0x0][0x32c], -R168 ;  /* 0x0000cb0003037a24 */ /* 0x000fe800078e0aa8 */
[----:B------:R-:W-:Y:S05]  /*e000*/  IMAD.IADD R3, R3, 0x1, -R222 ;  /* 0x0000000103037824 */ /* 0x000fea00078e0ade */
[----:B------:R-:W-:Y:S02]  /*e010*/  IADD3 R4, R3, c[0x0][0x32c], RZ ;  /* 0x0000cb0003047a10 */ /* 0x000fe40007ffe0ff */
[----:B------:R-:W-:Y:S02]  /*e020*/  IMNMX R0, R0, R3, !PT ;  /* 0x0000000300007217 */ /* 0x000fe40007800200 */
[----:B------:R-:W-:Y:S02]  /*e030*/  IMNMX R2, R2, R4, PT ;  /* 0x0000000402027217 */ /* 0x000fe40003800200 */
.L_x_1262:
[----:B------:R-:W-:Y:S01]  /*e040*/  ISETP.GT.AND P0, PT, R0, RZ, P2 ;  /* 0x000000ff0000720c */ /* 0x000fe20001704270 */
[----:B------:R-:W-:Y:S04]  /*e050*/  DEPBAR.LE SB0, 0x2 ;  /* 0x000080800000791a */ /* 0x000fe80000000000 */
[----:B------:R-:W-:Y:S01]  /*e060*/  BAR.SYNC.DEFER_BLOCKING 0x0 ;  /* 0x0000000000007b1d */ /* 0x000fe20000010000 */
        /* <DEDUP_REMOVED lines=44> */
[----:B------:R-:W-:Y:S02]  /*e330*/  ISETP.GT.AND P0, PT, R0, 0x39, P2 ;  /* 0x000000390000780c */ /* 0x000fe40001704270 */
[----:B------:R-:W-:Y:S02]  /*e340*/  FMNMX.FTZ R0, R7, R103, !PT ;  /* 0x0000006707007209 */ /* 0x000fe40007810000 */
[----:B------:R-:W-:Y:S02]  /*e350*/  ISETP.LT.OR P0, PT, R2, 0x3a, P0 ;  /* 0x0000003a0200780c */ /* 0x000fe40000701670 */
[----:B------:R-:W-:Y:S02]  /*e360*/  FMNMX.FTZ R0, R11, R0, !PT ;  /* 0x000000000b007209 */ /* 0x000fe40007810000 */
[----:B------:R-:W-:Y:S02]  /*e370*/  FSEL R105, R105, -INF , !P0 ;  /* 0xff80000069697808 */ /* 0x000fe40004000000 */
[----:B------:R-:W-:Y:S04]  /*e380*/  FMNMX.FTZ R0, R10, R0, !PT ;  /* 0x000000000a007209 */ /* 0x000fe80007810000 */
        /* <DEDUP_REMOVED lines=12> */
[----:B------:R-:W-:Y:S05]  /*e450*/  FMNMX.FTZ R0, R104, R0, !PT ;  /* 0x0000000068007209 */ /* 0x000fea0007810000 */
[----:B------:R-:W1:Y:S01]  /*e460*/  SHFL.BFLY PT, R2, R0, 0x2, 0x1f ;  /* 0x0c401f0000027f89 */ /* 0x000e6200000e0000 */
[----:B------:R-:W-:Y:S01]  /*e470*/  BSSY B0, `(.L_x_1266) ;  /* 0x00001da000007945 */ /* 0x000fe20003800000 */
[----:B-1----:R-:W-:Y:S06]  /*e480*/  FMNMX.FTZ R0, R0, R2, !PT ;  /* 0x0000000200007209 */ /* 0x002fec0007810000 */
[----:B------:R-:W1:Y:S02]  /*e490*/  SHFL.BFLY PT, R2, R0, 0x1, 0x1f ;  /* 0x0c201f0000027f89 */ /* 0x000e6400000e0000 */
[----:B-1----:R-:W-:Y:S02]  /*e4a0*/  FMNMX.FTZ R101, R0, R2, !PT ;  /* 0x0000000200657209 */ /* 0x002fe40007810000 */
[----:B------:R-:W-:Y:S02]  /*e4b0*/  FMNMX.FTZ R0, R4, R102, !PT ;  /* 0x0000006604007209 */ /* 0x000fe40007810000 */
[C---:B------:R-:W-:Y:S01]  /*e4c0*/  FSETP.NEU.FTZ.AND P0, PT, R101.reuse, -INF , PT ;  /* 0xff8000006500780b */ /* 0x040fe20003f1d000 */
[C---:B------:R-:W-:Y:S01]  /*e4d0*/  FMUL.FTZ R106, R101.reuse, c[0x0][0x2d0] ;  /* 0x0000b400656a7a20 */ /* 0x040fe20000410000 */
[----:B------:R-:W-:Y:S02]  /*e4e0*/  FMNMX.FTZ R0, R6, R0, !PT ;  /* 0x0000000006007209 */ /* 0x000fe40007810000 */
[----:B------:R-:W-:Y:S02]  /*e4f0*/  FSEL R3, R101, RZ, P0 ;  /* 0x000000ff65037208 */ /* 0x000fe40000000000 */
[----:B------:R-:W-:Y:S02]  /*e500*/  FMNMX.FTZ R0, R5, R0, !PT ;  /* 0x0000000005007209 */ /* 0x000fe40007810000 */
[----:B------:R-:W-:Y:S02]  /*e510*/  FSEL R106, R106, RZ, P0 ;  /* 0x000000ff6a6a7208 */ /* 0x000fe40000000000 */
[----:B------:R-:W-:Y:S03]  /*e520*/  FMNMX.FTZ R0, R9, R0, !PT ;  /* 0x0000000009007209 */ /* 0x000fe60007810000 */
[--C-:B------:R-:W-:Y:S01]  /*e530*/  FFMA.FTZ R8, R8, c[0x0][0x2d0], -R106.reuse ;  /* 0x0000b40008087a23 */ /* 0x100fe2000001086a */
[----:B------:R-:W-:Y:S01]  /*e540*/  FMNMX.FTZ R0, R146, R0, !PT ;  /* 0x0000000092007209 */ /* 0x000fe20007810000 */
[--C-:B------:R-:W-:Y:S02]  /*e550*/  FFMA.FTZ R7, R7, c[0x0][0x2d0], -R106.reuse ;  /* 0x0000b40007077a23 */ /* 0x100fe4000001086a */
[----:B------:R1:W-:Y:S01]  /*e560*/  MUFU.EX2 R215, R8 ;  /* 0x0000000800d77308 */ /* 0x0003e20000000800 */
[----:B------:R-:W-:Y:S01]  /*e570*/  FMNMX.FTZ R0, R145, R0, !PT ;  /* 0x0000000091007209 */ /* 0x000fe20007810000 */
[--C-:B------:R-:W-:Y:S02]  /*e580*/  FFMA.FTZ R11, R11, c[0x0][0x2d0], -R106.reuse ;  /* 0x0000b4000b0b7a23 */ /* 0x100fe4000001086a */
[----:B------:R-:W-:Y:S01]  /*e590*/  FFMA.FTZ R10, R10, c[0x0][0x2d0], -R106 ;  /* 0x0000b4000a0a7a23 */ /* 0x000fe2000001086a */
[----:B------:R-:W-:Y:S04]  /*e5a0*/  FMNMX.FTZ R0, R150, R0, !PT ;  /* 0x0000000096007209 */ /* 0x000fe80007810000 */
[----:B------:R-:W-:Y:S01]  /*e5b0*/  FMNMX.FTZ R0, R151, R0, !PT ;  /* 0x0000000097007209 */ /* 0x000fe20007810000 */
[----:B------:R-:W-:Y:S03]  /*e5c0*/  MUFU.EX2 R214, R7 ;  /* 0x0000000700d67308 */ /* 0x000fe60000000800 */
[----:B------:R-:W-:Y:S04]  /*e5d0*/  FMNMX.FTZ R0, R152, R0, !PT ;  /* 0x0000000098007209 */ /* 0x000fe80007810000 */
[----:B------:R-:W-:Y:S03]  /*e5e0*/  FMNMX.FTZ R0, R153, R0, !PT ;  /* 0x0000000099007209 */ /* 0x000fe60007810000 */
[----:B------:R-:W2:Y:S01]  /*e5f0*/  MUFU.EX2 R217, R11 ;  /* 0x0000000b00d97308 */ /* 0x000ea20000000800 */
[----:B------:R-:W-:Y:S01]  /*e600*/  FMNMX.FTZ R0, R158, R0, !PT ;  /* 0x000000009e007209 */ /* 0x000fe20007810000 */
[----:B-1----:R-:W-:Y:S03]  /*e610*/  IMAD R8, R185, 0x6000, RZ ;  /* 0x00006000b9087824 */ /* 0x002fe600078e02ff */
[----:B------:R-:W-:Y:S04]  /*e620*/  FMNMX.FTZ R0, R160, R0, !PT ;  /* 0x00000000a0007209 */ /* 0x000fe80007810000 */
[----:B------:R-:W-:Y:S01]  /*e630*/  FMNMX.FTZ R0, R161, R0, !PT ;  /* 0x00000000a1007209 */ /* 0x000fe20007810000 */
[----:B------:R-:W1:Y:S01]  /*e640*/  MUFU.EX2 R216, R10 ;  /* 0x0000000a00d87308 */ /* 0x000e620000000800 */
[----:B------:R-:W-:Y:S02]  /*e650*/  IADD3 R156, R194, R8, RZ ;  /* 0x00000008c29c7210 */ /* 0x000fe40007ffe0ff */
[----:B------:R-:W-:Y:S03]  /*e660*/  FMNMX.FTZ R0, R173, R0, !PT ;  /* 0x00000000ad007209 */ /* 0x000fe60007810000 */
[----:B------:R-:W-:Y:S01]  /*e670*/  LDSM.16.MT88.4 R12, [R156+0x100] ;  /* 0x000100009c0c783b */ /* 0x000fe20000004200 */
[----:B------:R-:W-:Y:S04]  /*e680*/  FMNMX.FTZ R0, R174, R0, !PT ;  /* 0x00000000ae007209 */ /* 0x000fe80007810000 */
[----:B------:R-:W-:Y:S02]  /*e690*/  FMNMX.FTZ R0, R105, R0, !PT ;  /* 0x0000000069007209 */ /* 0x000fe40007810000 */
[----:B--2---:R-:W-:Y:S03]  /*e6a0*/  F2FP.BF16.PACK_AB R140, R217, R214 ;  /* 0x000000d6d98c723e */ /* 0x004fe600000010ff */
[----:B------:R-:W2:Y:S01]  /*e6b0*/  SHFL.BFLY PT, R2, R0, 0x2, 0x1f ;  /* 0x0c401f0000027f89 */ /* 0x000ea200000e0000 */
[----:B-1----:R-:W-:Y:S02]  /*e6c0*/  F2FP.BF16.PACK_AB R142, R215, R216 ;  /* 0x000000d8d78e723e */ /* 0x002fe400000010ff */
[----:B--2---:R-:W-:Y:S05]  /*e6d0*/  FMNMX.FTZ R0, R0, R2, !PT ;  /* 0x0000000200007209 */ /* 0x004fea0007810000 */
[----:B------:R-:W1:Y:S02]  /*e6e0*/  SHFL.BFLY PT, R2, R0, 0x1, 0x1f ;  /* 0x0c201f0000027f89 */ /* 0x000e6400000e0000 */
[----:B-1----:R-:W-:Y:S01]  /*e6f0*/  FMNMX.FTZ R100, R0, R2, !PT ;  /* 0x0000000200647209 */ /* 0x002fe20007810000 */
[----:B------:R-:W-:Y:S01]  /*e700*/  FADD.FTZ R0, -R3, R103 ;  /* 0x0000006703007221 */ /* 0x000fe20000010100 */
[----:B------:R-:W-:Y:S02]  /*e710*/  IADD3 R103, R192, R156, RZ ;  /* 0x0000009cc0677210 */ /* 0x000fe40007ffe0ff */
[----:B------:R-:W-:Y:S01]  /*e720*/  FSETP.NEU.FTZ.AND P0, PT, R100, -INF , PT ;  /* 0xff8000006400780b */ /* 0x000fe20003f1d000 */
[----:B------:R-:W-:Y:S02]  /*e730*/  FMUL.FTZ R0, R0, c[0x0][0x2d0] ;  /* 0x0000b40000007a20 */ /* 0x000fe40000410000 */
[C---:B------:R-:W-:Y:S01]  /*e740*/  FMUL.FTZ R107, R100.reuse, c[0x0][0x2d0] ;  /* 0x0000b400646b7a20 */ /* 0x040fe20000410000 */
[----:B------:R-:W-:Y:S01]  /*e750*/  FSEL R2, R100, RZ, P0 ;  /* 0x000000ff64027208 */ /* 0x000fe20000000000 */
[----:B------:R1:W2:Y:S01]  /*e760*/  MUFU.EX2 R3, R0 ;  /* 0x0000000000037308 */ /* 0x0002a20000000800 */
[----:B------:R-:W3:Y:S02]  /*e770*/  LDSM.16.MT88.4 R20, [R103+0x100] ;  /* 0x000100006714783b */ /* 0x000ee40000004200 */
[----:B------:R-:W-:Y:S05]  /*e780*/  FSEL R107, R107, RZ, P0 ;  /* 0x000000ff6b6b7208 */ /* 0x000fea0000000000 */
[--C-:B------:R-:W-:Y:S02]  /*e790*/  FFMA.FTZ R4, R4, c[0x0][0x2d0], -R107.reuse ;  /* 0x0000b40004047a23 */ /* 0x100fe4000001086b */
[--C-:B------:R-:W-:Y:S02]  /*e7a0*/  FFMA.FTZ R6, R6, c[0x0][0x2d0], -R107.reuse ;  /* 0x0000b40006067a23 */ /* 0x100fe4000001086b */
[--C-:B------:R-:W-:Y:S01]  /*e7b0*/  FFMA.FTZ R5, R5, c[0x0][0x2d0], -R107.reuse ;  /* 0x0000b40005057a23 */ /* 0x100fe2000001086b */
[----:B------:R4:W-:Y:S01]  /*e7c0*/  MUFU.EX2 R176, R4 ;  /* 0x0000000400b07308 */ /* 0x0009e20000000800 */
[--C-:B------:R-:W-:Y:S09]  /*e7d0*/  FFMA.FTZ R9, R9, c[0x0][0x2d0], -R107.reuse ;  /* 0x0000b40009097a23 */ /* 0x100ff2000001086b */
[----:B------:R-:W5:Y:S01]  /*e7e0*/  MUFU.EX2 R179, R6 ;  /* 0x0000000600b37308 */ /* 0x000f620000000800 */
[----:B-1----:R-:W-:Y:S01]  /*e7f0*/  FADD.FTZ R0, -R2, R102 ;  /* 0x0000006602007221 */ /* 0x002fe20000010100 */
[----:B------:R-:W-:Y:S01]  /*e800*/  IADD3 R2, R8, R195, RZ ;  /* 0x000000c308027210 */ /* 0x000fe20007ffe0ff */
[C---:B--2---:R-:W-:Y:S02]  /*e810*/  FMUL.FTZ R8, R3.reuse, R112 ;  /* 0x0000007003087220 */ /* 0x044fe40000410000 */
[----:B------:R-:W-:Y:S01]  /*e820*/  FMUL.FTZ R0, R0, c[0x0][0x2d0] ;  /* 0x0000b40000007a20 */ /* 0x000fe20000410000 */
[----:B------:R-:W-:Y:S01]  /*e830*/  IADD3 R102, R192, R2, RZ ;  /* 0x00000002c0667210 */ /* 0x000fe20007ffe0ff */
[----:B------:R-:W1:Y:S01]  /*e840*/  LDSM.16.MT88.4 R28, [R2+0x100] ;  /* 0x00010000021c783b */ /* 0x000e620000004200 */
[C---:B------:R-:W-:Y:S02]  /*e850*/  FMUL.FTZ R16, R3.reuse, R120 ;  /* 0x0000007803107220 */ /* 0x040fe40000410000 */
[----:B------:R2:W-:Y:S01]  /*e860*/  MUFU.EX2 R178, R5 ;  /* 0x0000000500b27308 */ /* 0x0005e20000000800 */
[C---:B------:R-:W-:Y:S02]  /*e870*/  FMUL.FTZ R17, R3.reuse, R121 ;  /* 0x0000007903117220 */ /* 0x040fe40000410000 */
[C---:B------:R-:W-:Y:S02]  /*e880*/  FMUL.FTZ R24, R3.reuse, R128 ;  /* 0x0000008003187220 */ /* 0x040fe40000410000 */
[C---:B----4-:R-:W-:Y:S02]  /*e890*/  FMUL.FTZ R4, R3.reuse, R108 ;  /* 0x0000006c03047220 */ /* 0x050fe40000410000 */
[C---:B------:R-:W-:Y:S02]  /*e8a0*/  FMUL.FTZ R25, R3.reuse, R129 ;  /* 0x0000008103197220 */ /* 0x040fe40000410000 */
[C---:B------:R-:W-:Y:S01]  /*e8b0*/  FMUL.FTZ R32, R3.reuse, R136 ;  /* 0x0000008803207220 */ /* 0x040fe20000410000 */
[----:B------:R-:W4:Y:S01]  /*e8c0*/  MUFU.EX2 R177, R9 ;  /* 0x0000000900b17308 */ /* 0x000f220000000800 */
[C---:B------:R-:W-:Y:S02]  /*e8d0*/  FMUL.FTZ R33, R3.reuse, R137 ;  /* 0x0000008903217220 */ /* 0x040fe40000410000 */
[----:B------:R-:W-:Y:S01]  /*e8e0*/  FMUL.FTZ R36, R3, R36 ;  /* 0x0000002403247220 */ /* 0x000fe20000410000 */
[----:B-----5:R-:W-:Y:S01]  /*e8f0*/  F2FP.BF16.PACK_AB R141, R179, R176 ;  /* 0x000000b0b38d723e */ /* 0x020fe200000010ff */
[C---:B------:R-:W-:Y:S02]  /*e900*/  FMUL.FTZ R37, R3.reuse, R37 ;  /* 0x0000002503257220 */ /* 0x040fe40000410000 */
[C---:B------:R-:W-:Y:S02]  /*e910*/  FMUL.FTZ R40, R3.reuse, R40 ;  /* 0x0000002803287220 */ /* 0x040fe40000410000 */
[C---:B------:R-:W-:Y:S01]  /*e920*/  FMUL.FTZ R41, R3.reuse, R41 ;  /* 0x0000002903297220 */ /* 0x040fe20000410000 */
[----:B------:R-:W5:Y:S01]  /*e930*/  MUFU.EX2 R0, R0 ;  /* 0x0000000000007308 */ /* 0x000f620000000800 */
[C---:B------:R-:W-:Y:S02]  /*e940*/  FMUL.FTZ R44, R3.reuse, R44 ;  /* 0x0000002c032c7220 */ /* 0x040fe40000410000 */
[C---:B------:R-:W-:Y:S02]  /*e950*/  FMUL.FTZ R45, R3.reuse, R45 ;  /* 0x0000002d032d7220 */ /* 0x040fe40000410000 */
[C---:B--2---:R-:W-:Y:S02]  /*e960*/  FMUL.FTZ R5, R3.reuse, R109 ;  /* 0x0000006d03057220 */ /* 0x044fe40000410000 */
[C---:B------:R-:W-:Y:S02]  /*e970*/  FMUL.FTZ R48, R3.reuse, R48 ;  /* 0x0000003003307220 */ /* 0x040fe40000410000 */
[C---:B------:R-:W-:Y:S02]  /*e980*/  FMUL.FTZ R49, R3.reuse, R49 ;  /* 0x0000003103317220 */ /* 0x040fe40000410000 */
[C---:B------:R-:W-:Y:S02]  /*e990*/  FMUL.FTZ R52, R3.reuse, R52 ;  /* 0x0000003403347220 */ /* 0x040fe40000410000 */
[----:B------:R-:W-:Y:S01]  /*e9a0*/  FMUL.FTZ R53, R3, R53 ;  /* 0x0000003503357220 */ /* 0x000fe20000410000 */
[----:B----4-:R-:W-:Y:S01]  /*e9b0*/  F2FP.BF16.PACK_AB R143, R177, R178 ;  /* 0x000000b2b18f723e */ /* 0x010fe200000010ff */
[C---:B------:R-:W-:Y:S02]  /*e9c0*/  FMUL.FTZ R9, R3.reuse, R113 ;  /* 0x0000007103097220 */ /* 0x040fe40000410000 */
[C---:B------:R-:W-:Y:S02]  /*e9d0*/  FMUL.FTZ R56, R3.reuse, R56 ;  /* 0x0000003803387220 */ /* 0x040fe40000410000 */
[C---:B------:R-:W-:Y:S02]  /*e9e0*/  FMUL.FTZ R57, R3.reuse, R57 ;  /* 0x0000003903397220 */ /* 0x040fe40000410000 */
[C---:B------:R-:W-:Y:S02]  /*e9f0*/  FMUL.FTZ R60, R3.reuse, R60 ;  /* 0x0000003c033c7220 */ /* 0x040fe40000410000 */
[C---:B------:R-:W-:Y:S02]  /*ea00*/  FMUL.FTZ R61, R3.reuse, R61 ;  /* 0x0000003d033d7220 */ /* 0x040fe40000410000 */
[C---:B-----5:R-:W-:Y:S02]  /*ea10*/  FMUL.FTZ R6, R0.reuse, R110 ;  /* 0x0000006e00067220 */ /* 0x060fe40000410000 */
[C---:B------:R-:W-:Y:S02]  /*ea20*/  FMUL.FTZ R7, R0.reuse, R111 ;  /* 0x0000006f00077220 */ /* 0x040fe40000410000 */
[----:B------:R-:W2:Y:S01]  /*ea30*/  LDSM.16.MT88.4 R108, [R102+0x100] ;  /* 0x00010000666c783b */ /* 0x000ea20000004200 */
[C---:B------:R-:W-:Y:S02]  /*ea40*/  FMUL.FTZ R10, R0.reuse, R114 ;  /* 0x00000072000a7220 */ /* 0x040fe40000410000 */
[C---:B------:R-:W-:Y:S02]  /*ea50*/  FMUL.FTZ R11, R0.reuse, R115 ;  /* 0x00000073000b7220 */ /* 0x040fe40000410000 */
[C---:B------:R-:W-:Y:S03]  /*ea60*/  HMMA.16816.F32.BF16 R4, R140.reuse, R12, R4 ;  /* 0x0000000c8c04723c */ /* 0x040fe60000041804 */
[----:B------:R-:W4:Y:S02]  /*ea70*/  LDSM.16.MT88.4 R112, [R156+0x2100] ;  /* 0x002100009c70783b */ /* 0x000f240000004200 */
[C---:B------:R-:W-:Y:S02]  /*ea80*/  FMUL.FTZ R18, R0.reuse, R122 ;  /* 0x0000007a00127220 */ /* 0x040fe40000410000 */
[C---:B------:R-:W-:Y:S01]  /*ea90*/  FMUL.FTZ R12, R3.reuse, R116 ;  /* 0x00000074030c7220 */ /* 0x040fe20000410000 */
[C---:B------:R-:W-:Y:S04]  /*eaa0*/  HMMA.16816.F32.BF16 R8, R140.reuse, R14, R8 ;  /* 0x0000000e8c08723c */ /* 0x040fe80000041808 */
[C---:B------:R-:W-:Y:S02]  /*eab0*/  FMUL.FTZ R13, R3.reuse, R117 ;  /* 0x00000075030d7220 */ /* 0x040fe40000410000 */
[C---:B------:R-:W-:Y:S02]  /*eac0*/  FMUL.FTZ R19, R0.reuse, R123 ;  /* 0x0000007b00137220 */ /* 0x040fe40000410000 */
[C---:B------:R-:W-:Y:S01]  /*ead0*/  FMUL.FTZ R14, R0.reuse, R118 ;  /* 0x00000076000e7220 */ /* 0x040fe20000410000 */
[----:B------:R-:W-:Y:S03]  /*eae0*/  LDSM.16.MT88.4 R120, [R156+0x900] ;  /* 0x000900009c78783b */ /* 0x000fe60000004200 */
[C---:B------:R-:W-:Y:S02]  /*eaf0*/  FMUL.FTZ R15, R0.reuse, R119 ;  /* 0x00000077000f7220 */ /* 0x040fe40000410000 */
[C---:B------:R-:W-:Y:S02]  /*eb00*/  FMUL.FTZ R26, R0.reuse, R130 ;  /* 0x00000082001a7220 */ /* 0x040fe40000410000 */
[C---:B------:R-:W-:Y:S01]  /*eb10*/  FMUL.FTZ R27, R0.reuse, R131 ;  /* 0x00000083001b7220 */ /* 0x040fe20000410000 */
[----:B------:R-:W5:Y:S01]  /*eb20*/  LDSM.16.MT88.4 R116, [R103+0x2100] ;  /* 0x002100006774783b */ /* 0x000f620000004200 */
[C---:B------:R-:W-:Y:S01]  /*eb30*/  FMUL.FTZ R34, R0.reuse, R138 ;  /* 0x0000008a00227220 */ /* 0x040fe20000410000 */
[C---:B---3--:R-:W-:Y:S03]  /*eb40*/  HMMA.16816.F32.BF16 R12, R140.reuse, R20, R12 ;  /* 0x000000148c0c723c */ /* 0x048fe6000004180c */
[C---:B------:R-:W-:Y:S02]  /*eb50*/  FMUL.FTZ R35, R0.reuse, R139 ;  /* 0x0000008b00237220 */ /* 0x040fe40000410000 */
[C---:B------:R-:W-:Y:S01]  /*eb60*/  FMUL.FTZ R38, R0.reuse, R38 ;  /* 0x0000002600267220 */ /* 0x040fe20000410000 */
[----:B------:R-:W-:Y:S01]  /*eb70*/  LDSM.16.MT88.4 R128, [R102+0x900] ;  /* 0x000900006680783b */ /* 0x000fe20000004200 */
[C---:B------:R-:W-:Y:S01]  /*eb80*/  FMUL.FTZ R20, R3.reuse, R124 ;  /* 0x0000007c03147220 */ /* 0x040fe20000410000 */
[C---:B------:R-:W-:Y:S04]  /*eb90*/  HMMA.16816.F32.BF16 R16, R140.reuse, R22, R16 ;  /* 0x000000168c10723c */ /* 0x040fe80000041810 */
[C---:B------:R-:W-:Y:S02]  /*eba0*/  FMUL.FTZ R21, R3.reuse, R125 ;  /* 0x0000007d03157220 */ /* 0x040fe40000410000 */
[C---:B------:R-:W-:Y:S01]  /*ebb0*/  FMUL.FTZ R39, R0.reuse, R39 ;  /* 0x0000002700277220 */ /* 0x040fe20000410000 */
[----:B------:R-:W-:Y:S01]  /*ebc0*/  LDSM.16.MT88.4 R136, [R103+0x2900] ;  /* 0x002900006788783b */ /* 0x000fe20000004200 */
[C---:B------:R-:W-:Y:S04]  /*ebd0*/  FMUL.FTZ R22, R0.reuse, R126 ;  /* 0x0000007e00167220 */ /* 0x040fe80000410000 */
[C---:B------:R-:W-:Y:S02]  /*ebe0*/  FMUL.FTZ R23, R0.reuse, R127 ;  /* 0x0000007f00177220 */ /* 0x040fe40000410000 */
[C---:B------:R-:W-:Y:S01]  /*ebf0*/  FMUL.FTZ R42, R0.reuse, R42 ;  /* 0x0000002a002a7220 */ /* 0x040fe20000410000 */
[----:B------:R-:W-:Y:S01]  /*ec00*/  LDSM.16.MT88.4 R124, [R103+0x900] ;  /* 0x00090000677c783b */ /* 0x000fe20000004200 */
[C---:B------:R-:W-:Y:S02]  /*ec10*/  FMUL.FTZ R43, R0.reuse, R43 ;  /* 0x0000002b002b7220 */ /* 0x040fe40000410000 */
[C---:B------:R-:W-:Y:S01]  /*ec20*/  FMUL.FTZ R46, R0.reuse, R46 ;  /* 0x0000002e002e7220 */ /* 0x040fe20000410000 */
[C---:B-1----:R-:W-:Y:S03]  /*ec30*/  HMMA.16816.F32.BF16 R20, R140.reuse, R28, R20 ;  /* 0x0000001c8c14723c */ /* 0x042fe60000041814 */
[C---:B------:R-:W-:Y:S02]  /*ec40*/  FMUL.FTZ R47, R0.reuse, R47 ;  /* 0x0000002f002f7220 */ /* 0x040fe40000410000 */
[C---:B------:R-:W-:Y:S02]  /*ec50*/  FMUL.FTZ R50, R0.reuse, R50 ;  /* 0x0000003200327220 */ /* 0x040fe40000410000 */
[C---:B------:R-:W-:Y:S01]  /*ec60*/  FMUL.FTZ R28, R3.reuse, R132 ;  /* 0x00000084031c7220 */ /* 0x040fe20000410000 */
[C---:B------:R-:W-:Y:S04]  /*ec70*/  HMMA.16816.F32.BF16 R24, R140.reuse, R30, R24 ;  /* 0x0000001e8c18723c */ /* 0x040fe80000041818 */
[C---:B------:R-:W-:Y:S02]  /*ec80*/  FMUL.FTZ R29, R3.reuse, R133 ;  /* 0x00000085031d7220 */ /* 0x040fe40000410000 */
[C---:B------:R-:W-:Y:S02]  /*ec90*/  FMUL.FTZ R51, R0.reuse, R51 ;  /* 0x0000003300337220 */ /* 0x040fe40000410000 */
[C---:B------:R-:W-:Y:S04]  /*eca0*/  FMUL.FTZ R30, R0.reuse, R134 ;  /* 0x00000086001e7220 */ /* 0x040fe80000410000 */
[C---:B------:R-:W-:Y:S02]  /*ecb0*/  FMUL.FTZ R31, R0.reuse, R135 ;  /* 0x00000087001f7220 */ /* 0x040fe40000410000 */
[----:B------:R-:W-:Y:S01]  /*ecc0*/  LDSM.16.MT88.4 R132, [R156+0x2900] ;  /* 0x002900009c84783b */ /* 0x000fe20000004200 */
[C---:B------:R-:W-:Y:S02]  /*ecd0*/  FMUL.FTZ R54, R0.reuse, R54 ;  /* 0x0000003600367220 */ /* 0x040fe40000410000 */
[C---:B------:R-:W-:Y:S02]  /*ece0*/  FMUL.FTZ R55, R0.reuse, R55 ;  /* 0x0000003700377220 */ /* 0x040fe40000410000 */
[C---:B--2---:R-:W-:Y:S03]  /*ecf0*/  HMMA.16816.F32.BF16 R28, R140.reuse, R108, R28 ;  /* 0x0000006c8c1c723c */ /* 0x044fe6000004181c */
[C---:B------:R-:W-:Y:S02]  /*ed00*/  FMUL.FTZ R58, R0.reuse, R58 ;  /* 0x0000003a003a7220 */ /* 0x040fe40000410000 */
[C---:B------:R-:W-:Y:S02]  /*ed10*/  FMUL.FTZ R59, R0.reuse, R59 ;  /* 0x0000003b003b7220 */ /* 0x040fe40000410000 */
[C---:B------:R-:W-:Y:S01]  /*ed20*/  FMUL.FTZ R62, R0.reuse, R62 ;  /* 0x0000003e003e7220 */ /* 0x040fe20000410000 */
[C---:B------:R-:W-:Y:S01]  /*ed30*/  HMMA.16816.F32.BF16 R32, R140.reuse, R110, R32 ;  /* 0x0000006e8c20723c */ /* 0x040fe20000041820 */
[----:B------:R-:W1:Y:S03]  /*ed40*/  LDSM.16.MT88.4 R108, [R2+0x2100] ;  /* 0x00210000026c783b */ /* 0x000e660000004200 */
[C---:B------:R-:W-:Y:S02]  /*ed50*/  FMUL.FTZ R63, R0.reuse, R63 ;  /* 0x0000003f003f7220 */ /* 0x040fe40000410000 */
[C---:B------:R-:W-:Y:S02]  /*ed60*/  FMUL.FTZ R64, R3.reuse, R64 ;  /* 0x0000004003407220 */ /* 0x040fe40000410000 */
[C---:B----4-:R-:W-:Y:S04]  /*ed70*/  HMMA.16816.F32.BF16 R36, R140.reuse, R112, R36 ;  /* 0x000000708c24723c */ /* 0x050fe80000041824 */
[C---:B------:R-:W-:Y:S02]  /*ed80*/  FMUL.FTZ R65, R3.reuse, R65 ;  /* 0x0000004103417220 */ /* 0x040fe40000410000 */
[C---:B------:R-:W-:Y:S02]  /*ed90*/  FMUL.FTZ R66, R0.reuse, R66 ;  /* 0x0000004200427220 */ /* 0x040fe40000410000 */
[C---:B------:R-:W-:Y:S01]  /*eda0*/  HMMA.16816.F32.BF16 R40, R140.reuse, R114, R40 ;  /* 0x000000728c28723c */ /* 0x040fe20000041828 */
[----:B------:R-:W2:Y:S03]  /*edb0*/  LDSM.16.MT88.4 R112, [R102+0x2100] ;  /* 0x002100006670783b */ /* 0x000ea60000004200 */
[C---:B------:R-:W-:Y:S02]  /*edc0*/  FMUL.FTZ R67, R0.reuse, R67 ;  /* 0x0000004300437220 */ /* 0x040fe40000410000 */
[C---:B------:R-:W-:Y:S02]  /*edd0*/  FMUL.FTZ R68, R3.reuse, R68 ;  /* 0x0000004403447220 */ /* 0x040fe40000410000 */
[C---:B-----5:R-:W-:Y:S04]  /*ede0*/  HMMA.16816.F32.BF16 R44, R140.reuse, R116, R44 ;  /* 0x000000748c2c723c */ /* 0x060fe8000004182c */
[C---:B------:R-:W-:Y:S02]  /*edf0*/  FMUL.FTZ R69, R3.reuse, R69 ;  /* 0x0000004503457220 */ /* 0x040fe40000410000 */
[C---:B------:R-:W-:Y:S02]  /*ee00*/  FMUL.FTZ R70, R0.reuse, R70 ;  /* 0x0000004600467220 */ /* 0x040fe40000410000 */
[C---:B------:R-:W-:Y:S01]  /*ee10*/  HMMA.16816.F32.BF16 R48, R140.reuse, R118, R48 ;  /* 0x000000768c30723c */ /* 0x040fe20000041830 */
[----:B------:R-:W3:Y:S03]  /*ee20*/  LDSM.16.MT88.4 R116, [R156+0x4100] ;  /* 0x004100009c74783b */ /* 0x000ee60000004200 */
[C---:B------:R-:W-:Y:S02]  /*ee30*/  FMUL.FTZ R71, R0.reuse, R71 ;  /* 0x0000004700477220 */ /* 0x040fe40000410000 */
[C---:B------:R-:W-:Y:S02]  /*ee40*/  FMUL.FTZ R72, R3.reuse, R72 ;  /* 0x0000004803487220 */ /* 0x040fe40000410000 */
[C---:B------:R-:W-:Y:S01]  /*ee50*/  FMUL.FTZ R73, R3.reuse, R73 ;  /* 0x0000004903497220 */ /* 0x040fe20000410000 */
[C---:B-1----:R-:W-:Y:S03]  /*ee60*/  HMMA.16816.F32.BF16 R52, R140.reuse, R108, R52 ;  /* 0x0000006c8c34723c */ /* 0x042fe60000041834 */
[C---:B------:R-:W-:Y:S02]  /*ee70*/  FMUL.FTZ R74, R0.reuse, R74 ;  /* 0x0000004a004a7220 */ /* 0x040fe40000410000 */
[----:B------:R-:W-:Y:S02]  /*ee80*/  FMUL.FTZ R75, R0, R75 ;  /* 0x0000004b004b7220 */ /* 0x000fe40000410000 */
[--C-:B------:R-:W-:Y:S01]  /*ee90*/  FFMA.FTZ R108, R144, c[0x0][0x2d0], -R106.reuse ;  /* 0x0000b400906c7a23 */ /* 0x100fe2000001086a */
[C---:B------:R-:W-:Y:S03]  /*eea0*/  HMMA.16816.F32.BF16 R56, R140.reuse, R110, R56 ;  /* 0x0000006e8c38723c */ /* 0x040fe60000041838 */
[----:B------:R1:W-:Y:S01]  /*eeb0*/  MUFU.EX2 R213, R108 ;  /* 0x0000006c00d57308 */ /* 0x0003e20000000800 */
[C---:B------:R-:W-:Y:S02]  /*eec0*/  FMUL.FTZ R76, R3.reuse, R76 ;  /* 0x0000004c034c7220 */ /* 0x040fe40000410000 */
[----:B------:R-:W-:Y:S02]  /*eed0*/  FMUL.FTZ R77, R3, R77 ;  /* 0x0000004d034d7220 */ /* 0x000fe40000410000 */
[C---:B--2---:R-:W-:Y:S04]  /*eee0*/  HMMA.16816.F32.BF16 R60, R140.reuse, R112, R60 ;  /* 0x000000708c3c723c */ /* 0x044fe8000004183c */
[C---:B------:R-:W-:Y:S02]  /*eef0*/  FMUL.FTZ R78, R0.reuse, R78 ;  /* 0x0000004e004e7220 */ /* 0x040fe40000410000 */
[C---:B------:R-:W-:Y:S02]  /*ef00*/  FMUL.FTZ R79, R0.reuse, R79 ;  /* 0x0000004f004f7220 */ /* 0x040fe40000410000 */
[C---:B------:R-:W-:Y:S04]  /*ef10*/  HMMA.16816.F32.BF16 R64, R140.reuse, R114, R64 ;  /* 0x000000728c40723c */ /* 0x040fe80000041840 */
[--C-:B------:R-:W-:Y:S02]  /*ef20*/  FFMA.FTZ R112, R147, c[0x0][0x2d0], -R106.reuse ;  /* 0x0000b40093707a23 */ /* 0x100fe4000001086a */
[C---:B------:R-:W-:Y:S02]  /*ef30*/  FMUL.FTZ R80, R3.reuse, R80 ;  /* 0x0000005003507220 */ /* 0x040fe40000410000 */
[C---:B---3--:R-:W-:Y:S01]  /*ef40*/  HMMA.16816.F32.BF16 R68, R140.reuse, R116, R68 ;  /* 0x000000748c44723c */ /* 0x048fe20000041844 */
[----:B------:R2:W-:Y:S01]  /*ef50*/  MUFU.EX2 R211, R112 ;  /* 0x0000007000d37308 */ /* 0x0005e20000000800 */
[----:B-1----:R-:W1:Y:S02]  /*ef60*/  LDSM.16.MT88.4 R108, [R103+0x4100] ;  /* 0x00410000676c783b */ /* 0x002e640000004200 */
[----:B------:R-:W-:Y:S02]  /*ef70*/  FMUL.FTZ R81, R3, R81 ;  /* 0x0000005103517220 */ /* 0x000fe40000410000 */
[C---:B------:R-:W-:Y:S02]  /*ef80*/  FMUL.FTZ R82, R0.reuse, R82 ;  /* 0x0000005200527220 */ /* 0x040fe40000410000 */
[C---:B------:R-:W-:Y:S04]  /*ef90*/  HMMA.16816.F32.BF16 R72, R140.reuse, R118, R72 ;  /* 0x000000768c48723c */ /* 0x040fe80000041848 */
[--C-:B------:R-:W-:Y:S02]  /*efa0*/  FFMA.FTZ R116, R149, c[0x0][0x2d0], -R106.reuse ;  /* 0x0000b40095747a23 */ /* 0x100fe4000001086a */
[C---:B------:R-:W-:Y:S02]  /*efb0*/  FMUL.FTZ R83, R0.reuse, R83 ;  /* 0x0000005300537220 */ /* 0x040fe40000410000 */
[----:B------:R3:W-:Y:S01]  /*efc0*/  MUFU.EX2 R209, R116 ;  /* 0x0000007400d17308 */ /* 0x0007e20000000800 */
[C---:B------:R-:W-:Y:S03]  /*efd0*/  FMUL.FTZ R84, R3.reuse, R84 ;  /* 0x0000005403547220 */ /* 0x040fe60000410000 */
[C---:B------:R-:W-:Y:S02]  /*efe0*/  FMUL.FTZ R85, R3.reuse, R85 ;  /* 0x0000005503557220 */ /* 0x040fe40000410000 */
[C---:B------:R-:W-:Y:S02]  /*eff0*/  FMUL.FTZ R86, R0.reuse, R86 ;  /* 0x0000005600567220 */ /* 0x040fe40000410000 */
[----:B------:R-:W-:Y:S02]  /*f000*/  FMUL.FTZ R87, R0, R87 ;  /* 0x0000005700577220 */ /* 0x000fe40000410000 */
[----:B--2---:R-:W-:Y:S02]  /*f010*/  FFMA.FTZ R112, R148, c[0x0][0x2d0], -R106 ;  /* 0x0000b40094707a23 */ /* 0x004fe4000001086a */
[C---:B------:R-:W-:Y:S02]  /*f020*/  FMUL.FTZ R88, R3.reuse, R88 ;  /* 0x0000005803587220 */ /* 0x040fe40000410000 */
[----:B------:R-:W2:Y:S01]  /*f030*/  MUFU.EX2 R210, R112 ;  /* 0x0000007000d27308 */ /* 0x000ea20000000800 */
[C---:B------:R-:W-:Y:S02]  /*f040*/  FMUL.FTZ R89, R3.reuse, R89 ;  /* 0x0000005903597220 */ /* 0x040fe40000410000 */
[C---:B------:R-:W-:Y:S02]  /*f050*/  FMUL.FTZ R90, R0.reuse, R90 ;  /* 0x0000005a005a7220 */ /* 0x040fe40000410000 */
[----:B------:R-:W-:Y:S02]  /*f060*/  FMUL.FTZ R91, R0, R91 ;  /* 0x0000005b005b7220 */ /* 0x000fe40000410000 */
[C---:B------:R-:W-:Y:S02]  /*f070*/  FMUL.FTZ R92, R3.reuse, R92 ;  /* 0x0000005c035c7220 */ /* 0x040fe40000410000 */
[----:B------:R-:W-:Y:S02]  /*f080*/  FMUL.FTZ R93, R3, R93 ;  /* 0x0000005d035d7220 */ /* 0x000fe40000410000 */
[--C-:B---3--:R-:W-:Y:S01]  /*f090*/  FFMA.FTZ R116, R146, c[0x0][0x2d0], -R107.reuse ;  /* 0x0000b40092747a23 */ /* 0x108fe2000001086b */
[C---:B-1----:R-:W-:Y:S03]  /*f0a0*/  HMMA.16816.F32.BF16 R76, R140.reuse, R108, R76 ;  /* 0x0000006c8c4c723c */ /* 0x042fe6000004184c */
[----:B------:R1:W-:Y:S01]  /*f0b0*/  MUFU.EX2 R172, R116 ;  /* 0x0000007400ac7308 */ /* 0x0003e20000000800 */
[C---:B------:R-:W-:Y:S02]  /*f0c0*/  FMUL.FTZ R94, R0.reuse, R94 ;  /* 0x0000005e005e7220 */ /* 0x040fe40000410000 */
[C---:B------:R-:W-:Y:S02]  /*f0d0*/  FMUL.FTZ R95, R0.reuse, R95 ;  /* 0x0000005f005f7220 */ /* 0x040fe40000410000 */
[--C-:B------:R-:W-:Y:S01]  /*f0e0*/  FFMA.FTZ R108, R145, c[0x0][0x2d0], -R107.reuse ;  /* 0x0000b400916c7a23 */ /* 0x100fe2000001086b */
[C---:B------:R-:W-:Y:S01]  /*f0f0*/  HMMA.16816.F32.BF16 R80, R140.reuse, R110, R80 ;  /* 0x0000006e8c50723c */ /* 0x040fe20000041850 */
[----:B------:R-:W-:Y:S03]  /*f100*/  LDSM.16.MT88.4 R144, [R2+0x2900] ;  /* 0x002900000290783b */ /* 0x000fe60000004200 */
[----:B------:R3:W4:Y:S01]  /*f110*/  MUFU.EX2 R171, R108 ;  /* 0x0000006c00ab7308 */ /* 0x0007220000000800 */
[C---:B------:R-:W-:Y:S02]  /*f120*/  FMUL.FTZ R96, R3.reuse, R96 ;  /* 0x0000006003607220 */ /* 0x040fe40000410000 */
[----:B------:R-:W-:Y:S01]  /*f130*/  FMUL.FTZ R97, R3, R97 ;  /* 0x0000006103617220 */ /* 0x000fe20000410000 */
[----:B--2---:R-:W-:Y:S01]  /*f140*/  F2FP.BF16.PACK_AB R110, R209, R210 ;  /* 0x000000d2d16e723e */ /* 0x004fe200000010ff */
[----:B------:R-:W2:Y:S03]  /*f150*/  LDSM.16.MT88.4 R112, [R2+0x4100] ;  /* 0x004100000270783b */ /* 0x000ea60000004200 */
[C---:B------:R-:W-:Y:S02]  /*f160*/  FMUL.FTZ R98, R0.reuse, R98 ;  /* 0x0000006200627220 */ /* 0x040fe40000410000 */
[C---:B------:R-:W-:Y:S02]  /*f170*/  FMUL.FTZ R99, R0.reuse, R99 ;  /* 0x0000006300637220 */ /* 0x040fe40000410000 */
[----:B------:R-:W-:Y:S01]  /*f180*/  FFMA.FTZ R0, R0, R221, R176 ;  /* 0x000000dd00007223 */ /* 0x000fe200000100b0 */
[----:B-1----:R-:W1:Y:S03]  /*f190*/  LDSM.16.MT88.4 R116, [R102+0x4100] ;  /* 0x004100006674783b */ /* 0x002e660000004200 */
[----:B------:R-:W-:Y:S04]  /*f1a0*/  FADD.FTZ R0, R179, R0 ;  /* 0x00000000b3007221 */ /* 0x000fe80000010000 */
[----:B------:R-:W-:Y:S02]  /*f1b0*/  FADD.FTZ R0, R178, R0 ;  /* 0x00000000b2007221 */ /* 0x000fe40000010000 */
[--C-:B---3--:R-:W-:Y:S01]  /*f1c0*/  FFMA.FTZ R108, R150, c[0x0][0x2d0], -R107.reuse ;  /* 0x0000b400966c7a23 */ /* 0x108fe2000001086b */
[----:B----4-:R-:W-:Y:S01]  /*f1d0*/  F2FP.BF16.PACK_AB R109, R171, R172 ;  /* 0x000000acab6d723e */ /* 0x010fe200000010ff */
[----:B------:R-:W-:Y:S02]  /*f1e0*/  FADD.FTZ R0, R177, R0 ;  /* 0x00000000b1007221 */ /* 0x000fe40000010000 */
[----:B------:R3:W4:Y:S02]  /*f1f0*/  MUFU.EX2 R170, R108 ;  /* 0x0000006c00aa7308 */ /* 0x0007240000000800 */
[----:B------:R-:W-:Y:S04]  /*f200*/  FADD.FTZ R0, R172, R0 ;  /* 0x00000000ac007221 */ /* 0x000fe80000010000 */
[----:B------:R-:W-:Y:S01]  /*f210*/  FADD.FTZ R0, R171, R0 ;  /* 0x00000000ab007221 */ /* 0x000fe20000010000 */
[C---:B--2---:R-:W-:Y:S03]  /*f220*/  HMMA.16816.F32.BF16 R84, R140.reuse, R112, R84 ;  /* 0x000000708c54723c */ /* 0x044fe60000041854 */
[--C-:B---3--:R-:W-:Y:S05]  /*f230*/  FFMA.FTZ R108, R151, c[0x0][0x2d0], -R107.reuse ;  /* 0x0000b400976c7a23 */ /* 0x108fea000001086b */
[C---:B------:R-:W-:Y:S01]  /*f240*/  HMMA.16816.F32.BF16 R88, R140.reuse, R114, R88 ;  /* 0x000000728c58723c */ /* 0x040fe20000041858 */
[----:B------:R-:W2:Y:S01]  /*f250*/  LDSM.16.MT88.4 R112, [R2+0x900] ;  /* 0x000900000270783b */ /* 0x000ea20000004200 */
[----:B------:R3:W5:Y:S02]  /*f260*/  MUFU.EX2 R169, R108 ;  /* 0x0000006c00a97308 */ /* 0x0007640000000800 */
[----:B----4-:R-:W-:Y:S04]  /*f270*/  FADD.FTZ R0, R170, R0 ;  /* 0x00000000aa007221 */ /* 0x010fe80000010000 */
[C---:B-1----:R-:W-:Y:S01]  /*f280*/  HMMA.16816.F32.BF16 R92, R140.reuse, R116, R92 ;  /* 0x000000748c5c723c */ /* 0x042fe2000004185c */
[----:B------:R-:W-:Y:S07]  /*f290*/  LDSM.16.MT88.4 R148, [R2+0x3900] ;  /* 0x003900000294783b */ /* 0x000fee0000004200 */
[----:B------:R-:W-:Y:S01]  /*f2a0*/  HMMA.16816.F32.BF16 R96, R140, R118, R96 ;  /* 0x000000768c60723c */ /* 0x000fe20000041860 */
[----:B------:R-:W1:Y:S08]  /*f2b0*/  LDSM.16.MT88.4 R116, [R102+0x2900] ;  /* 0x002900006674783b */ /* 0x000e700000004200 */
[----:B------:R-:W-:Y:S03]  /*f2c0*/  LDSM.16.MT88.4 R140, [R2+0x3100] ;  /* 0x00310000028c783b */ /* 0x000fe60000004200 */
[----:B---3--:R-:W-:Y:S01]  /*f2d0*/  F2FP.BF16.PACK_AB R108, R211, R213 ;  /* 0x000000d5d36c723e */ /* 0x008fe200000010ff */
[C---:B-----5:R-:W-:Y:S01]  /*f2e0*/  FADD.FTZ R0, R169.reuse, R0 ;  /* 0x00000000a9007221 */ /* 0x060fe20000010000 */
[----:B------:R-:W-:Y:S07]  /*f2f0*/  F2FP.BF16.PACK_AB R111, R169, R170 ;  /* 0x000000aaa96f723e */ /* 0x000fee00000010ff */
[C---:B------:R-:W-:Y:S07]  /*f300*/  HMMA.16816.F32.BF16 R4, R108.reuse, R120, R4 ;  /* 0x000000786c04723c */ /* 0x040fee0000041804 */
[--C-:B------:R-:W-:Y:S01]  /*f310*/  FFMA.FTZ R120, R154, c[0x0][0x2d0], -R106.reuse ;  /* 0x0000b4009a787a23 */ /* 0x100fe2000001086a */
[C---:B------:R-:W-:Y:S03]  /*f320*/  HMMA.16816.F32.BF16 R8, R108.reuse, R122, R8 ;  /* 0x0000007a6c08723c */ /* 0x040fe60000041808 */
[----:B------:R3:W-:Y:S05]  /*f330*/  MUFU.EX2 R208, R120 ;  /* 0x0000007800d07308 */ /* 0x0007ea0000000800 */
[C---:B------:R-:W-:Y:S07]  /*f340*/  HMMA.16816.F32.BF16 R12, R108.reuse, R124, R12 ;  /* 0x0000007c6c0c723c */ /* 0x040fee000004180c */
[--C-:B------:R-:W-:Y:S01]  /*f350*/  FFMA.FTZ R124, R155, c[0x0][0x2d0], -R106.reuse ;  /* 0x0000b4009b7c7a23 */ /* 0x100fe2000001086a */
[C---:B------:R-:W-:Y:S03]  /*f360*/  HMMA.16816.F32.BF16 R16, R108.reuse, R126, R16 ;  /* 0x0000007e6c10723c */ /* 0x040fe60000041810 */
[----:B------:R4:W-:Y:S05]  /*f370*/  MUFU.EX2 R186, R124 ;  /* 0x0000007c00ba7308 */ /* 0x0009ea0000000800 */
[C---:B--2---:R-:W-:Y:S01]  /*f380*/  HMMA.16816.F32.BF16 R20, R108.reuse, R112, R20 ;  /* 0x000000706c14723c */ /* 0x044fe20000041814 */
[----:B---3--:R-:W-:Y:S07]  /*f390*/  LDSM.16.MT88.4 R120, [R103+0x4900] ;  /* 0x004900006778783b */ /* 0x008fee0000004200 */
[C---:B------:R-:W-:Y:S01]  /*f3a0*/  HMMA.16816.F32.BF16 R24, R108.reuse, R114, R24 ;  /* 0x000000726c18723c */ /* 0x040fe20000041818 */
[----:B------:R-:W2:Y:S07]  /*f3b0*/  LDSM.16.MT88.4 R112, [R156+0x4900] ;  /* 0x004900009c70783b */ /* 0x000eae0000004200 */
[C---:B------:R-:W-:Y:S04]  /*f3c0*/  HMMA.16816.F32.BF16 R28, R108.reuse, R128, R28 ;  /* 0x000000806c1c723c */ /* 0x040fe8000004181c */
[----:B----4-:R-:W-:Y:S03]  /*f3d0*/  FFMA.FTZ R124, R157, c[0x0][0x2d0], -R106 ;  /* 0x0000b4009d7c7a23 */ /* 0x010fe6000001086a */
[--C-:B------:R-:W-:Y:S01]  /*f3e0*/  FFMA.FTZ R128, R152, c[0x0][0x2d0], -R107.reuse ;  /* 0x0000b40098807a23 */ /* 0x100fe2000001086b */
[C---:B------:R-:W-:Y:S01]  /*f3f0*/  HMMA.16816.F32.BF16 R32, R108.reuse, R130, R32 ;  /* 0x000000826c20723c */ /* 0x040fe20000041820 */
[----:B------:R3:W-:Y:S07]  /*f400*/  MUFU.EX2 R184, R124 ;  /* 0x0000007c00b87308 */ /* 0x0007ee0000000800 */
[C---:B------:R-:W-:Y:S03]  /*f410*/  HMMA.16816.F32.BF16 R36, R108.reuse, R132, R36 ;  /* 0x000000846c24723c */ /* 0x040fe60000041824 */
[----:B------:R-:W4:Y:S05]  /*f420*/  MUFU.EX2 R167, R128 ;  /* 0x0000008000a77308 */ /* 0x000f2a0000000800 */
[C---:B------:R-:W-:Y:S01]  /*f430*/  HMMA.16816.F32.BF16 R40, R108.reuse, R134, R40 ;  /* 0x000000866c28723c */ /* 0x040fe20000041828 */
[----:B------:R-:W-:Y:S07]  /*f440*/  LDSM.16.MT88.4 R132, [R102+0x1100] ;  /* 0x001100006684783b */ /* 0x000fee0000004200 */
[C---:B------:R-:W-:Y:S01]  /*f450*/  HMMA.16816.F32.BF16 R44, R108.reuse, R136, R44 ;  /* 0x000000886c2c723c */ /* 0x040fe2000004182c */
[----:B---3--:R-:W3:Y:S07]  /*f460*/  LDSM.16.MT88.4 R124, [R2+0x4900] ;  /* 0x00490000027c783b */ /* 0x008eee0000004200 */
[C---:B------:R-:W-:Y:S01]  /*f470*/  HMMA.16816.F32.BF16 R48, R108.reuse, R138, R48 ;  /* 0x0000008a6c30723c */ /* 0x040fe20000041830 */
[----:B------:R-:W-:Y:S03]  /*f480*/  LDSM.16.MT88.4 R136, [R103+0x3100] ;  /* 0x003100006788783b */ /* 0x000fe60000004200 */
[----:B----4-:R-:W-:Y:S04]  /*f490*/  FADD.FTZ R0, R167, R0 ;  /* 0x00000000a7007221 */ /* 0x010fe80000010000 */
[C---:B------:R-:W-:Y:S01]  /*f4a0*/  HMMA.16816.F32.BF16 R52, R108.reuse, R144, R52 ;  /* 0x000000906c34723c */ /* 0x040fe20000041834 */
[----:B------:R-:W-:Y:S07]  /*f4b0*/  LDSM.16.MT88.4 R128, [R103+0x1100] ;  /* 0x001100006780783b */ /* 0x000fee0000004200 */
[C---:B------:R-:W-:Y:S01]  /*f4c0*/  HMMA.16816.F32.BF16 R56, R108.reuse, R146, R56 ;  /* 0x000000926c38723c */ /* 0x040fe20000041838 */
[----:B------:R-:W-:Y:S07]  /*f4d0*/  LDSM.16.MT88.4 R144, [R103+0x3900] ;  /* 0x003900006790783b */ /* 0x000fee0000004200 */
[C---:B-1----:R-:W-:Y:S07]  /*f4e0*/  HMMA.16816.F32.BF16 R60, R108.reuse, R116, R60 ;  /* 0x000000746c3c723c */ /* 0x042fee000004183c */
[----:B------:R-:W-:Y:S01]  /*f4f0*/  FFMA.FTZ R116, R159, c[0x0][0x2d0], -R106 ;  /* 0x0000b4009f747a23 */ /* 0x000fe2000001086a */
[C---:B------:R-:W-:Y:S03]  /*f500*/  HMMA.16816.F32.BF16 R64, R108.reuse, R118, R64 ;  /* 0x000000766c40723c */ /* 0x040fe60000041840 */
[----:B------:R1:W-:Y:S05]  /*f510*/  MUFU.EX2 R183, R116 ;  /* 0x0000007400b77308 */ /* 0x0003ea0000000800 */
[C---:B--2---:R-:W-:Y:S07]  /*f520*/  HMMA.16816.F32.BF16 R68, R108.reuse, R112, R68 ;  /* 0x000000706c44723c */ /* 0x044fee0000041844 */
[--C-:B------:R-:W-:Y:S01]  /*f530*/  FFMA.FTZ R112, R153, c[0x0][0x2d0], -R107.reuse ;  /* 0x0000b40099707a23 */ /* 0x100fe2000001086b */
[C---:B------:R-:W-:Y:S01]  /*f540*/  HMMA.16816.F32.BF16 R72, R108.reuse, R114, R72 ;  /* 0x000000726c48723c */ /* 0x040fe20000041848 */
[----:B------:R-:W-:Y:S02]  /*f550*/  LDSM.16.MT88.4 R152, [R102+0x3900] ;  /* 0x003900006698783b */ /* 0x000fe40000004200 */
[----:B------:R2:W4:Y:S05]  /*f560*/  MUFU.EX2 R166, R112 ;  /* 0x0000007000a67308 */ /* 0x00052a0000000800 */
[C---:B------:R-:W-:Y:S01]  /*f570*/  HMMA.16816.F32.BF16 R76, R108.reuse, R120, R76 ;  /* 0x000000786c4c723c */ /* 0x040fe2000004184c */
[----:B-1----:R-:W1:Y:S06]  /*f580*/  LDSM.16.MT88.4 R116, [R102+0x4900] ;  /* 0x004900006674783b */ /* 0x002e6c0000004200 */
[--C-:B------:R-:W-:Y:S01]  /*f590*/  FFMA.FTZ R120, R160, c[0x0][0x2d0], -R107.reuse ;  /* 0x0000b400a0787a23 */ /* 0x100fe2000001086b */
[C---:B------:R-:W-:Y:S03]  /*f5a0*/  HMMA.16816.F32.BF16 R80, R108.reuse, R122, R80 ;  /* 0x0000007a6c50723c */ /* 0x040fe60000041850 */
[----:B------:R5:W-:Y:S05]  /*f5b0*/  MUFU.EX2 R164, R120 ;  /* 0x0000007800a47308 */ /* 0x000bea0000000800 */
[C---:B---3--:R-:W-:Y:S04]  /*f5c0*/  HMMA.16816.F32.BF16 R84, R108.reuse, R124, R84 ;  /* 0x0000007c6c54723c */ /* 0x048fe80000041854 */
[--C-:B--2---:R-:W-:Y:S02]  /*f5d0*/  FFMA.FTZ R112, R158, c[0x0][0x2d0], -R107.reuse ;  /* 0x0000b4009e707a23 */ /* 0x104fe4000001086b */
[----:B----4-:R-:W-:Y:S02]  /*f5e0*/  FADD.FTZ R0, R166, R0 ;  /* 0x00000000a6007221 */ /* 0x010fe40000010000 */
[C---:B------:R-:W-:Y:S01]  /*f5f0*/  HMMA.16816.F32.BF16 R88, R108.reuse, R126, R88 ;  /* 0x0000007e6c58723c */ /* 0x040fe20000041858 */
[----:B------:R2:W3:Y:S01]  /*f600*/  MUFU.EX2 R165, R112 ;  /* 0x0000007000a57308 */ /* 0x0004e20000000800 */
[----:B------:R-:W-:Y:S08]  /*f610*/  LDSM.16.MT88.4 R124, [R156+0x3100] ;  /* 0x003100009c7c783b */ /* 0x000ff00000004200 */
[----:B-----5:R-:W-:Y:S01]  /*f620*/  LDSM.16.MT88.4 R120, [R2+0x1100] ;  /* 0x001100000278783b */ /* 0x020fe20000004200 */
[C---:B-1----:R-:W-:Y:S07]  /*f630*/  HMMA.16816.F32.BF16 R92, R108.reuse, R116, R92 ;  /* 0x000000746c5c723c */ /* 0x042fee000004185c */
[----:B--2---:R-:W1:Y:S01]  /*f640*/  LDSM.16.MT88.4 R112, [R156+0x1100] ;  /* 0x001100009c70783b */ /* 0x004e620000004200 */
[----:B---3--:R-:W-:Y:S01]  /*f650*/  FADD.FTZ R0, R165, R0 ;  /* 0x00000000a5007221 */ /* 0x008fe20000010000 */
[----:B------:R-:W-:Y:S03]  /*f660*/  HMMA.16816.F32.BF16 R96, R108, R118, R96 ;  /* 0x000000766c60723c */ /* 0x000fe60000041860 */
[----:B------:R-:W-:Y:S03]  /*f670*/  FADD.FTZ R0, R164, R0 ;  /* 0x00000000a4007221 */ /* 0x000fe60000010000 */
[----:B------:R-:W-:Y:S01]  /*f680*/  LDSM.16.MT88.4 R116, [R156+0x5100] ;  /* 0x005100009c74783b */ /* 0x000fe20000004200 */
[----:B------:R-:W-:Y:S02]  /*f690*/  F2FP.BF16.PACK_AB R108, R186, R208 ;  /* 0x000000d0ba6c723e */ /* 0x000fe400000010ff */
[----:B------:R-:W-:Y:S03]  /*f6a0*/  F2FP.BF16.PACK_AB R110, R183, R184 ;  /* 0x000000b8b76e723e */ /* 0x000fe600000010ff */
[----:B------:R-:W-:Y:S02]  /*f6b0*/  F2FP.BF16.PACK_AB R109, R166, R167 ;  /* 0x000000a7a66d723e */ /* 0x000fe400000010ff */
[----:B------:R-:W-:Y:S07]  /*f6c0*/  F2FP.BF16.PACK_AB R111, R164, R165 ;  /* 0x000000a5a46f723e */ /* 0x000fee00000010ff */
[C---:B-1----:R-:W-:Y:S08]  /*f6d0*/  HMMA.16816.F32.BF16 R4, R108.reuse, R112, R4 ;  /* 0x000000706c04723c */ /* 0x042ff00000041804 */
[C---:B------:R-:W-:Y:S01]  /*f6e0*/  HMMA.16816.F32.BF16 R8, R108.reuse, R114, R8 ;  /* 0x000000726c08723c */ /* 0x040fe20000041808 */
[----:B------:R-:W1:Y:S07]  /*f6f0*/  LDSM.16.MT88.4 R112, [R102+0x3100] ;  /* 0x003100006670783b */ /* 0x000e6e0000004200 */
[C---:B------:R-:W-:Y:S07]  /*f700*/  HMMA.16816.F32.BF16 R12, R108.reuse, R128, R12 ;  /* 0x000000806c0c723c */ /* 0x040fee000004180c */
[--C-:B------:R-:W-:Y:S01]  /*f710*/  FFMA.FTZ R128, R162, c[0x0][0x2d0], -R106.reuse ;  /* 0x0000b400a2807a23 */ /* 0x100fe2000001086a */
[C---:B------:R-:W-:Y:S03]  /*f720*/  HMMA.16816.F32.BF16 R16, R108.reuse, R130, R16 ;  /* 0x000000826c10723c */ /* 0x040fe60000041810 */
[----:B------:R2:W-:Y:S05]  /*f730*/  MUFU.EX2 R182, R128 ;  /* 0x0000008000b67308 */ /* 0x0005ea0000000800 */
[C---:B------:R-:W-:Y:S08]  /*f740*/  HMMA.16816.F32.BF16 R20, R108.reuse, R120, R20 ;  /* 0x000000786c14723c */ /* 0x040ff00000041814 */
[C---:B------:R-:W-:Y:S01]  /*f750*/  HMMA.16816.F32.BF16 R24, R108.reuse, R122, R24 ;  /* 0x0000007a6c18723c */ /* 0x040fe20000041818 */
[----:B------:R-:W3:Y:S07]  /*f760*/  LDSM.16.MT88.4 R120, [R103+0x5100] ;  /* 0x005100006778783b */ /* 0x000eee0000004200 */
[C---:B------:R-:W-:Y:S01]  /*f770*/  HMMA.16816.F32.BF16 R28, R108.reuse, R132, R28 ;  /* 0x000000846c1c723c */ /* 0x040fe2000004181c */
[----:B--2---:R-:W-:Y:S07]  /*f780*/  LDSM.16.MT88.4 R128, [R2+0x1900] ;  /* 0x001900000280783b */ /* 0x004fee0000004200 */
[C---:B------:R-:W-:Y:S08]  /*f790*/  HMMA.16816.F32.BF16 R32, R108.reuse, R134, R32 ;  /* 0x000000866c20723c */ /* 0x040ff00000041820 */
[C---:B------:R-:W-:Y:S08]  /*f7a0*/  HMMA.16816.F32.BF16 R36, R108.reuse, R124, R36 ;  /* 0x0000007c6c24723c */ /* 0x040ff00000041824 */
        /* <DEDUP_REMOVED lines=8> */
[C---:B-1----:R-:W-:Y:S07]  /*f830*/  HMMA.16816.F32.BF16 R60, R108.reuse, R112, R60 ;  /* 0x000000706c3c723c */ /* 0x042fee000004183c */
[--C-:B------:R-:W-:Y:S01]  /*f840*/  FFMA.FTZ R112, R163, c[0x0][0x2d0], -R106.reuse ;  /* 0x0000b400a3707a23 */ /* 0x100fe2000001086a */
[C---:B------:R-:W-:Y:S03]  /*f850*/  HMMA.16816.F32.BF16 R64, R108.reuse, R114, R64 ;  /* 0x000000726c40723c */ /* 0x040fe60000041840 */
[----:B------:R1:W-:Y:S05]  /*f860*/  MUFU.EX2 R181, R112 ;  /* 0x0000007000b57308 */ /* 0x0003ea0000000800 */
[C---:B------:R-:W-:Y:S08]  /*f870*/  HMMA.16816.F32.BF16 R68, R108.reuse, R116, R68 ;  /* 0x000000746c44723c */ /* 0x040ff00000041844 */
[C---:B------:R-:W-:Y:S01]  /*f880*/  HMMA.16816.F32.BF16 R72, R108.reuse, R118, R72 ;  /* 0x000000766c48723c */ /* 0x040fe20000041848 */
[----:B------:R-:W-:Y:S07]  /*f890*/  LDSM.16.MT88.4 R116, [R156+0x1900] ;  /* 0x001900009c74783b */ /* 0x000fee0000004200 */
[C---:B---3--:R-:W-:Y:S01]  /*f8a0*/  HMMA.16816.F32.BF16 R76, R108.reuse, R120, R76 ;  /* 0x000000786c4c723c */ /* 0x048fe2000004184c */
[----:B------:R-:W-:Y:S03]  /*f8b0*/  LDSM.16.MT88.4 R156, [R156+0x5900] ;  /* 0x005900009c9c783b */ /* 0x000fe60000004200 */
[--C-:B-1----:R-:W-:Y:S02]  /*f8c0*/  FFMA.FTZ R112, R175, c[0x0][0x2d0], -R106.reuse ;  /* 0x0000b400af707a23 */ /* 0x102fe4000001086a */
[----:B------:R-:W-:Y:S02]  /*f8d0*/  FFMA.FTZ R106, R104, c[0x0][0x2d0], -R106 ;  /* 0x0000b400686a7a23 */ /* 0x000fe4000001086a */
[C---:B------:R-:W-:Y:S01]  /*f8e0*/  HMMA.16816.F32.BF16 R80, R108.reuse, R122, R80 ;  /* 0x0000007a6c50723c */ /* 0x040fe20000041850 */
[----:B------:R1:W-:Y:S01]  /*f8f0*/  MUFU.EX2 R180, R112 ;  /* 0x0000007000b47308 */ /* 0x0003e20000000800 */
[----:B------:R-:W-:Y:S02]  /*f900*/  LDSM.16.MT88.4 R120, [R103+0x1900] ;  /* 0x001900006778783b */ /* 0x000fe40000004200 */
[--C-:B------:R-:W-:Y:S04]  /*f910*/  FFMA.FTZ R104, R161, c[0x0][0x2d0], -R107.reuse ;  /* 0x0000b400a1687a23 */ /* 0x100fe8000001086b */
[C---:B--2---:R-:W-:Y:S03]  /*f920*/  HMMA.16816.F32.BF16 R84, R108.reuse, R124, R84 ;  /* 0x0000007c6c54723c */ /* 0x044fe60000041854 */
[----:B------:R2:W3:Y:S05]  /*f930*/  MUFU.EX2 R163, R104 ;  /* 0x0000006800a37308 */ /* 0x0004ea0000000800 */
[C---:B------:R-:W-:Y:S05]  /*f940*/  HMMA.16816.F32.BF16 R88, R108.reuse, R126, R88 ;  /* 0x0000007e6c58723c */ /* 0x040fea0000041858 */
[----:B------:R-:W4:Y:S01]  /*f950*/  MUFU.EX2 R175, R106 ;  /* 0x0000006a00af7308 */ /* 0x000f220000000800 */
[----:B-1----:R-:W1:Y:S01]  /*f960*/  LDSM.16.MT88.4 R112, [R102+0x5100] ;  /* 0x005100006670783b */ /* 0x002e620000004200 */
[--C-:B--2---:R-:W-:Y:S02]  /*f970*/  FFMA.FTZ R104, R173, c[0x0][0x2d0], -R107.reuse ;  /* 0x0000b400ad687a23 */ /* 0x104fe4000001086b */
[----:B---3--:R-:W-:Y:S06]  /*f980*/  FADD.FTZ R0, R163, R0 ;  /* 0x00000000a3007221 */ /* 0x008fec0000010000 */
[----:B------:R2:W3:Y:S01]  /*f990*/  MUFU.EX2 R162, R104 ;  /* 0x0000006800a27308 */ /* 0x0004e20000000800 */
[----:B----4-:R-:W-:Y:S01]  /*f9a0*/  F2FP.BF16.PACK_AB R106, R175, R180 ;  /* 0x000000b4af6a723e */ /* 0x010fe200000010ff */
[--C-:B--2---:R-:W-:Y:S01]  /*f9b0*/  FFMA.FTZ R104, R174, c[0x0][0x2d0], -R107.reuse ;  /* 0x0000b400ae687a23 */ /* 0x104fe2000001086b */
[C---:B-1----:R-:W-:Y:S07]  /*f9c0*/  HMMA.16816.F32.BF16 R92, R108.reuse, R112, R92 ;  /* 0x000000706c5c723c */ /* 0x042fee000004185c */
[----:B------:R1:W-:Y:S01]  /*f9d0*/  MUFU.EX2 R161, R104 ;  /* 0x0000006800a17308 */ /* 0x0003e20000000800 */
[----:B------:R-:W-:Y:S01]  /*f9e0*/  FFMA.FTZ R107, R105, c[0x0][0x2d0], -R107 ;  /* 0x0000b400696b7a23 */ /* 0x000fe2000001086b */
[C---:B---3--:R-:W-:Y:S03]  /*f9f0*/  F2FP.BF16.PACK_AB R105, R162.reuse, R163 ;  /* 0x000000a3a269723e */ /* 0x048fe600000010ff */
[----:B------:R-:W-:Y:S01]  /*fa00*/  FADD.FTZ R0, R162, R0 ;  /* 0x00000000a2007221 */ /* 0x000fe20000010000 */
[----:B------:R-:W-:Y:S04]  /*fa10*/  HMMA.16816.F32.BF16 R96, R108, R114, R96 ;  /* 0x000000726c60723c */ /* 0x000fe80000041860 */
[----:B------:R-:W2:Y:S01]  /*fa20*/  MUFU.EX2 R160, R107 ;  /* 0x0000006b00a07308 */ /* 0x000ea20000000800 */
[----:B-1----:R-:W-:Y:S02]  /*fa30*/  F2FP.BF16.PACK_AB R104, R181, R182 ;  /* 0x000000b6b568723e */ /* 0x002fe400000010ff */
[----:B--2---:R-:W-:Y:S07]  /*fa40*/  F2FP.BF16.PACK_AB R107, R160, R161 ;  /* 0x000000a1a06b723e */ /* 0x004fee00000010ff */
[C---:B------:R-:W-:Y:S01]  /*fa50*/  HMMA.16816.F32.BF16 R108, R104.reuse, R116, R4 ;  /* 0x00000074686c723c */ /* 0x040fe20000041804 */
[----:B------:R-:W1:Y:S07]  /*fa60*/  LDSM.16.MT88.4 R4, [R103+0x5900] ;  /* 0x005900006704783b */ /* 0x000e6e0000004200 */
[C---:B------:R-:W-:Y:S01]  /*fa70*/  HMMA.16816.F32.BF16 R112, R104.reuse, R118, R8 ;  /* 0x000000766870723c */ /* 0x040fe20000041808 */
[----:B------:R2:W3:Y:S07]  /*fa80*/  LDSM.16.MT88.4 R8, [R2+0x5900] ;  /* 0x005900000208783b */ /* 0x0004ee0000004200 */
[C---:B------:R-:W-:Y:S01]  /*fa90*/  HMMA.16816.F32.BF16 R116, R104.reuse, R120, R12 ;  /* 0x000000786874723c */ /* 0x040fe2000004180c */
[----:B------:R-:W4:Y:S07]  /*faa0*/  LDSM.16.MT88.4 R12, [R102+0x5900] ;  /* 0x00590000660c783b */ /* 0x000f2e0000004200 */
[C---:B------:R-:W-:Y:S08]  /*fab0*/  HMMA.16816.F32.BF16 R120, R104.reuse, R122, R16 ;  /* 0x0000007a6878723c */ /* 0x040ff00000041810 */
[C---:B------:R-:W-:Y:S04]  /*fac0*/  HMMA.16816.F32.BF16 R124, R104.reuse, R128, R20 ;  /* 0x00000080687c723c */ /* 0x040fe80000041814 */
[----:B--2---:R-:W-:Y:S04]  /*fad0*/  FFMA.FTZ R2, R3, R220, R214 ;  /* 0x000000dc03027223 */ /* 0x004fe800000100d6 */
        /* <DEDUP_REMOVED lines=26> */
[C---:B-1----:R-:W-:Y:S04]  /*fc80*/  HMMA.16816.F32.BF16 R76, R104.reuse, R4, R76 ;  /* 0x00000004684c723c */ /* 0x042fe8000004184c */
[----:B------:R-:W-:Y:S02]  /*fc90*/  FADD.FTZ R3, R180, R2 ;  /* 0x00000002b4037221 */ /* 0x000fe40000010000 */
[----:B------:R-:W-:Y:S01]  /*fca0*/  FADD.FTZ R2, R161, R0 ;  /* 0x00000000a1027221 */ /* 0x000fe20000010000 */
[----:B------:R-:W-:Y:S01]  /*fcb0*/  IADD3 R0, R199, -0x2, RZ ;  /* 0xfffffffec7007810 */ /* 0x000fe20007ffe0ff */
[C---:B------:R-:W-:Y:S03]  /*fcc0*/  HMMA.16816.F32.BF16 R80, R104.reuse, R6, R80 ;  /* 0x000000066850723c */ /* 0x040fe60000041850 */
[----:B------:R-:W-:Y:S01]  /*fcd0*/  ISETP.GE.AND P0, PT, R0, R225, PT ;  /* 0x000000e10000720c */ /* 0x000fe20003f06270 */
[----:B------:R-:W-:Y:S02]  /*fce0*/  FADD.FTZ R220, R175, R3 ;  /* 0x00000003afdc7221 */ /* 0x000fe40000010000 */
[----:B------:R-:W-:Y:S02]  /*fcf0*/  FADD.FTZ R221, R160, R2 ;  /* 0x00000002a0dd7221 */ /* 0x000fe40000010000 */
[C---:B---3--:R-:W-:Y:S08]  /*fd00*/  HMMA.16816.F32.BF16 R84, R104.reuse, R8, R84 ;  /* 0x000000086854723c */ /* 0x048ff00000041854 */
[C---:B------:R-:W-:Y:S08]  /*fd10*/  HMMA.16816.F32.BF16 R88, R104.reuse, R10, R88 ;  /* 0x0000000a6858723c */ /* 0x040ff00000041858 */
[C---:B----4-:R-:W-:Y:S08]  /*fd20*/  HMMA.16816.F32.BF16 R92, R104.reuse, R12, R92 ;  /* 0x0000000c685c723c */ /* 0x050ff0000004185c */
[----:B------:R-:W-:Y:S01]  /*fd30*/  HMMA.16816.F32.BF16 R96, R104, R14, R96 ;  /* 0x0000000e6860723c */ /* 0x000fe20000041860 */
[----:B------:R-:W-:Y:S07]  /*fd40*/  @!UPT UIADD3 URZ, URZ, URZ, URZ ;  /* 0x0000003f3f3ff290 */ /* 0x000fee000fffe03f */
[----:B------:R-:W-:-:S11]  /*fd50*/  @!P0 BRA `(.L_x_1267) ;  /* 0x000004b000008947 */ /* 0x000fd60003800000 */
[----:B------:R-:W-:Y:S01]  /*fd60*/  IMAD.MOV.U32 R0, RZ, RZ, 0x1 ;  /* 0x00000001ff007424 */ /* 0x000fe200078e00ff */
[----:B------:R-:W-:Y:S01]  /*fd70*/  IADD3 R2, R219, R168, R231 ;  /* 0x000000a8db027210 */ /* 0x000fe20007ffe0e7 */
[----:B------:R-:W-:Y:S01]  /*fd80*/  IMAD R10, R202, 0x3000, R235 ;  /* 0x00003000ca0a7824 */ /* 0x000fe200078e02eb */
[----:B------:R-:W-:Y:S01]  /*fd90*/  MOV R200, RZ ;  /* 0x000000ff00c87202 */ /* 0x000fe20000000f00 */
[----:B------:R-:W1:Y:S01]  /*fda0*/  S2R R244, SR_CTAID.Y ;  /* 0x0000000000f47919 */ /* 0x000e620000002600 */
[----:B------:R-:W-:Y:S02]  /*fdb0*/  ISETP.NE.AND P0, PT, R0, c[0x0][0x2b8], PT ;  /* 0x0000ae0000007a0c */ /* 0x000fe40003f05270 */
[----:B------:R-:W-:Y:S05]  /*fdc0*/  IADD3 R2, R2, -0x80, RZ ;  /* 0xffffff8002027810 */ /* 0x000fea0007ffe0ff */
[----:B------:R-:W-:Y:S06]  /*fdd0*/  IMAD.MOV.U32 R0, RZ, RZ, R2 ;  /* 0x000000ffff007224 */ /* 0x000fec00078e0002 */
[----:B------:R-:W-:Y:S05]  /*fde0*/  @P0 IMAD.HI.U32 R3, R2, c[0x0][0x2bc], RZ ;  /* 0x0000af0002030a27 */ /* 0x000fea00078e00ff */
[----:B------:R-:W-:Y:S04]  /*fdf0*/  @P0 SHF.R.U32.HI R0, RZ, c[0x0][0x2c0], R3 ;  /* 0x0000b000ff000a19 */ /* 0x000fe80000011603 */
[----:B------:R-:W-:Y:S01]  /*fe00*/  @!P5 IADD3 R3, P0, R0, R228, RZ ;  /* 0x000000e40003d210 */ /* 0x000fe20007f1e0ff */
[----:B-1----:R-:W-:Y:S03]  /*fe10*/  IMAD.WIDE.U32 R244, R244, c[0x0][0x1e8], RZ ;  /* 0x00007a00f4f47a25 */ /* 0x002fe600078e00ff */
        /* <DEDUP_REMOVED lines=21> */
.L_x_1343:
[----:B------:R-:W-:-:S05]  /*ff70*/  BRA.DIV ~URZ, `(.L_x_1269) ;  /* 0x0000b1527f007947 */ /* 0x000fca000b800000 */
[----:B------:R-:W3:Y:S01]  /*ff80*/  SHFL.IDX PT, R0, R11, RZ, 0x181f ;  /* 0x00181fff0b007589 */ /* 0x000ee200000e0000 */
[----:B------:R-:W-:Y:S04]  /*ff90*/  IADD3 R12, R212, 0x40, RZ ;  /* 0x00000040d40c7810 */ /* 0x000fe80007ffe0ff */
[----:B------:R-:W-:Y:S02]  /*ffa0*/  ISETP.GE.AND P2, PT, R12, c[0x0][0x1d4], PT ;  /* 0x000075000c007a0c */ /* 0x000fe40003f46270 */
[----:B------:R-:W-:Y:S02]  /*ffb0*/  SEL R12, RZ, 0x10, P6 ;  /* 0x00000010ff0c7807 */ /* 0x000fe40003000000 */
[----:B---3--:R-:W-:Y:S05]  /*ffc0*/  IADD3 R2, P0, R0, R243, RZ ;  /* 0x000000f300027210 */ /* 0x008fea0007f1e0ff */
[----:B--2---:R-:W-:Y:S01]  /*ffd0*/  IMAD.X R3, R4, 0x1, R207, P0 ;  /* 0x0000000104037824 */ /* 0x004fe200000e06cf */
[----:B------:R-:W-:Y:S05]  /*ffe0*/  IADD3 R8, P0, R0, R205, RZ ;  /* 0x000000cd00087210 */ /* 0x000fea0007f1e0ff */
[----:B------:R-:W-:Y:S01]  /*fff0*/  IMAD.X R9, R4, 0x1, R206, P0 ;  /* 0x0000000104097824 */ /* 0x000fe200000e06ce */
[----:B------:R-:W-:Y:S01]  /*10000*/  IADD3 R6, P0, R0, R203, RZ ;  /* 0x000000cb00067210 */ /* 0x000fe20007f1e0ff */
[----:B------:R-:W-:Y:S02]  /*10010*/  IMAD.SHL.U32 R0, R10, 0x2, RZ ;  /* 0x000000020a007824 */ /* 0x000fe400078e00ff */
[----:B------:R-:W-:Y:S02]  /*10020*/  IMAD.MOV.U32 R10, RZ, RZ, R218 ;  /* 0x000000ffff0a7224 */ /* 0x000fe400078e00da */
[----:B------:R-:W-:Y:S01]  /*10030*/  IMAD.X R7, R4, 0x1, R204, P0 ;  /* 0x0000000104077824 */ /* 0x000fe200000e06cc */
[----:B------:R-:W-:Y:S01]  /*10040*/  ISETP.GE.AND P0, PT, R212, c[0x0][0x1d4], PT ;  /* 0x00007500d4007a0c */ /* 0x000fe20003f06270 */
[----:B------:R2:W3:Y:S11]  /*10050*/  SHFL.IDX PT, R4, R5, 0x1, 0x181f ;  /* 0x00381f0005047f89 */ /* 0x0004f600000e0000 */
[----:B------:R-:W-:Y:S01]  /*10060*/  @!UPT UIADD3 URZ, URZ, URZ, URZ ;  /* 0x0000003f3f3ff290 */ /* 0x000fe2000fffe03f */
[----:B------:R-:W-:Y:S01]  /*10070*/  @!PT LDS RZ, [RZ] ;  /* 0x00000000fffff984 */ /* 0x000fe20000000800 */
[----:B------:R4:W-:Y:S04]  /*10080*/  LDGSTS.E.BYPASS.LTC128B.128 [R0+0xc100], [R2.64], !P0 ;  /* 0x0c10000002007fae */ /* 0x0009e8000c101d46 */
[----:B------:R1:W-:Y:S04]  /*10090*/  LDGSTS.E.BYPASS.LTC128B.128 [R0+0xe100], [R8.64], !P2 ;  /* 0x0e10000008007fae */ /* 0x0003e8000d101d46 */
[----:B------:R1:W-:Y:S02]  /*100a0*/  LDGSTS.E.BYPASS.LTC128B.128 [R0+0x10100], [R6.64], !P6 ;  /* 0x1010000006007fae */ /* 0x0003e4000f101d46 */
[----:B-12---:R-:W-:Y:S02]  /*100b0*/  IMAD.MOV.U32 R5, RZ, RZ, R12 ;  /* 0x000000ffff057224 */ /* 0x006fe400078e000c */
[----:B----4-:R1:W2:Y:S04]  /*100c0*/  SHFL.IDX PT, R2, R11, 0x1, 0x181f ;  /* 0x00381f000b027f89 */ /* 0x0102a800000e0000 */
.L_x_1344:
[----:B---3--:R-:W-:Y:S02]  /*100d0*/  IADD3 R8, -R10, 0x10, RZ ;  /* 0x000000100a087810 */ /* 0x008fe40007ffe1ff */
[C---:B------:R-:W-:Y:S02]  /*100e0*/  IADD3 R6, -R5.reuse, 0x10, RZ ;  /* 0x0000001005067810 */ /* 0x040fe40007ffe1ff */
[----:B------:R-:W-:Y:S02]  /*100f0*/  LOP3.LUT R8, R8, 0xf, RZ, 0xc0, !PT ;  /* 0x0000000f08087812 */ /* 0x000fe400078ec0ff */
[----:B------:R-:W-:Y:S02]  /*10100*/  LOP3.LUT R6, R6, 0xf, RZ, 0xc0, !PT ;  /* 0x0000000f06067812 */ /* 0x000fe400078ec0ff */
[----:B--2---:R-:W-:Y:S04]  /*10110*/  IADD3 R8, P2, P0, R8, R2, R205 ;  /* 0x0000000208087210 */ /* 0x004fe8000785e0cd */
[----:B------:R-:W-:Y:S02]  /*10120*/  IADD3.X R9, RZ, R4, R206, P2, P0 ;  /* 0x00000004ff097210 */ /* 0x000fe400017e04ce */
        /* <DEDUP_REMOVED lines=14> */
.L_x_1267:
[----:B------:R-:W-:Y:S05]  /*10210*/  BSYNC B0 ;  /* 0x0000000000007941 */ /* 0x000fea0003800000 */
.L_x_1266:
[C---:B--2---:R-:W-:Y:S01]  /*10220*/  IADD3 R0, R185.reuse, 0x1, RZ ;  /* 0x00000001b9007810 */ /* 0x044fe20007ffe0ff */
[----:B------:R-:W0:Y:S01]  /*10230*/  LDGDEPBAR ;  /* 0x00000000000079af */ /* 0x000e220000000000 */
[----:B------:R-:W-:Y:S01]  /*10240*/  ISETP.GE.AND P0, PT, R185, 0x1, PT ;  /* 0x00000001b900780c */ /* 0x000fe20003f06270 */
[----:B------:R-:W-:Y:S02]  /*10250*/  IMAD.MOV.U32 R102, RZ, RZ, R100 ;  /* 0x000000ffff667224 */ /* 0x000fe400078e0064 */
[----:B------:R-:W-:Y:S01]  /*10260*/  IMAD.MOV.U32 R103, RZ, RZ, R101 ;  /* 0x000000ffff677224 */ /* 0x000fe200078e0065 */
[----:B------:R-:W-:Y:S02]  /*10270*/  SEL R185, R0, RZ, !P0 ;  /* 0x000000ff00b97207 */ /* 0x000fe40004000000 */
[C---:B------:R-:W-:Y:S02]  /*10280*/  ISETP.GT.AND P0, PT, R199.reuse, R226, PT ;  /* 0x000000e2c700720c */ /* 0x040fe40003f04270 */
[----:B------:R-:W-:Y:S05]  /*10290*/  IADD3 R0, R199, -0x1, RZ ;  /* 0xffffffffc7007810 */ /* 0x000fea0007ffe0ff */
[----:B------:R-:W-:Y:S06]  /*102a0*/  IMAD.MOV.U32 R199, RZ, RZ, R0 ;  /* 0x000000ffffc77224 */ /* 0x000fec00078e0000 */
[----:B-1----:R-:W-:-:S05]  /*102b0*/  @P0 BRA `(.L_x_1270) ;  /* 0xffffc3a000000947 */ /* 0x002fca000383ffff */
[----:B------:R-:W2:Y:S01]  /*102c0*/  LDL R4, [R1+0x4] ;  /* 0x0000040001047983 */ /* 0x000ea20000100800 */
[----:B------:R-:W-:Y:S01]  /*102d0*/  IMAD.MOV.U32 R102, RZ, RZ, R100 ;  /* 0x000000ffff667224 */ /* 0x000fe200078e0064 */
[----:B------:R-:W-:Y:S01]  /*102e0*/  MOV R199, R0 ;  /* 0x0000000000c77202 */ /* 0x000fe20000000f00 */
[----:B------:R-:W-:Y:S01]  /*102f0*/  IMAD.MOV.U32 R103, RZ, RZ, R101 ;  /* 0x000000ffff677224 */ /* 0x000fe200078e0065 */
[----:B--2---:R-:W-:-:S02]  /*10300*/  SHF.L.U32 R4, R4, 0x7, RZ ;  /* 0x0000000704047819 */ /* 0x004fc400000006ff */
.L_x_1253:
[----:B------:R-:W2:Y:S04]  /*10310*/  LDL R2, [R1+0x64] ;  /* 0x0000640001027983 */ /* 0x000ea80000100800 */
[----:B------:R-:W3:Y:S01]  /*10320*/  LDL R3, [R1+0x58] ;  /* 0x0000580001037983 */ /* 0x000ee20000100800 */
[----:B------:R-:W-:Y:S01]  /*10330*/  IMAD.MOV.U32 R243, RZ, RZ, 0x1 ;  /* 0x00000001fff37424 */ /* 0x000fe200078e00ff */
[----:B------:R-:W-:-:S04]  /*10340*/  IADD3 R4, R4, 0x7f, RZ ;  /* 0x0000007f04047810 */ /* 0x000fc80007ffe0ff */
[----:B------:R-:W-:-:S13]  /*10350*/  ISETP.NE.AND P0, PT, R243, c[0x0][0x2c4], PT ;  /* 0x0000b100f3007a0c */ /* 0x000fda0003f05270 */
[----:B------:R-:W-:-:S05]  /*10360*/  @P0 IMAD.HI.U32 R0, R4, c[0x0][0x2c8], RZ ;  /* 0x0000b20004000a27 */ /* 0x000fca00078e00ff */
[----:B------:R-:W-:Y:S02]  /*10370*/  @P0 SHF.R.U32.HI R4, RZ, c[0x0][0x2cc], R0 ;  /* 0x0000b300ff040a19 */ /* 0x000fe40000011600 */
[----:B------:R-:W-:Y:S02]  /*10380*/  ISETP.LE.AND P0, PT, R243, c[0x0][0x32c], PT ;  /* 0x0000cb00f3007a0c */ /* 0x000fe40003f03270 */
        /* <DEDUP_REMOVED lines=14> */
.L_x_1273:
[----:B------:R-:W-:-:S13]  /*10470*/  ISETP.NE.AND P0, PT, R243, c[0x0][0x32c], PT ;  /* 0x0000cb00f3007a0c */ /* 0x000fda0003f05270 */
[----:B------:R-:W-:-:S05]  /*10480*/  @P0 IMAD.HI.U32 R3, R0, c[0x0][0x330], RZ ;  /* 0x0000cc0000030a27 */ /* 0x000fca00078e00ff */
[----:B------:R-:W-:Y:S02]  /*10490*/  @P0 SHF.R.U32.HI R0, RZ, c[0x0][0x334], R3 ;  /* 0x0000cd00ff000a19 */ /* 0x000fe40000011603 */
.L_x_1274:
[----:B------:R-:W-:Y:S05]  /*104a0*/  BSYNC B0 ;  /* 0x0000000000007941 */ /* 0x000fea0003800000 */
.L_x_1272:
[----:B------:R-:W-:-:S05]  /*104b0*/  IMAD R0, R0, c[0x0][0x32c], RZ ;  /* 0x0000cb0000007a24 */ /* 0x000fca00078e02ff */
[----:B------:R-:W-:-:S04]  /*104c0*/  IMNMX R2, R2, R0, !PT ;  /* 0x0000000002027217 */ /* 0x000fc80007800200 */
.L_x_1271:
[----:B------:R-:W-:Y:S01]  /*104d0*/  IADD3 R2, R2, 0x3f, RZ ;  /* 0x0000003f02027810 */ /* 0x000fe20007ffe0ff */
[----:B------:R-:W-:Y:S02]  /*104e0*/  IMAD.MOV.U32 R245, RZ, RZ, 0x1f ;  /* 0x0000001ffff57424 */ /* 0x000fe400078e00ff */
[----:B------:R-:W-:Y:S01]  /*104f0*/  IMAD.MOV.U32 R244, RZ, RZ, -0x1 ;  /* 0xfffffffffff47424 */ /* 0x000fe200078e00ff */
[----:B------:R-:W-:-:S04]  /*10500*/  SHF.R.S32.HI R0, RZ, 0x1f, R2 ;  /* 0x0000001fff007819 */ /* 0x000fc80000011402 */
[----:B------:R-:W-:-:S04]  /*10510*/  LEA.HI R0, R0, R2, RZ, 0x6 ;  /* 0x0000000200007211 */ /* 0x000fc800078f30ff */
[----:B------:R-:W-:-:S04]  /*10520*/  SHF.R.S32.HI R0, RZ, 0x6, R0 ;  /* 0x00000006ff007819 */ /* 0x000fc80000011400 */
[----:B------:R-:W-:-:S04]  /*10530*/  IMNMX R226, R225, R0, !PT ;  /* 0x00000000e1e27217 */ /* 0x000fc80007800200 */
[----:B------:R-:W-:-:S13]  /*10540*/  ISETP.GE.AND P0, PT, R199, R226, PT ;  /* 0x000000e2c700720c */ /* 0x000fda0003f06270 */
[----:B------:R-:W-:Y:S05]  /*10550*/  @!P0 BRA `(.L_x_1275) ;  /* 0x0000323000008947 */ /* 0x000fea0003800000 */
[----:B------:R-:W-:Y:S01]  /*10560*/  IADD3 R0, R212, 0x40, RZ ;  /* 0x00000040d4007810 */ /* 0x000fe20007ffe0ff */
[C---:B------:R-:W-:Y:S01]  /*10570*/  IMAD.SHL.U32 R204, R241.reuse, 0x2, RZ ;  /* 0x00000002f1cc7824 */ /* 0x040fe200078e00ff */
[----:B------:R-:W-:Y:S01]  /*10580*/  SHF.R.S32.HI R3, RZ, 0x1f, R241 ;  /* 0x0000001fff037819 */ /* 0x000fe200000114f1 */
[----:B------:R-:W-:Y:S01]  /*10590*/  IMAD.MOV.U32 R100, RZ, RZ, R102 ;  /* 0x000000ffff647224 */ /* 0x000fe200078e0066 */
[----:B------:R-:W-:Y:S01]  /*105a0*/  ISETP.GE.AND P4, PT, R0, c[0x0][0x1d4], PT ;  /* 0x0000750000007a0c */ /* 0x000fe20003f86270 */
[----:B------:R-:W-:Y:S01]  /*105b0*/  IMAD.MOV.U32 R0, RZ, RZ, R103 ;  /* 0x000000ffff007224 */ /* 0x000fe200078e0067 */
[----:B------:R-:W-:Y:S01]  /*105c0*/  SHF.R.S32.HI R206, RZ, 0x1f, R212 ;  /* 0x0000001fffce7819 */ /* 0x000fe200000114d4 */
[----:B------:R-:W-:Y:S01]  /*105d0*/  IMAD.MOV.U32 R186, RZ, RZ, R199 ;  /* 0x000000ffffba7224 */ /* 0x000fe200078e00c7 */
[----:B------:R-:W-:Y:S01]  /*105e0*/  SHF.L.U64.HI R205, R241, 0x1, R3 ;  /* 0x00000001f1cd7819 */ /* 0x000fe20000010203 */
[C---:B------:R-:W-:Y:S01]  /*105f0*/  IMAD.SHL.U32 R240, R212.reuse, 0x2, RZ ;  /* 0x00000002d4f07824 */ /* 0x040fe200078e00ff */
[----:B------:R-:W-:Y:S01]  /*10600*/  ISETP.GE.AND P3, PT, R212, c[0x0][0x1d4], PT ;  /* 0x00007500d4007a0c */ /* 0x000fe20003f66270 */
[C---:B------:R-:W-:Y:S01]  /*10610*/  IMAD.SHL.U32 R196, R227.reuse, 0x2, RZ ;  /* 0x00000002e3c47824 */ /* 0x040fe200078e00ff */
[----:B------:R-:W-:-:S02]  /*10620*/  SHF.L.U64.HI R203, R227, 0x1, R239 ;  /* 0x00000001e3cb7819 */ /* 0x000fc400000102ef */
[----:B------:R-:W-:Y:S02]  /*10630*/  SHF.L.U64.HI R206, R212, 0x1, R206 ;  /* 0x00000001d4ce7819 */ /* 0x000fe400000102ce */
[----:B------:R-:W-:Y:S02]  /*10640*/  SEL R241, RZ, 0x10, P4 ;  /* 0x00000010fff17807 */ /* 0x000fe40002000000 */
.L_x_1285:
[----:B------:R-:W-:Y:S04]  /*10650*/  DEPBAR.LE SB0, 0x2 ;  /* 0x000080800000791a */ /* 0x000fe80000000000 */
[----:B------:R-:W-:Y:S01]  /*10660*/  WARPSYNC 0xffffffff ;  /* 0xffffffff00007948 */ /* 0x000fe20003800000 */
[----:B------:R-:W-:Y:S01]  /*10670*/  BAR.SYNC.DEFER_BLOCKING 0x0 ;  /* 0x0000000000007b1d */ /* 0x000fe20000010000 */
[----:B------:R-:W-:Y:S01]  /*10680*/  IMAD R184, R185, 0x6000, RZ ;  /* 0x00006000b9b87824 */ /* 0x000fe200078e02ff */
[----:B------:R-:W-:Y:S01]  /*10690*/  ISETP.GE.AND P0, PT, R225, R186, PT ;  /* 0x000000bae100720c */ /* 0x000fe20003f06270 */
[----:B------:R-:W-:Y:S03]  /*106a0*/  IMAD.MOV.U32 R180, RZ, RZ, 0x20 ;  /* 0x00000020ffb47424 */ /* 0x000fe600078e00ff */
[----:B------:R-:W-:Y:S02]  /*106b0*/  IADD3 R101, R193, R184, RZ ;  /* 0x000000b8c1657210 */ /* 0x000fe40007ffe0ff */
[----:B------:R-:W-:Y:S05]  /*106c0*/  SEL R180, R180, 0xffffffe0, !P1 ;  /* 0xffffffe0b4b47807 */ /* 0x000fea0004800000 */
[----:B------:R-:W-:Y:S01]  /*106d0*/  IMAD.IADD R102, R180, 0x1, R101 ;  /* 0x00000001b4667824 */ /* 0x000fe200078e0265 */
[----:B------:R1:W2:Y:S01]  /*106e0*/  LDSM.16.M88.4 R32, [R188] ;  /* 0x00000000bc20783b */ /* 0x0002a20000000200 */
[----:B------:R-:W-:Y:S03]  /*106f0*/  BSSY B0, `(.L_x_1276) ;  /* 0x0000040000007945 */ /* 0x000fe60003800000 */
[----:B------:R1:W3:Y:S04]  /*10700*/  LDSM.16.M88.4 R8, [R101+0xc100] ;  /* 0x00c100006508783b */ /* 0x0002e80000000200 */
        /* <DEDUP_REMOVED lines=26> */
.L_x_1345:
[----:B------:R-:W-:-:S05]  /*108b0*/  BRA.DIV ~URZ, `(.L_x_1279) ;  /* 0x0000ab227f007947 */ /* 0x000fca000b800000 */
[----:B------:R-:W5:Y:S01]  /*108c0*/  SHFL.IDX PT, R2, R20, RZ, 0x181f ;  /* 0x00181fff14027589 */ /* 0x000f6200000e0000 */
[----:B------:R-:W-:Y:S03]  /*108d0*/  SEL R3, RZ, 0x10, P6 ;  /* 0x00000010ff037807 */ /* 0x000fe60003000000 */
[----:B----4-:R-:W4:Y:S01]  /*108e0*/  SHFL.IDX PT, R5, R5, 0x1, 0x181f ;  /* 0x00381f0005057f89 */ /* 0x010f2200000e0000 */
[----:B-----5:R-:W-:Y:S05]  /*108f0*/  IADD3 R6, P0, R2, R240, RZ ;  /* 0x000000f002067210 */ /* 0x020fea0007f1e0ff */
[----:B---3--:R-:W-:Y:S01]  /*10900*/  IMAD.X R7, R4, 0x1, R206, P0 ;  /* 0x0000000104077824 */ /* 0x008fe200000e06ce */
[----:B------:R-:W-:Y:S05]  /*10910*/  IADD3 R14, P0, R2, R204, RZ ;  /* 0x000000cc020e7210 */ /* 0x000fea0007f1e0ff */
[----:B------:R-:W-:Y:S01]  /*10920*/  IMAD.X R15, R4, 0x1, R205, P0 ;  /* 0x00000001040f7824 */ /* 0x000fe200000e06cd */
[----:B------:R-:W-:Y:S02]  /*10930*/  IADD3 R12, P0, R2, R196, RZ ;  /* 0x000000c4020c7210 */ /* 0x000fe40007f1e0ff */
[----:B------:R3:W2:Y:S02]  /*10940*/  SHFL.IDX PT, R2, R20, 0x1, 0x181f ;  /* 0x00381f0014027f89 */ /* 0x0006a400000e0000 */
[----:B------:R-:W-:Y:S01]  /*10950*/  IADD3.X R13, R4, R203, RZ, P0, !PT ;  /* 0x000000cb040d7210 */ /* 0x000fe200007fe4ff */
[----:B------:R-:W-:Y:S05]  /*10960*/  IMAD R4, R202, 0x6000, R230 ;  /* 0x00006000ca047824 */ /* 0x000fea00078e02e6 */
[----:B------:R3:W-:Y:S04]  /*10970*/  LDGSTS.E.BYPASS.LTC128B.128 [R4], [R6.64], !P3 ;  /* 0x0000000006047fae */ /* 0x0007e8000d901d46 */
[----:B------:R5:W-:Y:S04]  /*10980*/  LDGSTS.E.BYPASS.LTC128B.128 [R4+0x2000], [R14.64], !P4 ;  /* 0x020000000e047fae */ /* 0x000be8000e101d46 */
[----:B------:R3:W-:Y:S01]  /*10990*/  LDGSTS.E.BYPASS.LTC128B.128 [R4+0x4000], [R12.64], !P6 ;  /* 0x040000000c047fae */ /* 0x0007e2000f101d46 */
[----:B-----5:R-:W-:Y:S01]  /*109a0*/  MOV R14, R3 ;  /* 0x00000003000e7202 */ /* 0x020fe20000000f00 */
[----:B------:R-:W-:Y:S05]  /*109b0*/  IMAD.MOV.U32 R15, RZ, RZ, R241 ;  /* 0x000000ffff0f7224 */ /* 0x000fea00078e00f1 */
.L_x_1346:
        /* <DEDUP_REMOVED lines=19> */
.L_x_1277:
[----:B------:R-:W-:Y:S05]  /*10af0*/  BSYNC B0 ;  /* 0x0000000000007941 */ /* 0x000fea0003800000 */
.L_x_1276:
[----:B------:R-:W0:Y:S01]  /*10b00*/  LDGDEPBAR ;  /* 0x00000000000079af */ /* 0x000e220000000000 */
[----:B------:R-:W-:Y:S01]  /*10b10*/  WARPSYNC 0xffffffff ;  /* 0xffffffff00007948 */ /* 0x000fe20003800000 */
[C---:B--23--:R-:W-:Y:S03]  /*10b20*/  HMMA.16816.F32.BF16 R4, R32.reuse, R8, RZ ;  /* 0x000000082004723c */ /* 0x04cfe600000418ff */
[----:B------:R-:W-:Y:S01]  /*10b30*/  ISETP.GE.AND P0, PT, R202, 0x1, PT ;  /* 0x00000001ca00780c */ /* 0x000fe20003f06270 */
[C---:B------:R-:W-:Y:S01]  /*10b40*/  IMAD.IADD R103, R191.reuse, 0x1, R102 ;  /* 0x00000001bf677824 */ /* 0x040fe200078e0266 */
[----:B------:R-:W-:Y:S01]  /*10b50*/  IADD3 R3, R180, R101, R191 ;  /* 0x00000065b4037210 */ /* 0x000fe20007ffe0bf */
[----:B------:R-:W-:Y:S01]  /*10b60*/  LDSM.16.M88.4 R164, [R189] ;  /* 0x00000000bda4783b */ /* 0x000fe20000000200 */
[----:B------:R-:W-:Y:S01]  /*10b70*/  IADD3 R2, R202, 0x1, RZ ;  /* 0x00000001ca027810 */ /* 0x000fe20007ffe0ff */
[C---:B------:R-:W-:Y:S04]  /*10b80*/  HMMA.16816.F32.BF16 R8, R32.reuse, R10, RZ ;  /* 0x0000000a2008723c */ /* 0x040fe800000418ff */
[----:B------:R-:W-:Y:S01]  /*10b90*/  SEL R202, R2, RZ, !P0 ;  /* 0x000000ff02ca7207 */ /* 0x000fe20004000000 */
[----:B------:R-:W-:Y:S01]  /*10ba0*/  IMAD.IADD R2, R191, 0x1, R101 ;  /* 0x00000001bf027824 */ /* 0x000fe200078e0265 */
[----:B------:R-:W-:Y:S02]  /*10bb0*/  LDSM.16.M88.4 R168, [R103+0xc100] ;  /* 0x00c1000067a8783b */ /* 0x000fe40000000200 */
[C---:B----4-:R-:W-:Y:S06]  /*10bc0*/  HMMA.16816.F32.BF16 R12, R32.reuse, R16, RZ ;  /* 0x00000010200c723c */ /* 0x050fec00000418ff */
[----:B------:R-:W-:Y:S02]  /*10bd0*/  LDSM.16.M88.4 R160, [R2+0xc100] ;  /* 0x00c1000002a0783b */ /* 0x000fe40000000200 */
[C---:B------:R-:W-:Y:S06]  /*10be0*/  HMMA.16816.F32.BF16 R16, R32.reuse, R18, RZ ;  /* 0x000000122010723c */ /* 0x040fec00000418ff */
[----:B------:R-:W-:Y:S02]  /*10bf0*/  LDSM.16.M88.4 R172, [R102+0xe900] ;  /* 0x00e9000066ac783b */ /* 0x000fe40000000200 */
[C---:B-1----:R-:W-:Y:S06]  /*10c00*/  HMMA.16816.F32.BF16 R20, R32.reuse, R24, RZ ;  /* 0x000000182014723c */ /* 0x042fec00000418ff */
[----:B------:R-:W-:Y:S02]  /*10c10*/  LDSM.16.M88.4 R176, [R2+0xe100] ;  /* 0x00e1000002b0783b */ /* 0x000fe40000000200 */
[C---:B------:R-:W-:Y:S06]  /*10c20*/  HMMA.16816.F32.BF16 R24, R32.reuse, R26, RZ ;  /* 0x0000001a2018723c */ /* 0x040fec00000418ff */
[----:B------:R-:W-:Y:S02]  /*10c30*/  LDSM.16.M88.4 R180, [R101+0x10100] ;  /* 0x0101000065b4783b */ /* 0x000fe40000000200 */
[C---:B------:R-:W-:Y:S08]  /*10c40*/  HMMA.16816.F32.BF16 R28, R32.reuse, R104, RZ ;  /* 0x00000068201c723c */ /* 0x040ff000000418ff */
        /* <DEDUP_REMOVED lines=23> */
[----:B------:R-:W-:Y:S07]  /*10dc0*/  LDSM.16.M88.4 R148, [R101+0xe100] ;  /* 0x00e100006594783b */ /* 0x000fee0000000200 */
[C---:B----4-:R-:W-:Y:S08]  /*10dd0*/  HMMA.16816.F32.BF16 R28, R104.reuse, R152, R28 ;  /* 0x00000098681c723c */ /* 0x050ff0000004181c */
[----:B------:R-:W-:Y:S01]  /*10de0*/  HMMA.16816.F32.BF16 R32, R104, R154, R32 ;  /* 0x0000009a6820723c */ /* 0x000fe20000041820 */
[----:B------:R-:W3:Y:S07]  /*10df0*/  LDSM.16.M88.4 R104, [R188+0x4000] ;  /* 0x00400000bc68783b */ /* 0x000eee0000000200 */
[C---:B------:R-:W-:Y:S01]  /*10e00*/  HMMA.16816.F32.BF16 R4, R164.reuse, R168, R4 ;  /* 0x000000a8a404723c */ /* 0x040fe20000041804 */
[----:B------:R-:W4:Y:S07]  /*10e10*/  LDSM.16.M88.4 R152, [R101+0xe900] ;  /* 0x00e900006598783b */ /* 0x000f2e0000000200 */
[C---:B------:R-:W-:Y:S01]  /*10e20*/  HMMA.16816.F32.BF16 R8, R164.reuse, R170, R8 ;  /* 0x000000aaa408723c */ /* 0x040fe20000041808 */
[----:B------:R-:W-:Y:S07]  /*10e30*/  LDSM.16.M88.4 R168, [R102+0xe100] ;  /* 0x00e1000066a8783b */ /* 0x000fee0000000200 */
[C---:B-----5:R-:W-:Y:S08]  /*10e40*/  HMMA.16816.F32.BF16 R12, R164.reuse, R140, R12 ;  /* 0x0000008ca40c723c */ /* 0x060ff0000004180c */
[C---:B------:R-:W-:Y:S01]  /*10e50*/  HMMA.16816.F32.BF16 R16, R164.reuse, R142, R16 ;  /* 0x0000008ea410723c */ /* 0x040fe20000041810 */
[----:B------:R-:W5:Y:S07]  /*10e60*/  LDSM.16.M88.4 R140, [R101+0xf100] ;  /* 0x00f10000658c783b */ /* 0x000f6e0000000200 */
        /* <DEDUP_REMOVED lines=75> */
[C---:B------:R-:W-:Y:S08]  /*11320*/  HMMA.16816.F32.BF16 R16, R164.reuse, R146, R16 ;  /* 0x00000092a410723c */ /* 0x040ff00000041810 */
        /* <DEDUP_REMOVED lines=15> */
[C---:B--2---:R-:W-:Y:S08]  /*11420*/  HMMA.16816.F32.BF16 R12, R172.reuse, R104, R12 ;  /* 0x00000068ac0c723c */ /* 0x044ff0000004180c */
        /* <DEDUP_REMOVED lines=15> */
[----:B------:R-:W-:Y:S01]  /*11520*/  FMUL.FTZ R15, R15, c[0x0][0x320] ;  /* 0x0000c8000f0f7a20 */ /* 0x000fe20000410000 */
[----:B-1----:R-:W-:Y:S01]  /*11530*/  FMNMX.FTZ R103, R140, R0, !PT ;  /* 0x000000008c677209 */ /* 0x002fe20007810000 */
[----:B------:R-:W-:Y:S02]  /*11540*/  FMUL.FTZ R16, R16, c[0x0][0x320] ;  /* 0x0000c80010107a20 */ /* 0x000fe40000410000 */
[----:B------:R-:W-:Y:S02]  /*11550*/  FMUL.FTZ R18, R18, c[0x0][0x320] ;  /* 0x0000c80012127a20 */ /* 0x000fe40000410000 */
[----:B------:R-:W-:Y:S01]  /*11560*/  FMUL.FTZ R17, R17, c[0x0][0x320] ;  /* 0x0000c80011117a20 */ /* 0x000fe20000410000 */
[----:B------:R1:W4:Y:S01]  /*11570*/  MUFU.TANH R144, R7 ;  /* 0x0000000700907308 */ /* 0x0003220000002400 */
[----:B------:R-:W-:Y:S01]  /*11580*/  FMUL.FTZ R19, R19, c[0x0][0x320] ;  /* 0x0000c80013137a20 */ /* 0x000fe20000410000 */
[----:B--2---:R-:W-:Y:S08]  /*11590*/  FMNMX.FTZ R102, R143, R100, !PT ;  /* 0x000000648f667209 */ /* 0x004ff00007810000 */
[----:B------:R-:W2:Y:S01]  /*115a0*/  MUFU.TANH R141, R8 ;  /* 0x00000008008d7308 */ /* 0x000ea20000002400 */
[----:B---3--:R-:W-:Y:S09]  /*115b0*/  FMNMX.FTZ R103, R142, R103, !PT ;  /* 0x000000678e677209 */ /* 0x008ff20007810000 */
[----:B------:R-:W3:Y:S01]  /*115c0*/  MUFU.TANH R104, R10 ;  /* 0x0000000a00687308 */ /* 0x000ee20000002400 */
[----:B-1----:R-:W1:Y:S01]  /*115d0*/  LDSM.16.M88.4 R4, [R3+0x11100] ;  /* 0x011100000304783b */ /* 0x002e620000000200 */
[----:B----4-:R-:W-:Y:S08]  /*115e0*/  FMNMX.FTZ R102, R144, R102, !PT ;  /* 0x0000006690667209 */ /* 0x010ff00007810000 */
[----:B------:R-:W4:Y:S01]  /*115f0*/  MUFU.TANH R101, R9 ;  /* 0x0000000900657308 */ /* 0x000f220000002400 */
[----:B--2---:R-:W-:Y:S09]  /*11600*/  FMNMX.FTZ R103, R141, R103, !PT ;  /* 0x000000678d677209 */ /* 0x004ff20007810000 */
[----:B------:R2:W5:Y:S01]  /*11610*/  MUFU.TANH R105, R11 ;  /* 0x0000000b00697308 */ /* 0x0005620000002400 */
[----:B---3--:R-:W-:Y:S09]  /*11620*/  FMNMX.FTZ R102, R104, R102, !PT ;  /* 0x0000006668667209 */ /* 0x008ff20007810000 */
[----:B------:R-:W3:Y:S01]  /*11630*/  MUFU.TANH R145, R12 ;  /* 0x0000000c00917308 */ /* 0x000ee20000002400 */
[----:B----4-:R-:W-:Y:S09]  /*11640*/  FMNMX.FTZ R103, R101, R103, !PT ;  /* 0x0000006765677209 */ /* 0x010ff20007810000 */
[----:B------:R-:W4:Y:S01]  /*11650*/  MUFU.TANH R149, R14 ;  /* 0x0000000e00957308 */ /* 0x000f220000002400 */
[----:B--2---:R-:W2:Y:S01]  /*11660*/  LDSM.16.M88.4 R8, [R3+0x11900] ;  /* 0x011900000308783b */ /* 0x004ea20000000200 */
[C---:B-1----:R-:W-:Y:S03]  /*11670*/  HMMA.16816.F32.BF16 R20, R172.reuse, R4, R20 ;  /* 0x00000004ac14723c */ /* 0x042fe60000041814 */
[----:B-----5:R-:W-:Y:S05]  /*11680*/  FMNMX.FTZ R102, R105, R102, !PT ;  /* 0x0000006669667209 */ /* 0x020fea0007810000 */
[----:B------:R-:W1:Y:S01]  /*11690*/  MUFU.TANH R147, R13 ;  /* 0x0000000d00937308 */ /* 0x000e620000002400 */
[C---:B------:R-:W-:Y:S03]  /*116a0*/  HMMA.16816.F32.BF16 R24, R172.reuse, R6, R24 ;  /* 0x00000006ac18723c */ /* 0x040fe60000041818 */
[----:B---3--:R-:W-:Y:S06]  /*116b0*/  FMNMX.FTZ R103, R145, R103, !PT ;  /* 0x0000006791677209 */ /* 0x008fec0007810000 */
[----:B------:R-:W3:Y:S03]  /*116c0*/  MUFU.TANH R151, R15 ;  /* 0x0000000f00977308 */ /* 0x000ee60000002400 */
[----:B----4-:R-:W-:Y:S03]  /*116d0*/  FMNMX.FTZ R102, R149, R102, !PT ;  /* 0x0000006695667209 */ /* 0x010fe60007810000 */
[----:B------:R-:W-:Y:S04]  /*116e0*/  FMUL.FTZ R20, R20, c[0x0][0x320] ;  /* 0x0000c80014147a20 */ /* 0x000fe80000410000 */
[----:B------:R-:W4:Y:S01]  /*116f0*/  MUFU.TANH R146, R16 ;  /* 0x0000001000927308 */ /* 0x000f220000002400 */
        /* <DEDUP_REMOVED lines=9> */
[C---:B--2---:R-:W-:Y:S03]  /*11790*/  HMMA.16816.F32.BF16 R28, R172.reuse, R8, R28 ;  /* 0x00000008ac1c723c */ /* 0x044fe6000004181c */
[----:B---3--:R-:W-:Y:S03]  /*117a0*/  FMNMX.FTZ R102, R151, R102, !PT ;  /* 0x0000006697667209 */ /* 0x008fe60007810000 */
[----:B------:R-:W2:Y:S02]  /*117b0*/  MUFU.TANH R148, R17 ;  /* 0x0000001100947308 */ /* 0x000ea40000002400 */
[----:B------:R-:W-:Y:S04]  /*117c0*/  HMMA.16816.F32.BF16 R32, R172, R10, R32 ;  /* 0x0000000aac20723c */ /* 0x000fe80000041820 */
[----:B----4-:R-:W-:Y:S04]  /*117d0*/  FMNMX.FTZ R103, R146, R103, !PT ;  /* 0x0000006792677209 */ /* 0x010fe80007810000 */
[----:B------:R-:W3:Y:S01]  /*117e0*/  MUFU.TANH R152, R19 ;  /* 0x0000001300987308 */ /* 0x000ee20000002400 */
[----:B-1----:R-:W-:Y:S07]  /*117f0*/  FMNMX.FTZ R102, R150, R102, !PT ;  /* 0x0000006696667209 */ /* 0x002fee0007810000 */
[----:B------:R-:W-:Y:S02]  /*11800*/  FMUL.FTZ R28, R28, c[0x0][0x320] ;  /* 0x0000c8001c1c7a20 */ /* 0x000fe40000410000 */
[----:B------:R-:W1:Y:S01]  /*11810*/  MUFU.TANH R154, R20 ;  /* 0x00000014009a7308 */ /* 0x000e620000002400 */
[----:B------:R-:W-:Y:S02]  /*11820*/  FMUL.FTZ R30, R30, c[0x0][0x320] ;  /* 0x0000c8001e1e7a20 */ /* 0x000fe40000410000 */
        /* <DEDUP_REMOVED lines=8> */
[----:B---3--:R-:W-:Y:S06]  /*118b0*/  FMNMX.FTZ R102, R152, R102, !PT ;  /* 0x0000006698667209 */ /* 0x008fec0007810000 */
        /* <DEDUP_REMOVED lines=27> */
[----:B--2---:R-:W-:Y:S02]  /*11a70*/  FMNMX.FTZ R102, R167, R102, !PT ;  /* 0x00000066a7667209 */ /* 0x004fe40007810000 */
[----:B---3--:R-:W-:Y:S02]  /*11a80*/  FMNMX.FTZ R103, R163, R103, !PT ;  /* 0x00000067a3677209 */ /* 0x008fe40007810000 */
[----:B-1----:R-:W-:Y:S01]  /*11a90*/  FMNMX.FTZ R102, R168, R102, !PT ;  /* 0x00000066a8667209 */ /* 0x002fe20007810000 */
[----:B------:R-:W-:-:S05]  /*11aa0*/  BRA.DIV ~URZ, `(.L_x_1280) ;  /* 0x00009b727f007947 */ /* 0x000fca000b800000 */
[----:B------:R1:W2:Y:S02]  /*11ab0*/  SHFL.BFLY PT, R2, R103, 0x2, 0x1f ;  /* 0x0c401f0067027f89 */ /* 0x0002a400000e0000 */
.L_x_1347:
[----:B-12---:R-:W-:Y:S01]  /*11ac0*/  FMNMX.FTZ R103, R103, R2, !PT ;  /* 0x0000000267677209 */ /* 0x006fe20007810000 */
[----:B------:R-:W-:Y:S01]  /*11ad0*/  SHFL.BFLY PT, R3, R102, 0x2, 0x1f ;  /* 0x0c401f0066037f89 */ /* 0x000fe200000e0000 */
[----:B------:R-:W-:Y:S04]  /*11ae0*/  DEPBAR.LE SB0, 0x2 ;  /* 0x000080800000791a */ /* 0x000fe80000000000 */
[----:B------:R-:W-:Y:S01]  /*11af0*/  IADD3 R156, R194, R184, RZ ;  /* 0x000000b8c29c7210 */ /* 0x000fe20007ffe0ff */
[----:B------:R-:W-:Y:S01]  /*11b00*/  BSSY B0, `(.L_x_1281) ;  /* 0x00001bd000007945 */ /* 0x000fe20003800000 */
[----:B------:R-:W-:Y:S01]  /*11b10*/  IADD3 R184, R184, R195, RZ ;  /* 0x000000c3b8b87210 */ /* 0x000fe20007ffe0ff */
[----:B------:R-:W1:Y:S08]  /*11b20*/  SHFL.BFLY PT, R2, R103, 0x1, 0x1f ;  /* 0x0c201f0067027f89 */ /* 0x000e7000000e0000 */
[----:B------:R-:W-:Y:S01]  /*11b30*/  BAR.SYNC.DEFER_BLOCKING 0x0 ;  /* 0x0000000000007b1d */ /* 0x000fe20000010000 */
[----:B-1----:R-:W-:Y:S02]  /*11b40*/  FMNMX.FTZ R103, R103, R2, !PT ;  /* 0x0000000267677209 */ /* 0x002fe40007810000 */
[----:B------:R-:W-:Y:S03]  /*11b50*/  FMNMX.FTZ R102, R102, R3, !PT ;  /* 0x0000000366667209 */ /* 0x000fe60007810000 */
[C---:B------:R-:W-:Y:S02]  /*11b60*/  FMUL.FTZ R162, R103.reuse, c[0x0][0x2d0] ;  /* 0x0000b40067a27a20 */ /* 0x040fe40000410000 */
[----:B------:R-:W-:Y:S01]  /*11b70*/  FADD.FTZ R0, -R103, R0 ;  /* 0x0000000067007221 */ /* 0x000fe20000010100 */
[----:B------:R-:W1:Y:S01]  /*11b80*/  SHFL.BFLY PT, R5, R102, 0x1, 0x1f ;  /* 0x0c201f0066057f89 */ /* 0x000e6200000e0000 */
[--C-:B------:R-:W-:Y:S02]  /*11b90*/  FFMA.FTZ R3, R140, c[0x0][0x2d0], -R162.reuse ;  /* 0x0000b4008c037a23 */ /* 0x100fe400000108a2 */
[----:B------:R-:W-:Y:S02]  /*11ba0*/  FMUL.FTZ R0, R0, c[0x0][0x2d0] ;  /* 0x0000b40000007a20 */ /* 0x000fe40000410000 */
[----:B------:R2:W-:Y:S01]  /*11bb0*/  MUFU.EX2 R215, R3 ;  /* 0x0000000300d77308 */ /* 0x0005e20000000800 */
[----:B------:R-:W-:Y:S02]  /*11bc0*/  FFMA.FTZ R4, R142, c[0x0][0x2d0], -R162 ;  /* 0x0000b4008e047a23 */ /* 0x000fe400000108a2 */
[----:B------:R-:W3:Y:S07]  /*11bd0*/  LDSM.16.MT88.4 R12, [R156+0x100] ;  /* 0x000100009c0c783b */ /* 0x000eee0000004200 */
[----:B------:R4:W5:Y:S01]  /*11be0*/  MUFU.EX2 R2, R0 ;  /* 0x0000000000027308 */ /* 0x0009620000000800 */
[----:B------:R-:W-:Y:S01]  /*11bf0*/  LDSM.16.MT88.4 R28, [R184+0x100] ;  /* 0x00010000b81c783b */ /* 0x000fe20000004200 */
[----:B-1----:R-:W-:Y:S08]  /*11c00*/  FMNMX.FTZ R102, R102, R5, !PT ;  /* 0x0000000566667209 */ /* 0x002ff00007810000 */
[----:B------:R1:W1:Y:S01]  /*11c10*/  MUFU.EX2 R218, R4 ;  /* 0x0000000400da7308 */ /* 0x0002620000000800 */
[----:B------:R-:W-:Y:S04]  /*11c20*/  FMUL.FTZ R140, R102, c[0x0][0x2d0] ;  /* 0x0000b400668c7a20 */ /* 0x000fe80000410000 */
[----:B--2---:R-:W-:Y:S05]  /*11c30*/  FFMA.FTZ R3, R143, c[0x0][0x2d0], -R140 ;  /* 0x0000b4008f037a23 */ /* 0x004fea000001088c */
[----:B------:R2:W-:Y:S01]  /*11c40*/  MUFU.EX2 R210, R3 ;  /* 0x0000000300d27308 */ /* 0x0005e20000000800 */
[----:B----4-:R-:W-:Y:S02]  /*11c50*/  FFMA.FTZ R0, R141, c[0x0][0x2d0], -R162 ;  /* 0x0000b4008d007a23 */ /* 0x010fe400000108a2 */
[C---:B-----5:R-:W-:Y:S02]  /*11c60*/  FMUL.FTZ R5, R2.reuse, R109 ;  /* 0x0000006d02057220 */ /* 0x060fe40000410000 */
[C---:B------:R-:W-:Y:S02]  /*11c70*/  FMUL.FTZ R8, R2.reuse, R112 ;  /* 0x0000007002087220 */ /* 0x040fe40000410000 */
[C---:B------:R-:W-:Y:S03]  /*11c80*/  FMUL.FTZ R9, R2.reuse, R113 ;  /* 0x0000007102097220 */ /* 0x040fe60000410000 */
[----:B------:R4:W-:Y:S01]  /*11c90*/  MUFU.EX2 R217, R0 ;  /* 0x0000000000d97308 */ /* 0x0009e20000000800 */
[C---:B------:R-:W-:Y:S02]  /*11ca0*/  FMUL.FTZ R16, R2.reuse, R120 ;  /* 0x0000007802107220 */ /* 0x040fe40000410000 */
[C---:B-1----:R-:W-:Y:S02]  /*11cb0*/  FMUL.FTZ R4, R2.reuse, R108 ;  /* 0x0000006c02047220 */ /* 0x042fe40000410000 */
[C---:B------:R-:W-:Y:S02]  /*11cc0*/  FMUL.FTZ R17, R2.reuse, R121 ;  /* 0x0000007902117220 */ /* 0x040fe40000410000 */
[C---:B------:R-:W-:Y:S02]  /*11cd0*/  FMUL.FTZ R24, R2.reuse, R128 ;  /* 0x0000008002187220 */ /* 0x040fe40000410000 */
[C---:B------:R-:W-:Y:S02]  /*11ce0*/  FMUL.FTZ R25, R2.reuse, R129 ;  /* 0x0000008102197220 */ /* 0x040fe40000410000 */
[C---:B------:R-:W-:Y:S02]  /*11cf0*/  FMUL.FTZ R32, R2.reuse, R136 ;  /* 0x0000008802207220 */ /* 0x040fe40000410000 */
[----:B------:R-:W-:Y:S02]  /*11d00*/  FMUL.FTZ R33, R2, R137 ;  /* 0x0000008902217220 */ /* 0x000fe40000410000 */
[----:B--2---:R-:W-:Y:S02]  /*11d10*/  FFMA.FTZ R3, R144, c[0x0][0x2d0], -R140 ;  /* 0x0000b40090037a23 */ /* 0x004fe4000001088c */
[C---:B------:R-:W-:Y:S02]  /*11d20*/  FMUL.FTZ R36, R2.reuse, R36 ;  /* 0x0000002402247220 */ /* 0x040fe40000410000 */
[----:B------:R1:W-:Y:S01]  /*11d30*/  MUFU.EX2 R214, R3 ;  /* 0x0000000300d67308 */ /* 0x0003e20000000800 */
[C---:B------:R-:W-:Y:S02]  /*11d40*/  FMUL.FTZ R37, R2.reuse, R37 ;  /* 0x0000002502257220 */ /* 0x040fe40000410000 */
[C---:B------:R-:W-:Y:S02]  /*11d50*/  FMUL.FTZ R40, R2.reuse, R40 ;  /* 0x0000002802287220 */ /* 0x040fe40000410000 */
[--C-:B----4-:R-:W-:Y:S02]  /*11d60*/  FFMA.FTZ R0, R101, c[0x0][0x2d0], -R162.reuse ;  /* 0x0000b40065007a23 */ /* 0x110fe400000108a2 */
[----:B------:R-:W-:Y:S02]  /*11d70*/  FFMA.FTZ R101, R145, c[0x0][0x2d0], -R162 ;  /* 0x0000b40091657a23 */ /* 0x000fe400000108a2 */
[C---:B------:R-:W-:Y:S01]  /*11d80*/  FMUL.FTZ R41, R2.reuse, R41 ;  /* 0x0000002902297220 */ /* 0x040fe20000410000 */
[----:B------:R-:W2:Y:S01]  /*11d90*/  MUFU.EX2 R216, R0 ;  /* 0x0000000000d87308 */ /* 0x000ea20000000800 */
[C---:B------:R-:W-:Y:S02]  /*11da0*/  FMUL.FTZ R44, R2.reuse, R44 ;  /* 0x0000002c022c7220 */ /* 0x040fe40000410000 */
[C---:B------:R-:W-:Y:S02]  /*11db0*/  FMUL.FTZ R45, R2.reuse, R45 ;  /* 0x0000002d022d7220 */ /* 0x040fe40000410000 */
[C---:B------:R-:W-:Y:S02]  /*11dc0*/  FMUL.FTZ R48, R2.reuse, R48 ;  /* 0x0000003002307220 */ /* 0x040fe40000410000 */
[C---:B------:R-:W-:Y:S02]  /*11dd0*/  FMUL.FTZ R49, R2.reuse, R49 ;  /* 0x0000003102317220 */ /* 0x040fe40000410000 */
[C---:B------:R-:W-:Y:S01]  /*11de0*/  FMUL.FTZ R52, R2.reuse, R52 ;  /* 0x0000003402347220 */ /* 0x040fe20000410000 */
[----:B------:R4:W-:Y:S01]  /*11df0*/  MUFU.EX2 R209, R101 ;  /* 0x0000006500d17308 */ /* 0x0009e20000000800 */
[C---:B------:R-:W-:Y:S02]  /*11e00*/  FMUL.FTZ R53, R2.reuse, R53 ;  /* 0x0000003502357220 */ /* 0x040fe40000410000 */
[----:B------:R-:W-:Y:S02]  /*11e10*/  FMUL.FTZ R56, R2, R56 ;  /* 0x0000003802387220 */ /* 0x000fe40000410000 */
[----:B-1----:R-:W-:Y:S01]  /*11e20*/  FFMA.FTZ R3, R104, c[0x0][0x2d0], -R140 ;  /* 0x0000b40068037a23 */ /* 0x002fe2000001088c */
[----:B------:R-:W-:Y:S01]  /*11e30*/  F2FP.BF16.PACK_AB R104, R218, R215 ;  /* 0x000000d7da68723e */ /* 0x000fe200000010ff */
[C---:B------:R-:W-:Y:S02]  /*11e40*/  FMUL.FTZ R57, R2.reuse, R57 ;  /* 0x0000003902397220 */ /* 0x040fe40000410000 */
[C---:B------:R-:W-:Y:S01]  /*11e50*/  FMUL.FTZ R60, R2.reuse, R60 ;  /* 0x0000003c023c7220 */ /* 0x040fe20000410000 */
[----:B------:R1:W-:Y:S01]  /*11e60*/  MUFU.EX2 R213, R3 ;  /* 0x0000000300d57308 */ /* 0x0003e20000000800 */
[C---:B------:R-:W-:Y:S02]  /*11e70*/  FMUL.FTZ R61, R2.reuse, R61 ;  /* 0x0000003d023d7220 */ /* 0x040fe40000410000 */
[----:B------:R-:W-:Y:S01]  /*11e80*/  FMUL.FTZ R64, R2, R64 ;  /* 0x0000004002407220 */ /* 0x000fe20000410000 */
[----:B--2---:R-:W-:Y:S01]  /*11e90*/  F2FP.BF16.PACK_AB R106, R216, R217 ;  /* 0x000000d9d86a723e */ /* 0x004fe200000010ff */
[----:B------:R-:W-:Y:S01]  /*11ea0*/  FADD.FTZ R0, -R102, R100 ;  /* 0x0000006466007221 */ /* 0x000fe20000010100 */
[----:B------:R-:W-:Y:S01]  /*11eb0*/  IADD3 R100, R192, R156, RZ ;  /* 0x0000009cc0647210 */ /* 0x000fe20007ffe0ff */
[----:B------:R-:W-:Y:S02]  /*11ec0*/  FMUL.FTZ R65, R2, R65 ;  /* 0x0000004102417220 */ /* 0x000fe40000410000 */
[----:B------:R-:W-:Y:S02]  /*11ed0*/  FMUL.FTZ R0, R0, c[0x0][0x2d0] ;  /* 0x0000b40000007a20 */ /* 0x000fe40000410000 */
[----:B------:R-:W2:Y:S01]  /*11ee0*/  LDSM.16.MT88.4 R20, [R100+0x100] ;  /* 0x000100006414783b */ /* 0x000ea20000004200 */
[C---:B------:R-:W-:Y:S02]  /*11ef0*/  FMUL.FTZ R68, R2.reuse, R68 ;  /* 0x0000004402447220 */ /* 0x040fe40000410000 */
[----:B----4-:R-:W-:Y:S01]  /*11f00*/  FFMA.FTZ R101, R147, c[0x0][0x2d0], -R162 ;  /* 0x0000b40093657a23 */ /* 0x010fe200000108a2 */
[----:B------:R-:W4:Y:S01]  /*11f10*/  MUFU.EX2 R0, R0 ;  /* 0x0000000000007308 */ /* 0x000f220000000800 */
[C---:B------:R-:W-:Y:S02]  /*11f20*/  FMUL.FTZ R69, R2.reuse, R69 ;  /* 0x0000004502457220 */ /* 0x040fe40000410000 */
[C---:B------:R-:W-:Y:S02]  /*11f30*/  FMUL.FTZ R72, R2.reuse, R72 ;  /* 0x0000004802487220 */ /* 0x040fe40000410000 */
[C---:B------:R-:W-:Y:S02]  /*11f40*/  FMUL.FTZ R73, R2.reuse, R73 ;  /* 0x0000004902497220 */ /* 0x040fe40000410000 */
[----:B------:R-:W-:Y:S02]  /*11f50*/  FMUL.FTZ R76, R2, R76 ;  /* 0x0000004c024c7220 */ /* 0x000fe40000410000 */
[----:B-1----:R-:W-:Y:S01]  /*11f60*/  FFMA.FTZ R3, R105, c[0x0][0x2d0], -R140 ;  /* 0x0000b40069037a23 */ /* 0x002fe2000001088c */
[----:B------:R1:W-:Y:S01]  /*11f70*/  MUFU.EX2 R208, R101 ;  /* 0x0000006500d07308 */ /* 0x0003e20000000800 */
[----:B------:R-:W-:Y:S01]  /*11f80*/  F2FP.BF16.PACK_AB R105, R214, R210 ;  /* 0x000000d2d669723e */ /* 0x000fe200000010ff */
[C---:B------:R-:W-:Y:S02]  /*11f90*/  FMUL.FTZ R77, R2.reuse, R77 ;  /* 0x0000004d024d7220 */ /* 0x040fe40000410000 */
[C---:B------:R-:W-:Y:S02]  /*11fa0*/  FMUL.FTZ R80, R2.reuse, R80 ;  /* 0x0000005002507220 */ /* 0x040fe40000410000 */
[C---:B------:R-:W-:Y:S02]  /*11fb0*/  FMUL.FTZ R81, R2.reuse, R81 ;  /* 0x0000005102517220 */ /* 0x040fe40000410000 */
[C---:B------:R-:W-:Y:S02]  /*11fc0*/  FMUL.FTZ R84, R2.reuse, R84 ;  /* 0x0000005402547220 */ /* 0x040fe40000410000 */
[----:B------:R-:W5:Y:S01]  /*11fd0*/  MUFU.EX2 R211, R3 ;  /* 0x0000000300d37308 */ /* 0x000f620000000800 */
[C---:B------:R-:W-:Y:S02]  /*11fe0*/  FMUL.FTZ R85, R2.reuse, R85 ;  /* 0x0000005502557220 */ /* 0x040fe40000410000 */
[----:B------:R-:W-:Y:S02]  /*11ff0*/  FMUL.FTZ R88, R2, R88 ;  /* 0x0000005802587220 */ /* 0x000fe40000410000 */
[C---:B----4-:R-:W-:Y:S02]  /*12000*/  FMUL.FTZ R6, R0.reuse, R110 ;  /* 0x0000006e00067220 */ /* 0x050fe40000410000 */
[C---:B------:R-:W-:Y:S02]  /*12010*/  FMUL.FTZ R7, R0.reuse, R111 ;  /* 0x0000006f00077220 */ /* 0x040fe40000410000 */
[C---:B------:R-:W-:Y:S02]  /*12020*/  FMUL.FTZ R10, R0.reuse, R114 ;  /* 0x00000072000a7220 */ /* 0x040fe40000410000 */
[C---:B------:R-:W-:Y:S02]  /*12030*/  FMUL.FTZ R11, R0.reuse, R115 ;  /* 0x00000073000b7220 */ /* 0x040fe40000410000 */
[----:B------:R-:W-:Y:S01]  /*12040*/  FMUL.FTZ R18, R0, R122 ;  /* 0x0000007a00127220 */ /* 0x000fe20000410000 */
[----:B------:R-:W-:Y:S01]  /*12050*/  LDSM.16.MT88.4 R112, [R156+0x2100] ;  /* 0x002100009c70783b */ /* 0x000fe20000004200 */
[--C-:B-1----:R-:W-:Y:S02]  /*12060*/  FFMA.FTZ R101, R146, c[0x0][0x2d0], -R162.reuse ;  /* 0x0000b40092657a23 */ /* 0x102fe400000108a2 */
[C---:B------:R-:W-:Y:S02]  /*12070*/  FMUL.FTZ R19, R0.reuse, R123 ;  /* 0x0000007b00137220 */ /* 0x040fe40000410000 */
[----:B------:R1:W-:Y:S01]  /*12080*/  MUFU.EX2 R207, R101 ;  /* 0x0000006500cf7308 */ /* 0x0003e20000000800 */
[C---:B------:R-:W-:Y:S02]  /*12090*/  FMUL.FTZ R26, R0.reuse, R130 ;  /* 0x00000082001a7220 */ /* 0x040fe40000410000 */
[C---:B------:R-:W-:Y:S01]  /*120a0*/  FMUL.FTZ R27, R0.reuse, R131 ;  /* 0x00000083001b7220 */ /* 0x040fe20000410000 */
[----:B------:R-:W-:Y:S01]  /*120b0*/  LDSM.16.MT88.4 R120, [R100+0x900] ;  /* 0x000900006478783b */ /* 0x000fe20000004200 */
[----:B-----5:R-:W-:Y:S01]  /*120c0*/  F2FP.BF16.PACK_AB R107, R211, R213 ;  /* 0x000000d5d36b723e */ /* 0x020fe200000010ff */
[----:B------:R-:W-:Y:S01]  /*120d0*/  FMUL.FTZ R34, R0, R138 ;  /* 0x0000008a00227220 */ /* 0x000fe20000410000 */
[----:B------:R-:W-:Y:S01]  /*120e0*/  IADD3 R3, R192, R184, RZ ;  /* 0x000000b8c0037210 */ /* 0x000fe20007ffe0ff */
[C---:B------:R-:W-:Y:S02]  /*120f0*/  FMUL.FTZ R35, R0.reuse, R139 ;  /* 0x0000008b00237220 */ /* 0x040fe40000410000 */
[C---:B------:R-:W-:Y:S02]  /*12100*/  FMUL.FTZ R38, R0.reuse, R38 ;  /* 0x0000002600267220 */ /* 0x040fe40000410000 */
[C---:B---3--:R-:W-:Y:S01]  /*12110*/  HMMA.16816.F32.BF16 R4, R104.reuse, R12, R4 ;  /* 0x0000000c6804723c */ /* 0x048fe20000041804 */
[----:B------:R-:W3:Y:S04]  /*12120*/  LDSM.16.MT88.4 R108, [R3+0x100] ;  /* 0x00010000036c783b */ /* 0x000ee80000004200 */
[----:B------:R-:W-:Y:S02]  /*12130*/  FMUL.FTZ R39, R0, R39 ;  /* 0x0000002700277220 */ /* 0x000fe40000410000 */
[C---:B------:R-:W-:Y:S01]  /*12140*/  FMUL.FTZ R12, R2.reuse, R116 ;  /* 0x00000074020c7220 */ /* 0x040fe20000410000 */
[C---:B------:R-:W-:Y:S01]  /*12150*/  HMMA.16816.F32.BF16 R8, R104.reuse, R14, R8 ;  /* 0x0000000e6808723c */ /* 0x040fe20000041808 */
[----:B------:R-:W-:Y:S03]  /*12160*/  LDSM.16.MT88.4 R128, [R156+0x2900] ;  /* 0x002900009c80783b */ /* 0x000fe60000004200 */
[----:B------:R-:W-:Y:S02]  /*12170*/  FMUL.FTZ R13, R2, R117 ;  /* 0x00000075020d7220 */ /* 0x000fe40000410000 */
[----:B-1----:R-:W-:Y:S02]  /*12180*/  FFMA.FTZ R101, R148, c[0x0][0x2d0], -R162 ;  /* 0x0000b40094657a23 */ /* 0x002fe400000108a2 */
[C---:B------:R-:W-:Y:S01]  /*12190*/  FMUL.FTZ R14, R0.reuse, R118 ;  /* 0x00000076000e7220 */ /* 0x040fe20000410000 */
[----:B------:R-:W-:Y:S01]  /*121a0*/  LDSM.16.MT88.4 R136, [R184+0x2900] ;  /* 0x00290000b888783b */ /* 0x000fe20000004200 */
[----:B------:R1:W-:Y:S02]  /*121b0*/  MUFU.EX2 R199, R101 ;  /* 0x0000006500c77308 */ /* 0x0003e40000000800 */
[C---:B------:R-:W-:Y:S02]  /*121c0*/  FMUL.FTZ R15, R0.reuse, R119 ;  /* 0x00000077000f7220 */ /* 0x040fe40000410000 */
[C---:B------:R-:W-:Y:S02]  /*121d0*/  FMUL.FTZ R42, R0.reuse, R42 ;  /* 0x0000002a002a7220 */ /* 0x040fe40000410000 */
[C---:B------:R-:W-:Y:S01]  /*121e0*/  FMUL.FTZ R43, R0.reuse, R43 ;  /* 0x0000002b002b7220 */ /* 0x040fe20000410000 */
[----:B------:R-:W4:Y:S01]  /*121f0*/  LDSM.16.MT88.4 R116, [R100+0x2100] ;  /* 0x002100006474783b */ /* 0x000f220000004200 */
[C---:B------:R-:W-:Y:S01]  /*12200*/  FMUL.FTZ R46, R0.reuse, R46 ;  /* 0x0000002e002e7220 */ /* 0x040fe20000410000 */
[C---:B--2---:R-:W-:Y:S03]  /*12210*/  HMMA.16816.F32.BF16 R12, R104.reuse, R20, R12 ;  /* 0x00000014680c723c */ /* 0x044fe6000004180c */
[C---:B------:R-:W-:Y:S02]  /*12220*/  FMUL.FTZ R47, R0.reuse, R47 ;  /* 0x0000002f002f7220 */ /* 0x040fe40000410000 */
[----:B------:R-:W-:Y:S01]  /*12230*/  FMUL.FTZ R50, R0, R50 ;  /* 0x0000003200327220 */ /* 0x000fe20000410000 */
[----:B------:R-:W-:Y:S01]  /*12240*/  LDSM.16.MT88.4 R144, [R100+0x3900] ;  /* 0x003900006490783b */ /* 0x000fe20000004200 */
[C---:B------:R-:W-:Y:S01]  /*12250*/  FMUL.FTZ R20, R2.reuse, R124 ;  /* 0x0000007c02147220 */ /* 0x040fe20000410000 */
[C---:B------:R-:W-:Y:S04]  /*12260*/  HMMA.16816.F32.BF16 R16, R104.reuse, R22, R16 ;  /* 0x000000166810723c */ /* 0x040fe80000041810 */
[----:B------:R-:W-:Y:S02]  /*12270*/  FMUL.FTZ R21, R2, R125 ;  /* 0x0000007d02157220 */ /* 0x000fe40000410000 */
[C---:B------:R-:W-:Y:S02]  /*12280*/  FMUL.FTZ R51, R0.reuse, R51 ;  /* 0x0000003300337220 */ /* 0x040fe40000410000 */
[C---:B------:R-:W-:Y:S04]  /*12290*/  FMUL.FTZ R22, R0.reuse, R126 ;  /* 0x0000007e00167220 */ /* 0x040fe80000410000 */
[C---:B------:R-:W-:Y:S02]  /*122a0*/  FMUL.FTZ R23, R0.reuse, R127 ;  /* 0x0000007f00177220 */ /* 0x040fe40000410000 */
[--C-:B-1----:R-:W-:Y:S01]  /*122b0*/  FFMA.FTZ R101, R149, c[0x0][0x2d0], -R140.reuse ;  /* 0x0000b40095657a23 */ /* 0x102fe2000001088c */
[----:B------:R-:W-:Y:S01]  /*122c0*/  LDSM.16.MT88.4 R124, [R3+0x900] ;  /* 0x00090000037c783b */ /* 0x000fe20000004200 */
[C---:B------:R-:W-:Y:S02]  /*122d0*/  FMUL.FTZ R54, R0.reuse, R54 ;  /* 0x0000003600367220 */ /* 0x040fe40000410000 */
[----:B------:R1:W2:Y:S01]  /*122e0*/  MUFU.EX2 R183, R101 ;  /* 0x0000006500b77308 */ /* 0x0002a20000000800 */
[C---:B------:R-:W-:Y:S03]  /*122f0*/  HMMA.16816.F32.BF16 R20, R104.reuse, R28, R20 ;  /* 0x0000001c6814723c */ /* 0x040fe60000041814 */
[C---:B------:R-:W-:Y:S02]  /*12300*/  FMUL.FTZ R55, R0.reuse, R55 ;  /* 0x0000003700377220 */ /* 0x040fe40000410000 */
[----:B------:R-:W-:Y:S02]  /*12310*/  FMUL.FTZ R58, R0, R58 ;  /* 0x0000003a003a7220 */ /* 0x000fe40000410000 */
[C---:B------:R-:W-:Y:S01]  /*12320*/  FMUL.FTZ R28, R2.reuse, R132 ;  /* 0x00000084021c7220 */ /* 0x040fe20000410000 */
[C---:B------:R-:W-:Y:S04]  /*12330*/  HMMA.16816.F32.BF16 R24, R104.reuse, R30, R24 ;  /* 0x0000001e6818723c */ /* 0x040fe80000041818 */
[----:B------:R-:W-:Y:S02]  /*12340*/  FMUL.FTZ R29, R2, R133 ;  /* 0x00000085021d7220 */ /* 0x000fe40000410000 */
[C---:B------:R-:W-:Y:S02]  /*12350*/  FMUL.FTZ R59, R0.reuse, R59 ;  /* 0x0000003b003b7220 */ /* 0x040fe40000410000 */
[C---:B------:R-:W-:Y:S04]  /*12360*/  FMUL.FTZ R30, R0.reuse, R134 ;  /* 0x00000086001e7220 */ /* 0x040fe80000410000 */
[C---:B------:R-:W-:Y:S02]  /*12370*/  FMUL.FTZ R31, R0.reuse, R135 ;  /* 0x00000087001f7220 */ /* 0x040fe40000410000 */
[----:B------:R-:W-:Y:S01]  /*12380*/  LDSM.16.MT88.4 R132, [R100+0x2900] ;  /* 0x002900006484783b */ /* 0x000fe20000004200 */
[--C-:B-1----:R-:W-:Y:S02]  /*12390*/  FFMA.FTZ R101, R151, c[0x0][0x2d0], -R140.reuse ;  /* 0x0000b40097657a23 */ /* 0x102fe4000001088c */
[C---:B------:R-:W-:Y:S02]  /*123a0*/  FMUL.FTZ R62, R0.reuse, R62 ;  /* 0x0000003e003e7220 */ /* 0x040fe40000410000 */
[C---:B---3--:R-:W-:Y:S01]  /*123b0*/  HMMA.16816.F32.BF16 R28, R104.reuse, R108, R28 ;  /* 0x0000006c681c723c */ /* 0x048fe2000004181c */
[----:B------:R1:W3:Y:S02]  /*123c0*/  MUFU.EX2 R182, R101 ;  /* 0x0000006500b67308 */ /* 0x0002e40000000800 */
[C---:B------:R-:W-:Y:S02]  /*123d0*/  FMUL.FTZ R63, R0.reuse, R63 ;  /* 0x0000003f003f7220 */ /* 0x040fe40000410000 */
[C---:B------:R-:W-:Y:S02]  /*123e0*/  FMUL.FTZ R66, R0.reuse, R66 ;  /* 0x0000004200427220 */ /* 0x040fe40000410000 */
[C---:B------:R-:W-:Y:S01]  /*123f0*/  FMUL.FTZ R67, R0.reuse, R67 ;  /* 0x0000004300437220 */ /* 0x040fe20000410000 */
[C---:B------:R-:W-:Y:S01]  /*12400*/  HMMA.16816.F32.BF16 R32, R104.reuse, R110, R32 ;  /* 0x0000006e6820723c */ /* 0x040fe20000041820 */
[----:B------:R-:W5:Y:S03]  /*12410*/  LDSM.16.MT88.4 R108, [R184+0x2100] ;  /* 0x00210000b86c783b */ /* 0x000f660000004200 */
[C---:B------:R-:W-:Y:S02]  /*12420*/  FMUL.FTZ R70, R0.reuse, R70 ;  /* 0x0000004600467220 */ /* 0x040fe40000410000 */
[C---:B------:R-:W-:Y:S02]  /*12430*/  FMUL.FTZ R71, R0.reuse, R71 ;  /* 0x0000004700477220 */ /* 0x040fe40000410000 */
[C---:B------:R-:W-:Y:S04]  /*12440*/  HMMA.16816.F32.BF16 R36, R104.reuse, R112, R36 ;  /* 0x000000706824723c */ /* 0x040fe80000041824 */
[C---:B------:R-:W-:Y:S02]  /*12450*/  FMUL.FTZ R74, R0.reuse, R74 ;  /* 0x0000004a004a7220 */ /* 0x040fe40000410000 */
[----:B------:R-:W-:Y:S02]  /*12460*/  FMUL.FTZ R75, R0, R75 ;  /* 0x0000004b004b7220 */ /* 0x000fe40000410000 */
[C---:B------:R-:W-:Y:S01]  /*12470*/  HMMA.16816.F32.BF16 R40, R104.reuse, R114, R40 ;  /* 0x000000726828723c */ /* 0x040fe20000041828 */
[----:B------:R-:W2:Y:S03]  /*12480*/  LDSM.16.MT88.4 R112, [R3+0x2100] ;  /* 0x002100000370783b */ /* 0x000ea60000004200 */
[--C-:B-1----:R-:W-:Y:S02]  /*12490*/  FFMA.FTZ R101, R150, c[0x0][0x2d0], -R140.reuse ;  /* 0x0000b40096657a23 */ /* 0x102fe4000001088c */
[C---:B------:R-:W-:Y:S02]  /*124a0*/  FMUL.FTZ R78, R0.reuse, R78 ;  /* 0x0000004e004e7220 */ /* 0x040fe40000410000 */
[C---:B----4-:R-:W-:Y:S01]  /*124b0*/  HMMA.16816.F32.BF16 R44, R104.reuse, R116, R44 ;  /* 0x00000074682c723c */ /* 0x050fe2000004182c */
[----:B------:R1:W4:Y:S01]  /*124c0*/  MUFU.EX2 R181, R101 ;  /* 0x0000006500b57308 */ /* 0x0003220000000800 */
[----:B------:R-:W-:Y:S02]  /*124d0*/  LDSM.16.MT88.4 R148, [R184+0x3900] ;  /* 0x00390000b894783b */ /* 0x000fe40000004200 */
[C---:B------:R-:W-:Y:S02]  /*124e0*/  FMUL.FTZ R79, R0.reuse, R79 ;  /* 0x0000004f004f7220 */ /* 0x040fe40000410000 */
[C---:B------:R-:W-:Y:S02]  /*124f0*/  FMUL.FTZ R82, R0.reuse, R82 ;  /* 0x0000005200527220 */ /* 0x040fe40000410000 */
[C---:B------:R-:W-:Y:S02]  /*12500*/  HMMA.16816.F32.BF16 R48, R104.reuse, R118, R48 ;  /* 0x000000766830723c */ /* 0x040fe40000041830 */
[----:B------:R-:W3:Y:S02]  /*12510*/  LDSM.16.MT88.4 R116, [R156+0x4100] ;  /* 0x004100009c74783b */ /* 0x000ee40000004200 */
[C---:B------:R-:W-:Y:S02]  /*12520*/  FMUL.FTZ R83, R0.reuse, R83 ;  /* 0x0000005300537220 */ /* 0x040fe40000410000 */
[C---:B------:R-:W-:Y:S02]  /*12530*/  FMUL.FTZ R86, R0.reuse, R86 ;  /* 0x0000005600567220 */ /* 0x040fe40000410000 */
[----:B------:R-:W-:Y:S01]  /*12540*/  FMUL.FTZ R87, R0, R87 ;  /* 0x0000005700577220 */ /* 0x000fe20000410000 */
[C---:B-----5:R-:W-:Y:S03]  /*12550*/  HMMA.16816.F32.BF16 R52, R104.reuse, R108, R52 ;  /* 0x0000006c6834723c */ /* 0x060fe60000041834 */
[----:B------:R-:W-:Y:S02]  /*12560*/  FMUL.FTZ R89, R2, R89 ;  /* 0x0000005902597220 */ /* 0x000fe40000410000 */
[C---:B------:R-:W-:Y:S02]  /*12570*/  FMUL.FTZ R90, R0.reuse, R90 ;  /* 0x0000005a005a7220 */ /* 0x040fe40000410000 */
[----:B------:R-:W-:Y:S01]  /*12580*/  FMUL.FTZ R91, R0, R91 ;  /* 0x0000005b005b7220 */ /* 0x000fe20000410000 */
[C---:B------:R-:W-:Y:S01]  /*12590*/  HMMA.16816.F32.BF16 R56, R104.reuse, R110, R56 ;  /* 0x0000006e6838723c */ /* 0x040fe20000041838 */
[----:B------:R-:W5:Y:S03]  /*125a0*/  LDSM.16.MT88.4 R108, [R100+0x4100] ;  /* 0x00410000646c783b */ /* 0x000f660000004200 */
[----:B-1----:R-:W-:Y:S02]  /*125b0*/  FFMA.FTZ R101, R152, c[0x0][0x2d0], -R140 ;  /* 0x0000b40098657a23 */ /* 0x002fe4000001088c */
[C---:B------:R-:W-:Y:S02]  /*125c0*/  FMUL.FTZ R92, R2.reuse, R92 ;  /* 0x0000005c025c7220 */ /* 0x040fe40000410000 */
[C---:B--2---:R-:W-:Y:S01]  /*125d0*/  HMMA.16816.F32.BF16 R60, R104.reuse, R112, R60 ;  /* 0x00000070683c723c */ /* 0x044fe2000004183c */
[----:B------:R1:W2:Y:S03]  /*125e0*/  MUFU.EX2 R180, R101 ;  /* 0x0000006500b47308 */ /* 0x0002a60000000800 */
        /* <DEDUP_REMOVED lines=10> */
[----:B------:R-:W-:Y:S01]  /*12690*/  FFMA.FTZ R2, R2, R220, R215 ;  /* 0x000000dc02027223 */ /* 0x000fe200000100d7 */
[C---:B------:R-:W-:Y:S01]  /*126a0*/  HMMA.16816.F32.BF16 R72, R104.reuse, R118, R72 ;  /* 0x000000766848723c */ /* 0x040fe20000041848 */
[----:B------:R-:W3:Y:S03]  /*126b0*/  LDSM.16.MT88.4 R116, [R3+0x4100] ;  /* 0x004100000374783b */ /* 0x000ee60000004200 */
[----:B-1----:R-:W-:Y:S02]  /*126c0*/  FFMA.FTZ R101, R154, c[0x0][0x2d0], -R162 ;  /* 0x0000b4009a657a23 */ /* 0x002fe400000108a2 */
[----:B------:R-:W-:Y:S02]  /*126d0*/  FFMA.FTZ R0, R0, R221, R210 ;  /* 0x000000dd00007223 */ /* 0x000fe400000100d2 */
[C---:B-----5:R-:W-:Y:S01]  /*126e0*/  HMMA.16816.F32.BF16 R76, R104.reuse, R108, R76 ;  /* 0x0000006c684c723c */ /* 0x060fe2000004184c */
[----:B------:R1:W5:Y:S03]  /*126f0*/  MUFU.EX2 R179, R101 ;  /* 0x0000006500b37308 */ /* 0x0003660000000800 */
[----:B------:R-:W-:Y:S02]  /*12700*/  FADD.FTZ R2, R218, R2 ;  /* 0x00000002da027221 */ /* 0x000fe40000010000 */
[----:B------:R-:W-:Y:S02]  /*12710*/  FADD.FTZ R0, R214, R0 ;  /* 0x00000000d6007221 */ /* 0x000fe40000010000 */
[C---:B------:R-:W-:Y:S01]  /*12720*/  HMMA.16816.F32.BF16 R80, R104.reuse, R110, R80 ;  /* 0x0000006e6850723c */ /* 0x040fe20000041850 */
[----:B------:R-:W5:Y:S03]  /*12730*/  LDSM.16.MT88.4 R108, [R156+0x900] ;  /* 0x000900009c6c783b */ /* 0x000f660000004200 */
[----:B------:R-:W-:Y:S02]  /*12740*/  FADD.FTZ R2, R217, R2 ;  /* 0x00000002d9027221 */ /* 0x000fe40000010000 */
[----:B------:R-:W-:Y:S02]  /*12750*/  FADD.FTZ R0, R213, R0 ;  /* 0x00000000d5007221 */ /* 0x000fe40000010000 */
[C---:B--2---:R-:W-:Y:S04]  /*12760*/  HMMA.16816.F32.BF16 R84, R104.reuse, R112, R84 ;  /* 0x000000706854723c */ /* 0x044fe80000041854 */
[----:B------:R-:W-:Y:S02]  /*12770*/  FADD.FTZ R2, R216, R2 ;  /* 0x00000002d8027221 */ /* 0x000fe40000010000 */
[----:B------:R-:W-:Y:S02]  /*12780*/  FADD.FTZ R0, R211, R0 ;  /* 0x00000000d3007221 */ /* 0x000fe40000010000 */
[C---:B------:R-:W-:Y:S01]  /*12790*/  HMMA.16816.F32.BF16 R88, R104.reuse, R114, R88 ;  /* 0x000000726858723c */ /* 0x040fe20000041858 */
[----:B------:R-:W2:Y:S03]  /*127a0*/  LDSM.16.MT88.4 R112, [R184+0x900] ;  /* 0x00090000b870783b */ /* 0x000ea60000004200 */
[----:B-1----:R-:W-:Y:S02]  /*127b0*/  FFMA.FTZ R101, R157, c[0x0][0x2d0], -R162 ;  /* 0x0000b4009d657a23 */ /* 0x002fe400000108a2 */
[----:B------:R-:W-:Y:S02]  /*127c0*/  FADD.FTZ R2, R209, R2 ;  /* 0x00000002d1027221 */ /* 0x000fe40000010000 */
[----:B------:R1:W1:Y:S01]  /*127d0*/  MUFU.EX2 R178, R101 ;  /* 0x0000006500b27308 */ /* 0x0002620000000800 */
[C---:B---3--:R-:W-:Y:S03]  /*127e0*/  HMMA.16816.F32.BF16 R92, R104.reuse, R116, R92 ;  /* 0x00000074685c723c */ /* 0x048fe6000004185c */
[----:B------:R-:W-:Y:S02]  /*127f0*/  FADD.FTZ R0, R183, R0 ;  /* 0x00000000b7007221 */ /* 0x000fe40000010000 */
[----:B------:R-:W-:Y:S02]  /*12800*/  FADD.FTZ R2, R208, R2 ;  /* 0x00000002d0027221 */ /* 0x000fe40000010000 */
[----:B------:R-:W-:Y:S01]  /*12810*/  FADD.FTZ R0, R182, R0 ;  /* 0x00000000b6007221 */ /* 0x000fe20000010000 */
[----:B------:R-:W-:Y:S01]  /*12820*/  HMMA.16816.F32.BF16 R96, R104, R118, R96 ;  /* 0x000000766860723c */ /* 0x000fe20000041860 */
[----:B------:R-:W-:Y:S03]  /*12830*/  LDSM.16.MT88.4 R116, [R100+0x4900] ;  /* 0x004900006474783b */ /* 0x000fe60000004200 */
[----:B------:R-:W-:Y:S02]  /*12840*/  FADD.FTZ R2, R207, R2 ;  /* 0x00000002cf027221 */ /* 0x000fe40000010000 */
[----:B----4-:R-:W-:Y:S01]  /*12850*/  FADD.FTZ R0, R181, R0 ;  /* 0x00000000b5007221 */ /* 0x010fe20000010000 */
[----:B------:R-:W-:Y:S01]  /*12860*/  F2FP.BF16.PACK_AB R104, R208, R209 ;  /* 0x000000d1d068723e */ /* 0x000fe200000010ff */
[C---:B------:R-:W-:Y:S01]  /*12870*/  FADD.FTZ R2, R199.reuse, R2 ;  /* 0x00000002c7027221 */ /* 0x040fe20000010000 */
[----:B------:R-:W-:Y:S03]  /*12880*/  F2FP.BF16.PACK_AB R106, R199, R207 ;  /* 0x000000cfc76a723e */ /* 0x000fe600000010ff */
[----:B------:R-:W-:Y:S01]  /*12890*/  F2FP.BF16.PACK_AB R105, R182, R183 ;  /* 0x000000b7b669723e */ /* 0x000fe200000010ff */
[C---:B------:R-:W-:Y:S01]  /*128a0*/  FADD.FTZ R0, R180.reuse, R0 ;  /* 0x00000000b4007221 */ /* 0x040fe20000010000 */
[----:B------:R-:W-:Y:S01]  /*128b0*/  F2FP.BF16.PACK_AB R107, R180, R181 ;  /* 0x000000b5b46b723e */ /* 0x000fe200000010ff */
[----:B-1----:R-:W-:Y:S02]  /*128c0*/  FFMA.FTZ R101, R153, c[0x0][0x2d0], -R162 ;  /* 0x0000b40099657a23 */ /* 0x002fe400000108a2 */
[----:B-----5:R-:W-:Y:S02]  /*128d0*/  FADD.FTZ R2, R179, R2 ;  /* 0x00000002b3027221 */ /* 0x020fe40000010000 */
[----:B------:R1:W3:Y:S02]  /*128e0*/  MUFU.EX2 R177, R101 ;  /* 0x0000006500b17308 */ /* 0x0002e40000000800 */
[C---:B------:R-:W-:Y:S03]  /*128f0*/  HMMA.16816.F32.BF16 R4, R104.reuse, R108, R4 ;  /* 0x0000006c6804723c */ /* 0x040fe60000041804 */
[----:B------:R-:W-:Y:S05]  /*12900*/  FADD.FTZ R2, R178, R2 ;  /* 0x00000002b2027221 */ /* 0x000fea0000010000 */
[C---:B------:R-:W-:Y:S01]  /*12910*/  HMMA.16816.F32.BF16 R8, R104.reuse, R110, R8 ;  /* 0x0000006e6808723c */ /* 0x040fe20000041808 */
[----:B------:R-:W4:Y:S07]  /*12920*/  LDSM.16.MT88.4 R108, [R3+0x2900] ;  /* 0x00290000036c783b */ /* 0x000f2e0000004200 */
[C---:B------:R-:W-:Y:S04]  /*12930*/  HMMA.16816.F32.BF16 R12, R104.reuse, R120, R12 ;  /* 0x00000078680c723c */ /* 0x040fe8000004180c */
[----:B-1----:R-:W-:Y:S04]  /*12940*/  FFMA.FTZ R101, R155, c[0x0][0x2d0], -R162 ;  /* 0x0000b4009b657a23 */ /* 0x002fe800000108a2 */
[C---:B------:R-:W-:Y:S01]  /*12950*/  HMMA.16816.F32.BF16 R16, R104.reuse, R122, R16 ;  /* 0x0000007a6810723c */ /* 0x040fe20000041810 */
[----:B------:R-:W-:Y:S01]  /*12960*/  LDSM.16.MT88.4 R120, [R184+0x4900] ;  /* 0x00490000b878783b */ /* 0x000fe20000004200 */
[----:B------:R1:W5:Y:S02]  /*12970*/  MUFU.EX2 R176, R101 ;  /* 0x0000006500b07308 */ /* 0x0003640000000800 */
[----:B---3--:R-:W-:Y:S04]  /*12980*/  FADD.FTZ R2, R177, R2 ;  /* 0x00000002b1027221 */ /* 0x008fe80000010000 */
[C---:B--2---:R-:W-:Y:S01]  /*12990*/  HMMA.16816.F32.BF16 R20, R104.reuse, R112, R20 ;  /* 0x000000706814723c */ /* 0x044fe20000041814 */
[----:B------:R-:W-:Y:S07]  /*129a0*/  LDSM.16.MT88.4 R152, [R3+0x3900] ;  /* 0x003900000398783b */ /* 0x000fee0000004200 */
[C---:B------:R-:W-:Y:S01]  /*129b0*/  HMMA.16816.F32.BF16 R24, R104.reuse, R114, R24 ;  /* 0x000000726818723c */ /* 0x040fe20000041818 */
[----:B------:R-:W2:Y:S07]  /*129c0*/  LDSM.16.MT88.4 R112, [R156+0x4900] ;  /* 0x004900009c70783b */ /* 0x000eae0000004200 */
[C---:B------:R-:W-:Y:S04]  /*129d0*/  HMMA.16816.F32.BF16 R28, R104.reuse, R124, R28 ;  /* 0x0000007c681c723c */ /* 0x040fe8000004181c */
[----:B-1----:R-:W-:Y:S02]  /*129e0*/  FFMA.FTZ R101, R159, c[0x0][0x2d0], -R140 ;  /* 0x0000b4009f657a23 */ /* 0x002fe4000001088c */
[----:B-----5:R-:W-:Y:S02]  /*129f0*/  FADD.FTZ R2, R176, R2 ;  /* 0x00000002b0027221 */ /* 0x020fe40000010000 */
[C---:B------:R-:W-:Y:S01]  /*12a00*/  HMMA.16816.F32.BF16 R32, R104.reuse, R126, R32 ;  /* 0x0000007e6820723c */ /* 0x040fe20000041820 */
[----:B------:R1:W3:Y:S01]  /*12a10*/  MUFU.EX2 R175, R101 ;  /* 0x0000006500af7308 */ /* 0x0002e20000000800 */
[----:B------:R-:W-:Y:S06]  /*12a20*/  LDSM.16.MT88.4 R124, [R100+0x1100] ;  /* 0x00110000647c783b */ /* 0x000fec0000004200 */
[C---:B------:R-:W-:Y:S08]  /*12a30*/  HMMA.16816.F32.BF16 R36, R104.reuse, R128, R36 ;  /* 0x000000806824723c */ /* 0x040ff00000041824 */
[C---:B------:R-:W-:Y:S01]  /*12a40*/  HMMA.16816.F32.BF16 R40, R104.reuse, R130, R40 ;  /* 0x000000826828723c */ /* 0x040fe20000041828 */
[----:B------:R-:W-:Y:S07]  /*12a50*/  LDSM.16.MT88.4 R128, [R3+0x1100] ;  /* 0x001100000380783b */ /* 0x000fee0000004200 */
[C---:B------:R-:W-:Y:S04]  /*12a60*/  HMMA.16816.F32.BF16 R44, R104.reuse, R132, R44 ;  /* 0x00000084682c723c */ /* 0x040fe8000004182c */
[----:B-1----:R-:W-:Y:S02]  /*12a70*/  FFMA.FTZ R101, R160, c[0x0][0x2d0], -R140 ;  /* 0x0000b400a0657a23 */ /* 0x002fe4000001088c */
[----:B---3--:R-:W-:Y:S02]  /*12a80*/  FADD.FTZ R0, R175, R0 ;  /* 0x00000000af007221 */ /* 0x008fe40000010000 */
[C---:B------:R-:W-:Y:S01]  /*12a90*/  HMMA.16816.F32.BF16 R48, R104.reuse, R134, R48 ;  /* 0x000000866830723c */ /* 0x040fe20000041830 */
[----:B------:R1:W3:Y:S01]  /*12aa0*/  MUFU.EX2 R174, R101 ;  /* 0x0000006500ae7308 */ /* 0x0002e20000000800 */
[----:B------:R-:W-:Y:S06]  /*12ab0*/  LDSM.16.MT88.4 R132, [R100+0x3100] ;  /* 0x003100006484783b */ /* 0x000fec0000004200 */
[C---:B------:R-:W-:Y:S08]  /*12ac0*/  HMMA.16816.F32.BF16 R52, R104.reuse, R136, R52 ;  /* 0x000000886834723c */ /* 0x040ff00000041834 */
[C---:B------:R-:W-:Y:S01]  /*12ad0*/  HMMA.16816.F32.BF16 R56, R104.reuse, R138, R56 ;  /* 0x0000008a6838723c */ /* 0x040fe20000041838 */
[----:B------:R-:W-:Y:S07]  /*12ae0*/  LDSM.16.MT88.4 R136, [R184+0x3100] ;  /* 0x00310000b888783b */ /* 0x000fee0000004200 */
[C---:B----4-:R-:W-:Y:S04]  /*12af0*/  HMMA.16816.F32.BF16 R60, R104.reuse, R108, R60 ;  /* 0x0000006c683c723c */ /* 0x050fe8000004183c */
[----:B-1----:R-:W-:Y:S02]  /*12b00*/  FFMA.FTZ R101, R158, c[0x0][0x2d0], -R140 ;  /* 0x0000b4009e657a23 */ /* 0x002fe4000001088c */
[----:B---3--:R-:W-:Y:S02]  /*12b10*/  FADD.FTZ R0, R174, R0 ;  /* 0x00000000ae007221 */ /* 0x008fe40000010000 */
[C---:B------:R-:W-:Y:S01]  /*12b20*/  HMMA.16816.F32.BF16 R64, R104.reuse, R110, R64 ;  /* 0x0000006e6840723c */ /* 0x040fe20000041840 */
[----:B------:R1:W3:Y:S01]  /*12b30*/  MUFU.EX2 R173, R101 ;  /* 0x0000006500ad7308 */ /* 0x0002e20000000800 */
[----:B------:R-:W4:Y:S06]  /*12b40*/  LDSM.16.MT88.4 R108, [R3+0x4900] ;  /* 0x00490000036c783b */ /* 0x000f2c0000004200 */
[C---:B--2---:R-:W-:Y:S08]  /*12b50*/  HMMA.16816.F32.BF16 R68, R104.reuse, R112, R68 ;  /* 0x000000706844723c */ /* 0x044ff00000041844 */
[C---:B------:R-:W-:Y:S01]  /*12b60*/  HMMA.16816.F32.BF16 R72, R104.reuse, R114, R72 ;  /* 0x000000726848723c */ /* 0x040fe20000041848 */
[----:B------:R-:W2:Y:S07]  /*12b70*/  LDSM.16.MT88.4 R112, [R156+0x1100] ;  /* 0x001100009c70783b */ /* 0x000eae0000004200 */
[C---:B------:R-:W-:Y:S04]  /*12b80*/  HMMA.16816.F32.BF16 R76, R104.reuse, R116, R76 ;  /* 0x00000074684c723c */ /* 0x040fe8000004184c */
[----:B-1----:R-:W-:Y:S02]  /*12b90*/  FFMA.FTZ R101, R161, c[0x0][0x2d0], -R140 ;  /* 0x0000b400a1657a23 */ /* 0x002fe4000001088c */
[----:B---3--:R-:W-:Y:S02]  /*12ba0*/  FADD.FTZ R0, R173, R0 ;  /* 0x00000000ad007221 */ /* 0x008fe40000010000 */
[C---:B------:R-:W-:Y:S01]  /*12bb0*/  HMMA.16816.F32.BF16 R80, R104.reuse, R118, R80 ;  /* 0x000000766850723c */ /* 0x040fe20000041850 */
[----:B------:R1:W3:Y:S01]  /*12bc0*/  MUFU.EX2 R172, R101 ;  /* 0x0000006500ac7308 */ /* 0x0002e20000000800 */
[----:B------:R-:W5:Y:S06]  /*12bd0*/  LDSM.16.MT88.4 R116, [R184+0x1100] ;  /* 0x00110000b874783b */ /* 0x000f6c0000004200 */
[C---:B------:R-:W-:Y:S08]  /*12be0*/  HMMA.16816.F32.BF16 R84, R104.reuse, R120, R84 ;  /* 0x000000786854723c */ /* 0x040ff00000041854 */
[C---:B------:R-:W-:Y:S01]  /*12bf0*/  HMMA.16816.F32.BF16 R88, R104.reuse, R122, R88 ;  /* 0x0000007a6858723c */ /* 0x040fe20000041858 */
[----:B------:R-:W5:Y:S07]  /*12c00*/  LDSM.16.MT88.4 R120, [R156+0x3100] ;  /* 0x003100009c78783b */ /* 0x000f6e0000004200 */
[C---:B----4-:R-:W-:Y:S04]  /*12c10*/  HMMA.16816.F32.BF16 R92, R104.reuse, R108, R92 ;  /* 0x0000006c685c723c */ /* 0x050fe8000004185c */
[----:B-1----:R-:W-:Y:S02]  /*12c20*/  FFMA.FTZ R101, R165, c[0x0][0x2d0], -R162 ;  /* 0x0000b400a5657a23 */ /* 0x002fe400000108a2 */
[----:B---3--:R-:W-:Y:S02]  /*12c30*/  FADD.FTZ R0, R172, R0 ;  /* 0x00000000ac007221 */ /* 0x008fe40000010000 */
[----:B------:R-:W-:Y:S01]  /*12c40*/  HMMA.16816.F32.BF16 R96, R104, R110, R96 ;  /* 0x0000006e6860723c */ /* 0x000fe20000041860 */
[----:B------:R1:W3:Y:S01]  /*12c50*/  MUFU.EX2 R171, R101 ;  /* 0x0000006500ab7308 */ /* 0x0002e20000000800 */
[----:B------:R-:W4:Y:S05]  /*12c60*/  LDSM.16.MT88.4 R108, [R3+0x3100] ;  /* 0x00310000036c783b */ /* 0x000f2a0000004200 */
[----:B------:R-:W-:Y:S02]  /*12c70*/  F2FP.BF16.PACK_AB R104, R178, R179 ;  /* 0x000000b3b268723e */ /* 0x000fe400000010ff */
[----:B------:R-:W-:Y:S03]  /*12c80*/  F2FP.BF16.PACK_AB R106, R176, R177 ;  /* 0x000000b1b06a723e */ /* 0x000fe600000010ff */
[----:B------:R-:W-:Y:S02]  /*12c90*/  F2FP.BF16.PACK_AB R105, R174, R175 ;  /* 0x000000afae69723e */ /* 0x000fe400000010ff */
[----:B------:R-:W-:Y:S07]  /*12ca0*/  F2FP.BF16.PACK_AB R107, R172, R173 ;  /* 0x000000adac6b723e */ /* 0x000fee00000010ff */
[C---:B--2---:R-:W-:Y:S03]  /*12cb0*/  HMMA.16816.F32.BF16 R4, R104.reuse, R112, R4 ;  /* 0x000000706804723c */ /* 0x044fe60000041804 */
[----:B-1----:R-:W-:Y:S02]  /*12cc0*/  FFMA.FTZ R101, R166, c[0x0][0x2d0], -R162 ;  /* 0x0000b400a6657a23 */ /* 0x002fe400000108a2 */
[----:B---3--:R-:W-:Y:S03]  /*12cd0*/  FADD.FTZ R2, R171, R2 ;  /* 0x00000002ab027221 */ /* 0x008fe60000010000 */
[C---:B------:R-:W-:Y:S01]  /*12ce0*/  HMMA.16816.F32.BF16 R8, R104.reuse, R114, R8 ;  /* 0x000000726808723c */ /* 0x040fe20000041808 */
[----:B------:R1:W2:Y:S01]  /*12cf0*/  MUFU.EX2 R165, R101 ;  /* 0x0000006500a57308 */ /* 0x0002a20000000800 */
[----:B------:R-:W3:Y:S06]  /*12d00*/  LDSM.16.MT88.4 R112, [R156+0x5100] ;  /* 0x005100009c70783b */ /* 0x000eec0000004200 */
[C---:B------:R-:W-:Y:S08]  /*12d10*/  HMMA.16816.F32.BF16 R12, R104.reuse, R124, R12 ;  /* 0x0000007c680c723c */ /* 0x040ff0000004180c */
[C---:B------:R-:W-:Y:S01]  /*12d20*/  HMMA.16816.F32.BF16 R16, R104.reuse, R126, R16 ;  /* 0x0000007e6810723c */ /* 0x040fe20000041810 */
[----:B------:R-:W-:Y:S07]  /*12d30*/  LDSM.16.MT88.4 R124, [R100+0x1900] ;  /* 0x00190000647c783b */ /* 0x000fee0000004200 */
[C---:B-----5:R-:W-:Y:S04]  /*12d40*/  HMMA.16816.F32.BF16 R20, R104.reuse, R116, R20 ;  /* 0x000000746814723c */ /* 0x060fe80000041814 */
[----:B-1----:R-:W-:Y:S02]  /*12d50*/  FFMA.FTZ R101, R164, c[0x0][0x2d0], -R162 ;  /* 0x0000b400a4657a23 */ /* 0x002fe400000108a2 */
[----:B--2---:R-:W-:Y:S02]  /*12d60*/  FADD.FTZ R2, R165, R2 ;  /* 0x00000002a5027221 */ /* 0x004fe40000010000 */
[C---:B------:R-:W-:Y:S01]  /*12d70*/  HMMA.16816.F32.BF16 R24, R104.reuse, R118, R24 ;  /* 0x000000766818723c */ /* 0x040fe20000041818 */
[----:B------:R1:W-:Y:S01]  /*12d80*/  MUFU.EX2 R164, R101 ;  /* 0x0000006500a47308 */ /* 0x0003e20000000800 */
[----:B------:R-:W2:Y:S06]  /*12d90*/  LDSM.16.MT88.4 R116, [R100+0x5100] ;  /* 0x005100006474783b */ /* 0x000eac0000004200 */
[C---:B------:R-:W-:Y:S08]  /*12da0*/  HMMA.16816.F32.BF16 R28, R104.reuse, R128, R28 ;  /* 0x00000080681c723c */ /* 0x040ff0000004181c */
[C---:B------:R-:W-:Y:S01]  /*12db0*/  HMMA.16816.F32.BF16 R32, R104.reuse, R130, R32 ;  /* 0x000000826820723c */ /* 0x040fe20000041820 */
[----:B------:R-:W-:Y:S07]  /*12dc0*/  LDSM.16.MT88.4 R128, [R184+0x1900] ;  /* 0x00190000b880783b */ /* 0x000fee0000004200 */
[C---:B------:R-:W-:Y:S04]  /*12dd0*/  HMMA.16816.F32.BF16 R36, R104.reuse, R120, R36 ;  /* 0x000000786824723c */ /* 0x040fe80000041824 */
[----:B-1----:R-:W-:Y:S04]  /*12de0*/  FFMA.FTZ R101, R163, c[0x0][0x2d0], -R162 ;  /* 0x0000b400a3657a23 */ /* 0x002fe800000108a2 */
[C---:B------:R-:W-:Y:S01]  /*12df0*/  HMMA.16816.F32.BF16 R40, R104.reuse, R122, R40 ;  /* 0x0000007a6828723c */ /* 0x040fe20000041828 */
[----:B------:R1:W-:Y:S01]  /*12e00*/  MUFU.EX2 R163, R101 ;  /* 0x0000006500a37308 */ /* 0x0003e20000000800 */
[----:B------:R-:W5:Y:S06]  /*12e10*/  LDSM.16.MT88.4 R120, [R184+0x5100] ;  /* 0x00510000b878783b */ /* 0x000f6c0000004200 */
[C---:B------:R-:W-:Y:S08]  /*12e20*/  HMMA.16816.F32.BF16 R44, R104.reuse, R132, R44 ;  /* 0x00000084682c723c */ /* 0x040ff0000004182c */
[C---:B------:R-:W-:Y:S08]  /*12e30*/  HMMA.16816.F32.BF16 R48, R104.reuse, R134, R48 ;  /* 0x000000866830723c */ /* 0x040ff00000041830 */
[C---:B------:R-:W-:Y:S04]  /*12e40*/  HMMA.16816.F32.BF16 R52, R104.reuse, R136, R52 ;  /* 0x000000886834723c */ /* 0x040fe80000041834 */
[--C-:B-1----:R-:W-:Y:S04]  /*12e50*/  FFMA.FTZ R101, R169, c[0x0][0x2d0], -R140.reuse ;  /* 0x0000b400a9657a23 */ /* 0x102fe8000001088c */
[C---:B------:R-:W-:Y:S01]  /*12e60*/  HMMA.16816.F32.BF16 R56, R104.reuse, R138, R56 ;  /* 0x0000008a6838723c */ /* 0x040fe20000041838 */
[----:B------:R1:W1:Y:S01]  /*12e70*/  MUFU.EX2 R162, R101 ;  /* 0x0000006500a27308 */ /* 0x0002620000000800 */
[----:B------:R-:W-:Y:S06]  /*12e80*/  LDSM.16.MT88.4 R136, [R3+0x1900] ;  /* 0x001900000388783b */ /* 0x000fec0000004200 */
[C---:B----4-:R-:W-:Y:S08]  /*12e90*/  HMMA.16816.F32.BF16 R60, R104.reuse, R108, R60 ;  /* 0x0000006c683c723c */ /* 0x050ff0000004183c */
[C---:B------:R-:W-:Y:S01]  /*12ea0*/  HMMA.16816.F32.BF16 R64, R104.reuse, R110, R64 ;  /* 0x0000006e6840723c */ /* 0x040fe20000041840 */
[----:B------:R-:W4:Y:S07]  /*12eb0*/  LDSM.16.MT88.4 R108, [R3+0x5100] ;  /* 0x00510000036c783b */ /* 0x000f2e0000004200 */
[C---:B---3--:R-:W-:Y:S04]  /*12ec0*/  HMMA.16816.F32.BF16 R68, R104.reuse, R112, R68 ;  /* 0x000000706844723c */ /* 0x048fe80000041844 */
[----:B-1----:R-:W-:Y:S02]  /*12ed0*/  FFMA.FTZ R101, R170, c[0x0][0x2d0], -R140 ;  /* 0x0000b400aa657a23 */ /* 0x002fe4000001088c */
[----:B------:R-:W-:Y:S02]  /*12ee0*/  FADD.FTZ R0, R162, R0 ;  /* 0x00000000a2007221 */ /* 0x000fe40000010000 */
[C---:B------:R-:W-:Y:S01]  /*12ef0*/  HMMA.16816.F32.BF16 R72, R104.reuse, R114, R72 ;  /* 0x000000726848723c */ /* 0x040fe20000041848 */
[----:B------:R1:W3:Y:S01]  /*12f00*/  MUFU.EX2 R161, R101 ;  /* 0x0000006500a17308 */ /* 0x0002e20000000800 */
[----:B------:R-:W4:Y:S06]  /*12f10*/  LDSM.16.MT88.4 R112, [R156+0x1900] ;  /* 0x001900009c70783b */ /* 0x000f2c0000004200 */
[C---:B--2---:R-:W-:Y:S08]  /*12f20*/  HMMA.16816.F32.BF16 R76, R104.reuse, R116, R76 ;  /* 0x00000074684c723c */ /* 0x044ff0000004184c */
[C---:B------:R-:W-:Y:S08]  /*12f30*/  HMMA.16816.F32.BF16 R80, R104.reuse, R118, R80 ;  /* 0x000000766850723c */ /* 0x040ff00000041850 */
[C---:B-----5:R-:W-:Y:S04]  /*12f40*/  HMMA.16816.F32.BF16 R84, R104.reuse, R120, R84 ;  /* 0x000000786854723c */ /* 0x060fe80000041854 */
[----:B-1----:R-:W-:Y:S02]  /*12f50*/  FFMA.FTZ R101, R167, c[0x0][0x2d0], -R140 ;  /* 0x0000b400a7657a23 */ /* 0x002fe4000001088c */
[----:B---3--:R-:W-:Y:S02]  /*12f60*/  FADD.FTZ R0, R161, R0 ;  /* 0x00000000a1007221 */ /* 0x008fe40000010000 */
[C---:B------:R-:W-:Y:S01]  /*12f70*/  HMMA.16816.F32.BF16 R88, R104.reuse, R122, R88 ;  /* 0x0000007a6858723c */ /* 0x040fe20000041858 */
[----:B------:R1:W-:Y:S07]  /*12f80*/  MUFU.EX2 R160, R101 ;  /* 0x0000006500a07308 */ /* 0x0003ee0000000800 */
[C---:B----4-:R-:W-:Y:S08]  /*12f90*/  HMMA.16816.F32.BF16 R92, R104.reuse, R108, R92 ;  /* 0x0000006c685c723c */ /* 0x050ff0000004185c */
[----:B------:R-:W-:Y:S07]  /*12fa0*/  HMMA.16816.F32.BF16 R96, R104, R110, R96 ;  /* 0x0000006e6860723c */ /* 0x000fee0000041860 */
[----:B------:R-:W-:Y:S01]  /*12fb0*/  F2FP.BF16.PACK_AB R104, R165, R171 ;  /* 0x000000aba568723e */ /* 0x000fe200000010ff */
[----:B-1----:R-:W-:Y:S02]  /*12fc0*/  FFMA.FTZ R101, R168, c[0x0][0x2d0], -R140 ;  /* 0x0000b400a8657a23 */ /* 0x002fe4000001088c */
[----:B------:R-:W1:Y:S02]  /*12fd0*/  LDSM.16.MT88.4 R140, [R156+0x3900] ;  /* 0x003900009c8c783b */ /* 0x000e640000004200 */
[----:B------:R-:W-:Y:S02]  /*12fe0*/  F2FP.BF16.PACK_AB R106, R163, R164 ;  /* 0x000000a4a36a723e */ /* 0x000fe400000010ff */
[----:B------:R-:W-:Y:S01]  /*12ff0*/  F2FP.BF16.PACK_AB R105, R161, R162 ;  /* 0x000000a2a169723e */ /* 0x000fe200000010ff */
[----:B------:R-:W2:Y:S03]  /*13000*/  MUFU.EX2 R101, R101 ;  /* 0x0000006500657308 */ /* 0x000ea60000000800 */
[----:B------:R-:W3:Y:S01]  /*13010*/  LDSM.16.MT88.4 R156, [R156+0x5900] ;  /* 0x005900009c9c783b */ /* 0x000ee20000004200 */
[----:B--2---:R-:W-:Y:S07]  /*13020*/  F2FP.BF16.PACK_AB R107, R101, R160 ;  /* 0x000000a0656b723e */ /* 0x004fee00000010ff */
[C---:B------:R-:W-:Y:S01]  /*13030*/  HMMA.16816.F32.BF16 R108, R104.reuse, R112, R4 ;  /* 0x00000070686c723c */ /* 0x040fe20000041804 */
[----:B------:R-:W2:Y:S07]  /*13040*/  LDSM.16.MT88.4 R4, [R100+0x5900] ;  /* 0x005900006404783b */ /* 0x000eae0000004200 */
[C---:B------:R-:W-:Y:S01]  /*13050*/  HMMA.16816.F32.BF16 R112, R104.reuse, R114, R8 ;  /* 0x000000726870723c */ /* 0x040fe20000041808 */
[----:B------:R-:W4:Y:S07]  /*13060*/  LDSM.16.MT88.4 R8, [R184+0x5900] ;  /* 0x00590000b808783b */ /* 0x000f2e0000004200 */
[C---:B------:R-:W-:Y:S01]  /*13070*/  HMMA.16816.F32.BF16 R116, R104.reuse, R124, R12 ;  /* 0x0000007c6874723c */ /* 0x040fe2000004180c */
[----:B------:R5:W1:Y:S07]  /*13080*/  LDSM.16.MT88.4 R12, [R3+0x5900] ;  /* 0x00590000030c783b */ /* 0x000a6e0000004200 */
[C---:B------:R-:W-:Y:S08]  /*13090*/  HMMA.16816.F32.BF16 R120, R104.reuse, R126, R16 ;  /* 0x0000007e6878723c */ /* 0x040ff00000041810 */
[C---:B------:R-:W-:Y:S08]  /*130a0*/  HMMA.16816.F32.BF16 R124, R104.reuse, R128, R20 ;  /* 0x00000080687c723c */ /* 0x040ff00000041814 */
[C---:B------:R-:W-:Y:S04]  /*130b0*/  HMMA.16816.F32.BF16 R128, R104.reuse, R130, R24 ;  /* 0x000000826880723c */ /* 0x040fe80000041818 */
[----:B-----5:R-:W-:Y:S02]  /*130c0*/  FADD.FTZ R3, R164, R2 ;  /* 0x00000002a4037221 */ /* 0x020fe40000010000 */
[----:B------:R-:W-:Y:S01]  /*130d0*/  FADD.FTZ R2, R160, R0 ;  /* 0x00000000a0027221 */ /* 0x000fe20000010000 */
[----:B------:R-:W-:Y:S01]  /*130e0*/  IADD3 R0, R186, -0x2, RZ ;  /* 0xfffffffeba007810 */ /* 0x000fe20007ffe0ff */
[C---:B------:R-:W-:Y:S03]  /*130f0*/  HMMA.16816.F32.BF16 R132, R104.reuse, R136, R28 ;  /* 0x000000886884723c */ /* 0x040fe6000004181c */
[----:B------:R-:W-:Y:S01]  /*13100*/  ISETP.GE.AND P0, PT, R0, R225, PT ;  /* 0x000000e10000720c */ /* 0x000fe20003f06270 */
[----:B------:R-:W-:Y:S02]  /*13110*/  FADD.FTZ R220, R163, R3 ;  /* 0x00000003a3dc7221 */ /* 0x000fe40000010000 */
[----:B------:R-:W-:Y:S02]  /*13120*/  FADD.FTZ R221, R101, R2 ;  /* 0x0000000265dd7221 */ /* 0x000fe40000010000 */
[C---:B------:R-:W-:Y:S08]  /*13130*/  HMMA.16816.F32.BF16 R136, R104.reuse, R138, R32 ;  /* 0x0000008a6888723c */ /* 0x040ff00000041820 */
[C---:B-1----:R-:W-:Y:S08]  /*13140*/  HMMA.16816.F32.BF16 R36, R104.reuse, R140, R36 ;  /* 0x0000008c6824723c */ /* 0x042ff00000041824 */
        /* <DEDUP_REMOVED lines=9> */
[C---:B--2---:R-:W-:Y:S08]  /*131e0*/  HMMA.16816.F32.BF16 R76, R104.reuse, R4, R76 ;  /* 0x00000004684c723c */ /* 0x044ff0000004184c */
[C---:B------:R-:W-:Y:S08]  /*131f0*/  HMMA.16816.F32.BF16 R80, R104.reuse, R6, R80 ;  /* 0x000000066850723c */ /* 0x040ff00000041850 */
[C---:B----4-:R-:W-:Y:S08]  /*13200*/  HMMA.16816.F32.BF16 R84, R104.reuse, R8, R84 ;  /* 0x000000086854723c */ /* 0x050ff00000041854 */
[C---:B------:R-:W-:Y:S08]  /*13210*/  HMMA.16816.F32.BF16 R88, R104.reuse, R10, R88 ;  /* 0x0000000a6858723c */ /* 0x040ff00000041858 */
[C---:B------:R-:W-:Y:S08]  /*13220*/  HMMA.16816.F32.BF16 R92, R104.reuse, R12, R92 ;  /* 0x0000000c685c723c */ /* 0x040ff0000004185c */
[----:B------:R-:W-:Y:S01]  /*13230*/  HMMA.16816.F32.BF16 R96, R104, R14, R96 ;  /* 0x0000000e6860723c */ /* 0x000fe20000041860 */
[----:B------:R-:W-:Y:S07]  /*13240*/  @!UPT UIADD3 URZ, URZ, URZ, URZ ;  /* 0x0000003f3f3ff290 */ /* 0x000fee000fffe03f */
[----:B------:R-:W-:-:S11]  /*13250*/  @!P0 BRA `(.L_x_1282) ;  /* 0x0000047000008947 */ /* 0x000fd60003800000 */
[----:B------:R-:W-:Y:S01]  /*13260*/  IMAD.MOV.U32 R0, RZ, RZ, c[0x0][0x2b8] ;  /* 0x0000ae00ff007624 */ /* 0x000fe200078e00ff */
[----:B------:R-:W1:Y:S01]  /*13270*/  S2R R246, SR_CTAID.Y ;  /* 0x0000000000f67919 */ /* 0x000e620000002600 */
[----:B------:R-:W-:Y:S02]  /*13280*/  IMAD R2, R186, 0x40, R231 ;  /* 0x00000040ba027824 */ /* 0x000fe400078e02e7 */
[----:B------:R-:W-:Y:S01]  /*13290*/  IMAD.MOV.U32 R200, RZ, RZ, RZ ;  /* 0x000000ffffc87224 */ /* 0x000fe200078e00ff */
[----:B------:R-:W-:Y:S01]  /*132a0*/  ISETP.NE.AND P0, PT, R0, 0x1, PT ;  /* 0x000000010000780c */ /* 0x000fe20003f05270 */
[----:B------:R-:W-:Y:S01]  /*132b0*/  IMAD R10, R202, 0x3000, R235 ;  /* 0x00003000ca0a7824 */ /* 0x000fe200078e02eb */
[----:B------:R-:W-:Y:S04]  /*132c0*/  IADD3 R2, R2, -0x80, R219 ;  /* 0xffffff8002027810 */ /* 0x000fe80007ffe0db */
[----:B------:R-:W-:Y:S07]  /*132d0*/  MOV R0, R2 ;  /* 0x0000000200007202 */ /* 0x000fee0000000f00 */
[----:B------:R-:W-:Y:S05]  /*132e0*/  @P0 IMAD.HI.U32 R3, R2, c[0x0][0x2bc], RZ ;  /* 0x0000af0002030a27 */ /* 0x000fea00078e00ff */
[----:B------:R-:W-:Y:S01]  /*132f0*/  @P0 SHF.R.U32.HI R0, RZ, c[0x0][0x2c0], R3 ;  /* 0x0000b000ff000a19 */ /* 0x000fe20000011603 */
[----:B-1----:R-:W-:Y:S03]  /*13300*/  IMAD.WIDE.U32 R246, R246, c[0x0][0x1e8], RZ ;  /* 0x00007a00f6f67a25 */ /* 0x002fe600078e00ff */
[C---:B------:R-:W-:Y:S04]  /*13310*/  @!P5 IADD3 R3, P0, R0.reuse, R228, RZ ;  /* 0x000000e40003d210 */ /* 0x040fe80007f1e0ff */
[C---:B------:R-:W-:Y:S02]  /*13320*/  @!P5 LEA.HI.X.SX32 R5, R0.reuse, R232, 0x1, P0 ;  /* 0x000000e80005d211 */ /* 0x040fe400000f0eff */
[C---:B------:R-:W-:Y:S02]  /*13330*/  @!P5 LEA R4, P0, R3.reuse, c[0x0][0x2a0], 0x2 ;  /* 0x0000a8000304da11 */ /* 0x040fe400078010ff */
[----:B------:R-:W-:Y:S02]  /*13340*/  IADD3 R0, -R0, RZ, RZ ;  /* 0x000000ff00007210 */ /* 0x000fe40007ffe1ff */
[----:B------:R-:W-:Y:S03]  /*13350*/  @!P5 LEA.HI.X R5, R3, c[0x0][0x2a4], R5, 0x2, P0 ;  /* 0x0000a9000305da11 */ /* 0x000fe600000f1405 */
[----:B------:R-:W-:Y:S02]  /*13360*/  IMAD R201, R0, c[0x0][0x2b8], R2 ;  /* 0x0000ae0000c97a24 */ /* 0x000fe400078e0202 */
[----:B------:R-:W2:Y:S02]  /*13370*/  @!P5 LDG.E R200, [R4.64] ;  /* 0x0000000604c8d981 */ /* 0x000ea4000c1e1900 */
[C---:B------:R-:W-:Y:S01]  /*13380*/  IMAD.WIDE.U32 R2, R201.reuse, c[0x0][0x1e0], RZ ;  /* 0x00007800c9027a25 */ /* 0x040fe200078e00ff */
[----:B------:R-:W-:Y:S05]  /*13390*/  SHF.R.S32.HI R0, RZ, 0x1f, R201 ;  /* 0x0000001fff007819 */ /* 0x000fea00000114c9 */
        /* <DEDUP_REMOVED lines=13> */
.L_x_1348:
[----:B------:R-:W-:-:S05]  /*13470*/  BRA.DIV ~URZ, `(.L_x_1284) ;  /* 0x000082827f007947 */ /* 0x000fca000b800000 */
[----:B------:R-:W3:Y:S01]  /*13480*/  SHFL.IDX PT, R0, R11, RZ, 0x181f ;  /* 0x00181fff0b007589 */ /* 0x000ee200000e0000 */
[----:B------:R-:W-:Y:S02]  /*13490*/  SEL R12, RZ, 0x10, P6 ;  /* 0x00000010ff0c7807 */ /* 0x000fe40003000000 */
[----:B---3--:R-:W-:Y:S05]  /*134a0*/  IADD3 R2, P0, R0, R240, RZ ;  /* 0x000000f000027210 */ /* 0x008fea0007f1e0ff */
[----:B--2---:R-:W-:Y:S01]  /*134b0*/  IMAD.X R3, R4, 0x1, R206, P0 ;  /* 0x0000000104037824 */ /* 0x004fe200000e06ce */
[----:B------:R-:W-:Y:S05]  /*134c0*/  IADD3 R8, P0, R0, R204, RZ ;  /* 0x000000cc00087210 */ /* 0x000fea0007f1e0ff */
[----:B------:R-:W-:Y:S01]  /*134d0*/  IMAD.X R9, R4, 0x1, R205, P0 ;  /* 0x0000000104097824 */ /* 0x000fe200000e06cd */
[----:B------:R-:W-:Y:S02]  /*134e0*/  IADD3 R6, P0, R0, R196, RZ ;  /* 0x000000c400067210 */ /* 0x000fe40007f1e0ff */
[----:B------:R-:W-:Y:S01]  /*134f0*/  SHF.L.U32 R0, R10, 0x1, RZ ;  /* 0x000000010a007819 */ /* 0x000fe200000006ff */
[----:B------:R-:W-:Y:S02]  /*13500*/  IMAD.MOV.U32 R10, RZ, RZ, R241 ;  /* 0x000000ffff0a7224 */ /* 0x000fe400078e00f1 */
[----:B------:R-:W-:Y:S02]  /*13510*/  IMAD.X R7, R4, 0x1, R203, P0 ;  /* 0x0000000104077824 */ /* 0x000fe400000e06cb */
[----:B------:R-:W-:Y:S01]  /*13520*/  @!PT LDS RZ, [RZ] ;  /* 0x00000000fffff984 */ /* 0x000fe20000000800 */
[----:B------:R-:W-:Y:S01]  /*13530*/  @!PT LDS RZ, [RZ] ;  /* 0x00000000fffff984 */ /* 0x000fe20000000800 */
[----:B------:R2:W-:Y:S04]  /*13540*/  LDGSTS.E.BYPASS.LTC128B.128 [R0+0xc100], [R2.64], !P3 ;  /* 0x0c10000002007fae */ /* 0x0005e8000d901d46 */
[----:B------:R3:W-:Y:S04]  /*13550*/  LDGSTS.E.BYPASS.LTC128B.128 [R0+0xe100], [R8.64], !P4 ;  /* 0x0e10000008007fae */ /* 0x0007e8000e101d46 */
[----:B------:R4:W1:Y:S04]  /*13560*/  SHFL.IDX PT, R4, R5, 0x1, 0x181f ;  /* 0x00381f0005047f89 */ /* 0x00086800000e0000 */
[----:B------:R3:W-:Y:S04]  /*13570*/  LDGSTS.E.BYPASS.LTC128B.128 [R0+0x10100], [R6.64], !P6 ;  /* 0x1010000006007fae */ /* 0x0007e8000f101d46 */
[----:B--2---:R3:W2:Y:S01]  /*13580*/  SHFL.IDX PT, R2, R11, 0x1, 0x181f ;  /* 0x00381f000b027f89 */ /* 0x0046a200000e0000 */
[----:B-1--4-:R-:W-:Y:S03]  /*13590*/  MOV R5, R12 ;  /* 0x0000000c00057202 */ /* 0x012fe60000000f00 */
.L_x_1349:
        /* <DEDUP_REMOVED lines=19> */
.L_x_1282:
[----:B------:R-:W-:Y:S05]  /*136d0*/  BSYNC B0 ;  /* 0x0000000000007941 */ /* 0x000fea0003800000 */
.L_x_1281:
[C---:B-1----:R-:W-:Y:S01]  /*136e0*/  IADD3 R0, R185.reuse, 0x1, RZ ;  /* 0x00000001b9007810 */ /* 0x042fe20007ffe0ff */
[----:B------:R-:W0:Y:S01]  /*136f0*/  LDGDEPBAR ;  /* 0x00000000000079af */ /* 0x000e220000000000 */
[----:B------:R-:W-:Y:S01]  /*13700*/  ISETP.GE.AND P0, PT, R185, 0x1, PT ;  /* 0x00000001b900780c */ /* 0x000fe20003f06270 */
[----:B------:R-:W-:Y:S01]  /*13710*/  IMAD.MOV.U32 R100, RZ, RZ, R102 ;  /* 0x000000ffff647224 */ /* 0x000fe200078e0066 */
[----:B------:R-:W-:Y:S02]  /*13720*/  IADD3 R199, R186, -0x1, RZ ;  /* 0xffffffffbac77810 */ /* 0x000fe40007ffe0ff */
[----:B------:R-:W-:Y:S01]  /*13730*/  SEL R185, R0, RZ, !P0 ;  /* 0x000000ff00b97207 */ /* 0x000fe20004000000 */
[----:B------:R-:W-:Y:S01]  /*13740*/  IMAD.MOV.U32 R0, RZ, RZ, R103 ;  /* 0x000000ffff007224 */ /* 0x000fe200078e0067 */
[----:B------:R-:W-:Y:S01]  /*13750*/  ISETP.GT.AND P0, PT, R186, R226, PT ;  /* 0x000000e2ba00720c */ /* 0x000fe20003f04270 */
[----:B------:R-:W-:Y:S11]  /*13760*/  IMAD.MOV.U32 R186, RZ, RZ, R199 ;  /* 0x000000ffffba7224 */ /* 0x000ff600078e00c7 */
[----:B------:R-:W-:Y:S01]  /*13770*/  @!UPT UIADD3 URZ, URZ, URZ, URZ ;  /* 0x0000003f3f3ff290 */ /* 0x000fe2000fffe03f */
[----:B------:R-:W-:-:S05]  /*13780*/  @P0 BRA `(.L_x_1285) ;  /* 0xffffcec000000947 */ /* 0x000fca000383ffff */
.L_x_1275:
[----:B------:R-:W-:-:S13]  /*13790*/  ISETP.GE.AND P0, PT, R199, R225, PT ;  /* 0x000000e1c700720c */ /* 0x000fda0003f06270 */
[----:B------:R-:W-:Y:S05]  /*137a0*/  @!P0 BRA `(.L_x_1286) ;  /* 0x00003c0000008947 */ /* 0x000fea0003800000 */
[----:B------:R-:W-:Y:S01]  /*137b0*/  IADD3 R0, R212, 0x40, RZ ;  /* 0x00000040d4007810 */ /* 0x000fe20007ffe0ff */
[----:B------:R-:W-:Y:S01]  /*137c0*/  IMAD.MOV.U32 R186, RZ, RZ, 0x40 ;  /* 0x00000040ffba7424 */ /* 0x000fe200078e00ff */
[----:B------:R-:W-:Y:S01]  /*137d0*/  LOP3.LUT P0, RZ, R198, 0x4, RZ, 0xc0, !PT ;  /* 0x00000004c6ff7812 */ /* 0x000fe2000780c0ff */
[----:B------:R-:W-:Y:S01]  /*137e0*/  IMAD.MOV.U32 R101, RZ, RZ, R102 ;  /* 0x000000ffff657224 */ /* 0x000fe200078e0066 */
[----:B------:R-:W-:Y:S01]  /*137f0*/  SHF.R.S32.HI R196, RZ, 0x1f, R0 ;  /* 0x0000001fffc47819 */ /* 0x000fe20000011400 */
[----:B------:R-:W-:Y:S01]  /*13800*/  IMAD.MOV.U32 R100, RZ, RZ, R103 ;  /* 0x000000ffff647224 */ /* 0x000fe200078e0067 */
[----:B------:R-:W-:Y:S01]  /*13810*/  SHF.R.S32.HI R204, RZ, 0x1f, R212 ;  /* 0x0000001fffcc7819 */ /* 0x000fe200000114d4 */
[----:B------:R-:W-:Y:S01]  /*13820*/  IMAD.SHL.U32 R203, R212, 0x2, RZ ;  /* 0x00000002d4cb7824 */ /* 0x000fe200078e00ff */
[----:B------:R-:W-:Y:S02]  /*13830*/  LEA.HI R196, R196, R0, RZ, 0x3 ;  /* 0x00000000c4c47211 */ /* 0x000fe400078f18ff */
[----:B------:R-:W-:-:S02]  /*13840*/  ISETP.GE.AND P3, PT, R0, c[0x0][0x1d4], PT ;  /* 0x0000750000007a0c */ /* 0x000fc40003f66270 */
[----:B------:R-:W-:Y:S02]  /*13850*/  LOP3.LUT R196, R196, 0xfffffff8, RZ, 0xc0, !PT ;  /* 0xfffffff8c4c47812 */ /* 0x000fe400078ec0ff */
[C---:B------:R-:W-:Y:S02]  /*13860*/  ISETP.GE.AND P2, PT, R212.reuse, c[0x0][0x1d4], PT ;  /* 0x00007500d4007a0c */ /* 0x040fe40003f46270 */
[----:B------:R-:W-:Y:S02]  /*13870*/  SHF.R.S32.HI R198, RZ, 0x1f, R196 ;  /* 0x0000001fffc67819 */ /* 0x000fe400000114c4 */
[----:B------:R-:W-:Y:S02]  /*13880*/  SHF.L.U64.HI R204, R212, 0x1, R204 ;  /* 0x00000001d4cc7819 */ /* 0x000fe400000102cc */
[C---:B------:R-:W-:Y:S01]  /*13890*/  SHF.L.U64.HI R198, R196.reuse, 0x1, R198 ;  /* 0x00000001c4c67819 */ /* 0x040fe200000102c6 */
[----:B------:R-:W-:Y:S01]  /*138a0*/  IMAD.SHL.U32 R196, R196, 0x2, RZ ;  /* 0x00000002c4c47824 */ /* 0x000fe200078e00ff */
[----:B------:R-:W-:-:S02]  /*138b0*/  SEL R186, R186, 0xffffffc0, !P0 ;  /* 0xffffffc0baba7807 */ /* 0x000fc40004000000 */
.L_x_1303:
[----:B------:R-:W-:Y:S04]  /*138c0*/  DEPBAR.LE SB0, 0x2 ;  /* 0x000080800000791a */ /* 0x000fe80000000000 */
[----:B------:R-:W-:Y:S01]  /*138d0*/  WARPSYNC 0xffffffff ;  /* 0xffffffff00007948 */ /* 0x000fe20003800000 */
[----:B------:R-:W-:Y:S01]  /*138e0*/  BAR.SYNC.DEFER_BLOCKING 0x0 ;  /* 0x0000000000007b1d */ /* 0x000fe20000010000 */
[----:B------:R-:W-:Y:S01]  /*138f0*/  IMAD R184, R185, 0x6000, RZ ;  /* 0x00006000b9b87824 */ /* 0x000fe200078e02ff */
[----:B------:R-:W-:Y:S04]  /*13900*/  ISETP.GE.AND P0, PT, R225, R199, PT ;  /* 0x000000c7e100720c */ /* 0x000fe80003f06270 */
[----:B------:R-:W-:Y:S04]  /*13910*/  IADD3 R172, R193, R184, RZ ;  /* 0x000000b8c1ac7210 */ /* 0x000fe80007ffe0ff */
[----:B------:R-:W-:Y:S01]  /*13920*/  IADD3 R0, R197, R172, RZ ;  /* 0x000000acc5007210 */ /* 0x000fe20007ffe0ff */
        /* <DEDUP_REMOVED lines=29> */
.L_x_1350:
[----:B------:R-:W-:-:S05]  /*13b00*/  BRA.DIV ~URZ, `(.L_x_1290) ;  /* 0x00007ec27f007947 */ /* 0x000fca000b800000 */
[----:B------:R-:W5:Y:S01]  /*13b10*/  SHFL.IDX PT, R2, R21, RZ, 0x181f ;  /* 0x00181fff15027589 */ /* 0x000f6200000e0000 */
[C---:B------:R-:W-:Y:S01]  /*13b20*/  IMAD.SHL.U32 R22, R227.reuse, 0x2, RZ ;  /* 0x00000002e3167824 */ /* 0x040fe200078e00ff */
[----:B------:R-:W-:Y:S01]  /*13b30*/  SHF.L.U64.HI R23, R227, 0x1, R239 ;  /* 0x00000001e3177819 */ /* 0x000fe200000102ef */
[----:B------:R-:W-:Y:S01]  /*13b40*/  IMAD R4, R202, 0x6000, R230 ;  /* 0x00006000ca047824 */ /* 0x000fe200078e02e6 */
[C---:B-----5:R-:W-:Y:S05]  /*13b50*/  IADD3 R6, P0, R2.reuse, R203, RZ ;  /* 0x000000cb02067210 */ /* 0x060fea0007f1e0ff */
[C---:B---3--:R-:W-:Y:S01]  /*13b60*/  IMAD.X R7, R5.reuse, 0x1, R204, P0 ;  /* 0x0000000105077824 */ /* 0x048fe200000e06cc */
[C---:B------:R-:W-:Y:S04]  /*13b70*/  IADD3 R14, P0, R2.reuse, R196, RZ ;  /* 0x000000c4020e7210 */ /* 0x040fe80007f1e0ff */
[----:B------:R-:W-:Y:S01]  /*13b80*/  @!PT LDS RZ, [RZ] ;  /* 0x00000000fffff984 */ /* 0x000fe20000000800 */
[----:B------:R-:W-:Y:S01]  /*13b90*/  @!PT LDS RZ, [RZ] ;  /* 0x00000000fffff984 */ /* 0x000fe20000000800 */
[----:B------:R3:W-:Y:S01]  /*13ba0*/  LDGSTS.E.BYPASS.LTC128B.128 [R4], [R6.64], !P2 ;  /* 0x0000000006047fae */ /* 0x0007e2000d101d46 */
[C---:B------:R-:W-:Y:S02]  /*13bb0*/  IADD3.X R15, R5.reuse, R198, RZ, P0, !PT ;  /* 0x000000c6050f7210 */ /* 0x040fe400007fe4ff */
[----:B------:R-:W-:Y:S02]  /*13bc0*/  IADD3 R12, P0, R2, R22, RZ ;  /* 0x00000016020c7210 */ /* 0x000fe40007f1e0ff */
[----:B------:R3:W4:Y:S03]  /*13bd0*/  SHFL.IDX PT, R2, R21, 0x1, 0x181f ;  /* 0x00381f0015027f89 */ /* 0x00072600000e0000 */
[----:B------:R-:W-:Y:S01]  /*13be0*/  IMAD.X R13, R5, 0x1, R23, P0 ;  /* 0x00000001050d7824 */ /* 0x000fe200000e0617 */
[----:B------:R3:W-:Y:S04]  /*13bf0*/  LDGSTS.E.BYPASS.LTC128B.128 [R4+0x2000], [R14.64], !P3 ;  /* 0x020000000e047fae */ /* 0x0007e8000d901d46 */
[----:B------:R3:W2:Y:S04]  /*13c00*/  SHFL.IDX PT, R5, R20, 0x1, 0x181f ;  /* 0x00381f0014057f89 */ /* 0x0006a800000e0000 */
[----:B------:R3:W-:Y:S02]  /*13c10*/  LDGSTS.E.BYPASS.LTC128B.128 [R4+0x4000], [R12.64], !P6 ;  /* 0x040000000c047fae */ /* 0x0007e4000f101d46 */
.L_x_1351:
[C---:B---34-:R-:W-:Y:S05]  /*13c20*/  IADD3 R12, P0, R2.reuse, R203, RZ ;  /* 0x000000cb020c7210 */ /* 0x058fea0007f1e0ff */
[C---:B--2---:R-:W-:Y:S01]  /*13c30*/  IMAD.X R13, R5.reuse, 0x1, R204, P0 ;  /* 0x00000001050d7824 */ /* 0x044fe200000e06cc */
        /* <DEDUP_REMOVED lines=8> */
[----:B------:R-:W-:Y:S05]  /*13cc0*/  IMAD.X R3, R5, 0x1, R23, P0 ;  /* 0x0000000105037824 */ /* 0x000fea00000e0617 */
[----:B------:R2:W-:Y:S03]  /*13cd0*/  LDGSTS.E.BYPASS.LTC128B.128 [R4+0x5000], [R2.64], !P6 ;  /* 0x0500000002047fae */ /* 0x0005e6000f101d46 */
.L_x_1288:
[----:B------:R-:W-:Y:S05]  /*13ce0*/  BSYNC B0 ;  /* 0x0000000000007941 */ /* 0x000fea0003800000 */
.L_x_1287:
[----:B------:R-:W0:Y:S01]  /*13cf0*/  LDGDEPBAR ;  /* 0x00000000000079af */ /* 0x000e220000000000 */
[----:B------:R-:W-:Y:S01]  /*13d00*/  WARPSYNC 0xffffffff ;  /* 0xffffffff00007948 */ /* 0x000fe20003800000 */
[C---:B--23--:R-:W-:Y:S03]  /*13d10*/  HMMA.16816.F32.BF16 R4, R32.reuse, R8, RZ ;  /* 0x000000082004723c */ /* 0x04cfe600000418ff */
[C---:B------:R-:W-:Y:S02]  /*13d20*/  ISETP.NE.AND P0, PT, R243.reuse, c[0x0][0x2c4], PT ;  /* 0x0000b100f3007a0c */ /* 0x040fe40003f05270 */
[C---:B------:R-:W-:Y:S01]  /*13d30*/  IADD3 R2, R186.reuse, R172, RZ ;  /* 0x000000acba027210 */ /* 0x040fe20007ffe0ff */
[----:B------:R-:W2:Y:S01]  /*13d40*/  LDL R191, [R1+0x4] ;  /* 0x0000040001bf7983 */ /* 0x000ea20000100800 */
[C---:B------:R-:W-:Y:S01]  /*13d50*/  IADD3 R102, R186.reuse, R0, RZ ;  /* 0x00000000ba667210 */ /* 0x040fe20007ffe0ff */
[C---:B------:R-:W-:Y:S01]  /*13d60*/  HMMA.16816.F32.BF16 R8, R32.reuse, R10, RZ ;  /* 0x0000000a2008723c */ /* 0x040fe200000418ff */
[----:B------:R-:W-:Y:S01]  /*13d70*/  IADD3 R3, R186, R193, R184 ;  /* 0x000000c1ba037210 */ /* 0x000fe20007ffe0b8 */
[----:B------:R-:W-:Y:S01]  /*13d80*/  LDSM.16.M88.4 R160, [R190] ;  /* 0x00000000bea0783b */ /* 0x000fe20000000200 */
[----:B------:R-:W-:Y:S02]  /*13d90*/  ISETP.LE.AND P4, PT, R243, c[0x0][0x32c], PT ;  /* 0x0000cb00f3007a0c */ /* 0x000fe40003f83270 */
[----:B------:R-:W-:Y:S03]  /*13da0*/  IADD3 R3, R197, R3, RZ ;  /* 0x00000003c5037210 */ /* 0x000fe60007ffe0ff */
[C---:B----4-:R-:W-:Y:S02]  /*13db0*/  HMMA.16816.F32.BF16 R12, R32.reuse, R16, RZ ;  /* 0x00000010200c723c */ /* 0x050fe400000418ff */
[----:B------:R-:W-:Y:S06]  /*13dc0*/  LDSM.16.M88.4 R164, [R2+0xd900] ;  /* 0x00d9000002a4783b */ /* 0x000fec0000000200 */
[C---:B------:R-:W-:Y:S02]  /*13dd0*/  HMMA.16816.F32.BF16 R16, R32.reuse, R18, RZ ;  /* 0x000000122010723c */ /* 0x040fe400000418ff */
[----:B------:R-:W-:Y:S06]  /*13de0*/  LDSM.16.M88.4 R168, [R102+0xc100] ;  /* 0x00c1000066a8783b */ /* 0x000fec0000000200 */
[C---:B-1----:R-:W-:Y:S02]  /*13df0*/  HMMA.16816.F32.BF16 R20, R32.reuse, R24, RZ ;  /* 0x000000182014723c */ /* 0x042fe400000418ff */
[----:B------:R-:W-:Y:S06]  /*13e00*/  LDSM.16.M88.4 R176, [R187+0x8000] ;  /* 0x00800000bbb0783b */ /* 0x000fec0000000200 */
[C---:B------:R-:W-:Y:S02]  /*13e10*/  HMMA.16816.F32.BF16 R24, R32.reuse, R26, RZ ;  /* 0x0000001a2018723c */ /* 0x040fe400000418ff */
[----:B------:R-:W-:Y:S06]  /*13e20*/  LDSM.16.M88.4 R180, [R0+0x10100] ;  /* 0x0101000000b4783b */ /* 0x000fec0000000200 */
[C---:B------:R-:W-:Y:S08]  /*13e30*/  HMMA.16816.F32.BF16 R28, R32.reuse, R104, RZ ;  /* 0x00000068201c723c */ /* 0x040ff000000418ff */
        /* <DEDUP_REMOVED lines=13> */
[----:B------:R-:W5:Y:S07]  /*13f10*/  LDSM.16.M88.4 R140, [R102+0xc900] ;  /* 0x00c90000668c783b */ /* 0x000f6e0000000200 */
[C---:B-1----:R-:W-:Y:S01]  /*13f20*/  HMMA.16816.F32.BF16 R4, R160.reuse, R104, R4 ;  /* 0x00000068a004723c */ /* 0x042fe20000041804 */
[----:B------:R-:W-:Y:S07]  /*13f30*/  LDSM.16.M88.4 R156, [R172+0xe100] ;  /* 0x00e10000ac9c783b */ /* 0x000fee0000000200 */
[C---:B------:R-:W-:Y:S01]  /*13f40*/  HMMA.16816.F32.BF16 R8, R160.reuse, R106, R8 ;  /* 0x0000006aa008723c */ /* 0x040fe20000041808 */
[----:B------:R-:W1:Y:S07]  /*13f50*/  LDSM.16.M88.4 R104, [R102+0xd100] ;  /* 0x00d100006668783b */ /* 0x000e6e0000000200 */
        /* <DEDUP_REMOVED lines=8> */
[----:B------:R-:W3:Y:S07]  /*13fe0*/  LDSM.16.M88.4 R160, [R172+0xe900] ;  /* 0x00e90000aca0783b */ /* 0x000eee0000000200 */
[C---:B-----5:R-:W-:Y:S01]  /*13ff0*/  HMMA.16816.F32.BF16 R4, R152.reuse, R168, R4 ;  /* 0x000000a89804723c */ /* 0x060fe20000041804 */
[----:B------:R-:W5:Y:S07]  /*14000*/  LDSM.16.M88.4 R164, [R172+0xf100] ;  /* 0x00f10000aca4783b */ /* 0x000f6e0000000200 */
[C---:B------:R-:W-:Y:S01]  /*14010*/  HMMA.16816.F32.BF16 R8, R152.reuse, R170, R8 ;  /* 0x000000aa9808723c */ /* 0x040fe20000041808 */
[----:B------:R-:W4:Y:S07]  /*14020*/  LDSM.16.M88.4 R168, [R172+0xf900] ;  /* 0x00f90000aca8783b */ /* 0x000f2e0000000200 */
        /* <DEDUP_REMOVED lines=9> */
[C---:B----4-:R-:W-:Y:S01]  /*140c0*/  HMMA.16816.F32.BF16 R4, R148.reuse, R156, R4 ;  /* 0x0000009c9404723c */ /* 0x050fe20000041804 */
[----:B------:R-:W4:Y:S07]  /*140d0*/  LDSM.16.M88.4 R152, [R0+0xf100] ;  /* 0x00f100000098783b */ /* 0x000f2e0000000200 */
[C---:B------:R-:W-:Y:S01]  /*140e0*/  HMMA.16816.F32.BF16 R8, R148.reuse, R158, R8 ;  /* 0x0000009e9408723c */ /* 0x040fe20000041808 */
[----:B------:R-:W1:Y:S07]  /*140f0*/  LDSM.16.M88.4 R156, [R0+0xf900] ;  /* 0x00f90000009c783b */ /* 0x000e6e0000000200 */
[C---:B------:R-:W-:Y:S08]  /*14100*/  HMMA.16816.F32.BF16 R12, R148.reuse, R160, R12 ;  /* 0x000000a0940c723c */ /* 0x040ff0000004180c */
[C---:B------:R-:W-:Y:S01]  /*14110*/  HMMA.16816.F32.BF16 R16, R148.reuse, R162, R16 ;  /* 0x000000a29410723c */ /* 0x040fe20000041810 */
[----:B------:R-:W-:Y:S07]  /*14120*/  LDSM.16.M88.4 R160, [R190+0x4000] ;  /* 0x00400000bea0783b */ /* 0x000fee0000000200 */
[C---:B-----5:R-:W-:Y:S08]  /*14130*/  HMMA.16816.F32.BF16 R20, R148.reuse, R164, R20 ;  /* 0x000000a49414723c */ /* 0x060ff00000041814 */
[C---:B------:R-:W-:Y:S01]  /*14140*/  HMMA.16816.F32.BF16 R24, R148.reuse, R166, R24 ;  /* 0x000000a69418723c */ /* 0x040fe20000041818 */
[----:B------:R-:W5:Y:S07]  /*14150*/  LDSM.16.M88.4 R164, [R2+0xe100] ;  /* 0x00e1000002a4783b */ /* 0x000f6e0000000200 */
        /* <DEDUP_REMOVED lines=9> */
[----:B------:R-:W-:Y:S07]  /*141f0*/  LDSM.16.M88.4 R144, [R189+0x4000] ;  /* 0x00400000bd90783b */ /* 0x000fee0000000200 */
[C---:B----4-:R-:W-:Y:S08]  /*14200*/  HMMA.16816.F32.BF16 R20, R104.reuse, R152, R20 ;  /* 0x000000986814723c */ /* 0x050ff00000041814 */
[C---:B------:R-:W-:Y:S01]  /*14210*/  HMMA.16816.F32.BF16 R24, R104.reuse, R154, R24 ;  /* 0x0000009a6818723c */ /* 0x040fe20000041818 */
[----:B------:R-:W-:Y:S07]  /*14220*/  LDSM.16.M88.4 R152, [R102+0xe100] ;  /* 0x00e100006698783b */ /* 0x000fee0000000200 */
[C---:B------:R-:W-:Y:S08]  /*14230*/  HMMA.16816.F32.BF16 R28, R104.reuse, R156, R28 ;  /* 0x0000009c681c723c */ /* 0x040ff0000004181c */
[----:B------:R-:W-:Y:S01]  /*14240*/  HMMA.16816.F32.BF16 R32, R104, R158, R32 ;  /* 0x0000009e6820723c */ /* 0x000fe20000041820 */
[----:B------:R-:W3:Y:S07]  /*14250*/  LDSM.16.M88.4 R104, [R2+0xf900] ;  /* 0x00f900000268783b */ /* 0x000eee0000000200 */
[C---:B-----5:R-:W-:Y:S01]  /*14260*/  HMMA.16816.F32.BF16 R4, R160.reuse, R164, R4 ;  /* 0x000000a4a004723c */ /* 0x060fe20000041804 */
[----:B------:R-:W-:Y:S07]  /*14270*/  LDSM.16.M88.4 R156, [R3+0xf100] ;  /* 0x00f10000039c783b */ /* 0x000fee0000000200 */
[C---:B------:R-:W-:Y:S01]  /*14280*/  HMMA.16816.F32.BF16 R8, R160.reuse, R166, R8 ;  /* 0x000000a6a008723c */ /* 0x040fe20000041808 */
[----:B------:R-:W-:Y:S07]  /*14290*/  LDSM.16.M88.4 R164, [R188+0x8000] ;  /* 0x00800000bca4783b */ /* 0x000fee0000000200 */
[C---:B--2---:R-:W-:Y:S08]  /*142a0*/  HMMA.16816.F32.BF16 R12, R160.reuse, R148, R12 ;  /* 0x00000094a00c723c */ /* 0x044ff0000004180c */
[C---:B------:R-:W-:Y:S01]  /*142b0*/  HMMA.16816.F32.BF16 R16, R160.reuse, R150, R16 ;  /* 0x00000096a010723c */ /* 0x040fe20000041810 */
[----:B------:R-:W2:Y:S07]  /*142c0*/  LDSM.16.M88.4 R148, [R3+0xe900] ;  /* 0x00e900000394783b */ /* 0x000eae0000000200 */
[C---:B-1----:R-:W-:Y:S08]  /*142d0*/  HMMA.16816.F32.BF16 R20, R160.reuse, R140, R20 ;  /* 0x0000008ca014723c */ /* 0x042ff00000041814 */
[C---:B------:R-:W-:Y:S01]  /*142e0*/  HMMA.16816.F32.BF16 R24, R160.reuse, R142, R24 ;  /* 0x0000008ea018723c */ /* 0x040fe20000041818 */
[----:B------:R-:W1:Y:S07]  /*142f0*/  LDSM.16.M88.4 R140, [R3+0xf900] ;  /* 0x00f90000038c783b */ /* 0x000e6e0000000200 */
[C---:B---3--:R-:W-:Y:S08]  /*14300*/  HMMA.16816.F32.BF16 R28, R160.reuse, R104, R28 ;  /* 0x00000068a01c723c */ /* 0x048ff0000004181c */
[----:B------:R-:W-:Y:S01]  /*14310*/  HMMA.16816.F32.BF16 R32, R160, R106, R32 ;  /* 0x0000006aa020723c */ /* 0x000fe20000041820 */
[----:B------:R-:W3:Y:S07]  /*14320*/  LDSM.16.M88.4 R104, [R172+0x10900] ;  /* 0x01090000ac68783b */ /* 0x000eee0000000200 */
[C---:B------:R-:W-:Y:S01]  /*14330*/  HMMA.16816.F32.BF16 R4, R144.reuse, R152, R4 ;  /* 0x000000989004723c */ /* 0x040fe20000041804 */
[----:B------:R-:W4:Y:S07]  /*14340*/  LDSM.16.M88.4 R160, [R172+0x11100] ;  /* 0x01110000aca0783b */ /* 0x000f2e0000000200 */
[C---:B------:R-:W-:Y:S01]  /*14350*/  HMMA.16816.F32.BF16 R8, R144.reuse, R154, R8 ;  /* 0x0000009a9008723c */ /* 0x040fe20000041808 */
[----:B------:R-:W5:Y:S07]  /*14360*/  LDSM.16.M88.4 R172, [R172+0x11900] ;  /* 0x01190000acac783b */ /* 0x000f6e0000000200 */
[C---:B--2---:R-:W-:Y:S01]  /*14370*/  HMMA.16816.F32.BF16 R12, R144.reuse, R148, R12 ;  /* 0x00000094900c723c */ /* 0x044fe2000004180c */
[----:B------:R-:W-:Y:S07]  /*14380*/  LDSM.16.M88.4 R152, [R190+0x8000] ;  /* 0x00800000be98783b */ /* 0x000fee0000000200 */
[C---:B------:R-:W-:Y:S01]  /*14390*/  HMMA.16816.F32.BF16 R16, R144.reuse, R150, R16 ;  /* 0x000000969010723c */ /* 0x040fe20000041810 */
[----:B------:R-:W-:Y:S07]  /*143a0*/  LDSM.16.M88.4 R148, [R0+0x11900] ;  /* 0x011900000094783b */ /* 0x000fee0000000200 */
[C---:B------:R-:W-:Y:S08]  /*143b0*/  HMMA.16816.F32.BF16 R20, R144.reuse, R156, R20 ;  /* 0x0000009c9014723c */ /* 0x040ff00000041814 */
[C---:B------:R-:W-:Y:S01]  /*143c0*/  HMMA.16816.F32.BF16 R24, R144.reuse, R158, R24 ;  /* 0x0000009e9018723c */ /* 0x040fe20000041818 */
[----:B------:R-:W-:Y:S07]  /*143d0*/  LDSM.16.M88.4 R156, [R2+0x10100] ;  /* 0x01010000029c783b */ /* 0x000fee0000000200 */
[C---:B-1----:R-:W-:Y:S08]  /*143e0*/  HMMA.16816.F32.BF16 R28, R144.reuse, R140, R28 ;  /* 0x0000008c901c723c */ /* 0x042ff0000004181c */
[----:B------:R-:W-:Y:S01]  /*143f0*/  HMMA.16816.F32.BF16 R32, R144, R142, R32 ;  /* 0x0000008e9020723c */ /* 0x000fe20000041820 */
[----:B------:R-:W1:Y:S07]  /*14400*/  LDSM.16.M88.4 R140, [R0+0x10900] ;  /* 0x01090000008c783b */ /* 0x000e6e0000000200 */
[C---:B------:R-:W-:Y:S01]  /*14410*/  HMMA.16816.F32.BF16 R4, R164.reuse, R168, R4 ;  /* 0x000000a8a404723c */ /* 0x040fe20000041804 */
        /* <DEDUP_REMOVED lines=11> */
[----:B------:R5:W3:Y:S07]  /*144d0*/  LDSM.16.M88.4 R164, [R2+0x11900] ;  /* 0x0119000002a4783b */ /* 0x000aee0000000200 */
[C---:B------:R-:W-:Y:S01]  /*144e0*/  HMMA.16816.F32.BF16 R4, R176.reuse, R180, R4 ;  /* 0x000000b4b004723c */ /* 0x040fe20000041804 */
[----:B------:R-:W3:Y:S07]  /*144f0*/  LDSM.16.M88.4 R172, [R102+0x10100] ;  /* 0x0101000066ac783b */ /* 0x000eee0000000200 */
[C---:B------:R-:W-:Y:S08]  /*14500*/  HMMA.16816.F32.BF16 R8, R176.reuse, R182, R8 ;  /* 0x000000b6b008723c */ /* 0x040ff00000041808 */
[C---:B-1----:R-:W-:Y:S04]  /*14510*/  HMMA.16816.F32.BF16 R12, R176.reuse, R140, R12 ;  /* 0x0000008cb00c723c */ /* 0x042fe8000004180c */
[----:B-----5:R-:W-:Y:S04]  /*14520*/  IADD3 R2, R202, 0x1, RZ ;  /* 0x00000001ca027810 */ /* 0x020fe80007ffe0ff */
[C---:B------:R-:W-:Y:S08]  /*14530*/  HMMA.16816.F32.BF16 R16, R176.reuse, R142, R16 ;  /* 0x0000008eb010723c */ /* 0x040ff00000041810 */
[C---:B--2---:R-:W-:Y:S08]  /*14540*/  HMMA.16816.F32.BF16 R20, R176.reuse, R144, R20 ;  /* 0x00000090b014723c */ /* 0x044ff00000041814 */
        /* <DEDUP_REMOVED lines=8> */
[C---:B----4-:R-:W-:Y:S08]  /*145d0*/  HMMA.16816.F32.BF16 R20, R152.reuse, R160, R20 ;  /* 0x000000a09814723c */ /* 0x050ff00000041814 */
[C---:B------:R-:W-:Y:S08]  /*145e0*/  HMMA.16816.F32.BF16 R24, R152.reuse, R162, R24 ;  /* 0x000000a29818723c */ /* 0x040ff00000041818 */
[C---:B------:R-:W-:Y:S08]  /*145f0*/  HMMA.16816.F32.BF16 R28, R152.reuse, R164, R28 ;  /* 0x000000a4981c723c */ /* 0x040ff0000004181c */
[----:B------:R-:W-:Y:S07]  /*14600*/  HMMA.16816.F32.BF16 R32, R152, R166, R32 ;  /* 0x000000a69820723c */ /* 0x000fee0000041820 */
[----:B------:R-:W-:Y:S01]  /*14610*/  SHF.L.U32 R167, R199, 0x6, RZ ;  /* 0x00000006c7a77819 */ /* 0x000fe200000006ff */
        /* <DEDUP_REMOVED lines=37> */
[----:B------:R1:W1:Y:S01]  /*14870*/  MUFU.TANH R143, R15 ;  /* 0x0000000f008f7308 */ /* 0x0002620000002400 */
[----:B------:R-:W-:Y:S05]  /*14880*/  @P0 IMAD.HI.U32 R0, R4, c[0x0][0x2c8], RZ ;  /* 0x0000b20004000a27 */ /* 0x000fea00078e00ff */
[----:B------:R-:W-:Y:S01]  /*14890*/  @P0 SHF.R.U32.HI R4, RZ, c[0x0][0x2cc], R0 ;  /* 0x0000b300ff040a19 */ /* 0x000fe20000011600 */
[----:B------:R-:W-:Y:S03]  /*148a0*/  FMUL.FTZ R20, R20, c[0x0][0x320] ;  /* 0x0000c80014147a20 */ /* 0x000fe60000410000 */
[----:B------:R-:W1:Y:S01]  /*148b0*/  MUFU.TANH R105, R16 ;  /* 0x0000001000697308 */ /* 0x000e620000002400 */
[----:B------:R-:W-:Y:S01]  /*148c0*/  FMUL.FTZ R22, R22, c[0x0][0x320] ;  /* 0x0000c80016167a20 */ /* 0x000fe20000410000 */
[----:B------:R-:W1:Y:S01]  /*148d0*/  SHFL.IDX PT, R3, R4, RZ, 0x1c1f ;  /* 0x001c1fff04037589 */ /* 0x000e6200000e0000 */
[----:B------:R-:W-:Y:S01]  /*148e0*/  FMUL.FTZ R23, R23, c[0x0][0x320] ;  /* 0x0000c80017177a20 */ /* 0x000fe20000410000 */
[----:B------:R-:W-:Y:S02]  /*148f0*/  IADD3 R0, -R222, 0x1, -R167 ;  /* 0x00000001de007810 */ /* 0x000fe40007ffe9a7 */
[----:B------:R-:W-:Y:S02]  /*14900*/  ISETP.GE.AND P0, PT, R202, 0x1, PT ;  /* 0x00000001ca00780c */ /* 0x000fe40003f06270 */
[----:B------:R-:W-:Y:S02]  /*14910*/  IADD3 R0, -R224, R0, R223 ;  /* 0x00000000e0007210 */ /* 0x000fe40007ffe1df */
[----:B------:R2:W2:Y:S01]  /*14920*/  MUFU.TANH R103, R17 ;  /* 0x0000001100677308 */ /* 0x0004a20000002400 */
[----:B------:R-:W-:Y:S02]  /*14930*/  SEL R202, R2, RZ, !P0 ;  /* 0x000000ff02ca7207 */ /* 0x000fe40004000000 */
[C---:B------:R-:W-:Y:S01]  /*14940*/  IADD3 R6, R0.reuse, c[0x0][0x328], RZ ;  /* 0x0000ca0000067a10 */ /* 0x040fe20007ffe0ff */
[C---:B-----5:R-:W-:Y:S03]  /*14950*/  HMMA.16816.F32.BF16 R28, R168.reuse, R8, R28 ;  /* 0x00000008a81c723c */ /* 0x060fe6000004181c */
[----:B------:R-:W-:Y:S03]  /*14960*/  IADD3 R5, R0, UR4, RZ ;  /* 0x0000000400057c10 */ /* 0x000fe6000fffe0ff */
[----:B------:R5:W3:Y:S02]  /*14970*/  MUFU.TANH R141, R18 ;  /* 0x00000012008d7308 */ /* 0x000ae40000002400 */
[----:B------:R-:W-:Y:S04]  /*14980*/  HMMA.16816.F32.BF16 R32, R168, R10, R32 ;  /* 0x0000000aa820723c */ /* 0x000fe80000041820 */
[-C--:B-1----:R-:W-:Y:S02]  /*14990*/  IADD3 R2, R6, R3.reuse, RZ ;  /* 0x0000000306027210 */ /* 0x082fe40007ffe0ff */
[----:B------:R-:W-:Y:S02]  /*149a0*/  IADD3 R0, R5, R3, RZ ;  /* 0x0000000305007210 */ /* 0x000fe40007ffe0ff */
[----:B------:R1:W1:Y:S08]  /*149b0*/  MUFU.TANH R107, R19 ;  /* 0x00000013006b7308 */ /* 0x0002700000002400 */
[----:B------:R-:W-:Y:S02]  /*149c0*/  FMUL.FTZ R15, R28, c[0x0][0x320] ;  /* 0x0000c8001c0f7a20 */ /* 0x000fe40000410000 */
[----:B------:R3:W3:Y:S01]  /*149d0*/  MUFU.TANH R102, R20 ;  /* 0x0000001400667308 */ /* 0x0006e20000002400 */
[----:B------:R-:W-:Y:S02]  /*149e0*/  FMUL.FTZ R13, R29, c[0x0][0x320] ;  /* 0x0000c8001d0d7a20 */ /* 0x000fe40000410000 */
[----:B--2---:R-:W-:Y:S02]  /*149f0*/  FMUL.FTZ R17, R30, c[0x0][0x320] ;  /* 0x0000c8001e117a20 */ /* 0x004fe40000410000 */
[----:B-----5:R-:W-:Y:S02]  /*14a00*/  FMUL.FTZ R18, R25, c[0x0][0x320] ;  /* 0x0000c80019127a20 */ /* 0x020fe40000410000 */
[----:B------:R-:W-:Y:S02]  /*14a10*/  FMUL.FTZ R16, R31, c[0x0][0x320] ;  /* 0x0000c8001f107a20 */ /* 0x000fe40000410000 */
[----:B------:R-:W-:Y:S01]  /*14a20*/  FMUL.FTZ R12, R32, c[0x0][0x320] ;  /* 0x0000c800200c7a20 */ /* 0x000fe20000410000 */
[----:B------:R2:W2:Y:S01]  /*14a30*/  MUFU.TANH R104, R22 ;  /* 0x0000001600687308 */ /* 0x0004a20000002400 */
[----:B------:R-:W-:Y:S02]  /*14a40*/  FMUL.FTZ R11, R33, c[0x0][0x320] ;  /* 0x0000c800210b7a20 */ /* 0x000fe40000410000 */
[----:B------:R-:W-:Y:S02]  /*14a50*/  FMUL.FTZ R14, R34, c[0x0][0x320] ;  /* 0x0000c800220e7a20 */ /* 0x000fe40000410000 */
[----:B-1----:R-:W-:Y:S02]  /*14a60*/  FMUL.FTZ R19, R24, c[0x0][0x320] ;  /* 0x0000c80018137a20 */ /* 0x002fe40000410000 */
[----:B------:R-:W-:Y:S03]  /*14a70*/  FMUL.FTZ R24, R35, c[0x0][0x320] ;  /* 0x0000c80023187a20 */ /* 0x000fe60000410000 */
[----:B------:R-:W1:Y:S01]  /*14a80*/  MUFU.TANH R23, R23 ;  /* 0x0000001700177308 */ /* 0x000e620000002400 */
[----:B---3--:R-:W-:Y:S02]  /*14a90*/  FMUL.FTZ R20, R21, c[0x0][0x320] ;  /* 0x0000c80015147a20 */ /* 0x008fe40000410000 */
[----:B------:R-:W-:Y:S07]  /*14aa0*/  FMUL.FTZ R21, R27, c[0x0][0x320] ;  /* 0x0000c8001b157a20 */ /* 0x000fee0000410000 */
[----:B------:R-:W3:Y:S01]  /*14ab0*/  MUFU.TANH R20, R20 ;  /* 0x0000001400147308 */ /* 0x000ee20000002400 */
[----:B--2---:R-:W-:Y:S09]  /*14ac0*/  FMUL.FTZ R22, R26, c[0x0][0x320] ;  /* 0x0000c8001a167a20 */ /* 0x004ff20000410000 */
[----:B------:R-:W2:Y:S10]  /*14ad0*/  MUFU.TANH R19, R19 ;  /* 0x0000001300137308 */ /* 0x000eb40000002400 */
        /* <DEDUP_REMOVED lines=25> */
.L_x_1293:
[----:B------:R-:W-:Y:S04]  /*14c70*/  MOV R7, 0x1 ;  /* 0x0000000100077802 */ /* 0x000fe80000000f00 */
[----:B------:R-:W-:Y:S11]  /*14c80*/  ISETP.NE.AND P0, PT, R7, c[0x0][0x32c], PT ;  /* 0x0000cb0007007a0c */ /* 0x000ff60003f05270 */
[----:B------:R-:W-:Y:S02]  /*14c90*/  @!UPT UIADD3 URZ, URZ, URZ, URZ ;  /* 0x0000003f3f3ff290 */ /* 0x000fe4000fffe03f */
[----:B------:R-:W-:Y:S05]  /*14ca0*/  @P0 IMAD.HI.U32 R7, R3, c[0x0][0x330], RZ ;  /* 0x0000cc0003070a27 */ /* 0x000fea00078e00ff */
[----:B------:R-:W-:Y:S02]  /*14cb0*/  @P0 SHF.R.U32.HI R3, RZ, c[0x0][0x334], R7 ;  /* 0x0000cd00ff030a19 */ /* 0x000fe40000011607 */
.L_x_1294:
[----:B------:R-:W-:Y:S05]  /*14cc0*/  BSYNC B0 ;  /* 0x0000000000007941 */ /* 0x000fea0003800000 */
.L_x_1292:
[----:B------:R-:W-:Y:S04]  /*14cd0*/  IMAD R3, R3, c[0x0][0x32c], -R167 ;  /* 0x0000cb0003037a24 */ /* 0x000fe800078e0aa7 */
[----:B------:R-:W-:Y:S05]  /*14ce0*/  IMAD.IADD R3, R3, 0x1, -R222 ;  /* 0x0000000103037824 */ /* 0x000fea00078e0ade */
[----:B------:R-:W-:Y:S02]  /*14cf0*/  IADD3 R7, R3, c[0x0][0x32c], RZ ;  /* 0x0000cb0003077a10 */ /* 0x000fe40007ffe0ff */
[----:B------:R-:W-:Y:S02]  /*14d00*/  IMNMX R0, R0, R3, !PT ;  /* 0x0000000300007217 */ /* 0x000fe40007800200 */
[----:B------:R-:W-:Y:S02]  /*14d10*/  IMNMX R2, R2, R7, PT ;  /* 0x0000000702027217 */ /* 0x000fe40003800200 */
.L_x_1291:
        /* <DEDUP_REMOVED lines=66> */
.L_x_1297:
[----:B------:R-:W-:Y:S04]  /*15140*/  MOV R4, 0x1 ;  /* 0x0000000100047802 */ /* 0x000fe80000000f00 */
[----:B------:R-:W-:Y:S11]  /*15150*/  ISETP.NE.AND P0, PT, R4, c[0x0][0x32c], PT ;  /* 0x0000cb0004007a0c */ /* 0x000ff60003f05270 */
[----:B------:R-:W-:Y:S02]  /*15160*/  @!UPT UIADD3 URZ, URZ, URZ, URZ ;  /* 0x0000003f3f3ff290 */ /* 0x000fe4000fffe03f */
[----:B------:R-:W-:Y:S05]  /*15170*/  @P0 IMAD.HI.U32 R4, R3, c[0x0][0x330], RZ ;  /* 0x0000cc0003040a27 */ /* 0x000fea00078e00ff */
[----:B------:R-:W-:Y:S02]  /*15180*/  @P0 SHF.R.U32.HI R3, RZ, c[0x0][0x334], R4 ;  /* 0x0000cd00ff030a19 */ /* 0x000fe40000011604 */
.L_x_1298:
[----:B------:R-:W-:Y:S05]  /*15190*/  BSYNC B0 ;  /* 0x0000000000007941 */ /* 0x000fea0003800000 */
.L_x_1296:
[----:B------:R-:W-:Y:S04]  /*151a0*/  IMAD R3, R3, c[0x0][0x32c], -R167 ;  /* 0x0000cb0003037a24 */ /* 0x000fe800078e0aa7 */
[----:B------:R-:W-:Y:S05]  /*151b0*/  IMAD.IADD R3, R3, 0x1, -R222 ;  /* 0x0000000103037824 */ /* 0x000fea00078e0ade */
[----:B------:R-:W-:Y:S02]  /*151c0*/  IADD3 R4, R3, c[0x0][0x32c], RZ ;  /* 0x0000cb0003047a10 */ /* 0x000fe40007ffe0ff */
[----:B------:R-:W-:Y:S02]  /*151d0*/  IMNMX R0, R0, R3, !PT ;  /* 0x0000000300007217 */ /* 0x000fe40007800200 */
[----:B------:R-:W-:Y:S02]  /*151e0*/  IMNMX R2, R2, R4, PT ;  /* 0x0000000402027217 */ /* 0x000fe40003800200 */
.L_x_1295:
        /* <DEDUP_REMOVED lines=68> */
[----:B------:R-:W-:Y:S01]  /*15630*/  FMNMX.FTZ R11, R150, R11, !PT ;  /* 0x0000000b960b7209 */ /* 0x000fe20007810000 */
[----:B------:R-:W-:Y:S01]  /*15640*/  BSSY B0, `(.L_x_1299) ;  /* 0x00001cb000007945 */ /* 0x000fe20003800000 */
[----:B------:R-:W-:Y:S02]  /*15650*/  ISETP.LT.OR P0, PT, R2, 0x32, P0 ;  /* 0x000000320200780c */ /* 0x000fe40000701670 */
[----:B------:R-:W-:Y:S02]  /*15660*/  FMNMX.FTZ R11, R151, R11, !PT ;  /* 0x0000000b970b7209 */ /* 0x000fe40007810000 */
[----:B------:R-:W-:Y:S02]  /*15670*/  FSEL R173, R16, -INF , !P0 ;  /* 0xff80000010ad7808 */ /* 0x000fe40004000000 */
[----:B------:R-:W-:Y:S02]  /*15680*/  ISETP.GT.AND P0, PT, R0, 0x38, P1 ;  /* 0x000000380000780c */ /* 0x000fe40000f04270 */
[----:B------:R-:W-:Y:S02]  /*15690*/  FMNMX.FTZ R11, R158, R11, !PT ;  /* 0x0000000b9e0b7209 */ /* 0x000fe40007810000 */
[----:B------:R-:W-:Y:S02]  /*156a0*/  ISETP.LT.OR P0, PT, R2, 0x39, P0 ;  /* 0x000000390200780c */ /* 0x000fe40000701670 */
[----:B------:R-:W-:Y:S02]  /*156b0*/  IADD3 R156, R194, R184, RZ ;  /* 0x000000b8c29c7210 */ /* 0x000fe40007ffe0ff */
[----:B------:R-:W-:Y:S02]  /*156c0*/  FSEL R174, R14, -INF , !P0 ;  /* 0xff8000000eae7808 */ /* 0x000fe40004000000 */
[----:B------:R-:W-:Y:S02]  /*156d0*/  ISETP.GT.AND P0, PT, R0, 0x39, P1 ;  /* 0x000000390000780c */ /* 0x000fe40000f04270 */
[----:B------:R-:W-:Y:S02]  /*156e0*/  FMNMX.FTZ R0, R161, R11, !PT ;  /* 0x0000000ba1007209 */ /* 0x000fe40007810000 */
[----:B------:R-:W-:Y:S02]  /*156f0*/  ISETP.LT.OR P0, PT, R2, 0x3a, P0 ;  /* 0x0000003a0200780c */ /* 0x000fe40000701670 */
[----:B------:R-:W-:Y:S02]  /*15700*/  FMNMX.FTZ R0, R173, R0, !PT ;  /* 0x00000000ad007209 */ /* 0x000fe40007810000 */
[----:B------:R-:W-:Y:S02]  /*15710*/  FSEL R159, R24, -INF , !P0 ;  /* 0xff800000189f7808 */ /* 0x000fe40004000000 */
[----:B------:R-:W-:Y:S02]  /*15720*/  FMNMX.FTZ R0, R174, R0, !PT ;  /* 0x00000000ae007209 */ /* 0x000fe40007810000 */
[----:B-1----:R-:W-:Y:S02]  /*15730*/  FMNMX.FTZ R103, R103, R12, !PT ;  /* 0x0000000c67677209 */ /* 0x002fe40007810000 */
[----:B------:R-:W-:Y:S01]  /*15740*/  FMNMX.FTZ R0, R159, R0, !PT ;  /* 0x000000009f007209 */ /* 0x000fe20007810000 */
[----:B------:R-:W-:Y:S01]  /*15750*/  LDSM.16.MT88.4 R12, [R156+0x100] ;  /* 0x000100009c0c783b */ /* 0x000fe20000004200 */
[----:B------:R-:W-:Y:S07]  /*15760*/  IADD3 R184, R184, R195, RZ ;  /* 0x000000c3b8b87210 */ /* 0x000fee0007ffe0ff */
[----:B------:R-:W1:Y:S08]  /*15770*/  SHFL.BFLY PT, R102, R0, 0x2, 0x1f ;  /* 0x0c401f0000667f89 */ /* 0x000e7000000e0000 */
[----:B------:R-:W2:Y:S08]  /*15780*/  SHFL.BFLY PT, R2, R103, 0x1, 0x1f ;  /* 0x0c201f0067027f89 */ /* 0x000eb000000e0000 */
[----:B------:R-:W-:Y:S01]  /*15790*/  LDSM.16.MT88.4 R28, [R184+0x100] ;  /* 0x00010000b81c783b */ /* 0x000fe20000004200 */
[----:B-1----:R-:W-:Y:S02]  /*157a0*/  FMNMX.FTZ R102, R0, R102, !PT ;  /* 0x0000006600667209 */ /* 0x002fe40007810000 */
[----:B--2---:R-:W-:Y:S05]  /*157b0*/  FMNMX.FTZ R103, R103, R2, !PT ;  /* 0x0000000267677209 */ /* 0x004fea0007810000 */
[----:B------:R-:W1:Y:S01]  /*157c0*/  SHFL.BFLY PT, R2, R102, 0x1, 0x1f ;  /* 0x0c201f0066027f89 */ /* 0x000e6200000e0000 */
[C---:B------:R-:W-:Y:S01]  /*157d0*/  FSETP.NEU.FTZ.AND P0, PT, R103.reuse, -INF , PT ;  /* 0xff8000006700780b */ /* 0x040fe20003f1d000 */
[C---:B------:R-:W-:Y:S03]  /*157e0*/  FMUL.FTZ R140, R103.reuse, c[0x0][0x2d0] ;  /* 0x0000b400678c7a20 */ /* 0x040fe60000410000 */
[----:B------:R-:W-:Y:S02]  /*157f0*/  FSEL R0, R103, RZ, P0 ;  /* 0x000000ff67007208 */ /* 0x000fe40000000000 */
[----:B------:R-:W-:Y:S03]  /*15800*/  FSEL R140, R140, RZ, P0 ;  /* 0x000000ff8c8c7208 */ /* 0x000fe60000000000 */
[----:B------:R-:W-:Y:S01]  /*15810*/  FADD.FTZ R0, -R0, R100 ;  /* 0x0000006400007221 */ /* 0x000fe20000010100 */
[----:B------:R-:W-:Y:S01]  /*15820*/  IADD3 R100, R192, R156, RZ ;  /* 0x0000009cc0647210 */ /* 0x000fe20007ffe0ff */
[--C-:B------:R-:W-:Y:S02]  /*15830*/  FFMA.FTZ R7, R7, c[0x0][0x2d0], -R140.reuse ;  /* 0x0000b40007077a23 */ /* 0x100fe4000001088c */
[----:B------:R-:W-:Y:S02]  /*15840*/  FMUL.FTZ R0, R0, c[0x0][0x2d0] ;  /* 0x0000b40000007a20 */ /* 0x000fe40000410000 */
[--C-:B------:R-:W-:Y:S01]  /*15850*/  FFMA.FTZ R9, R9, c[0x0][0x2d0], -R140.reuse ;  /* 0x0000b40009097a23 */ /* 0x100fe2000001088c */
[----:B------:R-:W-:Y:S01]  /*15860*/  MUFU.EX2 R214, R7 ;  /* 0x0000000700d67308 */ /* 0x000fe20000000800 */
[--C-:B------:R-:W-:Y:S01]  /*15870*/  FFMA.FTZ R8, R8, c[0x0][0x2d0], -R140.reuse ;  /* 0x0000b40008087a23 */ /* 0x100fe2000001088c */
[----:B------:R-:W2:Y:S01]  /*15880*/  LDSM.16.MT88.4 R20, [R100+0x100] ;  /* 0x000100006414783b */ /* 0x000ea20000004200 */
[--C-:B------:R-:W-:Y:S01]  /*15890*/  FFMA.FTZ R10, R10, c[0x0][0x2d0], -R140.reuse ;  /* 0x0000b4000a0a7a23 */ /* 0x100fe2000001088c */
[----:B-1----:R-:W-:Y:S06]  /*158a0*/  FMNMX.FTZ R102, R102, R2, !PT ;  /* 0x0000000266667209 */ /* 0x002fec0007810000 */
[----:B------:R1:W3:Y:S01]  /*158b0*/  MUFU.EX2 R2, R0 ;  /* 0x0000000000027308 */ /* 0x0002e20000000800 */
[C---:B------:R-:W-:Y:S01]  /*158c0*/  FSETP.NEU.FTZ.AND P0, PT, R102.reuse, -INF , PT ;  /* 0xff8000006600780b */ /* 0x040fe20003f1d000 */
[----:B------:R-:W-:Y:S05]  /*158d0*/  FMUL.FTZ R141, R102, c[0x0][0x2d0] ;  /* 0x0000b400668d7a20 */ /* 0x000fea0000410000 */
[----:B------:R-:W-:Y:S03]  /*158e0*/  FSEL R141, R141, RZ, P0 ;  /* 0x000000ff8d8d7208 */ /* 0x000fe60000000000 */
[----:B------:R-:W4:Y:S02]  /*158f0*/  MUFU.EX2 R213, R9 ;  /* 0x0000000900d57308 */ /* 0x000f240000000800 */
[--C-:B------:R-:W-:Y:S02]  /*15900*/  FFMA.FTZ R3, R3, c[0x0][0x2d0], -R141.reuse ;  /* 0x0000b40003037a23 */ /* 0x100fe4000001088d */
[--C-:B------:R-:W-:Y:S02]  /*15910*/  FFMA.FTZ R4, R4, c[0x0][0x2d0], -R141.reuse ;  /* 0x0000b40004047a23 */ /* 0x100fe4000001088d */
[--C-:B------:R-:W-:Y:S02]  /*15920*/  FFMA.FTZ R5, R5, c[0x0][0x2d0], -R141.reuse ;  /* 0x0000b40005057a23 */ /* 0x100fe4000001088d */
[----:B------:R-:W-:Y:S02]  /*15930*/  FFMA.FTZ R6, R6, c[0x0][0x2d0], -R141 ;  /* 0x0000b40006067a23 */ /* 0x000fe4000001088d */
[----:B------:R5:W-:Y:S01]  /*15940*/  MUFU.EX2 R212, R8 ;  /* 0x0000000800d47308 */ /* 0x000be20000000800 */
[----:B-1----:R-:W-:Y:S01]  /*15950*/  FSEL R0, R102, RZ, P0 ;  /* 0x000000ff66007208 */ /* 0x002fe20000000000 */
[C---:B---3--:R-:W-:Y:S02]  /*15960*/  FMUL.FTZ R16, R2.reuse, R120 ;  /* 0x0000007802107220 */ /* 0x048fe40000410000 */
[----:B------:R-:W-:Y:S02]  /*15970*/  FMUL.FTZ R17, R2, R121 ;  /* 0x0000007902117220 */ /* 0x000fe40000410000 */
[----:B------:R-:W-:Y:S04]  /*15980*/  FADD.FTZ R0, -R0, R101 ;  /* 0x0000006500007221 */ /* 0x000fe80000010100 */
[----:B------:R-:W1:Y:S01]  /*15990*/  MUFU.EX2 R211, R10 ;  /* 0x0000000a00d37308 */ /* 0x000e620000000800 */
[--C-:B------:R-:W-:Y:S02]  /*159a0*/  FFMA.FTZ R101, R142, c[0x0][0x2d0], -R140.reuse ;  /* 0x0000b4008e657a23 */ /* 0x100fe4000001088c */
[----:B------:R-:W-:Y:S01]  /*159b0*/  FMUL.FTZ R0, R0, c[0x0][0x2d0] ;  /* 0x0000b40000007a20 */ /* 0x000fe20000410000 */
[----:B----4-:R-:W-:Y:S01]  /*159c0*/  F2FP.BF16.PACK_AB R104, R213, R214 ;  /* 0x000000d6d568723e */ /* 0x010fe200000010ff */
[C---:B------:R-:W-:Y:S02]  /*159d0*/  FMUL.FTZ R9, R2.reuse, R113 ;  /* 0x0000007102097220 */ /* 0x040fe40000410000 */
[C---:B------:R-:W-:Y:S02]  /*159e0*/  FMUL.FTZ R24, R2.reuse, R128 ;  /* 0x0000008002187220 */ /* 0x040fe40000410000 */
[C---:B------:R-:W-:Y:S01]  /*159f0*/  FMUL.FTZ R25, R2.reuse, R129 ;  /* 0x0000008102197220 */ /* 0x040fe20000410000 */
[----:B------:R3:W-:Y:S01]  /*15a00*/  MUFU.EX2 R210, R101 ;  /* 0x0000006500d27308 */ /* 0x0007e20000000800 */
[C---:B------:R-:W-:Y:S02]  /*15a10*/  FMUL.FTZ R32, R2.reuse, R136 ;  /* 0x0000008802207220 */ /* 0x040fe40000410000 */
[C---:B------:R-:W-:Y:S02]  /*15a20*/  FMUL.FTZ R33, R2.reuse, R137 ;  /* 0x0000008902217220 */ /* 0x040fe40000410000 */
[C---:B-----5:R-:W-:Y:S02]  /*15a30*/  FMUL.FTZ R8, R2.reuse, R112 ;  /* 0x0000007002087220 */ /* 0x060fe40000410000 */
[C---:B------:R-:W-:Y:S02]  /*15a40*/  FMUL.FTZ R36, R2.reuse, R36 ;  /* 0x0000002402247220 */ /* 0x040fe40000410000 */
[C---:B------:R-:W-:Y:S01]  /*15a50*/  FMUL.FTZ R37, R2.reuse, R37 ;  /* 0x0000002502257220 */ /* 0x040fe20000410000 */
[----:B------:R4:W-:Y:S01]  /*15a60*/  MUFU.EX2 R179, R3 ;  /* 0x0000000300b37308 */ /* 0x0009e20000000800 */
[C---:B------:R-:W-:Y:S02]  /*15a70*/  FMUL.FTZ R40, R2.reuse, R40 ;  /* 0x0000002802287220 */ /* 0x040fe40000410000 */
[C---:B------:R-:W-:Y:S01]  /*15a80*/  FMUL.FTZ R41, R2.reuse, R41 ;  /* 0x0000002902297220 */ /* 0x040fe20000410000 */
[----:B-1----:R-:W-:Y:S01]  /*15a90*/  F2FP.BF16.PACK_AB R106, R211, R212 ;  /* 0x000000d4d36a723e */ /* 0x002fe200000010ff */
[C---:B------:R-:W-:Y:S02]  /*15aa0*/  FMUL.FTZ R44, R2.reuse, R44 ;  /* 0x0000002c022c7220 */ /* 0x040fe40000410000 */
[C---:B------:R-:W-:Y:S02]  /*15ab0*/  FMUL.FTZ R45, R2.reuse, R45 ;  /* 0x0000002d022d7220 */ /* 0x040fe40000410000 */
[C---:B------:R-:W-:Y:S01]  /*15ac0*/  FMUL.FTZ R48, R2.reuse, R48 ;  /* 0x0000003002307220 */ /* 0x040fe20000410000 */
[----:B------:R-:W1:Y:S01]  /*15ad0*/  MUFU.EX2 R178, R4 ;  /* 0x0000000400b27308 */ /* 0x000e620000000800 */
[C---:B------:R-:W-:Y:S02]  /*15ae0*/  FMUL.FTZ R49, R2.reuse, R49 ;  /* 0x0000003102317220 */ /* 0x040fe40000410000 */
[C---:B------:R-:W-:Y:S02]  /*15af0*/  FMUL.FTZ R52, R2.reuse, R52 ;  /* 0x0000003402347220 */ /* 0x040fe40000410000 */
[--C-:B---3--:R-:W-:Y:S02]  /*15b00*/  FFMA.FTZ R101, R145, c[0x0][0x2d0], -R140.reuse ;  /* 0x0000b40091657a23 */ /* 0x108fe4000001088c */
[C---:B------:R-:W-:Y:S02]  /*15b10*/  FMUL.FTZ R53, R2.reuse, R53 ;  /* 0x0000003502357220 */ /* 0x040fe40000410000 */
[C---:B------:R-:W-:Y:S01]  /*15b20*/  FMUL.FTZ R56, R2.reuse, R56 ;  /* 0x0000003802387220 */ /* 0x040fe20000410000 */
[----:B------:R3:W-:Y:S01]  /*15b30*/  MUFU.EX2 R177, R5 ;  /* 0x0000000500b17308 */ /* 0x0007e20000000800 */
[C---:B------:R-:W-:Y:S02]  /*15b40*/  FMUL.FTZ R57, R2.reuse, R57 ;  /* 0x0000003902397220 */ /* 0x040fe40000410000 */
[----:B------:R-:W-:Y:S01]  /*15b50*/  FMUL.FTZ R60, R2, R60 ;  /* 0x0000003c023c7220 */ /* 0x000fe20000410000 */
[----:B----4-:R-:W-:Y:S01]  /*15b60*/  IADD3 R3, R192, R184, RZ ;  /* 0x000000b8c0037210 */ /* 0x010fe20007ffe0ff */
[C---:B------:R-:W-:Y:S02]  /*15b70*/  FMUL.FTZ R61, R2.reuse, R61 ;  /* 0x0000003d023d7220 */ /* 0x040fe40000410000 */
[C---:B------:R-:W-:Y:S02]  /*15b80*/  FMUL.FTZ R64, R2.reuse, R64 ;  /* 0x0000004002407220 */ /* 0x040fe40000410000 */
[C---:B------:R-:W-:Y:S01]  /*15b90*/  FMUL.FTZ R65, R2.reuse, R65 ;  /* 0x0000004102417220 */ /* 0x040fe20000410000 */
[----:B------:R-:W4:Y:S01]  /*15ba0*/  MUFU.EX2 R176, R6 ;  /* 0x0000000600b07308 */ /* 0x000f220000000800 */
[C---:B------:R-:W-:Y:S02]  /*15bb0*/  FMUL.FTZ R68, R2.reuse, R68 ;  /* 0x0000004402447220 */ /* 0x040fe40000410000 */
[----:B------:R-:W-:Y:S01]  /*15bc0*/  FMUL.FTZ R69, R2, R69 ;  /* 0x0000004502457220 */ /* 0x000fe20000410000 */
[----:B-1----:R-:W-:Y:S01]  /*15bd0*/  F2FP.BF16.PACK_AB R105, R178, R179 ;  /* 0x000000b3b269723e */ /* 0x002fe200000010ff */
[C---:B------:R-:W-:Y:S02]  /*15be0*/  FMUL.FTZ R4, R2.reuse, R108 ;  /* 0x0000006c02047220 */ /* 0x040fe40000410000 */
[C---:B------:R-:W-:Y:S02]  /*15bf0*/  FMUL.FTZ R72, R2.reuse, R72 ;  /* 0x0000004802487220 */ /* 0x040fe40000410000 */
[C---:B------:R-:W-:Y:S01]  /*15c00*/  FMUL.FTZ R73, R2.reuse, R73 ;  /* 0x0000004902497220 */ /* 0x040fe20000410000 */
[----:B------:R-:W1:Y:S01]  /*15c10*/  MUFU.EX2 R0, R0 ;  /* 0x0000000000007308 */ /* 0x000e620000000800 */
[C---:B------:R-:W-:Y:S02]  /*15c20*/  FMUL.FTZ R76, R2.reuse, R76 ;  /* 0x0000004c024c7220 */ /* 0x040fe40000410000 */
[C---:B------:R-:W-:Y:S02]  /*15c30*/  FMUL.FTZ R77, R2.reuse, R77 ;  /* 0x0000004d024d7220 */ /* 0x040fe40000410000 */
[C---:B---3--:R-:W-:Y:S02]  /*15c40*/  FMUL.FTZ R5, R2.reuse, R109 ;  /* 0x0000006d02057220 */ /* 0x048fe40000410000 */
[C---:B------:R-:W-:Y:S02]  /*15c50*/  FMUL.FTZ R80, R2.reuse, R80 ;  /* 0x0000005002507220 */ /* 0x040fe40000410000 */
[C---:B------:R-:W-:Y:S01]  /*15c60*/  FMUL.FTZ R81, R2.reuse, R81 ;  /* 0x0000005102517220 */ /* 0x040fe20000410000 */
[----:B------:R3:W5:Y:S01]  /*15c70*/  MUFU.EX2 R209, R101 ;  /* 0x0000006500d17308 */ /* 0x0007620000000800 */
[C---:B------:R-:W-:Y:S02]  /*15c80*/  FMUL.FTZ R84, R2.reuse, R84 ;  /* 0x0000005402547220 */ /* 0x040fe40000410000 */
[----:B------:R-:W-:Y:S01]  /*15c90*/  FMUL.FTZ R85, R2, R85 ;  /* 0x0000005502557220 */ /* 0x000fe20000410000 */
[----:B----4-:R-:W-:Y:S01]  /*15ca0*/  F2FP.BF16.PACK_AB R107, R176, R177 ;  /* 0x000000b1b06b723e */ /* 0x010fe200000010ff */
[C---:B------:R-:W-:Y:S02]  /*15cb0*/  FMUL.FTZ R88, R2.reuse, R88 ;  /* 0x0000005802587220 */ /* 0x040fe40000410000 */
[C---:B------:R-:W-:Y:S02]  /*15cc0*/  FMUL.FTZ R89, R2.reuse, R89 ;  /* 0x0000005902597220 */ /* 0x040fe40000410000 */
[C---:B------:R-:W-:Y:S02]  /*15cd0*/  FMUL.FTZ R92, R2.reuse, R92 ;  /* 0x0000005c025c7220 */ /* 0x040fe40000410000 */
[C---:B------:R-:W-:Y:S02]  /*15ce0*/  FMUL.FTZ R93, R2.reuse, R93 ;  /* 0x0000005d025d7220 */ /* 0x040fe40000410000 */
[----:B------:R-:W-:Y:S02]  /*15cf0*/  FMUL.FTZ R96, R2, R96 ;  /* 0x0000006002607220 */ /* 0x000fe40000410000 */
[C---:B-1----:R-:W-:Y:S02]  /*15d00*/  FMUL.FTZ R6, R0.reuse, R110 ;  /* 0x0000006e00067220 */ /* 0x042fe40000410000 */
[C---:B------:R-:W-:Y:S02]  /*15d10*/  FMUL.FTZ R7, R0.reuse, R111 ;  /* 0x0000006f00077220 */ /* 0x040fe40000410000 */
[----:B------:R-:W1:Y:S01]  /*15d20*/  LDSM.16.MT88.4 R108, [R3+0x100] ;  /* 0x00010000036c783b */ /* 0x000e620000004200 */
[C---:B------:R-:W-:Y:S02]  /*15d30*/  FMUL.FTZ R10, R0.reuse, R114 ;  /* 0x00000072000a7220 */ /* 0x040fe40000410000 */
[----:B------:R-:W-:Y:S02]  /*15d40*/  FMUL.FTZ R11, R0, R115 ;  /* 0x00000073000b7220 */ /* 0x000fe40000410000 */
[C---:B------:R-:W-:Y:S03]  /*15d50*/  HMMA.16816.F32.BF16 R4, R104.reuse, R12, R4 ;  /* 0x0000000c6804723c */ /* 0x040fe60000041804 */
[----:B------:R-:W4:Y:S02]  /*15d60*/  LDSM.16.MT88.4 R112, [R156+0x2100] ;  /* 0x002100009c70783b */ /* 0x000f240000004200 */
[--C-:B---3--:R-:W-:Y:S02]  /*15d70*/  FFMA.FTZ R101, R146, c[0x0][0x2d0], -R140.reuse ;  /* 0x0000b40092657a23 */ /* 0x108fe4000001088c */
[C---:B------:R-:W-:Y:S01]  /*15d80*/  FMUL.FTZ R12, R2.reuse, R116 ;  /* 0x00000074020c7220 */ /* 0x040fe20000410000 */
[C---:B------:R-:W-:Y:S01]  /*15d90*/  HMMA.16816.F32.BF16 R8, R104.reuse, R14, R8 ;  /* 0x0000000e6808723c */ /* 0x040fe20000041808 */
[----:B------:R3:W-:Y:S03]  /*15da0*/  MUFU.EX2 R208, R101 ;  /* 0x0000006500d07308 */ /* 0x0007e60000000800 */
[----:B------:R-:W-:Y:S02]  /*15db0*/  FMUL.FTZ R13, R2, R117 ;  /* 0x00000075020d7220 */ /* 0x000fe40000410000 */
[C---:B------:R-:W-:Y:S02]  /*15dc0*/  FMUL.FTZ R18, R0.reuse, R122 ;  /* 0x0000007a00127220 */ /* 0x040fe40000410000 */
[C---:B------:R-:W-:Y:S04]  /*15dd0*/  FMUL.FTZ R14, R0.reuse, R118 ;  /* 0x00000076000e7220 */ /* 0x040fe80000410000 */
[C---:B------:R-:W-:Y:S02]  /*15de0*/  FMUL.FTZ R15, R0.reuse, R119 ;  /* 0x00000077000f7220 */ /* 0x040fe40000410000 */
[----:B------:R-:W1:Y:S01]  /*15df0*/  LDSM.16.MT88.4 R116, [R100+0x2100] ;  /* 0x002100006474783b */ /* 0x000e620000004200 */
[C---:B------:R-:W-:Y:S02]  /*15e00*/  FMUL.FTZ R19, R0.reuse, R123 ;  /* 0x0000007b00137220 */ /* 0x040fe40000410000 */
[C---:B------:R-:W-:Y:S02]  /*15e10*/  FMUL.FTZ R26, R0.reuse, R130 ;  /* 0x00000082001a7220 */ /* 0x040fe40000410000 */
[C---:B--2---:R-:W-:Y:S03]  /*15e20*/  HMMA.16816.F32.BF16 R12, R104.reuse, R20, R12 ;  /* 0x00000014680c723c */ /* 0x044fe6000004180c */
[----:B------:R-:W-:Y:S01]  /*15e30*/  LDSM.16.MT88.4 R120, [R184+0x900] ;  /* 0x00090000b878783b */ /* 0x000fe20000004200 */
[----:B------:R-:W-:Y:S02]  /*15e40*/  FMUL.FTZ R27, R0, R131 ;  /* 0x00000083001b7220 */ /* 0x000fe40000410000 */
[----:B---3--:R-:W-:Y:S02]  /*15e50*/  FFMA.FTZ R101, R152, c[0x0][0x2d0], -R140 ;  /* 0x0000b40098657a23 */ /* 0x008fe4000001088c */
[C---:B------:R-:W-:Y:S02]  /*15e60*/  HMMA.16816.F32.BF16 R16, R104.reuse, R22, R16 ;  /* 0x000000166810723c */ /* 0x040fe40000041810 */
[----:B------:R2:W3:Y:S01]  /*15e70*/  MUFU.EX2 R207, R101 ;  /* 0x0000006500cf7308 */ /* 0x0004e20000000800 */
[----:B------:R-:W-:Y:S01]  /*15e80*/  LDSM.16.MT88.4 R128, [R156+0x2900] ;  /* 0x002900009c80783b */ /* 0x000fe20000004200 */
[C---:B------:R-:W-:Y:S02]  /*15e90*/  FMUL.FTZ R20, R2.reuse, R124 ;  /* 0x0000007c02147220 */ /* 0x040fe40000410000 */
[----:B------:R-:W-:Y:S02]  /*15ea0*/  FMUL.FTZ R21, R2, R125 ;  /* 0x0000007d02157220 */ /* 0x000fe40000410000 */
[C---:B------:R-:W-:Y:S04]  /*15eb0*/  FMUL.FTZ R22, R0.reuse, R126 ;  /* 0x0000007e00167220 */ /* 0x040fe80000410000 */
[C---:B------:R-:W-:Y:S02]  /*15ec0*/  FMUL.FTZ R23, R0.reuse, R127 ;  /* 0x0000007f00177220 */ /* 0x040fe40000410000 */
[----:B------:R-:W-:Y:S01]  /*15ed0*/  LDSM.16.MT88.4 R124, [R3+0x900] ;  /* 0x00090000037c783b */ /* 0x000fe20000004200 */
[C---:B------:R-:W-:Y:S02]  /*15ee0*/  FMUL.FTZ R34, R0.reuse, R138 ;  /* 0x0000008a00227220 */ /* 0x040fe40000410000 */
[C---:B------:R-:W-:Y:S02]  /*15ef0*/  FMUL.FTZ R35, R0.reuse, R139 ;  /* 0x0000008b00237220 */ /* 0x040fe40000410000 */
[C---:B------:R-:W-:Y:S03]  /*15f00*/  HMMA.16816.F32.BF16 R20, R104.reuse, R28, R20 ;  /* 0x0000001c6814723c */ /* 0x040fe60000041814 */
[----:B------:R-:W-:Y:S01]  /*15f10*/  LDSM.16.MT88.4 R136, [R184+0x2900] ;  /* 0x00290000b888783b */ /* 0x000fe20000004200 */
[C---:B------:R-:W-:Y:S02]  /*15f20*/  FMUL.FTZ R38, R0.reuse, R38 ;  /* 0x0000002600267220 */ /* 0x040fe40000410000 */
[----:B------:R-:W-:Y:S02]  /*15f30*/  FMUL.FTZ R39, R0, R39 ;  /* 0x0000002700277220 */ /* 0x000fe40000410000 */
[C---:B------:R-:W-:Y:S04]  /*15f40*/  HMMA.16816.F32.BF16 R24, R104.reuse, R30, R24 ;  /* 0x0000001e6818723c */ /* 0x040fe80000041818 */
[C---:B------:R-:W-:Y:S02]  /*15f50*/  FMUL.FTZ R28, R2.reuse, R132 ;  /* 0x00000084021c7220 */ /* 0x040fe40000410000 */
[----:B------:R-:W-:Y:S02]  /*15f60*/  FMUL.FTZ R29, R2, R133 ;  /* 0x00000085021d7220 */ /* 0x000fe40000410000 */
[C---:B------:R-:W-:Y:S04]  /*15f70*/  FMUL.FTZ R30, R0.reuse, R134 ;  /* 0x00000086001e7220 */ /* 0x040fe80000410000 */
[----:B------:R-:W-:Y:S02]  /*15f80*/  FMUL.FTZ R31, R0, R135 ;  /* 0x00000087001f7220 */ /* 0x000fe40000410000 */
[----:B------:R-:W-:Y:S01]  /*15f90*/  LDSM.16.MT88.4 R132, [R100+0x2900] ;  /* 0x002900006484783b */ /* 0x000fe20000004200 */
[--C-:B--2---:R-:W-:Y:S02]  /*15fa0*/  FFMA.FTZ R101, R144, c[0x0][0x2d0], -R141.reuse ;  /* 0x0000b40090657a23 */ /* 0x104fe4000001088d */
[C---:B------:R-:W-:Y:S02]  /*15fb0*/  FMUL.FTZ R42, R0.reuse, R42 ;  /* 0x0000002a002a7220 */ /* 0x040fe40000410000 */
[C---:B-1----:R-:W-:Y:S01]  /*15fc0*/  HMMA.16816.F32.BF16 R28, R104.reuse, R108, R28 ;  /* 0x0000006c681c723c */ /* 0x042fe2000004181c */
[----:B------:R1:W-:Y:S02]  /*15fd0*/  MUFU.EX2 R171, R101 ;  /* 0x0000006500ab7308 */ /* 0x0003e40000000800 */
[C---:B------:R-:W-:Y:S02]  /*15fe0*/  FMUL.FTZ R43, R0.reuse, R43 ;  /* 0x0000002b002b7220 */ /* 0x040fe40000410000 */
[C---:B------:R-:W-:Y:S02]  /*15ff0*/  FMUL.FTZ R46, R0.reuse, R46 ;  /* 0x0000002e002e7220 */ /* 0x040fe40000410000 */
[C---:B------:R-:W-:Y:S01]  /*16000*/  FMUL.FTZ R47, R0.reuse, R47 ;  /* 0x0000002f002f7220 */ /* 0x040fe20000410000 */
[C---:B------:R-:W-:Y:S01]  /*16010*/  HMMA.16816.F32.BF16 R32, R104.reuse, R110, R32 ;  /* 0x0000006e6820723c */ /* 0x040fe20000041820 */
[----:B------:R-:W2:Y:S03]  /*16020*/  LDSM.16.MT88.4 R108, [R184+0x2100] ;  /* 0x00210000b86c783b */ /* 0x000ea60000004200 */
[C---:B------:R-:W-:Y:S02]  /*16030*/  FMUL.FTZ R50, R0.reuse, R50 ;  /* 0x0000003200327220 */ /* 0x040fe40000410000 */
[C---:B------:R-:W-:Y:S02]  /*16040*/  FMUL.FTZ R51, R0.reuse, R51 ;  /* 0x0000003300337220 */ /* 0x040fe40000410000 */
[C---:B----4-:R-:W-:Y:S04]  /*16050*/  HMMA.16816.F32.BF16 R36, R104.reuse, R112, R36 ;  /* 0x000000706824723c */ /* 0x050fe80000041824 */
[C---:B------:R-:W-:Y:S02]  /*16060*/  FMUL.FTZ R54, R0.reuse, R54 ;  /* 0x0000003600367220 */ /* 0x040fe40000410000 */
[C---:B------:R-:W-:Y:S02]  /*16070*/  FMUL.FTZ R55, R0.reuse, R55 ;  /* 0x0000003700377220 */ /* 0x040fe40000410000 */
[C---:B------:R-:W-:Y:S01]  /*16080*/  HMMA.16816.F32.BF16 R40, R104.reuse, R114, R40 ;  /* 0x000000726828723c */ /* 0x040fe20000041828 */
[----:B------:R-:W4:Y:S03]  /*16090*/  LDSM.16.MT88.4 R112, [R3+0x2100] ;  /* 0x002100000370783b */ /* 0x000f260000004200 */
[--C-:B-1----:R-:W-:Y:S02]  /*160a0*/  FFMA.FTZ R101, R143, c[0x0][0x2d0], -R141.reuse ;  /* 0x0000b4008f657a23 */ /* 0x102fe4000001088d */
[C---:B------:R-:W-:Y:S02]  /*160b0*/  FMUL.FTZ R58, R0.reuse, R58 ;  /* 0x0000003a003a7220 */ /* 0x040fe40000410000 */
[C---:B------:R-:W-:Y:S01]  /*160c0*/  HMMA.16816.F32.BF16 R44, R104.reuse, R116, R44 ;  /* 0x00000074682c723c */ /* 0x040fe2000004182c */
[----:B------:R1:W1:Y:S03]  /*160d0*/  MUFU.EX2 R170, R101 ;  /* 0x0000006500aa7308 */ /* 0x0002660000000800 */
[C---:B------:R-:W-:Y:S02]  /*160e0*/  FMUL.FTZ R59, R0.reuse, R59 ;  /* 0x0000003b003b7220 */ /* 0x040fe40000410000 */
[C---:B------:R-:W-:Y:S02]  /*160f0*/  FMUL.FTZ R62, R0.reuse, R62 ;  /* 0x0000003e003e7220 */ /* 0x040fe40000410000 */
[C---:B------:R-:W-:Y:S01]  /*16100*/  HMMA.16816.F32.BF16 R48, R104.reuse, R118, R48 ;  /* 0x000000766830723c */ /* 0x040fe20000041830 */
[----:B------:R-:W3:Y:S03]  /*16110*/  LDSM.16.MT88.4 R116, [R156+0x4100] ;  /* 0x004100009c74783b */ /* 0x000ee60000004200 */
[C---:B------:R-:W-:Y:S02]  /*16120*/  FMUL.FTZ R63, R0.reuse, R63 ;  /* 0x0000003f003f7220 */ /* 0x040fe40000410000 */
[C---:B------:R-:W-:Y:S02]  /*16130*/  FMUL.FTZ R66, R0.reuse, R66 ;  /* 0x0000004200427220 */ /* 0x040fe40000410000 */
[C---:B------:R-:W-:Y:S01]  /*16140*/  FMUL.FTZ R67, R0.reuse, R67 ;  /* 0x0000004300437220 */ /* 0x040fe20000410000 */
[C---:B--2---:R-:W-:Y:S03]  /*16150*/  HMMA.16816.F32.BF16 R52, R104.reuse, R108, R52 ;  /* 0x0000006c6834723c */ /* 0x044fe60000041834 */
[C---:B------:R-:W-:Y:S02]  /*16160*/  FMUL.FTZ R70, R0.reuse, R70 ;  /* 0x0000004600467220 */ /* 0x040fe40000410000 */
[C---:B------:R-:W-:Y:S02]  /*16170*/  FMUL.FTZ R71, R0.reuse, R71 ;  /* 0x0000004700477220 */ /* 0x040fe40000410000 */
[C---:B------:R-:W-:Y:S01]  /*16180*/  FMUL.FTZ R74, R0.reuse, R74 ;  /* 0x0000004a004a7220 */ /* 0x040fe20000410000 */
[C---:B------:R-:W-:Y:S01]  /*16190*/  HMMA.16816.F32.BF16 R56, R104.reuse, R110, R56 ;  /* 0x0000006e6838723c */ /* 0x040fe20000041838 */
[----:B------:R-:W2:Y:S03]  /*161a0*/  LDSM.16.MT88.4 R108, [R100+0x4100] ;  /* 0x00410000646c783b */ /* 0x000ea60000004200 */
[--C-:B-1----:R-:W-:Y:S02]  /*161b0*/  FFMA.FTZ R101, R147, c[0x0][0x2d0], -R141.reuse ;  /* 0x0000b40093657a23 */ /* 0x102fe4000001088d */
[C---:B------:R-:W-:Y:S02]  /*161c0*/  FMUL.FTZ R75, R0.reuse, R75 ;  /* 0x0000004b004b7220 */ /* 0x040fe40000410000 */
[C---:B----4-:R-:W-:Y:S01]  /*161d0*/  HMMA.16816.F32.BF16 R60, R104.reuse, R112, R60 ;  /* 0x00000070683c723c */ /* 0x050fe2000004183c */
[----:B------:R1:W-:Y:S01]  /*161e0*/  MUFU.EX2 R169, R101 ;  /* 0x0000006500a97308 */ /* 0x0003e20000000800 */
[----:B------:R-:W-:Y:S02]  /*161f0*/  LDSM.16.MT88.4 R144, [R100+0x3900] ;  /* 0x003900006490783b */ /* 0x000fe40000004200 */
[C---:B------:R-:W-:Y:S02]  /*16200*/  FMUL.FTZ R78, R0.reuse, R78 ;  /* 0x0000004e004e7220 */ /* 0x040fe40000410000 */
[C---:B------:R-:W-:Y:S02]  /*16210*/  FMUL.FTZ R79, R0.reuse, R79 ;  /* 0x0000004f004f7220 */ /* 0x040fe40000410000 */
[C---:B------:R-:W-:Y:S02]  /*16220*/  HMMA.16816.F32.BF16 R64, R104.reuse, R114, R64 ;  /* 0x000000726840723c */ /* 0x040fe40000041840 */
[----:B------:R-:W4:Y:S02]  /*16230*/  LDSM.16.MT88.4 R112, [R184+0x4100] ;  /* 0x00410000b870783b */ /* 0x000f240000004200 */
[C---:B------:R-:W-:Y:S02]  /*16240*/  FMUL.FTZ R82, R0.reuse, R82 ;  /* 0x0000005200527220 */ /* 0x040fe40000410000 */
[C---:B------:R-:W-:Y:S02]  /*16250*/  FMUL.FTZ R83, R0.reuse, R83 ;  /* 0x0000005300537220 */ /* 0x040fe40000410000 */
[C---:B---3--:R-:W-:Y:S04]  /*16260*/  HMMA.16816.F32.BF16 R68, R104.reuse, R116, R68 ;  /* 0x000000746844723c */ /* 0x048fe80000041844 */
[C---:B------:R-:W-:Y:S02]  /*16270*/  FMUL.FTZ R86, R0.reuse, R86 ;  /* 0x0000005600567220 */ /* 0x040fe40000410000 */
[----:B------:R-:W-:Y:S02]  /*16280*/  FMUL.FTZ R87, R0, R87 ;  /* 0x0000005700577220 */ /* 0x000fe40000410000 */
[C---:B------:R-:W-:Y:S01]  /*16290*/  HMMA.16816.F32.BF16 R72, R104.reuse, R118, R72 ;  /* 0x000000766848723c */ /* 0x040fe20000041848 */
[----:B------:R-:W3:Y:S03]  /*162a0*/  LDSM.16.MT88.4 R116, [R3+0x4100] ;  /* 0x004100000374783b */ /* 0x000ee60000004200 */
[--C-:B-1----:R-:W-:Y:S02]  /*162b0*/  FFMA.FTZ R101, R148, c[0x0][0x2d0], -R141.reuse ;  /* 0x0000b40094657a23 */ /* 0x102fe4000001088d */
[C---:B------:R-:W-:Y:S02]  /*162c0*/  FMUL.FTZ R90, R0.reuse, R90 ;  /* 0x0000005a005a7220 */ /* 0x040fe40000410000 */
[----:B------:R1:W1:Y:S01]  /*162d0*/  MUFU.EX2 R168, R101 ;  /* 0x0000006500a87308 */ /* 0x0002620000000800 */
[C---:B--2---:R-:W-:Y:S03]  /*162e0*/  HMMA.16816.F32.BF16 R76, R104.reuse, R108, R76 ;  /* 0x0000006c684c723c */ /* 0x044fe6000004184c */
[C---:B------:R-:W-:Y:S02]  /*162f0*/  FMUL.FTZ R91, R0.reuse, R91 ;  /* 0x0000005b005b7220 */ /* 0x040fe40000410000 */
[C---:B------:R-:W-:Y:S02]  /*16300*/  FMUL.FTZ R94, R0.reuse, R94 ;  /* 0x0000005e005e7220 */ /* 0x040fe40000410000 */
[----:B------:R-:W-:Y:S01]  /*16310*/  FMUL.FTZ R95, R0, R95 ;  /* 0x0000005f005f7220 */ /* 0x000fe20000410000 */
[C---:B------:R-:W-:Y:S01]  /*16320*/  HMMA.16816.F32.BF16 R80, R104.reuse, R110, R80 ;  /* 0x0000006e6850723c */ /* 0x040fe20000041850 */
[----:B------:R-:W2:Y:S03]  /*16330*/  LDSM.16.MT88.4 R108, [R156+0x900] ;  /* 0x000900009c6c783b */ /* 0x000ea60000004200 */
[----:B------:R-:W-:Y:S02]  /*16340*/  FMUL.FTZ R97, R2, R97 ;  /* 0x0000006102617220 */ /* 0x000fe40000410000 */
[C---:B------:R-:W-:Y:S02]  /*16350*/  FMUL.FTZ R98, R0.reuse, R98 ;  /* 0x0000006200627220 */ /* 0x040fe40000410000 */
[----:B------:R-:W-:Y:S01]  /*16360*/  FMUL.FTZ R99, R0, R99 ;  /* 0x0000006300637220 */ /* 0x000fe20000410000 */
[C---:B----4-:R-:W-:Y:S03]  /*16370*/  HMMA.16816.F32.BF16 R84, R104.reuse, R112, R84 ;  /* 0x000000706854723c */ /* 0x050fe60000041854 */
[----:B------:R-:W-:Y:S02]  /*16380*/  FFMA.FTZ R2, R2, R220, R214 ;  /* 0x000000dc02027223 */ /* 0x000fe400000100d6 */
[--C-:B-1----:R-:W-:Y:S03]  /*16390*/  FFMA.FTZ R101, R153, c[0x0][0x2d0], -R140.reuse ;  /* 0x0000b40099657a23 */ /* 0x102fe6000001088c */
[C---:B------:R-:W-:Y:S01]  /*163a0*/  HMMA.16816.F32.BF16 R88, R104.reuse, R114, R88 ;  /* 0x000000726858723c */ /* 0x040fe20000041858 */
[----:B------:R-:W1:Y:S01]  /*163b0*/  LDSM.16.MT88.4 R112, [R100+0x900] ;  /* 0x000900006470783b */ /* 0x000e620000004200 */
[----:B------:R4:W-:Y:S06]  /*163c0*/  MUFU.EX2 R206, R101 ;  /* 0x0000006500ce7308 */ /* 0x0009ec0000000800 */
[C---:B---3--:R-:W-:Y:S08]  /*163d0*/  HMMA.16816.F32.BF16 R92, R104.reuse, R116, R92 ;  /* 0x00000074685c723c */ /* 0x048ff0000004185c */
[----:B------:R-:W-:Y:S01]  /*163e0*/  HMMA.16816.F32.BF16 R96, R104, R118, R96 ;  /* 0x000000766860723c */ /* 0x000fe20000041860 */
[----:B------:R-:W3:Y:S06]  /*163f0*/  LDSM.16.MT88.4 R116, [R3+0x2900] ;  /* 0x002900000374783b */ /* 0x000eec0000004200 */
[----:B-----5:R-:W-:Y:S02]  /*16400*/  F2FP.BF16.PACK_AB R104, R209, R210 ;  /* 0x000000d2d168723e */ /* 0x020fe400000010ff */
[----:B------:R-:W-:Y:S03]  /*16410*/  F2FP.BF16.PACK_AB R106, R207, R208 ;  /* 0x000000d0cf6a723e */ /* 0x000fe600000010ff */
[----:B------:R-:W-:Y:S01]  /*16420*/  F2FP.BF16.PACK_AB R105, R170, R171 ;  /* 0x000000abaa69723e */ /* 0x000fe200000010ff */
[--C-:B----4-:R-:W-:Y:S01]  /*16430*/  FFMA.FTZ R101, R154, c[0x0][0x2d0], -R140.reuse ;  /* 0x0000b4009a657a23 */ /* 0x110fe2000001088c */
[----:B------:R-:W-:Y:S03]  /*16440*/  F2FP.BF16.PACK_AB R107, R168, R169 ;  /* 0x000000a9a86b723e */ /* 0x000fe600000010ff */
[----:B------:R4:W5:Y:S04]  /*16450*/  MUFU.EX2 R205, R101 ;  /* 0x0000006500cd7308 */ /* 0x0009680000000800 */
[C---:B--2---:R-:W-:Y:S08]  /*16460*/  HMMA.16816.F32.BF16 R4, R104.reuse, R108, R4 ;  /* 0x0000006c6804723c */ /* 0x044ff00000041804 */
[C---:B------:R-:W-:Y:S01]  /*16470*/  HMMA.16816.F32.BF16 R8, R104.reuse, R110, R8 ;  /* 0x0000006e6808723c */ /* 0x040fe20000041808 */
[----:B------:R-:W2:Y:S07]  /*16480*/  LDSM.16.MT88.4 R108, [R156+0x4900] ;  /* 0x004900009c6c783b */ /* 0x000eae0000004200 */
[C---:B-1----:R-:W-:Y:S04]  /*16490*/  HMMA.16816.F32.BF16 R12, R104.reuse, R112, R12 ;  /* 0x00000070680c723c */ /* 0x042fe8000004180c */
[--C-:B----4-:R-:W-:Y:S02]  /*164a0*/  FFMA.FTZ R101, R155, c[0x0][0x2d0], -R140.reuse ;  /* 0x0000b4009b657a23 */ /* 0x110fe4000001088c */
[----:B------:R-:W-:Y:S02]  /*164b0*/  LDSM.16.MT88.4 R152, [R3+0x3900] ;  /* 0x003900000398783b */ /* 0x000fe40000004200 */
[C---:B------:R-:W-:Y:S01]  /*164c0*/  HMMA.16816.F32.BF16 R16, R104.reuse, R114, R16 ;  /* 0x000000726810723c */ /* 0x040fe20000041810 */
[----:B------:R1:W-:Y:S05]  /*164d0*/  MUFU.EX2 R191, R101 ;  /* 0x0000006500bf7308 */ /* 0x0003ea0000000800 */
[----:B------:R-:W4:Y:S02]  /*164e0*/  LDSM.16.MT88.4 R112, [R100+0x4900] ;  /* 0x004900006470783b */ /* 0x000f240000004200 */
[C---:B------:R-:W-:Y:S08]  /*164f0*/  HMMA.16816.F32.BF16 R20, R104.reuse, R120, R20 ;  /* 0x000000786814723c */ /* 0x040ff00000041814 */
[C---:B------:R-:W-:Y:S01]  /*16500*/  HMMA.16816.F32.BF16 R24, R104.reuse, R122, R24 ;  /* 0x0000007a6818723c */ /* 0x040fe20000041818 */
[----:B------:R-:W-:Y:S07]  /*16510*/  LDSM.16.MT88.4 R120, [R3+0x4900] ;  /* 0x004900000378783b */ /* 0x000fee0000004200 */
[C---:B------:R-:W-:Y:S04]  /*16520*/  HMMA.16816.F32.BF16 R28, R104.reuse, R124, R28 ;  /* 0x0000007c681c723c */ /* 0x040fe8000004181c */
[--C-:B-1----:R-:W-:Y:S04]  /*16530*/  FFMA.FTZ R101, R157, c[0x0][0x2d0], -R140.reuse ;  /* 0x0000b4009d657a23 */ /* 0x102fe8000001088c */
[C---:B------:R-:W-:Y:S01]  /*16540*/  HMMA.16816.F32.BF16 R32, R104.reuse, R126, R32 ;  /* 0x0000007e6820723c */ /* 0x040fe20000041820 */
[----:B------:R1:W1:Y:S01]  /*16550*/  MUFU.EX2 R183, R101 ;  /* 0x0000006500b77308 */ /* 0x0002620000000800 */
[----:B------:R-:W-:Y:S06]  /*16560*/  LDSM.16.MT88.4 R124, [R100+0x1100] ;  /* 0x00110000647c783b */ /* 0x000fec0000004200 */
[C---:B------:R-:W-:Y:S08]  /*16570*/  HMMA.16816.F32.BF16 R36, R104.reuse, R128, R36 ;  /* 0x000000806824723c */ /* 0x040ff00000041824 */
[C---:B------:R-:W-:Y:S01]  /*16580*/  HMMA.16816.F32.BF16 R40, R104.reuse, R130, R40 ;  /* 0x000000826828723c */ /* 0x040fe20000041828 */
[----:B------:R-:W-:Y:S07]  /*16590*/  LDSM.16.MT88.4 R128, [R3+0x1100] ;  /* 0x001100000380783b */ /* 0x000fee0000004200 */
[C---:B------:R-:W-:Y:S04]  /*165a0*/  HMMA.16816.F32.BF16 R44, R104.reuse, R132, R44 ;  /* 0x00000084682c723c */ /* 0x040fe8000004182c */
[--C-:B-1----:R-:W-:Y:S04]  /*165b0*/  FFMA.FTZ R101, R149, c[0x0][0x2d0], -R141.reuse ;  /* 0x0000b40095657a23 */ /* 0x102fe8000001088d */
[C---:B------:R-:W-:Y:S01]  /*165c0*/  HMMA.16816.F32.BF16 R48, R104.reuse, R134, R48 ;  /* 0x000000866830723c */ /* 0x040fe20000041830 */
[----:B------:R1:W-:Y:S07]  /*165d0*/  MUFU.EX2 R166, R101 ;  /* 0x0000006500a67308 */ /* 0x0003ee0000000800 */
[C---:B------:R-:W-:Y:S08]  /*165e0*/  HMMA.16816.F32.BF16 R52, R104.reuse, R136, R52 ;  /* 0x000000886834723c */ /* 0x040ff00000041834 */
[C---:B------:R-:W-:Y:S01]  /*165f0*/  HMMA.16816.F32.BF16 R56, R104.reuse, R138, R56 ;  /* 0x0000008a6838723c */ /* 0x040fe20000041838 */
[----:B------:R-:W-:Y:S07]  /*16600*/  LDSM.16.MT88.4 R136, [R3+0x1900] ;  /* 0x001900000388783b */ /* 0x000fee0000004200 */
[C---:B---3--:R-:W-:Y:S04]  /*16610*/  HMMA.16816.F32.BF16 R60, R104.reuse, R116, R60 ;  /* 0x00000074683c723c */ /* 0x048fe8000004183c */
[--C-:B-1----:R-:W-:Y:S04]  /*16620*/  FFMA.FTZ R101, R150, c[0x0][0x2d0], -R141.reuse ;  /* 0x0000b40096657a23 */ /* 0x102fe8000001088d */
[C---:B------:R-:W-:Y:S01]  /*16630*/  HMMA.16816.F32.BF16 R64, R104.reuse, R118, R64 ;  /* 0x000000766840723c */ /* 0x040fe20000041840 */
[----:B------:R1:W3:Y:S01]  /*16640*/  MUFU.EX2 R165, R101 ;  /* 0x0000006500a57308 */ /* 0x0002e20000000800 */
[----:B------:R-:W3:Y:S06]  /*16650*/  LDSM.16.MT88.4 R116, [R184+0x4900] ;  /* 0x00490000b874783b */ /* 0x000eec0000004200 */
[C---:B--2---:R-:W-:Y:S08]  /*16660*/  HMMA.16816.F32.BF16 R68, R104.reuse, R108, R68 ;  /* 0x0000006c6844723c */ /* 0x044ff00000041844 */
[C---:B------:R-:W-:Y:S01]  /*16670*/  HMMA.16816.F32.BF16 R72, R104.reuse, R110, R72 ;  /* 0x0000006e6848723c */ /* 0x040fe20000041848 */
[----:B------:R-:W2:Y:S07]  /*16680*/  LDSM.16.MT88.4 R108, [R156+0x1100] ;  /* 0x001100009c6c783b */ /* 0x000eae0000004200 */
[C---:B----4-:R-:W-:Y:S04]  /*16690*/  HMMA.16816.F32.BF16 R76, R104.reuse, R112, R76 ;  /* 0x00000070684c723c */ /* 0x050fe8000004184c */
[--C-:B-1----:R-:W-:Y:S02]  /*166a0*/  FFMA.FTZ R101, R151, c[0x0][0x2d0], -R141.reuse ;  /* 0x0000b40097657a23 */ /* 0x102fe4000001088d */
[----:B------:R-:W-:Y:S02]  /*166b0*/  LDSM.16.MT88.4 R148, [R184+0x3900] ;  /* 0x00390000b894783b */ /* 0x000fe40000004200 */
[C---:B------:R-:W-:Y:S01]  /*166c0*/  HMMA.16816.F32.BF16 R80, R104.reuse, R114, R80 ;  /* 0x000000726850723c */ /* 0x040fe20000041850 */
[----:B------:R1:W-:Y:S05]  /*166d0*/  MUFU.EX2 R164, R101 ;  /* 0x0000006500a47308 */ /* 0x0003ea0000000800 */
[----:B------:R-:W4:Y:S02]  /*166e0*/  LDSM.16.MT88.4 R112, [R184+0x1100] ;  /* 0x00110000b870783b */ /* 0x000f240000004200 */
[C---:B---3--:R-:W-:Y:S08]  /*166f0*/  HMMA.16816.F32.BF16 R84, R104.reuse, R116, R84 ;  /* 0x000000746854723c */ /* 0x048ff00000041854 */
[C---:B------:R-:W-:Y:S01]  /*16700*/  HMMA.16816.F32.BF16 R88, R104.reuse, R118, R88 ;  /* 0x000000766858723c */ /* 0x040fe20000041858 */
[----:B------:R-:W3:Y:S03]  /*16710*/  LDSM.16.MT88.4 R116, [R156+0x3100] ;  /* 0x003100009c74783b */ /* 0x000ee60000004200 */
[--C-:B-1----:R-:W-:Y:S04]  /*16720*/  FFMA.FTZ R101, R158, c[0x0][0x2d0], -R141.reuse ;  /* 0x0000b4009e657a23 */ /* 0x102fe8000001088d */
[C---:B------:R-:W-:Y:S01]  /*16730*/  HMMA.16816.F32.BF16 R92, R104.reuse, R120, R92 ;  /* 0x00000078685c723c */ /* 0x040fe2000004185c */
[----:B------:R-:W1:Y:S07]  /*16740*/  MUFU.EX2 R163, R101 ;  /* 0x0000006500a37308 */ /* 0x000e6e0000000800 */
[----:B------:R-:W-:Y:S01]  /*16750*/  HMMA.16816.F32.BF16 R96, R104, R122, R96 ;  /* 0x0000007a6860723c */ /* 0x000fe20000041860 */
[----:B------:R-:W3:Y:S06]  /*16760*/  LDSM.16.MT88.4 R120, [R100+0x3100] ;  /* 0x003100006478783b */ /* 0x000eec0000004200 */
[----:B-----5:R-:W-:Y:S02]  /*16770*/  F2FP.BF16.PACK_AB R104, R205, R206 ;  /* 0x000000cecd68723e */ /* 0x020fe400000010ff */
[----:B------:R-:W-:Y:S03]  /*16780*/  F2FP.BF16.PACK_AB R106, R183, R191 ;  /* 0x000000bfb76a723e */ /* 0x000fe600000010ff */
[----:B------:R-:W-:Y:S02]  /*16790*/  F2FP.BF16.PACK_AB R105, R165, R166 ;  /* 0x000000a6a569723e */ /* 0x000fe400000010ff */
[----:B-1----:R-:W-:Y:S01]  /*167a0*/  F2FP.BF16.PACK_AB R107, R163, R164 ;  /* 0x000000a4a36b723e */ /* 0x002fe200000010ff */
[--C-:B------:R-:W-:Y:S04]  /*167b0*/  FFMA.FTZ R101, R160, c[0x0][0x2d0], -R140.reuse ;  /* 0x0000b400a0657a23 */ /* 0x100fe8000001088c */
[----:B------:R1:W-:Y:S02]  /*167c0*/  MUFU.EX2 R182, R101 ;  /* 0x0000006500b67308 */ /* 0x0003e40000000800 */
[C---:B--2---:R-:W-:Y:S08]  /*167d0*/  HMMA.16816.F32.BF16 R4, R104.reuse, R108, R4 ;  /* 0x0000006c6804723c */ /* 0x044ff00000041804 */
[C---:B------:R-:W-:Y:S01]  /*167e0*/  HMMA.16816.F32.BF16 R8, R104.reuse, R110, R8 ;  /* 0x0000006e6808723c */ /* 0x040fe20000041808 */
[----:B------:R-:W2:Y:S07]  /*167f0*/  LDSM.16.MT88.4 R108, [R184+0x3100] ;  /* 0x00310000b86c783b */ /* 0x000eae0000004200 */
[C---:B------:R-:W-:Y:S04]  /*16800*/  HMMA.16816.F32.BF16 R12, R104.reuse, R124, R12 ;  /* 0x0000007c680c723c */ /* 0x040fe8000004180c */
[--C-:B-1----:R-:W-:Y:S04]  /*16810*/  FFMA.FTZ R101, R162, c[0x0][0x2d0], -R140.reuse ;  /* 0x0000b400a2657a23 */ /* 0x102fe8000001088c */
[C---:B------:R-:W-:Y:S01]  /*16820*/  HMMA.16816.F32.BF16 R16, R104.reuse, R126, R16 ;  /* 0x0000007e6810723c */ /* 0x040fe20000041810 */
[----:B------:R1:W5:Y:S07]  /*16830*/  MUFU.EX2 R181, R101 ;  /* 0x0000006500b57308 */ /* 0x00036e0000000800 */
[C---:B----4-:R-:W-:Y:S08]  /*16840*/  HMMA.16816.F32.BF16 R20, R104.reuse, R112, R20 ;  /* 0x000000706814723c */ /* 0x050ff00000041814 */
[C---:B------:R-:W-:Y:S01]  /*16850*/  HMMA.16816.F32.BF16 R24, R104.reuse, R114, R24 ;  /* 0x000000726818723c */ /* 0x040fe20000041818 */
[----:B------:R-:W4:Y:S07]  /*16860*/  LDSM.16.MT88.4 R112, [R3+0x3100] ;  /* 0x003100000370783b */ /* 0x000f2e0000004200 */
[C---:B------:R-:W-:Y:S04]  /*16870*/  HMMA.16816.F32.BF16 R28, R104.reuse, R128, R28 ;  /* 0x00000080681c723c */ /* 0x040fe8000004181c */
[--C-:B-1----:R-:W-:Y:S02]  /*16880*/  FFMA.FTZ R101, R172, c[0x0][0x2d0], -R140.reuse ;  /* 0x0000b400ac657a23 */ /* 0x102fe4000001088c */
[----:B------:R-:W-:Y:S02]  /*16890*/  FFMA.FTZ R140, R175, c[0x0][0x2d0], -R140 ;  /* 0x0000b400af8c7a23 */ /* 0x000fe4000001088c */
[C---:B------:R-:W-:Y:S01]  /*168a0*/  HMMA.16816.F32.BF16 R32, R104.reuse, R130, R32 ;  /* 0x000000826820723c */ /* 0x040fe20000041820 */
[----:B------:R-:W-:Y:S01]  /*168b0*/  LDSM.16.MT88.4 R128, [R184+0x1900] ;  /* 0x00190000b880783b */ /* 0x000fe20000004200 */
[----:B------:R-:W-:Y:S06]  /*168c0*/  MUFU.EX2 R172, R140 ;  /* 0x0000008c00ac7308 */ /* 0x000fec0000000800 */
[C---:B---3--:R-:W-:Y:S04]  /*168d0*/  HMMA.16816.F32.BF16 R36, R104.reuse, R116, R36 ;  /* 0x000000746824723c */ /* 0x048fe80000041824 */
[----:B------:R1:W3:Y:S04]  /*168e0*/  MUFU.EX2 R180, R101 ;  /* 0x0000006500b47308 */ /* 0x0002e80000000800 */
[C---:B------:R-:W-:Y:S01]  /*168f0*/  HMMA.16816.F32.BF16 R40, R104.reuse, R118, R40 ;  /* 0x000000766828723c */ /* 0x040fe20000041828 */
[----:B------:R-:W3:Y:S07]  /*16900*/  LDSM.16.MT88.4 R116, [R156+0x5100] ;  /* 0x005100009c74783b */ /* 0x000eee0000004200 */
[C---:B------:R-:W-:Y:S08]  /*16910*/  HMMA.16816.F32.BF16 R44, R104.reuse, R120, R44 ;  /* 0x00000078682c723c */ /* 0x040ff0000004182c */
[C---:B------:R-:W-:Y:S01]  /*16920*/  HMMA.16816.F32.BF16 R48, R104.reuse, R122, R48 ;  /* 0x0000007a6830723c */ /* 0x040fe20000041830 */
[----:B------:R-:W5:Y:S03]  /*16930*/  LDSM.16.MT88.4 R120, [R100+0x5100] ;  /* 0x005100006478783b */ /* 0x000f660000004200 */
[--C-:B-1----:R-:W-:Y:S04]  /*16940*/  FFMA.FTZ R101, R161, c[0x0][0x2d0], -R141.reuse ;  /* 0x0000b400a1657a23 */ /* 0x102fe8000001088d */
[C---:B--2---:R-:W-:Y:S01]  /*16950*/  HMMA.16816.F32.BF16 R52, R104.reuse, R108, R52 ;  /* 0x0000006c6834723c */ /* 0x044fe20000041834 */
[----:B------:R1:W-:Y:S07]  /*16960*/  MUFU.EX2 R162, R101 ;  /* 0x0000006500a27308 */ /* 0x0003ee0000000800 */
[C---:B------:R-:W-:Y:S01]  /*16970*/  HMMA.16816.F32.BF16 R56, R104.reuse, R110, R56 ;  /* 0x0000006e6838723c */ /* 0x040fe20000041838 */
[----:B------:R-:W2:Y:S07]  /*16980*/  LDSM.16.MT88.4 R108, [R184+0x5100] ;  /* 0x00510000b86c783b */ /* 0x000eae0000004200 */
[C---:B----4-:R-:W-:Y:S08]  /*16990*/  HMMA.16816.F32.BF16 R60, R104.reuse, R112, R60 ;  /* 0x00000070683c723c */ /* 0x050ff0000004183c */
[C---:B------:R-:W-:Y:S01]  /*169a0*/  HMMA.16816.F32.BF16 R64, R104.reuse, R114, R64 ;  /* 0x000000726840723c */ /* 0x040fe20000041840 */
[----:B------:R-:W4:Y:S03]  /*169b0*/  LDSM.16.MT88.4 R112, [R3+0x5100] ;  /* 0x005100000370783b */ /* 0x000f260000004200 */
[--C-:B-1----:R-:W-:Y:S04]  /*169c0*/  FFMA.FTZ R101, R173, c[0x0][0x2d0], -R141.reuse ;  /* 0x0000b400ad657a23 */ /* 0x102fe8000001088d */
[C---:B---3--:R-:W-:Y:S01]  /*169d0*/  HMMA.16816.F32.BF16 R68, R104.reuse, R116, R68 ;  /* 0x000000746844723c */ /* 0x048fe20000041844 */
[----:B------:R1:W3:Y:S07]  /*169e0*/  MUFU.EX2 R161, R101 ;  /* 0x0000006500a17308 */ /* 0x0002ee0000000800 */
[C---:B------:R-:W-:Y:S01]  /*169f0*/  HMMA.16816.F32.BF16 R72, R104.reuse, R118, R72 ;  /* 0x000000766848723c */ /* 0x040fe20000041848 */
[----:B------:R-:W3:Y:S07]  /*16a00*/  LDSM.16.MT88.4 R116, [R156+0x1900] ;  /* 0x001900009c74783b */ /* 0x000eee0000004200 */
[C---:B-----5:R-:W-:Y:S08]  /*16a10*/  HMMA.16816.F32.BF16 R76, R104.reuse, R120, R76 ;  /* 0x00000078684c723c */ /* 0x060ff0000004184c */
[C---:B------:R-:W-:Y:S01]  /*16a20*/  HMMA.16816.F32.BF16 R80, R104.reuse, R122, R80 ;  /* 0x0000007a6850723c */ /* 0x040fe20000041850 */
[----:B------:R-:W5:Y:S03]  /*16a30*/  LDSM.16.MT88.4 R120, [R100+0x1900] ;  /* 0x001900006478783b */ /* 0x000f660000004200 */
[--C-:B-1----:R-:W-:Y:S02]  /*16a40*/  FFMA.FTZ R101, R174, c[0x0][0x2d0], -R141.reuse ;  /* 0x0000b400ae657a23 */ /* 0x102fe4000001088d */
[----:B------:R-:W-:Y:S02]  /*16a50*/  FFMA.FTZ R141, R159, c[0x0][0x2d0], -R141 ;  /* 0x0000b4009f8d7a23 */ /* 0x000fe4000001088d */
[C---:B--2---:R-:W-:Y:S01]  /*16a60*/  HMMA.16816.F32.BF16 R84, R104.reuse, R108, R84 ;  /* 0x0000006c6854723c */ /* 0x044fe20000041854 */
[----:B------:R-:W-:Y:S07]  /*16a70*/  MUFU.EX2 R160, R101 ;  /* 0x0000006500a07308 */ /* 0x000fee0000000800 */
[C---:B------:R-:W-:Y:S03]  /*16a80*/  HMMA.16816.F32.BF16 R88, R104.reuse, R110, R88 ;  /* 0x0000006e6858723c */ /* 0x040fe60000041858 */
[----:B------:R1:W2:Y:S05]  /*16a90*/  MUFU.EX2 R101, R141 ;  /* 0x0000008d00657308 */ /* 0x0002aa0000000800 */
[C---:B----4-:R-:W-:Y:S08]  /*16aa0*/  HMMA.16816.F32.BF16 R92, R104.reuse, R112, R92 ;  /* 0x00000070685c723c */ /* 0x050ff0000004185c */
[----:B------:R-:W-:Y:S07]  /*16ab0*/  HMMA.16816.F32.BF16 R96, R104, R114, R96 ;  /* 0x000000726860723c */ /* 0x000fee0000041860 */
[----:B------:R-:W-:Y:S02]  /*16ac0*/  F2FP.BF16.PACK_AB R104, R181, R182 ;  /* 0x000000b6b568723e */ /* 0x000fe400000010ff */
[----:B------:R-:W-:Y:S01]  /*16ad0*/  F2FP.BF16.PACK_AB R106, R172, R180 ;  /* 0x000000b4ac6a723e */ /* 0x000fe200000010ff */
[----:B-1----:R-:W1:Y:S02]  /*16ae0*/  LDSM.16.MT88.4 R140, [R156+0x3900] ;  /* 0x003900009c8c783b */ /* 0x002e640000004200 */
[----:B---3--:R-:W-:Y:S02]  /*16af0*/  F2FP.BF16.PACK_AB R105, R161, R162 ;  /* 0x000000a2a169723e */ /* 0x008fe400000010ff */
[----:B--2---:R-:W-:Y:S04]  /*16b00*/  F2FP.BF16.PACK_AB R107, R101, R160 ;  /* 0x000000a0656b723e */ /* 0x004fe800000010ff */
[----:B------:R-:W2:Y:S03]  /*16b10*/  LDSM.16.MT88.4 R156, [R156+0x5900] ;  /* 0x005900009c9c783b */ /* 0x000ea60000004200 */
[C---:B------:R-:W-:Y:S05]  /*16b20*/  HMMA.16816.F32.BF16 R108, R104.reuse, R116, R4 ;  /* 0x00000074686c723c */ /* 0x040fea0000041804 */
[----:B------:R-:W3:Y:S03]  /*16b30*/  LDSM.16.MT88.4 R4, [R100+0x5900] ;  /* 0x005900006404783b */ /* 0x000ee60000004200 */
[C---:B------:R-:W-:Y:S05]  /*16b40*/  HMMA.16816.F32.BF16 R112, R104.reuse, R118, R8 ;  /* 0x000000766870723c */ /* 0x040fea0000041808 */
[----:B------:R-:W4:Y:S03]  /*16b50*/  LDSM.16.MT88.4 R8, [R184+0x5900] ;  /* 0x00590000b808783b */ /* 0x000f260000004200 */
[C---:B-----5:R-:W-:Y:S05]  /*16b60*/  HMMA.16816.F32.BF16 R116, R104.reuse, R120, R12 ;  /* 0x000000786874723c */ /* 0x060fea000004180c */
[----:B------:R5:W1:Y:S03]  /*16b70*/  LDSM.16.MT88.4 R12, [R3+0x5900] ;  /* 0x00590000030c783b */ /* 0x000a660000004200 */
[C---:B------:R-:W-:Y:S08]  /*16b80*/  HMMA.16816.F32.BF16 R120, R104.reuse, R122, R16 ;  /* 0x0000007a6878723c */ /* 0x040ff00000041810 */
[C---:B------:R-:W-:Y:S08]  /*16b90*/  HMMA.16816.F32.BF16 R124, R104.reuse, R128, R20 ;  /* 0x00000080687c723c */ /* 0x040ff00000041814 */
[C---:B------:R-:W-:Y:S04]  /*16ba0*/  HMMA.16816.F32.BF16 R128, R104.reuse, R130, R24 ;  /* 0x000000826880723c */ /* 0x040fe80000041818 */
[----:B-----5:R-:W-:Y:S02]  /*16bb0*/  FFMA.FTZ R3, R0, R221, R179 ;  /* 0x000000dd00037223 */ /* 0x020fe400000100b3 */
[----:B------:R-:W-:Y:S02]  /*16bc0*/  FADD.FTZ R0, R213, R2 ;  /* 0x00000002d5007221 */ /* 0x000fe40000010000 */
[C---:B------:R-:W-:Y:S04]  /*16bd0*/  HMMA.16816.F32.BF16 R132, R104.reuse, R136, R28 ;  /* 0x000000886884723c */ /* 0x040fe8000004181c */
[----:B------:R-:W-:Y:S02]  /*16be0*/  FADD.FTZ R2, R178, R3 ;  /* 0x00000003b2027221 */ /* 0x000fe40000010000 */
[----:B------:R-:W-:Y:S02]  /*16bf0*/  FADD.FTZ R0, R212, R0 ;  /* 0x00000000d4007221 */ /* 0x000fe40000010000 */
[C---:B------:R-:W-:Y:S04]  /*16c00*/  HMMA.16816.F32.BF16 R136, R104.reuse, R138, R32 ;  /* 0x0000008a6888723c */ /* 0x040fe80000041820 */
[----:B------:R-:W-:Y:S02]  /*16c10*/  FADD.FTZ R2, R177, R2 ;  /* 0x00000002b1027221 */ /* 0x000fe40000010000 */
[----:B------:R-:W-:Y:S02]  /*16c20*/  FADD.FTZ R0, R211, R0 ;  /* 0x00000000d3007221 */ /* 0x000fe40000010000 */
[C---:B-1----:R-:W-:Y:S04]  /*16c30*/  HMMA.16816.F32.BF16 R36, R104.reuse, R140, R36 ;  /* 0x0000008c6824723c */ /* 0x042fe80000041824 */
        /* <DEDUP_REMOVED lines=23> */
[C---:B--2---:R-:W-:Y:S04]  /*16db0*/  HMMA.16816.F32.BF16 R68, R104.reuse, R156, R68 ;  /* 0x0000009c6844723c */ /* 0x044fe80000041844 */
[----:B------:R-:W-:Y:S01]  /*16dc0*/  FADD.FTZ R0, R163, R3 ;  /* 0x00000003a3007221 */ /* 0x000fe20000010000 */
[----:B------:R-:W-:Y:S01]  /*16dd0*/  IADD3 R3, R199, -0x2, RZ ;  /* 0xfffffffec7037810 */ /* 0x000fe20007ffe0ff */
[----:B------:R-:W-:Y:S02]  /*16de0*/  FADD.FTZ R2, R182, R2 ;  /* 0x00000002b6027221 */ /* 0x000fe40000010000 */
[C---:B------:R-:W-:Y:S03]  /*16df0*/  HMMA.16816.F32.BF16 R72, R104.reuse, R158, R72 ;  /* 0x0000009e6848723c */ /* 0x040fe60000041848 */
[----:B------:R-:W-:Y:S01]  /*16e00*/  ISETP.GE.AND P0, PT, R3, R225, PT ;  /* 0x000000e10300720c */ /* 0x000fe20003f06270 */
[----:B------:R-:W-:Y:S02]  /*16e10*/  FADD.FTZ R0, R162, R0 ;  /* 0x00000000a2007221 */ /* 0x000fe40000010000 */
[----:B------:R-:W-:Y:S02]  /*16e20*/  FADD.FTZ R2, R181, R2 ;  /* 0x00000002b5027221 */ /* 0x000fe40000010000 */
[C---:B---3--:R-:W-:Y:S04]  /*16e30*/  HMMA.16816.F32.BF16 R76, R104.reuse, R4, R76 ;  /* 0x00000004684c723c */ /* 0x048fe8000004184c */
[----:B------:R-:W-:Y:S02]  /*16e40*/  FADD.FTZ R0, R161, R0 ;  /* 0x00000000a1007221 */ /* 0x000fe40000010000 */
[----:B------:R-:W-:Y:S02]  /*16e50*/  FADD.FTZ R2, R180, R2 ;  /* 0x00000002b4027221 */ /* 0x000fe40000010000 */
[C---:B------:R-:W-:Y:S04]  /*16e60*/  HMMA.16816.F32.BF16 R80, R104.reuse, R6, R80 ;  /* 0x000000066850723c */ /* 0x040fe80000041850 */
[----:B------:R-:W-:Y:S02]  /*16e70*/  FADD.FTZ R0, R160, R0 ;  /* 0x00000000a0007221 */ /* 0x000fe40000010000 */
[----:B------:R-:W-:Y:S02]  /*16e80*/  FADD.FTZ R220, R172, R2 ;  /* 0x00000002acdc7221 */ /* 0x000fe40000010000 */
[C---:B----4-:R-:W-:Y:S04]  /*16e90*/  HMMA.16816.F32.BF16 R84, R104.reuse, R8, R84 ;  /* 0x000000086854723c */ /* 0x050fe80000041854 */
[----:B------:R-:W-:Y:S04]  /*16ea0*/  FADD.FTZ R221, R101, R0 ;  /* 0x0000000065dd7221 */ /* 0x000fe80000010000 */
[C---:B------:R-:W-:Y:S08]  /*16eb0*/  HMMA.16816.F32.BF16 R88, R104.reuse, R10, R88 ;  /* 0x0000000a6858723c */ /* 0x040ff00000041858 */
[C---:B------:R-:W-:Y:S08]  /*16ec0*/  HMMA.16816.F32.BF16 R92, R104.reuse, R12, R92 ;  /* 0x0000000c685c723c */ /* 0x040ff0000004185c */
        /* <DEDUP_REMOVED lines=13> */
[C---:B------:R-:W-:Y:S01]  /*16fa0*/  @!P5 IADD3 R3, P0, R0.reuse, R228, RZ ;  /* 0x000000e40003d210 */ /* 0x040fe20007f1e0ff */
        /* <DEDUP_REMOVED lines=22> */
.L_x_1352:
[----:B------:R-:W-:-:S05]  /*17110*/  BRA.DIV ~URZ, `(.L_x_1302) ;  /* 0x00004b727f007947 */ /* 0x000fca000b800000 */
[----:B------:R-:W3:Y:S01]  /*17120*/  SHFL.IDX PT, R0, R10, RZ, 0x181f ;  /* 0x00181fff0a007589 */ /* 0x000ee200000e0000 */
[C---:B------:R-:W-:Y:S01]  /*17130*/  IMAD.SHL.U32 R11, R227.reuse, 0x2, RZ ;  /* 0x00000002e30b7824 */ /* 0x040fe200078e00ff */
[----:B------:R-:W-:Y:S02]  /*17140*/  SHF.L.U64.HI R12, R227, 0x1, R239 ;  /* 0x00000001e30c7819 */ /* 0x000fe400000102ef */
[----:B---3--:R-:W-:Y:S05]  /*17150*/  IADD3 R2, P0, R0, R203, RZ ;  /* 0x000000cb00027210 */ /* 0x008fea0007f1e0ff */
[----:B--2---:R-:W-:Y:S01]  /*17160*/  IMAD.X R3, R4, 0x1, R204, P0 ;  /* 0x0000000104037824 */ /* 0x004fe200000e06cc */
[----:B------:R-:W-:Y:S04]  /*17170*/  IADD3 R8, P0, R0, R196, RZ ;  /* 0x000000c400087210 */ /* 0x000fe80007f1e0ff */
[----:B------:R-:W-:Y:S02]  /*17180*/  IADD3.X R9, R4, R198, RZ, P0, !PT ;  /* 0x000000c604097210 */ /* 0x000fe400007fe4ff */
[----:B------:R-:W-:Y:S01]  /*17190*/  IADD3 R6, P0, R0, R11, RZ ;  /* 0x0000000b00067210 */ /* 0x000fe20007f1e0ff */
[----:B------:R-:W-:Y:S03]  /*171a0*/  IMAD.SHL.U32 R0, R7, 0x2, RZ ;  /* 0x0000000207007824 */ /* 0x000fe600078e00ff */
[----:B------:R-:W-:Y:S02]  /*171b0*/  IADD3.X R7, R4, R12, RZ, P0, !PT ;  /* 0x0000000c04077210 */ /* 0x000fe400007fe4ff */
[----:B------:R-:W-:Y:S01]  /*171c0*/  @!PT LDS RZ, [RZ] ;  /* 0x00000000fffff984 */ /* 0x000fe20000000800 */
[----:B------:R-:W-:Y:S01]  /*171d0*/  @!PT LDS RZ, [RZ] ;  /* 0x00000000fffff984 */ /* 0x000fe20000000800 */
[----:B------:R2:W-:Y:S04]  /*171e0*/  LDGSTS.E.BYPASS.LTC128B.128 [R0+0xc100], [R2.64], !P2 ;  /* 0x0c10000002007fae */ /* 0x0005e8000d101d46 */
[----:B------:R3:W-:Y:S04]  /*171f0*/  LDGSTS.E.BYPASS.LTC128B.128 [R0+0xe100], [R8.64], !P3 ;  /* 0x0e10000008007fae */ /* 0x0007e8000d901d46 */
[----:B------:R3:W4:Y:S04]  /*17200*/  SHFL.IDX PT, R4, R5, 0x1, 0x181f ;  /* 0x00381f0005047f89 */ /* 0x00072800000e0000 */
[----:B------:R3:W-:Y:S04]  /*17210*/  LDGSTS.E.BYPASS.LTC128B.128 [R0+0x10100], [R6.64], !P6 ;  /* 0x1010000006007fae */ /* 0x0007e8000f101d46 */
[----:B--2---:R3:W2:Y:S02]  /*17220*/  SHFL.IDX PT, R2, R10, 0x1, 0x181f ;  /* 0x00381f000a027f89 */ /* 0x0046a400000e0000 */
.L_x_1353:
[----:B--23--:R-:W-:Y:S05]  /*17230*/  IADD3 R8, P0, R2, R203, RZ ;  /* 0x000000cb02087210 */ /* 0x00cfea0007f1e0ff */
[----:B----4-:R-:W-:Y:S01]  /*17240*/  IMAD.X R9, R4, 0x1, R204, P0 ;  /* 0x0000000104097824 */ /* 0x010fe200000e06cc */
        /* <DEDUP_REMOVED lines=10> */
.L_x_1300:
[----:B------:R-:W-:Y:S05]  /*172f0*/  BSYNC B0 ;  /* 0x0000000000007941 */ /* 0x000fea0003800000 */
.L_x_1299:
[C---:B------:R-:W-:Y:S01]  /*17300*/  ISETP.GE.AND P0, PT, R185.reuse, 0x1, PT ;  /* 0x00000001b900780c */ /* 0x040fe20003f06270 */
[----:B------:R-:W0:Y:S01]  /*17310*/  LDGDEPBAR ;  /* 0x00000000000079af */ /* 0x000e220000000000 */
[----:B------:R-:W-:Y:S01]  /*17320*/  IADD3 R185, R185, 0x1, RZ ;  /* 0x00000001b9b97810 */ /* 0x000fe20007ffe0ff */
[----:B------:R-:W-:Y:S01]  /*17330*/  IMAD.MOV.U32 R101, RZ, RZ, R102 ;  /* 0x000000ffff657224 */ /* 0x000fe200078e0066 */
[----:B--2---:R-:W-:Y:S01]  /*17340*/  IADD3 R0, R199, -0x1, RZ ;  /* 0xffffffffc7007810 */ /* 0x004fe20007ffe0ff */
[----:B------:R-:W-:Y:S01]  /*17350*/  IMAD.MOV.U32 R100, RZ, RZ, R103 ;  /* 0x000000ffff647224 */ /* 0x000fe200078e0067 */
[----:B------:R-:W-:Y:S02]  /*17360*/  SEL R185, R185, RZ, !P0 ;  /* 0x000000ffb9b97207 */ /* 0x000fe40004000000 */
[----:B------:R-:W-:Y:S01]  /*17370*/  ISETP.GE.AND P0, PT, R225, R199, PT ;  /* 0x000000c7e100720c */ /* 0x000fe20003f06270 */
[----:B------:R-:W-:Y:S11]  /*17380*/  IMAD.MOV.U32 R199, RZ, RZ, R0 ;  /* 0x000000ffffc77224 */ /* 0x000ff600078e0000 */
[----:B------:R-:W-:Y:S01]  /*17390*/  @!UPT UIADD3 URZ, URZ, URZ, URZ ;  /* 0x0000003f3f3ff290 */ /* 0x000fe2000fffe03f */
[----:B-1----:R-:W-:-:S05]  /*173a0*/  @!P0 BRA `(.L_x_1303) ;  /* 0xffffc51000008947 */ /* 0x002fca000383ffff */
.L_x_1286:
[----:B------:R-:W-:Y:S05]  /*173b0*/  BRA.DIV ~URZ, `(.L_x_1304) ;  /* 0x00004b127f007947 */ /* 0x000fea000b800000 */
[----:B------:R1:W2:Y:S02]  /*173c0*/  SHFL.BFLY PT, R5, R220, 0x2, 0x1f ;  /* 0x0c401f00dc057f89 */ /* 0x0002a400000e0000 */
.L_x_1354:
[----:B--2---:R-:W-:Y:S01]  /*173d0*/  FADD.FTZ R5, R5, R220 ;  /* 0x000000dc05057221 */ /* 0x004fe20000010000 */
[----:B------:R-:W-:Y:S05]  /*173e0*/  BRA.DIV ~URZ, `(.L_x_1305) ;  /* 0x00004b427f007947 */ /* 0x000fea000b800000 */
[----:B------:R-:W2:Y:S04]  /*173f0*/  SHFL.BFLY PT, R0, R221, 0x2, 0x1f ;  /* 0x0c401f00dd007f89 */ /* 0x000ea800000e0000 */
[----:B------:R-:W3:Y:S01]  /*17400*/  SHFL.BFLY PT, R2, R5, 0x1, 0x1f ;  /* 0x0c201f0005027f89 */ /* 0x000ee200000e0000 */
[----:B--2---:R-:W-:Y:S02]  /*17410*/  FADD.FTZ R0, R0, R221 ;  /* 0x000000dd00007221 */ /* 0x004fe40000010000 */
[----:B---3--:R-:W-:-:S03]  /*17420*/  FADD.FTZ R5, R5, R2 ;  /* 0x0000000205057221 */ /* 0x008fc60000010000 */
[----:B------:R2:W3:Y:S04]  /*17430*/  SHFL.BFLY PT, R3, R0, 0x1, 0x1f ;  /* 0x0c201f0000037f89 */ /* 0x0004e800000e0000 */
.L_x_1355:
[----:B------:R-:W-:Y:S01]  /*17440*/  FSETP.NE.FTZ.AND P1, PT, R5, RZ, PT ;  /* 0x000000ff0500720b */ /* 0x000fe20003f35000 */
[----:B---3--:R-:W-:Y:S01]  /*17450*/  FADD.FTZ R3, R3, R0 ;  /* 0x0000000003037221 */ /* 0x008fe20000010000 */
[----:B------:R-:W-:Y:S02]  /*17460*/  MOV R2, RZ ;  /* 0x000000ff00027202 */ /* 0x000fe40000000f00 */
[----:B--2---:R-:W-:Y:S02]  /*17470*/  MOV R0, RZ ;  /* 0x000000ff00007202 */ /* 0x004fe40000000f00 */
[----:B------:R-:W-:Y:S02]  /*17480*/  FSETP.NE.FTZ.AND P0, PT, R3, RZ, PT ;  /* 0x000000ff0300720b */ /* 0x000fe40003f15000 */
[----:B------:R-:W-:-:S05]  /*17490*/  MOV R100, 0xff800000 ;  /* 0xff80000000647802 */ /* 0x000fca0000000f00 */
[----:B------:R-:W2:Y:S01]  /*174a0*/  @P1 MUFU.LG2 R4, R5 ;  /* 0x0000000500041308 */ /* 0x000ea20000000c00 */
        /* <DEDUP_REMOVED lines=109> */
.L_x_1215:
        /* <DEDUP_REMOVED lines=56> */
[----:B------:R-:W-:Y:S02]  /*17f00*/  F2FP.BF16.PACK_AB R50, R51, R50 ;  /* 0x000000323332723e */ /* 0x000fe400000010ff */
[----:B------:R-:W-:Y:S01]  /*17f10*/  F2FP.BF16.PACK_AB R27, R27, R52 ;  /* 0x000000341b1b723e */ /* 0x000fe200000010ff */
        /* <DEDUP_REMOVED lines=9> */
[----:B--2---:R-:W-:Y:S01]  /*17fb0*/  IMAD.MOV.U32 R8, RZ, RZ, 0x40 ;  /* 0x00000040ff087424 */ /* 0x004fe200078e00ff */
[----:B------:R-:W-:Y:S02]  /*17fc0*/  F2FP.BF16.PACK_AB R66, R67, R66 ;  /* 0x000000424342723e */ /* 0x000fe400000010ff */
[----:B------:R-:W-:Y:S02]  /*17fd0*/  F2FP.BF16.PACK_AB R23, R23, R68 ;  /* 0x000000441717723e */ /* 0x000fe400000010ff */
[----:B------:R-:W-:Y:S02]  /*17fe0*/  F2FP.BF16.PACK_AB R70, R71, R70 ;  /* 0x000000464746723e */ /* 0x000fe400000010ff */
[----:B------:R-:W-:Y:S02]  /*17ff0*/  F2FP.BF16.PACK_AB R21, R21, R72 ;  /* 0x000000481515723e */ /* 0x000fe400000010ff */
[----:B---3--:R-:W-:Y:S01]  /*18000*/  SEL R6, R8, 0xffffffc0, !P2 ;  /* 0xffffffc008067807 */ /* 0x008fe20005000000 */
[----:B------:R-:W-:Y:S01]  /*18010*/  IMAD.IADD R8, R4, 0x1, R2 ;  /* 0x0000000104087824 */ /* 0x000fe200078e0202 */
[----:B------:R-:W-:-:S02]  /*18020*/  F2FP.BF16.PACK_AB R74, R75, R74 ;  /* 0x0000004a4b4a723e */ /* 0x000fc400000010ff */
[----:B------:R-:W-:Y:S01]  /*18030*/  F2FP.BF16.PACK_AB R20, R20, R76 ;  /* 0x0000004c1414723e */ /* 0x000fe200000010ff */
[----:B------:R-:W-:Y:S01]  /*18040*/  IMAD.IADD R4, R6, 0x1, R3 ;  /* 0x0000000106047824 */ /* 0x000fe200078e0203 */
[----:B------:R2:W-:Y:S01]  /*18050*/  STS [R8], R7 ;  /* 0x0000000708007388 */ /* 0x0005e20000000800 */
[----:B----4-:R-:W-:Y:S01]  /*18060*/  IMAD.IADD R5, R0, 0x1, R6 ;  /* 0x0000000100057824 */ /* 0x010fe200078e0206 */
[----:B------:R-:W-:Y:S02]  /*18070*/  F2FP.BF16.PACK_AB R19, R19, R78 ;  /* 0x0000004e1313723e */ /* 0x000fe400000010ff */
        /* <DEDUP_REMOVED lines=8> */
[----:B------:R-:W-:Y:S02]  /*18100*/  F2FP.BF16.PACK_AB R10, R10, R90 ;  /* 0x0000005a0a0a723e */ /* 0x000fe400000010ff */
[----:B------:R-:W-:Y:S02]  /*18110*/  F2FP.BF16.PACK_AB R9, R9, R92 ;  /* 0x0000005c0909723e */ /* 0x000fe400000010ff */
[----:B------:R-:W-:Y:S02]  /*18120*/  F2FP.BF16.PACK_AB R15, R15, R94 ;  /* 0x0000005e0f0f723e */ /* 0x000fe400000010ff */
[----:B------:R-:W-:-:S02]  /*18130*/  F2FP.BF16.PACK_AB R14, R14, R96 ;  /* 0x000000600e0e723e */ /* 0x000fc400000010ff */
[----:B------:R-:W-:Y:S01]  /*18140*/  F2FP.BF16.PACK_AB R13, R99, R13 ;  /* 0x0000000d630d723e */ /* 0x000fe200000010ff */
[----:B--2---:R-:W-:Y:S01]  /*18150*/  IMAD.IADD R7, R6, 0x1, R2 ;  /* 0x0000000106077824 */ /* 0x004fe200078e0202 */
[----:B------:R-:W-:Y:S01]  /*18160*/  ISETP.NE.U32.AND P0, PT, RZ, c[0x0][0x500], PT ;  /* 0x00014000ff007a0c */ /* 0x000fe20003f05070 */
[----:B------:R-:W-:Y:S01]  /*18170*/  IMAD.IADD R6, R8, 0x1, R6 ;  /* 0x0000000108067824 */ /* 0x000fe200078e0206 */
[----:B------:R-:W-:Y:S02]  /*18180*/  ISETP.NE.U32.AND P1, PT, RZ, c[0x0][0x508], PT ;  /* 0x00014200ff007a0c */ /* 0x000fe40003f25070 */
[----:B------:R-:W-:Y:S01]  /*18190*/  STS [R7], R34 ;  /* 0x0000002207007388 */ /* 0x000fe20000000800 */
[----:B------:R-:W-:Y:S02]  /*181a0*/  ISETP.NE.AND.EX P0, PT, RZ, c[0x0][0x504], PT, P0 ;  /* 0x00014100ff007a0c */ /* 0x000fe40003f05300 */
[----:B------:R-:W-:Y:S01]  /*181b0*/  ISETP.NE.AND.EX P1, PT, RZ, c[0x0][0x50c], PT, P1 ;  /* 0x00014300ff007a0c */ /* 0x000fe20003f25310 */
[----:B------:R-:W-:Y:S04]  /*181c0*/  STS [R7+0x400], R130 ;  /* 0x0004008207007388 */ /* 0x000fe80000000800 */
        /* <DEDUP_REMOVED lines=30> */
[----:B--2---:R-:W-:-:S03]  /*183b0*/  IMAD.MOV.U32 R2, RZ, RZ, 0x4 ;  /* 0x00000004ff027424 */ /* 0x004fc600078e00ff */
[----:B------:R-:W-:Y:S04]  /*183c0*/  STS [R7+0x8000], R11 ;  /* 0x0080000b07007388 */ /* 0x000fe80000000800 */
[----:B------:R-:W-:Y:S04]  /*183d0*/  STS [R7+0x8400], R10 ;  /* 0x0084000a07007388 */ /* 0x000fe80000000800 */
[----:B------:R2:W-:Y:S04]  /*183e0*/  STS [R4+0x8080], R9 ;  /* 0x0080800904007388 */ /* 0x0005e80000000800 */
[----:B------:R3:W-:Y:S04]  /*183f0*/  STS [R4+0x8480], R15 ;  /* 0x0084800f04007388 */ /* 0x0007e80000000800 */
[----:B------:R3:W-:Y:S04]  /*18400*/  STS [R6+0x8000], R14 ;  /* 0x0080000e06007388 */ /* 0x0007e80000000800 */
[----:B------:R3:W-:Y:S01]  /*18410*/  STS [R6+0x8400], R13 ;  /* 0x0084000d06007388 */ /* 0x0007e20000000800 */
[----:B--2---:R-:W-:-:S03]  /*18420*/  IMAD.WIDE R8, R242, R2, c[0x0][0x500] ;  /* 0x00014000f2087625 */ /* 0x004fc600078e0202 */
[----:B------:R-:W-:Y:S06]  /*18430*/  BAR.SYNC.DEFER_BLOCKING 0x1, 0x100 ;  /* 0x0044000000007b1d */ /* 0x000fec0000010000 */
[----:B------:R-:W2:Y:S01]  /*18440*/  @P0 LDG.E R0, [R8.64] ;  /* 0x0000000608000981 */ /* 0x000ea2000c1e1900 */
[----:B------:R-:W-:Y:S02]  /*18450*/  IMAD.MOV.U32 R24, RZ, RZ, c[0x0][0x388] ;  /* 0x0000e200ff187624 */ /* 0x000fe400078e00ff */
[----:B------:R-:W-:-:S05]  /*18460*/  @P1 IMAD.WIDE R2, R242, R2, c[0x0][0x508] ;  /* 0x00014200f2021625 */ /* 0x000fca00078e0202 */
[----:B------:R4:W5:Y:S02]  /*18470*/  @P1 LDG.E R24, [R2.64] ;  /* 0x0000000602181981 */ /* 0x000964000c1e1900 */
[----:B----4-:R-:W-:Y:S02]  /*18480*/  CS2R R2, SRZ ;  /* 0x0000000000027805 */ /* 0x010fe4000001ff00 */
[--C-:B--2---:R-:W-:Y:S01]  /*18490*/  @P0 SHF.R.S32.HI R3, RZ, 0x1f, R0.reuse ;  /* 0x0000001fff030819 */ /* 0x104fe20000011400 */
[----:B------:R-:W-:Y:S01]  /*184a0*/  @P0 IMAD.MOV.U32 R2, RZ, RZ, R0 ;  /* 0x000000ffff020224 */ /* 0x000fe200078e0000 */
[----:B------:R-:W-:Y:S05]  /*184b0*/  @P1 BRA `(.L_x_1307) ;  /* 0x0000004000001947 */ /* 0x000fea0003800000 */
[----:B---3--:R-:W-:Y:S05]  /*184c0*/  @!P0 BRA `(.L_x_1307) ;  /* 0x0000003000008947 */ /* 0x008fea0003800000 */
[----:B------:R-:W2:Y:S04]  /*184d0*/  LDG.E R4, [R8.64] ;  /* 0x0000000608047981 */ /* 0x000ea8000c1e1900 */
[----:B------:R-:W2:Y:S02]  /*184e0*/  LDG.E R0, [R8.64+0x4] ;  /* 0x0000040608007981 */ /* 0x000ea4000c1e1900 */
[----:B--2--5:R-:W-:-:S02]  /*184f0*/  IADD3 R24, -R4, R0, RZ ;  /* 0x0000000004187210 */ /* 0x024fc40007ffe1ff */
.L_x_1307:
[----:B---3--:R-:W2:Y:S01]  /*18500*/  S2R R9, SR_CTAID.Y ;  /* 0x0000000000097919 */ /* 0x008ea20000002600 */
[----:B------:R-:W-:Y:S01]  /*18510*/  LOP3.LUT R0, R37, 0xffffffe0, RZ, 0xc0, !PT ;  /* 0xffffffe025007812 */ /* 0x000fe200078ec0ff */
[----:B------:R-:W-:Y:S01]  /*18520*/  IMAD.MOV.U32 R8, RZ, RZ, c[0x0][0x4e8] ;  /* 0x00013a00ff087624 */ /* 0x000fe200078e00ff */
[----:B------:R-:W-:Y:S01]  /*18530*/  SHF.R.S32.HI R4, RZ, 0x1f, R36 ;  /* 0x0000001fff047819 */ /* 0x000fe20000011424 */
[----:B------:R-:W3:Y:S01]  /*18540*/  S2R R20, SR_CTAID.X ;  /* 0x0000000000147919 */ /* 0x000ee20000002500 */
[----:B------:R-:W-:Y:S01]  /*18550*/  LEA.HI R16, R39, R45, RZ, 0x3 ;  /* 0x0000002d27107211 */ /* 0x000fe200078f18ff */
[----:B------:R-:W-:Y:S01]  /*18560*/  IMAD.IADD R0, R45, 0x1, -R0 ;  /* 0x000000012d007824 */ /* 0x000fe200078e0a00 */
[----:B------:R-:W-:Y:S01]  /*18570*/  LEA.HI R4, R4, R36, RZ, 0x3 ;  /* 0x0000002404047211 */ /* 0x000fe200078f18ff */
[----:B------:R-:W4:Y:S01]  /*18580*/  S2R R10, SR_CTAID.Y ;  /* 0x00000000000a7919 */ /* 0x000f220000002600 */
        /* <DEDUP_REMOVED lines=11> */
[----:B--2---:R-:W-:Y:S01]  /*18640*/  SHF.R.S32.HI R9, RZ, 0x1f, R9 ;  /* 0x0000001fff097819 */ /* 0x004fe20000011409 */
        /* <DEDUP_REMOVED lines=9> */
[----:B---3--:R-:W-:Y:S01]  /*186e0*/  LEA R0, R20, R6, 0x7 ;  /* 0x0000000614007211 */ /* 0x008fe200078e38ff */
[----:B----4-:R-:W-:Y:S01]  /*186f0*/  IMAD.WIDE.U32 R4, R10, c[0x0][0x490], R2 ;  /* 0x000124000a047a25 */ /* 0x010fe200078e0002 */
        /* <DEDUP_REMOVED lines=48> */
[----:B------:R-:W2:Y:S01]  /*18a00*/  SHFL.IDX PT, R11, R4, RZ, 0x1c1f ;  /* 0x001c1fff040b7589 */ /* 0x000ea200000e0000 */
[----:B------:R-:W-:-:S03]  /*18a10*/  IMAD.WIDE.U32 R2, R7, c[0x0][0x3e0], R2 ;  /* 0x0000f80007027a25 */ /* 0x000fc600078e0002 */
[----:B------:R-:W-:Y:S01]  /*18a20*/  SHFL.IDX PT, R8, R9, 0x1, 0x1c1f ;  /* 0x003c1f0009087f89 */ /* 0x000fe200000e0000 */
[----:B------:R-:W-:-:S03]  /*18a30*/  IMAD R5, R5, c[0x0][0x3e0], RZ ;  /* 0x0000f80005057a24 */ /* 0x000fc600078e02ff */
[----:B------:R3:W4:Y:S01]  /*18a40*/  SHFL.IDX PT, R9, R4, 0x1, 0x1c1f ;  /* 0x003c1f0004097f89 */ /* 0x00072200000e0000 */
[----:B------:R-:W-:Y:S02]  /*18a50*/  IMAD R12, R7, c[0x0][0x3e4], R5 ;  /* 0x0000f900070c7a24 */ /* 0x000fe400078e0205 */
[----:B------:R-:W-:Y:S02]  /*18a60*/  IMAD.SHL.U32 R5, R19, 0x8, RZ ;  /* 0x0000000813057824 */ /* 0x000fe400078e00ff */
[----:B------:R-:W-:-:S03]  /*18a70*/  IMAD.IADD R3, R3, 0x1, R12 ;  /* 0x0000000103037824 */ /* 0x000fc600078e020c */
[----:B------:R-:W-:Y:S01]  /*18a80*/  LOP3.LUT R7, R15, 0x7ffffe00, R5, 0xf8, !PT ;  /* 0x7ffffe000f077812 */ /* 0x000fe200078ef805 */
[----:B---3--:R-:W-:Y:S01]  /*18a90*/  IMAD R4, R0, c[0x0][0x4e8], R14 ;  /* 0x00013a0000047a24 */ /* 0x008fe200078e020e */
        /* <DEDUP_REMOVED lines=9> */
[----:B--2---:R2:W-:Y:S02]  /*18b30*/  @!P1 ST.E [R10.64], R100 ;  /* 0x000000640a009985 */ /* 0x0045e4000c101906 */
[----:B------:R-:W-:Y:S02]  /*18b40*/  IMAD.IADD R3, R3, 0x1, R5 ;  /* 0x0000000103037824 */ /* 0x000fe400078e0205 */
[----:B----4-:R3:W-:Y:S01]  /*18b50*/  @!P0 ST.E [R8.64], R41 ;  /* 0x0000002908008985 */ /* 0x0107e2000c101906 */
[----:B------:R-:W-:-:S03]  /*18b60*/  LEA R25, P0, R2, c[0x0][0x380], 0x1 ;  /* 0x0000e00002197a11 */ /* 0x000fc600078008ff */
[----:B------:R3:W4:Y:S04]  /*18b70*/  LDS.128 R36, [R0+0x1080] ;  /* 0x0010800000247984 */ /* 0x0007280000000c00 */
[----:B------:R3:W1:Y:S04]  /*18b80*/  LDS.128 R48, [R0+0x2080] ;  /* 0x0020800000307984 */ /* 0x0006680000000c00 */
[----:B------:R3:W1:Y:S04]  /*18b90*/  LDS.128 R56, [R0+0x3080] ;  /* 0x0030800000387984 */ /* 0x0006680000000c00 */
[----:B------:R3:W1:Y:S04]  /*18ba0*/  LDS.128 R32, [R0+0x5080] ;  /* 0x0050800000207984 */ /* 0x0006680000000c00 */
[----:B------:R3:W1:Y:S01]  /*18bb0*/  LDS.128 R44, [R0+0x6080] ;  /* 0x00608000002c7984 */ /* 0x0006620000000c00 */
[----:B--2---:R-:W-:-:S03]  /*18bc0*/  LEA R10, R20, R16, 0x7 ;  /* 0x00000010140a7211 */ /* 0x004fc600078e38ff */
[----:B------:R3:W2:Y:S01]  /*18bd0*/  LDS.128 R52, [R0+0x7080] ;  /* 0x0070800000347984 */ /* 0x0006a20000000c00 */
        /* <DEDUP_REMOVED lines=8> */
[----:B----4-:R-:W4:Y:S01]  /*18c60*/  LDS.128 R20, [R0+0x80] ;  /* 0x0000800000147984 */ /* 0x010f220000000c00 */
        /* <DEDUP_REMOVED lines=9> */
[----:B-1-3--:R-:W-:-:S03]  /*18d00*/  @!P2 IMAD.WIDE R8, R6, 0x2, R2 ;  /* 0x000000020608a825 */ /* 0x00afc600078e0202 */
[----:B------:R-:W-:Y:S02]  /*18d10*/  @!P1 LOP3.LUT R4, R4, 0xfffffff8, RZ, 0xc0, !PT ;  /* 0xfffffff804049812 */ /* 0x000fe400078ec0ff */
[----:B------:R-:W-:-:S03]  /*18d20*/  @!P0 SHF.R.S32.HI R0, RZ, 0x1f, R7 ;  /* 0x0000001fff008819 */ /* 0x000fc60000011407 */
[----:B------:R-:W-:Y:S01]  /*18d30*/  @!P1 IMAD.WIDE R4, R4, 0x2, R2 ;  /* 0x0000000204049825 */ /* 0x000fe200078e0202 */
[----:B------:R-:W-:-:S04]  /*18d40*/  @!P0 LEA.HI R0, R0, R7, RZ, 0x3 ;  /* 0x0000000700008211 */ /* 0x000fc800078f18ff */
[----:B------:R-:W-:Y:S01]  /*18d50*/  @!P0 LOP3.LUT R0, R0, 0xfffffff8, RZ, 0xc0, !PT ;  /* 0xfffffff800008812 */ /* 0x000fe200078ec0ff */
[----:B----4-:R1:W-:Y:S04]  /*18d60*/  @!P2 ST.E.128 [R8.64], R20 ;  /* 0x000000140800a985 */ /* 0x0103e8000c101d06 */
[----:B------:R-:W-:Y:S01]  /*18d70*/  @!P0 IMAD.WIDE R2, R0, 0x2, R2 ;  /* 0x0000000200028825 */ /* 0x000fe200078e0202 */
[----:B-----5:R1:W-:Y:S04]  /*18d80*/  @!P1 ST.E.128 [R4.64], R16 ;  /* 0x0000001004009985 */ /* 0x0203e8000c101d06 */
[----:B--2---:R1:W-:Y:S02]  /*18d90*/  @!P0 ST.E.128 [R2.64], R12 ;  /* 0x0000000c02008985 */ /* 0x0043e4000c101d06 */
.L_x_1309:
[----:B----4-:R-:W-:Y:S05]  /*18da0*/  BSYNC B0 ;  /* 0x0000000000007941 */ /* 0x010fea0003800000 */
.L_x_1308:
[----:B---3--:R-:W-:Y:S01]  /*18db0*/  IADD3 R0, R10, 0x20, RZ ;  /* 0x000000200a007810 */ /* 0x008fe20007ffe0ff */
[----:B-1----:R1:W3:Y:S01]  /*18dc0*/  SHFL.IDX PT, R3, R11, 0x1, 0x181f ;  /* 0x00381f000b037f89 */ /* 0x0022e200000e0000 */
        /* <DEDUP_REMOVED lines=21> */
.L_x_1311:
[----:B------:R-:W-:Y:S05]  /*18f20*/  BSYNC B0 ;  /* 0x0000000000007941 */ /* 0x000fea0003800000 */
.L_x_1310:
[----:B------:R-:W-:Y:S01]  /*18f30*/  IADD3 R0, R10, 0x40, RZ ;  /* 0x000000400a007810 */ /* 0x000fe20007ffe0ff */
[----:B---3--:R3:W1:Y:S01]  /*18f40*/  SHFL.IDX PT, R3, R11, 0x2, 0x181f ;  /* 0x00581f000b037f89 */ /* 0x00866200000e0000 */
[----:B------:R-:W-:Y:S02]  /*18f50*/  BSSY B0, `(.L_x_1312) ;  /* 0x0000015000007945 */ /* 0x000fe40003800000 */
[----:B------:R-:W-:Y:S01]  /*18f60*/  ISETP.GE.AND P0, PT, R0, R24, PT ;  /* 0x000000180000720c */ /* 0x000fe20003f06270 */
[----:B----4-:R3:W4:-:S12]  /*18f70*/  SHFL.IDX PT, R2, R25, 0x2, 0x181f ;  /* 0x00581f0019027f89 */ /* 0x01071800000e0000 */
        /* <DEDUP_REMOVED lines=18> */
.L_x_1313:
[----:B------:R-:W-:Y:S05]  /*190a0*/  BSYNC B0 ;  /* 0x0000000000007941 */ /* 0x000fea0003800000 */
.L_x_1312:
[----:B------:R-:W-:Y:S01]  /*190b0*/  IADD3 R0, R10, 0x60, RZ ;  /* 0x000000600a007810 */ /* 0x000fe20007ffe0ff */
[----:B-1----:R1:W3:Y:S03]  /*190c0*/  SHFL.IDX PT, R3, R11, 0x3, 0x181f ;  /* 0x00781f000b037f89 */ /* 0x0022e600000e0000 */
[----:B------:R-:W-:Y:S01]  /*190d0*/  ISETP.GE.AND P0, PT, R0, R24, PT ;  /* 0x000000180000720c */ /* 0x000fe20003f06270 */
[----:B----4-:R1:W4:-:S12]  /*190e0*/  SHFL.IDX PT, R2, R25, 0x3, 0x181f ;  /* 0x00781f0019027f89 */ /* 0x01031800000e0000 */
[----:B------:R-:W-:Y:S05]  /*190f0*/  @P0 EXIT ;  /* 0x000000000000094d */ /* 0x000fea0003800000 */
[C---:B------:R-:W-:Y:S02]  /*19100*/  IADD3 R4, R6.reuse, 0x40, RZ ;  /* 0x0000004006047810 */ /* 0x040fe40007ffe0ff */
[----:B------:R-:W-:Y:S02]  /*19110*/  ISETP.GE.AND P1, PT, R6, c[0x0][0x3c8], PT ;  /* 0x0000f20006007a0c */ /* 0x000fe40003f26270 */
[----:B------:R-:W-:-:S11]  /*19120*/  ISETP.GE.AND P0, PT, R4, c[0x0][0x3c8], PT ;  /* 0x0000f20004007a0c */ /* 0x000fd60003f06270 */
[----:B---34-:R-:W-:Y:S02]  /*19130*/  @!P1 IMAD.WIDE R8, R6, 0x2, R2 ;  /* 0x0000000206089825 */ /* 0x018fe400078e0202 */
[----:B------:R-:W-:-:S03]  /*19140*/  @!P0 SHF.R.S32.HI R0, RZ, 0x1f, R4 ;  /* 0x0000001fff008819 */ /* 0x000fc60000011404 */
[----:B------:R3:W-:Y:S01]  /*19150*/  @!P1 ST.E.128 [R8.64], R56 ;  /* 0x0000003808009985 */ /* 0x0007e2000c101d06 */
[----:B------:R-:W-:-:S04]  /*19160*/  @!P0 LEA.HI R0, R0, R4, RZ, 0x3 ;  /* 0x0000000400008211 */ /* 0x000fc800078f18ff */
[----:B------:R-:W-:-:S05]  /*19170*/  @!P0 LOP3.LUT R0, R0, 0xfffffff8, RZ, 0xc0, !PT ;  /* 0xfffffff800008812 */ /* 0x000fca00078ec0ff */
[----:B------:R-:W-:Y:S01]  /*19180*/  @!P0 IMAD.WIDE R4, R0, 0x2, R2 ;  /* 0x0000000200048825 */ /* 0x000fe200078e0202 */
[----:B------:R-:W-:-:S04]  /*19190*/  IADD3 R0, R6, 0x80, RZ ;  /* 0x0000008006007810 */ /* 0x000fc80007ffe0ff */
[----:B--2---:R3:W-:Y:S01]  /*191a0*/  @!P0 ST.E.128 [R4.64], R52 ;  /* 0x0000003404008985 */ /* 0x0047e2000c101d06 */
[----:B------:R-:W-:-:S13]  /*191b0*/  ISETP.GE.AND P0, PT, R0, c[0x0][0x3c8], PT ;  /* 0x0000f20000007a0c */ /* 0x000fda0003f06270 */
[----:B------:R-:W-:Y:S05]  /*191c0*/  @P0 EXIT ;  /* 0x000000000000094d */ /* 0x000fea0003800000 */
[----:B---3--:R-:W-:-:S04]  /*191d0*/  SHF.R.S32.HI R4, RZ, 0x1f, R0 ;  /* 0x0000001fff047819 */ /* 0x008fc80000011400 */
[----:B------:R-:W-:-:S04]  /*191e0*/  LEA.HI R0, R4, R0, RZ, 0x3 ;  /* 0x0000000004007211 */ /* 0x000fc800078f18ff */
[----:B------:R-:W-:-:S05]  /*191f0*/  LOP3.LUT R0, R0, 0xfffffff8, RZ, 0xc0, !PT ;  /* 0xfffffff800007812 */ /* 0x000fca00078ec0ff */
[----:B------:R-:W-:-:S05]  /*19200*/  IMAD.WIDE R2, R0, 0x2, R2 ;  /* 0x0000000200027825 */ /* 0x000fca00078e0202 */
[----:B------:R-:W-:Y:S01]  /*19210*/  ST.E.128 [R2.64], R60 ;  /* 0x0000003c02007985 */ /* 0x000fe2000c101d06 */
[----:B------:R-:W-:Y:S05]  /*19220*/  EXIT ;  /* 0x000000000000794d */ /* 0x000fea0003800000 */
.L_x_1306:
        /* <DEDUP_REMOVED lines=18> */
.L_x_1314:
        /* <DEDUP_REMOVED lines=43> */
.L_x_1316:
[----:B----4-:R-:W-:Y:S05]  /*19600*/  BSYNC B0 ;  /* 0x0000000000007941 */ /* 0x010fea0003800000 */
.L_x_1315:
        /* <DEDUP_REMOVED lines=45> */
.L_x_1356:
[----:B------:R-:W-:Y:S05]  /*198e0*/  BRA.DIV ~URZ, `(.L_x_1318) ;  /* 0x000027c27f007947 */ /* 0x000fea000b800000 */
[----:B------:R4:W1:Y:S02]  /*198f0*/  SHFL.IDX PT, R2, R14, RZ, 0x181f ;  /* 0x00181fff0e027589 */ /* 0x00086400000e0000 */
.L_x_1357:
        /* <DEDUP_REMOVED lines=20> */
.L_x_1320:
[----:B------:R-:W-:Y:S05]  /*19a40*/  BSYNC B0 ;  /* 0x0000000000007941 */ /* 0x000fea0003800000 */
.L_x_1319:
[----:B------:R-:W-:Y:S05]  /*19a50*/  BRA.DIV ~URZ, `(.L_x_1321) ;  /* 0x000026d27f007947 */ /* 0x000fea000b800000 */
[----:B------:R3:W2:Y:S04]  /*19a60*/  SHFL.IDX PT, R0, R12, 0x1, 0x181f ;  /* 0x00381f000c007f89 */ /* 0x0006a800000e0000 */
[----:B-1----:R3:W1:Y:S02]  /*19a70*/  SHFL.IDX PT, R2, R14, 0x1, 0x181f ;  /* 0x00381f000e027f89 */ /* 0x00266400000e0000 */
.L_x_1358:
        /* <DEDUP_REMOVED lines=20> */
.L_x_1323:
[----:B------:R-:W-:Y:S05]  /*19bc0*/  BSYNC B0 ;  /* 0x0000000000007941 */ /* 0x000fea0003800000 */
.L_x_1322:
[----:B------:R-:W-:Y:S05]  /*19bd0*/  BRA.DIV ~URZ, `(.L_x_1324) ;  /* 0x000026427f007947 */ /* 0x000fea000b800000 */
[----:B------:R2:W3:Y:S02]  /*19be0*/  SHFL.IDX PT, R0, R12, 0x2, 0x181f ;  /* 0x00581f000c007f89 */ /* 0x0004e400000e0000 */
.L_x_1359:
[----:B------:R-:W-:Y:S05]  /*19bf0*/  BRA.DIV ~URZ, `(.L_x_1325) ;  /* 0x000026a27f007947 */ /* 0x000fea000b800000 */
[----:B-1----:R1:W2:Y:S02]  /*19c00*/  SHFL.IDX PT, R2, R14, 0x2, 0x181f ;  /* 0x00581f000e027f89 */ /* 0x0022a400000e0000 */
.L_x_1360:
        /* <DEDUP_REMOVED lines=20> */
.L_x_1327:
[----:B------:R-:W-:Y:S05]  /*19d50*/  BSYNC B0 ;  /* 0x0000000000007941 */ /* 0x000fea0003800000 */
.L_x_1326:
[----:B------:R-:W-:Y:S05]  /*19d60*/  BRA.DIV ~URZ, `(.L_x_1328) ;  /* 0x000025b27f007947 */ /* 0x000fea000b800000 */
[----:B--2---:R2:W3:Y:S04]  /*19d70*/  SHFL.IDX PT, R6, R12, 0x3, 0x181f ;  /* 0x00781f000c067f89 */ /* 0x0044e800000e0000 */
[----:B------:R2:W1:Y:S02]  /*19d80*/  SHFL.IDX PT, R0, R14, 0x3, 0x181f ;  /* 0x00781f000e007f89 */ /* 0x00046400000e0000 */
.L_x_1361:
        /* <DEDUP_REMOVED lines=22> */
.L_x_1216:
[----:B------:R-:W-:Y:S01]  /*19ef0*/  IMAD.MOV.U32 R30, RZ, RZ, R18 ;  /* 0x000000ffff1e7224 */ /* 0x000fe200078e0012 */
[----:B------:R-:W-:Y:S01]  /*19f00*/  MOV R3, 0x181f ;  /* 0x0000181f00037802 */ /* 0x000fe20000000f00 */
[----:B------:R-:W-:Y:S01]  /*19f10*/  IMAD.MOV.U32 R29, RZ, RZ, RZ ;  /* 0x000000ffff1d7224 */ /* 0x000fe200078e00ff */
[----:B------:R-:W-:Y:S02]  /*19f20*/  MOV R160, 0xffffffff ;  /* 0xffffffff00a07802 */ /* 0x000fe40000000f00 */
[----:B------:R-:W-:Y:S02]  /*19f30*/  MOV R2, 0x19f50 ;  /* 0x00019f5000027802 */ /* 0x000fe40000000f00 */
[----:B-----5:R-:W-:Y:S05]  /*19f40*/  CALL.REL.NOINC `($__internal_5_$__cuda_sm70_shflsync_idx_p) ;  /* 0x0000a89000007944 */ /* 0x020fea0003c00000 */
[----:B------:R-:W-:Y:S01]  /*19f50*/  MOV R9, R31 ;  /* 0x0000001f00097202 */ /* 0x000fe20000000f00 */
[----:B------:R-:W-:Y:S05]  /*19f60*/  BRA `(.L_x_1329) ;  /* 0xfffed57000007947 */ /* 0x000fea000383ffff */
.L_x_1217:
[----:B------:R-:W-:Y:S01]  /*19f70*/  IMAD.MOV.U32 R30, RZ, RZ, R19 ;  /* 0x000000ffff1e7224 */ /* 0x000fe200078e0013 */
[----:B------:R-:W-:Y:S01]  /*19f80*/  MOV R3, 0x181f ;  /* 0x0000181f00037802 */ /* 0x000fe20000000f00 */
[----:B------:R-:W-:Y:S01]  /*19f90*/  IMAD.MOV.U32 R29, RZ, RZ, RZ ;  /* 0x000000ffff1d7224 */ /* 0x000fe200078e00ff */
[----:B------:R-:W-:-:S02]  /*19fa0*/  MOV R160, 0xffffffff ;  /* 0xffffffff00a07802 */ /* 0x000fc40000000f00 */
[----:B------:R-:W-:Y:S02]  /*19fb0*/  MOV R2, 0x19fd0 ;  /* 0x00019fd000027802 */ /* 0x000fe40000000f00 */
[----:B-12--5:R-:W-:Y:S05]  /*19fc0*/  CALL.REL.NOINC `($__internal_5_$__cuda_sm70_shflsync_idx_p) ;  /* 0x0000a81000007944 */ /* 0x026fea0003c00000 */
[----:B------:R-:W-:Y:S01]  /*19fd0*/  MOV R2, R31 ;  /* 0x0000001f00027202 */ /* 0x000fe20000000f00 */
[----:B------:R-:W-:Y:S05]  /*19fe0*/  BRA `(.L_x_1330) ;  /* 0xfffed51000007947 */ /* 0x000fea000383ffff */
.L_x_1220:
[----:B------:R-:W-:Y:S01]  /*19ff0*/  IMAD.MOV.U32 R30, RZ, RZ, R18 ;  /* 0x000000ffff1e7224 */ /* 0x000fe200078e0012 */
[----:B--2---:R-:W-:Y:S01]  /*1a000*/  MOV R3, 0x181f ;  /* 0x0000181f00037802 */ /* 0x004fe20000000f00 */
[----:B------:R-:W-:Y:S01]  /*1a010*/  IMAD.MOV.U32 R29, RZ, RZ, 0x1 ;  /* 0x00000001ff1d7424 */ /* 0x000fe200078e00ff */
[----:B------:R-:W-:Y:S02]  /*1a020*/  MOV R160, 0xffffffff ;  /* 0xffffffff00a07802 */ /* 0x000fe40000000f00 */
[----:B----4-:R-:W-:Y:S02]  /*1a030*/  MOV R2, 0x1a050 ;  /* 0x0001a05000027802 */ /* 0x010fe40000000f00 */
[----:B-1-3-5:R-:W-:Y:S05]  /*1a040*/  CALL.REL.NOINC `($__internal_5_$__cuda_sm70_shflsync_idx_p) ;  /* 0x0000a79000007944 */ /* 0x02afea0003c00000 */
[----:B------:R-:W-:Y:S01]  /*1a050*/  IMAD.MOV.U32 R9, RZ, RZ, R31 ;  /* 0x000000ffff097224 */ /* 0x000fe200078e001f */
[----:B------:R-:W-:Y:S01]  /*1a060*/  MOV R30, R19 ;  /* 0x00000013001e7202 */ /* 0x000fe20000000f00 */
[----:B------:R-:W-:Y:S01]  /*1a070*/  IMAD.MOV.U32 R29, RZ, RZ, 0x1 ;  /* 0x00000001ff1d7424 */ /* 0x000fe200078e00ff */
[----:B------:R-:W-:Y:S01]  /*1a080*/  MOV R3, 0x181f ;  /* 0x0000181f00037802 */ /* 0x000fe20000000f00 */
[----:B------:R-:W-:Y:S01]  /*1a090*/  IMAD.MOV.U32 R160, RZ, RZ, -0x1 ;  /* 0xffffffffffa07424 */ /* 0x000fe200078e00ff */
[----:B------:R-:W-:-:S02]  /*1a0a0*/  MOV R2, 0x1a0c0 ;  /* 0x0001a0c000027802 */ /* 0x000fc40000000f00 */
[----:B------:R-:W-:Y:S05]  /*1a0b0*/  CALL.REL.NOINC `($__internal_5_$__cuda_sm70_shflsync_idx_p) ;  /* 0x0000a72000007944 */ /* 0x000fea0003c00000 */
[----:B------:R-:W-:Y:S01]  /*1a0c0*/  MOV R2, R31 ;  /* 0x0000001f00027202 */ /* 0x000fe20000000f00 */
[----:B------:R-:W-:Y:S05]  /*1a0d0*/  BRA `(.L_x_1331) ;  /* 0xfffed5c000007947 */ /* 0x000fea000383ffff */
.L_x_1223:
[----:B------:R-:W-:Y:S01]  /*1a0e0*/  IMAD.MOV.U32 R30, RZ, RZ, R18 ;  /* 0x000000ffff1e7224 */ /* 0x000fe200078e0012 */
[----:B-1----:R-:W-:Y:S01]  /*1a0f0*/  MOV R3, 0x181f ;  /* 0x0000181f00037802 */ /* 0x002fe20000000f00 */
[----:B------:R-:W-:Y:S01]  /*1a100*/  IMAD.MOV.U32 R29, RZ, RZ, 0x2 ;  /* 0x00000002ff1d7424 */ /* 0x000fe200078e00ff */
[----:B------:R-:W-:-:S02]  /*1a110*/  MOV R160, 0xffffffff ;  /* 0xffffffff00a07802 */ /* 0x000fc40000000f00 */
[----:B----4-:R-:W-:Y:S02]  /*1a120*/  MOV R2, 0x1a140 ;  /* 0x0001a14000027802 */ /* 0x010fe40000000f00 */
[----:B--23-5:R-:W-:Y:S05]  /*1a130*/  CALL.REL.NOINC `($__internal_5_$__cuda_sm70_shflsync_idx_p) ;  /* 0x0000a6a000007944 */ /* 0x02cfea0003c00000 */
[----:B------:R-:W-:Y:S01]  /*1a140*/  MOV R9, R31 ;  /* 0x0000001f00097202 */ /* 0x000fe20000000f00 */
[----:B------:R-:W-:Y:S05]  /*1a150*/  BRA `(.L_x_1332) ;  /* 0xfffed6c000007947 */ /* 0x000fea000383ffff */
.L_x_1224:
[----:B------:R-:W-:Y:S01]  /*1a160*/  IMAD.MOV.U32 R30, RZ, RZ, R19 ;  /* 0x000000ffff1e7224 */ /* 0x000fe200078e0013 */
[----:B------:R-:W-:Y:S01]  /*1a170*/  MOV R3, 0x181f ;  /* 0x0000181f00037802 */ /* 0x000fe20000000f00 */
[----:B------:R-:W-:Y:S01]  /*1a180*/  IMAD.MOV.U32 R29, RZ, RZ, 0x2 ;  /* 0x00000002ff1d7424 */ /* 0x000fe200078e00ff */
[----:B------:R-:W-:Y:S02]  /*1a190*/  MOV R160, 0xffffffff ;  /* 0xffffffff00a07802 */ /* 0x000fe40000000f00 */
[----:B----4-:R-:W-:Y:S02]  /*1a1a0*/  MOV R2, 0x1a1c0 ;  /* 0x0001a1c000027802 */ /* 0x010fe40000000f00 */
[----:B-123-5:R-:W-:Y:S05]  /*1a1b0*/  CALL.REL.NOINC `($__internal_5_$__cuda_sm70_shflsync_idx_p) ;  /* 0x0000a62000007944 */ /* 0x02efea0003c00000 */
[----:B------:R-:W-:Y:S01]  /*1a1c0*/  MOV R2, R31 ;  /* 0x0000001f00027202 */ /* 0x000fe20000000f00 */
[----:B------:R-:W-:Y:S05]  /*1a1d0*/  BRA `(.L_x_1333) ;  /* 0xfffed66000007947 */ /* 0x000fea000383ffff */
.L_x_1227:
[----:B------:R-:W-:Y:S01]  /*1a1e0*/  IMAD.MOV.U32 R30, RZ, RZ, R18 ;  /* 0x000000ffff1e7224 */ /* 0x000fe200078e0012 */
[----:B-1----:R-:W-:Y:S01]  /*1a1f0*/  MOV R3, 0x181f ;  /* 0x0000181f00037802 */ /* 0x002fe20000000f00 */
[----:B------:R-:W-:Y:S01]  /*1a200*/  IMAD.MOV.U32 R29, RZ, RZ, 0x3 ;  /* 0x00000003ff1d7424 */ /* 0x000fe200078e00ff */
[----:B------:R-:W-:-:S02]  /*1a210*/  MOV R160, 0xffffffff ;  /* 0xffffffff00a07802 */ /* 0x000fc40000000f00 */
[----:B------:R-:W-:Y:S02]  /*1a220*/  MOV R2, 0x1a240 ;  /* 0x0001a24000027802 */ /* 0x000fe40000000f00 */
[----:B---345:R-:W-:Y:S05]  /*1a230*/  CALL.REL.NOINC `($__internal_5_$__cuda_sm70_shflsync_idx_p) ;  /* 0x0000a5a000007944 */ /* 0x038fea0003c00000 */
[----:B------:R-:W-:Y:S01]  /*1a240*/  IMAD.MOV.U32 R11, RZ, RZ, R31 ;  /* 0x000000ffff0b7224 */ /* 0x000fe200078e001f */
[----:B------:R-:W-:Y:S01]  /*1a250*/  MOV R30, R19 ;  /* 0x00000013001e7202 */ /* 0x000fe20000000f00 */
[----:B------:R-:W-:Y:S01]  /*1a260*/  IMAD.MOV.U32 R29, RZ, RZ, 0x3 ;  /* 0x00000003ff1d7424 */ /* 0x000fe200078e00ff */
[----:B------:R-:W-:Y:S01]  /*1a270*/  MOV R3, 0x181f ;  /* 0x0000181f00037802 */ /* 0x000fe20000000f00 */
[----:B------:R-:W-:Y:S01]  /*1a280*/  IMAD.MOV.U32 R160, RZ, RZ, -0x1 ;  /* 0xffffffffffa07424 */ /* 0x000fe200078e00ff */
[----:B------:R-:W-:Y:S02]  /*1a290*/  MOV R2, 0x1a2b0 ;  /* 0x0001a2b000027802 */ /* 0x000fe40000000f00 */
[----:B------:R-:W-:Y:S05]  /*1a2a0*/  CALL.REL.NOINC `($__internal_5_$__cuda_sm70_shflsync_idx_p) ;  /* 0x0000a53000007944 */ /* 0x000fea0003c00000 */
[----:B------:R-:W-:Y:S01]  /*1a2b0*/  MOV R10, R31 ;  /* 0x0000001f000a7202 */ /* 0x000fe20000000f00 */
[----:B------:R-:W-:Y:S05]  /*1a2c0*/  BRA `(.L_x_1334) ;  /* 0xfffed70000007947 */ /* 0x000fea000383ffff */
.L_x_1230:
[----:B------:R-:W-:Y:S01]  /*1a2d0*/  IMAD.MOV.U32 R30, RZ, RZ, R16 ;  /* 0x000000ffff1e7224 */ /* 0x000fe200078e0010 */
[----:B------:R-:W-:Y:S01]  /*1a2e0*/  MOV R3, 0x181f ;  /* 0x0000181f00037802 */ /* 0x000fe20000000f00 */
[----:B------:R-:W-:Y:S01]  /*1a2f0*/  IMAD.MOV.U32 R29, RZ, RZ, RZ ;  /* 0x000000ffff1d7224 */ /* 0x000fe200078e00ff */
[----:B------:R-:W-:Y:S02]  /*1a300*/  MOV R160, 0xffffffff ;  /* 0xffffffff00a07802 */ /* 0x000fe40000000f00 */
[----:B------:R-:W-:-:S02]  /*1a310*/  MOV R2, 0x1a330 ;  /* 0x0001a33000027802 */ /* 0x000fc40000000f00 */
[----:B------:R-:W-:Y:S05]  /*1a320*/  CALL.REL.NOINC `($__internal_5_$__cuda_sm70_shflsync_idx_p) ;  /* 0x0000a4b000007944 */ /* 0x000fea0003c00000 */
[----:B------:R-:W-:Y:S01]  /*1a330*/  MOV R9, R31 ;  /* 0x0000001f00097202 */ /* 0x000fe20000000f00 */
[----:B------:R-:W-:Y:S05]  /*1a340*/  BRA `(.L_x_1335) ;  /* 0xfffee4d000007947 */ /* 0x000fea000383ffff */
.L_x_1231:
[----:B------:R-:W-:Y:S01]  /*1a350*/  IMAD.MOV.U32 R30, RZ, RZ, R17 ;  /* 0x000000ffff1e7224 */ /* 0x000fe200078e0011 */
[----:B------:R-:W-:Y:S01]  /*1a360*/  MOV R3, 0x181f ;  /* 0x0000181f00037802 */ /* 0x000fe20000000f00 */
[----:B------:R-:W-:Y:S01]  /*1a370*/  IMAD.MOV.U32 R29, RZ, RZ, RZ ;  /* 0x000000ffff1d7224 */ /* 0x000fe200078e00ff */
[----:B------:R-:W-:-:S02]  /*1a380*/  MOV R160, 0xffffffff ;  /* 0xffffffff00a07802 */ /* 0x000fc40000000f00 */
[----:B------:R-:W-:Y:S02]  /*1a390*/  MOV R2, 0x1a3b0 ;  /* 0x0001a3b000027802 */ /* 0x000fe40000000f00 */
[----:B-12---:R-:W-:Y:S05]  /*1a3a0*/  CALL.REL.NOINC `($__internal_5_$__cuda_sm70_shflsync_idx_p) ;  /* 0x0000a43000007944 */ /* 0x006fea0003c00000 */
[C---:B------:R-:W-:Y:S01]  /*1a3b0*/  IMAD.SHL.U32 R20, R212.reuse, 0x2, RZ ;  /* 0x00000002d4147824 */ /* 0x040fe200078e00ff */
[----:B------:R-:W-:Y:S01]  /*1a3c0*/  SHF.R.S32.HI R2, RZ, 0x1f, R212 ;  /* 0x0000001fff027819 */ /* 0x000fe200000114d4 */
[----:B------:R-:W-:Y:S01]  /*1a3d0*/  IMAD.SHL.U32 R18, R241, 0x2, RZ ;  /* 0x00000002f1127824 */ /* 0x000fe200078e00ff */
[C---:B------:R-:W-:Y:S01]  /*1a3e0*/  SHF.L.U64.HI R23, R227.reuse, 0x1, R239 ;  /* 0x00000001e3177819 */ /* 0x040fe200000102ef */
[----:B------:R-:W-:Y:S01]  /*1a3f0*/  IMAD.SHL.U32 R22, R227, 0x2, RZ ;  /* 0x00000002e3167824 */ /* 0x000fe200078e00ff */
[----:B------:R-:W-:Y:S01]  /*1a400*/  SHF.L.U64.HI R21, R212, 0x1, R2 ;  /* 0x00000001d4157819 */ /* 0x000fe20000010202 */
[----:B------:R-:W-:Y:S01]  /*1a410*/  IMAD.MOV.U32 R30, RZ, RZ, R16 ;  /* 0x000000ffff1e7224 */ /* 0x000fe200078e0010 */
[----:B------:R-:W-:Y:S01]  /*1a420*/  IADD3 R12, P0, R31, R20, RZ ;  /* 0x000000141f0c7210 */ /* 0x000fe20007f1e0ff */
[----:B------:R-:W-:Y:S01]  /*1a430*/  IMAD.MOV.U32 R29, RZ, RZ, 0x1 ;  /* 0x00000001ff1d7424 */ /* 0x000fe200078e00ff */
[----:B------:R-:W-:Y:S01]  /*1a440*/  SHF.R.S32.HI R2, RZ, 0x1f, R241 ;  /* 0x0000001fff027819 */ /* 0x000fe200000114f1 */
[----:B------:R-:W-:Y:S01]  /*1a450*/  IMAD.MOV.U32 R160, RZ, RZ, -0x1 ;  /* 0xffffffffffa07424 */ /* 0x000fe200078e00ff */
[----:B------:R-:W-:Y:S01]  /*1a460*/  SEL R25, RZ, 0x10, P6 ;  /* 0x00000010ff197807 */ /* 0x000fe20003000000 */
[----:B------:R-:W-:Y:S01]  /*1a470*/  IMAD.X R13, R9, 0x1, R21, P0 ;  /* 0x00000001090d7824 */ /* 0x000fe200000e0615 */
[----:B------:R-:W-:-:S02]  /*1a480*/  SHF.L.U64.HI R19, R241, 0x1, R2 ;  /* 0x00000001f1137819 */ /* 0x000fc40000010202 */
[----:B------:R-:W-:Y:S02]  /*1a490*/  IADD3 R10, P0, R31, R18, RZ ;  /* 0x000000121f0a7210 */ /* 0x000fe40007f1e0ff */
[----:B------:R-:W-:-:S03]  /*1a4a0*/  IADD3 R2, R212, 0x40, RZ ;  /* 0x00000040d4027810 */ /* 0x000fc60007ffe0ff */
[----:B------:R-:W-:Y:S01]  /*1a4b0*/  IMAD.X R11, R9, 0x1, R19, P0 ;  /* 0x00000001090b7824 */ /* 0x000fe200000e0613 */
[----:B------:R-:W-:Y:S02]  /*1a4c0*/  ISETP.GE.AND P3, PT, R2, c[0x0][0x1d4], PT ;  /* 0x0000750002007a0c */ /* 0x000fe40003f66270 */
[----:B------:R-:W-:Y:S02]  /*1a4d0*/  IADD3 R2, P0, R31, R22, RZ ;  /* 0x000000161f027210 */ /* 0x000fe40007f1e0ff */
[----:B------:R-:W-:-:S03]  /*1a4e0*/  SEL R14, RZ, 0x10, P3 ;  /* 0x00000010ff0e7807 */ /* 0x000fc60001800000 */
[----:B------:R-:W-:Y:S01]  /*1a4f0*/  IMAD.X R3, R9, 0x1, R23, P0 ;  /* 0x0000000109037824 */ /* 0x000fe200000e0617 */
[----:B------:R-:W-:Y:S01]  /*1a500*/  ISETP.GE.AND P0, PT, R212, c[0x0][0x1d4], PT ;  /* 0x00007500d4007a0c */ /* 0x000fe20003f06270 */
[----:B------:R-:W-:-:S03]  /*1a510*/  IMAD.MOV.U32 R9, RZ, RZ, R25 ;  /* 0x000000ffff097224 */ /* 0x000fc600078e0019 */
[----:B------:R-:W-:-:S09]  /*1a520*/  SEL R15, RZ, 0x10, P0 ;  /* 0x00000010ff0f7807 */ /* 0x000fd20000000000 */
[----:B------:R-:W-:Y:S01]  /*1a530*/  @!PT LDS RZ, [RZ] ;  /* 0x00000000fffff984 */ /* 0x000fe20000000800 */
[----:B------:R-:W-:Y:S01]  /*1a540*/  @!PT LDS RZ, [RZ] ;  /* 0x00000000fffff984 */ /* 0x000fe20000000800 */
[----:B------:R-:W-:Y:S01]  /*1a550*/  @!PT LDS RZ, [RZ] ;  /* 0x00000000fffff984 */ /* 0x000fe20000000800 */
[----:B------:R1:W-:Y:S04]  /*1a560*/  LDGSTS.E.BYPASS.LTC128B.128 [R148+0x12100], [R12.64], !P0 ;  /* 0x121000000c947fae */ /* 0x0003e8000c101d46 */
[----:B------:R1:W-:Y:S04]  /*1a570*/  LDGSTS.E.BYPASS.LTC128B.128 [R148+0x14100], [R10.64], !P3 ;  /* 0x141000000a947fae */ /* 0x0003e8000d901d46 */
[----:B------:R2:W-:Y:S02]  /*1a580*/  LDGSTS.E.BYPASS.LTC128B.128 [R148+0x16100], [R2.64], !P6 ;  /* 0x1610000002947fae */ /* 0x0005e4000f101d46 */
[----:B--2---:R-:W-:Y:S01]  /*1a590*/  IMAD.MOV.U32 R3, RZ, RZ, 0x181f ;  /* 0x0000181fff037424 */ /* 0x004fe200078e00ff */
[----:B------:R-:W-:-:S02]  /*1a5a0*/  MOV R2, 0x1a5c0 ;  /* 0x0001a5c000027802 */ /* 0x000fc40000000f00 */
[----:B-1----:R-:W-:Y:S05]  /*1a5b0*/  CALL.REL.NOINC `($__internal_5_$__cuda_sm70_shflsync_idx_p) ;  /* 0x0000a22000007944 */ /* 0x002fea0003c00000 */
        /* <DEDUP_REMOVED lines=9> */
.L_x_1235:
[----:B------:R-:W-:Y:S01]  /*1a650*/  IMAD.MOV.U32 R30, RZ, RZ, R6 ;  /* 0x000000ffff1e7224 */ /* 0x000fe200078e0006 */
[----:B------:R-:W-:Y:S01]  /*1a660*/  MOV R3, 0x181f ;  /* 0x0000181f00037802 */ /* 0x000fe20000000f00 */
[----:B------:R-:W-:Y:S01]  /*1a670*/  IMAD.MOV.U32 R29, RZ, RZ, RZ ;  /* 0x000000ffff1d7224 */ /* 0x000fe200078e00ff */
[----:B------:R-:W-:-:S02]  /*1a680*/  MOV R160, 0xffffffff ;  /* 0xffffffff00a07802 */ /* 0x000fc40000000f00 */
[----:B------:R-:W-:Y:S02]  /*1a690*/  MOV R2, 0x1a6b0 ;  /* 0x0001a6b000027802 */ /* 0x000fe40000000f00 */
[----:B-1234-:R-:W-:Y:S05]  /*1a6a0*/  CALL.REL.NOINC `($__internal_5_$__cuda_sm70_shflsync_idx_p) ;  /* 0x0000a13000007944 */ /* 0x01efea0003c00000 */
[----:B------:R-:W-:Y:S01]  /*1a6b0*/  MOV R5, R31 ;  /* 0x0000001f00057202 */ /* 0x000fe20000000f00 */
[----:B------:R-:W-:Y:S05]  /*1a6c0*/  BRA `(.L_x_1337) ;  /* 0xfffee76000007947 */ /* 0x000fea000383ffff */
.L_x_1236:
[----:B------:R-:W-:Y:S01]  /*1a6d0*/  IMAD.MOV.U32 R30, RZ, RZ, R22 ;  /* 0x000000ffff1e7224 */ /* 0x000fe200078e0016 */
[----:B------:R-:W-:Y:S01]  /*1a6e0*/  MOV R3, 0x181f ;  /* 0x0000181f00037802 */ /* 0x000fe20000000f00 */
[----:B------:R-:W-:Y:S01]  /*1a6f0*/  IMAD.MOV.U32 R29, RZ, RZ, RZ ;  /* 0x000000ffff1d7224 */ /* 0x000fe200078e00ff */
[----:B------:R-:W-:Y:S02]  /*1a700*/  MOV R160, 0xffffffff ;  /* 0xffffffff00a07802 */ /* 0x000fe40000000f00 */
[----:B------:R-:W-:Y:S02]  /*1a710*/  MOV R2, 0x1a730 ;  /* 0x0001a73000027802 */ /* 0x000fe40000000f00 */
[----:B-1234-:R-:W-:Y:S05]  /*1a720*/  CALL.REL.NOINC `($__internal_5_$__cuda_sm70_shflsync_idx_p) ;  /* 0x0000a0b000007944 */ /* 0x01efea0003c00000 */
[C---:B------:R-:W-:Y:S01]  /*1a730*/  IMAD.SHL.U32 R25, R212.reuse, 0x2, RZ ;  /* 0x00000002d4197824 */ /* 0x040fe200078e00ff */
[----:B------:R-:W-:Y:S01]  /*1a740*/  SHF.R.S32.HI R3, RZ, 0x1f, R212 ;  /* 0x0000001fff037819 */ /* 0x000fe200000114d4 */
[----:B------:R-:W-:Y:S01]  /*1a750*/  IMAD.SHL.U32 R23, R241, 0x2, RZ ;  /* 0x00000002f1177824 */ /* 0x000fe200078e00ff */
[----:B------:R-:W-:Y:S01]  /*1a760*/  SHF.R.S32.HI R2, RZ, 0x1f, R241 ;  /* 0x0000001fff027819 */ /* 0x000fe200000114f1 */
[----:B------:R-:W-:Y:S01]  /*1a770*/  IMAD.SHL.U32 R27, R227, 0x2, RZ ;  /* 0x00000002e31b7824 */ /* 0x000fe200078e00ff */
[----:B------:R-:W-:Y:S01]  /*1a780*/  SHF.L.U64.HI R26, R212, 0x1, R3 ;  /* 0x00000001d41a7819 */ /* 0x000fe20000010203 */
[----:B------:R-:W-:Y:S01]  /*1a790*/  IMAD.MOV.U32 R30, RZ, RZ, R6 ;  /* 0x000000ffff1e7224 */ /* 0x000fe200078e0006 */
[----:B------:R-:W-:Y:S01]  /*1a7a0*/  IADD3 R14, P0, R31, R25, RZ ;  /* 0x000000191f0e7210 */ /* 0x000fe20007f1e0ff */
[----:B------:R-:W-:Y:S01]  /*1a7b0*/  IMAD.MOV.U32 R160, RZ, RZ, -0x1 ;  /* 0xffffffffffa07424 */ /* 0x000fe200078e00ff */
[----:B------:R-:W-:-:S02]  /*1a7c0*/  SHF.L.U64.HI R24, R241, 0x1, R2 ;  /* 0x00000001f1187819 */ /* 0x000fc40000010202 */
[C---:B------:R-:W-:Y:S01]  /*1a7d0*/  IADD3 R2, R212.reuse, 0x40, RZ ;  /* 0x00000040d4027810 */ /* 0x040fe20007ffe0ff */
[----:B------:R-:W-:Y:S01]  /*1a7e0*/  IMAD.X R15, R5, 0x1, R26, P0 ;  /* 0x00000001050f7824 */ /* 0x000fe200000e061a */
[----:B------:R-:W-:Y:S02]  /*1a7f0*/  IADD3 R12, P0, R31, R23, RZ ;  /* 0x000000171f0c7210 */ /* 0x000fe40007f1e0ff */
[----:B------:R-:W-:Y:S02]  /*1a800*/  ISETP.GE.AND P4, PT, R212, c[0x0][0x1d4], PT ;  /* 0x00007500d4007a0c */ /* 0x000fe40003f86270 */
[----:B------:R-:W-:Y:S01]  /*1a810*/  ISETP.GE.AND P3, PT, R2, c[0x0][0x1d4], PT ;  /* 0x0000750002007a0c */ /* 0x000fe20003f66270 */
[----:B------:R-:W-:Y:S01]  /*1a820*/  IMAD.X R13, R5, 0x1, R24, P0 ;  /* 0x00000001050d7824 */ /* 0x000fe200000e0618 */
[----:B------:R-:W-:Y:S02]  /*1a830*/  SHF.L.U64.HI R28, R227, 0x1, R239 ;  /* 0x00000001e31c7819 */ /* 0x000fe400000102ef */
[----:B------:R-:W-:-:S02]  /*1a840*/  IADD3 R2, P0, R31, R27, RZ ;  /* 0x0000001b1f027210 */ /* 0x000fc40007f1e0ff */
[----:B------:R-:W-:Y:S02]  /*1a850*/  SEL R29, RZ, 0x10, P6 ;  /* 0x00000010ff1d7807 */ /* 0x000fe40003000000 */
[----:B------:R-:W-:Y:S01]  /*1a860*/  SEL R21, RZ, 0x10, P4 ;  /* 0x00000010ff157807 */ /* 0x000fe20002000000 */
[----:B------:R-:W-:Y:S01]  /*1a870*/  IMAD.X R3, R5, 0x1, R28, P0 ;  /* 0x0000000105037824 */ /* 0x000fe200000e061c */
[----:B------:R-:W-:Y:S01]  /*1a880*/  SEL R20, RZ, 0x10, P3 ;  /* 0x00000010ff147807 */ /* 0x000fe20001800000 */
[----:B------:R-:W-:Y:S01]  /*1a890*/  @!PT LDS RZ, [RZ] ;  /* 0x00000000fffff984 */ /* 0x000fe20000000800 */
[----:B------:R-:W-:Y:S01]  /*1a8a0*/  @!PT LDS RZ, [RZ] ;  /* 0x00000000fffff984 */ /* 0x000fe20000000800 */
[----:B------:R-:W-:Y:S01]  /*1a8b0*/  @!PT LDS RZ, [RZ] ;  /* 0x00000000fffff984 */ /* 0x000fe20000000800 */
[----:B------:R1:W-:Y:S01]  /*1a8c0*/  LDGSTS.E.BYPASS.LTC128B.128 [R230+0x6000], [R14.64], !P4 ;  /* 0x060000000ee67fae */ /* 0x0003e2000e101d46 */
[----:B------:R-:W-:Y:S02]  /*1a8d0*/  IMAD.MOV.U32 R6, RZ, RZ, R29 ;  /* 0x000000ffff067224 */ /* 0x000fe400078e001d */
[----:B------:R-:W-:Y:S01]  /*1a8e0*/  IMAD.MOV.U32 R29, RZ, RZ, 0x1 ;  /* 0x00000001ff1d7424 */ /* 0x000fe200078e00ff */
        /* <DEDUP_REMOVED lines=14> */
.L_x_1247:
[----:B------:R-:W-:Y:S01]  /*1a9d0*/  IMAD.MOV.U32 R30, RZ, RZ, R5 ;  /* 0x000000ffff1e7224 */ /* 0x000fe200078e0005 */
[----:B------:R-:W-:Y:S01]  /*1a9e0*/  MOV R3, 0x181f ;  /* 0x0000181f00037802 */ /* 0x000fe20000000f00 */
[----:B------:R-:W-:Y:S01]  /*1a9f0*/  IMAD.MOV.U32 R29, RZ, RZ, RZ ;  /* 0x000000ffff1d7224 */ /* 0x000fe200078e00ff */
[----:B------:R-:W-:-:S02]  /*1aa00*/  MOV R160, 0xffffffff ;  /* 0xffffffff00a07802 */ /* 0x000fc40000000f00 */
[----:B------:R-:W-:Y:S02]  /*1aa10*/  MOV R2, 0x1aa30 ;  /* 0x0001aa3000027802 */ /* 0x000fe40000000f00 */
[----:B------:R-:W-:Y:S05]  /*1aa20*/  CALL.REL.NOINC `($__internal_5_$__cuda_sm70_shflsync_idx_p) ;  /* 0x00009db000007944 */ /* 0x000fea0003c00000 */
[----:B------:R-:W-:Y:S01]  /*1aa30*/  MOV R4, R31 ;  /* 0x0000001f00047202 */ /* 0x000fe20000000f00 */
[----:B------:R-:W-:Y:S05]  /*1aa40*/  BRA `(.L_x_1339) ;  /* 0xffff159000007947 */ /* 0x000fea000383ffff */
.L_x_1248:
[----:B------:R-:W-:Y:S01]  /*1aa50*/  IMAD.MOV.U32 R30, RZ, RZ, R13 ;  /* 0x000000ffff1e7224 */ /* 0x000fe200078e000d */
[----:B------:R-:W-:Y:S01]  /*1aa60*/  MOV R3, 0x181f ;  /* 0x0000181f00037802 */ /* 0x000fe20000000f00 */
[----:B------:R-:W-:Y:S01]  /*1aa70*/  IMAD.MOV.U32 R29, RZ, RZ, RZ ;  /* 0x000000ffff1d7224 */ /* 0x000fe200078e00ff */
[----:B------:R-:W-:Y:S02]  /*1aa80*/  MOV R160, 0xffffffff ;  /* 0xffffffff00a07802 */ /* 0x000fe40000000f00 */
[----:B------:R-:W-:Y:S02]  /*1aa90*/  MOV R2, 0x1aab0 ;  /* 0x0001aab000027802 */ /* 0x000fe40000000f00 */
[----:B-12---:R-:W-:Y:S05]  /*1aaa0*/  CALL.REL.NOINC `($__internal_5_$__cuda_sm70_shflsync_idx_p) ;  /* 0x00009d3000007944 */ /* 0x006fea0003c00000 */
[----:B------:R-:W-:Y:S01]  /*1aab0*/  SHF.R.S32.HI R0, RZ, 0x1f, R241 ;  /* 0x0000001fff007819 */ /* 0x000fe200000114f1 */
[C---:B------:R-:W-:Y:S01]  /*1aac0*/  IMAD.SHL.U32 R12, R212.reuse, 0x2, RZ ;  /* 0x00000002d40c7824 */ /* 0x040fe200078e00ff */
[----:B------:R-:W-:Y:S01]  /*1aad0*/  SHF.R.S32.HI R2, RZ, 0x1f, R212 ;  /* 0x0000001fff027819 */ /* 0x000fe200000114d4 */
[C---:B------:R-:W-:Y:S01]  /*1aae0*/  IMAD.SHL.U32 R15, R241.reuse, 0x2, RZ ;  /* 0x00000002f10f7824 */ /* 0x040fe200078e00ff */
[----:B------:R-:W-:Y:S01]  /*1aaf0*/  SHF.L.U64.HI R16, R241, 0x1, R0 ;  /* 0x00000001f1107819 */ /* 0x000fe20000010200 */
[----:B------:R-:W-:Y:S01]  /*1ab00*/  IMAD.SHL.U32 R17, R227, 0x2, RZ ;  /* 0x00000002e3117824 */ /* 0x000fe200078e00ff */
[C---:B------:R-:W-:Y:S01]  /*1ab10*/  IADD3 R0, R212.reuse, 0x40, RZ ;  /* 0x00000040d4007810 */ /* 0x040fe20007ffe0ff */
[----:B------:R-:W-:Y:S01]  /*1ab20*/  IMAD.MOV.U32 R30, RZ, RZ, R5 ;  /* 0x000000ffff1e7224 */ /* 0x000fe200078e0005 */
[C---:B------:R-:W-:Y:S01]  /*1ab30*/  SHF.L.U64.HI R14, R212.reuse, 0x1, R2 ;  /* 0x00000001d40e7819 */ /* 0x040fe20000010202 */
[----:B------:R-:W-:Y:S01]  /*1ab40*/  IMAD.MOV.U32 R29, RZ, RZ, 0x1 ;  /* 0x00000001ff1d7424 */ /* 0x000fe200078e00ff */
[----:B------:R-:W-:Y:S01]  /*1ab50*/  IADD3 R8, P0, R31, R12, RZ ;  /* 0x0000000c1f087210 */ /* 0x000fe20007f1e0ff */
[----:B------:R-:W-:Y:S01]  /*1ab60*/  IMAD.MOV.U32 R160, RZ, RZ, -0x1 ;  /* 0xffffffffffa07424 */ /* 0x000fe200078e00ff */
[----:B------:R-:W-:-:S02]  /*1ab70*/  ISETP.GE.AND P4, PT, R212, c[0x0][0x1d4], PT ;  /* 0x00007500d4007a0c */ /* 0x000fc40003f86270 */
[----:B------:R-:W-:Y:S01]  /*1ab80*/  ISETP.GE.AND P3, PT, R0, c[0x0][0x1d4], PT ;  /* 0x0000750000007a0c */ /* 0x000fe20003f66270 */
[C---:B------:R-:W-:Y:S01]  /*1ab90*/  IMAD.X R9, R4.reuse, 0x1, R14, P0 ;  /* 0x0000000104097824 */ /* 0x040fe200000e060e */
[----:B------:R-:W-:Y:S02]  /*1aba0*/  IADD3 R6, P2, R31, R15, RZ ;  /* 0x0000000f1f067210 */ /* 0x000fe40007f5e0ff */
[----:B------:R-:W-:Y:S02]  /*1abb0*/  SHF.L.U64.HI R18, R227, 0x1, R239 ;  /* 0x00000001e3127819 */ /* 0x000fe400000102ef */
[----:B------:R-:W-:Y:S01]  /*1abc0*/  IADD3 R2, P0, R31, R17, RZ ;  /* 0x000000111f027210 */ /* 0x000fe20007f1e0ff */
[C---:B------:R-:W-:Y:S01]  /*1abd0*/  IMAD.X R7, R4.reuse, 0x1, R16, P2 ;  /* 0x0000000104077824 */ /* 0x040fe200010e0610 */
[----:B------:R-:W-:Y:S02]  /*1abe0*/  SEL R0, RZ, 0x10, P6 ;  /* 0x00000010ff007807 */ /* 0x000fe40003000000 */
[----:B------:R-:W-:Y:S01]  /*1abf0*/  SEL R11, RZ, 0x10, P4 ;  /* 0x00000010ff0b7807 */ /* 0x000fe20002000000 */
[----:B------:R-:W-:Y:S01]  /*1ac00*/  IMAD.X R3, R4, 0x1, R18, P0 ;  /* 0x0000000104037824 */ /* 0x000fe200000e0612 */
[----:B------:R-:W-:Y:S01]  /*1ac10*/  @!PT LDS RZ, [RZ] ;  /* 0x00000000fffff984 */ /* 0x000fe20000000800 */
[----:B------:R-:W-:Y:S01]  /*1ac20*/  @!PT LDS RZ, [RZ] ;  /* 0x00000000fffff984 */ /* 0x000fe20000000800 */
[----:B------:R-:W-:Y:S01]  /*1ac30*/  @!PT LDS RZ, [RZ] ;  /* 0x00000000fffff984 */ /* 0x000fe20000000800 */
[----:B------:R1:W-:Y:S01]  /*1ac40*/  LDGSTS.E.BYPASS.LTC128B.128 [R148+0xc100], [R8.64], !P4 ;  /* 0x0c10000008947fae */ /* 0x0003e2000e101d46 */
[----:B------:R-:W-:Y:S01]  /*1ac50*/  SEL R10, RZ, 0x10, P3 ;  /* 0x00000010ff0a7807 */ /* 0x000fe20001800000 */
[----:B------:R-:W-:-:S02]  /*1ac60*/  IMAD.MOV.U32 R5, RZ, RZ, R0 ;  /* 0x000000ffff057224 */ /* 0x000fc400078e0000 */
[----:B------:R1:W-:Y:S04]  /*1ac70*/  LDGSTS.E.BYPASS.LTC128B.128 [R148+0xe100], [R6.64], !P3 ;  /* 0x0e10000006947fae */ /* 0x0003e8000d901d46 */
[----:B------:R2:W-:Y:S02]  /*1ac80*/  LDGSTS.E.BYPASS.LTC128B.128 [R148+0x10100], [R2.64], !P6 ;  /* 0x1010000002947fae */ /* 0x0005e4000f101d46 */
[----:B--2---:R-:W-:Y:S01]  /*1ac90*/  IMAD.MOV.U32 R3, RZ, RZ, 0x181f ;  /* 0x0000181fff037424 */ /* 0x004fe200078e00ff */
[----:B------:R-:W-:Y:S02]  /*1aca0*/  MOV R2, 0x1acc0 ;  /* 0x0001acc000027802 */ /* 0x000fe40000000f00 */
        /* <DEDUP_REMOVED lines=10> */
.L_x_1256:
[----:B------:R-:W-:Y:S01]  /*1ad50*/  MOV R3, 0x181f ;  /* 0x0000181f00037802 */ /* 0x000fe20000000f00 */
[----:B------:R-:W-:Y:S01]  /*1ad60*/  IMAD.MOV.U32 R30, RZ, RZ, R5 ;  /* 0x000000ffff1e7224 */ /* 0x000fe200078e0005 */
[----:B------:R-:W-:Y:S01]  /*1ad70*/  MOV R160, 0xffffffff ;  /* 0xffffffff00a07802 */ /* 0x000fe20000000f00 */
[----:B------:R-:W-:Y:S01]  /*1ad80*/  IMAD.MOV.U32 R29, RZ, RZ, RZ ;  /* 0x000000ffff1d7224 */ /* 0x000fe200078e00ff */
[----:B------:R-:W-:Y:S02]  /*1ad90*/  MOV R2, 0x1adb0 ;  /* 0x0001adb000027802 */ /* 0x000fe40000000f00 */
[----:B-1234-:R-:W-:Y:S05]  /*1ada0*/  CALL.REL.NOINC `($__internal_5_$__cuda_sm70_shflsync_idx_p) ;  /* 0x00009a3000007944 */ /* 0x01efea0003c00000 */
[----:B------:R-:W-:Y:S01]  /*1adb0*/  MOV R4, R31 ;  /* 0x0000001f00047202 */ /* 0x000fe20000000f00 */
[----:B------:R-:W-:-:S05]  /*1adc0*/  BRA `(.L_x_1341) ;  /* 0xffff1af000007947 */ /* 0x000fca000383ffff */
.L_x_1257:
[----:B------:R-:W-:Y:S01]  /*1add0*/  MOV R3, 0x181f ;  /* 0x0000181f00037802 */ /* 0x000fe20000000f00 */
[----:B------:R-:W-:Y:S01]  /*1ade0*/  IMAD.MOV.U32 R30, RZ, RZ, R20 ;  /* 0x000000ffff1e7224 */ /* 0x000fe200078e0014 */
[----:B------:R-:W-:Y:S01]  /*1adf0*/  MOV R160, 0xffffffff ;  /* 0xffffffff00a07802 */ /* 0x000fe20000000f00 */
[----:B------:R-:W-:Y:S01]  /*1ae00*/  IMAD.MOV.U32 R29, RZ, RZ, RZ ;  /* 0x000000ffff1d7224 */ /* 0x000fe200078e00ff */
[----:B------:R-:W-:Y:S02]  /*1ae10*/  MOV R2, 0x1ae30 ;  /* 0x0001ae3000027802 */ /* 0x000fe40000000f00 */
[----:B-1234-:R-:W-:Y:S05]  /*1ae20*/  CALL.REL.NOINC `($__internal_5_$__cuda_sm70_shflsync_idx_p) ;  /* 0x000099b000007944 */ /* 0x01efea0003c00000 */
[C---:B------:R-:W-:Y:S01]  /*1ae30*/  IADD3 R12, P0, R31.reuse, R243, RZ ;  /* 0x000000f31f0c7210 */ /* 0x040fe20007f1e0ff */
[----:B------:R-:W-:Y:S01]  /*1ae40*/  IMAD.MOV.U32 R30, RZ, RZ, R5 ;  /* 0x000000ffff1e7224 */ /* 0x000fe200078e0005 */
[----:B------:R-:W-:Y:S01]  /*1ae50*/  IADD3 R14, R212, 0x40, RZ ;  /* 0x00000040d40e7810 */ /* 0x000fe20007ffe0ff */
[----:B------:R-:W-:Y:S01]  /*1ae60*/  IMAD.MOV.U32 R29, RZ, RZ, 0x1 ;  /* 0x00000001ff1d7424 */ /* 0x000fe200078e00ff */
[----:B------:R-:W-:Y:S01]  /*1ae70*/  MOV R15, R218 ;  /* 0x000000da000f7202 */ /* 0x000fe20000000f00 */
[----:B------:R-:W-:Y:S01]  /*1ae80*/  IMAD.X R13, R4, 0x1, R207, P0 ;  /* 0x00000001040d7824 */ /* 0x000fe200000e06cf */
[C---:B------:R-:W-:Y:S02]  /*1ae90*/  IADD3 R6, P0, R31.reuse, R205, RZ ;  /* 0x000000cd1f067210 */ /* 0x040fe40007f1e0ff */
[----:B------:R-:W-:Y:S02]  /*1aea0*/  ISETP.GE.AND P2, PT, R14, c[0x0][0x1d4], PT ;  /* 0x000075000e007a0c */ /* 0x000fe40003f46270 */
[----:B------:R-:W-:Y:S01]  /*1aeb0*/  SEL R14, RZ, 0x10, P6 ;  /* 0x00000010ff0e7807 */ /* 0x000fe20003000000 */
[C---:B------:R-:W-:Y:S01]  /*1aec0*/  IMAD.X R7, R4.reuse, 0x1, R206, P0 ;  /* 0x0000000104077824 */ /* 0x040fe200000e06ce */
[----:B------:R-:W-:Y:S02]  /*1aed0*/  IADD3 R2, P0, R31, R203, RZ ;  /* 0x000000cb1f027210 */ /* 0x000fe40007f1e0ff */
[----:B------:R-:W-:Y:S03]  /*1aee0*/  MOV R160, 0xffffffff ;  /* 0xffffffff00a07802 */ /* 0x000fe60000000f00 */
[----:B------:R-:W-:Y:S01]  /*1aef0*/  IMAD.X R3, R4, 0x1, R204, P0 ;  /* 0x0000000104037824 */ /* 0x000fe200000e06cc */
[----:B------:R-:W-:Y:S01]  /*1af00*/  ISETP.GE.AND P0, PT, R212, c[0x0][0x1d4], PT ;  /* 0x00007500d4007a0c */ /* 0x000fe20003f06270 */
[----:B------:R-:W-:Y:S11]  /*1af10*/  IMAD R4, R202, 0x6000, R230 ;  /* 0x00006000ca047824 */ /* 0x000ff600078e02e6 */
[----:B------:R-:W-:Y:S01]  /*1af20*/  @!UPT UIADD3 URZ, URZ, URZ, URZ ;  /* 0x0000003f3f3ff290 */ /* 0x000fe2000fffe03f */
[----:B------:R-:W-:Y:S01]  /*1af30*/  @!PT LDS RZ, [RZ] ;  /* 0x00000000fffff984 */ /* 0x000fe20000000800 */
[----:B------:R-:W-:Y:S01]  /*1af40*/  @!PT LDS RZ, [RZ] ;  /* 0x00000000fffff984 */ /* 0x000fe20000000800 */
[----:B------:R-:W-:Y:S01]  /*1af50*/  @!PT LDS RZ, [RZ] ;  /* 0x00000000fffff984 */ /* 0x000fe20000000800 */
[----:B------:R1:W-:Y:S04]  /*1af60*/  LDGSTS.E.BYPASS.LTC128B.128 [R4], [R12.64], !P0 ;  /* 0x000000000c047fae */ /* 0x0003e8000c101d46 */
[----:B------:R1:W-:Y:S04]  /*1af70*/  LDGSTS.E.BYPASS.LTC128B.128 [R4+0x2000], [R6.64], !P2 ;  /* 0x0200000006047fae */ /* 0x0003e8000d101d46 */
[----:B------:R2:W-:Y:S02]  /*1af80*/  LDGSTS.E.BYPASS.LTC128B.128 [R4+0x4000], [R2.64], !P6 ;  /* 0x0400000002047fae */ /* 0x0005e4000f101d46 */
[----:B--2---:R-:W-:Y:S01]  /*1af90*/  MOV R2, 0x1afc0 ;  /* 0x0001afc000027802 */ /* 0x004fe20000000f00 */
[----:B------:R-:W-:Y:S02]  /*1afa0*/  IMAD.MOV.U32 R3, RZ, RZ, 0x181f ;  /* 0x0000181fff037424 */ /* 0x000fe400078e00ff */
[----:B-1----:R-:W-:Y:S05]  /*1afb0*/  CALL.REL.NOINC `($__internal_5_$__cuda_sm70_shflsync_idx_p) ;  /* 0x0000982000007944 */ /* 0x002fea0003c00000 */
[----:B------:R-:W-:Y:S01]  /*1afc0*/  MOV R30, R20 ;  /* 0x00000014001e7202 */ /* 0x000fe20000000f00 */
[----:B------:R-:W-:Y:S01]  /*1afd0*/  IMAD.MOV.U32 R5, RZ, RZ, R31 ;  /* 0x000000ffff057224 */ /* 0x000fe200078e001f */
[----:B------:R-:W-:Y:S01]  /*1afe0*/  MOV R3, 0x181f ;  /* 0x0000181f00037802 */ /* 0x000fe20000000f00 */
[----:B------:R-:W-:Y:S01]  /*1aff0*/  IMAD.MOV.U32 R29, RZ, RZ, 0x1 ;  /* 0x00000001ff1d7424 */ /* 0x000fe200078e00ff */
[----:B------:R-:W-:Y:S01]  /*1b000*/  MOV R2, 0x1b030 ;  /* 0x0001b03000027802 */ /* 0x000fe20000000f00 */
[----:B------:R-:W-:Y:S02]  /*1b010*/  IMAD.MOV.U32 R160, RZ, RZ, -0x1 ;  /* 0xffffffffffa07424 */ /* 0x000fe400078e00ff */
[----:B------:R-:W-:Y:S05]  /*1b020*/  CALL.REL.NOINC `($__internal_5_$__cuda_sm70_shflsync_idx_p) ;  /* 0x000097b000007944 */ /* 0x000fea0003c00000 */
[----:B------:R-:W-:Y:S01]  /*1b030*/  MOV R2, R31 ;  /* 0x0000001f00027202 */ /* 0x000fe20000000f00 */
[----:B------:R-:W-:-:S05]  /*1b040*/  BRA `(.L_x_1342) ;  /* 0xffff19c000007947 */ /* 0x000fca000383ffff */
.L_x_1268:
[----:B------:R-:W-:Y:S01]  /*1b050*/  MOV R3, 0x181f ;  /* 0x0000181f00037802 */ /* 0x000fe20000000f00 */
[----:B------:R-:W-:Y:S01]  /*1b060*/  IMAD.MOV.U32 R30, RZ, RZ, R5 ;  /* 0x000000ffff1e7224 */ /* 0x000fe200078e0005 */
[----:B------:R-:W-:Y:S01]  /*1b070*/  MOV R160, 0xffffffff ;  /* 0xffffffff00a07802 */ /* 0x000fe20000000f00 */
[----:B------:R-:W-:Y:S01]  /*1b080*/  IMAD.MOV.U32 R29, RZ, RZ, RZ ;  /* 0x000000ffff1d7224 */ /* 0x000fe200078e00ff */
[----:B------:R-:W-:Y:S02]  /*1b090*/  MOV R2, 0x1b0b0 ;  /* 0x0001b0b000027802 */ /* 0x000fe40000000f00 */
[----:B------:R-:W-:Y:S05]  /*1b0a0*/  CALL.REL.NOINC `($__internal_5_$__cuda_sm70_shflsync_idx_p) ;  /* 0x0000973000007944 */ /* 0x000fea0003c00000 */
[----:B------:R-:W-:Y:S01]  /*1b0b0*/  MOV R4, R31 ;  /* 0x0000001f00047202 */ /* 0x000fe20000000f00 */
[----:B------:R-:W-:-:S05]  /*1b0c0*/  BRA `(.L_x_1343) ;  /* 0xffff4ea000007947 */ /* 0x000fca000383ffff */
.L_x_1269:
[----:B------:R-:W-:Y:S01]  /*1b0d0*/  MOV R3, 0x181f ;  /* 0x0000181f00037802 */ /* 0x000fe20000000f00 */
[----:B------:R-:W-:Y:S01]  /*1b0e0*/  IMAD.MOV.U32 R30, RZ, RZ, R11 ;  /* 0x000000ffff1e7224 */ /* 0x000fe200078e000b */
[----:B------:R-:W-:Y:S01]  /*1b0f0*/  MOV R160, 0xffffffff ;  /* 0xffffffff00a07802 */ /* 0x000fe20000000f00 */
[----:B------:R-:W-:Y:S01]  /*1b100*/  IMAD.MOV.U32 R29, RZ, RZ, RZ ;  /* 0x000000ffff1d7224 */ /* 0x000fe200078e00ff */
[----:B------:R-:W-:Y:S02]  /*1b110*/  MOV R2, 0x1b130 ;  /* 0x0001b13000027802 */ /* 0x000fe40000000f00 */
[----:B-12---:R-:W-:Y:S05]  /*1b120*/  CALL.REL.NOINC `($__internal_5_$__cuda_sm70_shflsync_idx_p) ;  /* 0x000096b000007944 */ /* 0x006fea0003c00000 */
[C---:B------:R-:W-:Y:S01]  /*1b130*/  IADD3 R8, P0, R31.reuse, R243, RZ ;  /* 0x000000f31f087210 */ /* 0x040fe20007f1e0ff */
[----:B------:R-:W-:Y:S01]  /*1b140*/  IMAD.MOV.U32 R30, RZ, RZ, R5 ;  /* 0x000000ffff1e7224 */ /* 0x000fe200078e0005 */
[----:B------:R-:W-:Y:S01]  /*1b150*/  IADD3 R0, R212, 0x40, RZ ;  /* 0x00000040d4007810 */ /* 0x000fe20007ffe0ff */
[----:B------:R-:W-:Y:S01]  /*1b160*/  IMAD.MOV.U32 R29, RZ, RZ, 0x1 ;  /* 0x00000001ff1d7424 */ /* 0x000fe200078e00ff */
[----:B------:R-:W-:Y:S01]  /*1b170*/  SEL R12, RZ, 0x10, P6 ;  /* 0x00000010ff0c7807 */ /* 0x000fe20003000000 */
[----:B------:R-:W-:Y:S01]  /*1b180*/  IMAD.X R9, R4, 0x1, R207, P0 ;  /* 0x0000000104097824 */ /* 0x000fe200000e06cf */
[C---:B------:R-:W-:Y:S01]  /*1b190*/  IADD3 R6, P0, R31.reuse, R205, RZ ;  /* 0x000000cd1f067210 */ /* 0x040fe20007f1e0ff */
[----:B------:R-:W-:Y:S01]  /*1b1a0*/  IMAD.MOV.U32 R160, RZ, RZ, -0x1 ;  /* 0xffffffffffa07424 */ /* 0x000fe200078e00ff */
[----:B------:R-:W-:Y:S01]  /*1b1b0*/  ISETP.GE.AND P2, PT, R0, c[0x0][0x1d4], PT ;  /* 0x0000750000007a0c */ /* 0x000fe20003f46270 */
[----:B------:R-:W-:Y:S01]  /*1b1c0*/  IMAD.SHL.U32 R0, R10, 0x2, RZ ;  /* 0x000000020a007824 */ /* 0x000fe200078e00ff */
[----:B------:R-:W-:Y:S01]  /*1b1d0*/  MOV R10, R218 ;  /* 0x000000da000a7202 */ /* 0x000fe20000000f00 */
[C---:B------:R-:W-:Y:S01]  /*1b1e0*/  IMAD.X R7, R4.reuse, 0x1, R206, P0 ;  /* 0x0000000104077824 */ /* 0x040fe200000e06ce */
[----:B------:R-:W-:Y:S01]  /*1b1f0*/  IADD3 R2, P0, R31, R203, RZ ;  /* 0x000000cb1f027210 */ /* 0x000fe20007f1e0ff */
[----:B------:R-:W-:Y:S04]  /*1b200*/  IMAD.MOV.U32 R5, RZ, RZ, R12 ;  /* 0x000000ffff057224 */ /* 0x000fe800078e000c */
[----:B------:R-:W-:Y:S01]  /*1b210*/  IMAD.X R3, R4, 0x1, R204, P0 ;  /* 0x0000000104037824 */ /* 0x000fe200000e06cc */
[----:B------:R-:W-:Y:S11]  /*1b220*/  ISETP.GE.AND P0, PT, R212, c[0x0][0x1d4], PT ;  /* 0x00007500d4007a0c */ /* 0x000ff60003f06270 */
[----:B------:R-:W-:Y:S02]  /*1b230*/  @!UPT UIADD3 URZ, URZ, URZ, URZ ;  /* 0x0000003f3f3ff290 */ /* 0x000fe4000fffe03f */
[----:B------:R-:W-:Y:S01]  /*1b240*/  @!PT LDS RZ, [RZ] ;  /* 0x00000000fffff984 */ /* 0x000fe20000000800 */
[----:B------:R-:W-:Y:S01]  /*1b250*/  @!PT LDS RZ, [RZ] ;  /* 0x00000000fffff984 */ /* 0x000fe20000000800 */
[----:B------:R-:W-:Y:S01]  /*1b260*/  @!PT LDS RZ, [RZ] ;  /* 0x00000000fffff984 */ /* 0x000fe20000000800 */
[----:B------:R1:W-:Y:S05]  /*1b270*/  LDGSTS.E.BYPASS.LTC128B.128 [R0+0xc100], [R8.64], !P0 ;  /* 0x0c10000008007fae */ /* 0x0003ea000c101d46 */
[----:B------:R1:W-:Y:S05]  /*1b280*/  LDGSTS.E.BYPASS.LTC128B.128 [R0+0xe100], [R6.64], !P2 ;  /* 0x0e10000006007fae */ /* 0x0003ea000d101d46 */
[----:B------:R2:W-:Y:S02]  /*1b290*/  LDGSTS.E.BYPASS.LTC128B.128 [R0+0x10100], [R2.64], !P6 ;  /* 0x1010000002007fae */ /* 0x0005e4000f101d46 */
[----:B--2---:R-:W-:Y:S02]  /*1b2a0*/  MOV R3, 0x181f ;  /* 0x0000181f00037802 */ /* 0x004fe40000000f00 */
[----:B------:R-:W-:Y:S02]  /*1b2b0*/  MOV R2, 0x1b2d0 ;  /* 0x0001b2d000027802 */ /* 0x000fe40000000f00 */
        /* <DEDUP_REMOVED lines=10> */
.L_x_1278:
        /* <DEDUP_REMOVED lines=8> */
.L_x_1279:
        /* <DEDUP_REMOVED lines=8> */
[----:B------:R-:W-:Y:S01]  /*1b460*/  SEL R14, RZ, 0x10, P6 ;  /* 0x00000010ff0e7807 */ /* 0x000fe20003000000 */
[----:B------:R-:W-:Y:S01]  /*1b470*/  IMAD.MOV.U32 R15, RZ, RZ, R241 ;  /* 0x000000ffff0f7224 */ /* 0x000fe200078e00f1 */
[----:B------:R-:W-:Y:S01]  /*1b480*/  MOV R29, 0x1 ;  /* 0x00000001001d7802 */ /* 0x000fe20000000f00 */
[C---:B------:R-:W-:Y:S01]  /*1b490*/  IMAD.X R13, R4.reuse, 0x1, R206, P0 ;  /* 0x00000001040d7824 */ /* 0x040fe200000e06ce */
[C---:B------:R-:W-:Y:S02]  /*1b4a0*/  IADD3 R6, P0, R31.reuse, R204, RZ ;  /* 0x000000cc1f067210 */ /* 0x040fe40007f1e0ff */
[----:B------:R-:W-:Y:S03]  /*1b4b0*/  MOV R160, 0xffffffff ;  /* 0xffffffff00a07802 */ /* 0x000fe60000000f00 */
[C---:B------:R-:W-:Y:S01]  /*1b4c0*/  IMAD.X R7, R4.reuse, 0x1, R205, P0 ;  /* 0x0000000104077824 */ /* 0x040fe200000e06cd */
[----:B------:R-:W-:Y:S04]  /*1b4d0*/  IADD3 R2, P0, R31, R196, RZ ;  /* 0x000000c41f027210 */ /* 0x000fe80007f1e0ff */
[----:B------:R-:W-:Y:S01]  /*1b4e0*/  IADD3.X R3, R4, R203, RZ, P0, !PT ;  /* 0x000000cb04037210 */ /* 0x000fe200007fe4ff */
[----:B------:R-:W-:Y:S05]  /*1b4f0*/  IMAD R4, R202, 0x6000, R230 ;  /* 0x00006000ca047824 */ /* 0x000fea00078e02e6 */
        /* <DEDUP_REMOVED lines=18> */
.L_x_1280:
[----:B------:R-:W-:Y:S01]  /*1b620*/  MOV R4, 0x2 ;  /* 0x0000000200047802 */ /* 0x000fe20000000f00 */
[----:B------:R-:W-:Y:S01]  /*1b630*/  IMAD.MOV.U32 R2, RZ, RZ, R103 ;  /* 0x000000ffff027224 */ /* 0x000fe200078e0067 */
[----:B------:R-:W-:Y:S02]  /*1b640*/  MOV R3, 0x1b660 ;  /* 0x0001b66000037802 */ /* 0x000fe40000000f00 */
[----:B------:R-:W-:Y:S05]  /*1b650*/  CALL.REL.NOINC `($__internal_4_$__cuda_sm70_shflsync_bfly_p) ;  /* 0x0000913000007944 */ /* 0x000fea0003c00000 */
[----:B------:R-:W-:Y:S01]  /*1b660*/  MOV R2, R4 ;  /* 0x0000000400027202 */ /* 0x000fe20000000f00 */
[----:B------:R-:W-:-:S05]  /*1b670*/  BRA `(.L_x_1347) ;  /* 0xffff644000007947 */ /* 0x000fca000383ffff */
.L_x_1283:
        /* <DEDUP_REMOVED lines=8> */
.L_x_1284:
[----:B------:R-:W-:Y:S01]  /*1b700*/  MOV R3, 0x181f ;  /* 0x0000181f00037802 */ /* 0x000fe20000000f00 */
[----:B------:R-:W-:Y:S01]  /*1b710*/  IMAD.MOV.U32 R30, RZ, RZ, R11 ;  /* 0x000000ffff1e7224 */ /* 0x000fe200078e000b */
[----:B------:R-:W-:Y:S01]  /*1b720*/  MOV R160, 0xffffffff ;  /* 0xffffffff00a07802 */ /* 0x000fe20000000f00 */
[----:B------:R-:W-:Y:S01]  /*1b730*/  IMAD.MOV.U32 R29, RZ, RZ, RZ ;  /* 0x000000ffff1d7224 */ /* 0x000fe200078e00ff */
[----:B------:R-:W-:Y:S02]  /*1b740*/  MOV R2, 0x1b760 ;  /* 0x0001b76000027802 */ /* 0x000fe40000000f00 */
[----:B-12---:R-:W-:Y:S05]  /*1b750*/  CALL.REL.NOINC `($__internal_5_$__cuda_sm70_shflsync_idx_p) ;  /* 0x0000908000007944 */ /* 0x006fea0003c00000 */
[C---:B------:R-:W-:Y:S01]  /*1b760*/  IADD3 R8, P0, R31.reuse, R240, RZ ;  /* 0x000000f01f087210 */ /* 0x040fe20007f1e0ff */
[----:B------:R-:W-:Y:S01]  /*1b770*/  IMAD.SHL.U32 R0, R10, 0x2, RZ ;  /* 0x000000020a007824 */ /* 0x000fe200078e00ff */
[----:B------:R-:W-:Y:S01]  /*1b780*/  SEL R12, RZ, 0x10, P6 ;  /* 0x00000010ff0c7807 */ /* 0x000fe20003000000 */
[----:B------:R-:W-:Y:S01]  /*1b790*/  IMAD.MOV.U32 R30, RZ, RZ, R5 ;  /* 0x000000ffff1e7224 */ /* 0x000fe200078e0005 */
        /* <DEDUP_REMOVED lines=13> */
[----:B------:R-:W-:Y:S05]  /*1b870*/  IADD3.X R3, R4, R203, RZ, P0, !PT ;  /* 0x000000cb04037210 */ /* 0x000fea00007fe4ff */
        /* <DEDUP_REMOVED lines=13> */
.L_x_1289:
        /* <DEDUP_REMOVED lines=8> */
.L_x_1290:
[----:B------:R-:W-:Y:S01]  /*1b9d0*/  MOV R3, 0x181f ;  /* 0x0000181f00037802 */ /* 0x000fe20000000f00 */
[----:B------:R-:W-:Y:S01]  /*1b9e0*/  IMAD.MOV.U32 R30, RZ, RZ, R21 ;  /* 0x000000ffff1e7224 */ /* 0x000fe200078e0015 */
[----:B------:R-:W-:Y:S01]  /*1b9f0*/  MOV R160, 0xffffffff ;  /* 0xffffffff00a07802 */ /* 0x000fe20000000f00 */
[----:B------:R-:W-:Y:S01]  /*1ba00*/  IMAD.MOV.U32 R29, RZ, RZ, RZ ;  /* 0x000000ffff1d7224 */ /* 0x000fe200078e00ff */
[----:B------:R-:W-:Y:S02]  /*1ba10*/  MOV R2, 0x1ba30 ;  /* 0x0001ba3000027802 */ /* 0x000fe40000000f00 */
[----:B-1234-:R-:W-:Y:S05]  /*1ba20*/  CALL.REL.NOINC `($__internal_5_$__cuda_sm70_shflsync_idx_p) ;  /* 0x00008db000007944 */ /* 0x01efea0003c00000 */
[----:B------:R-:W-:Y:S01]  /*1ba30*/  IADD3 R12, P0, R31, R203, RZ ;  /* 0x000000cb1f0c7210 */ /* 0x000fe20007f1e0ff */
[C---:B------:R-:W-:Y:S01]  /*1ba40*/  IMAD.SHL.U32 R22, R227.reuse, 0x2, RZ ;  /* 0x00000002e3167824 */ /* 0x040fe200078e00ff */
[----:B------:R-:W-:Y:S01]  /*1ba50*/  SHF.L.U64.HI R23, R227, 0x1, R239 ;  /* 0x00000001e3177819 */ /* 0x000fe200000102ef */
[----:B------:R-:W-:Y:S01]  /*1ba60*/  IMAD R4, R202, 0x6000, R230 ;  /* 0x00006000ca047824 */ /* 0x000fe200078e02e6 */
[----:B------:R-:W-:Y:S01]  /*1ba70*/  MOV R29, 0x1 ;  /* 0x00000001001d7802 */ /* 0x000fe20000000f00 */
[----:B------:R-:W-:Y:S01]  /*1ba80*/  IMAD.X R13, R5, 0x1, R204, P0 ;  /* 0x00000001050d7824 */ /* 0x000fe200000e06cc */
[----:B------:R-:W-:Y:S01]  /*1ba90*/  IADD3 R6, P0, R31, R196, RZ ;  /* 0x000000c41f067210 */ /* 0x000fe20007f1e0ff */
[----:B------:R-:W-:Y:S01]  /*1baa0*/  IMAD.MOV.U32 R30, RZ, RZ, R20 ;  /* 0x000000ffff1e7224 */ /* 0x000fe200078e0014 */
[----:B------:R-:W-:Y:S02]  /*1bab0*/  MOV R160, 0xffffffff ;  /* 0xffffffff00a07802 */ /* 0x000fe40000000f00 */
[----:B------:R-:W-:Y:S01]  /*1bac0*/  @!PT LDS RZ, [RZ] ;  /* 0x00000000fffff984 */ /* 0x000fe20000000800 */
[----:B------:R-:W-:Y:S01]  /*1bad0*/  @!PT LDS RZ, [RZ] ;  /* 0x00000000fffff984 */ /* 0x000fe20000000800 */
[----:B------:R-:W-:Y:S01]  /*1bae0*/  @!PT LDS RZ, [RZ] ;  /* 0x00000000fffff984 */ /* 0x000fe20000000800 */
[----:B------:R1:W-:Y:S01]  /*1baf0*/  LDGSTS.E.BYPASS.LTC128B.128 [R4], [R12.64], !P2 ;  /* 0x000000000c047fae */ /* 0x0003e2000d101d46 */
[----:B------:R-:W-:Y:S02]  /*1bb00*/  IADD3.X R7, R5, R198, RZ, P0, !PT ;  /* 0x000000c605077210 */ /* 0x000fe400007fe4ff */
[----:B------:R-:W-:Y:S03]  /*1bb10*/  IADD3 R2, P0, R31, R22, RZ ;  /* 0x000000161f027210 */ /* 0x000fe60007f1e0ff */
[----:B------:R1:W-:Y:S02]  /*1bb20*/  LDGSTS.E.BYPASS.LTC128B.128 [R4+0x2000], [R6.64], !P3 ;  /* 0x0200000006047fae */ /* 0x0003e4000d901d46 */
[----:B------:R-:W-:Y:S05]  /*1bb30*/  IMAD.X R3, R5, 0x1, R23, P0 ;  /* 0x0000000105037824 */ /* 0x000fea00000e0617 */
        /* <DEDUP_REMOVED lines=13> */
.L_x_1301:
        /* <DEDUP_REMOVED lines=8> */
.L_x_1302:
[----:B------:R-:W-:Y:S01]  /*1bc90*/  MOV R3, 0x181f ;  /* 0x0000181f00037802 */ /* 0x000fe20000000f00 */
[----:B------:R-:W-:Y:S01]  /*1bca0*/  IMAD.MOV.U32 R30, RZ, RZ, R10 ;  /* 0x000000ffff1e7224 */ /* 0x000fe200078e000a */
[----:B------:R-:W-:Y:S01]  /*1bcb0*/  MOV R160, 0xffffffff ;  /* 0xffffffff00a07802 */ /* 0x000fe20000000f00 */
[----:B------:R-:W-:Y:S01]  /*1bcc0*/  IMAD.MOV.U32 R29, RZ, RZ, RZ ;  /* 0x000000ffff1d7224 */ /* 0x000fe200078e00ff */
[----:B------:R-:W-:Y:S02]  /*1bcd0*/  MOV R2, 0x1bcf0 ;  /* 0x0001bcf000027802 */ /* 0x000fe40000000f00 */
[----:B-12---:R-:W-:Y:S05]  /*1bce0*/  CALL.REL.NOINC `($__internal_5_$__cuda_sm70_shflsync_idx_p) ;  /* 0x00008af000007944 */ /* 0x006fea0003c00000 */
[----:B------:R-:W-:Y:S01]  /*1bcf0*/  IADD3 R14, P0, R31, R203, RZ ;  /* 0x000000cb1f0e7210 */ /* 0x000fe20007f1e0ff */
[----:B------:R-:W-:Y:S01]  /*1bd00*/  IMAD.SHL.U32 R11, R227, 0x2, RZ ;  /* 0x00000002e30b7824 */ /* 0x000fe200078e00ff */
[----:B------:R-:W-:Y:S01]  /*1bd10*/  SHF.L.U32 R0, R7, 0x1, RZ ;  /* 0x0000000107007819 */ /* 0x000fe200000006ff */
[----:B------:R-:W-:Y:S01]  /*1bd20*/  IMAD.MOV.U32 R30, RZ, RZ, R5 ;  /* 0x000000ffff1e7224 */ /* 0x000fe200078e0005 */
[----:B------:R-:W-:Y:S01]  /*1bd30*/  SHF.L.U64.HI R12, R227, 0x1, R239 ;  /* 0x00000001e30c7819 */ /* 0x000fe200000102ef */
        /* <DEDUP_REMOVED lines=25> */
.L_x_1304:
[----:B------:R-:W-:Y:S01]  /*1bed0*/  IMAD.MOV.U32 R2, RZ, RZ, R220 ;  /* 0x000000ffff027224 */ /* 0x000fe200078e00dc */
[----:B------:R-:W-:-:S02]  /*1bee0*/  MOV R4, 0x2 ;  /* 0x0000000200047802 */ /* 0x000fc40000000f00 */
[----:B------:R-:W-:Y:S02]  /*1bef0*/  MOV R3, 0x1bf10 ;  /* 0x0001bf1000037802 */ /* 0x000fe40000000f00 */
[----:B------:R-:W-:Y:S05]  /*1bf00*/  CALL.REL.NOINC `($__internal_4_$__cuda_sm70_shflsync_bfly_p) ;  /* 0x0000888000007944 */ /* 0x000fea0003c00000 */
[----:B------:R-:W-:Y:S01]  /*1bf10*/  MOV R5, R4 ;  /* 0x0000000400057202 */ /* 0x000fe20000000f00 */
[----:B------:R-:W-:Y:S05]  /*1bf20*/  BRA `(.L_x_1354) ;  /* 0xffffb4a000007947 */ /* 0x000fea000383ffff */
.L_x_1305:
[----:B------:R-:W-:Y:S01]  /*1bf30*/  IMAD.MOV.U32 R2, RZ, RZ, R5 ;  /* 0x000000ffff027224 */ /* 0x000fe200078e0005 */
[----:B------:R-:W-:Y:S02]  /*1bf40*/  MOV R4, 0x1 ;  /* 0x0000000100047802 */ /* 0x000fe40000000f00 */
[----:B------:R-:W-:Y:S02]  /*1bf50*/  MOV R3, 0x1bf70 ;  /* 0x0001bf7000037802 */ /* 0x000fe40000000f00 */
[----:B-1----:R-:W-:Y:S05]  /*1bf60*/  CALL.REL.NOINC `($__internal_4_$__cuda_sm70_shflsync_bfly_p) ;  /* 0x0000882000007944 */ /* 0x002fea0003c00000 */
[----:B------:R-:W-:Y:S01]  /*1bf70*/  FADD.FTZ R5, R5, R4 ;  /* 0x0000000405057221 */ /* 0x000fe20000010000 */
[----:B------:R-:W-:Y:S02]  /*1bf80*/  MOV R2, R221 ;  /* 0x000000dd00027202 */ /* 0x000fe40000000f00 */
[----:B------:R-:W-:Y:S02]  /*1bf90*/  MOV R4, 0x2 ;  /* 0x0000000200047802 */ /* 0x000fe40000000f00 */
[----:B------:R-:W-:Y:S02]  /*1bfa0*/  MOV R3, 0x1bfc0 ;  /* 0x0001bfc000037802 */ /* 0x000fe40000000f00 */
[----:B------:R-:W-:Y:S05]  /*1bfb0*/  CALL.REL.NOINC `($__internal_4_$__cuda_sm70_shflsync_bfly_p) ;  /* 0x000087d000007944 */ /* 0x000fea0003c00000 */
[----:B------:R-:W-:Y:S01]  /*1bfc0*/  FADD.FTZ R0, R221, R4 ;  /* 0x00000004dd007221 */ /* 0x000fe20000010000 */
[----:B------:R-:W-:-:S02]  /*1bfd0*/  MOV R4, 0x1 ;  /* 0x0000000100047802 */ /* 0x000fc40000000f00 */
[----:B------:R-:W-:Y:S02]  /*1bfe0*/  MOV R3, 0x1c010 ;  /* 0x0001c01000037802 */ /* 0x000fe40000000f00 */
[----:B------:R-:W-:Y:S02]  /*1bff0*/  MOV R2, R0 ;  /* 0x0000000000027202 */ /* 0x000fe40000000f00 */
[----:B------:R-:W-:Y:S05]  /*1c000*/  CALL.REL.NOINC `($__internal_4_$__cuda_sm70_shflsync_bfly_p) ;  /* 0x0000878000007944 */ /* 0x000fea0003c00000 */
[----:B------:R-:W-:Y:S01]  /*1c010*/  MOV R3, R4 ;  /* 0x0000000400037202 */ /* 0x000fe20000000f00 */
[----:B------:R-:W-:Y:S05]  /*1c020*/  BRA `(.L_x_1355) ;  /* 0xffffb41000007947 */ /* 0x000fea000383ffff */
.L_x_1317:
[----:B------:R-:W-:Y:S01]  /*1c030*/  IMAD.MOV.U32 R30, RZ, RZ, R12 ;  /* 0x000000ffff1e7224 */ /* 0x000fe200078e000c */
[----:B------:R-:W-:Y:S01]  /*1c040*/  MOV R3, 0x181f ;  /* 0x0000181f00037802 */ /* 0x000fe20000000f00 */
[----:B------:R-:W-:Y:S01]  /*1c050*/  IMAD.MOV.U32 R29, RZ, RZ, RZ ;  /* 0x000000ffff1d7224 */ /* 0x000fe200078e00ff */
[----:B------:R-:W-:Y:S02]  /*1c060*/  MOV R160, 0xffffffff ;  /* 0xffffffff00a07802 */ /* 0x000fe40000000f00 */
[----:B------:R-:W-:Y:S02]  /*1c070*/  MOV R2, 0x1c090 ;  /* 0x0001c09000027802 */ /* 0x000fe40000000f00 */
[----:B-1---5:R-:W-:Y:S05]  /*1c080*/  CALL.REL.NOINC `($__internal_5_$__cuda_sm70_shflsync_idx_p) ;  /* 0x0000875000007944 */ /* 0x022fea0003c00000 */
[----:B------:R-:W-:Y:S01]  /*1c090*/  MOV R0, R31 ;  /* 0x0000001f00007202 */ /* 0x000fe20000000f00 */
[----:B------:R-:W-:Y:S05]  /*1c0a0*/  BRA `(.L_x_1356) ;  /* 0xffffd83000007947 */ /* 0x000fea000383ffff */
.L_x_1318:
[----:B------:R-:W-:Y:S01]  /*1c0b0*/  IMAD.MOV.U32 R30, RZ, RZ, R14 ;  /* 0x000000ffff1e7224 */ /* 0x000fe200078e000e */
[----:B------:R-:W-:Y:S01]  /*1c0c0*/  MOV R3, 0x181f ;  /* 0x0000181f00037802 */ /* 0x000fe20000000f00 */
[----:B------:R-:W-:Y:S01]  /*1c0d0*/  IMAD.MOV.U32 R29, RZ, RZ, RZ ;  /* 0x000000ffff1d7224 */ /* 0x000fe200078e00ff */
[----:B------:R-:W-:-:S02]  /*1c0e0*/  MOV R160, 0xffffffff ;  /* 0xffffffff00a07802 */ /* 0x000fc40000000f00 */
[----:B------:R-:W-:Y:S02]  /*1c0f0*/  MOV R2, 0x1c110 ;  /* 0x0001c11000027802 */ /* 0x000fe40000000f00 */
[----:B-123-5:R-:W-:Y:S05]  /*1c100*/  CALL.REL.NOINC `($__internal_5_$__cuda_sm70_shflsync_idx_p) ;  /* 0x000086d000007944 */ /* 0x02efea0003c00000 */
[----:B------:R-:W-:Y:S01]  /*1c110*/  MOV R2, R31 ;  /* 0x0000001f00027202 */ /* 0x000fe20000000f00 */
[----:B------:R-:W-:Y:S05]  /*1c120*/  BRA `(.L_x_1357) ;  /* 0xffffd7d000007947 */ /* 0x000fea000383ffff */
.L_x_1321:
[----:B------:R-:W-:Y:S01]  /*1c130*/  IMAD.MOV.U32 R30, RZ, RZ, R12 ;  /* 0x000000ffff1e7224 */ /* 0x000fe200078e000c */
[----:B-1----:R-:W-:Y:S01]  /*1c140*/  MOV R3, 0x181f ;  /* 0x0000181f00037802 */ /* 0x002fe20000000f00 */
[----:B------:R-:W-:Y:S01]  /*1c150*/  IMAD.MOV.U32 R29, RZ, RZ, 0x1 ;  /* 0x00000001ff1d7424 */ /* 0x000fe200078e00ff */
[----:B------:R-:W-:Y:S02]  /*1c160*/  MOV R160, 0xffffffff ;  /* 0xffffffff00a07802 */ /* 0x000fe40000000f00 */
[----:B------:R-:W-:Y:S02]  /*1c170*/  MOV R2, 0x1c190 ;  /* 0x0001c19000027802 */ /* 0x000fe40000000f00 */
[----:B--2-4-:R-:W-:Y:S05]  /*1c180*/  CALL.REL.NOINC `($__internal_5_$__cuda_sm70_shflsync_idx_p) ;  /* 0x0000865000007944 */ /* 0x014fea0003c00000 */
        /* <DEDUP_REMOVED lines=9> */
.L_x_1324:
[----:B------:R-:W-:Y:S01]  /*1c220*/  IMAD.MOV.U32 R30, RZ, RZ, R12 ;  /* 0x000000ffff1e7224 */ /* 0x000fe200078e000c */
[----:B-1----:R-:W-:Y:S01]  /*1c230*/  MOV R3, 0x181f ;  /* 0x0000181f00037802 */ /* 0x002fe20000000f00 */
[----:B------:R-:W-:Y:S01]  /*1c240*/  IMAD.MOV.U32 R29, RZ, RZ, 0x2 ;  /* 0x00000002ff1d7424 */ /* 0x000fe200078e00ff */
[----:B------:R-:W-:-:S02]  /*1c250*/  MOV R160, 0xffffffff ;  /* 0xffffffff00a07802 */ /* 0x000fc40000000f00 */
[----:B------:R-:W-:Y:S02]  /*1c260*/  MOV R2, 0x1c280 ;  /* 0x0001c28000027802 */ /* 0x000fe40000000f00 */
[----:B---34-:R-:W-:Y:S05]  /*1c270*/  CALL.REL.NOINC `($__internal_5_$__cuda_sm70_shflsync_idx_p) ;  /* 0x0000856000007944 */ /* 0x018fea0003c00000 */
[----:B------:R-:W-:Y:S01]  /*1c280*/  MOV R0, R31 ;  /* 0x0000001f00007202 */ /* 0x000fe20000000f00 */
[----:B------:R-:W-:Y:S05]  /*1c290*/  BRA `(.L_x_1359) ;  /* 0xffffd95000007947 */ /* 0x000fea000383ffff */
.L_x_1325:
[----:B------:R-:W-:Y:S01]  /*1c2a0*/  IMAD.MOV.U32 R30, RZ, RZ, R14 ;  /* 0x000000ffff1e7224 */ /* 0x000fe200078e000e */
[----:B-1----:R-:W-:Y:S01]  /*1c2b0*/  MOV R3, 0x181f ;  /* 0x0000181f00037802 */ /* 0x002fe20000000f00 */
[----:B------:R-:W-:Y:S01]  /*1c2c0*/  IMAD.MOV.U32 R29, RZ, RZ, 0x2 ;  /* 0x00000002ff1d7424 */ /* 0x000fe200078e00ff */
[----:B------:R-:W-:Y:S02]  /*1c2d0*/  MOV R160, 0xffffffff ;  /* 0xffffffff00a07802 */ /* 0x000fe40000000f00 */
[----:B------:R-:W-:Y:S02]  /*1c2e0*/  MOV R2, 0x1c300 ;  /* 0x0001c30000027802 */ /* 0x000fe40000000f00 */
[----:B--234-:R-:W-:Y:S05]  /*1c2f0*/  CALL.REL.NOINC `($__internal_5_$__cuda_sm70_shflsync_idx_p) ;  /* 0x000084e000007944 */ /* 0x01cfea0003c00000 */
[----:B------:R-:W-:Y:S01]  /*1c300*/  MOV R2, R31 ;  /* 0x0000001f00027202 */ /* 0x000fe20000000f00 */
[----:B------:R-:W-:Y:S05]  /*1c310*/  BRA `(.L_x_1360) ;  /* 0xffffd8f000007947 */ /* 0x000fea000383ffff */
.L_x_1328:
[----:B------:R-:W-:Y:S01]  /*1c320*/  IMAD.MOV.U32 R30, RZ, RZ, R12 ;  /* 0x000000ffff1e7224 */ /* 0x000fe200078e000c */
[----:B--2---:R-:W-:Y:S01]  /*1c330*/  MOV R3, 0x181f ;  /* 0x0000181f00037802 */ /* 0x004fe20000000f00 */
[----:B------:R-:W-:Y:S01]  /*1c340*/  IMAD.MOV.U32 R29, RZ, RZ, 0x3 ;  /* 0x00000003ff1d7424 */ /* 0x000fe200078e00ff */
[----:B------:R-:W-:-:S02]  /*1c350*/  MOV R160, 0xffffffff ;  /* 0xffffffff00a07802 */ /* 0x000fc40000000f00 */
[----:B------:R-:W-:Y:S02]  /*1c360*/  MOV R2, 0x1c380 ;  /* 0x0001c38000027802 */ /* 0x000fe40000000f00 */
[----:B-1--4-:R-:W-:Y:S05]  /*1c370*/  CALL.REL.NOINC `($__internal_5_$__cuda_sm70_shflsync_idx_p) ;  /* 0x0000846000007944 */ /* 0x012fea0003c00000 */
        /* <DEDUP_REMOVED lines=9> */
        .type           $_ZN7cutlass13device_kernelIN5flash19enable_sm80_to_sm89INS1_16FlashAttnFwdSm80INS1_25CollectiveMainloopFwdSm80ILi8ELi2ELb0EN4cute5tupleIJNS5_1CILi128EEENS7_ILi64EEENS7_ILi192EEEEEELi192ENS_10bfloat16_tEfNS_4arch4Sm80ELb0ELb1ELb1ELb1ELb1ELb1ELb1ELb0EEENS1_21CollectiveEpilogueFwdINS6_IJS8_SA_S9_EEENS6_IJNS7_ILi1EEESI_SI_EEESC_SE_Li256ELb1ELb1ELb0ELb0EEENS1_19SingleTileSchedulerILb1ELb0ELb1ELi128EEEEEEEEEvNT_6ParamsE$_ZZN5flash25CollectiveMainloopFwdSm80ILi8ELi2ELb0EN4cute5tupleIJNS1_1CILi128EEENS3_ILi64EEENS3_ILi192EEEEEELi192EN7cutlass10bfloat16_tEfNS8_4arch4Sm80ELb0ELb1ELb1ELb1ELb1ELb1ELb1ELb0EE3mmaINS_16FlashAttnFwdSm80ISC_NS_21CollectiveEpilogueFwdINS2_IJS4_S6_S5_EEENS2_IJNS3_ILi1EEESH_SH_EEES9_SB_Li256ELb1ELb1ELb0ELb0EEENS_19SingleTileSchedulerILb1ELb0ELb1ELi128EEEE13SharedStorageENS1_6TensorINS1_11ArrayEngineIfLm96EEENS1_6LayoutINS2_IJNS2_IJNS3_ILi2EEESS_EEESH_NS3_ILi24EEEEEENS2_IJNS2_IJSH_SS_EEENS3_ILi0EEENS3_ILi4EEEEEEEEEENS_7SoftmaxILi2ELi0EEEEEbRKNSC_6ParamsERT0_RT1_iRKNS_16SeqlenInfoQKNewKILb1ELb1EEENS2_IJiiiiEEERT_ENKUlvE_clEv,@function
        .size           $_ZN7cutlass13device_kernelIN5flash19enable_sm80_to_sm89INS1_16FlashAttnFwdSm80INS1_25CollectiveMainloopFwdSm80ILi8ELi2ELb0EN4cute5tupleIJNS5_1CILi128EEENS7_ILi64EEENS7_ILi192EEEEEELi192ENS_10bfloat16_tEfNS_4arch4Sm80ELb0ELb1ELb1ELb1ELb1ELb1ELb1ELb0EEENS1_21CollectiveEpilogueFwdINS6_IJS8_SA_S9_EEENS6_IJNS7_ILi1EEESI_SI_EEESC_SE_Li256ELb1ELb1ELb0ELb0EEENS1_19SingleTileSchedulerILb1ELb0ELb1ELi128EEEEEEEEEvNT_6ParamsE$_ZZN5flash25CollectiveMainloopFwdSm80ILi8ELi2ELb0EN4cute5tupleIJNS1_1CILi128EEENS3_ILi64EEENS3_ILi192EEEEEELi192EN7cutlass10bfloat16_tEfNS8_4arch4Sm80ELb0ELb1ELb1ELb1ELb1ELb1ELb1ELb0EE3mmaINS_16FlashAttnFwdSm80ISC_NS_21CollectiveEpilogueFwdINS2_IJS4_S6_S5_EEENS2_IJNS3_ILi1EEESH_SH_EEES9_SB_Li256ELb1ELb1ELb0ELb0EEENS_19SingleTileSchedulerILb1ELb0ELb1ELi128EEEE13SharedStorageENS1_6TensorINS1_11ArrayEngineIfLm96EEENS1_6LayoutINS2_IJNS2_IJNS3_ILi2EEESS_EEESH_NS3_ILi24EEEEEENS2_IJNS2_IJSH_SS_EEENS3_ILi0EEENS3_ILi4EEEEEEEEEENS_7SoftmaxILi2ELi0EEEEEbRKNSC_6ParamsERT0_RT1_iRKNS_16SeqlenInfoQKNewKILb1ELb1EEENS2_IJiiiiEEERT_ENKUlvE_clEv,($__internal_4_$__cuda_sm70_shflsync_bfly_p - $_ZN7cutlass13device_kernelIN5flash19enable_sm80_to_sm89INS1_16FlashAttnFwdSm80INS1_25CollectiveMainloopFwdSm80ILi8ELi2ELb0EN4cute5tupleIJNS5_1CILi128EEENS7_ILi64EEENS7_ILi192EEEEEELi192ENS_10bfloat16_tEfNS_4arch4Sm80ELb0ELb1ELb1ELb1ELb1ELb1ELb1ELb0EEENS1_21CollectiveEpilogueFwdINS6_IJS8_SA_S9_EEENS6_IJNS7_ILi1EEESI_SI_EEESC_SE_Li256ELb1ELb1ELb0ELb0EEENS1_19SingleTileSchedulerILb1ELb0ELb1ELi128EEEEEEEEEvNT_6ParamsE$_ZZN5flash25CollectiveMainloopFwdSm80ILi8ELi2ELb0EN4cute5tupleIJNS1_1CILi128EEENS3_ILi64EEENS3_ILi192EEEEEELi192EN7cutlass10bfloat16_tEfNS8_4arch4Sm80ELb0ELb1ELb1ELb1ELb1ELb1ELb1ELb0EE3mmaINS_16FlashAttnFwdSm80ISC_NS_21CollectiveEpilogueFwdINS2_IJS4_S6_S5_EEENS2_IJNS3_ILi1EEESH_SH_EEES9_SB_Li256ELb1ELb1ELb0ELb0EEENS_19SingleTileSchedulerILb1ELb0ELb1ELi128EEEE13SharedStorageENS1_6TensorINS1_11ArrayEngineIfLm96EEENS1_6LayoutINS2_IJNS2_IJNS3_ILi2EEESS_EEESH_NS3_ILi24EEEEEENS2_IJNS2_IJSH_SS_EEENS3_ILi0EEENS3_ILi4EEEEEEEEEENS_7SoftmaxILi2ELi0EEEEEbRKNSC_6ParamsERT0_RT1_iRKNS_16SeqlenInfoQKNewKILb1ELb1EEENS2_IJiiiiEEERT_ENKUlvE_clEv)
$_ZN7cutlass13device_kernelIN5flash19enable_sm80_to_sm89INS1_16FlashAttnFwdSm80INS1_25CollectiveMainloopFwdSm80ILi8ELi2ELb0EN4cute5tupleIJNS5_1CILi128EEENS7_ILi64EEENS7_ILi192EEEEEELi192ENS_10bfloat16_tEfNS_4arch4Sm80ELb0ELb1ELb1ELb1ELb1ELb1ELb1ELb0EEENS1_21CollectiveEpilogueFwdINS6_IJS8_SA_S9_EEENS6_IJNS7_ILi1EEESI_SI_EEESC_SE_Li256ELb1ELb1ELb0ELb0EEENS1_19SingleTileSchedulerILb1ELb0ELb1ELi128EEEEEEEEEvNT_6ParamsE$_ZZN5flash25CollectiveMainloopFwdSm80ILi8ELi2ELb0EN4cute5tupleIJNS1_1CILi128EEENS3_ILi64EEENS3_ILi192EEEEEELi192EN7cutlass10bfloat16_tEfNS8_4arch4Sm80ELb0ELb1ELb1ELb1ELb1ELb1ELb1ELb0EE3mmaINS_16FlashAttnFwdSm80ISC_NS_21CollectiveEpilogueFwdINS2_IJS4_S6_S5_EEENS2_IJNS3_ILi1EEESH_SH_EEES9_SB_Li256ELb1ELb1ELb0ELb0EEENS_19SingleTileSchedulerILb1ELb0ELb1ELi128EEEE13SharedStorageENS1_6TensorINS1_11ArrayEngineIfLm96EEENS1_6LayoutINS2_IJNS2_IJNS3_ILi2EEESS_EEESH_NS3_ILi24EEEEEENS2_IJNS2_IJSH_SS_EEENS3_ILi0EEENS3_ILi4EEEEEEEEEENS_7SoftmaxILi2ELi0EEEEEbRKNSC_6ParamsERT0_RT1_iRKNS_16SeqlenInfoQKNewKILb1ELb1EEENS2_IJiiiiEEERT_ENKUlvE_clEv:
        /* <DEDUP_REMOVED lines=9> */
[----:B------:R-:W-:Y:S05]  /*1c4a0*/  RET.REL.NODEC R2 `(_ZN7cutlass13device_kernelIN5flash19enable_sm80_to_sm89INS1_16FlashAttnFwdSm80INS1_25CollectiveMainloopFwdSm80ILi8ELi2ELb0EN4cute5tupleIJNS5_1CILi128EEENS7_ILi64EEENS7_ILi192EEEEEELi192ENS_10bfloat16_tEfNS_4arch4Sm80ELb0ELb1ELb1ELb1ELb1ELb1ELb1ELb0EEENS1_21CollectiveEpilogueFwdINS6_IJS8_SA_S9_EEENS6_IJNS7_ILi1EEESI_SI_EEESC_SE_Li256ELb1ELb1ELb0ELb0EEENS1_19SingleTileSchedulerILb1ELb0ELb1ELi128EEEEEEEEEvNT_6ParamsE) ;  /* 0xfffe3b5002007950 */ /* 0x000fea0003c3ffff */
.L_x_1362:
[----:B------:R-:W2:Y:S04]  /*1c4b0*/  LDL.64 R12, [R37+0x8] ;  /* 0x00000800250c7983 */ /* 0x000ea80000100a00 */
[----:B------:R-:W3:Y:S04]  /*1c4c0*/  LDL.64 R2, [R37+0x18] ;  /* 0x0000180025027983 */ /* 0x000ee80000100a00 */
[----:B------:R-:W4:Y:S01]  /*1c4d0*/  LDL.64 R16, [R37+0x20] ;  /* 0x0000200025107983 */ /* 0x000f220000100a00 */
[----:B------:R-:W-:-:S03]  /*1c4e0*/  ULDC.64 UR4, c[0x0][0x118] ;  /* 0x0000460000047ab9 */ /* 0x000fc60000000a00 */
        /* <DEDUP_REMOVED lines=10> */
[----:B------:R-:W1:Y:S01]  /*1c590*/  LD.E.64 R12, [R10.64+0x120] ;  /* 0x000120040a0c7980 */ /* 0x000e62000c101b00 */
[----:B------:R-:W-:-:S02]  /*1c5a0*/  ISETP.NE.AND P0, PT, R29, RZ, PT ;  /* 0x000000ff1d00720c */ /* 0x000fc40003f05270 */
[----:B--2---:R-:W-:Y:S02]  /*1c5b0*/  SHF.R.S32.HI R39, RZ, 0x1f, R52 ;  /* 0x0000001fff277819 */ /* 0x004fe40000011434 */
[----:B---3--:R-:W-:Y:S01]  /*1c5c0*/  SHF.R.S32.HI R16, RZ, 0x1f, R2 ;  /* 0x0000001fff107819 */ /* 0x008fe20000011402 */
[----:B------:R-:W-:Y:S01]  /*1c5d0*/  IMAD R9, R15, R2, RZ ;  /* 0x000000020f097224 */ /* 0x000fe200078e02ff */
[----:B------:R-:W-:-:S04]  /*1c5e0*/  LEA.HI R3, R39, R52, RZ, 0x2 ;  /* 0x0000003427037211 */ /* 0x000fc800078f10ff */
[----:B------:R-:W-:Y:S01]  /*1c5f0*/  SHF.R.S32.HI R73, RZ, 0x2, R3 ;  /* 0x00000002ff497819 */ /* 0x000fe20000011403 */
[----:B------:R-:W-:-:S04]  /*1c600*/  IMAD.WIDE.U32 R26, R14, R2, RZ ;  /* 0x000000020e1a7225 */ /* 0x000fc800078e00ff */
[----:B-1----:R-:W-:-:S04]  /*1c610*/  IMAD R18, R13, R2, RZ ;  /* 0x000000020d127224 */ /* 0x002fc800078e02ff */
[-C--:B------:R-:W-:Y:S02]  /*1c620*/  IMAD R18, R12, R16.reuse, R18 ;  /* 0x000000100c127224 */ /* 0x080fe400078e0212 */
[----:B------:R-:W-:Y:S01]  /*1c630*/  IMAD R16, R14, R16, R9 ;  /* 0x000000100e107224 */ /* 0x000fe200078e0209 */
[----:B------:R-:W-:Y:S01]  /*1c640*/  LOP3.LUT R9, R3, 0xfffffffc, RZ, 0xc0, !PT ;  /* 0xfffffffc03097812 */ /* 0x000fe200078ec0ff */
[----:B------:R-:W-:-:S04]  /*1c650*/  IMAD.WIDE.U32 R24, R12, R2, RZ ;  /* 0x000000020c187225 */ /* 0x000fc800078e00ff */
[----:B------:R-:W-:Y:S02]  /*1c660*/  IMAD.IADD R53, R52, 0x1, -R9 ;  /* 0x0000000134357824 */ /* 0x000fe400078e0a09 */
[----:B----4-:R-:W-:Y:S01]  /*1c670*/  IMAD R38, R17, 0x80, R73 ;  /* 0x0000008011267824 */ /* 0x010fe200078e0249 */
[----:B------:R-:W-:Y:S01]  /*1c680*/  IADD3 R19, R25, R18, RZ ;  /* 0x0000001219137210 */ /* 0x000fe20007ffe0ff */
[----:B------:R-:W-:Y:S01]  /*1c690*/  IMAD.IADD R17, R27, 0x1, R16 ;  /* 0x000000011b117824 */ /* 0x000fe200078e0210 */
[C---:B------:R-:W-:Y:S02]  /*1c6a0*/  SHF.L.U32 R72, R53.reuse, 0x3, RZ ;  /* 0x0000000335487819 */ /* 0x040fe400000006ff */
[----:B------:R-:W-:Y:S01]  /*1c6b0*/  LEA R2, R53, R38, 0x6 ;  /* 0x0000002635027211 */ /* 0x000fe200078e30ff */
[----:B------:R-:W-:Y:S05]  /*1c6c0*/  @!P0 BRA `(.L_x_1363) ;  /* 0x00003c7000008947 */ /* 0x000fea0003800000 */
[----:B-----5:R-:W-:Y:S01]  /*1c6d0*/  ISETP.NE.AND P0, PT, R28, 0x1, PT ;  /* 0x000000011c00780c */ /* 0x020fe20003f05270 */
[----:B------:R-:W-:-:S12]  /*1c6e0*/  BSSY B0, `(.L_x_1364) ;  /* 0x0000007000007945 */ /* 0x000fd80003800000 */
[----:B------:R-:W-:Y:S05]  /*1c6f0*/  @!P0 BRA `(.L_x_1365) ;  /* 0x0000005000008947 */ /* 0x000fea0003800000 */
[----:B------:R-:W-:Y:S02]  /*1c700*/  ULDC.64 UR4, c[0x0][0x118] ;  /* 0x0000460000047ab9 */ /* 0x000fe40000000a00 */
[----:B------:R1:W2:Y:S04]  /*1c710*/  LD.E R3, [R10.64+0x168] ;  /* 0x000168040a037980 */ /* 0x0002a8000c101900 */
[----:B-1----:R-:W3:Y:S01]  /*1c720*/  LD.E R10, [R10.64+0x16c] ;  /* 0x00016c040a0a7980 */ /* 0x002ee2000c101900 */
[----:B--2---:R-:W-:-:S05]  /*1c730*/  IMAD.HI.U32 R2, R2, R3, RZ ;  /* 0x0000000302027227 */ /* 0x004fca00078e00ff */
[----:B---3--:R-:W-:Y:S02]  /*1c740*/  SHF.R.U32.HI R2, RZ, R10, R2 ;  /* 0x0000000aff027219 */ /* 0x008fe40000011602 */
.L_x_1365:
[----:B------:R-:W-:Y:S05]  /*1c750*/  BSYNC B0 ;  /* 0x0000000000007941 */ /* 0x000fea0003800000 */
.L_x_1364:
[----:B------:R-:W-:Y:S01]  /*1c760*/  MOV R18, R24 ;  /* 0x0000001800127202 */ /* 0x000fe20000000f00 */
[-C--:B------:R-:W-:Y:S01]  /*1c770*/  IMAD R3, R13, R2.reuse, RZ ;  /* 0x000000020d037224 */ /* 0x080fe200078e02ff */
[----:B------:R-:W-:Y:S01]  /*1c780*/  SHF.R.S32.HI R10, RZ, 0x1f, R2 ;  /* 0x0000001fff0a7819 */ /* 0x000fe20000011402 */
[----:B------:R-:W-:Y:S01]  /*1c790*/  IMAD R9, R15, R2, RZ ;  /* 0x000000020f097224 */ /* 0x000fe200078e02ff */
[----:B------:R-:W-:Y:S01]  /*1c7a0*/  MOV R16, R26 ;  /* 0x0000001a00107202 */ /* 0x000fe20000000f00 */
[----:B------:R-:W-:-:S04]  /*1c7b0*/  IMAD.WIDE.U32 R18, R12, R2, R18 ;  /* 0x000000020c127225 */ /* 0x000fc800078e0012 */
[----:B------:R-:W-:Y:S01]  /*1c7c0*/  IMAD R12, R12, R10, R3 ;  /* 0x0000000a0c0c7224 */ /* 0x000fe200078e0203 */
[----:B------:R-:W-:Y:S01]  /*1c7d0*/  LEA R48, P0, R18, R20, 0x1 ;  /* 0x0000001412307211 */ /* 0x000fe200078008ff */
[----:B------:R-:W-:-:S03]  /*1c7e0*/  IMAD.WIDE.U32 R2, R14, R2, R16 ;  /* 0x000000020e027225 */ /* 0x000fc600078e0010 */
[----:B------:R-:W-:Y:S01]  /*1c7f0*/  IADD3 R12, R19, R12, RZ ;  /* 0x0000000c130c7210 */ /* 0x000fe20007ffe0ff */
[----:B------:R-:W-:-:S03]  /*1c800*/  IMAD R14, R14, R10, R9 ;  /* 0x0000000a0e0e7224 */ /* 0x000fc600078e0209 */
[----:B------:R-:W-:Y:S02]  /*1c810*/  LEA.HI.X R39, R18, R21, R12, 0x1, P0 ;  /* 0x0000001512277211 */ /* 0x000fe400000f0c0c */
[----:B------:R-:W-:Y:S02]  /*1c820*/  IADD3 R14, R3, R14, RZ ;  /* 0x0000000e030e7210 */ /* 0x000fe40007ffe0ff */
[----:B------:R-:W-:-:S04]  /*1c830*/  LEA R20, P0, R2, R22, 0x1 ;  /* 0x0000001602147211 */ /* 0x000fc800078008ff */
[----:B------:R-:W-:Y:S01]  /*1c840*/  LEA.HI.X R22, R2, R23, R14, 0x1, P0 ;  /* 0x0000001702167211 */ /* 0x000fe200000f0c0e */
[----:B------:R-:W-:Y:S06]  /*1c850*/  BRA.DIV ~URZ, `(.L_x_1366) ;  /* 0x000077a27f007947 */ /* 0x000fec000b800000 */
[----:B------:R1:W2:Y:S02]  /*1c860*/  SHFL.IDX PT, R9, R39, RZ, 0x1c1f ;  /* 0x001c1fff27097589 */ /* 0x0002a400000e0000 */
.L_x_1414:
[----:B------:R-:W-:Y:S05]  /*1c870*/  BRA.DIV ~URZ, `(.L_x_1367) ;  /* 0x000078027f007947 */ /* 0x000fea000b800000 */
[----:B------:R3:W4:Y:S01]  /*1c880*/  SHFL.IDX PT, R10, R48, RZ, 0x1c1f ;  /* 0x001c1fff300a7589 */ /* 0x00072200000e0000 */
[----:B--2---:R-:W-:-:S03]  /*1c890*/  MOV R11, R9 ;  /* 0x00000009000b7202 */ /* 0x004fc60000000f00 */
[----:B------:R3:W2:Y:S04]  /*1c8a0*/  SHFL.IDX PT, R12, R22, RZ, 0x1c1f ;  /* 0x001c1fff160c7589 */ /* 0x0006a800000e0000 */
[----:B------:R3:W1:Y:S02]  /*1c8b0*/  SHFL.IDX PT, R2, R20, RZ, 0x1c1f ;  /* 0x001c1fff14027589 */ /* 0x00066400000e0000 */
.L_x_1415:
[----:B------:R-:W-:Y:S01]  /*1c8c0*/  IMAD R28, R32, R28, RZ ;  /* 0x0000001c201c7224 */ /* 0x000fe200078e02ff */
[----:B------:R-:W-:Y:S01]  /*1c8d0*/  SHF.R.S32.HI R87, RZ, 0x1f, R52 ;  /* 0x0000001fff577819 */ /* 0x000fe20000011434 */
[----:B------:R-:W-:Y:S01]  /*1c8e0*/  BSSY B0, `(.L_x_1368) ;  /* 0x0000054000007945 */ /* 0x000fe20003800000 */
[----:B--2---:R-:W-:Y:S01]  /*1c8f0*/  IMAD.MOV.U32 R3, RZ, RZ, R12 ;  /* 0x000000ffff037224 */ /* 0x004fe200078e000c */
[----:B------:R-:W-:Y:S01]  /*1c900*/  CS2R R78, SRZ ;  /* 0x00000000004e7805 */ /* 0x000fe2000001ff00 */
        /* <DEDUP_REMOVED lines=18> */
[----:B------:R-:W-:Y:S01]  /*1ca30*/  ISETP.GE.AND P0, PT, R21, R36, PT ;  /* 0x000000241500720c */ /* 0x000fe20003f06270 */
[----:B------:R-:W-:Y:S01]  /*1ca40*/  CS2R R16, SRZ ;  /* 0x0000000000107805 */ /* 0x000fe2000001ff00 */
[----:B------:R-:W-:Y:S01]  /*1ca50*/  CS2R R18, SRZ ;  /* 0x0000000000127805 */ /* 0x000fe2000001ff00 */
[----:B------:R-:W-:-:S10]  /*1ca60*/  ULDC.64 UR4, c[0x0][0x118] ;  /* 0x0000460000047ab9 */ /* 0x000fd40000000a00 */
[----:B-1----:R-:W-:-:S04]  /*1ca70*/  @!P0 IMAD.WIDE R12, R21, 0x2, R2 ;  /* 0x00000002150c8825 */ /* 0x002fc800078e0202 */
[C---:B----4-:R-:W-:Y:S01]  /*1ca80*/  @!P0 IMAD.WIDE R14, R21.reuse, 0x2, R10 ;  /* 0x00000002150e8825 */ /* 0x050fe200078e020a */
[----:B------:R1:W5:Y:S04]  /*1ca90*/  @!P0 LD.E.64 R16, [R12.64] ;  /* 0x000000040c108980 */ /* 0x000368000c101b00 */
[----:B------:R2:W5:Y:S01]  /*1caa0*/  @!P0 LD.E.64 R18, [R14.64] ;  /* 0x000000040e128980 */ /* 0x000562000c101b00 */
[----:B-1----:R-:W-:-:S04]  /*1cab0*/  IADD3 R12, R21, 0x10, RZ ;  /* 0x00000010150c7810 */ /* 0x002fc80007ffe0ff */
[----:B------:R-:W-:Y:S01]  /*1cac0*/  ISETP.GE.AND P0, PT, R12, R36, PT ;  /* 0x000000240c00720c */ /* 0x000fe20003f06270 */
[----:B------:R-:W-:-:S12]  /*1cad0*/  CS2R R24, SRZ ;  /* 0x0000000000187805 */ /* 0x000fd8000001ff00 */
[----:B------:R-:W-:-:S04]  /*1cae0*/  @!P0 SHF.R.S32.HI R9, RZ, 0x1f, R12 ;  /* 0x0000001fff098819 */ /* 0x000fc8000001140c */
[----:B------:R-:W-:-:S04]  /*1caf0*/  @!P0 LEA.HI R9, R9, R12, RZ, 0x2 ;  /* 0x0000000c09098211 */ /* 0x000fc800078f10ff */
[----:B------:R-:W-:Y:S01]  /*1cb00*/  @!P0 LOP3.LUT R9, R9, 0xfffffffc, RZ, 0xc0, !PT ;  /* 0xfffffffc09098812 */ /* 0x000fe200078ec0ff */
[----:B------:R-:W-:-:S04]  /*1cb10*/  CS2R R26, SRZ ;  /* 0x00000000001a7805 */ /* 0x000fc8000001ff00 */
[----:B------:R-:W-:-:S04]  /*1cb20*/  @!P0 IMAD.WIDE R12, R9, 0x2, R2 ;  /* 0x00000002090c8825 */ /* 0x000fc800078e0202 */
[----:B--2---:R-:W-:Y:S01]  /*1cb30*/  @!P0 IMAD.WIDE R14, R9, 0x2, R10 ;  /* 0x00000002090e8825 */ /* 0x004fe200078e020a */
        /* <DEDUP_REMOVED lines=43> */
[----:B------:R-:W-:Y:S01]  /*1cdf0*/  @!P0 IMAD.WIDE R2, R9, 0x2, R2 ;  /* 0x0000000209028825 */ /* 0x000fe200078e0202 */
[----:B------:R2:W5:Y:S04]  /*1ce00*/  @!P0 LD.E.64 R50, [R10.64] ;  /* 0x000000040a328980 */ /* 0x000568000c101b00 */
[----:B------:R2:W5:Y:S02]  /*1ce10*/  @!P0 LD.E.64 R54, [R2.64] ;  /* 0x0000000402368980 */ /* 0x000564000c101b00 */
.L_x_1369:
[----:B------:R-:W-:Y:S05]  /*1ce20*/  BSYNC B0 ;  /* 0x0000000000007941 */ /* 0x000fea0003800000 */
.L_x_1368:
[----:B--2-45:R-:W-:Y:S01]  /*1ce30*/  IMAD.MOV.U32 R10, RZ, RZ, R50 ;  /* 0x000000ffff0a7224 */ /* 0x034fe200078e0032 */
[----:B-1----:R-:W-:Y:S01]  /*1ce40*/  MOV R2, R45 ;  /* 0x0000002d00027202 */ /* 0x002fe20000000f00 */
[----:B------:R-:W-:Y:S02]  /*1ce50*/  IMAD.MOV.U32 R9, RZ, RZ, R51 ;  /* 0x000000ffff097224 */ /* 0x000fe400078e0033 */
        /* <DEDUP_REMOVED lines=38> */
.L_x_1416:
[----:B---3--:R-:W-:Y:S01]  /*1d0c0*/  IMAD.MOV.U32 R3, RZ, RZ, R9 ;  /* 0x000000ffff037224 */ /* 0x008fe200078e0009 */
[----:B------:R-:W-:Y:S01]  /*1d0d0*/  IADD3 R9, R38, 0x40, RZ ;  /* 0x0000004026097810 */ /* 0x000fe20007ffe0ff */
[----:B------:R-:W-:Y:S01]  /*1d0e0*/  BSSY B0, `(.L_x_1371) ;  /* 0x000004d000007945 */ /* 0x000fe20003800000 */
[----:B------:R-:W-:Y:S01]  /*1d0f0*/  CS2R R70, SRZ ;  /* 0x0000000000467805 */ /* 0x000fe2000001ff00 */
[----:B------:R-:W-:Y:S01]  /*1d100*/  CS2R R66, SRZ ;  /* 0x0000000000427805 */ /* 0x000fe2000001ff00 */
[----:B------:R-:W-:Y:S01]  /*1d110*/  ISETP.GE.AND P0, PT, R9, R28, PT ;  /* 0x0000001c0900720c */ /* 0x000fe20003f06270 */
        /* <DEDUP_REMOVED lines=8> */
[----:B------:R-:W-:-:S04]  /*1d1a0*/  CS2R R56, SRZ ;  /* 0x0000000000387805 */ /* 0x000fc8000001ff00 */
[----:B------:R-:W-:Y:S05]  /*1d1b0*/  @P0 BRA `(.L_x_1372) ;  /* 0x000003f000000947 */ /* 0x000fea0003800000 */
[----:B------:R-:W-:Y:S01]  /*1d1c0*/  ISETP.GE.AND P0, PT, R21, R36, PT ;  /* 0x000000241500720c */ /* 0x000fe20003f06270 */
[----:B------:R-:W-:Y:S01]  /*1d1d0*/  CS2R R56, SRZ ;  /* 0x0000000000387805 */ /* 0x000fe2000001ff00 */
[----:B------:R-:W-:Y:S01]  /*1d1e0*/  CS2R R48, SRZ ;  /* 0x0000000000307805 */ /* 0x000fe2000001ff00 */
[----:B------:R-:W-:-:S10]  /*1d1f0*/  ULDC.64 UR4, c[0x0][0x118] ;  /* 0x0000460000047ab9 */ /* 0x000fd40000000a00 */
[----:B------:R-:W-:-:S04]  /*1d200*/  @!P0 IMAD.WIDE R12, R21, 0x2, R2 ;  /* 0x00000002150c8825 */ /* 0x000fc800078e0202 */
[C---:B--2-4-:R-:W-:Y:S01]  /*1d210*/  @!P0 IMAD.WIDE R14, R21.reuse, 0x2, R10 ;  /* 0x00000002150e8825 */ /* 0x054fe200078e020a */
        /* <DEDUP_REMOVED lines=57> */
.L_x_1372:
[----:B------:R-:W-:Y:S05]  /*1d5b0*/  BSYNC B0 ;  /* 0x0000000000007941 */ /* 0x000fea0003800000 */
.L_x_1371:
[----:B--2---:R-:W-:Y:S01]  /*1d5c0*/  SHF.R.S32.HI R2, RZ, 0x1f, R73 ;  /* 0x0000001fff027819 */ /* 0x004fe20000011449 */
[----:B----4-:R-:W2:Y:S01]  /*1d5d0*/  LDL.64 R10, [R37+0x28] ;  /* 0x00002800250a7983 */ /* 0x010ea20000100a00 */
[----:B------:R-:W-:-:S04]  /*1d5e0*/  DEPBAR.LE SB0, 0x3 ;  /* 0x000080c00000791a */ /* 0x000fc80000000000 */
[----:B------:R-:W-:Y:S01]  /*1d5f0*/  LEA.HI R2, R2, R73, RZ, 0x3 ;  /* 0x0000004902027211 */ /* 0x000fe200078f18ff */
[----:B------:R-:W-:-:S03]  /*1d600*/  IMAD.MOV.U32 R53, RZ, RZ, 0x20 ;  /* 0x00000020ff357424 */ /* 0x000fc600078e00ff */
[----:B------:R-:W-:-:S05]  /*1d610*/  LOP3.LUT R2, R2, 0xfffffff8, RZ, 0xc0, !PT ;  /* 0xfffffff802027812 */ /* 0x000fca00078ec0ff */
[----:B------:R-:W-:Y:S02]  /*1d620*/  IMAD.IADD R12, R73, 0x1, -R2 ;  /* 0x00000001490c7824 */ /* 0x000fe400078e0a02 */
[----:B------:R-:W3:Y:S01]  /*1d630*/  LDL.64 R2, [R37+0x20] ;  /* 0x0000200025027983 */ /* 0x000ee20000100a00 */
[----:B------:R-:W-:Y:S01]  /*1d640*/  WARPSYNC 0xffffffff ;  /* 0xffffffff00007948 */ /* 0x000fe20003800000 */
[----:B------:R-:W-:Y:S01]  /*1d650*/  ULDC.64 UR4, c[0x0][0x118] ;  /* 0x0000460000047ab9 */ /* 0x000fe20000000a00 */
[----:B-----5:R-:W-:Y:S01]  /*1d660*/  IMAD.MOV.U32 R9, RZ, RZ, R78 ;  /* 0x000000ffff097224 */ /* 0x020fe200078e004e */
[----:B------:R-:W-:Y:S01]  /*1d670*/  BAR.SYNC.DEFER_BLOCKING 0x0 ;  /* 0x0000000000007b1d */ /* 0x000fe20000010000 */
[----:B------:R-:W-:Y:S02]  /*1d680*/  LEA.HI R52, R87, R52, RZ, 0x5 ;  /* 0x0000003457347211 */ /* 0x000fe400078f28ff */
[----:B------:R-:W-:-:S04]  /*1d690*/  LOP3.LUT P0, RZ, R12, 0x4, RZ, 0xc0, !PT ;  /* 0x000000040cff7812 */ /* 0x000fc8000780c0ff */
[----:B------:R-:W-:Y:S01]  /*1d6a0*/  SEL R53, R53, 0xffffffe0, !P0 ;  /* 0xffffffe035357807 */ /* 0x000fe20004000000 */
[----:B--2---:R1:W2:Y:S04]  /*1d6b0*/  LD.E.64 R30, [R10.64] ;  /* 0x000000040a1e7980 */ /* 0x0042a8000c101b00 */
[----:B---3--:R3:W4:Y:S01]  /*1d6c0*/  LD.E R13, [R2.64] ;  /* 0x00000004020d7980 */ /* 0x008722000c101900 */
[----:B-1----:R-:W-:Y:S02]  /*1d6d0*/  IMAD.MOV.U32 R10, RZ, RZ, R71 ;  /* 0x000000ffff0a7224 */ /* 0x002fe400078e0047 */
[----:B---3--:R-:W-:Y:S02]  /*1d6e0*/  IMAD.MOV.U32 R3, RZ, RZ, R79 ;  /* 0x000000ffff037224 */ /* 0x008fe400078e004f */
[----:B------:R-:W-:-:S03]  /*1d6f0*/  IMAD.MOV.U32 R2, RZ, RZ, R70 ;  /* 0x000000ffff027224 */ /* 0x000fc600078e0046 */
[----:B------:R-:W-:Y:S01]  /*1d700*/  PRMT R101, R3, 0x5410, R9 ;  /* 0x0000541003657816 */ /* 0x000fe20000000009 */
        /* <DEDUP_REMOVED lines=8> */
[----:B------:R-:W-:Y:S01]  /*1d790*/  PRMT R95, R95, 0x5410, R2 ;  /* 0x000054105f5f7816 */ /* 0x000fe20000000002 */
[----:B------:R-:W-:-:S02]  /*1d7a0*/  IMAD.MOV.U32 R3, RZ, RZ, R59 ;  /* 0x000000ffff037224 */ /* 0x000fc400078e003b */
[----:B------:R-:W-:Y:S01]  /*1d7b0*/  IMAD.MOV.U32 R2, RZ, RZ, R48 ;  /* 0x000000ffff027224 */ /* 0x000fe200078e0030 */
[----:B------:R-:W-:Y:S01]  /*1d7c0*/  PRMT R95, R10, 0x7610, R95 ;  /* 0x000076100a5f7816 */ /* 0x000fe2000000005f */
[----:B------:R-:W-:Y:S01]  /*1d7d0*/  IMAD.MOV.U32 R10, RZ, RZ, R49 ;  /* 0x000000ffff0a7224 */ /* 0x000fe200078e0031 */
        /* <DEDUP_REMOVED lines=10> */
[----:B------:R-:W-:-:S03]  /*1d880*/  IMAD.MOV.U32 R2, RZ, RZ, R68 ;  /* 0x000000ffff027224 */ /* 0x000fc600078e0044 */
[----:B------:R-:W-:Y:S01]  /*1d890*/  PRMT R98, R3, 0x7610, R98 ;  /* 0x0000761003627816 */ /* 0x000fe20000000062 */
[----:B------:R-:W-:Y:S01]  /*1d8a0*/  IMAD.MOV.U32 R3, RZ, RZ, R64 ;  /* 0x000000ffff037224 */ /* 0x000fe200078e0040 */
[----:B------:R-:W-:Y:S01]  /*1d8b0*/  PRMT R96, R10, 0x5410, R2 ;  /* 0x000054100a607816 */ /* 0x000fe20000000002 */
[----:B------:R-:W-:Y:S02]  /*1d8c0*/  IMAD.MOV.U32 R10, RZ, RZ, R65 ;  /* 0x000000ffff0a7224 */ /* 0x000fe400078e0041 */
[----:B------:R-:W-:-:S03]  /*1d8d0*/  IMAD.SHL.U32 R9, R12, 0x40, RZ ;  /* 0x000000400c097824 */ /* 0x000fc600078e00ff */
[----:B------:R-:W-:Y:S01]  /*1d8e0*/  PRMT R94, R10, 0x5410, R3 ;  /* 0x000054100a5e7816 */ /* 0x000fe20000000003 */
[----:B------:R-:W-:Y:S01]  /*1d8f0*/  IMAD.SHL.U32 R3, R52, 0x10, RZ ;  /* 0x0000001034037824 */ /* 0x000fe200078e00ff */
[----:B------:R-:W-:-:S04]  /*1d900*/  LOP3.LUT R2, R9, 0x1c0, RZ, 0xc0, !PT ;  /* 0x000001c009027812 */ /* 0x000fc800078ec0ff */
[----:B------:R-:W-:Y:S02]  /*1d910*/  LOP3.LUT R11, R2, 0x18, R72, 0xf8, !PT ;  /* 0x00000018020b7812 */ /* 0x000fe400078ef848 */
[----:B------:R-:W-:Y:S01]  /*1d920*/  SHF.R.U32.HI R2, RZ, 0x3, R2 ;  /* 0x00000003ff027819 */ /* 0x000fe20000011602 */
[----:B------:R-:W-:-:S03]  /*1d930*/  IMAD.MOV.U32 R9, RZ, RZ, R60 ;  /* 0x000000ffff097224 */ /* 0x000fc600078e003c */
[----:B------:R-:W-:Y:S02]  /*1d940*/  LOP3.LUT R2, R11, R2, RZ, 0x3c, !PT ;  /* 0x000000020b027212 */ /* 0x000fe400078e3cff */
[----:B------:R-:W-:Y:S01]  /*1d950*/  PRMT R90, R90, 0x5410, R9 ;  /* 0x000054105a5a7816 */ /* 0x000fe20000000009 */
[----:B------:R-:W-:Y:S01]  /*1d960*/  IMAD.MOV.U32 R9, RZ, RZ, R61 ;  /* 0x000000ffff097224 */ /* 0x000fe200078e003d */
[----:B------:R-:W-:Y:S01]  /*1d970*/  LOP3.LUT R37, R2, 0xfffffe00, R3, 0xf8, !PT ;  /* 0xfffffe0002257812 */ /* 0x000fe200078ef803 */
[----:B------:R-:W-:Y:S02]  /*1d980*/  IMAD.MOV.U32 R3, RZ, RZ, R56 ;  /* 0x000000ffff037224 */ /* 0x000fe400078e0038 */
[----:B------:R-:W-:Y:S01]  /*1d990*/  IMAD.MOV.U32 R2, RZ, RZ, R57 ;  /* 0x000000ffff027224 */ /* 0x000fe200078e0039 */
[----:B------:R-:W-:Y:S01]  /*1d9a0*/  BSSY B1, `(.L_x_1373) ;  /* 0x000014b000017945 */ /* 0x000fe20003800000 */
[----:B------:R-:W-:-:S03]  /*1d9b0*/  PRMT R90, R9, 0x7610, R90 ;  /* 0x00007610095a7816 */ /* 0x000fc6000000005a */
[----:B------:R-:W-:Y:S01]  /*1d9c0*/  PRMT R72, R2, 0x5410, R3 ;  /* 0x0000541002487816 */ /* 0x000fe20000000003 */
[----:B----4-:R-:W-:-:S05]  /*1d9d0*/  IMAD R10, R13, -0x80, R28 ;  /* 0xffffff800d0a7824 */ /* 0x010fca00078e021c */
[----:B------:R-:W-:-:S04]  /*1d9e0*/  IMNMX R52, R10, 0x80, PT ;  /* 0x000000800a347817 */ /* 0x000fc80003800200 */
[----:B------:R-:W-:Y:S01]  /*1d9f0*/  ISETP.GE.AND P0, PT, R73, R52, PT ;  /* 0x000000344900720c */ /* 0x000fe20003f06270 */
[----:B--2---:R-:W-:-:S12]  /*1da00*/  IMAD.WIDE.U32 R38, R37, 0x2, R30 ;  /* 0x0000000225267825 */ /* 0x004fd800078e001e */
[----:B------:R-:W-:Y:S05]  /*1da10*/  @P0 BRA `(.L_x_1374) ;  /* 0x0000143000000947 */ /* 0x000fea0003800000 */
[----:B------:R-:W-:Y:S01]  /*1da20*/  ISETP.GE.AND P0, PT, R21, R36, PT ;  /* 0x000000241500720c */ /* 0x000fe20003f06270 */
[----:B------:R-:W-:-:S12]  /*1da30*/  BSSY B0, `(.L_x_1375) ;  /* 0x0000031000007945 */ /* 0x000fd80003800000 */
[----:B------:R-:W-:Y:S05]  /*1da40*/  @P0 BRA `(.L_x_1376) ;  /* 0x000002f000000947 */ /* 0x000fea0003800000 */
[----:B------:R-:W-:Y:S02]  /*1da50*/  ULDC.64 UR4, c[0x0][0x118] ;  /* 0x0000460000047ab9 */ /* 0x000fe40000000a00 */
[----:B------:R-:W2:Y:S01]  /*1da60*/  LD.E.128 R12, [R38.64] ;  /* 0x00000004260c7980 */ /* 0x000ea2000c101d00 */
[----:B------:R-:W-:Y:S02]  /*1da70*/  SHF.R.U64 R2, R18, 0x10, R19 ;  /* 0x0000001012027819 */ /* 0x000fe40000001213 */
[----:B------:R-:W-:Y:S02]  /*1da80*/  SHF.R.U32.HI R9, RZ, 0x10, R17 ;  /* 0x00000010ff097819 */ /* 0x000fe40000011611 */
[----:B------:R-:W-:Y:S02]  /*1da90*/  SHF.R.U32.HI R3, RZ, 0x10, R19 ;  /* 0x00000010ff037819 */ /* 0x000fe40000011613 */
[----:B------:R-:W-:Y:S02]  /*1daa0*/  PRMT R18, R80, 0x5432, R2 ;  /* 0x0000543250127816 */ /* 0x000fe40000000002 */
[----:B------:R-:W-:-:S02]  /*1dab0*/  PRMT R2, R23, 0x5410, R9 ;  /* 0x0000541017027816 */ /* 0x000fc40000000009 */
[----:B------:R-:W-:Y:S02]  /*1dac0*/  PRMT R3, R80, 0x5410, R3 ;  /* 0x0000541050037816 */ /* 0x000fe40000000003 */
[----:B------:R-:W-:Y:S01]  /*1dad0*/  SHF.R.U64 R11, R16, 0x10, R17 ;  /* 0x00000010100b7819 */ /* 0x000fe20000001211 */
[C---:B------:R-:W-:Y:S01]  /*1dae0*/  IMAD.U32 R20, R2.reuse, 0x10000, RZ ;  /* 0x0001000002147824 */ /* 0x040fe200078e00ff */
[----:B------:R-:W-:Y:S02]  /*1daf0*/  SHF.L.U32 R22, R3, 0x10, RZ ;  /* 0x0000001003167819 */ /* 0x000fe400000006ff */
[----:B------:R-:W-:Y:S02]  /*1db00*/  LOP3.LUT R29, R2, 0xffff0000, RZ, 0xc0, !PT ;  /* 0xffff0000021d7812 */ /* 0x000fe400078ec0ff */
[----:B------:R-:W-:Y:S02]  /*1db10*/  PRMT R11, R23, 0x5432, R11 ;  /* 0x00005432170b7816 */ /* 0x000fe4000000000b */
[----:B------:R-:W-:-:S02]  /*1db20*/  LOP3.LUT R23, R3, 0xffff0000, RZ, 0xc0, !PT ;  /* 0xffff000003177812 */ /* 0x000fc400078ec0ff */
[----:B------:R-:W-:Y:S02]  /*1db30*/  LOP3.LUT R28, R11, 0xffff0000, RZ, 0xc0, !PT ;  /* 0xffff00000b1c7812 */ /* 0x000fe400078ec0ff */
[C---:B--2---:R-:W-:Y:S01]  /*1db40*/  LOP3.LUT R10, R14.reuse, 0xffff0000, RZ, 0xc0, !PT ;  /* 0xffff00000e0a7812 */ /* 0x044fe200078ec0ff */
[----:B------:R-:W-:Y:S01]  /*1db50*/  IMAD.U32 R17, R14, 0x10000, RZ ;  /* 0x000100000e117824 */ /* 0x000fe200078e00ff */
[C---:B------:R-:W-:Y:S01]  /*1db60*/  LOP3.LUT R14, R15.reuse, 0xffff0000, RZ, 0xc0, !PT ;  /* 0xffff00000f0e7812 */ /* 0x040fe200078ec0ff */
[----:B------:R-:W-:Y:S01]  /*1db70*/  IMAD.U32 R16, R15, 0x10000, RZ ;  /* 0x000100000f107824 */ /* 0x000fe200078e00ff */
[----:B------:R-:W-:Y:S01]  /*1db80*/  LOP3.LUT R3, R12, 0xffff0000, RZ, 0xc0, !PT ;  /* 0xffff00000c037812 */ /* 0x000fe200078ec0ff */
[C---:B------:R-:W-:Y:S01]  /*1db90*/  FMUL.FTZ R19, R10.reuse, R20 ;  /* 0x000000140a137220 */ /* 0x040fe20000410000 */
[----:B------:R-:W-:Y:S01]  /*1dba0*/  SHF.L.U32 R2, R13, 0x10, RZ ;  /* 0x000000100d027819 */ /* 0x000fe200000006ff */
[----:B------:R-:W-:Y:S02]  /*1dbb0*/  FMUL.FTZ R15, R10, R22 ;  /* 0x000000160a0f7220 */ /* 0x000fe40000410000 */
[----:B------:R-:W-:-:S02]  /*1dbc0*/  FMUL.FTZ R10, R14, R29 ;  /* 0x0000001d0e0a7220 */ /* 0x000fc40000410000 */
[C---:B------:R-:W-:Y:S02]  /*1dbd0*/  FFMA.FTZ R22, R17.reuse, R22, -R19 ;  /* 0x0000001611167223 */ /* 0x040fe40000010813 */
[----:B------:R-:W-:Y:S01]  /*1dbe0*/  FFMA.FTZ R19, R17, R20, R15 ;  /* 0x0000001411137223 */ /* 0x000fe2000001000f */
[----:B------:R-:W-:Y:S01]  /*1dbf0*/  SHF.L.U32 R20, R18, 0x10, RZ ;  /* 0x0000001012147819 */ /* 0x000fe200000006ff */
[-C--:B------:R-:W-:Y:S01]  /*1dc00*/  FMUL.FTZ R14, R14, R23.reuse ;  /* 0x000000170e0e7220 */ /* 0x080fe20000410000 */
[----:B------:R-:W-:Y:S01]  /*1dc10*/  LOP3.LUT R18, R18, 0xffff0000, RZ, 0xc0, !PT ;  /* 0xffff000012127812 */ /* 0x000fe200078ec0ff */
[----:B------:R-:W-:Y:S02]  /*1dc20*/  FFMA.FTZ R17, R16, R23, -R10 ;  /* 0x0000001710117223 */ /* 0x000fe4000001080a */
[----:B------:R-:W-:Y:S01]  /*1dc30*/  IMAD.U32 R9, R12, 0x10000, RZ ;  /* 0x000100000c097824 */ /* 0x000fe200078e00ff */
[----:B------:R-:W-:Y:S01]  /*1dc40*/  LOP3.LUT R12, R13, 0xffff0000, RZ, 0xc0, !PT ;  /* 0xffff00000d0c7812 */ /* 0x000fe200078ec0ff */
[----:B------:R-:W-:-:S02]  /*1dc50*/  IMAD.U32 R23, R11, 0x10000, RZ ;  /* 0x000100000b177824 */ /* 0x000fc400078e00ff */
[----:B------:R-:W-:Y:S01]  /*1dc60*/  FFMA.FTZ R15, R16, R29, R14 ;  /* 0x0000001d100f7223 */ /* 0x000fe2000001000e */
[----:B------:R-:W-:Y:S01]  /*1dc70*/  F2FP.BF16.PACK_AB R14, R19, R22 ;  /* 0x00000016130e723e */ /* 0x000fe200000010ff */
[C---:B------:R-:W-:Y:S02]  /*1dc80*/  FMUL.FTZ R10, R3.reuse, R23 ;  /* 0x00000017030a7220 */ /* 0x040fe40000410000 */
[----:B------:R-:W-:Y:S01]  /*1dc90*/  FMUL.FTZ R3, R3, R20 ;  /* 0x0000001403037220 */ /* 0x000fe20000410000 */
[----:B------:R-:W-:Y:S01]  /*1dca0*/  F2FP.BF16.PACK_AB R15, R15, R17 ;  /* 0x000000110f0f723e */ /* 0x000fe200000010ff */
[C---:B------:R-:W-:Y:S02]  /*1dcb0*/  FMUL.FTZ R11, R12.reuse, R28 ;  /* 0x0000001c0c0b7220 */ /* 0x040fe40000410000 */
[----:B------:R-:W-:Y:S02]  /*1dcc0*/  FMUL.FTZ R13, R12, R18 ;  /* 0x000000120c0d7220 */ /* 0x000fe40000410000 */
[----:B------:R-:W-:-:S02]  /*1dcd0*/  FFMA.FTZ R12, R9, R23, R3 ;  /* 0x00000017090c7223 */ /* 0x000fc40000010003 */
[----:B------:R-:W-:Y:S02]  /*1dce0*/  FFMA.FTZ R10, R9, R20, -R10 ;  /* 0x00000014090a7223 */ /* 0x000fe4000001080a */
[C---:B------:R-:W-:Y:S02]  /*1dcf0*/  FFMA.FTZ R3, R2.reuse, R18, -R11 ;  /* 0x0000001202037223 */ /* 0x040fe4000001080b */
[----:B------:R-:W-:Y:S01]  /*1dd00*/  FFMA.FTZ R13, R2, R28, R13 ;  /* 0x0000001c020d7223 */ /* 0x000fe2000001000d */
[----:B------:R-:W-:-:S04]  /*1dd10*/  F2FP.BF16.PACK_AB R12, R12, R10 ;  /* 0x0000000a0c0c723e */ /* 0x000fc800000010ff */
[----:B------:R-:W-:-:S05]  /*1dd20*/  F2FP.BF16.PACK_AB R13, R13, R3 ;  /* 0x000000030d0d723e */ /* 0x000fca00000010ff */
[----:B------:R1:W-:Y:S02]  /*1dd30*/  ST.E.128 [R38.64], R12 ;  /* 0x0000000c26007985 */ /* 0x0003e4000c101d04 */
.L_x_1376:
[----:B------:R-:W-:Y:S05]  /*1dd40*/  BSYNC B0 ;  /* 0x0000000000007941 */ /* 0x000fea0003800000 */
.L_x_1375:
[----:B------:R-:W-:Y:S01]  /*1dd50*/  IADD3 R2, R21, 0x10, RZ ;  /* 0x0000001015027810 */ /* 0x000fe20007ffe0ff */
[----:B------:R-:W-:Y:S03]  /*1dd60*/  BSSY B0, `(.L_x_1377) ;  /* 0x0000036000007945 */ /* 0x000fe60003800000 */
[----:B------:R-:W-:-:S13]  /*1dd70*/  ISETP.GE.AND P0, PT, R2, R36, PT ;  /* 0x000000240200720c */ /* 0x000fda0003f06270 */
[----:B------:R-:W-:Y:S05]  /*1dd80*/  @P0 BRA `(.L_x_1378) ;  /* 0x0000033000000947 */ /* 0x000fea0003800000 */
[----:B------:R-:W-:Y:S01]  /*1dd90*/  IADD3 R2, P0, R53, R37, RZ ;  /* 0x0000002535027210 */ /* 0x000fe20007f1e0ff */
[----:B------:R-:W-:-:S03]  /*1dda0*/  ULDC.64 UR4, c[0x0][0x118] ;  /* 0x0000460000047ab9 */ /* 0x000fc60000000a00 */
        /* <DEDUP_REMOVED lines=15> */
[----:B------:R-:W-:-:S05]  /*1dea0*/  PRMT R17, R81, 0x5432, R17 ;  /* 0x0000543251117816 */ /* 0x000fca0000000011 */
[C---:B------:R-:W-:Y:S01]  /*1deb0*/  IMAD.U32 R25, R17.reuse, 0x10000, RZ ;  /* 0x0001000011197824 */ /* 0x040fe200078e00ff */
[----:B------:R-:W-:Y:S02]  /*1dec0*/  LOP3.LUT R17, R17, 0xffff0000, RZ, 0xc0, !PT ;  /* 0xffff000011117812 */ /* 0x000fe400078ec0ff */
[C---:B--2---:R-:W-:Y:S01]  /*1ded0*/  LOP3.LUT R16, R14.reuse, 0xffff0000, RZ, 0xc0, !PT ;  /* 0xffff00000e107812 */ /* 0x044fe200078ec0ff */
[----:B------:R-:W-:Y:S01]  /*1dee0*/  IMAD.U32 R19, R14, 0x10000, RZ ;  /* 0x000100000e137824 */ /* 0x000fe200078e00ff */
[C---:B------:R-:W-:Y:S01]  /*1def0*/  LOP3.LUT R14, R15.reuse, 0xffff0000, RZ, 0xc0, !PT ;  /* 0xffff00000f0e7812 */ /* 0x040fe200078ec0ff */
[----:B------:R-:W-:Y:S01]  /*1df00*/  IMAD.U32 R18, R15, 0x10000, RZ ;  /* 0x000100000f127824 */ /* 0x000fe200078e00ff */
[C---:B------:R-:W-:Y:S01]  /*1df10*/  LOP3.LUT R3, R12.reuse, 0xffff0000, RZ, 0xc0, !PT ;  /* 0xffff00000c037812 */ /* 0x040fe200078ec0ff */
[----:B------:R-:W-:Y:S01]  /*1df20*/  IMAD.U32 R9, R12, 0x10000, RZ ;  /* 0x000100000c097824 */ /* 0x000fe200078e00ff */
[----:B------:R-:W-:Y:S01]  /*1df30*/  LOP3.LUT R12, R13, 0xffff0000, RZ, 0xc0, !PT ;  /* 0xffff00000d0c7812 */ /* 0x000fe200078ec0ff */
[----:B------:R-:W-:-:S02]  /*1df40*/  FMUL.FTZ R15, R16, R22 ;  /* 0x00000016100f7220 */ /* 0x000fc40000410000 */
[----:B------:R-:W-:Y:S02]  /*1df50*/  IMAD.U32 R2, R13, 0x10000, RZ ;  /* 0x000100000d027824 */ /* 0x000fe400078e00ff */
[-C--:B------:R-:W-:Y:S02]  /*1df60*/  FMUL.FTZ R16, R16, R23.reuse ;  /* 0x0000001710107220 */ /* 0x080fe40000410000 */
[C---:B------:R-:W-:Y:S02]  /*1df70*/  FMUL.FTZ R13, R14.reuse, R26 ;  /* 0x0000001a0e0d7220 */ /* 0x040fe40000410000 */
[C---:B------:R-:W-:Y:S02]  /*1df80*/  FFMA.FTZ R23, R19.reuse, R23, -R15 ;  /* 0x0000001713177223 */ /* 0x040fe4000001080f */
[----:B------:R-:W-:Y:S02]  /*1df90*/  FFMA.FTZ R22, R19, R22, R16 ;  /* 0x0000001613167223 */ /* 0x000fe40000010010 */
[----:B------:R-:W-:-:S02]  /*1dfa0*/  FMUL.FTZ R15, R14, R24 ;  /* 0x000000180e0f7220 */ /* 0x000fc40000410000 */
[----:B------:R-:W-:Y:S02]  /*1dfb0*/  FFMA.FTZ R19, R18, R24, -R13 ;  /* 0x0000001812137223 */ /* 0x000fe4000001080d */
[C---:B------:R-:W-:Y:S01]  /*1dfc0*/  IMAD.U32 R24, R20.reuse, 0x10000, RZ ;  /* 0x0001000014187824 */ /* 0x040fe200078e00ff */
[----:B------:R-:W-:Y:S01]  /*1dfd0*/  LOP3.LUT R20, R20, 0xffff0000, RZ, 0xc0, !PT ;  /* 0xffff000014147812 */ /* 0x000fe200078ec0ff */
[C---:B------:R-:W-:Y:S02]  /*1dfe0*/  FMUL.FTZ R16, R3.reuse, R25 ;  /* 0x0000001903107220 */ /* 0x040fe40000410000 */
[----:B------:R-:W-:Y:S02]  /*1dff0*/  FMUL.FTZ R3, R3, R24 ;  /* 0x0000001803037220 */ /* 0x000fe40000410000 */
[C---:B------:R-:W-:Y:S02]  /*1e000*/  FMUL.FTZ R14, R12.reuse, R17 ;  /* 0x000000110c0e7220 */ /* 0x040fe40000410000 */
[----:B------:R-:W-:-:S02]  /*1e010*/  FMUL.FTZ R13, R12, R20 ;  /* 0x000000140c0d7220 */ /* 0x000fc40000410000 */
[C---:B------:R-:W-:Y:S02]  /*1e020*/  FFMA.FTZ R12, R9.reuse, R25, R3 ;  /* 0x00000019090c7223 */ /* 0x040fe40000010003 */
[----:B------:R-:W-:Y:S02]  /*1e030*/  FFMA.FTZ R15, R18, R26, R15 ;  /* 0x0000001a120f7223 */ /* 0x000fe4000001000f */
[----:B------:R-:W-:Y:S02]  /*1e040*/  FFMA.FTZ R16, R9, R24, -R16 ;  /* 0x0000001809107223 */ /* 0x000fe40000010810 */
[----:B------:R-:W-:Y:S01]  /*1e050*/  FFMA.FTZ R3, R2, R20, -R14 ;  /* 0x0000001402037223 */ /* 0x000fe2000001080e */
[----:B------:R-:W-:Y:S01]  /*1e060*/  F2FP.BF16.PACK_AB R14, R22, R23 ;  /* 0x00000017160e723e */ /* 0x000fe200000010ff */
[----:B------:R-:W-:Y:S01]  /*1e070*/  FFMA.FTZ R13, R2, R17, R13 ;  /* 0x00000011020d7223 */ /* 0x000fe2000001000d */
[----:B------:R-:W-:Y:S02]  /*1e080*/  F2FP.BF16.PACK_AB R15, R15, R19 ;  /* 0x000000130f0f723e */ /* 0x000fe400000010ff */
[----:B------:R-:W-:-:S02]  /*1e090*/  F2FP.BF16.PACK_AB R12, R12, R16 ;  /* 0x000000100c0c723e */ /* 0x000fc400000010ff */
[----:B------:R-:W-:-:S05]  /*1e0a0*/  F2FP.BF16.PACK_AB R13, R13, R3 ;  /* 0x000000030d0d723e */ /* 0x000fca00000010ff */
[----:B------:R1:W-:Y:S02]  /*1e0b0*/  ST.E.128 [R10.64], R12 ;  /* 0x0000000c0a007985 */ /* 0x0003e4000c101d04 */
.L_x_1378:
[----:B------:R-:W-:Y:S05]  /*1e0c0*/  BSYNC B0 ;  /* 0x0000000000007941 */ /* 0x000fea0003800000 */
.L_x_1377:
[----:B------:R-:W-:Y:S01]  /*1e0d0*/  IADD3 R2, R21, 0x20, RZ ;  /* 0x0000002015027810 */ /* 0x000fe20007ffe0ff */
[----:B------:R-:W-:Y:S03]  /*1e0e0*/  BSSY B0, `(.L_x_1379) ;  /* 0x0000032000007945 */ /* 0x000fe60003800000 */
[----:B------:R-:W-:-:S13]  /*1e0f0*/  ISETP.GE.AND P0, PT, R2, R36, PT ;  /* 0x000000240200720c */ /* 0x000fda0003f06270 */
[----:B------:R-:W-:Y:S05]  /*1e100*/  @P0 BRA `(.L_x_1380) ;  /* 0x000002f000000947 */ /* 0x000fea0003800000 */
[----:B------:R-:W-:Y:S02]  /*1e110*/  ULDC.64 UR4, c[0x0][0x118] ;  /* 0x0000460000047ab9 */ /* 0x000fe40000000a00 */
[----:B-1----:R-:W2:Y:S01]  /*1e120*/  LD.E.128 R12, [R38.64+0x4000] ;  /* 0x00400004260c7980 */ /* 0x002ea2000c101d00 */
[----:B------:R-:W-:Y:S02]  /*1e130*/  SHF.R.U64 R2, R34, 0x10, R35 ;  /* 0x0000001022027819 */ /* 0x000fe40000001223 */
[----:B------:R-:W-:Y:S02]  /*1e140*/  SHF.R.U32.HI R9, RZ, 0x10, R33 ;  /* 0x00000010ff097819 */ /* 0x000fe40000011621 */
[----:B------:R-:W-:Y:S02]  /*1e150*/  SHF.R.U32.HI R3, RZ, 0x10, R35 ;  /* 0x00000010ff037819 */ /* 0x000fe40000011623 */
[----:B------:R-:W-:Y:S02]  /*1e160*/  PRMT R18, R84, 0x5432, R2 ;  /* 0x0000543254127816 */ /* 0x000fe40000000002 */
[----:B------:R-:W-:-:S02]  /*1e170*/  PRMT R2, R83, 0x5410, R9 ;  /* 0x0000541053027816 */ /* 0x000fc40000000009 */
[----:B------:R-:W-:Y:S02]  /*1e180*/  PRMT R3, R84, 0x5410, R3 ;  /* 0x0000541054037816 */ /* 0x000fe40000000003 */
[C---:B------:R-:W-:Y:S01]  /*1e190*/  LOP3.LUT R25, R2.reuse, 0xffff0000, RZ, 0xc0, !PT ;  /* 0xffff000002197812 */ /* 0x040fe200078ec0ff */
[----:B------:R-:W-:Y:S01]  /*1e1a0*/  IMAD.U32 R20, R2, 0x10000, RZ ;  /* 0x0001000002147824 */ /* 0x000fe200078e00ff */
[C---:B------:R-:W-:Y:S02]  /*1e1b0*/  SHF.L.U32 R22, R3.reuse, 0x10, RZ ;  /* 0x0000001003167819 */ /* 0x040fe400000006ff */
[----:B------:R-:W-:Y:S02]  /*1e1c0*/  SHF.R.U64 R11, R32, 0x10, R33 ;  /* 0x00000010200b7819 */ /* 0x000fe40000001221 */
[----:B------:R-:W-:Y:S02]  /*1e1d0*/  LOP3.LUT R23, R3, 0xffff0000, RZ, 0xc0, !PT ;  /* 0xffff000003177812 */ /* 0x000fe400078ec0ff */
[----:B------:R-:W-:-:S04]  /*1e1e0*/  PRMT R11, R83, 0x5432, R11 ;  /* 0x00005432530b7816 */ /* 0x000fc8000000000b */
        /* <DEDUP_REMOVED lines=32> */
[----:B------:R1:W-:Y:S02]  /*1e3f0*/  ST.E.128 [R38.64+0x4000], R12 ;  /* 0x0040000c26007985 */ /* 0x0003e4000c101d04 */
.L_x_1380:
[----:B------:R-:W-:Y:S05]  /*1e400*/  BSYNC B0 ;  /* 0x0000000000007941 */ /* 0x000fea0003800000 */
.L_x_1379:
[----:B------:R-:W-:Y:S01]  /*1e410*/  IADD3 R2, R21, 0x30, RZ ;  /* 0x0000003015027810 */ /* 0x000fe20007ffe0ff */
[----:B------:R-:W-:Y:S03]  /*1e420*/  BSSY B0, `(.L_x_1381) ;  /* 0x0000037000007945 */ /* 0x000fe60003800000 */
[----:B------:R-:W-:-:S13]  /*1e430*/  ISETP.GE.AND P0, PT, R2, R36, PT ;  /* 0x000000240200720c */ /* 0x000fda0003f06270 */
[----:B------:R-:W-:Y:S05]  /*1e440*/  @P0 BRA `(.L_x_1382) ;  /* 0x0000034000000947 */ /* 0x000fea0003800000 */
[----:B------:R-:W-:Y:S01]  /*1e450*/  IADD3 R3, R53, 0x2000, RZ ;  /* 0x0000200035037810 */ /* 0x000fe20007ffe0ff */
[----:B------:R-:W-:-:S03]  /*1e460*/  ULDC.64 UR4, c[0x0][0x118] ;  /* 0x0000460000047ab9 */ /* 0x000fc60000000a00 */
        /* <DEDUP_REMOVED lines=50> */
.L_x_1382:
[----:B------:R-:W-:Y:S05]  /*1e790*/  BSYNC B0 ;  /* 0x0000000000007941 */ /* 0x000fea0003800000 */
.L_x_1381:
        /* <DEDUP_REMOVED lines=51> */
.L_x_1384:
[----:B------:R-:W-:Y:S05]  /*1ead0*/  BSYNC B0 ;  /* 0x0000000000007941 */ /* 0x000fea0003800000 */
.L_x_1383:
[----:B------:R-:W-:-:S04]  /*1eae0*/  IADD3 R2, R21, 0x50, RZ ;  /* 0x0000005015027810 */ /* 0x000fc80007ffe0ff */
        /* <DEDUP_REMOVED lines=12> */
[----:B------:R-:W-:Y:S02]  /*1ebb0*/  PRMT R20, R93, 0x5432, R2 ;  /* 0x000054325d147816 */ /* 0x000fe40000000002 */
        /* <DEDUP_REMOVED lines=41> */
.L_x_1374:
[----:B------:R-:W-:Y:S05]  /*1ee50*/  BSYNC B1 ;  /* 0x0000000000017941 */ /* 0x000fea0003800000 */
.L_x_1373:
[----:B------:R-:W-:Y:S01]  /*1ee60*/  IADD3 R2, R73, 0x40, RZ ;  /* 0x0000004049027810 */ /* 0x000fe20007ffe0ff */
[----:B------:R-:W-:-:S03]  /*1ee70*/  IMAD.MOV.U32 R3, RZ, RZ, 0x0 ;  /* 0x00000000ff037424 */ /* 0x000fc600078e00ff */
[----:B------:R-:W-:Y:S01]  /*1ee80*/  ISETP.GE.AND P0, PT, R2, R52, PT ;  /* 0x000000340200720c */ /* 0x000fe20003f06270 */
[----:B------:R-:W-:-:S12]  /*1ee90*/  IMAD.MOV.U32 R2, RZ, RZ, R110 ;  /* 0x000000ffff027224 */ /* 0x000fd800078e006e */
[----:B------:R-:W-:Y:S05]  /*1eea0*/  @P0 RET.REL.NODEC R2 `(_ZN7cutlass13device_kernelIN5flash19enable_sm80_to_sm89INS1_16FlashAttnFwdSm80INS1_25CollectiveMainloopFwdSm80ILi8ELi2ELb0EN4cute5tupleIJNS5_1CILi128EEENS7_ILi64EEENS7_ILi192EEEEEELi192ENS_10bfloat16_tEfNS_4arch4Sm80ELb0ELb1ELb1ELb1ELb1ELb1ELb1ELb0EEENS1_21CollectiveEpilogueFwdINS6_IJS8_SA_S9_EEENS6_IJNS7_ILi1EEESI_SI_EEESC_SE_Li256ELb1ELb1ELb0ELb0EEENS1_19SingleTileSchedulerILb1ELb0ELb1ELi128EEEEEEEEEvNT_6ParamsE) ;  /* 0xfffe115002000950 */ /* 0x000fea0003c3ffff */
[----:B------:R-:W-:Y:S01]  /*1eeb0*/  ISETP.GE.AND P0, PT, R21, R36, PT ;  /* 0x000000241500720c */ /* 0x000fe20003f06270 */
[----:B------:R-:W-:-:S12]  /*1eec0*/  BSSY B0, `(.L_x_1385) ;  /* 0x0000031000007945 */ /* 0x000fd80003800000 */
        /* <DEDUP_REMOVED lines=48> */
.L_x_1386:
[----:B------:R-:W-:Y:S05]  /*1f1d0*/  BSYNC B0 ;  /* 0x0000000000007941 */ /* 0x000fea0003800000 */
.L_x_1385:
        /* <DEDUP_REMOVED lines=56> */
.L_x_1388:
[----:B------:R-:W-:Y:S05]  /*1f560*/  BSYNC B0 ;  /* 0x0000000000007941 */ /* 0x000fea0003800000 */
.L_x_1387:
        /* <DEDUP_REMOVED lines=51> */
.L_x_1390:
[----:B------:R-:W-:Y:S05]  /*1f8a0*/  BSYNC B0 ;  /* 0x0000000000007941 */ /* 0x000fea0003800000 */
.L_x_1389:
        /* <DEDUP_REMOVED lines=56> */
.L_x_1392:
[----:B------:R-:W-:Y:S05]  /*1fc30*/  BSYNC B0 ;  /* 0x0000000000007941 */ /* 0x000fea0003800000 */
.L_x_1391:
        /* <DEDUP_REMOVED lines=51> */
.L_x_1394:
[----:B------:R-:W-:Y:S05]  /*1ff70*/  BSYNC B0 ;  /* 0x0000000000007941 */ /* 0x000fea0003800000 */
.L_x_1393:
[----:B------:R-:W-:Y:S01]  /*1ff80*/  IADD3 R2, R21, 0x50, RZ ;  /* 0x0000005015027810 */ /* 0x000fe20007ffe0ff */
[----:B------:R-:W-:-:S03]  /*1ff90*/  IMAD.MOV.U32 R3, RZ, RZ, 0x0 ;  /* 0x00000000ff037424 */ /* 0x000fc600078e00ff */
[----:B------:R-:W-:Y:S01]  /*1ffa0*/  ISETP.GE.AND P0, PT, R2, R36, PT ;  /* 0x000000240200720c */ /* 0x000fe20003f06270 */
[----:B------:R-:W-:-:S12]  /*1ffb0*/  IMAD.MOV.U32 R2, RZ, RZ, R110 ;  /* 0x000000ffff027224 */ /* 0x000fd800078e006e */
[----:B------:R-:W-:Y:S05]  /*1ffc0*/  @P0 RET.REL.NODEC R2 `(_ZN7cutlass13device_kernelIN5flash19enable_sm80_to_sm89INS1_16FlashAttnFwdSm80INS1_25CollectiveMainloopFwdSm80ILi8ELi2ELb0EN4cute5tupleIJNS5_1CILi128EEENS7_ILi64EEENS7_ILi192EEEEEELi192ENS_10bfloat16_tEfNS_4arch4Sm80ELb0ELb1ELb1ELb1ELb1ELb1ELb1ELb0EEENS1_21CollectiveEpilogueFwdINS6_IJS8_SA_S9_EEENS6_IJNS7_ILi1EEESI_SI_EEESC_SE_Li256ELb1ELb1ELb0ELb0EEENS1_19SingleTileSchedulerILb1ELb0ELb1ELi128EEEEEEEEEvNT_6ParamsE) ;  /* 0xfffe003002000950 */ /* 0x000fea0003c3ffff */
        /* <DEDUP_REMOVED lines=27> */
[C---:B------:R-:W-:Y:S01]  /*20180*/  SHF.L.U32 R2, R13.reuse, 0x10, RZ ;  /* 0x000000100d027819 */ /* 0x040fe200000006ff */
[C---:B------:R-:W-:Y:S01]  /*20190*/  FMUL.FTZ R15, R16.reuse, R21 ;  /* 0x00000015100f7220 */ /* 0x040fe20000410000 */
[----:B------:R-:W-:Y:S01]  /*201a0*/  LOP3.LUT R12, R13, 0xffff0000, RZ, 0xc0, !PT ;  /* 0xffff00000d0c7812 */ /* 0x000fe200078ec0ff */
[----:B------:R-:W-:-:S02]  /*201b0*/  FMUL.FTZ R16, R16, R22 ;  /* 0x0000001610107220 */ /* 0x000fc40000410000 */
[C---:B------:R-:W-:Y:S02]  /*201c0*/  FMUL.FTZ R13, R14.reuse, R25 ;  /* 0x000000190e0d7220 */ /* 0x040fe40000410000 */
[C---:B------:R-:W-:Y:S02]  /*201d0*/  FFMA.FTZ R22, R19.reuse, R22, -R15 ;  /* 0x0000001613167223 */ /* 0x040fe4000001080f */
[----:B------:R-:W-:Y:S02]  /*201e0*/  FFMA.FTZ R21, R19, R21, R16 ;  /* 0x0000001513157223 */ /* 0x000fe40000010010 */
[-C--:B------:R-:W-:Y:S02]  /*201f0*/  FMUL.FTZ R15, R14, R23.reuse ;  /* 0x000000170e0f7220 */ /* 0x080fe40000410000 */
[----:B------:R-:W-:Y:S02]  /*20200*/  FFMA.FTZ R19, R18, R23, -R13 ;  /* 0x0000001712137223 */ /* 0x000fe4000001080d */
        /* <DEDUP_REMOVED lines=9> */
[C---:B------:R-:W-:Y:S01]  /*202a0*/  FFMA.FTZ R3, R2.reuse, R20, -R14 ;  /* 0x0000001402037223 */ /* 0x040fe2000001080e */
        /* <DEDUP_REMOVED lines=8> */
[----:B------:R-:W-:Y:S05]  /*20330*/  RET.REL.NODEC R2 `(_ZN7cutlass13device_kernelIN5flash19enable_sm80_to_sm89INS1_16FlashAttnFwdSm80INS1_25CollectiveMainloopFwdSm80ILi8ELi2ELb0EN4cute5tupleIJNS5_1CILi128EEENS7_ILi64EEENS7_ILi192EEEEEELi192ENS_10bfloat16_tEfNS_4arch4Sm80ELb0ELb1ELb1ELb1ELb1ELb1ELb1ELb0EEENS1_21CollectiveEpilogueFwdINS6_IJS8_SA_S9_EEENS6_IJNS7_ILi1EEESI_SI_EEESC_SE_Li256ELb1ELb1ELb0ELb0EEENS1_19SingleTileSchedulerILb1ELb0ELb1ELi128EEEEEEEEEvNT_6ParamsE) ;  /* 0xfffdfcc002007950 */ /* 0x000fea0003c3ffff */
.L_x_1363:
        /* <DEDUP_REMOVED lines=8> */
.L_x_1396:
[----:B------:R-:W-:Y:S05]  /*203c0*/  BSYNC B0 ;  /* 0x0000000000007941 */ /* 0x000fea0003800000 */
.L_x_1395:
[----:B------:R-:W-:Y:S01]  /*203d0*/  SHF.R.S32.HI R18, RZ, 0x1f, R2 ;  /* 0x0000001fff127819 */ /* 0x000fe20000011402 */
[----:B------:R-:W-:Y:S01]  /*203e0*/  IMAD R3, R13, R2, RZ ;  /* 0x000000020d037224 */ /* 0x000fe200078e02ff */
[----:B------:R-:W-:Y:S01]  /*203f0*/  MOV R10, R24 ;  /* 0x00000018000a7202 */ /* 0x000fe20000000f00 */
[----:B------:R-:W-:Y:S01]  /*20400*/  IMAD R9, R15, R2, RZ ;  /* 0x000000020f097224 */ /* 0x000fe200078e02ff */
[----:B------:R-:W-:Y:S01]  /*20410*/  MOV R11, R19 ;  /* 0x00000013000b7202 */ /* 0x000fe20000000f00 */
[----:B------:R-:W-:Y:S01]  /*20420*/  IMAD R3, R12, R18, R3 ;  /* 0x000000120c037224 */ /* 0x000fe200078e0203 */
[----:B------:R-:W-:-:S03]  /*20430*/  MOV R16, R26 ;  /* 0x0000001a00107202 */ /* 0x000fc60000000f00 */
[----:B------:R-:W-:-:S04]  /*20440*/  IMAD.WIDE.U32 R10, R12, R2, R10 ;  /* 0x000000020c0a7225 */ /* 0x000fc800078e000a */
[----:B------:R-:W-:Y:S01]  /*20450*/  IMAD.IADD R3, R11, 0x1, R3 ;  /* 0x000000010b037824 */ /* 0x000fe200078e0203 */
[----:B------:R-:W-:-:S04]  /*20460*/  LEA R33, P0, R10, R20, 0x1 ;  /* 0x000000140a217211 */ /* 0x000fc800078008ff */
[----:B------:R-:W-:Y:S01]  /*20470*/  LEA.HI.X R19, R10, R21, R3, 0x1, P0 ;  /* 0x000000150a137211 */ /* 0x000fe200000f0c03 */
[----:B------:R-:W-:-:S04]  /*20480*/  IMAD.WIDE.U32 R2, R14, R2, R16 ;  /* 0x000000020e027225 */ /* 0x000fc800078e0010 */
[----:B------:R-:W-:Y:S01]  /*20490*/  IMAD R14, R14, R18, R9 ;  /* 0x000000120e0e7224 */ /* 0x000fe200078e0209 */
[----:B------:R-:W-:-:S03]  /*204a0*/  LEA R17, P0, R2, R22, 0x1 ;  /* 0x0000001602117211 */ /* 0x000fc600078008ff */
[----:B------:R-:W-:-:S05]  /*204b0*/  IMAD.IADD R3, R3, 0x1, R14 ;  /* 0x0000000103037824 */ /* 0x000fca00078e020e */
[----:B------:R-:W-:Y:S01]  /*204c0*/  LEA.HI.X R16, R2, R23, R3, 0x1, P0 ;  /* 0x0000001702107211 */ /* 0x000fe200000f0c03 */
[----:B------:R-:W-:Y:S05]  /*204d0*/  BRA.DIV ~URZ, `(.L_x_1397) ;  /* 0x00003ee27f007947 */ /* 0x000fea000b800000 */
[----:B------:R1:W2:Y:S02]  /*204e0*/  SHFL.IDX PT, R9, R19, RZ, 0x1c1f ;  /* 0x001c1fff13097589 */ /* 0x0002a400000e0000 */
.L_x_1417:
[----:B------:R-:W-:Y:S05]  /*204f0*/  BRA.DIV ~URZ, `(.L_x_1398) ;  /* 0x00003f427f007947 */ /* 0x000fea000b800000 */
[----:B------:R3:W4:Y:S01]  /*20500*/  SHFL.IDX PT, R10, R33, RZ, 0x1c1f ;  /* 0x001c1fff210a7589 */ /* 0x00072200000e0000 */
[----:B--2---:R-:W-:-:S03]  /*20510*/  MOV R11, R9 ;  /* 0x00000009000b7202 */ /* 0x004fc60000000f00 */
[----:B------:R3:W2:Y:S04]  /*20520*/  SHFL.IDX PT, R12, R16, RZ, 0x1c1f ;  /* 0x001c1fff100c7589 */ /* 0x0006a800000e0000 */
[----:B------:R3:W1:Y:S02]  /*20530*/  SHFL.IDX PT, R2, R17, RZ, 0x1c1f ;  /* 0x001c1fff11027589 */ /* 0x00066400000e0000 */
.L_x_1418:
[----:B------:R-:W-:Y:S01]  /*20540*/  IMAD R18, R32, R28, RZ ;  /* 0x0000001c20127224 */ /* 0x000fe200078e02ff */
[----:B------:R-:W-:Y:S01]  /*20550*/  BSSY B0, `(.L_x_1399) ;  /* 0x0000035000007945 */ /* 0x000fe20003800000 */
[----:B--2---:R-:W-:Y:S01]  /*20560*/  MOV R3, R12 ;  /* 0x0000000c00037202 */ /* 0x004fe20000000f00 */
        /* <DEDUP_REMOVED lines=13> */
[----:B------:R-:W-:-:S02]  /*20640*/  CS2R R24, SRZ ;  /* 0x0000000000187805 */ /* 0x000fc4000001ff00 */
[----:B------:R-:W-:Y:S05]  /*20650*/  @P0 BRA `(.L_x_1400) ;  /* 0x0000024000000947 */ /* 0x000fea0003800000 */
[----:B------:R-:W-:Y:S01]  /*20660*/  ISETP.GE.AND P0, PT, R72, R36, PT ;  /* 0x000000244800720c */ /* 0x000fe20003f06270 */
[----:B------:R-:W-:Y:S01]  /*20670*/  CS2R R26, SRZ ;  /* 0x00000000001a7805 */ /* 0x000fe2000001ff00 */
[----:B------:R-:W-:Y:S01]  /*20680*/  CS2R R24, SRZ ;  /* 0x0000000000187805 */ /* 0x000fe2000001ff00 */
[----:B------:R-:W-:Y:S01]  /*20690*/  CS2R R22, SRZ ;  /* 0x0000000000167805 */ /* 0x000fe2000001ff00 */
[----:B------:R-:W-:Y:S01]  /*206a0*/  CS2R R20, SRZ ;  /* 0x0000000000147805 */ /* 0x000fe2000001ff00 */
[----:B------:R-:W-:-:S08]  /*206b0*/  ULDC.64 UR4, c[0x0][0x118] ;  /* 0x0000460000047ab9 */ /* 0x000fd00000000a00 */
[----:B-1----:R-:W-:-:S04]  /*206c0*/  @!P0 IMAD.WIDE R12, R72, 0x2, R2 ;  /* 0x00000002480c8825 */ /* 0x002fc800078e0202 */
[C---:B----4-:R-:W-:Y:S01]  /*206d0*/  @!P0 IMAD.WIDE R14, R72.reuse, 0x2, R10 ;  /* 0x00000002480e8825 */ /* 0x050fe200078e020a */
[----:B------:R1:W5:Y:S04]  /*206e0*/  @!P0 LD.E.128 R24, [R12.64] ;  /* 0x000000040c188980 */ /* 0x000368000c101d00 */
[----:B------:R2:W5:Y:S01]  /*206f0*/  @!P0 LD.E.128 R20, [R14.64] ;  /* 0x000000040e148980 */ /* 0x000562000c101d00 */
[----:B-1----:R-:W-:-:S04]  /*20700*/  IADD3 R12, R72, 0x20, RZ ;  /* 0x00000020480c7810 */ /* 0x002fc80007ffe0ff */
[----:B------:R-:W-:Y:S01]  /*20710*/  ISETP.GE.AND P0, PT, R12, R36, PT ;  /* 0x000000240c00720c */ /* 0x000fe20003f06270 */
[----:B------:R-:W-:-:S12]  /*20720*/  CS2R R50, SRZ ;  /* 0x0000000000327805 */ /* 0x000fd8000001ff00 */
[----:B------:R-:W-:-:S04]  /*20730*/  @!P0 SHF.R.S32.HI R9, RZ, 0x1f, R12 ;  /* 0x0000001fff098819 */ /* 0x000fc8000001140c */
[----:B------:R-:W-:-:S04]  /*20740*/  @!P0 LEA.HI R9, R9, R12, RZ, 0x3 ;  /* 0x0000000c09098211 */ /* 0x000fc800078f18ff */
[----:B------:R-:W-:Y:S01]  /*20750*/  @!P0 LOP3.LUT R9, R9, 0xfffffff8, RZ, 0xc0, !PT ;  /* 0xfffffff809098812 */ /* 0x000fe200078ec0ff */
[----:B------:R-:W-:Y:S01]  /*20760*/  CS2R R48, SRZ ;  /* 0x0000000000307805 */ /* 0x000fe2000001ff00 */
[----:B------:R-:W-:-:S03]  /*20770*/  CS2R R46, SRZ ;  /* 0x00000000002e7805 */ /* 0x000fc6000001ff00 */
[----:B------:R-:W-:Y:S01]  /*20780*/  @!P0 IMAD.WIDE R12, R9, 0x2, R2 ;  /* 0x00000002090c8825 */ /* 0x000fe200078e0202 */
[----:B------:R-:W-:-:S03]  /*20790*/  CS2R R44, SRZ ;  /* 0x00000000002c7805 */ /* 0x000fc6000001ff00 */
[----:B--2---:R-:W-:Y:S01]  /*207a0*/  @!P0 IMAD.WIDE R14, R9, 0x2, R10 ;  /* 0x00000002090e8825 */ /* 0x004fe200078e020a */
        /* <DEDUP_REMOVED lines=9> */
[----:B------:R-:W-:Y:S01]  /*20840*/  CS2R R62, SRZ ;  /* 0x00000000003e7805 */ /* 0x000fe2000001ff00 */
[----:B------:R-:W-:Y:S02]  /*20850*/  CS2R R60, SRZ ;  /* 0x00000000003c7805 */ /* 0x000fe4000001ff00 */
[----:B------:R-:W-:-:S04]  /*20860*/  @!P0 IMAD.WIDE R10, R9, 0x2, R10 ;  /* 0x00000002090a8825 */ /* 0x000fc800078e020a */
[----:B------:R-:W-:Y:S01]  /*20870*/  @!P0 IMAD.WIDE R2, R9, 0x2, R2 ;  /* 0x0000000209028825 */ /* 0x000fe200078e0202 */
[----:B------:R2:W5:Y:S04]  /*20880*/  @!P0 LD.E.128 R56, [R10.64] ;  /* 0x000000040a388980 */ /* 0x000568000c101d00 */
[----:B------:R2:W5:Y:S02]  /*20890*/  @!P0 LD.E.128 R60, [R2.64] ;  /* 0x00000004023c8980 */ /* 0x000564000c101d00 */
.L_x_1400:
[----:B------:R-:W-:Y:S05]  /*208a0*/  BSYNC B0 ;  /* 0x0000000000007941 */ /* 0x000fea0003800000 */
.L_x_1399:
        /* <DEDUP_REMOVED lines=20> */
[----:B------:R-:W-:Y:S01]  /*209f0*/  PRMT R54, R9, 0x7610, R54 ;  /* 0x0000761009367816 */ /* 0x000fe20000000036 */
[----:B------:R-:W-:Y:S01]  /*20a00*/  IMAD.MOV.U32 R2, RZ, RZ, R61 ;  /* 0x000000ffff027224 */ /* 0x000fe200078e003d */
[----:B------:R-:W-:-:S04]  /*20a10*/  MOV R9, R63 ;  /* 0x0000003f00097202 */ /* 0x000fc80000000f00 */
        /* <DEDUP_REMOVED lines=19> */
.L_x_1419:
        /* <DEDUP_REMOVED lines=23> */
[C---:B--2-4-:R-:W-:Y:S01]  /*20cc0*/  @!P0 IMAD.WIDE R14, R72.reuse, 0x2, R10 ;  /* 0x00000002480e8825 */ /* 0x054fe200078e020a */
        /* <DEDUP_REMOVED lines=28> */
.L_x_1403:
[----:B------:R-:W-:Y:S05]  /*20e90*/  BSYNC B0 ;  /* 0x0000000000007941 */ /* 0x000fea0003800000 */
.L_x_1402:
[----:B-12---:R-:W2:Y:S01]  /*20ea0*/  LDL.64 R2, [R37+0x20] ;  /* 0x0000200025027983 */ /* 0x006ea20000100a00 */
[----:B------:R-:W-:-:S04]  /*20eb0*/  DEPBAR.LE SB0, 0x3 ;  /* 0x000080c00000791a */ /* 0x000fc80000000000 */
[----:B------:R-:W-:Y:S01]  /*20ec0*/  WARPSYNC 0xffffffff ;  /* 0xffffffff00007948 */ /* 0x000fe20003800000 */
[----:B----4-:R-:W3:Y:S01]  /*20ed0*/  LDL.64 R10, [R37+0x28] ;  /* 0x00002800250a7983 */ /* 0x010ee20000100a00 */
[----:B------:R-:W-:-:S03]  /*20ee0*/  ULDC.64 UR4, c[0x0][0x118] ;  /* 0x0000460000047ab9 */ /* 0x000fc60000000a00 */
[----:B------:R-:W-:Y:S01]  /*20ef0*/  BAR.SYNC.DEFER_BLOCKING 0x0 ;  /* 0x0000000000007b1d */ /* 0x000fe20000010000 */
[----:B-----5:R-:W-:-:S05]  /*20f00*/  IMAD.MOV.U32 R9, RZ, RZ, R91 ;  /* 0x000000ffff097224 */ /* 0x020fca00078e005b */
[----:B--2---:R1:W2:Y:S04]  /*20f10*/  LD.E R12, [R2.64] ;  /* 0x00000004020c7980 */ /* 0x0042a8000c101900 */
[----:B---3--:R3:W5:Y:S01]  /*20f20*/  LD.E.64 R42, [R10.64] ;  /* 0x000000040a2a7980 */ /* 0x008762000c101b00 */
[----:B------:R-:W-:Y:S01]  /*20f30*/  BSSY B1, `(.L_x_1404) ;  /* 0x0000195000017945 */ /* 0x000fe20003800000 */
[----:B-1----:R-:W-:Y:S02]  /*20f40*/  IMAD.MOV.U32 R2, RZ, RZ, R90 ;  /* 0x000000ffff027224 */ /* 0x002fe400078e005a */
[----:B------:R-:W-:-:S03]  /*20f50*/  IMAD.MOV.U32 R3, RZ, RZ, R88 ;  /* 0x000000ffff037224 */ /* 0x000fc600078e0058 */
[----:B------:R-:W-:Y:S01]  /*20f60*/  PRMT R109, R9, 0x5410, R2 ;  /* 0x00005410096d7816 */ /* 0x000fe20000000002 */
[----:B------:R-:W-:Y:S01]  /*20f70*/  IMAD.MOV.U32 R2, RZ, RZ, R89 ;  /* 0x000000ffff027224 */ /* 0x000fe200078e0059 */
[----:B------:R-:W-:Y:S01]  /*20f80*/  MOV R9, R78 ;  /* 0x0000004e00097202 */ /* 0x000fe20000000f00 */
[----:B---3--:R-:W-:-:S03]  /*20f90*/  IMAD.MOV.U32 R10, RZ, RZ, R83 ;  /* 0x000000ffff0a7224 */ /* 0x008fc600078e0053 */
[----:B------:R-:W-:Y:S01]  /*20fa0*/  PRMT R108, R2, 0x5410, R3 ;  /* 0x00005410026c7816 */ /* 0x000fe20000000003 */
[----:B------:R-:W-:Y:S02]  /*20fb0*/  IMAD.MOV.U32 R2, RZ, RZ, R79 ;  /* 0x000000ffff027224 */ /* 0x000fe400078e004f */
[----:B------:R-:W-:-:S03]  /*20fc0*/  IMAD.MOV.U32 R3, RZ, RZ, R77 ;  /* 0x000000ffff037224 */ /* 0x000fc600078e004d */
[----:B------:R-:W-:Y:S01]  /*20fd0*/  PRMT R105, R2, 0x5410, R9 ;  /* 0x0000541002697816 */ /* 0x000fe20000000009 */
[----:B------:R-:W-:Y:S01]  /*20fe0*/  IMAD.MOV.U32 R9, RZ, RZ, R76 ;  /* 0x000000ffff097224 */ /* 0x000fe200078e004c */
[----:B------:R-:W-:-:S04]  /*20ff0*/  MOV R2, R66 ;  /* 0x0000004200027202 */ /* 0x000fc80000000f00 */
        /* <DEDUP_REMOVED lines=21> */
[----:B------:R-:W-:-:S04]  /*21150*/  MOV R3, R68 ;  /* 0x0000004400037202 */ /* 0x000fc80000000f00 */
[----:B------:R-:W-:Y:S02]  /*21160*/  PRMT R99, R9, 0x7610, R99 ;  /* 0x0000761009637816 */ /* 0x000fe40000000063 */
[----:B------:R-:W-:Y:S01]  /*21170*/  PRMT R98, R2, 0x5410, R3 ;  /* 0x0000541002627816 */ /* 0x000fe20000000003 */
[----:B--2---:R-:W-:-:S05]  /*21180*/  IMAD R10, R12, -0x80, R18 ;  /* 0xffffff800c0a7824 */ /* 0x004fca00078e0212 */
[----:B------:R-:W-:-:S04]  /*21190*/  IMNMX R55, R10, 0x80, PT ;  /* 0x000000800a377817 */ /* 0x000fc80003800200 */
[----:B------:R-:W-:-:S13]  /*211a0*/  ISETP.GE.AND P0, PT, R73, R55, PT ;  /* 0x000000374900720c */ /* 0x000fda0003f06270 */
[----:B------:R-:W-:Y:S05]  /*211b0*/  @P0 BRA `(.L_x_1405) ;  /* 0x000016c000000947 */ /* 0x000fea0003800000 */
[----:B------:R-:W-:Y:S01]  /*211c0*/  ISETP.GE.AND P0, PT, R72, R36, PT ;  /* 0x000000244800720c */ /* 0x000fe20003f06270 */
[----:B------:R-:W-:-:S12]  /*211d0*/  BSSY B0, `(.L_x_1406) ;  /* 0x0000072000007945 */ /* 0x000fd80003800000 */
[----:B------:R-:W-:Y:S05]  /*211e0*/  @P0 BRA `(.L_x_1407) ;  /* 0x0000070000000947 */ /* 0x000fea0003800000 */
[----:B------:R-:W-:Y:S01]  /*211f0*/  LEA.HI R10, R36, R53, RZ, 0x1d ;  /* 0x00000035240a7211 */ /* 0x000fe200078fe8ff */
[----:B------:R-:W-:Y:S01]  /*21200*/  IMAD.SHL.U32 R2, R73, 0x40, RZ ;  /* 0x0000004049027824 */ /* 0x000fe200078e00ff */
[----:B------:R-:W-:Y:S01]  /*21210*/  LEA.HI R3, R39, R52, RZ, 0x5 ;  /* 0x0000003427037211 */ /* 0x000fe200078f28ff */
[----:B------:R-:W-:Y:S01]  /*21220*/  ULDC.64 UR4, c[0x0][0x118] ;  /* 0x0000460000047ab9 */ /* 0x000fe20000000a00 */
        /* <DEDUP_REMOVED lines=13> */
[----:B-----5:R-:W-:-:S03]  /*21300*/  IMAD.WIDE.U32 R40, R11, 0x2, R42 ;  /* 0x000000020b287825 */ /* 0x020fc600078e002a */
[----:B------:R-:W-:Y:S02]  /*21310*/  IADD3 R2, R2, R9, R3 ;  /* 0x0000000902027210 */ /* 0x000fe40007ffe003 */
[----:B------:R-:W2:Y:S03]  /*21320*/  LD.E.128 R16, [R40.64] ;  /* 0x0000000428107980 */ /* 0x000ea6000c101d00 */
[----:B------:R-:W-:-:S05]  /*21330*/  IMAD.WIDE.U32 R38, R2, 0x2, R42 ;  /* 0x0000000202267825 */ /* 0x000fca00078e002a */
[----:B------:R-:W3:Y:S01]  /*21340*/  LD.E.128 R12, [R38.64] ;  /* 0x00000004260c7980 */ /* 0x000ee2000c101d00 */
[----:B------:R-:W-:Y:S02]  /*21350*/  SHF.R.U64 R11, R24, 0x10, R25 ;  /* 0x00000010180b7819 */ /* 0x000fe40000001219 */
[--C-:B------:R-:W-:Y:S02]  /*21360*/  SHF.R.U64 R9, R22, 0x10, R23.reuse ;  /* 0x0000001016097819 */ /* 0x100fe40000001217 */
[----:B------:R-:W-:Y:S02]  /*21370*/  SHF.R.U32.HI R10, RZ, 0x10, R23 ;  /* 0x00000010ff0a7819 */ /* 0x000fe40000011617 */
[--C-:B------:R-:W-:Y:S02]  /*21380*/  SHF.R.U64 R2, R20, 0x10, R21.reuse ;  /* 0x0000001014027819 */ /* 0x100fe40000001215 */
[----:B------:R-:W-:Y:S02]  /*21390*/  SHF.R.U32.HI R3, RZ, 0x10, R21 ;  /* 0x00000010ff037819 */ /* 0x000fe40000011615 */
[----:B------:R-:W-:-:S02]  /*213a0*/  SHF.R.U32.HI R23, RZ, 0x10, R25 ;  /* 0x00000010ff177819 */ /* 0x000fc40000011619 */
[--C-:B------:R-:W-:Y:S02]  /*213b0*/  SHF.R.U64 R20, R26, 0x10, R27.reuse ;  /* 0x000000101a147819 */ /* 0x100fe4000000121b */
[----:B------:R-:W-:Y:S02]  /*213c0*/  SHF.R.U32.HI R21, RZ, 0x10, R27 ;  /* 0x00000010ff157819 */ /* 0x000fe4000001161b */
[C---:B------:R-:W-:Y:S02]  /*213d0*/  PRMT R29, R28.reuse, 0x5432, R11 ;  /* 0x000054321c1d7816 */ /* 0x040fe4000000000b */
[----:B------:R-:W-:Y:S02]  /*213e0*/  PRMT R23, R28, 0x5410, R23 ;  /* 0x000054101c177816 */ /* 0x000fe40000000017 */
[----:B------:R-:W-:Y:S02]  /*213f0*/  PRMT R34, R34, 0x5410, R2 ;  /* 0x0000541022227816 */ /* 0x000fe40000000002 */
[----:B------:R-:W-:-:S02]  /*21400*/  PRMT R28, R35, 0x5432, R20 ;  /* 0x00005432231c7816 */ /* 0x000fc40000000014 */
[----:B------:R-:W-:Y:S02]  /*21410*/  PRMT R27, R35, 0x5410, R21 ;  /* 0x00005410231b7816 */ /* 0x000fe40000000015 */
[C---:B------:R-:W-:Y:S02]  /*21420*/  SHF.L.U32 R35, R29.reuse, 0x10, RZ ;  /* 0x000000101d237819 */ /* 0x040fe400000006ff */
[C---:B------:R-:W-:Y:S02]  /*21430*/  PRMT R33, R32.reuse, 0x5410, R3 ;  /* 0x0000541020217816 */ /* 0x040fe40000000003 */
[----:B------:R-:W-:Y:S02]  /*21440*/  LOP3.LUT R37, R29, 0xffff0000, RZ, 0xc0, !PT ;  /* 0xffff00001d257812 */ /* 0x000fe400078ec0ff */
[----:B------:R-:W-:Y:S02]  /*21450*/  PRMT R32, R32, 0x5432, R9 ;  /* 0x0000543220207816 */ /* 0x000fe40000000009 */
        /* <DEDUP_REMOVED lines=13> */
[----:B------:R-:W-:Y:S01]  /*21530*/  IMAD.U32 R19, R34, 0x10000, RZ ;  /* 0x0001000022137824 */ /* 0x000fe200078e00ff */
[C---:B------:R-:W-:Y:S01]  /*21540*/  LOP3.LUT R9, R14.reuse, 0xffff0000, RZ, 0xc0, !PT ;  /* 0xffff00000e097812 */ /* 0x040fe200078ec0ff */
[----:B------:R-:W-:Y:S01]  /*21550*/  FMUL.FTZ R13, R17, R35 ;  /* 0x00000023110d7220 */ /* 0x000fe20000410000 */
[----:B------:R-:W-:Y:S01]  /*21560*/  LOP3.LUT R2, R15, 0xffff0000, RZ, 0xc0, !PT ;  /* 0xffff00000f027812 */ /* 0x000fe200078ec0ff */
[----:B------:R-:W-:-:S02]  /*21570*/  IMAD.U32 R10, R14, 0x10000, RZ ;  /* 0x000100000e0a7824 */ /* 0x000fc400078e00ff */
[-C--:B------:R-:W-:Y:S01]  /*21580*/  FMUL.FTZ R14, R17, R19.reuse ;  /* 0x00000013110e7220 */ /* 0x080fe20000410000 */
[----:B------:R-:W-:Y:S01]  /*21590*/  LOP3.LUT R17, R34, 0xffff0000, RZ, 0xc0, !PT ;  /* 0xffff000022117812 */ /* 0x000fe200078ec0ff */
[----:B------:R-:W-:Y:S02]  /*215a0*/  FFMA.FTZ R54, R26, R19, -R13 ;  /* 0x000000131a367223 */ /* 0x000fe4000001080d */
[----:B------:R-:W-:Y:S02]  /*215b0*/  FMUL.FTZ R13, R16, R37 ;  /* 0x00000025100d7220 */ /* 0x000fe40000410000 */
[----:B------:R-:W-:Y:S02]  /*215c0*/  IMAD.U32 R3, R15, 0x10000, RZ ;  /* 0x000100000f037824 */ /* 0x000fe400078e00ff */
[----:B------:R-:W-:Y:S02]  /*215d0*/  IMAD.U32 R19, R23, 0x10000, RZ ;  /* 0x0001000017137824 */ /* 0x000fe400078e00ff */
[----:B------:R-:W-:-:S02]  /*215e0*/  IMAD.U32 R15, R33, 0x10000, RZ ;  /* 0x00010000210f7824 */ /* 0x000fc400078e00ff */
[----:B------:R-:W-:Y:S02]  /*215f0*/  FFMA.FTZ R35, R26, R35, R14 ;  /* 0x000000231a237223 */ /* 0x000fe4000001000e */
[-C--:B------:R-:W-:Y:S02]  /*21600*/  FMUL.FTZ R14, R16, R17.reuse ;  /* 0x00000011100e7220 */ /* 0x080fe40000410000 */
[----:B------:R-:W-:Y:S01]  /*21610*/  FFMA.FTZ R29, R25, R17, -R13 ;  /* 0x00000011191d7223 */ /* 0x000fe2000001080d */
[----:B------:R-:W-:Y:S01]  /*21620*/  LOP3.LUT R17, R23, 0xffff0000, RZ, 0xc0, !PT ;  /* 0xffff000017117812 */ /* 0x000fe200078ec0ff */
[C---:B------:R-:W-:Y:S02]  /*21630*/  FMUL.FTZ R13, R12.reuse, R19 ;  /* 0x000000130c0d7220 */ /* 0x040fe40000410000 */
[----:B------:R-:W-:Y:S02]  /*21640*/  FMUL.FTZ R12, R12, R15 ;  /* 0x0000000f0c0c7220 */ /* 0x000fe40000410000 */
[----:B------:R-:W-:Y:S01]  /*21650*/  FFMA.FTZ R26, R25, R37, R14 ;  /* 0x00000025191a7223 */ /* 0x000fe2000001000e */
[----:B------:R-:W-:Y:S01]  /*21660*/  LOP3.LUT R14, R33, 0xffff0000, RZ, 0xc0, !PT ;  /* 0xffff0000210e7812 */ /* 0x000fe200078ec0ff */
[----:B------:R-:W-:-:S02]  /*21670*/  FFMA.FTZ R25, R24, R15, -R13 ;  /* 0x0000000f18197223 */ /* 0x000fc4000001080d */
[----:B------:R-:W-:Y:S01]  /*21680*/  FFMA.FTZ R24, R24, R19, R12 ;  /* 0x0000001318187223 */ /* 0x000fe2000001000c */
[----:B------:R-:W-:Y:S01]  /*21690*/  SHF.L.U32 R19, R32, 0x10, RZ ;  /* 0x0000001020137819 */ /* 0x000fe200000006ff */
[C---:B------:R-:W-:Y:S02]  /*216a0*/  FMUL.FTZ R12, R11.reuse, R17 ;  /* 0x000000110b0c7220 */ /* 0x040fe40000410000 */
[----:B------:R-:W-:Y:S02]  /*216b0*/  IMAD.U32 R16, R28, 0x10000, RZ ;  /* 0x000100001c107824 */ /* 0x000fe400078e00ff */
[-C--:B------:R-:W-:Y:S02]  /*216c0*/  FMUL.FTZ R13, R11, R14.reuse ;  /* 0x0000000e0b0d7220 */ /* 0x080fe40000410000 */
[----:B------:R-:W-:Y:S02]  /*216d0*/  FFMA.FTZ R23, R21, R14, -R12 ;  /* 0x0000000e15177223 */ /* 0x000fe4000001080c */
[----:B------:R-:W-:-:S02]  /*216e0*/  IMAD.U32 R33, R27, 0x10000, RZ ;  /* 0x000100001b217824 */ /* 0x000fc400078e00ff */
[C---:B------:R-:W-:Y:S02]  /*216f0*/  FMUL.FTZ R11, R10.reuse, R19 ;  /* 0x000000130a0b7220 */ /* 0x040fe40000410000 */
[----:B------:R-:W-:Y:S02]  /*21700*/  IMAD.U32 R15, R31, 0x10000, RZ ;  /* 0x000100001f0f7824 */ /* 0x000fe400078e00ff */
[-C--:B------:R-:W-:Y:S02]  /*21710*/  FMUL.FTZ R12, R10, R16.reuse ;  /* 0x000000100a0c7220 */ /* 0x080fe40000410000 */
[----:B------:R-:W-:Y:S01]  /*21720*/  FFMA.FTZ R21, R21, R17, R13 ;  /* 0x0000001115157223 */ /* 0x000fe2000001000d */
[----:B------:R-:W-:Y:S01]  /*21730*/  LOP3.LUT R17, R28, 0xffff0000, RZ, 0xc0, !PT ;  /* 0xffff00001c117812 */ /* 0x000fe200078ec0ff */
[----:B------:R-:W-:Y:S01]  /*21740*/  FMUL.FTZ R10, R3, R33 ;  /* 0x00000021030a7220 */ /* 0x000fe20000410000 */
[----:B------:R-:W-:Y:S01]  /*21750*/  LOP3.LUT R13, R32, 0xffff0000, RZ, 0xc0, !PT ;  /* 0xffff0000200d7812 */ /* 0x000fe200078ec0ff */
[C---:B------:R-:W-:Y:S01]  /*21760*/  FFMA.FTZ R14, R20.reuse, R16, R11 ;  /* 0x00000010140e7223 */ /* 0x040fe2000001000b */
[----:B------:R-:W-:Y:S01]  /*21770*/  LOP3.LUT R16, R27, 0xffff0000, RZ, 0xc0, !PT ;  /* 0xffff00001b107812 */ /* 0x000fe200078ec0ff */
[----:B------:R-:W-:Y:S01]  /*21780*/  FFMA.FTZ R19, R20, R19, -R12 ;  /* 0x0000001314137223 */ /* 0x000fe2000001080c */
        /* <DEDUP_REMOVED lines=8> */
[----:B------:R-:W-:Y:S01]  /*21810*/  FFMA.FTZ R10, R30, R13, -R10 ;  /* 0x0000000d1e0a7223 */ /* 0x000fe2000001080a */
[----:B------:R-:W-:Y:S01]  /*21820*/  F2FP.BF16.PACK_AB R13, R21, R24 ;  /* 0x00000018150d723e */ /* 0x000fe200000010ff */
        /* <DEDUP_REMOVED lines=10> */
[----:B------:R1:W-:Y:S04]  /*218d0*/  ST.E.128 [R40.64], R16 ;  /* 0x0000001028007985 */ /* 0x0003e8000c101d04 */
[----:B------:R1:W-:Y:S02]  /*218e0*/  ST.E.128 [R38.64], R12 ;  /* 0x0000000c26007985 */ /* 0x0003e4000c101d04 */
.L_x_1407:
[----:B------:R-:W-:Y:S05]  /*218f0*/  BSYNC B0 ;  /* 0x0000000000007941 */ /* 0x000fea0003800000 */
.L_x_1406:
[----:B------:R-:W-:Y:S01]  /*21900*/  IADD3 R2, R72, 0x20, RZ ;  /* 0x0000002048027810 */ /* 0x000fe20007ffe0ff */
[----:B------:R-:W-:Y:S03]  /*21910*/  BSSY B0, `(.L_x_1408) ;  /* 0x000007b000007945 */ /* 0x000fe60003800000 */
[----:B------:R-:W-:-:S13]  /*21920*/  ISETP.GE.AND P0, PT, R2, R36, PT ;  /* 0x000000240200720c */ /* 0x000fda0003f06270 */
[----:B------:R-:W-:Y:S05]  /*21930*/  @P0 BRA `(.L_x_1409) ;  /* 0x0000078000000947 */ /* 0x000fea0003800000 */
[----:B------:R-:W-:Y:S01]  /*21940*/  SHF.R.S32.HI R9, RZ, 0x1f, R2 ;  /* 0x0000001fff097819 */ /* 0x000fe20000011402 */
[----:B------:R-:W-:Y:S01]  /*21950*/  IMAD.SHL.U32 R10, R73, 0x40, RZ ;  /* 0x00000040490a7824 */ /* 0x000fe200078e00ff */
[----:B------:R-:W-:Y:S01]  /*21960*/  SHF.R.S32.HI R11, RZ, 0x1f, R52 ;  /* 0x0000001fff0b7819 */ /* 0x000fe20000011434 */
[----:B------:R-:W-:Y:S01]  /*21970*/  ULDC.64 UR4, c[0x0][0x118] ;  /* 0x0000460000047ab9 */ /* 0x000fe20000000a00 */
[CC--:B------:R-:W-:Y:S02]  /*21980*/  LEA.HI R3, R9.reuse, R2.reuse, RZ, 0x3 ;  /* 0x0000000209037211 */ /* 0x0c0fe400078f18ff */
[----:B------:R-:W-:Y:S02]  /*21990*/  LEA.HI R9, R9, R2, RZ, 0x6 ;  /* 0x0000000209097211 */ /* 0x000fe400078f30ff */
[----:B------:R-:W-:Y:S02]  /*219a0*/  LOP3.LUT R2, R10, 0x1c0, RZ, 0xc0, !PT ;  /* 0x000001c00a027812 */ /* 0x000fe400078ec0ff */
[--C-:B------:R-:W-:Y:S01]  /*219b0*/  SHF.R.S32.HI R10, RZ, 0x3, R3.reuse ;  /* 0x00000003ff0a7819 */ /* 0x100fe20000011403 */
[----:B-1----:R-:W-:Y:S01]  /*219c0*/  IMAD.SHL.U32 R12, R9, 0x80, RZ ;  /* 0x00000080090c7824 */ /* 0x002fe200078e00ff */
        /* <DEDUP_REMOVED lines=17> */
[----:B-----5:R-:W-:-:S04]  /*21ae0*/  IMAD.WIDE.U32 R40, R12, 0x2, R42 ;  /* 0x000000020c287825 */ /* 0x020fc800078e002a */
[----:B------:R-:W-:Y:S01]  /*21af0*/  IMAD.WIDE.U32 R38, R2, 0x2, R42 ;  /* 0x0000000202267825 */ /* 0x000fe200078e002a */
[----:B------:R-:W2:Y:S04]  /*21b00*/  LD.E.128 R16, [R40.64] ;  /* 0x0000000428107980 */ /* 0x000ea8000c101d00 */
[----:B------:R-:W3:Y:S01]  /*21b10*/  LD.E.128 R12, [R38.64] ;  /* 0x00000004260c7980 */ /* 0x000ee2000c101d00 */
[----:B------:R-:W-:Y:S02]  /*21b20*/  SHF.R.U64 R11, R48, 0x10, R49 ;  /* 0x00000010300b7819 */ /* 0x000fe40000001231 */
[----:B------:R-:W-:Y:S02]  /*21b30*/  SHF.R.U64 R2, R44, 0x10, R45 ;  /* 0x000000102c027819 */ /* 0x000fe4000000122d */
[----:B------:R-:W-:-:S02]  /*21b40*/  SHF.R.U32.HI R21, RZ, 0x10, R51 ;  /* 0x00000010ff157819 */ /* 0x000fc40000011633 */
[----:B------:R-:W-:Y:S02]  /*21b50*/  PRMT R29, R74, 0x5432, R11 ;  /* 0x000054324a1d7816 */ /* 0x000fe4000000000b */
[----:B------:R-:W-:Y:S02]  /*21b60*/  SHF.R.U64 R20, R50, 0x10, R51 ;  /* 0x0000001032147819 */ /* 0x000fe40000001233 */
[----:B------:R-:W-:Y:S01]  /*21b70*/  PRMT R34, R92, 0x5432, R2 ;  /* 0x000054325c227816 */ /* 0x000fe20000000002 */
[----:B------:R-:W-:Y:S01]  /*21b80*/  IMAD.U32 R35, R29, 0x10000, RZ ;  /* 0x000100001d237824 */ /* 0x000fe200078e00ff */
[C---:B------:R-:W-:Y:S02]  /*21b90*/  PRMT R27, R75.reuse, 0x5410, R21 ;  /* 0x000054104b1b7816 */ /* 0x040fe40000000015 */
[----:B------:R-:W-:Y:S02]  /*21ba0*/  PRMT R28, R75, 0x5432, R20 ;  /* 0x000054324b1c7816 */ /* 0x000fe40000000014 */
[----:B------:R-:W-:-:S02]  /*21bb0*/  SHF.R.U64 R9, R46, 0x10, R47 ;  /* 0x000000102e097819 */ /* 0x000fc4000000122f */
[----:B------:R-:W-:Y:S02]  /*21bc0*/  SHF.R.U32.HI R10, RZ, 0x10, R47 ;  /* 0x00000010ff0a7819 */ /* 0x000fe4000001162f */
[----:B------:R-:W-:Y:S02]  /*21bd0*/  SHF.R.U32.HI R23, RZ, 0x10, R49 ;  /* 0x00000010ff177819 */ /* 0x000fe40000011631 */
[----:B------:R-:W-:Y:S02]  /*21be0*/  SHF.R.U32.HI R3, RZ, 0x10, R45 ;  /* 0x00000010ff037819 */ /* 0x000fe4000001162d */
[----:B------:R-:W-:Y:S02]  /*21bf0*/  LOP3.LUT R29, R29, 0xffff0000, RZ, 0xc0, !PT ;  /* 0xffff00001d1d7812 */ /* 0x000fe400078ec0ff */
[C---:B------:R-:W-:Y:S02]  /*21c00*/  PRMT R32, R93.reuse, 0x5432, R9 ;  /* 0x000054325d207816 */ /* 0x040fe40000000009 */
[----:B------:R-:W-:-:S02]  /*21c10*/  PRMT R31, R93, 0x5410, R10 ;  /* 0x000054105d1f7816 */ /* 0x000fc4000000000a */
[----:B------:R-:W-:Y:S02]  /*21c20*/  PRMT R23, R74, 0x5410, R23 ;  /* 0x000054104a177816 */ /* 0x000fe40000000017 */
        /* <DEDUP_REMOVED lines=8> */
[C---:B------:R-:W-:Y:S01]  /*21cb0*/  LOP3.LUT R18, R19.reuse, 0xffff0000, RZ, 0xc0, !PT ;  /* 0xffff000013127812 */ /* 0x040fe200078ec0ff */
[----:B------:R-:W-:Y:S01]  /*21cc0*/  IMAD.U32 R22, R19, 0x10000, RZ ;  /* 0x0001000013167824 */ /* 0x000fe200078e00ff */
        /* <DEDUP_REMOVED lines=13> */
[C---:B------:R-:W-:Y:S01]  /*21da0*/  IMAD.U32 R19, R23.reuse, 0x10000, RZ ;  /* 0x0001000017137824 */ /* 0x040fe200078e00ff */
[----:B------:R-:W-:Y:S01]  /*21db0*/  LOP3.LUT R23, R23, 0xffff0000, RZ, 0xc0, !PT ;  /* 0xffff000017177812 */ /* 0x000fe200078ec0ff */
[----:B------:R-:W-:-:S02]  /*21dc0*/  IMAD.U32 R15, R33, 0x10000, RZ ;  /* 0x00010000210f7824 */ /* 0x000fc400078e00ff */
[----:B------:R-:W-:Y:S02]  /*21dd0*/  FFMA.FTZ R35, R26, R35, R14 ;  /* 0x000000231a237223 */ /* 0x000fe4000001000e */
[CC--:B------:R-:W-:Y:S02]  /*21de0*/  FFMA.FTZ R34, R25.reuse, R17.reuse, -R13 ;  /* 0x0000001119227223 */ /* 0x0c0fe4000001080d */
[----:B------:R-:W-:Y:S02]  /*21df0*/  FMUL.FTZ R14, R16, R17 ;  /* 0x00000011100e7220 */ /* 0x000fe40000410000 */
[C---:B------:R-:W-:Y:S02]  /*21e00*/  FMUL.FTZ R13, R12.reuse, R19 ;  /* 0x000000130c0d7220 */ /* 0x040fe40000410000 */
[----:B------:R-:W-:Y:S02]  /*21e10*/  FMUL.FTZ R12, R12, R15 ;  /* 0x0000000f0c0c7220 */ /* 0x000fe40000410000 */
[----:B------:R-:W-:Y:S01]  /*21e20*/  FFMA.FTZ R29, R25, R29, R14 ;  /* 0x0000001d191d7223 */ /* 0x000fe2000001000e */
[----:B------:R-:W-:Y:S01]  /*21e30*/  LOP3.LUT R14, R33, 0xffff0000, RZ, 0xc0, !PT ;  /* 0xffff0000210e7812 */ /* 0x000fe200078ec0ff */
[----:B------:R-:W-:-:S02]  /*21e40*/  FFMA.FTZ R25, R24, R19, R12 ;  /* 0x0000001318197223 */ /* 0x000fc4000001000c */
[----:B------:R-:W-:Y:S02]  /*21e50*/  FFMA.FTZ R26, R24, R15, -R13 ;  /* 0x0000000f181a7223 */ /* 0x000fe4000001080d */
[----:B------:R-:W-:Y:S02]  /*21e60*/  FMUL.FTZ R12, R11, R23 ;  /* 0x000000170b0c7220 */ /* 0x000fe40000410000 */
[----:B------:R-:W-:Y:S02]  /*21e70*/  IMAD.U32 R16, R32, 0x10000, RZ ;  /* 0x0001000020107824 */ /* 0x000fe400078e00ff */
[----:B------:R-:W-:Y:S02]  /*21e80*/  IMAD.U32 R15, R28, 0x10000, RZ ;  /* 0x000100001c0f7824 */ /* 0x000fe400078e00ff */
[----:B------:R-:W-:Y:S02]  /*21e90*/  IMAD.U32 R24, R27, 0x10000, RZ ;  /* 0x000100001b187824 */ /* 0x000fe400078e00ff */
[----:B------:R-:W-:-:S02]  /*21ea0*/  FMUL.FTZ R13, R11, R14 ;  /* 0x0000000e0b0d7220 */ /* 0x000fc40000410000 */
[----:B------:R-:W-:Y:S02]  /*21eb0*/  FFMA.FTZ R17, R21, R14, -R12 ;  /* 0x0000000e15117223 */ /* 0x000fe4000001080c */
[C---:B------:R-:W-:Y:S02]  /*21ec0*/  FMUL.FTZ R12, R10.reuse, R15 ;  /* 0x0000000f0a0c7220 */ /* 0x040fe40000410000 */
[----:B------:R-:W-:Y:S01]  /*21ed0*/  FMUL.FTZ R11, R10, R16 ;  /* 0x000000100a0b7220 */ /* 0x000fe20000410000 */
[----:B------:R-:W-:Y:S01]  /*21ee0*/  F2FP.BF16.PACK_AB R17, R17, R26 ;  /* 0x0000001a1111723e */ /* 0x000fe200000010ff */
[----:B------:R-:W-:Y:S02]  /*21ef0*/  IMAD.U32 R14, R31, 0x10000, RZ ;  /* 0x000100001f0e7824 */ /* 0x000fe400078e00ff */
[----:B------:R-:W-:Y:S02]  /*21f00*/  FMUL.FTZ R10, R3, R24 ;  /* 0x00000018030a7220 */ /* 0x000fe40000410000 */
[----:B------:R-:W-:Y:S01]  /*21f10*/  FFMA.FTZ R23, R21, R23, R13 ;  /* 0x0000001715177223 */ /* 0x000fe2000001000d */
[----:B------:R-:W-:Y:S01]  /*21f20*/  LOP3.LUT R13, R32, 0xffff0000, RZ, 0xc0, !PT ;  /* 0xffff0000200d7812 */ /* 0x000fe200078ec0ff */
[C---:B------:R-:W-:Y:S01]  /*21f30*/  FFMA.FTZ R21, R20.reuse, R16, -R12 ;  /* 0x0000001014157223 */ /* 0x040fe2000001080c */
[----:B------:R-:W-:Y:S01]  /*21f40*/  LOP3.LUT R12, R31, 0xffff0000, RZ, 0xc0, !PT ;  /* 0xffff00001f0c7812 */ /* 0x000fe200078ec0ff */
[----:B------:R-:W-:Y:S01]  /*21f50*/  FFMA.FTZ R20, R20, R15, R11 ;  /* 0x0000000f14147223 */ /* 0x000fe2000001000b */
[----:B------:R-:W-:Y:S01]  /*21f60*/  LOP3.LUT R15, R28, 0xffff0000, RZ, 0xc0, !PT ;  /* 0xffff00001c0f7812 */ /* 0x000fe200078ec0ff */
[-C--:B------:R-:W-:Y:S01]  /*21f70*/  FMUL.FTZ R3, R3, R14.reuse ;  /* 0x0000000e03037220 */ /* 0x080fe20000410000 */
[----:B------:R-:W-:Y:S01]  /*21f80*/  F2FP.BF16.PACK_AB R16, R34, R37 ;  /* 0x000000252210723e */ /* 0x000fe200000010ff */
[C---:B------:R-:W-:Y:S01]  /*21f90*/  FFMA.FTZ R19, R22.reuse, R14, -R10 ;  /* 0x0000000e16137223 */ /* 0x040fe2000001080a */
[----:B------:R-:W-:Y:S01]  /*21fa0*/  LOP3.LUT R14, R27, 0xffff0000, RZ, 0xc0, !PT ;  /* 0xffff00001b0e7812 */ /* 0x000fe200078ec0ff */
[----:B------:R-:W-:-:S02]  /*21fb0*/  FFMA.FTZ R11, R22, R24, R3 ;  /* 0x00000018160b7223 */ /* 0x000fc40000010003 */
[C---:B------:R-:W-:Y:S02]  /*21fc0*/  FMUL.FTZ R10, R9.reuse, R15 ;  /* 0x0000000f090a7220 */ /* 0x040fe40000410000 */
[C---:B------:R-:W-:Y:S02]  /*21fd0*/  FMUL.FTZ R3, R2.reuse, R14 ;  /* 0x0000000e02037220 */ /* 0x040fe40000410000 */
[-C--:B------:R-:W-:Y:S02]  /*21fe0*/  FMUL.FTZ R9, R9, R13.reuse ;  /* 0x0000000d09097220 */ /* 0x080fe40000410000 */
[-C--:B------:R-:W-:Y:S02]  /*21ff0*/  FMUL.FTZ R2, R2, R12.reuse ;  /* 0x0000000c02027220 */ /* 0x080fe40000410000 */
[----:B------:R-:W-:Y:S01]  /*22000*/  FFMA.FTZ R10, R30, R13, -R10 ;  /* 0x0000000d1e0a7223 */ /* 0x000fe2000001080a */
[----:B------:R-:W-:Y:S01]  /*22010*/  F2FP.BF16.PACK_AB R13, R23, R25 ;  /* 0x00000019170d723e */ /* 0x000fe200000010ff */
[----:B------:R-:W-:Y:S01]  /*22020*/  FFMA.FTZ R3, R18, R12, -R3 ;  /* 0x0000000c12037223 */ /* 0x000fe20000010803 */
[----:B------:R-:W-:Y:S01]  /*22030*/  F2FP.BF16.PACK_AB R12, R29, R35 ;  /* 0x000000231d0c723e */ /* 0x000fe200000010ff */
[----:B------:R-:W-:-:S02]  /*22040*/  FFMA.FTZ R9, R30, R15, R9 ;  /* 0x0000000f1e097223 */ /* 0x000fc40000010009 */
[----:B------:R-:W-:Y:S01]  /*22050*/  FFMA.FTZ R2, R18, R14, R2 ;  /* 0x0000000e12027223 */ /* 0x000fe20000010002 */
[----:B------:R-:W-:Y:S02]  /*22060*/  F2FP.BF16.PACK_AB R18, R10, R21 ;  /* 0x000000150a12723e */ /* 0x000fe400000010ff */
[----:B------:R-:W-:Y:S02]  /*22070*/  F2FP.BF16.PACK_AB R19, R3, R19 ;  /* 0x000000130313723e */ /* 0x000fe400000010ff */
[----:B------:R-:W-:Y:S02]  /*22080*/  F2FP.BF16.PACK_AB R14, R9, R20 ;  /* 0x00000014090e723e */ /* 0x000fe400000010ff */
[----:B------:R-:W-:Y:S01]  /*22090*/  F2FP.BF16.PACK_AB R15, R2, R11 ;  /* 0x0000000b020f723e */ /* 0x000fe200000010ff */
[----:B------:R1:W-:Y:S04]  /*220a0*/  ST.E.128 [R40.64], R16 ;  /* 0x0000001028007985 */ /* 0x0003e8000c101d04 */
[----:B------:R1:W-:Y:S02]  /*220b0*/  ST.E.128 [R38.64], R12 ;  /* 0x0000000c26007985 */ /* 0x0003e4000c101d04 */
.L_x_1409:
[----:B------:R-:W-:Y:S05]  /*220c0*/  BSYNC B0 ;  /* 0x0000000000007941 */ /* 0x000fea0003800000 */
.L_x_1408:
[----:B------:R-:W-:-:S04]  /*220d0*/  IADD3 R2, R72, 0x40, RZ ;  /* 0x0000004048027810 */ /* 0x000fc80007ffe0ff */
[----:B------:R-:W-:-:S13]  /*220e0*/  ISETP.GE.AND P0, PT, R2, R36, PT ;  /* 0x000000240200720c */ /* 0x000fda0003f06270 */
[----:B------:R-:W-:Y:S05]  /*220f0*/  @P0 BRA `(.L_x_1405) ;  /* 0x0000078000000947 */ /* 0x000fea0003800000 */
[----:B------:R-:W-:Y:S01]  /*22100*/  SHF.R.S32.HI R10, RZ, 0x1f, R2 ;  /* 0x0000001fff0a7819 */ /* 0x000fe20000011402 */
[----:B-1----:R-:W-:Y:S01]  /*22110*/  IMAD.SHL.U32 R12, R73, 0x40, RZ ;  /* 0x00000040490c7824 */ /* 0x002fe200078e00ff */
[----:B------:R-:W-:Y:S01]  /*22120*/  SHF.R.S32.HI R3, RZ, 0x1f, R52 ;  /* 0x0000001fff037819 */ /* 0x000fe20000011434 */
[----:B------:R-:W-:Y:S01]  /*22130*/  ULDC.64 UR4, c[0x0][0x118] ;  /* 0x0000460000047ab9 */ /* 0x000fe20000000a00 */
[C---:B------:R-:W-:Y:S02]  /*22140*/  LEA.HI R9, R10.reuse, R2, RZ, 0x3 ;  /* 0x000000020a097211 */ /* 0x040fe400078f18ff */
        /* <DEDUP_REMOVED lines=11> */
[-C--:B------:R-:W-:Y:S01]  /*22200*/  LOP3.LUT R12, R11, R14.reuse, RZ, 0x3c, !PT ;  /* 0x0000000e0b0c7212 */ /* 0x080fe200078e3cff */
        /* <DEDUP_REMOVED lines=8> */
[----:B-----5:R-:W-:-:S03]  /*22290*/  IMAD.WIDE.U32 R40, R12, 0x2, R42 ;  /* 0x000000020c287825 */ /* 0x020fc600078e002a */
        /* <DEDUP_REMOVED lines=9> */
[----:B------:R-:W-:Y:S01]  /*22330*/  PRMT R34, R96, 0x5432, R2 ;  /* 0x0000543260227816 */ /* 0x000fe20000000002 */
[----:B------:R-:W-:Y:S01]  /*22340*/  IMAD.U32 R35, R29, 0x10000, RZ ;  /* 0x000100001d237824 */ /* 0x000fe200078e00ff */
[----:B------:R-:W-:-:S02]  /*22350*/  PRMT R27, R95, 0x5410, R21 ;  /* 0x000054105f1b7816 */ /* 0x000fc40000000015 */
[----:B------:R-:W-:Y:S02]  /*22360*/  PRMT R28, R95, 0x5432, R20 ;  /* 0x000054325f1c7816 */ /* 0x000fe40000000014 */
[--C-:B------:R-:W-:Y:S02]  /*22370*/  SHF.R.U64 R9, R58, 0x10, R59.reuse ;  /* 0x000000103a097819 */ /* 0x100fe4000000123b */
[----:B------:R-:W-:Y:S02]  /*22380*/  SHF.R.U32.HI R10, RZ, 0x10, R59 ;  /* 0x00000010ff0a7819 */ /* 0x000fe4000001163b */
[----:B------:R-:W-:Y:S02]  /*22390*/  SHF.R.U32.HI R23, RZ, 0x10, R61 ;  /* 0x00000010ff177819 */ /* 0x000fe4000001163d */
[----:B------:R-:W-:Y:S02]  /*223a0*/  SHF.R.U32.HI R3, RZ, 0x10, R57 ;  /* 0x00000010ff037819 */ /* 0x000fe40000011639 */
[----:B------:R-:W-:-:S02]  /*223b0*/  LOP3.LUT R29, R29, 0xffff0000, RZ, 0xc0, !PT ;  /* 0xffff00001d1d7812 */ /* 0x000fc400078ec0ff */
[C---:B------:R-:W-:Y:S02]  /*223c0*/  PRMT R32, R97.reuse, 0x5432, R9 ;  /* 0x0000543261207816 */ /* 0x040fe40000000009 */
[----:B------:R-:W-:Y:S02]  /*223d0*/  PRMT R31, R97, 0x5410, R10 ;  /* 0x00005410611f7816 */ /* 0x000fe4000000000a */
        /* <DEDUP_REMOVED lines=74> */
.L_x_1405:
[----:B------:R-:W-:Y:S05]  /*22880*/  BSYNC B1 ;  /* 0x0000000000017941 */ /* 0x000fea0003800000 */
.L_x_1404:
[----:B------:R-:W-:Y:S01]  /*22890*/  IADD3 R33, R73, 0x40, RZ ;  /* 0x0000004049217810 */ /* 0x000fe20007ffe0ff */
[----:B------:R-:W-:-:S02]  /*228a0*/  IMAD.MOV.U32 R2, RZ, RZ, R110 ;  /* 0x000000ffff027224 */ /* 0x000fc400078e006e */
[----:B------:R-:W-:Y:S01]  /*228b0*/  IMAD.MOV.U32 R3, RZ, RZ, 0x0 ;  /* 0x00000000ff037424 */ /* 0x000fe200078e00ff */
[----:B------:R-:W-:-:S13]  /*228c0*/  ISETP.GE.AND P0, PT, R33, R55, PT ;  /* 0x000000372100720c */ /* 0x000fda0003f06270 */
[----:B------:R-:W-:Y:S05]  /*228d0*/  @P0 RET.REL.NODEC R2 `(_ZN7cutlass13device_kernelIN5flash19enable_sm80_to_sm89INS1_16FlashAttnFwdSm80INS1_25CollectiveMainloopFwdSm80ILi8ELi2ELb0EN4cute5tupleIJNS5_1CILi128EEENS7_ILi64EEENS7_ILi192EEEEEELi192ENS_10bfloat16_tEfNS_4arch4Sm80ELb0ELb1ELb1ELb1ELb1ELb1ELb1ELb0EEENS1_21CollectiveEpilogueFwdINS6_IJS8_SA_S9_EEENS6_IJNS7_ILi1EEESI_SI_EEESC_SE_Li256ELb1ELb1ELb0ELb0EEENS1_19SingleTileSchedulerILb1ELb0ELb1ELi128EEEEEEEEEvNT_6ParamsE) ;  /* 0xfffdd72002000950 */ /* 0x000fea0003c3ffff */
[----:B------:R-:W-:Y:S01]  /*228e0*/  ISETP.GE.AND P0, PT, R72, R36, PT ;  /* 0x000000244800720c */ /* 0x000fe20003f06270 */
[----:B------:R-:W-:-:S12]  /*228f0*/  BSSY B0, `(.L_x_1410) ;  /* 0x0000073000007945 */ /* 0x000fd80003800000 */
[----:B------:R-:W-:Y:S05]  /*22900*/  @P0 BRA `(.L_x_1411) ;  /* 0x0000071000000947 */ /* 0x000fea0003800000 */
[----:B------:R-:W-:Y:S01]  /*22910*/  SHF.R.S32.HI R3, RZ, 0x1f, R33 ;  /* 0x0000001fff037819 */ /* 0x000fe20000011421 */
[----:B------:R-:W-:Y:S01]  /*22920*/  IMAD.SHL.U32 R2, R33, 0x40, RZ ;  /* 0x0000004021027824 */ /* 0x000fe200078e00ff */
[----:B------:R-:W-:Y:S01]  /*22930*/  LEA.HI R10, R36, R53, RZ, 0x1d ;  /* 0x00000035240a7211 */ /* 0x000fe200078fe8ff */
[----:B------:R-:W-:Y:S01]  /*22940*/  ULDC.64 UR4, c[0x0][0x118] ;  /* 0x0000460000047ab9 */ /* 0x000fe20000000a00 */
[----:B------:R-:W-:Y:S02]  /*22950*/  LEA.HI R3, R3, R33, RZ, 0x3 ;  /* 0x0000002103037211 */ /* 0x000fe400078f18ff */
[----:B------:R-:W-:Y:S02]  /*22960*/  SHF.R.S32.HI R11, RZ, 0x1f, R10 ;  /* 0x0000001fff0b7819 */ /* 0x000fe4000001140a */
[----:B------:R-:W-:Y:S01]  /*22970*/  LOP3.LUT R2, R2, 0x1c0, RZ, 0xc0, !PT ;  /* 0x000001c002027812 */ /* 0x000fe200078ec0ff */
[----:B------:R-:W-:Y:S01]  /*22980*/  IMAD.SHL.U32 R9, R3, 0x40, RZ ;  /* 0x0000004003097824 */ /* 0x000fe200078e00ff */
[----:B------:R-:W-:Y:S01]  /*22990*/  LEA.HI R11, R11, R10, RZ, 0x3 ;  /* 0x0000000a0b0b7211 */ /* 0x000fe200078f18ff */
[----:B------:R-:W-:Y:S01]  /*229a0*/  IMAD.SHL.U32 R10, R10, 0x8, RZ ;  /* 0x000000080a0a7824 */ /* 0x000fe200078e00ff */
[----:B-1----:R-:W-:-:S02]  /*229b0*/  LOP3.LUT R12, R2, 0x38, R72, 0xf8, !PT ;  /* 0x00000038020c7812 */ /* 0x002fc400078ef848 */
[----:B------:R-:W-:Y:S02]  /*229c0*/  SHF.R.U32.HI R3, RZ, 0x3, R2 ;  /* 0x00000003ff037819 */ /* 0x000fe40000011602 */
[----:B------:R-:W-:Y:S02]  /*229d0*/  LOP3.LUT R9, R9, 0xfffffe00, RZ, 0xc0, !PT ;  /* 0xfffffe0009097812 */ /* 0x000fe400078ec0ff */
[----:B------:R-:W-:Y:S01]  /*229e0*/  LOP3.LUT R2, R2, 0x38, R10, 0xf8, !PT ;  /* 0x0000003802027812 */ /* 0x000fe200078ef80a */
[----:B------:R-:W-:Y:S01]  /*229f0*/  IMAD.SHL.U32 R10, R11, 0x400, RZ ;  /* 0x000004000b0a7824 */ /* 0x000fe200078e00ff */
        /* <DEDUP_REMOVED lines=58> */
[----:B------:R-:W-:-:S02]  /*22da0*/  FFMA.FTZ R26, R24, R15, -R13 ;  /* 0x0000000f181a7223 */ /* 0x000fc4000001080d */
[----:B------:R-:W-:Y:S02]  /*22db0*/  FFMA.FTZ R24, R24, R19, R12 ;  /* 0x0000001318187223 */ /* 0x000fe4000001000c */
        /* <DEDUP_REMOVED lines=18> */
[----:B------:R-:W-:Y:S01]  /*22ee0*/  LOP3.LUT R14, R27, 0xffff0000, RZ, 0xc0, !PT ;  /* 0xffff00001b0e7812 */ /* 0x000fe200078ec0ff */
[----:B------:R-:W-:Y:S01]  /*22ef0*/  FFMA.FTZ R20, R20, R16, R11 ;  /* 0x0000001014147223 */ /* 0x000fe2000001000b */
[----:B------:R-:W-:Y:S01]  /*22f00*/  F2FP.BF16.PACK_AB R16, R35, R44 ;  /* 0x0000002c2310723e */ /* 0x000fe200000010ff */
[----:B------:R-:W-:-:S02]  /*22f10*/  FFMA.FTZ R11, R22, R25, R3 ;  /* 0x00000019160b7223 */ /* 0x000fc40000010003 */
[C---:B------:R-:W-:Y:S02]  /*22f20*/  FMUL.FTZ R10, R9.reuse, R15 ;  /* 0x0000000f090a7220 */ /* 0x040fe40000410000 */
[C---:B------:R-:W-:Y:S02]  /*22f30*/  FMUL.FTZ R3, R2.reuse, R14 ;  /* 0x0000000e02037220 */ /* 0x040fe40000410000 */
[-C--:B------:R-:W-:Y:S02]  /*22f40*/  FMUL.FTZ R9, R9, R13.reuse ;  /* 0x0000000d09097220 */ /* 0x080fe40000410000 */
[----:B------:R-:W-:Y:S02]  /*22f50*/  FMUL.FTZ R2, R2, R12 ;  /* 0x0000000c02027220 */ /* 0x000fe40000410000 */
        /* <DEDUP_REMOVED lines=12> */
.L_x_1411:
[----:B------:R-:W-:Y:S05]  /*23020*/  BSYNC B0 ;  /* 0x0000000000007941 */ /* 0x000fea0003800000 */
.L_x_1410:
        /* <DEDUP_REMOVED lines=11> */
[----:B------:R-:W-:-:S02]  /*230e0*/  SHF.R.S32.HI R10, RZ, 0x3, R3 ;  /* 0x00000003ff0a7819 */ /* 0x000fc40000011403 */
[----:B-1----:R-:W-:Y:S02]  /*230f0*/  LOP3.LUT R13, R2, 0x38, R3, 0xf8, !PT ;  /* 0x00000038020d7812 */ /* 0x002fe400078ef803 */
[----:B------:R-:W-:Y:S01]  /*23100*/  LEA.HI R12, R11, R33, RZ, 0x3 ;  /* 0x000000210b0c7211 */ /* 0x000fe200078f18ff */
[----:B------:R-:W-:Y:S01]  /*23110*/  IMAD.SHL.U32 R11, R9, 0x80, RZ ;  /* 0x00000080090b7824 */ /* 0x000fe200078e00ff */
[----:B------:R-:W-:Y:S02]  /*23120*/  LEA.HI R3, R36, R10, RZ, 0x1d ;  /* 0x0000000a24037211 */ /* 0x000fe400078fe8ff */
[----:B------:R-:W-:Y:S01]  /*23130*/  SHF.R.U32.HI R15, RZ, 0x3, R2 ;  /* 0x00000003ff0f7819 */ /* 0x000fe20000011602 */
[----:B------:R-:W-:Y:S01]  /*23140*/  IMAD.SHL.U32 R9, R12, 0x40, RZ ;  /* 0x000000400c097824 */ /* 0x000fe200078e00ff */
[----:B------:R-:W-:Y:S02]  /*23150*/  SHF.R.S32.HI R10, RZ, 0x1f, R3 ;  /* 0x0000001fff0a7819 */ /* 0x000fe40000011403 */
        /* <DEDUP_REMOVED lines=105> */
.L_x_1413:
[----:B------:R-:W-:Y:S05]  /*237f0*/  BSYNC B0 ;  /* 0x0000000000007941 */ /* 0x000fea0003800000 */
.L_x_1412:
[----:B------:R-:W-:Y:S01]  /*23800*/  IADD3 R2, R72, 0x40, RZ ;  /* 0x0000004048027810 */ /* 0x000fe20007ffe0ff */
[----:B------:R-:W-:-:S02]  /*23810*/  IMAD.MOV.U32 R10, RZ, RZ, R110 ;  /* 0x000000ffff0a7224 */ /* 0x000fc400078e006e */
[----:B------:R-:W-:Y:S01]  /*23820*/  IMAD.MOV.U32 R11, RZ, RZ, 0x0 ;  /* 0x00000000ff0b7424 */ /* 0x000fe200078e00ff */
[----:B------:R-:W-:-:S13]  /*23830*/  ISETP.GE.AND P0, PT, R2, R36, PT ;  /* 0x000000240200720c */ /* 0x000fda0003f06270 */
[----:B------:R-:W-:Y:S05]  /*23840*/  @P0 RET.REL.NODEC R10 `(_ZN7cutlass13device_kernelIN5flash19enable_sm80_to_sm89INS1_16FlashAttnFwdSm80INS1_25CollectiveMainloopFwdSm80ILi8ELi2ELb0EN4cute5tupleIJNS5_1CILi128EEENS7_ILi64EEENS7_ILi192EEEEEELi192ENS_10bfloat16_tEfNS_4arch4Sm80ELb0ELb1ELb1ELb1ELb1ELb1ELb1ELb0EEENS1_21CollectiveEpilogueFwdINS6_IJS8_SA_S9_EEENS6_IJNS7_ILi1EEESI_SI_EEESC_SE_Li256ELb1ELb1ELb0ELb0EEENS1_19SingleTileSchedulerILb1ELb0ELb1ELi128EEEEEEEEEvNT_6ParamsE) ;  /* 0xfffdc7b00a000950 */ /* 0x000fea0003c3ffff */
[----:B------:R-:W-:Y:S01]  /*23850*/  SHF.R.S32.HI R10, RZ, 0x1f, R2 ;  /* 0x0000001fff0a7819 */ /* 0x000fe20000011402 */
[----:B------:R-:W-:Y:S01]  /*23860*/  IMAD.SHL.U32 R11, R33, 0x40, RZ ;  /* 0x00000040210b7824 */ /* 0x000fe200078e00ff */
[----:B-1----:R-:W-:Y:S01]  /*23870*/  SHF.R.S32.HI R12, RZ, 0x1f, R33 ;  /* 0x0000001fff0c7819 */ /* 0x002fe20000011421 */
[----:B------:R-:W-:Y:S01]  /*23880*/  ULDC.64 UR4, c[0x0][0x118] ;  /* 0x0000460000047ab9 */ /* 0x000fe20000000a00 */
        /* <DEDUP_REMOVED lines=28> */
[----:B------:R-:W-:-:S02]  /*23a50*/  PRMT R28, R106, 0x5432, R11 ;  /* 0x000054326a1c7816 */ /* 0x000fc4000000000b */
[----:B------:R-:W-:Y:S02]  /*23a60*/  PRMT R33, R108, 0x5432, R2 ;  /* 0x000054326c217816 */ /* 0x000fe40000000002 */
[----:B------:R-:W-:Y:S01]  /*23a70*/  SHF.R.U32.HI R10, RZ, 0x10, R91 ;  /* 0x00000010ff0a7819 */ /* 0x000fe2000001165b */
[----:B------:R-:W-:Y:S01]  /*23a80*/  IMAD.U32 R38, R28, 0x10000, RZ ;  /* 0x000100001c267824 */ /* 0x000fe200078e00ff */
[----:B------:R-:W-:Y:S02]  /*23a90*/  SHF.R.U32.HI R22, RZ, 0x10, R85 ;  /* 0x00000010ff167819 */ /* 0x000fe40000011655 */
[----:B------:R-:W-:Y:S02]  /*23aa0*/  SHF.R.U32.HI R3, RZ, 0x10, R89 ;  /* 0x00000010ff037819 */ /* 0x000fe40000011659 */
[----:B------:R-:W-:Y:S02]  /*23ab0*/  PRMT R30, R109, 0x5410, R10 ;  /* 0x000054106d1e7816 */ /* 0x000fe4000000000a */
[----:B------:R-:W-:-:S02]  /*23ac0*/  PRMT R22, R106, 0x5410, R22 ;  /* 0x000054106a167816 */ /* 0x000fc40000000016 */
[----:B------:R-:W-:Y:S02]  /*23ad0*/  SHF.R.U64 R9, R90, 0x10, R91 ;  /* 0x000000105a097819 */ /* 0x000fe4000000125b */
[----:B------:R-:W-:Y:S02]  /*23ae0*/  PRMT R32, R108, 0x5410, R3 ;  /* 0x000054106c207816 */ /* 0x000fe40000000003 */
[----:B------:R-:W-:Y:S02]  /*23af0*/  LOP3.LUT R28, R28, 0xffff0000, RZ, 0xc0, !PT ;  /* 0xffff00001c1c7812 */ /* 0x000fe400078ec0ff */
        /* <DEDUP_REMOVED lines=15> */
[----:B------:R-:W-:Y:S01]  /*23bf0*/  IMAD.U32 R19, R33, 0x10000, RZ ;  /* 0x0001000021137824 */ /* 0x000fe200078e00ff */
[C---:B------:R-:W-:Y:S01]  /*23c00*/  LOP3.LUT R12, R13.reuse, 0xffff0000, RZ, 0xc0, !PT ;  /* 0xffff00000d0c7812 */ /* 0x040fe200078ec0ff */
[----:B------:R-:W-:Y:S01]  /*23c10*/  IMAD.U32 R10, R13, 0x10000, RZ ;  /* 0x000100000d0a7824 */ /* 0x000fe200078e00ff */
[----:B------:R-:W-:Y:S01]  /*23c20*/  LOP3.LUT R33, R33, 0xffff0000, RZ, 0xc0, !PT ;  /* 0xffff000021217812 */ /* 0x000fe200078ec0ff */
[----:B------:R-:W-:Y:S01]  /*23c30*/  FMUL.FTZ R13, R16, R38 ;  /* 0x00000026100d7220 */ /* 0x000fe20000410000 */
[----:B------:R-:W-:Y:S01]  /*23c40*/  LOP3.LUT R3, R14, 0xffff0000, RZ, 0xc0, !PT ;  /* 0xffff00000e037812 */ /* 0x000fe200078ec0ff */
[----:B------:R-:W-:-:S02]  /*23c50*/  FMUL.FTZ R16, R16, R19 ;  /* 0x0000001310107220 */ /* 0x000fc40000410000 */
[C---:B------:R-:W-:Y:S02]  /*23c60*/  FFMA.FTZ R39, R25.reuse, R19, -R13 ;  /* 0x0000001319277223 */ /* 0x040fe4000001080d */
[C---:B------:R-:W-:Y:S02]  /*23c70*/  IMAD.U32 R19, R22.reuse, 0x10000, RZ ;  /* 0x0001000016137824 */ /* 0x040fe400078e00ff */
[----:B------:R-:W-:Y:S01]  /*23c80*/  FFMA.FTZ R38, R25, R38, R16 ;  /* 0x0000002619267223 */ /* 0x000fe20000010010 */
[----:B------:R-:W-:Y:S01]  /*23c90*/  LOP3.LUT R25, R22, 0xffff0000, RZ, 0xc0, !PT ;  /* 0xffff000016197812 */ /* 0x000fe200078ec0ff */
[----:B------:R-:W-:Y:S01]  /*23ca0*/  IMAD.U32 R9, R14, 0x10000, RZ ;  /* 0x000100000e097824 */ /* 0x000fe200078e00ff */
[C---:B------:R-:W-:Y:S01]  /*23cb0*/  LOP3.LUT R14, R15.reuse, 0xffff0000, RZ, 0xc0, !PT ;  /* 0xffff00000f0e7812 */ /* 0x040fe200078ec0ff */
[C---:B------:R-:W-:Y:S01]  /*23cc0*/  IMAD.U32 R16, R32.reuse, 0x10000, RZ ;  /* 0x0001000020107824 */ /* 0x040fe200078e00ff */
[----:B------:R-:W-:Y:S01]  /*23cd0*/  LOP3.LUT R32, R32, 0xffff0000, RZ, 0xc0, !PT ;  /* 0xffff000020207812 */ /* 0x000fe200078ec0ff */
[----:B------:R-:W-:-:S02]  /*23ce0*/  IMAD.U32 R2, R15, 0x10000, RZ ;  /* 0x000100000f027824 */ /* 0x000fc400078e00ff */
[C---:B------:R-:W-:Y:S02]  /*23cf0*/  FMUL.FTZ R15, R11.reuse, R28 ;  /* 0x0000001c0b0f7220 */ /* 0x040fe40000410000 */
[----:B------:R-:W-:Y:S02]  /*23d00*/  FMUL.FTZ R13, R11, R33 ;  /* 0x000000210b0d7220 */ /* 0x000fe40000410000 */
[C---:B------:R-:W-:Y:S02]  /*23d10*/  FMUL.FTZ R11, R10.reuse, R19 ;  /* 0x000000130a0b7220 */ /* 0x040fe40000410000 */
[----:B------:R-:W-:Y:S02]  /*23d20*/  FMUL.FTZ R10, R10, R16 ;  /* 0x000000100a0a7220 */ /* 0x000fe40000410000 */
[C---:B------:R-:W-:Y:S02]  /*23d30*/  FFMA.FTZ R33, R24.reuse, R33, -R15 ;  /* 0x0000002118217223 */ /* 0x040fe4000001080f */
[----:B------:R-:W-:-:S02]  /*23d40*/  FFMA.FTZ R28, R24, R28, R13 ;  /* 0x0000001c181c7223 */ /* 0x000fc4000001000d */
[C---:B------:R-:W-:Y:S02]  /*23d50*/  FFMA.FTZ R24, R23.reuse, R16, -R11 ;  /* 0x0000001017187223 */ /* 0x040fe4000001080b */
[----:B------:R-:W-:Y:S02]  /*23d60*/  FFMA.FTZ R23, R23, R19, R10 ;  /* 0x0000001317177223 */ /* 0x000fe4000001000a */
[C---:B------:R-:W-:Y:S02]  /*23d70*/  FMUL.FTZ R10, R12.reuse, R25 ;  /* 0x000000190c0a7220 */ /* 0x040fe40000410000 */
[C---:B------:R-:W-:Y:S01]  /*23d80*/  IMAD.U32 R16, R31.reuse, 0x10000, RZ ;  /* 0x000100001f107824 */ /* 0x040fe200078e00ff */
[----:B------:R-:W-:Y:S01]  /*23d90*/  LOP3.LUT R31, R31, 0xffff0000, RZ, 0xc0, !PT ;  /* 0xffff00001f1f7812 */ /* 0x000fe200078ec0ff */
[-C--:B------:R-:W-:Y:S02]  /*23da0*/  FMUL.FTZ R12, R12, R32.reuse ;  /* 0x000000200c0c7220 */ /* 0x080fe40000410000 */
[C---:B------:R-:W-:Y:S01]  /*23db0*/  IMAD.U32 R15, R27.reuse, 0x10000, RZ ;  /* 0x000100001b0f7824 */ /* 0x040fe200078e00ff */
[----:B------:R-:W-:Y:S01]  /*23dc0*/  LOP3.LUT R27, R27, 0xffff0000, RZ, 0xc0, !PT ;  /* 0xffff00001b1b7812 */ /* 0x000fe200078ec0ff */
[----:B------:R-:W-:-:S02]  /*23dd0*/  FFMA.FTZ R32, R20, R32, -R10 ;  /* 0x0000002014207223 */ /* 0x000fc4000001080a */
[----:B------:R-:W-:Y:S02]  /*23de0*/  IMAD.U32 R22, R26, 0x10000, RZ ;  /* 0x000100001a167824 */ /* 0x000fe400078e00ff */
[C---:B------:R-:W-:Y:S02]  /*23df0*/  FMUL.FTZ R10, R9.reuse, R16 ;  /* 0x00000010090a7220 */ /* 0x040fe40000410000 */
[C---:B------:R-:W-:Y:S01]  /*23e00*/  IMAD.U32 R13, R30.reuse, 0x10000, RZ ;  /* 0x000100001e0d7824 */ /* 0x040fe200078e00ff */
[----:B------:R-:W-:Y:S01]  /*23e10*/  LOP3.LUT R30, R30, 0xffff0000, RZ, 0xc0, !PT ;  /* 0xffff00001e1e7812 */ /* 0x000fe200078ec0ff */
[-C--:B------:R-:W-:Y:S02]  /*23e20*/  FMUL.FTZ R11, R9, R15.reuse ;  /* 0x0000000f090b7220 */ /* 0x080fe40000410000 */
[----:B------:R-:W-:Y:S02]  /*23e30*/  FMUL.FTZ R9, R2, R22 ;  /* 0x0000001602097220 */ /* 0x000fe40000410000 */
[----:B------:R-:W-:Y:S01]  /*23e40*/  FFMA.FTZ R10, R17, R15, R10 ;  /* 0x0000000f110a7223 */ /* 0x000fe2000001000a */
        /* <DEDUP_REMOVED lines=10> */
[C---:B------:R-:W-:Y:S01]  /*23ef0*/  FFMA.FTZ R9, R29.reuse, R31, -R9 ;  /* 0x0000001f1d097223 */ /* 0x040fe20000010809 */
[----:B------:R-:W-:Y:S01]  /*23f00*/  F2FP.BF16.PACK_AB R17, R32, R24 ;  /* 0x000000182011723e */ /* 0x000fe200000010ff */
[----:B------:R-:W-:Y:S02]  /*23f10*/  FFMA.FTZ R2, R18, R30, -R2 ;  /* 0x0000001e12027223 */ /* 0x000fe40000010802 */
[----:B------:R-:W-:Y:S01]  /*23f20*/  FFMA.FTZ R20, R20, R25, R12 ;  /* 0x0000001914147223 */ /* 0x000fe2000001000c */
[----:B------:R-:W-:Y:S01]  /*23f30*/  F2FP.BF16.PACK_AB R12, R28, R38 ;  /* 0x000000261c0c723e */ /* 0x000fe200000010ff */
[----:B------:R-:W-:Y:S01]  /*23f40*/  FFMA.FTZ R3, R29, R27, R3 ;  /* 0x0000001b1d037223 */ /* 0x000fe20000010003 */
[----:B------:R-:W-:Y:S01]  /*23f50*/  F2FP.BF16.PACK_AB R19, R2, R19 ;  /* 0x000000130213723e */ /* 0x000fe200000010ff */
[----:B------:R-:W-:Y:S01]  /*23f60*/  FFMA.FTZ R15, R18, R15, R14 ;  /* 0x0000000f120f7223 */ /* 0x000fe2000001000e */
[----:B------:R-:W-:Y:S01]  /*23f70*/  F2FP.BF16.PACK_AB R18, R9, R11 ;  /* 0x0000000b0912723e */ /* 0x000fe200000010ff */
[----:B------:R-:W-:Y:S01]  /*23f80*/  IMAD.MOV.U32 R2, RZ, RZ, R110 ;  /* 0x000000ffff027224 */ /* 0x000fe200078e006e */
[----:B------:R-:W-:-:S02]  /*23f90*/  F2FP.BF16.PACK_AB R13, R20, R23 ;  /* 0x00000017140d723e */ /* 0x000fc400000010ff */
[----:B------:R-:W-:Y:S01]  /*23fa0*/  F2FP.BF16.PACK_AB R14, R3, R10 ;  /* 0x0000000a030e723e */ /* 0x000fe200000010ff */
[----:B------:R-:W-:Y:S01]  /*23fb0*/  IMAD.MOV.U32 R3, RZ, RZ, 0x0 ;  /* 0x00000000ff037424 */ /* 0x000fe200078e00ff */
[----:B------:R-:W-:Y:S01]  /*23fc0*/  F2FP.BF16.PACK_AB R15, R15, R21 ;  /* 0x000000150f0f723e */ /* 0x000fe200000010ff */
[----:B------:R1:W-:Y:S04]  /*23fd0*/  ST.E.128 [R36.64], R16 ;  /* 0x0000001024007985 */ /* 0x0003e8000c101d04 */
[----:B------:R1:W-:Y:S01]  /*23fe0*/  ST.E.128 [R34.64], R12 ;  /* 0x0000000c22007985 */ /* 0x0003e2000c101d04 */
[----:B------:R-:W-:Y:S05]  /*23ff0*/  RET.REL.NODEC R2 `(_ZN7cutlass13device_kernelIN5flash19enable_sm80_to_sm89INS1_16FlashAttnFwdSm80INS1_25CollectiveMainloopFwdSm80ILi8ELi2ELb0EN4cute5tupleIJNS5_1CILi128EEENS7_ILi64EEENS7_ILi192EEEEEELi192ENS_10bfloat16_tEfNS_4arch4Sm80ELb0ELb1ELb1ELb1ELb1ELb1ELb1ELb0EEENS1_21CollectiveEpilogueFwdINS6_IJS8_SA_S9_EEENS6_IJNS7_ILi1EEESI_SI_EEESC_SE_Li256ELb1ELb1ELb0ELb0EEENS1_19SingleTileSchedulerILb1ELb0ELb1ELi128EEEEEEEEEvNT_6ParamsE) ;  /* 0xfffdc00002007950 */ /* 0x000fea0003c3ffff */
.L_x_1366:
        /* <DEDUP_REMOVED lines=8> */
.L_x_1367:
[----:B------:R-:W-:Y:S01]  /*24080*/  IMAD.MOV.U32 R30, RZ, RZ, R48 ;  /* 0x000000ffff1e7224 */ /* 0x000fe200078e0030 */
[----:B------:R-:W-:Y:S01]  /*24090*/  MOV R3, 0x1c1f ;  /* 0x00001c1f00037802 */ /* 0x000fe20000000f00 */
[----:B------:R-:W-:Y:S01]  /*240a0*/  IMAD.MOV.U32 R29, RZ, RZ, RZ ;  /* 0x000000ffff1d7224 */ /* 0x000fe200078e00ff */
[----:B------:R-:W-:Y:S02]  /*240b0*/  MOV R160, 0xffffffff ;  /* 0xffffffff00a07802 */ /* 0x000fe40000000f00 */
[----:B------:R-:W-:Y:S02]  /*240c0*/  MOV R2, 0x240e0 ;  /* 0x000240e000027802 */ /* 0x000fe40000000f00 */
[----:B-12---:R-:W-:Y:S05]  /*240d0*/  CALL.REL.NOINC `($__internal_5_$__cuda_sm70_shflsync_idx_p) ;  /* 0x0000070000007944 */ /* 0x006fea0003c00000 */
[----:B------:R-:W-:Y:S01]  /*240e0*/  IMAD.MOV.U32 R30, RZ, RZ, R22 ;  /* 0x000000ffff1e7224 */ /* 0x000fe200078e0016 */
[----:B------:R-:W-:Y:S01]  /*240f0*/  MOV R3, 0x1c1f ;  /* 0x00001c1f00037802 */ /* 0x000fe20000000f00 */
[----:B------:R-:W-:Y:S01]  /*24100*/  IMAD.MOV.U32 R29, RZ, RZ, RZ ;  /* 0x000000ffff1d7224 */ /* 0x000fe200078e00ff */
[----:B------:R-:W-:Y:S01]  /*24110*/  MOV R10, R31 ;  /* 0x0000001f000a7202 */ /* 0x000fe20000000f00 */
[----:B------:R-:W-:Y:S01]  /*24120*/  IMAD.MOV.U32 R160, RZ, RZ, -0x1 ;  /* 0xffffffffffa07424 */ /* 0x000fe200078e00ff */
[----:B------:R-:W-:-:S02]  /*24130*/  MOV R11, R9 ;  /* 0x00000009000b7202 */ /* 0x000fc40000000f00 */
[----:B------:R-:W-:Y:S02]  /*24140*/  MOV R2, 0x24160 ;  /* 0x0002416000027802 */ /* 0x000fe40000000f00 */
[----:B------:R-:W-:Y:S05]  /*24150*/  CALL.REL.NOINC `($__internal_5_$__cuda_sm70_shflsync_idx_p) ;  /* 0x0000068000007944 */ /* 0x000fea0003c00000 */
[----:B------:R-:W-:Y:S01]  /*24160*/  IMAD.MOV.U32 R12, RZ, RZ, R31 ;  /* 0x000000ffff0c7224 */ /* 0x000fe200078e001f */
[----:B------:R-:W-:Y:S01]  /*24170*/  MOV R30, R20 ;  /* 0x00000014001e7202 */ /* 0x000fe20000000f00 */
[----:B------:R-:W-:Y:S01]  /*24180*/  IMAD.MOV.U32 R29, RZ, RZ, RZ ;  /* 0x000000ffff1d7224 */ /* 0x000fe200078e00ff */
[----:B------:R-:W-:Y:S01]  /*24190*/  MOV R3, 0x1c1f ;  /* 0x00001c1f00037802 */ /* 0x000fe20000000f00 */
[----:B------:R-:W-:Y:S01]  /*241a0*/  IMAD.MOV.U32 R160, RZ, RZ, -0x1 ;  /* 0xffffffffffa07424 */ /* 0x000fe200078e00ff */
[----:B------:R-:W-:Y:S02]  /*241b0*/  MOV R2, 0x241d0 ;  /* 0x000241d000027802 */ /* 0x000fe40000000f00 */
[----:B------:R-:W-:Y:S05]  /*241c0*/  CALL.REL.NOINC `($__internal_5_$__cuda_sm70_shflsync_idx_p) ;  /* 0x0000061000007944 */ /* 0x000fea0003c00000 */
[----:B------:R-:W-:Y:S01]  /*241d0*/  MOV R2, R31 ;  /* 0x0000001f00027202 */ /* 0x000fe20000000f00 */
[----:B------:R-:W-:Y:S05]  /*241e0*/  BRA `(.L_x_1415) ;  /* 0xffff86d000007947 */ /* 0x000fea000383ffff */
.L_x_1370:
[----:B------:R-:W-:Y:S01]  /*241f0*/  IMAD.MOV.U32 R30, RZ, RZ, R39 ;  /* 0x000000ffff1e7224 */ /* 0x000fe200078e0027 */
[----:B------:R-:W-:Y:S01]  /*24200*/  MOV R3, 0x1c1f ;  /* 0x00001c1f00037802 */ /* 0x000fe20000000f00 */
[----:B------:R-:W-:Y:S01]  /*24210*/  IMAD.MOV.U32 R29, RZ, RZ, 0x1 ;  /* 0x00000001ff1d7424 */ /* 0x000fe200078e00ff */
[----:B------:R-:W-:Y:S02]  /*24220*/  MOV R160, 0xffffffff ;  /* 0xffffffff00a07802 */ /* 0x000fe40000000f00 */
[----:B------:R-:W-:-:S02]  /*24230*/  MOV R2, 0x24250 ;  /* 0x0002425000027802 */ /* 0x000fc40000000f00 */
[----:B---3--:R-:W-:Y:S05]  /*24240*/  CALL.REL.NOINC `($__internal_5_$__cuda_sm70_shflsync_idx_p) ;  /* 0x0000059000007944 */ /* 0x008fea0003c00000 */
[----:B------:R-:W-:Y:S01]  /*24250*/  IMAD.MOV.U32 R11, RZ, RZ, R31 ;  /* 0x000000ffff0b7224 */ /* 0x000fe200078e001f */
[----:B------:R-:W-:Y:S01]  /*24260*/  MOV R30, R48 ;  /* 0x00000030001e7202 */ /* 0x000fe20000000f00 */
[----:B------:R-:W-:Y:S01]  /*24270*/  IMAD.MOV.U32 R29, RZ, RZ, 0x1 ;  /* 0x00000001ff1d7424 */ /* 0x000fe200078e00ff */
[----:B------:R-:W-:Y:S01]  /*24280*/  MOV R3, 0x1c1f ;  /* 0x00001c1f00037802 */ /* 0x000fe20000000f00 */
[----:B------:R-:W-:Y:S01]  /*24290*/  IMAD.MOV.U32 R160, RZ, RZ, -0x1 ;  /* 0xffffffffffa07424 */ /* 0x000fe200078e00ff */
[----:B------:R-:W-:-:S02]  /*242a0*/  MOV R2, 0x242c0 ;  /* 0x000242c000027802 */ /* 0x000fc40000000f00 */
[----:B------:R-:W-:Y:S05]  /*242b0*/  CALL.REL.NOINC `($__internal_5_$__cuda_sm70_shflsync_idx_p) ;  /* 0x0000052000007944 */ /* 0x000fea0003c00000 */
[----:B------:R-:W-:Y:S01]  /*242c0*/  IMAD.MOV.U32 R30, RZ, RZ, R22 ;  /* 0x000000ffff1e7224 */ /* 0x000fe200078e0016 */
[----:B------:R-:W-:Y:S01]  /*242d0*/  MOV R29, 0x1 ;  /* 0x00000001001d7802 */ /* 0x000fe20000000f00 */
[----:B------:R-:W-:Y:S01]  /*242e0*/  IMAD.MOV.U32 R3, RZ, RZ, 0x1c1f ;  /* 0x00001c1fff037424 */ /* 0x000fe200078e00ff */
[----:B------:R-:W-:Y:S01]  /*242f0*/  MOV R160, 0xffffffff ;  /* 0xffffffff00a07802 */ /* 0x000fe20000000f00 */
[----:B------:R-:W-:Y:S01]  /*24300*/  IMAD.MOV.U32 R10, RZ, RZ, R31 ;  /* 0x000000ffff0a7224 */ /* 0x000fe200078e001f */
[----:B------:R-:W-:-:S02]  /*24310*/  MOV R2, 0x24330 ;  /* 0x0002433000027802 */ /* 0x000fc40000000f00 */
[----:B------:R-:W-:Y:S05]  /*24320*/  CALL.REL.NOINC `($__internal_5_$__cuda_sm70_shflsync_idx_p) ;  /* 0x000004b000007944 */ /* 0x000fea0003c00000 */
        /* <DEDUP_REMOVED lines=9> */
.L_x_1397:
        /* <DEDUP_REMOVED lines=8> */
.L_x_1398:
        /* <DEDUP_REMOVED lines=23> */
.L_x_1401:
        /* <DEDUP_REMOVED lines=16> */
[----:B------:R-:W-:Y:S01]  /*246b0*/  MOV R10, R31 ;  /* 0x0000001f000a7202 */ /* 0x000fe20000000f00 */
[----:B------:R-:W-:Y:S01]  /*246c0*/  IMAD.MOV.U32 R160, RZ, RZ, -0x1 ;  /* 0xffffffffffa07424 */ /* 0x000fe200078e00ff */
[----:B------:R-:W-:-:S02]  /*246d0*/  MOV R11, R9 ;  /* 0x00000009000b7202 */ /* 0x000fc40000000f00 */
[----:B------:R-:W-:Y:S02]  /*246e0*/  MOV R2, 0x24700 ;  /* 0x0002470000027802 */ /* 0x000fe40000000f00 */
[----:B------:R-:W-:Y:S05]  /*246f0*/  CALL.REL.NOINC `($__internal_5_$__cuda_sm70_shflsync_idx_p) ;  /* 0x000000e000007944 */ /* 0x000fea0003c00000 */
        /* <DEDUP_REMOVED lines=9> */
        .weak           $__internal_4_$__cuda_sm70_shflsync_bfly_p
        .type           $__internal_4_$__cuda_sm70_shflsync_bfly_p,@function
        .size           $__internal_4_$__cuda_sm70_shflsync_bfly_p,($__internal_5_$__cuda_sm70_shflsync_idx_p - $__internal_4_$__cuda_sm70_shflsync_bfly_p)
$__internal_4_$__cuda_sm70_shflsync_bfly_p:
[----:B------:R-:W-:Y:S04]  /*24790*/  WARPSYNC R244 ;  /* 0x000000f400007348 */ /* 0x000fe80003800000 */
[----:B------:R1:W2:Y:S02]  /*247a0*/  SHFL.BFLY PT, R4, R2, R4, R245 ;  /* 0x0c00000402047389 */ /* 0x0002a400000e00f5 */
[----:B-1----:R-:W-:-:S02]  /*247b0*/  MOV R2, R3 ;  /* 0x0000000300027202 */ /* 0x002fc40000000f00 */
[----:B------:R-:W-:-:S04]  /*247c0*/  MOV R3, 0x0 ;  /* 0x0000000000037802 */ /* 0x000fc80000000f00 */
[----:B--2---:R-:W-:Y:S05]  /*247d0*/  RET.REL.NODEC R2 `(_ZN7cutlass13device_kernelIN5flash19enable_sm80_to_sm89INS1_16FlashAttnFwdSm80INS1_25CollectiveMainloopFwdSm80ILi8ELi2ELb0EN4cute5tupleIJNS5_1CILi128EEENS7_ILi64EEENS7_ILi192EEEEEELi192ENS_10bfloat16_tEfNS_4arch4Sm80ELb0ELb1ELb1ELb1ELb1ELb1ELb1ELb0EEENS1_21CollectiveEpilogueFwdINS6_IJS8_SA_S9_EEENS6_IJNS7_ILi1EEESI_SI_EEESC_SE_Li256ELb1ELb1ELb0ELb0EEENS1_19SingleTileSchedulerILb1ELb0ELb1ELi128EEEEEEEEEvNT_6ParamsE) ;  /* 0xfffdb82002007950 */ /* 0x004fea0003c3ffff */
        .weak           $__internal_5_$__cuda_sm70_shflsync_idx_p
        .type           $__internal_5_$__cuda_sm70_shflsync_idx_p,@function
        .size           $__internal_5_$__cuda_sm70_shflsync_idx_p,(.L_x_3413 - $__internal_5_$__cuda_sm70_shflsync_idx_p)
$__internal_5_$__cuda_sm70_shflsync_idx_p:
[----:B------:R-:W-:Y:S04]  /*247e0*/  WARPSYNC R160 ;  /* 0x000000a000007348 */ /* 0x000fe80003800000 */
[----:B------:R1:W2:Y:S02]  /*247f0*/  SHFL.IDX PT, R31, R30, R29, R3 ;  /* 0x0000001d1e1f7389 */ /* 0x0002a400000e0003 */
[----:B-1----:R-:W-:-:S04]  /*24800*/  MOV R3, 0x0 ;  /* 0x0000000000037802 */ /* 0x002fc80000000f00 */
[----:B--2---:R-:W-:Y:S05]  /*24810*/  RET.REL.NODEC R2 `(_ZN7cutlass13device_kernelIN5flash19enable_sm80_to_sm89INS1_16FlashAttnFwdSm80INS1_25CollectiveMainloopFwdSm80ILi8ELi2ELb0EN4cute5tupleIJNS5_1CILi128EEENS7_ILi64EEENS7_ILi192EEEEEELi192ENS_10bfloat16_tEfNS_4arch4Sm80ELb0ELb1ELb1ELb1ELb1ELb1ELb1ELb0EEENS1_21CollectiveEpilogueFwdINS6_IJS8_SA_S9_EEENS6_IJNS7_ILi1EEESI_SI_EEESC_SE_Li256ELb1ELb1ELb0ELb0EEENS1_19SingleTileSchedulerILb1ELb0ELb1ELi128EEEEEEEEEvNT_6ParamsE) ;  /* 0xfffdb7e002007950 */ /* 0x004fea0003c3ffff */
.L_x_1420:
        /* <DEDUP_REMOVED lines=14> */
.L_x_3413:


//--------------------- .text._ZN7cutlass13device_kernelIN5flash19enable_sm80_to_sm89INS1_16FlashAttnFwdSm80INS1_25CollectiveMainloopFwdSm80ILi8ELi2ELb0EN4cute5tupleIJNS5_1CILi128EEENS7_ILi64EEENS7_ILi192EEEEEELi192ENS_10bfloat16_tEfNS_4arch4Sm80ELb1ELb0ELb1ELb0ELb1ELb0ELb1ELb0EEENS1_21CollectiveEpilogueFwdINS6_IJS8_SA_S9_EEENS6_IJNS7_ILi1EEESI_SI_EEESC_SE_Li256ELb0ELb1ELb0ELb0EEENS1_30DynamicPersistentTileSchedulerILi256ELi256ELb0ELb1ELb0EEEEEEEEEvNT_6ParamsE --------------------------
	.section	.text._ZN7cutlass13device_kernelIN5flash19enable_sm80_to_sm89INS1_16FlashAttnFwdSm80INS1_25CollectiveMainloopFwdSm80ILi8ELi2ELb0EN4cute5tupleIJNS5_1CILi128EEENS7_ILi64EEENS7_ILi192EEEEEELi192ENS_10bfloat16_tEfNS_4arch4Sm80ELb1ELb0ELb1ELb0ELb1ELb0ELb1ELb0EEENS1_21CollectiveEpilogueFwdINS6_IJS8_SA_S9_EEENS6_IJNS7_ILi1EEESI_SI_EEESC_SE_Li256ELb0ELb1ELb0ELb0EEENS1_30DynamicPersistentTileSchedulerILi256ELi256ELb0ELb1ELb0EEEEEEEEEvNT_6ParamsE,"ax",@progbits
	.sectioninfo	@"SHI_REGISTERS=255"
	.align	128
.text._ZN7cutlass13device_kernelIN5flash19enable_sm80_to_sm89INS1_16FlashAttnFwdSm80INS1_25CollectiveMainloopFwdSm80ILi8ELi2ELb0EN4cute5tupleIJNS5_1CILi128EEENS7_ILi64EEENS7_ILi192EEEEEELi192ENS_10bfloat16_tEfNS_4arch4Sm80ELb1ELb0ELb1ELb0ELb1ELb0ELb1ELb0EEENS1_21CollectiveEpilogueFwdINS6_IJS8_SA_S9_EEENS6_IJNS7_ILi1EEESI_SI_EEESC_SE_Li256ELb0ELb1ELb0ELb0EEENS1_30DynamicPersistentTileSchedulerILi256ELi256ELb0ELb1ELb0EEEEEEEEEvNT_6ParamsE:
        .type           _ZN7cutlass13device_kernelIN5flash19enable_sm80_to_sm89INS1_16FlashAttnFwdSm80INS1_25CollectiveMainloopFwdSm80ILi8ELi2ELb0EN4cute5tupleIJNS5_1CILi128EEENS7_ILi64EEENS7_ILi192EEEEEELi192ENS_10bfloat16_tEfNS_4arch4Sm80ELb1ELb0ELb1ELb0ELb1ELb0ELb1ELb0EEENS1_21CollectiveEpilogueFwdINS6_IJS8_SA_S9_EEENS6_IJNS7_ILi1EEESI_SI_EEESC_SE_Li256ELb0ELb1ELb0ELb0EEENS1_30DynamicPersistentTileSchedulerILi256ELi256ELb0ELb1ELb0EEEEEEEEEvNT_6ParamsE,@function
        .size           _ZN7cutlass13device_kernelIN5flash19enable_sm80_to_sm89INS1_16FlashAttnFwdSm80INS1_25CollectiveMainloopFwdSm80ILi8ELi2ELb0EN4cute5tupleIJNS5_1CILi128EEENS7_ILi64EEENS7_ILi192EEEEEELi192ENS_10bfloat16_tEfNS_4arch4Sm80ELb1ELb0ELb1ELb0ELb1ELb0ELb1ELb0EEENS1_21CollectiveEpilogueFwdINS6_IJS8_SA_S9_EEENS6_IJNS7_ILi1EEESI_SI_EEESC_SE_Li256ELb0ELb1ELb0ELb0EEENS1_30DynamicPersistentTileSchedulerILi256ELi256ELb0ELb1ELb0EEEEEEEEEvNT_6ParamsE,(.L_x_3417 - _ZN7cutlass13device_kernelIN5flash19enable_sm80_to_sm89INS1_16FlashAttnFwdSm80INS1_25CollectiveMainloopFwdSm80ILi8ELi2ELb0EN4cute5tupleIJNS5_1CILi128EEENS7_ILi64EEENS7_ILi192EEEEEELi192ENS_10bfloat16_tEfNS_4arch4Sm80ELb1ELb0ELb1ELb0ELb1ELb0ELb1ELb0EEENS1_21CollectiveEpilogueFwdINS6_IJS8_SA_S9_EEENS6_IJNS7_ILi1EEESI_SI_EEESC_SE_Li256ELb0ELb1ELb0ELb0EEENS1_30DynamicPersistentTileSchedulerILi256ELi256ELb0ELb1ELb0EEEEEEEEEvNT_6ParamsE)
        .other          _ZN7cutlass13device_kernelIN5flash19enable_sm80_to_sm89INS1_16FlashAttnFwdSm80INS1_25CollectiveMainloopFwdSm80ILi8ELi2ELb0EN4cute5tupleIJNS5_1CILi128EEENS7_ILi64EEENS7_ILi192EEEEEELi192ENS_10bfloat16_tEfNS_4arch4Sm80ELb1ELb0ELb1ELb0ELb1ELb0ELb1ELb0EEENS1_21CollectiveEpilogueFwdINS6_IJS8_SA_S9_EEENS6_IJNS7_ILi1EEESI_SI_EEESC_SE_Li256ELb0ELb1ELb0ELb0EEENS1_30DynamicPersistentTileSchedulerILi256ELi256ELb0ELb1ELb0EEEEEEEEEvNT_6ParamsE,@"STO_CUDA_ENTRY STV_DEFAULT"
_ZN7cutlass13device_kernelIN5flash19enable_sm80_to_sm89INS1_16FlashAttnFwdSm80INS1_25CollectiveMainloopFwdSm80ILi8ELi2ELb0EN4cute5tupleIJNS5_1CILi128EEENS7_ILi64EEENS7_ILi192EEEEEELi192ENS_10bfloat16_tEfNS_4arch4Sm80ELb1ELb0ELb1ELb0ELb1ELb0ELb1ELb0EEENS1_21CollectiveEpilogueFwdINS6_IJS8_SA_S9_EEENS6_IJNS7_ILi1EEESI_SI_EEESC_SE_Li256ELb0ELb1ELb0ELb0EEENS1_30DynamicPersistentTileSchedulerILi256ELi256ELb0ELb1ELb0EEEEEEEEEvNT_6ParamsE:
        /* <DEDUP_REMOVED lines=13> */
[----:B------:R-:W-:Y:S02]  /*00d0*/  ULDC.64 UR6, c[0x0][0x118] ;  /* 0x0000460000067ab9 */ /* 0x000fe40000000a00 */
[CC--:B------:R-:W-:Y:S02]  /*00e0*/  LEA.HI R2, R16.reuse, R20.reuse, RZ, 0x4 ;  /* 0x0000001410027211 */ /* 0x0c0fe400078f20ff */
[----:B------:R-:W-:Y:S02]  /*00f0*/  LEA.HI R8, R16, R20, RZ, 0x3 ;  /* 0x0000001410087211 */ /* 0x000fe400078f18ff */
[----:B------:R-:W-:Y:S02]  /*0100*/  SHF.R.S32.HI R3, RZ, 0x4, R2 ;  /* 0x00000004ff037819 */ /* 0x000fe40000011402 */
[----:B------:R-:W-:-:S02]  /*0110*/  SHF.R.S32.HI R250, RZ, 0x3, R8 ;  /* 0x00000003fffa7819 */ /* 0x000fc40000011408 */
[----:B------:R-:W-:Y:S02]  /*0120*/  LEA.HI R0, R2, R3, RZ, 0x1 ;  /* 0x0000000302007211 */ /* 0x000fe400078f08ff */
[----:B------:R-:W-:Y:S02]  /*0130*/  LEA.HI R12, R16, R20, RZ, 0x2 ;  /* 0x00000014100c7211 */ /* 0x000fe400078f10ff */
[----:B------:R-:W-:Y:S02]  /*0140*/  LOP3.LUT R0, R0, 0xfffffffe, RZ, 0xc0, !PT ;  /* 0xfffffffe00007812 */ /* 0x000fe400078ec0ff */
[--C-:B------:R-:W-:Y:S02]  /*0150*/  SHF.R.S32.HI R9, RZ, 0x2, R12.reuse ;  /* 0x00000002ff097819 */ /* 0x100fe4000001140c */
[----:B------:R-:W-:Y:S01]  /*0160*/  SHF.R.S32.HI R4, RZ, 0x1f, R12 ;  /* 0x0000001fff047819 */ /* 0x000fe2000001140c */
[----:B------:R-:W-:Y:S01]  /*0170*/  IMAD.IADD R14, R3, 0x1, -R0 ;  /* 0x00000001030e7824 */ /* 0x000fe200078e0a00 */
[----:B------:R-:W-:-:S02]  /*0180*/  LOP3.LUT R3, R8, 0xfffffff8, RZ, 0xc0, !PT ;  /* 0xfffffff808037812 */ /* 0x000fc400078ec0ff */
[----:B------:R-:W-:Y:S01]  /*0190*/  LOP3.LUT R0, R2, 0xfffffff0, RZ, 0xc0, !PT ;  /* 0xfffffff002007812 */ /* 0x000fe200078ec0ff */
[----:B------:R-:W-:Y:S01]  /*01a0*/  IMAD.SHL.U32 R2, R250, 0x40, RZ ;  /* 0x00000040fa027824 */ /* 0x000fe200078e00ff */
[----:B------:R-:W-:Y:S01]  /*01b0*/  LEA.HI R7, R16, R20, RZ, 0x5 ;  /* 0x0000001410077211 */ /* 0x000fe200078f28ff */
[----:B------:R-:W-:Y:S01]  /*01c0*/  IMAD.IADD R218, R20, 0x1, -R3 ;  /* 0x0000000114da7824 */ /* 0x000fe200078e0a03 */
[----:B------:R-:W-:Y:S01]  /*01d0*/  LEA.HI R3, R4, R9, RZ, 0x3 ;  /* 0x0000000904037211 */ /* 0x000fe200078f18ff */
[----:B------:R-:W-:Y:S01]  /*01e0*/  IMAD.IADD R0, R20, 0x1, -R0 ;  /* 0x0000000114007824 */ /* 0x000fe200078e0a00 */
[----:B------:R-:W-:Y:S01]  /*01f0*/  LOP3.LUT R2, R2, 0x1c0, RZ, 0xc0, !PT ;  /* 0x000001c002027812 */ /* 0x000fe200078ec0ff */
[C---:B------:R-:W-:Y:S01]  /*0200*/  IMAD.SHL.U32 R200, R218.reuse, 0x8, RZ ;  /* 0x00000008dac87824 */ /* 0x040fe200078e00ff */
[----:B------:R-:W-:Y:S01]  /*0210*/  LOP3.LUT R3, R3, 0xfffffff8, RZ, 0xc0, !PT ;  /* 0xfffffff803037812 */ /* 0x000fe200078ec0ff */
[C---:B------:R-:W-:Y:S01]  /*0220*/  IMAD.SHL.U32 R5, R218.reuse, 0x40, RZ ;  /* 0x00000040da057824 */ /* 0x040fe200078e00ff */
[----:B------:R-:W-:Y:S01]  /*0230*/  SHF.R.S32.HI R6, RZ, 0x1f, R0 ;  /* 0x0000001fff067819 */ /* 0x000fe20000011400 */
[----:B------:R-:W-:Y:S01]  /*0240*/  IMAD R219, R218, 0x20, R250 ;  /* 0x00000020dadb7824 */ /* 0x000fe200078e02fa */
[----:B------:R-:W-:Y:S01]  /*0250*/  SHF.R.U32.HI R4, RZ, 0x3, R2 ;  /* 0x00000003ff047819 */ /* 0x000fe20000011602 */
[----:B------:R-:W-:Y:S01]  /*0260*/  IMAD.IADD R9, R9, 0x1, -R3 ;  /* 0x0000000109097824 */ /* 0x000fe200078e0a03 */
[----:B------:R-:W-:-:S02]  /*0270*/  LOP3.LUT R2, R2, 0x38, R200, 0xf8, !PT ;  /* 0x0000003802027812 */ /* 0x000fc400078ef8c8 */
[----:B------:R-:W-:Y:S02]  /*0280*/  LEA.HI R11, R6, R0, RZ, 0x3 ;  /* 0x00000000060b7211 */ /* 0x000fe400078f18ff */
[----:B------:R-:W-:Y:S02]  /*0290*/  LOP3.LUT R13, R2, R4, RZ, 0x3c, !PT ;  /* 0x00000004020d7212 */ /* 0x000fe400078e3cff */
[----:B------:R-:W-:Y:S02]  /*02a0*/  LOP3.LUT R4, R11, 0xfffffff8, RZ, 0xc0, !PT ;  /* 0xfffffff80b047812 */ /* 0x000fe400078ec0ff */
[----:B------:R-:W-:Y:S02]  /*02b0*/  LOP3.LUT R2, R5, 0x1c0, RZ, 0xc0, !PT ;  /* 0x000001c005027812 */ /* 0x000fe400078ec0ff */
[----:B------:R-:W-:Y:S01]  /*02c0*/  LOP3.LUT R3, R9, 0x1, RZ, 0xc0, !PT ;  /* 0x0000000109037812 */ /* 0x000fe200078ec0ff */
[----:B------:R-:W-:Y:S01]  /*02d0*/  IMAD.IADD R10, R0, 0x1, -R4 ;  /* 0x00000001000a7824 */ /* 0x000fe200078e0a04 */
[----:B------:R-:W-:-:S02]  /*02e0*/  LOP3.LUT R5, R2, 0x8, R8, 0xf8, !PT ;  /* 0x0000000802057812 */ /* 0x000fc400078ef808 */
[----:B------:R-:W-:Y:S02]  /*02f0*/  LOP3.LUT R0, R7, 0xffffffe0, RZ, 0xc0, !PT ;  /* 0xffffffe007007812 */ /* 0x000fe400078ec0ff */
[----:B------:R-:W-:Y:S02]  /*0300*/  SHF.R.U32.HI R2, RZ, 0x3, R2 ;  /* 0x00000003ff027819 */ /* 0x000fe40000011602 */
[--C-:B------:R-:W-:Y:S01]  /*0310*/  SHF.R.S32.HI R6, RZ, 0x5, R7.reuse ;  /* 0x00000005ff067819 */ /* 0x100fe20000011407 */
[----:B------:R-:W-:Y:S01]  /*0320*/  IMAD.IADD R19, R20, 0x1, -R0 ;  /* 0x0000000114137824 */ /* 0x000fe200078e0a00 */
[----:B------:R-:W-:Y:S02]  /*0330*/  LOP3.LUT R15, R5, R2, RZ, 0x3c, !PT ;  /* 0x00000002050f7212 */ /* 0x000fe400078e3cff */
[----:B------:R-:W-:Y:S01]  /*0340*/  SHF.R.S32.HI R2, RZ, 0x1f, R7 ;  /* 0x0000001fff027819 */ /* 0x000fe20000011407 */
[----:B------:R-:W-:Y:S01]  /*0350*/  IMAD.SHL.U32 R7, R14, 0x8, RZ ;  /* 0x000000080e077824 */ /* 0x000fe200078e00ff */
[----:B------:R-:W-:-:S02]  /*0360*/  ISETP.NE.U32.AND P3, PT, R3, 0x1, PT ;  /* 0x000000010300780c */ /* 0x000fc40003f65070 */
[----:B------:R-:W-:Y:S02]  /*0370*/  LOP3.LUT R3, R12, 0xfffffffc, RZ, 0xc0, !PT ;  /* 0xfffffffc0c037812 */ /* 0x000fe400078ec0ff */
[----:B------:R-:W-:Y:S01]  /*0380*/  LEA.HI R0, R2, R6, RZ, 0x3 ;  /* 0x0000000602007211 */ /* 0x000fe200078f18ff */
[----:B------:R-:W-:Y:S01]  /*0390*/  IMAD.SHL.U32 R2, R10, 0x40, RZ ;  /* 0x000000400a027824 */ /* 0x000fe200078e00ff */
[----:B------:R-:W-:Y:S02]  /*03a0*/  SHF.R.S32.HI R12, RZ, 0x1f, R19 ;  /* 0x0000001fff0c7819 */ /* 0x000fe40000011413 */
[----:B------:R-:W-:Y:S01]  /*03b0*/  LOP3.LUT R4, R0, 0xffffff8, RZ, 0xc0, !PT ;  /* 0x0ffffff800047812 */ /* 0x000fe200078ec0ff */
[----:B------:R-:W-:Y:S01]  /*03c0*/  IMAD.IADD R0, R20, 0x1, -R3 ;  /* 0x0000000114007824 */ /* 0x000fe200078e0a03 */
[----:B------:R-:W-:Y:S02]  /*03d0*/  LEA.HI R12, R12, R19, RZ, 0x2 ;  /* 0x000000130c0c7211 */ /* 0x000fe400078f10ff */
[----:B------:R-:W-:Y:S01]  /*03e0*/  LEA.HI R8, R16, R20, RZ, 0x6 ;  /* 0x0000001410087211 */ /* 0x000fe200078f30ff */
[----:B------:R-:W-:Y:S01]  /*03f0*/  IMAD.IADD R4, R6, 0x1, -R4 ;  /* 0x0000000106047824 */ /* 0x000fe200078e0a04 */
[----:B------:R-:W-:-:S02]  /*0400*/  LOP3.LUT R2, R2, 0x1c0, RZ, 0xc0, !PT ;  /* 0x000001c002027812 */ /* 0x000fc400078ec0ff */
[----:B------:R-:W-:Y:S01]  /*0410*/  SHF.R.S32.HI R3, RZ, 0x2, R12 ;  /* 0x00000002ff037819 */ /* 0x000fe2000001140c */
[----:B------:R-:W-:Y:S01]  /*0420*/  IMAD.SHL.U32 R8, R8, 0x8, RZ ;  /* 0x0000000808087824 */ /* 0x000fe200078e00ff */
[----:B------:R-:W-:Y:S02]  /*0430*/  LOP3.LUT R7, R2, 0x8, R7, 0xf8, !PT ;  /* 0x0000000802077812 */ /* 0x000fe400078ef807 */
[----:B------:R-:W-:Y:S01]  /*0440*/  SHF.R.U32.HI R5, RZ, 0x3, R2 ;  /* 0x00000003ff057819 */ /* 0x000fe20000011602 */
[----:B------:R-:W-:Y:S01]  /*0450*/  IMAD R18, R4, 0x10, R3 ;  /* 0x0000001004127824 */ /* 0x000fe200078e0203 */
[----:B------:R-:W-:Y:S01]  /*0460*/  LEA.HI R2, R0, R0, RZ, 0x1 ;  /* 0x0000000000027211 */ /* 0x000fe200078f08ff */
[----:B------:R-:W-:Y:S01]  /*0470*/  IMAD.SHL.U32 R3, R9, 0x40, RZ ;  /* 0x0000004009037824 */ /* 0x000fe200078e00ff */
[----:B------:R-:W-:Y:S02]  /*0480*/  LOP3.LUT R13, R13, 0x7ffffe00, R8, 0xf8, !PT ;  /* 0x7ffffe000d0d7812 */ /* 0x000fe400078ef808 */
[----:B------:R-:W-:Y:S01]  /*0490*/  LOP3.LUT R8, R7, R5, RZ, 0x3c, !PT ;  /* 0x0000000507087212 */ /* 0x000fe200078e3cff */
[----:B------:R-:W-:Y:S01]  /*04a0*/  IMAD.SHL.U32 R5, R6, 0x400, RZ ;  /* 0x0000040006057824 */ /* 0x000fe200078e00ff */
[----:B------:R-:W-:Y:S01]  /*04b0*/  LOP3.LUT R2, R2, 0x1ffffffe, RZ, 0xc0, !PT ;  /* 0x1ffffffe02027812 */ /* 0x000fe200078ec0ff */
[----:B------:R-:W-:Y:S01]  /*04c0*/  IMAD.SHL.U32 R7, R11, 0x40, RZ ;  /* 0x000000400b077824 */ /* 0x000fe200078e00ff */
[----:B------:R-:W-:Y:S01]  /*04d0*/  LOP3.LUT R6, R3, 0x1c0, RZ, 0xc0, !PT ;  /* 0x000001c003067812 */ /* 0x000fe200078ec0ff */
[C---:B------:R-:W-:Y:S01]  /*04e0*/  IMAD R4, R0.reuse, 0x2, R5 ;  /* 0x0000000200047824 */ /* 0x040fe200078e0205 */
[----:B------:R-:W-:Y:S01]  /*04f0*/  R2P PR, R9, 0x6 ;  /* 0x0000000609007804 */ /* 0x000fe20000000000 */
[----:B------:R-:W-:Y:S01]  /*0500*/  IMAD.IADD R9, R0, 0x1, -R2 ;  /* 0x0000000100097824 */ /* 0x000fe200078e0a02 */
[----:B------:R-:W-:Y:S01]  /*0510*/  LEA.HI R2, R6, R6, RZ, 0x1d ;  /* 0x0000000606027211 */ /* 0x000fe200078fe8ff */
[----:B------:R-:W-:Y:S01]  /*0520*/  STL [R1+0x38], R18 ;  /* 0x0000381201007387 */ /* 0x000fe20000100800 */
[----:B------:R-:W-:Y:S01]  /*0530*/  LOP3.LUT R3, R7, 0xfffffe00, RZ, 0xc0, !PT ;  /* 0xfffffe0007037812 */ /* 0x000fe200078ec0ff */
[----:B------:R-:W-:Y:S01]  /*0540*/  IMAD R0, R14, 0x200, R15 ;  /* 0x000002000e007824 */ /* 0x000fe200078e020f */
[----:B------:R-:W-:Y:S01]  /*0550*/  SHF.R.S32.HI R6, RZ, 0x1f, R200 ;  /* 0x0000001fff067819 */ /* 0x000fe200000114c8 */
[----:B------:R-:W-:Y:S01]  /*0560*/  IMAD.IADD R7, R4, 0x1, R2 ;  /* 0x0000000104077824 */ /* 0x000fe200078e0202 */
[----:B------:R-:W-:Y:S01]  /*0570*/  LEA.HI R4, R16, R20, RZ, 0x7 ;  /* 0x0000001410047211 */ /* 0x000fe200078f38ff */
[----:B------:R-:W-:Y:S01]  /*0580*/  STL [R1+0x8], R17 ;  /* 0x0000081101007387 */ /* 0x000fe20000100800 */
[----:B------:R-:W-:Y:S01]  /*0590*/  IADD3 R213, R200, 0x40, RZ ;  /* 0x00000040c8d57810 */ /* 0x000fe20007ffe0ff */
[----:B------:R-:W-:Y:S01]  /*05a0*/  IMAD.SHL.U32 R221, R13, 0x2, RZ ;  /* 0x000000020ddd7824 */ /* 0x000fe200078e00ff */
[----:B------:R-:W-:-:S02]  /*05b0*/  SHF.R.S32.HI R4, RZ, 0x7, R4 ;  /* 0x00000007ff047819 */ /* 0x000fc40000011404 */
[----:B------:R-:W-:Y:S02]  /*05c0*/  LOP3.LUT R4, R12, 0x7ffffffc, RZ, 0xc0, !PT ;  /* 0x7ffffffc0c047812 */ /* 0x000fe400078ec0ff */
[----:B------:R-:W-:Y:S02]  /*05d0*/  IADD3 R214, R200, 0x80, RZ ;  /* 0x00000080c8d67810 */ /* 0x000fe40007ffe0ff */
[-C--:B------:R-:W-:Y:S01]  /*05e0*/  IADD3 R2, R8, R3.reuse, R5 ;  /* 0x0000000308027210 */ /* 0x080fe20007ffe005 */
[----:B------:R-:W-:Y:S01]  /*05f0*/  IMAD.IADD R6, R19, 0x1, -R4 ;  /* 0x0000000113067824 */ /* 0x000fe200078e0a04 */
[C---:B------:R-:W-:Y:S02]  /*0600*/  LOP3.LUT P0, RZ, R10.reuse, 0x2, RZ, 0xc0, !PT ;  /* 0x000000020aff7812 */ /* 0x040fe4000780c0ff */
[----:B------:R-:W-:Y:S01]  /*0610*/  LOP3.LUT P4, RZ, R10, 0x4, RZ, 0xc0, !PT ;  /* 0x000000040aff7812 */ /* 0x000fe2000788c0ff */
[----:B------:R-:W-:Y:S01]  /*0620*/  IMAD.SHL.U32 R6, R6, 0x2, RZ ;  /* 0x0000000206067824 */ /* 0x000fe200078e00ff */
[----:B------:R-:W-:Y:S01]  /*0630*/  LOP3.LUT R3, R8, R3, RZ, 0xfc, !PT ;  /* 0x0000000308037212 */ /* 0x000fe200078efcff */
[----:B------:R-:W-:Y:S01]  /*0640*/  IMAD.MOV.U32 R8, RZ, RZ, 0x40 ;  /* 0x00000040ff087424 */ /* 0x000fe200078e00ff */
[----:B------:R-:W-:-:S02]  /*0650*/  SHF.R.S32.HI R5, RZ, 0x1f, R213 ;  /* 0x0000001fff057819 */ /* 0x000fc400000114d5 */
[----:B------:R-:W-:Y:S01]  /*0660*/  SHF.R.S32.HI R10, RZ, 0x1f, R214 ;  /* 0x0000001fff0a7819 */ /* 0x000fe200000114d6 */
[----:B------:R1:W-:Y:S01]  /*0670*/  STL [R1], R6 ;  /* 0x0000000601007387 */ /* 0x0003e20000100800 */
[----:B------:R-:W-:Y:S02]  /*0680*/  SEL R5, R193, 0xffffffe0, !P1 ;  /* 0xffffffe0c1057807 */ /* 0x000fe40004800000 */
[----:B------:R-:W-:Y:S02]  /*0690*/  LEA R10, R7, 0x80, 0x1 ;  /* 0x00000080070a7811 */ /* 0x000fe400078e08ff */
[----:B------:R-:W-:Y:S02]  /*06a0*/  SEL R4, R8, 0xffffffc0, !P2 ;  /* 0xffffffc008047807 */ /* 0x000fe40005000000 */
[----:B------:R-:W-:Y:S01]  /*06b0*/  LEA R194, R0, 0xc100, 0x1 ;  /* 0x0000c10000c27811 */ /* 0x000fe200078e08ff */
[----:B------:R-:W-:Y:S01]  /*06c0*/  IMAD.IADD R7, R10, 0x1, R5 ;  /* 0x000000010a077824 */ /* 0x000fe200078e0205 */
[----:B------:R-:W-:Y:S01]  /*06d0*/  SEL R0, R8, 0xffffffc0, !P4 ;  /* 0xffffffc008007807 */ /* 0x000fe20006000000 */
[----:B------:R-:W-:Y:S01]  /*06e0*/  IMAD.IADD R8, R10, 0x1, R4 ;  /* 0x000000010a087824 */ /* 0x000fe200078e0204 */
[----:B------:R-:W-:-:S02]  /*06f0*/  LEA R187, R2, 0x18100, 0x1 ;  /* 0x0001810002bb7811 */ /* 0x000fc400078e08ff */
[----:B------:R-:W-:Y:S02]  /*0700*/  SEL R193, R193, 0xffffffe0, !P0 ;  /* 0xffffffe0c1c17807 */ /* 0x000fe40004000000 */
[----:B------:R-:W-:Y:S01]  /*0710*/  LEA R195, R3, 0x100, 0x1 ;  /* 0x0000010003c37811 */ /* 0x000fe200078e08ff */
[--C-:B------:R-:W-:Y:S01]  /*0720*/  IMAD.IADD R190, R187, 0x1, R0.reuse ;  /* 0x00000001bbbe7824 */ /* 0x100fe200078e0200 */
[----:B------:R-:W-:Y:S01]  /*0730*/  IADD3 R233, R221, 0xc100, RZ ;  /* 0x0000c100dde97810 */ /* 0x000fe20007ffe0ff */
[----:B------:R-:W-:Y:S01]  /*0740*/  IMAD.IADD R188, R187, 0x1, R193 ;  /* 0x00000001bbbc7824 */ /* 0x000fe200078e02c1 */
[----:B------:R-:W-:Y:S01]  /*0750*/  IADD3 R232, R221, 0x100, RZ ;  /* 0x00000100dde87810 */ /* 0x000fe20007ffe0ff */
[----:B------:R-:W-:Y:S02]  /*0760*/  IMAD.IADD R196, R0, 0x1, R195 ;  /* 0x0000000100c47824 */ /* 0x000fe400078e02c3 */
[----:B------:R-:W-:Y:S02]  /*0770*/  IMAD.IADD R189, R188, 0x1, R0 ;  /* 0x00000001bcbd7824 */ /* 0x000fe400078e0200 */
[----:B-1----:R-:W-:-:S05]  /*0780*/  IMAD R6, R9, 0x8, R18 ;  /* 0x0000000809067824 */ /* 0x002fca00078e0212 */
[----:B------:R1:W-:Y:S04]  /*0790*/  STL [R1+0x30], R6 ;  /* 0x0000300601007387 */ /* 0x0003e80000100800 */
[----:B------:R-:W-:Y:S04]  /*07a0*/  STL [R1+0xc], R10 ;  /* 0x00000c0a01007387 */ /* 0x000fe80000100800 */
[----:B------:R2:W-:Y:S04]  /*07b0*/  STL [R1+0x18], R7 ;  /* 0x0000180701007387 */ /* 0x0005e80000100800 */
[----:B------:R-:W-:Y:S01]  /*07c0*/  STL [R1+0x28], R8 ;  /* 0x0000280801007387 */ /* 0x000fe20000100800 */
[----:B-1----:R-:W-:-:S02]  /*07d0*/  IADD3 R6, R10, -0x10, RZ ;  /* 0xfffffff00a067810 */ /* 0x002fc40007ffe0ff */
[----:B------:R-:W-:-:S05]  /*07e0*/  @P3 IADD3 R6, R10, 0x10, RZ ;  /* 0x000000100a063810 */ /* 0x000fca0007ffe0ff */
[----:B------:R-:W-:Y:S01]  /*07f0*/  IMAD.IADD R5, R5, 0x1, R6 ;  /* 0x0000000105057824 */ /* 0x000fe200078e0206 */
[----:B------:R-:W-:Y:S01]  /*0800*/  STL [R1+0x10], R6 ;  /* 0x0000100601007387 */ /* 0x000fe20000100800 */
[----:B--2---:R-:W-:Y:S02]  /*0810*/  IMAD.IADD R7, R7, 0x1, R4 ;  /* 0x0000000107077824 */ /* 0x004fe400078e0204 */
[----:B------:R-:W-:Y:S02]  /*0820*/  IMAD.IADD R2, R4, 0x1, R6 ;  /* 0x0000000104027824 */ /* 0x000fe400078e0206 */
[----:B------:R-:W-:Y:S01]  /*0830*/  IMAD.IADD R3, R5, 0x1, R4 ;  /* 0x0000000105037824 */ /* 0x000fe200078e0204 */
[----:B------:R-:W-:Y:S04]  /*0840*/  STL [R1+0x24], R7 ;  /* 0x0000240701007387 */ /* 0x000fe80000100800 */
[----:B------:R-:W-:Y:S04]  /*0850*/  STL [R1+0x14], R5 ;  /* 0x0000140501007387 */ /* 0x000fe80000100800 */
[----:B------:R1:W-:Y:S04]  /*0860*/  STL [R1+0x20], R2 ;  /* 0x0000200201007387 */ /* 0x0003e80000100800 */
[----:B------:R2:W-:Y:S01]  /*0870*/  STL [R1+0x1c], R3 ;  /* 0x00001c0301007387 */ /* 0x0005e20000100800 */
[----:B-1----:R-:W-:-:S04]  /*0880*/  IMAD.IADD R2, R193, 0x1, R195 ;  /* 0x00000001c1027824 */ /* 0x002fc800078e02c3 */
[----:B------:R-:W-:Y:S02]  /*0890*/  IMAD.IADD R2, R0, 0x1, R2 ;  /* 0x0000000100027824 */ /* 0x000fe400078e0202 */
[----:B------:R-:W-:-:S03]  /*08a0*/  IMAD.IADD R0, R193, 0x1, R196 ;  /* 0x00000001c1007824 */ /* 0x000fc600078e02c4 */
[----:B------:R2:W-:Y:S04]  /*08b0*/  STL [R1+0x2c], R2 ;  /* 0x00002c0201007387 */ /* 0x0005e80000100800 */
.L_x_1501:
[----:B------:R-:W3:Y:S01]  /*08c0*/  LDL R4, [R1+0x8] ;  /* 0x0000080001047983 */ /* 0x000ee20000100800 */
[----:B------:R-:W-:Y:S01]  /*08d0*/  IMAD.MOV.U32 R0, RZ, RZ, c[0x0][0x560] ;  /* 0x00015800ff007624 */ /* 0x000fe200078e00ff */
[----:B------:R-:W-:Y:S01]  /*08e0*/  YIELD ;  /* 0x0000000000007946 */ /* 0x000fe20003800000 */
[----:B------:R-:W-:Y:S03]  /*08f0*/  BSSY B0, `(.L_x_1421) ;  /* 0x0000016000007945 */ /* 0x000fe60003800000 */
[----:B------:R-:W-:-:S13]  /*0900*/  ISETP.NE.AND P0, PT, R0, 0x1, PT ;  /* 0x000000010000780c */ /* 0x000fda0003f05270 */
[----:B---3--:R-:W-:Y:S01]  /*0910*/  @P0 IMAD.HI.U32 R0, R4, c[0x0][0x564], RZ ;  /* 0x0001590004000a27 */ /* 0x008fe200078e00ff */
[----:B--2---:R-:W-:-:S04]  /*0920*/  MOV R3, R4 ;  /* 0x0000000400037202 */ /* 0x004fc80000000f00 */
        /* <DEDUP_REMOVED lines=12> */
.L_x_1422:
[----:B------:R-:W-:-:S04]  /*09f0*/  MOV R0, c[0x0][0x554] ;  /* 0x0001550000007a02 */ /* 0x000fc80000000f00 */
[----:B------:R-:W-:Y:S02]  /*0a00*/  ISETP.NE.AND P0, PT, R0, 0x1, PT ;  /* 0x000000010000780c */ /* 0x000fe40003f05270 */
[----:B------:R-:W-:-:S11]  /*0a10*/  MOV R0, R2 ;  /* 0x0000000200007202 */ /* 0x000fd60000000f00 */
[----:B------:R-:W-:-:S05]  /*0a20*/  @P0 IMAD.HI.U32 R4, R2, c[0x0][0x558], RZ ;  /* 0x0001560002040a27 */ /* 0x000fca00078e00ff */
[----:B------:R-:W-:-:S05]  /*0a30*/  @P0 SHF.R.U32.HI R0, RZ, c[0x0][0x55c], R4 ;  /* 0x00015700ff000a19 */ /* 0x000fca0000011604 */
[----:B------:R-:W-:Y:S02]  /*0a40*/  IMAD R4, R0, c[0x0][0x554], RZ ;  /* 0x0001550000047a24 */ /* 0x000fe400078e02ff */
.L_x_1423:
[----:B------:R-:W-:Y:S05]  /*0a50*/  BSYNC B0 ;  /* 0x0000000000007941 */ /* 0x000fea0003800000 */
.L_x_1421:
        /* <DEDUP_REMOVED lines=25> */
[----:B------:R2:W-:Y:S01]  /*0bf0*/  STL [R1+0x4], R36 ;  /* 0x0000042401007387 */ /* 0x0005e20000100800 */
[----:B------:R-:W-:Y:S01]  /*0c00*/  IMAD.MOV.U32 R86, RZ, RZ, RZ ;  /* 0x000000ffff567224 */ /* 0x000fe200078e00ff */
[----:B------:R-:W-:Y:S01]  /*0c10*/  CS2R R84, SRZ ;  /* 0x0000000000547805 */ /* 0x000fe2000001ff00 */
[----:B------:R-:W-:Y:S01]  /*0c20*/  CS2R R8, SRZ ;  /* 0x0000000000087805 */ /* 0x000fe2000001ff00 */
[----:B------:R-:W-:Y:S01]  /*0c30*/  IMAD.MOV.U32 R82, RZ, RZ, RZ ;  /* 0x000000ffff527224 */ /* 0x000fe200078e00ff */
[----:B------:R-:W-:Y:S01]  /*0c40*/  CS2R R10, SRZ ;  /* 0x00000000000a7805 */ /* 0x000fe2000001ff00 */
[----:B------:R-:W-:Y:S01]  /*0c50*/  MOV R80, RZ ;  /* 0x000000ff00507202 */ /* 0x000fe20000000f00 */
[----:B------:R-:W-:Y:S01]  /*0c60*/  IMAD.MOV.U32 R78, RZ, RZ, RZ ;  /* 0x000000ffff4e7224 */ /* 0x000fe200078e00ff */
[----:B------:R-:W-:Y:S01]  /*0c70*/  CS2R R12, SRZ ;  /* 0x00000000000c7805 */ /* 0x000fe2000001ff00 */
[----:B------:R-:W-:Y:S01]  /*0c80*/  IMAD.MOV.U32 R76, RZ, RZ, RZ ;  /* 0x000000ffff4c7224 */ /* 0x000fe200078e00ff */
[----:B------:R-:W-:Y:S01]  /*0c90*/  MOV R74, RZ ;  /* 0x000000ff004a7202 */ /* 0x000fe20000000f00 */
[----:B------:R-:W-:Y:S01]  /*0ca0*/  CS2R R14, SRZ ;  /* 0x00000000000e7805 */ /* 0x000fe2000001ff00 */
[----:B------:R-:W-:Y:S01]  /*0cb0*/  IMAD.MOV.U32 R72, RZ, RZ, RZ ;  /* 0x000000ffff487224 */ /* 0x000fe200078e00ff */
[----:B-1----:R-:W-:Y:S01]  /*0cc0*/  MOV R2, c[0x0][0x2c4] ;  /* 0x0000b10000027a02 */ /* 0x002fe20000000f00 */
[----:B------:R-:W-:Y:S01]  /*0cd0*/  IMAD.MOV.U32 R70, RZ, RZ, RZ ;  /* 0x000000ffff467224 */ /* 0x000fe200078e00ff */
[----:B------:R-:W-:Y:S01]  /*0ce0*/  CS2R R16, SRZ ;  /* 0x0000000000107805 */ /* 0x000fe2000001ff00 */
        /* <DEDUP_REMOVED lines=30> */
[----:B------:R-:W-:Y:S01]  /*0ed0*/  CS2R R32, SRZ ;  /* 0x0000000000207805 */ /* 0x000fe2000001ff00 */
        /* <DEDUP_REMOVED lines=9> */
[----:B------:R-:W-:Y:S01]  /*0f70*/  IMAD.MOV.U32 R130, RZ, RZ, RZ ;  /* 0x000000ffff827224 */ /* 0x000fe200078e00ff */
[----:B------:R-:W-:Y:S01]  /*0f80*/  CS2R R4, SRZ ;  /* 0x0000000000047805 */ /* 0x000fe2000001ff00 */
[----:B------:R-:W-:Y:S01]  /*0f90*/  CS2R R128, SRZ ;  /* 0x0000000000807805 */ /* 0x000fe2000001ff00 */
[----:B------:R-:W-:Y:S01]  /*0fa0*/  IMNMX R197, R0, R2, PT ;  /* 0x0000000200c57217 */ /* 0x000fe20003800200 */
[----:B------:R-:W-:Y:S01]  /*0fb0*/  IMAD.MOV.U32 R126, RZ, RZ, RZ ;  /* 0x000000ffff7e7224 */ /* 0x000fe200078e00ff */
[----:B------:R-:W-:Y:S01]  /*0fc0*/  PRMT R0, RZ, 0x7610, R0 ;  /* 0x00007610ff007816 */ /* 0x000fe20000000000 */
[----:B------:R-:W-:Y:S01]  /*0fd0*/  CS2R R124, SRZ ;  /* 0x00000000007c7805 */ /* 0x000fe2000001ff00 */
[----:B------:R-:W-:Y:S01]  /*0fe0*/  ISETP.GE.AND P0, PT, R197, 0x1, PT ;  /* 0x00000001c500780c */ /* 0x000fe20003f06270 */
[----:B------:R-:W-:Y:S01]  /*0ff0*/  CS2R R122, SRZ ;  /* 0x00000000007a7805 */ /* 0x000fe2000001ff00 */
[----:B------:R-:W-:Y:S01]  /*1000*/  MOV R37, RZ ;  /* 0x000000ff00257202 */ /* 0x000fe20000000f00 */
[----:B------:R-:W-:Y:S01]  /*1010*/  CS2R R120, SRZ ;  /* 0x0000000000787805 */ /* 0x000fe2000001ff00 */
[----:B------:R-:W-:Y:S01]  /*1020*/  MOV R41, RZ ;  /* 0x000000ff00297202 */ /* 0x000fe20000000f00 */
[----:B------:R-:W-:Y:S01]  /*1030*/  IMAD.MOV.U32 R118, RZ, RZ, RZ ;  /* 0x000000ffff767224 */ /* 0x000fe200078e00ff */
[----:B------:R-:W-:Y:S01]  /*1040*/  CS2R R116, SRZ ;  /* 0x0000000000747805 */ /* 0x000fe2000001ff00 */
[----:B------:R-:W-:Y:S01]  /*1050*/  CS2R R114, SRZ ;  /* 0x0000000000727805 */ /* 0x000fe2000001ff00 */
[----:B------:R-:W-:Y:S01]  /*1060*/  CS2R R112, SRZ ;  /* 0x0000000000707805 */ /* 0x000fe2000001ff00 */
[----:B------:R-:W-:Y:S01]  /*1070*/  MOV R45, RZ ;  /* 0x000000ff002d7202 */ /* 0x000fe20000000f00 */
[----:B------:R-:W-:Y:S01]  /*1080*/  IMAD.MOV.U32 R110, RZ, RZ, RZ ;  /* 0x000000ffff6e7224 */ /* 0x000fe200078e00ff */
[----:B------:R-:W-:Y:S01]  /*1090*/  CS2R R108, SRZ ;  /* 0x00000000006c7805 */ /* 0x000fe2000001ff00 */
[----:B------:R-:W-:Y:S01]  /*10a0*/  CS2R R106, SRZ ;  /* 0x00000000006a7805 */ /* 0x000fe2000001ff00 */
[----:B------:R-:W-:Y:S01]  /*10b0*/  CS2R R104, SRZ ;  /* 0x0000000000687805 */ /* 0x000fe2000001ff00 */
[----:B------:R-:W-:Y:S01]  /*10c0*/  MOV R49, RZ ;  /* 0x000000ff00317202 */ /* 0x000fe20000000f00 */
[----:B------:R-:W-:Y:S05]  /*10d0*/  @!P0 BRA `(.L_x_1424) ;  /* 0x0000b91000008947 */ /* 0x000fea0003800000 */
[----:B--2---:R-:W-:-:S04]  /*10e0*/  ISETP.NE.U32.AND P1, PT, RZ, c[0x0][0x340], PT ;  /* 0x0000d000ff007a0c */ /* 0x004fc80003f25070 */
        /* <DEDUP_REMOVED lines=38> */
.L_x_1502:
[----:B------:R-:W-:Y:S05]  /*1350*/  BRA.DIV ~URZ, `(.L_x_1426) ;  /* 0x0000d5b27f007947 */ /* 0x000fea000b800000 */
[----:B------:R3:W4:Y:S02]  /*1360*/  SHFL.IDX PT, R0, R11, RZ, 0x181f ;  /* 0x00181fff0b007589 */ /* 0x00072400000e0000 */
.L_x_1503:
[----:B---3--:R-:W3:Y:S01]  /*1370*/  LDL R2, [R1+0x4] ;  /* 0x0000040001027983 */ /* 0x008ee20000100800 */
[----:B------:R-:W-:Y:S01]  /*1380*/  MOV R13, c[0x0][0x2c4] ;  /* 0x0000b100000d7a02 */ /* 0x000fe20000000f00 */
[----:B------:R-:W-:Y:S04]  /*1390*/  BSSY B0, `(.L_x_1427) ;  /* 0x0000014000007945 */ /* 0x000fe80003800000 */
[----:B------:R-:W-:Y:S01]  /*13a0*/  IMAD R13, R13, c[0x0][0x168], RZ ;  /* 0x00005a000d0d7a24 */ /* 0x000fe200078e02ff */
[----:B---3--:R-:W-:-:S04]  /*13b0*/  IADD3 R10, R250, R2, RZ ;  /* 0x00000002fa0a7210 */ /* 0x008fc80007ffe0ff */
        /* <DEDUP_REMOVED lines=17> */
.L_x_1428:
[----:B------:R-:W-:Y:S05]  /*14d0*/  BSYNC B0 ;  /* 0x0000000000007941 */ /* 0x000fea0003800000 */
.L_x_1427:
[----:B------:R-:W-:Y:S05]  /*14e0*/  BRA.DIV ~URZ, `(.L_x_1429) ;  /* 0x0000d4927f007947 */ /* 0x000fea000b800000 */
[----:B--2---:R2:W3:Y:S04]  /*14f0*/  SHFL.IDX PT, R8, R9, 0x1, 0x181f ;  /* 0x00381f0009087f89 */ /* 0x0044e800000e0000 */
[----:B----4-:R2:W4:Y:S02]  /*1500*/  SHFL.IDX PT, R0, R11, 0x1, 0x181f ;  /* 0x00381f000b007f89 */ /* 0x01052400000e0000 */
.L_x_1504:
        /* <DEDUP_REMOVED lines=10> */
[-C--:B---3--:R-:W-:Y:S02]  /*15b0*/  LEA.HI.X R7, R200, R8.reuse, R17, 0x1, P2 ;  /* 0x00000008c8077211 */ /* 0x088fe400010f0c11 */
        /* <DEDUP_REMOVED lines=8> */
.L_x_1431:
[----:B------:R-:W-:Y:S05]  /*1640*/  BSYNC B0 ;  /* 0x0000000000007941 */ /* 0x000fea0003800000 */
.L_x_1430:
[----:B------:R-:W-:Y:S05]  /*1650*/  BRA.DIV ~URZ, `(.L_x_1432) ;  /* 0x0000d3f27f007947 */ /* 0x000fea000b800000 */
[----:B---3--:R3:W1:Y:S02]  /*1660*/  SHFL.IDX PT, R8, R9, 0x2, 0x181f ;  /* 0x00581f0009087f89 */ /* 0x00866400000e0000 */
.L_x_1505:
[----:B------:R-:W-:Y:S05]  /*1670*/  BRA.DIV ~URZ, `(.L_x_1433) ;  /* 0x0000d4427f007947 */ /* 0x000fea000b800000 */
[----:B----4-:R4:W2:Y:S02]  /*1680*/  SHFL.IDX PT, R0, R11, 0x2, 0x181f ;  /* 0x00581f000b007f89 */ /* 0x0108a400000e0000 */
.L_x_1506:
[----:B------:R-:W-:Y:S01]  /*1690*/  IADD3 R2, R10, 0x40, RZ ;  /* 0x000000400a027810 */ /* 0x000fe20007ffe0ff */
[----:B------:R-:W-:Y:S03]  /*16a0*/  BSSY B0, `(.L_x_1434) ;  /* 0x0000012000007945 */ /* 0x000fe60003800000 */
[----:B------:R-:W-:-:S13]  /*16b0*/  ISETP.GE.AND P0, PT, R2, R13, PT ;  /* 0x0000000d0200720c */ /* 0x000fda0003f06270 */
[----:B------:R-:W-:Y:S05]  /*16c0*/  @P0 BRA `(.L_x_1435) ;  /* 0x000000f000000947 */ /* 0x000fea0003800000 */
[-C--:B--2---:R-:W-:Y:S02]  /*16d0*/  LEA R6, P2, R200, R0.reuse, 0x1 ;  /* 0x00000000c8067211 */ /* 0x084fe400078408ff */
        /* <DEDUP_REMOVED lines=14> */
.L_x_1435:
[----:B------:R-:W-:Y:S05]  /*17c0*/  BSYNC B0 ;  /* 0x0000000000007941 */ /* 0x000fea0003800000 */
.L_x_1434:
[----:B------:R-:W-:Y:S05]  /*17d0*/  BRA.DIV ~URZ, `(.L_x_1436) ;  /* 0x0000d3527f007947 */ /* 0x000fea000b800000 */
[----:B-1----:R1:W3:Y:S04]  /*17e0*/  SHFL.IDX PT, R8, R9, 0x3, 0x181f ;  /* 0x00781f0009087f89 */ /* 0x0022e800000e0000 */
[----:B--2---:R1:W2:Y:S02]  /*17f0*/  SHFL.IDX PT, R0, R11, 0x3, 0x181f ;  /* 0x00781f000b007f89 */ /* 0x0042a400000e0000 */
.L_x_1507:
[----:B------:R-:W-:Y:S01]  /*1800*/  IADD3 R2, R10, 0x60, RZ ;  /* 0x000000600a027810 */ /* 0x000fe20007ffe0ff */
[----:B-----5:R-:W-:Y:S01]  /*1810*/  IMAD.WIDE.U32 R224, R12, c[0x0][0x2b0], RZ ;  /* 0x0000ac000ce07a25 */ /* 0x020fe200078e00ff */
[----:B------:R-:W-:-:S02]  /*1820*/  SHF.R.S32.HI R18, RZ, 0x1f, R200 ;  /* 0x0000001fff127819 */ /* 0x000fc400000114c8 */
[----:B------:R-:W-:Y:S02]  /*1830*/  ISETP.GE.AND P2, PT, R2, R13, PT ;  /* 0x0000000d0200720c */ /* 0x000fe40003f46270 */
[----:B------:R-:W-:Y:S02]  /*1840*/  SHF.R.S32.HI R16, RZ, 0x1f, R213 ;  /* 0x0000001fff107819 */ /* 0x000fe400000114d5 */
[----:B------:R-:W-:-:S09]  /*1850*/  SHF.R.S32.HI R20, RZ, 0x1f, R214 ;  /* 0x0000001fff147819 */ /* 0x000fd200000114d6 */
[CC--:B--2---:R-:W-:Y:S02]  /*1860*/  @!P2 LEA R6, P0, R200.reuse, R0.reuse, 0x1 ;  /* 0x00000000c806a211 */ /* 0x0c4fe400078008ff */
[C---:B------:R-:W-:Y:S02]  /*1870*/  @!P2 LEA R4, P1, R213.reuse, R0, 0x1 ;  /* 0x00000000d504a211 */ /* 0x040fe400078208ff */
[----:B---3--:R-:W-:Y:S02]  /*1880*/  @!P2 LEA.HI.X R7, R200, R8, R18, 0x1, P0 ;  /* 0x00000008c807a211 */ /* 0x008fe400000f0c12 */
        /* <DEDUP_REMOVED lines=18> */
[----:B--2---:R-:W-:Y:S01]  /*19b0*/  IMAD R2, R197, 0x40, R219 ;  /* 0x00000040c5027824 */ /* 0x004fe200078e02db */
[----:B------:R-:W-:Y:S01]  /*19c0*/  ISETP.NE.AND P3, PT, R0, 0x1, PT ;  /* 0x000000010000780c */ /* 0x000fe20003f65270 */
[----:B------:R-:W-:Y:S02]  /*19d0*/  IMAD R15, R15, c[0x0][0x1d0], RZ ;  /* 0x000074000f0f7a24 */ /* 0x000fe400078e02ff */
[----:B------:R-:W-:Y:S01]  /*19e0*/  IMAD.MOV.U32 R198, RZ, RZ, RZ ;  /* 0x000000ffffc67224 */ /* 0x000fe200078e00ff */
[----:B------:R-:W-:-:S04]  /*19f0*/  IADD3 R2, R2, -0x40, RZ ;  /* 0xffffffc002027810 */ /* 0x000fc80007ffe0ff */
[C---:B------:R-:W-:Y:S01]  /*1a00*/  ISETP.GE.AND P1, PT, R2.reuse, R15, PT ;  /* 0x0000000f0200720c */ /* 0x040fe20003f26270 */
        /* <DEDUP_REMOVED lines=9> */
[----:B------:R2:W3:Y:S01]  /*1aa0*/  @!P1 LDG.E R198, [R4.64] ;  /* 0x0000000604c69981 */ /* 0x0004e2000c1e1900 */
[----:B------:R-:W-:Y:S01]  /*1ab0*/  IMAD.MOV R0, RZ, RZ, -R0 ;  /* 0x000000ffff007224 */ /* 0x000fe200078e0a00 */
[----:B------:R-:W-:Y:S01]  /*1ac0*/  BSSY B0, `(.L_x_1437) ;  /* 0x00000b2000007945 */ /* 0x000fe20003800000 */
[----:B------:R-:W-:-:S04]  /*1ad0*/  IMAD.WIDE.U32 R222, R252, c[0x0][0x1e8], RZ ;  /* 0x00007a00fcde7a25 */ /* 0x000fc800078e00ff */
[----:B------:R-:W-:Y:S02]  /*1ae0*/  IMAD R199, R0, c[0x0][0x2b8], R2 ;  /* 0x0000ae0000c77a24 */ /* 0x000fe400078e0202 */
[----:B------:R-:W-:-:S03]  /*1af0*/  IMAD.WIDE.U32 R226, R252, c[0x0][0x210], RZ ;  /* 0x00008400fce27a25 */ /* 0x000fc600078e00ff */
[----:B------:R-:W-:Y:S01]  /*1b00*/  SHF.R.S32.HI R6, RZ, 0x1f, R199 ;  /* 0x0000001fff067819 */ /* 0x000fe200000114c7 */
[----:B------:R-:W-:-:S04]  /*1b10*/  IMAD.WIDE.U32 R2, R199, c[0x0][0x1e0], RZ ;  /* 0x00007800c7027a25 */ /* 0x000fc800078e00ff */
[----:B------:R-:W-:Y:S02]  /*1b20*/  IMAD R0, R6, c[0x0][0x1e0], RZ ;  /* 0x0000780006007a24 */ /* 0x000fe400078e02ff */
[----:B------:R-:W-:Y:S02]  /*1b30*/  IMAD.SHL.U32 R17, R200, 0x2, RZ ;  /* 0x00000002c8117824 */ /* 0x000fe400078e00ff */
[----:B------:R-:W-:Y:S02]  /*1b40*/  IMAD R0, R199, c[0x0][0x1e4], R0 ;  /* 0x00007900c7007a24 */ /* 0x000fe400078e0200 */
[----:B------:R-:W-:Y:S02]  /*1b50*/  IMAD.SHL.U32 R19, R214, 0x2, RZ ;  /* 0x00000002d6137824 */ /* 0x000fe400078e00ff */
[----:B------:R-:W-:Y:S01]  /*1b60*/  IMAD.IADD R3, R3, 0x1, R0 ;  /* 0x0000000103037824 */ /* 0x000fe200078e0200 */
[----:B--2---:R-:W-:Y:S01]  /*1b70*/  LEA R5, R197, 0xffffffc0, 0x6 ;  /* 0xffffffc0c5057811 */ /* 0x004fe200078e30ff */
[----:B------:R-:W-:-:S04]  /*1b80*/  IMAD R0, R14, c[0x0][0x1e8], RZ ;  /* 0x00007a000e007a24 */ /* 0x000fc800078e02ff */
[----:B------:R-:W-:Y:S02]  /*1b90*/  IMAD R0, R252, c[0x0][0x1ec], R0 ;  /* 0x00007b00fc007a24 */ /* 0x000fe400078e0200 */
[----:B------:R-:W-:Y:S02]  /*1ba0*/  IMAD.IADD R104, R15, 0x1, -R5 ;  /* 0x000000010f687824 */ /* 0x000fe400078e0a05 */
[----:B------:R-:W-:Y:S02]  /*1bb0*/  IMAD.IADD R229, R223, 0x1, R0 ;  /* 0x00000001dfe57824 */ /* 0x000fe400078e0200 */
[----:B------:R-:W-:-:S05]  /*1bc0*/  IMAD.IADD R13, R104, 0x1, -R250 ;  /* 0x00000001680d7824 */ /* 0x000fca00078e0afa */
[----:B------:R-:W-:-:S13]  /*1bd0*/  ISETP.GE.AND P6, PT, R13, 0x1, PT ;  /* 0x000000010d00780c */ /* 0x000fda0003fc6270 */
[----:B------:R-:W-:Y:S02]  /*1be0*/  @P6 ISETP.GE.AND P1, PT, R200, c[0x0][0x1d4], PT ;  /* 0x00007500c8006a0c */ /* 0x000fe40003f26270 */
[----:B------:R-:W-:Y:S02]  /*1bf0*/  @P6 ISETP.GE.AND P5, PT, R213, c[0x0][0x1d4], PT ;  /* 0x00007500d5006a0c */ /* 0x000fe40003fa6270 */
[----:B------:R-:W-:Y:S02]  /*1c00*/  @P6 ISETP.GE.AND P2, PT, R214, c[0x0][0x1d4], PT ;  /* 0x00007500d6006a0c */ /* 0x000fe40003f46270 */
[----:B-1-34-:R-:W-:Y:S01]  /*1c10*/  SHF.R.S32.HI R11, RZ, 0x1f, R198 ;  /* 0x0000001fff0b7819 */ /* 0x01afe200000114c6 */
[----:B------:R-:W-:-:S04]  /*1c20*/  IMAD.WIDE.U32 R2, R198, c[0x0][0x1f0], R2 ;  /* 0x00007c00c6027a25 */ /* 0x000fc800078e0002 */
[C---:B------:R-:W-:Y:S01]  /*1c30*/  IMAD R4, R11.reuse, c[0x0][0x1f0], RZ ;  /* 0x00007c000b047a24 */ /* 0x040fe200078e02ff */
[----:B------:R-:W-:Y:S01]  /*1c40*/  IADD3 R0, P0, R2, R222, RZ ;  /* 0x000000de02007210 */ /* 0x000fe20007f1e0ff */
[----:B------:R-:W-:Y:S02]  /*1c50*/  IMAD R11, R11, c[0x0][0x218], RZ ;  /* 0x000086000b0b7a24 */ /* 0x000fe400078e02ff */
[C---:B------:R-:W-:Y:S02]  /*1c60*/  IMAD R4, R198.reuse, c[0x0][0x1f4], R4 ;  /* 0x00007d00c6047a24 */ /* 0x040fe400078e0204 */
[----:B------:R-:W-:-:S03]  /*1c70*/  IMAD R11, R198, c[0x0][0x21c], R11 ;  /* 0x00008700c60b7a24 */ /* 0x000fc600078e020b */
[----:B------:R-:W-:Y:S01]  /*1c80*/  IADD3.X R2, R229, R3, R4, P0, !PT ;  /* 0x00000003e5027210 */ /* 0x000fe200007fe404 */
[----:B------:R-:W-:Y:S01]  /*1c90*/  IMAD R4, R6, c[0x0][0x208], RZ ;  /* 0x0000820006047a24 */ /* 0x000fe200078e02ff */
[----:B------:R-:W-:Y:S01]  /*1ca0*/  LEA R9, P0, R0, c[0x0][0x1c8], 0x1 ;  /* 0x0000720000097a11 */ /* 0x000fe200078008ff */
[----:B------:R-:W-:Y:S01]  /*1cb0*/  IMAD R6, R14, c[0x0][0x210], RZ ;  /* 0x000084000e067a24 */ /* 0x000fe200078e02ff */
[----:B------:R-:W-:Y:S01]  /*1cc0*/  SHF.L.U64.HI R14, R200, 0x1, R18 ;  /* 0x00000001c80e7819 */ /* 0x000fe20000010212 */
[C---:B------:R-:W-:Y:S01]  /*1cd0*/  IMAD R5, R199.reuse, c[0x0][0x20c], R4 ;  /* 0x00008300c7057a24 */ /* 0x040fe200078e0204 */
[----:B------:R-:W-:Y:S01]  /*1ce0*/  LEA.HI.X R10, R0, c[0x0][0x1cc], R2, 0x1, P0 ;  /* 0x00007300000a7a11 */ /* 0x000fe200000f0c02 */
[----:B------:R-:W-:Y:S01]  /*1cf0*/  IMAD.WIDE.U32 R2, R199, c[0x0][0x208], RZ ;  /* 0x00008200c7027a25 */ /* 0x000fe200078e00ff */
[----:B------:R-:W1:Y:S03]  /*1d00*/  SHFL.IDX PT, R0, R9, RZ, 0x181f ;  /* 0x00181fff09007589 */ /* 0x000e6600000e0000 */
[----:B------:R-:W-:Y:S01]  /*1d10*/  IMAD.IADD R3, R3, 0x1, R5 ;  /* 0x0000000103037824 */ /* 0x000fe200078e0205 */
[----:B------:R-:W2:Y:S01]  /*1d20*/  SHFL.IDX PT, R8, R10, RZ, 0x181f ;  /* 0x00181fff0a087589 */ /* 0x000ea200000e0000 */
[----:B------:R-:W-:-:S02]  /*1d30*/  IMAD R6, R252, c[0x0][0x214], R6 ;  /* 0x00008500fc067a24 */ /* 0x000fc400078e0206 */
[----:B------:R-:W-:Y:S01]  /*1d40*/  IMAD.WIDE.U32 R2, R198, c[0x0][0x218], R2 ;  /* 0x00008600c6027a25 */ /* 0x000fe200078e0002 */
[----:B------:R-:W3:Y:S03]  /*1d50*/  SHFL.IDX PT, R9, R9, 0x1, 0x181f ;  /* 0x00381f0009097f89 */ /* 0x000ee600000e0000 */
[----:B------:R-:W-:Y:S01]  /*1d60*/  IMAD.IADD R231, R227, 0x1, R6 ;  /* 0x00000001e3e77824 */ /* 0x000fe200078e0206 */
[----:B------:R-:W4:Y:S01]  /*1d70*/  SHFL.IDX PT, R10, R10, 0x1, 0x181f ;  /* 0x00381f000a0a7f89 */ /* 0x000f2200000e0000 */
[----:B-1----:R-:W-:-:S04]  /*1d80*/  @P6 LEA R4, P0, R200, R0, 0x1 ;  /* 0x00000000c8046211 */ /* 0x002fc800078008ff */
[----:B--2---:R-:W-:Y:S02]  /*1d90*/  @P6 LEA.HI.X R5, R200, R8, R18, 0x1, P0 ;  /* 0x00000008c8056211 */ /* 0x004fe400000f0c12 */
[----:B------:R-:W-:-:S03]  /*1da0*/  @P6 LEA R6, P0, R213, R0, 0x1 ;  /* 0x00000000d5066211 */ /* 0x000fc600078008ff */
[----:B------:R1:W-:Y:S01]  /*1db0*/  @P6 LDGSTS.E.BYPASS.LTC128B.128 [R221+0xc100], [R4.64], !P1 ;  /* 0x0c10000004dd6fae */ /* 0x0003e2000c901d46 */
[----:B------:R-:W-:-:S05]  /*1dc0*/  @P6 LEA.HI.X R7, R213, R8, R16, 0x1, P0 ;  /* 0x00000008d5076211 */ /* 0x000fca00000f0c10 */
[----:B------:R3:W-:Y:S01]  /*1dd0*/  @P6 LDGSTS.E.BYPASS.LTC128B.128 [R221+0xe100], [R6.64], !P5 ;  /* 0x0e10000006dd6fae */ /* 0x0007e2000e901d46 */
[----:B-1----:R-:W-:Y:S02]  /*1de0*/  @P6 LEA R4, P1, R214, R0, 0x1 ;  /* 0x00000000d6046211 */ /* 0x002fe400078208ff */
[----:B------:R-:W-:Y:S02]  /*1df0*/  IADD3 R0, P0, R2, R226, RZ ;  /* 0x000000e202007210 */ /* 0x000fe40007f1e0ff */
[----:B------:R-:W-:Y:S02]  /*1e00*/  @P6 LEA.HI.X R5, R214, R8, R20, 0x1, P1 ;  /* 0x00000008d6056211 */ /* 0x000fe400008f0c14 */
[----:B------:R-:W-:Y:S02]  /*1e10*/  ISETP.GE.AND P1, PT, R13, 0x21, PT ;  /* 0x000000210d00780c */ /* 0x000fe40003f26270 */
[----:B------:R-:W-:Y:S01]  /*1e20*/  IADD3.X R2, R231, R3, R11, P0, !PT ;  /* 0x00000003e7027210 */ /* 0x000fe200007fe40b */
[----:B------:R1:W-:Y:S01]  /*1e30*/  @P6 LDGSTS.E.BYPASS.LTC128B.128 [R221+0x10100], [R4.64], !P2 ;  /* 0x1010000004dd6fae */ /* 0x0003e2000d101d46 */
[----:B------:R-:W-:-:S04]  /*1e40*/  LEA R12, P0, R0, c[0x0][0x1f8], 0x1 ;  /* 0x00007e00000c7a11 */ /* 0x000fc800078008ff */
[----:B------:R-:W-:Y:S01]  /*1e50*/  LEA.HI.X R15, R0, c[0x0][0x1fc], R2, 0x1, P0 ;  /* 0x00007f00000f7a11 */ /* 0x000fe200000f0c02 */
[----:B------:R-:W2:Y:S04]  /*1e60*/  SHFL.IDX PT, R8, R12, RZ, 0x181f ;  /* 0x00181fff0c087589 */ /* 0x000ea800000e0000 */
[C---:B---3--:R-:W-:Y:S01]  /*1e70*/  @P1 LEA R6, P0, R200.reuse, R9, 0x1 ;  /* 0x00000009c8061211 */ /* 0x048fe200078008ff */
[----:B------:R-:W3:Y:S01]  /*1e80*/  SHFL.IDX PT, R11, R15, RZ, 0x181f ;  /* 0x00181fff0f0b7589 */ /* 0x000ee200000e0000 */
[C---:B------:R-:W-:Y:S02]  /*1e90*/  @P1 ISETP.GE.AND P5, PT, R200.reuse, c[0x0][0x1d4], PT ;  /* 0x00007500c8001a0c */ /* 0x040fe40003fa6270 */
[C---:B------:R-:W-:Y:S01]  /*1ea0*/  @P1 ISETP.GE.AND P2, PT, R213.reuse, c[0x0][0x1d4], PT ;  /* 0x00007500d5001a0c */ /* 0x040fe20003f46270 */
[----:B------:R-:W5:Y:S01]  /*1eb0*/  SHFL.IDX PT, R0, R12, 0x1, 0x181f ;  /* 0x00381f000c007f89 */ /* 0x000f6200000e0000 */
[----:B----4-:R-:W-:Y:S01]  /*1ec0*/  @P1 LEA.HI.X R7, R200, R10, R18, 0x1, P0 ;  /* 0x0000000ac8071211 */ /* 0x010fe200000f0c12 */
[----:B------:R-:W-:Y:S01]  /*1ed0*/  IMAD.SHL.U32 R18, R213, 0x2, RZ ;  /* 0x00000002d5127824 */ /* 0x000fe200078e00ff */
[----:B------:R-:W-:-:S07]  /*1ee0*/  @P1 ISETP.GE.AND P0, PT, R214, c[0x0][0x1d4], PT ;  /* 0x00007500d6001a0c */ /* 0x000fce0003f06270 */
[----:B------:R5:W-:Y:S01]  /*1ef0*/  @P1 LDGSTS.E.BYPASS.LTC128B.128 [R221+0xd100], [R6.64], !P5 ;  /* 0x0d10000006dd1fae */ /* 0x000be2000e901d46 */
[----:B------:R-:W-:Y:S02]  /*1f00*/  ISETP.GE.AND P5, PT, R200, c[0x0][0x1d4], PT ;  /* 0x00007500c8007a0c */ /* 0x000fe40003fa6270 */
[----:B-1----:R-:W-:-:S04]  /*1f10*/  @P1 LEA R4, P6, R213, R9, 0x1 ;  /* 0x00000009d5041211 */ /* 0x002fc800078c08ff */
[CCC-:B------:R-:W-:Y:S02]  /*1f20*/  @P1 LEA.HI.X R5, R213.reuse, R10.reuse, R16.reuse, 0x1, P6 ;  /* 0x0000000ad5051211 */ /* 0x1c0fe400030f0c10 */
[C---:B------:R-:W-:Y:S02]  /*1f30*/  @P1 LEA R2, P6, R214.reuse, R9, 0x1 ;  /* 0x00000009d6021211 */ /* 0x040fe400078c08ff */
[C---:B------:R-:W-:Y:S01]  /*1f40*/  SHF.L.U64.HI R16, R213.reuse, 0x1, R16 ;  /* 0x00000001d5107819 */ /* 0x040fe20000010210 */
[----:B------:R2:W-:Y:S01]  /*1f50*/  @P1 LDGSTS.E.BYPASS.LTC128B.128 [R221+0xf100], [R4.64], !P2 ;  /* 0x0f10000004dd1fae */ /* 0x0005e2000d101d46 */
[----:B------:R-:W-:Y:S02]  /*1f60*/  @P1 LEA.HI.X R3, R214, R10, R20, 0x1, P6 ;  /* 0x0000000ad6031211 */ /* 0x000fe400030f0c14 */
[----:B------:R-:W-:Y:S01]  /*1f70*/  ISETP.GE.AND P2, PT, R213, c[0x0][0x1d4], PT ;  /* 0x00007500d5007a0c */ /* 0x000fe20003f46270 */
[----:B------:R1:W4:Y:S01]  /*1f80*/  SHFL.IDX PT, R10, R15, 0x1, 0x181f ;  /* 0x00381f000f0a7f89 */ /* 0x00032200000e0000 */
[----:B------:R-:W-:-:S02]  /*1f90*/  ISETP.LT.OR P6, PT, R13, 0x1, P5 ;  /* 0x000000010d00780c */ /* 0x000fc40002fc1670 */
[C---:B------:R-:W-:Y:S01]  /*1fa0*/  ISETP.LT.OR P5, PT, R13.reuse, 0x21, P5 ;  /* 0x000000210d00780c */ /* 0x040fe20002fa1670 */
[----:B------:R4:W-:Y:S01]  /*1fb0*/  @P1 LDGSTS.E.BYPASS.LTC128B.128 [R221+0x11100], [R2.64], !P0 ;  /* 0x1110000002dd1fae */ /* 0x0009e2000c101d46 */
[C---:B------:R-:W-:Y:S02]  /*1fc0*/  ISETP.LT.OR P1, PT, R13.reuse, 0x1, P2 ;  /* 0x000000010d00780c */ /* 0x040fe40001721670 */
[----:B------:R-:W-:Y:S01]  /*1fd0*/  ISETP.LT.OR P2, PT, R13, 0x21, P2 ;  /* 0x000000210d00780c */ /* 0x000fe20001741670 */
[----:B------:R-:W0:Y:S01]  /*1fe0*/  LDGDEPBAR ;  /* 0x00000000000079af */ /* 0x000e220000000000 */
[----:B--2---:R-:W-:Y:S02]  /*1ff0*/  IADD3 R4, P0, R8, R17, RZ ;  /* 0x0000001108047210 */ /* 0x004fe40007f1e0ff */
[----:B-1----:R-:W-:-:S03]  /*2000*/  SHF.L.U64.HI R15, R214, 0x1, R20 ;  /* 0x00000001d60f7819 */ /* 0x002fc60000010214 */
[----:B---3--:R-:W-:Y:S01]  /*2010*/  IMAD.X R5, R11, 0x1, R14, P0 ;  /* 0x000000010b057824 */ /* 0x008fe200000e060e */
[----:B----4-:R-:W-:-:S04]  /*2020*/  IADD3 R2, P0, R8, R18, RZ ;  /* 0x0000001208027210 */ /* 0x010fc80007f1e0ff */
[----:B------:R1:W-:Y:S01]  /*2030*/  LDGSTS.E.BYPASS.LTC128B.128 [R221+0x100], [R4.64], !P6 ;  /* 0x0010000004dd7fae */ /* 0x0003e2000f101d46 */
[----:B------:R-:W-:Y:S01]  /*2040*/  IADD3 R8, P6, R8, R19, RZ ;  /* 0x0000001308087210 */ /* 0x000fe20007fde0ff */
[----:B------:R-:W-:Y:S01]  /*2050*/  IMAD.X R3, R11, 0x1, R16, P0 ;  /* 0x000000010b037824 */ /* 0x000fe200000e0610 */
[----:B-----5:R-:W-:-:S03]  /*2060*/  IADD3 R6, P0, R0, R17, RZ ;  /* 0x0000001100067210 */ /* 0x020fc60007f1e0ff */
[----:B------:R-:W-:Y:S01]  /*2070*/  IMAD.X R9, R11, 0x1, R15, P6 ;  /* 0x000000010b097824 */ /* 0x000fe200030e060f */
[----:B------:R2:W-:Y:S01]  /*2080*/  LDGSTS.E.BYPASS.LTC128B.128 [R221+0x2100], [R2.64], !P1 ;  /* 0x0210000002dd7fae */ /* 0x0005e2000c901d46 */
[----:B------:R-:W-:Y:S01]  /*2090*/  ISETP.GE.AND P1, PT, R214, c[0x0][0x1d4], PT ;  /* 0x00007500d6007a0c */ /* 0x000fe20003f26270 */
[----:B------:R-:W-:-:S03]  /*20a0*/  IMAD.X R7, R10, 0x1, R14, P0 ;  /* 0x000000010a077824 */ /* 0x000fc600000e060e */
[C---:B------:R-:W-:Y:S02]  /*20b0*/  ISETP.LT.OR P6, PT, R13.reuse, 0x1, P1 ;  /* 0x000000010d00780c */ /* 0x040fe40000fc1670 */
[----:B------:R-:W-:-:S11]  /*20c0*/  ISETP.LT.OR P1, PT, R13, 0x21, P1 ;  /* 0x000000210d00780c */ /* 0x000fd60000f21670 */
[----:B------:R3:W-:Y:S01]  /*20d0*/  LDGSTS.E.BYPASS.LTC128B.128 [R221+0x4100], [R8.64], !P6 ;  /* 0x0410000008dd7fae */ /* 0x0007e2000f101d46 */
[----:B-1----:R-:W-:-:S03]  /*20e0*/  IADD3 R4, P0, R0, R18, RZ ;  /* 0x0000001200047210 */ /* 0x002fc60007f1e0ff */
[----:B------:R3:W-:Y:S02]  /*20f0*/  LDGSTS.E.BYPASS.LTC128B.128 [R221+0x1100], [R6.64], !P5 ;  /* 0x0110000006dd7fae */ /* 0x0007e4000e901d46 */
[----:B------:R-:W-:Y:S01]  /*2100*/  IMAD.X R5, R10, 0x1, R16, P0 ;  /* 0x000000010a057824 */ /* 0x000fe200000e0610 */
[----:B--2---:R-:W-:-:S04]  /*2110*/  IADD3 R2, P0, R0, R19, RZ ;  /* 0x0000001300027210 */ /* 0x004fc80007f1e0ff */
[----:B------:R3:W-:Y:S01]  /*2120*/  LDGSTS.E.BYPASS.LTC128B.128 [R221+0x3100], [R4.64], !P2 ;  /* 0x0310000004dd7fae */ /* 0x0007e2000d101d46 */
[----:B------:R-:W-:Y:S01]  /*2130*/  ISETP.GT.AND P2, PT, R219, 0x3f, PT ;  /* 0x0000003fdb00780c */ /* 0x000fe20003f44270 */
[----:B------:R-:W-:-:S05]  /*2140*/  IMAD.X R3, R10, 0x1, R15, P0 ;  /* 0x000000010a037824 */ /* 0x000fca00000e060f */
[----:B------:R3:W-:Y:S01]  /*2150*/  LDGSTS.E.BYPASS.LTC128B.128 [R221+0x5100], [R2.64], !P1 ;  /* 0x0510000002dd7fae */ /* 0x0007e2000c901d46 */
[----:B------:R-:W-:-:S03]  /*2160*/  ISETP.GE.AND P1, PT, R197, 0x2, PT ;  /* 0x00000002c500780c */ /* 0x000fc60003f26270 */
[----:B------:R-:W0:Y:S10]  /*2170*/  LDGDEPBAR ;  /* 0x00000000000079af */ /* 0x000e340000000000 */
[----:B------:R-:W-:Y:S05]  /*2180*/  @!P1 BRA `(.L_x_1438) ;  /* 0x0000045000009947 */ /* 0x000fea0003800000 */
[----:B---3--:R-:W-:Y:S01]  /*2190*/  IMAD R2, R197, 0x40, R228 ;  /* 0x00000040c5027824 */ /* 0x008fe200078e02e4 */
[----:B------:R-:W-:-:S04]  /*21a0*/  MOV R198, RZ ;  /* 0x000000ff00c67202 */ /* 0x000fc80000000f00 */
        /* <DEDUP_REMOVED lines=26> */
.L_x_1508:
[----:B------:R-:W-:Y:S05]  /*2350*/  BRA.DIV ~URZ, `(.L_x_1440) ;  /* 0x0000c9127f007947 */ /* 0x000fea000b800000 */
[----:B------:R-:W3:Y:S01]  /*2360*/  SHFL.IDX PT, R0, R12, RZ, 0x181f ;  /* 0x00181fff0c007589 */ /* 0x000ee200000e0000 */
[----:B------:R-:W-:-:S04]  /*2370*/  ISETP.GE.AND P6, PT, R200, c[0x0][0x1d4], PT ;  /* 0x00007500c8007a0c */ /* 0x000fc80003fc6270 */
[----:B------:R-:W-:Y:S02]  /*2380*/  SEL R11, RZ, 0x10, P6 ;  /* 0x00000010ff0b7807 */ /* 0x000fe40003000000 */
[C---:B---3--:R-:W-:Y:S02]  /*2390*/  IADD3 R6, P0, R0.reuse, R17, RZ ;  /* 0x0000001100067210 */ /* 0x048fe40007f1e0ff */
[----:B------:R-:W-:-:S03]  /*23a0*/  IADD3 R4, P5, R0, R18, RZ ;  /* 0x0000001200047210 */ /* 0x000fc60007fbe0ff */
[----:B--2---:R-:W-:Y:S01]  /*23b0*/  IMAD.X R7, R8, 0x1, R14, P0 ;  /* 0x0000000108077824 */ /* 0x004fe200000e060e */
[----:B------:R-:W-:Y:S01]  /*23c0*/  IADD3 R2, P0, R0, R19, RZ ;  /* 0x0000001300027210 */ /* 0x000fe20007f1e0ff */
[C---:B------:R-:W-:Y:S01]  /*23d0*/  IMAD.X R5, R8.reuse, 0x1, R16, P5 ;  /* 0x0000000108057824 */ /* 0x040fe200028e0610 */
[----:B------:R-:W-:Y:S01]  /*23e0*/  ISETP.GE.AND P5, PT, R213, c[0x0][0x1d4], PT ;  /* 0x00007500d5007a0c */ /* 0x000fe20003fa6270 */
[----:B------:R-:W2:Y:S02]  /*23f0*/  SHFL.IDX PT, R0, R12, 0x1, 0x181f ;  /* 0x00381f000c007f89 */ /* 0x000ea400000e0000 */
[----:B------:R-:W-:Y:S01]  /*2400*/  IMAD.X R3, R8, 0x1, R15, P0 ;  /* 0x0000000108037824 */ /* 0x000fe200000e060f */
[----:B------:R-:W-:Y:S01]  /*2410*/  ISETP.GE.AND P0, PT, R214, c[0x0][0x1d4], PT ;  /* 0x00007500d6007a0c */ /* 0x000fe20003f06270 */
[----:B------:R-:W-:Y:S01]  /*2420*/  @!PT LDS RZ, [RZ] ;  /* 0x00000000fffff984 */ /* 0x000fe20000000800 */
[----:B------:R3:W-:Y:S01]  /*2430*/  LDGSTS.E.BYPASS.LTC128B.128 [R221+0x12100], [R6.64], !P6 ;  /* 0x1210000006dd7fae */ /* 0x0007e2000f101d46 */
[----:B------:R-:W-:-:S03]  /*2440*/  SEL R10, RZ, 0x10, P5 ;  /* 0x00000010ff0a7807 */ /* 0x000fc60002800000 */
[----:B------:R4:W1:Y:S04]  /*2450*/  SHFL.IDX PT, R8, R9, 0x1, 0x181f ;  /* 0x00381f0009087f89 */ /* 0x00086800000e0000 */
[----:B------:R3:W-:Y:S04]  /*2460*/  LDGSTS.E.BYPASS.LTC128B.128 [R221+0x14100], [R4.64], !P5 ;  /* 0x1410000004dd7fae */ /* 0x0007e8000e901d46 */
[----:B------:R3:W-:Y:S01]  /*2470*/  LDGSTS.E.BYPASS.LTC128B.128 [R221+0x16100], [R2.64], !P0 ;  /* 0x1610000002dd7fae */ /* 0x0007e2000c101d46 */
[----:B-1--4-:R-:W-:-:S03]  /*2480*/  SEL R9, RZ, 0x10, P0 ;  /* 0x00000010ff097807 */ /* 0x012fc60000000000 */
.L_x_1509:
        /* <DEDUP_REMOVED lines=10> */
[----:B------:R-:W-:Y:S02]  /*2530*/  IADD3 R2, P5, P0, R2, R0, R19 ;  /* 0x0000000002027210 */ /* 0x000fe400078be013 */
[----:B------:R-:W-:Y:S02]  /*2540*/  ISETP.NE.U32.AND P6, PT, R11, RZ, PT ;  /* 0x000000ff0b00720c */ /* 0x000fe40003fc5070 */
[----:B------:R-:W-:Y:S02]  /*2550*/  IADD3.X R3, RZ, R8, R15, P5, P0 ;  /* 0x00000008ff037210 */ /* 0x000fe40002fe040f */
[----:B------:R-:W-:-:S02]  /*2560*/  ISETP.NE.U32.AND P5, PT, R10, RZ, PT ;  /* 0x000000ff0a00720c */ /* 0x000fc40003fa5070 */
[----:B------:R-:W-:-:S07]  /*2570*/  ISETP.NE.U32.AND P0, PT, R9, RZ, PT ;  /* 0x000000ff0900720c */ /* 0x000fce0003f05070 */
[----:B------:R-:W-:Y:S01]  /*2580*/  @!PT LDS RZ, [RZ] ;  /* 0x00000000fffff984 */ /* 0x000fe20000000800 */
[----:B------:R-:W-:Y:S01]  /*2590*/  @!PT LDS RZ, [RZ] ;  /* 0x00000000fffff984 */ /* 0x000fe20000000800 */
[----:B------:R-:W-:Y:S01]  /*25a0*/  @!PT LDS RZ, [RZ] ;  /* 0x00000000fffff984 */ /* 0x000fe20000000800 */
[----:B------:R1:W-:Y:S04]  /*25b0*/  LDGSTS.E.BYPASS.LTC128B.128.ZFILL [R221+0x13100], [R6.64], P6 ;  /* 0x1310000006dd7fae */ /* 0x0003e8000b141d46 */
[----:B------:R1:W-:Y:S04]  /*25c0*/  LDGSTS.E.BYPASS.LTC128B.128.ZFILL [R221+0x15100], [R4.64], P5 ;  /* 0x1510000004dd7fae */ /* 0x0003e8000a941d46 */
[----:B------:R1:W-:Y:S02]  /*25d0*/  LDGSTS.E.BYPASS.LTC128B.128.ZFILL [R221+0x17100], [R2.64], P0 ;  /* 0x1710000002dd7fae */ /* 0x0003e40008141d46 */
.L_x_1438:
[----:B------:R-:W-:Y:S05]  /*25e0*/  BSYNC B0 ;  /* 0x0000000000007941 */ /* 0x000fea0003800000 */
.L_x_1437:
[----:B------:R-:W0:Y:S01]  /*25f0*/  LDGDEPBAR ;  /* 0x00000000000079af */ /* 0x000e220000000000 */
[----:B------:R-:W-:Y:S01]  /*2600*/  IMAD.MOV.U32 R192, RZ, RZ, 0x20 ;  /* 0x00000020ffc07424 */ /* 0x000fe200078e00ff */
[----:B------:R-:W-:-:S04]  /*2610*/  LOP3.LUT P0, RZ, R218, 0x2, RZ, 0xc0, !PT ;  /* 0x00000002daff7812 */ /* 0x000fc8000780c0ff */
[----:B------:R-:W-:-:S05]  /*2620*/  SEL R192, R192, 0xffffffe0, !P0 ;  /* 0xffffffe0c0c07807 */ /* 0x000fca0004000000 */
[----:B------:R-:W-:Y:S01]  /*2630*/  IMAD.IADD R28, R194, 0x1, R192 ;  /* 0x00000001c21c7824 */ /* 0x000fe200078e02c0 */
[----:B------:R-:W-:-:S04]  /*2640*/  DEPBAR.LE SB0, 0x3 ;  /* 0x000080c00000791a */ /* 0x000fc80000000000 */
[----:B------:R-:W-:-:S04]  /*2650*/  DEPBAR.LE SB0, 0x2 ;  /* 0x000080800000791a */ /* 0x000fc80000000000 */
[----:B------:R-:W-:Y:S01]  /*2660*/  WARPSYNC 0xffffffff ;  /* 0xffffffff00007948 */ /* 0x000fe20003800000 */
[----:B------:R-:W-:Y:S06]  /*2670*/  BAR.SYNC.DEFER_BLOCKING 0x0 ;  /* 0x0000000000007b1d */ /* 0x000fec0000010000 */
[----:B------:R-:W-:Y:S01]  /*2680*/  BSSY B0, `(.L_x_1441) ;  /* 0x000004e000007945 */ /* 0x000fe20003800000 */
[----:B-1-3--:R1:W2:Y:S04]  /*2690*/  LDSM.16.M88.4 R4, [R187] ;  /* 0x00000000bb04783b */ /* 0x00a2a80000000200 */
        /* <DEDUP_REMOVED lines=10> */
[----:B------:R-:W-:Y:S01]  /*2740*/  SHF.R.S32.HI R0, RZ, 0x1f, R199 ;  /* 0x0000001fff007819 */ /* 0x000fe200000114c7 */
[----:B------:R-:W-:Y:S01]  /*2750*/  IMAD.WIDE.U32 R2, R199, c[0x0][0x208], RZ ;  /* 0x00008200c7027a25 */ /* 0x000fe200078e00ff */
[----:B------:R-:W-:-:S02]  /*2760*/  SHF.R.S32.HI R12, RZ, 0x1f, R198 ;  /* 0x0000001fff0c7819 */ /* 0x000fc400000114c6 */
[----:B------:R-:W-:Y:S01]  /*2770*/  SHF.R.S32.HI R13, RZ, 0x1f, R214 ;  /* 0x0000001fff0d7819 */ /* 0x000fe200000114d6 */
[----:B------:R-:W-:Y:S01]  /*2780*/  IMAD R0, R0, c[0x0][0x208], RZ ;  /* 0x0000820000007a24 */ /* 0x000fe200078e02ff */
[----:B------:R-:W-:Y:S01]  /*2790*/  SHF.R.S32.HI R15, RZ, 0x1f, R213 ;  /* 0x0000001fff0f7819 */ /* 0x000fe200000114d5 */
[C---:B------:R-:W-:Y:S01]  /*27a0*/  IMAD.SHL.U32 R31, R214.reuse, 0x2, RZ ;  /* 0x00000002d61f7824 */ /* 0x040fe200078e00ff */
[----:B------:R-:W-:Y:S01]  /*27b0*/  SHF.R.S32.HI R14, RZ, 0x1f, R200 ;  /* 0x0000001fff0e7819 */ /* 0x000fe200000114c8 */
[----:B------:R-:W-:Y:S01]  /*27c0*/  IMAD R0, R199, c[0x0][0x20c], R0 ;  /* 0x00008300c7007a24 */ /* 0x000fe200078e0200 */
[----:B------:R-:W-:Y:S01]  /*27d0*/  SHF.L.U64.HI R23, R214, 0x1, R13 ;  /* 0x00000001d6177819 */ /* 0x000fe2000001020d */
[C---:B------:R-:W-:Y:S01]  /*27e0*/  IMAD.SHL.U32 R30, R213.reuse, 0x2, RZ ;  /* 0x00000002d51e7824 */ /* 0x040fe200078e00ff */
[----:B------:R-:W-:Y:S01]  /*27f0*/  SHF.L.U64.HI R22, R213, 0x1, R15 ;  /* 0x00000001d5167819 */ /* 0x000fe2000001020f */
[----:B------:R-:W-:Y:S01]  /*2800*/  IMAD.IADD R3, R3, 0x1, R0 ;  /* 0x0000000103037824 */ /* 0x000fe200078e0200 */
[----:B------:R-:W-:Y:S01]  /*2810*/  SHF.L.U64.HI R21, R200, 0x1, R14 ;  /* 0x00000001c8157819 */ /* 0x000fe2000001020e */
[----:B------:R-:W-:-:S02]  /*2820*/  IMAD R0, R12, c[0x0][0x218], RZ ;  /* 0x000086000c007a24 */ /* 0x000fc400078e02ff */
[----:B------:R-:W-:-:S04]  /*2830*/  IMAD.WIDE.U32 R2, R198, c[0x0][0x218], R2 ;  /* 0x00008600c6027a25 */ /* 0x000fc800078e0002 */
[----:B------:R-:W-:Y:S01]  /*2840*/  IMAD R12, R198, c[0x0][0x21c], R0 ;  /* 0x00008700c60c7a24 */ /* 0x000fe200078e0200 */
[----:B------:R-:W-:Y:S01]  /*2850*/  IADD3 R0, P0, R226, R2, RZ ;  /* 0x00000002e2007210 */ /* 0x000fe20007f1e0ff */
[----:B------:R-:W-:-:S03]  /*2860*/  IMAD.SHL.U32 R29, R200, 0x2, RZ ;  /* 0x00000002c81d7824 */ /* 0x000fc600078e00ff */
[----:B------:R-:W-:Y:S02]  /*2870*/  IADD3.X R2, R231, R3, R12, P0, !PT ;  /* 0x00000003e7027210 */ /* 0x000fe400007fe40c */
[----:B------:R-:W-:-:S04]  /*2880*/  LEA R20, P0, R0, c[0x0][0x1f8], 0x1 ;  /* 0x00007e0000147a11 */ /* 0x000fc800078008ff */
[----:B------:R-:W-:Y:S01]  /*2890*/  LEA.HI.X R13, R0, c[0x0][0x1fc], R2, 0x1, P0 ;  /* 0x00007f00000d7a11 */ /* 0x000fe200000f0c02 */
[----:B------:R-:W-:Y:S06]  /*28a0*/  BRA.DIV ~URZ, `(.L_x_1443) ;  /* 0x0000c6027f007947 */ /* 0x000fec000b800000 */
[----:B------:R4:W3:Y:S02]  /*28b0*/  SHFL.IDX PT, R12, R13, RZ, 0x181f ;  /* 0x00181fff0d0c7589 */ /* 0x0008e400000e0000 */
.L_x_1510:
[----:B------:R-:W-:Y:S05]  /*28c0*/  BRA.DIV ~URZ, `(.L_x_1444) ;  /* 0x0000c6527f007947 */ /* 0x000fea000b800000 */
[----:B------:R-:W5:Y:S01]  /*28d0*/  SHFL.IDX PT, R0, R20, RZ, 0x181f ;  /* 0x00181fff14007589 */ /* 0x000f6200000e0000 */
[----:B------:R-:W-:Y:S02]  /*28e0*/  ISETP.GE.AND P5, PT, R200, c[0x0][0x1d4], PT ;  /* 0x00007500c8007a0c */ /* 0x000fe40003fa6270 */
[----:B------:R-:W-:Y:S02]  /*28f0*/  ISETP.GE.AND P1, PT, R213, c[0x0][0x1d4], PT ;  /* 0x00007500d5007a0c */ /* 0x000fe40003f26270 */
[----:B------:R-:W-:Y:S02]  /*2900*/  SEL R19, RZ, 0x10, P5 ;  /* 0x00000010ff137807 */ /* 0x000fe40002800000 */
[----:B------:R-:W-:Y:S02]  /*2910*/  SEL R18, RZ, 0x10, P1 ;  /* 0x00000010ff127807 */ /* 0x000fe40000800000 */
[----:B-----5:R-:W-:-:S02]  /*2920*/  IADD3 R14, P0, R0, R29, RZ ;  /* 0x0000001d000e7210 */ /* 0x020fc40007f1e0ff */
[----:B------:R-:W-:-:S03]  /*2930*/  IADD3 R2, P6, R0, R30, RZ ;  /* 0x0000001e00027210 */ /* 0x000fc60007fde0ff */
        /* <DEDUP_REMOVED lines=9> */
[----:B------:R-:W4:Y:S04]  /*29d0*/  SHFL.IDX PT, R0, R20, 0x1, 0x181f ;  /* 0x00381f0014007f89 */ /* 0x000f2800000e0000 */
[----:B------:R3:W-:Y:S04]  /*29e0*/  LDGSTS.E.BYPASS.LTC128B.128 [R221+0xa100], [R16.64], !P0 ;  /* 0x0a10000010dd7fae */ /* 0x0007e8000c101d46 */
[----:B------:R5:W2:Y:S02]  /*29f0*/  SHFL.IDX PT, R12, R13, 0x1, 0x181f ;  /* 0x00381f000d0c7f89 */ /* 0x000aa400000e0000 */
[----:B----45:R-:W-:-:S02]  /*2a00*/  SEL R13, RZ, 0x10, P0 ;  /* 0x00000010ff0d7807 */ /* 0x030fc40000000000 */
.L_x_1511:
[----:B---3--:R-:W-:Y:S02]  /*2a10*/  IADD3 R2, -R19, 0x10, RZ ;  /* 0x0000001013027810 */ /* 0x008fe40007ffe1ff */
[----:B------:R-:W-:-:S02]  /*2a20*/  IADD3 R3, -R18, 0x10, RZ ;  /* 0x0000001012037810 */ /* 0x000fc40007ffe1ff */
[----:B------:R-:W-:Y:S02]  /*2a30*/  LOP3.LUT R2, R2, 0xf, RZ, 0xc0, !PT ;  /* 0x0000000f02027812 */ /* 0x000fe400078ec0ff */
[----:B------:R-:W-:Y:S02]  /*2a40*/  IADD3 R14, -R13, 0x10, RZ ;  /* 0x000000100d0e7810 */ /* 0x000fe40007ffe1ff */
[----:B------:R-:W-:Y:S02]  /*2a50*/  LOP3.LUT R3, R3, 0xf, RZ, 0xc0, !PT ;  /* 0x0000000f03037812 */ /* 0x000fe400078ec0ff */
[-C--:B------:R-:W-:Y:S02]  /*2a60*/  IADD3 R16, P1, P0, R2, R0.reuse, R29 ;  /* 0x0000000002107210 */ /* 0x080fe4000783e01d */
[----:B------:R-:W-:Y:S02]  /*2a70*/  LOP3.LUT R2, R14, 0xf, RZ, 0xc0, !PT ;  /* 0x0000000f0e027812 */ /* 0x000fe400078ec0ff */
[----:B------:R-:W-:-:S02]  /*2a80*/  IADD3 R14, P6, P5, R3, R0, R30 ;  /* 0x00000000030e7210 */ /* 0x000fc40007dde01e */
[----:B--2---:R-:W-:Y:S02]  /*2a90*/  IADD3.X R17, RZ, R12, R21, P1, P0 ;  /* 0x0000000cff117210 */ /* 0x004fe40000fe0415 */
        /* <DEDUP_REMOVED lines=12> */
.L_x_1442:
[----:B------:R-:W-:Y:S05]  /*2b60*/  BSYNC B0 ;  /* 0x0000000000007941 */ /* 0x000fea0003800000 */
.L_x_1441:
[----:B------:R-:W-:Y:S01]  /*2b70*/  IMAD.MOV.U32 R0, RZ, RZ, 0x40 ;  /* 0x00000040ff007424 */ /* 0x000fe200078e00ff */
[----:B------:R-:W-:Y:S01]  /*2b80*/  LOP3.LUT P0, RZ, R218, 0x4, RZ, 0xc0, !PT ;  /* 0x00000004daff7812 */ /* 0x000fe2000780c0ff */
[----:B------:R-:W0:Y:S01]  /*2b90*/  LDGDEPBAR ;  /* 0x00000000000079af */ /* 0x000e220000000000 */
[----:B------:R-:W-:Y:S02]  /*2ba0*/  WARPSYNC 0xffffffff ;  /* 0xffffffff00007948 */ /* 0x000fe40003800000 */
[----:B------:R-:W-:Y:S01]  /*2bb0*/  SEL R191, R0, 0xffffffc0, !P0 ;  /* 0xffffffc000bf7807 */ /* 0x000fe20004000000 */
[C---:B--23--:R-:W-:Y:S01]  /*2bc0*/  HMMA.16816.F32.BF16 R12, R4.reuse, R24, RZ ;  /* 0x00000018040c723c */ /* 0x04cfe200000418ff */
[----:B------:R-:W2:Y:S03]  /*2bd0*/  LDL R107, [R1+0x4] ;  /* 0x00000400016b7983 */ /* 0x000ea60000100800 */
[----:B------:R-:W-:Y:S01]  /*2be0*/  IMAD.IADD R2, R194, 0x1, R191 ;  /* 0x00000001c2027824 */ /* 0x000fe200078e02bf */
[----:B------:R-:W2:Y:S03]  /*2bf0*/  LDL R106, [R1+0x30] ;  /* 0x00003000016a7983 */ /* 0x000ea60000100800 */
[C---:B------:R-:W-:Y:S01]  /*2c00*/  HMMA.16816.F32.BF16 R16, R4.reuse, R26, RZ ;  /* 0x0000001a0410723c */ /* 0x040fe200000418ff */
[----:B------:R-:W-:Y:S04]  /*2c10*/  LDSM.16.M88.4 R32, [R2] ;  /* 0x000000000220783b */ /* 0x000fe80000000200 */
[----:B------:R-:W-:Y:S03]  /*2c20*/  LDSM.16.M88.4 R88, [R194+0x3800] ;  /* 0x00380000c258783b */ /* 0x000fe60000000200 */
[----:B----4-:R-:W-:Y:S01]  /*2c30*/  HMMA.16816.F32.BF16 R20, R4, R36, RZ ;  /* 0x000000240414723c */ /* 0x010fe200000418ff */
[----:B------:R-:W3:Y:S01]  /*2c40*/  LDL R105, [R1] ;  /* 0x0000000001697983 */ /* 0x000ee20000100800 */
[----:B------:R-:W-:-:S03]  /*2c50*/  IADD3 R0, R191, R194, R192 ;  /* 0x000000c2bf007210 */ /* 0x000fc60007ffe0c0 */
[----:B------:R-:W-:Y:S03]  /*2c60*/  LDSM.16.M88.4 R24, [R2+0x800] ;  /* 0x000800000218783b */ /* 0x000fe60000000200 */
[C---:B------:R-:W-:Y:S01]  /*2c70*/  HMMA.16816.F32.BF16 R36, R4.reuse, R38, RZ ;  /* 0x000000260424723c */ /* 0x040fe200000418ff */
[----:B------:R-:W-:Y:S04]  /*2c80*/  LDSM.16.M88.4 R72, [R2+0x1800] ;  /* 0x001800000248783b */ /* 0x000fe80000000200 */
[----:B------:R-:W-:Y:S03]  /*2c90*/  LDSM.16.M88.4 R76, [R0] ;  /* 0x00000000004c783b */ /* 0x000fe60000000200 */
[C---:B-1----:R-:W-:Y:S01]  /*2ca0*/  HMMA.16816.F32.BF16 R40, R4.reuse, R52, RZ ;  /* 0x000000340428723c */ /* 0x042fe200000418ff */
[----:B------:R-:W-:Y:S04]  /*2cb0*/  LDSM.16.M88.4 R80, [R0+0x800] ;  /* 0x000800000050783b */ /* 0x000fe80000000200 */
[----:B------:R-:W-:Y:S03]  /*2cc0*/  LDSM.16.M88.4 R92, [R0+0x2000] ;  /* 0x00200000005c783b */ /* 0x000fe60000000200 */
[C---:B------:R-:W-:Y:S01]  /*2cd0*/  HMMA.16816.F32.BF16 R60, R4.reuse, R56, RZ ;  /* 0x00000038043c723c */ /* 0x040fe200000418ff */
[----:B------:R-:W-:Y:S04]  /*2ce0*/  LDSM.16.M88.4 R100, [R194+0x4000] ;  /* 0x00400000c264783b */ /* 0x000fe80000000200 */
[----:B------:R-:W-:Y:S03]  /*2cf0*/  LDSM.16.M88.4 R96, [R28+0x4000] ;  /* 0x004000001c60783b */ /* 0x000fe60000000200 */
[C---:B------:R-:W-:Y:S01]  /*2d00*/  HMMA.16816.F32.BF16 R52, R4.reuse, R54, RZ ;  /* 0x000000360434723c */ /* 0x040fe200000418ff */
[----:B------:R-:W4:Y:S07]  /*2d10*/  LDL R116, [R1+0x2c] ;  /* 0x00002c0001747983 */ /* 0x000f2e0000100800 */
[----:B------:R-:W-:Y:S01]  /*2d20*/  HMMA.16816.F32.BF16 R56, R4, R58, RZ ;  /* 0x0000003a0438723c */ /* 0x000fe200000418ff */
[----:B------:R-:W1:Y:S07]  /*2d30*/  LDSM.16.M88.4 R4, [R190] ;  /* 0x00000000be04783b */ /* 0x000e6e0000000200 */
[C---:B------:R-:W-:Y:S01]  /*2d40*/  HMMA.16816.F32.BF16 R48, R8.reuse, R44, R12 ;  /* 0x0000002c0830723c */ /* 0x040fe2000004180c */
[----:B------:R-:W-:Y:S07]  /*2d50*/  LDSM.16.M88.4 R12, [R189] ;  /* 0x00000000bd0c783b */ /* 0x000fee0000000200 */
[C---:B------:R-:W-:Y:S08]  /*2d60*/  HMMA.16816.F32.BF16 R44, R8.reuse, R46, R16 ;  /* 0x0000002e082c723c */ /* 0x040ff00000041810 */
        /* <DEDUP_REMOVED lines=8> */
[----:B------:R-:W-:Y:S07]  /*2df0*/  LDSM.16.M88.4 R84, [R28+0x2000] ;  /* 0x002000001c54783b */ /* 0x000fee0000000200 */
[C---:B-1----:R-:W-:Y:S08]  /*2e00*/  HMMA.16816.F32.BF16 R48, R4.reuse, R32, R48 ;  /* 0x000000200430723c */ /* 0x042ff00000041830 */
[C---:B------:R-:W-:Y:S01]  /*2e10*/  HMMA.16816.F32.BF16 R8, R4.reuse, R34, R44 ;  /* 0x000000220408723c */ /* 0x040fe2000004182c */
[----:B------:R-:W1:Y:S04]  /*2e20*/  LDSM.16.M88.4 R32, [R0+0x1000] ;  /* 0x001000000020783b */ /* 0x000e680000000200 */
[----:B------:R-:W-:Y:S03]  /*2e30*/  LDSM.16.M88.4 R44, [R194+0x2000] ;  /* 0x00200000c22c783b */ /* 0x000fe60000000200 */
[C---:B------:R-:W-:Y:S08]  /*2e40*/  HMMA.16816.F32.BF16 R60, R4.reuse, R24, R20 ;  /* 0x00000018043c723c */ /* 0x040ff00000041814 */
[C---:B-----5:R-:W-:Y:S08]  /*2e50*/  HMMA.16816.F32.BF16 R20, R4.reuse, R64, R36 ;  /* 0x000000400414723c */ /* 0x060ff00000041824 */
[----:B------:R-:W-:Y:S08]  /*2e60*/  HMMA.16816.F32.BF16 R36, R4, R72, R52 ;  /* 0x000000480424723c */ /* 0x000ff00000041834 */
[----:B------:R-:W-:Y:S08]  /*2e70*/  HMMA.16816.F32.BF16 R52, R12, R76, R48 ;  /* 0x0000004c0c34723c */ /* 0x000ff00000041830 */
[----:B------:R-:W-:Y:S08]  /*2e80*/  HMMA.16816.F32.BF16 R24, R4, R26, R16 ;  /* 0x0000001a0418723c */ /* 0x000ff00000041810 */
[----:B------:R-:W-:Y:S01]  /*2e90*/  HMMA.16816.F32.BF16 R48, R12, R78, R8 ;  /* 0x0000004e0c30723c */ /* 0x000fe20000041808 */
[----:B------:R-:W5:Y:S04]  /*2ea0*/  LDSM.16.M88.4 R8, [R187+0x4000] ;  /* 0x00400000bb08783b */ /* 0x000f680000000200 */
[----:B------:R-:W-:Y:S03]  /*2eb0*/  LDSM.16.M88.4 R76, [R194+0x3000] ;  /* 0x00300000c24c783b */ /* 0x000fe60000000200 */
[C---:B------:R-:W-:Y:S08]  /*2ec0*/  HMMA.16816.F32.BF16 R16, R4.reuse, R66, R40 ;  /* 0x000000420410723c */ /* 0x040ff00000041828 */
[----:B------:R-:W-:Y:S01]  /*2ed0*/  HMMA.16816.F32.BF16 R56, R4, R74, R56 ;  /* 0x0000004a0438723c */ /* 0x000fe20000041838 */
[----:B------:R-:W5:Y:S04]  /*2ee0*/  LDSM.16.M88.4 R72, [R194+0x2800] ;  /* 0x00280000c248783b */ /* 0x000f680000000200 */
[----:B------:R-:W2:Y:S03]  /*2ef0*/  LDSM.16.M88.4 R4, [R188+0x4000] ;  /* 0x00400000bc04783b */ /* 0x000ea60000000200 */
[C---:B------:R-:W-:Y:S08]  /*2f00*/  HMMA.16816.F32.BF16 R64, R12.reuse, R80, R60 ;  /* 0x000000500c40723c */ /* 0x040ff0000004183c */
[C---:B------:R-:W-:Y:S08]  /*2f10*/  HMMA.16816.F32.BF16 R60, R12.reuse, R82, R24 ;  /* 0x000000520c3c723c */ /* 0x040ff00000041818 */
[C---:B-1----:R-:W-:Y:S08]  /*2f20*/  HMMA.16816.F32.BF16 R24, R12.reuse, R34, R16 ;  /* 0x000000220c18723c */ /* 0x042ff00000041810 */
[C---:B------:R-:W-:Y:S08]  /*2f30*/  HMMA.16816.F32.BF16 R16, R12.reuse, R68, R36 ;  /* 0x000000440c10723c */ /* 0x040ff00000041824 */
[C---:B------:R-:W-:Y:S08]  /*2f40*/  HMMA.16816.F32.BF16 R40, R12.reuse, R32, R20 ;  /* 0x000000200c28723c */ /* 0x040ff00000041814 */
[----:B------:R-:W-:Y:S01]  /*2f50*/  HMMA.16816.F32.BF16 R20, R12, R70, R56 ;  /* 0x000000460c14723c */ /* 0x000fe20000041838 */
[----:B------:R-:W-:Y:S07]  /*2f60*/  LDSM.16.M88.4 R68, [R2+0x2800] ;  /* 0x002800000244783b */ /* 0x000fee0000000200 */
[C---:B-----5:R-:W-:Y:S01]  /*2f70*/  HMMA.16816.F32.BF16 R12, R8.reuse, R44, R52 ;  /* 0x0000002c080c723c */ /* 0x060fe20000041834 */
[----:B------:R-:W1:Y:S07]  /*2f80*/  LDSM.16.M88.4 R52, [R28+0x2800] ;  /* 0x002800001c34783b */ /* 0x000e6e0000000200 */
[C---:B------:R-:W-:Y:S01]  /*2f90*/  HMMA.16816.F32.BF16 R32, R8.reuse, R46, R48 ;  /* 0x0000002e0820723c */ /* 0x040fe20000041830 */
[----:B------:R-:W-:Y:S07]  /*2fa0*/  LDSM.16.M88.4 R48, [R28+0x3000] ;  /* 0x003000001c30783b */ /* 0x000fee0000000200 */
[C---:B------:R-:W-:Y:S08]  /*2fb0*/  HMMA.16816.F32.BF16 R44, R8.reuse, R72, R64 ;  /* 0x00000048082c723c */ /* 0x040ff00000041840 */
[C---:B------:R-:W-:Y:S01]  /*2fc0*/  HMMA.16816.F32.BF16 R56, R8.reuse, R74, R60 ;  /* 0x0000004a0838723c */ /* 0x040fe2000004183c */
[----:B------:R-:W-:Y:S07]  /*2fd0*/  LDSM.16.M88.4 R60, [R2+0x2000] ;  /* 0x00200000023c783b */ /* 0x000fee0000000200 */
[C---:B------:R-:W-:Y:S01]  /*2fe0*/  HMMA.16816.F32.BF16 R64, R8.reuse, R88, R16 ;  /* 0x000000580840723c */ /* 0x040fe20000041810 */
[----:B------:R-:W5:Y:S07]  /*2ff0*/  LDSM.16.M88.4 R16, [R190+0x4000] ;  /* 0x00400000be10783b */ /* 0x000f6e0000000200 */
[C---:B------:R-:W-:Y:S08]  /*3000*/  HMMA.16816.F32.BF16 R80, R8.reuse, R76, R40 ;  /* 0x0000004c0850723c */ /* 0x040ff00000041828 */
[----:B------:R-:W-:Y:S01]  /*3010*/  HMMA.16816.F32.BF16 R72, R8, R78, R24 ;  /* 0x0000004e0848723c */ /* 0x000fe20000041818 */
[----:B------:R-:W-:Y:S01]  /*3020*/  LDSM.16.M88.4 R24, [R189+0x4000] ;  /* 0x00400000bd18783b */ /* 0x000fe20000000200 */
[----:B--2---:R-:W-:-:S03]  /*3030*/  IMAD.IADD R215, R106, 0x1, R107 ;  /* 0x000000016ad77824 */ /* 0x004fc600078e026b */
[----:B------:R-:W-:Y:S03]  /*3040*/  LDSM.16.M88.4 R76, [R2+0x3800] ;  /* 0x00380000024c783b */ /* 0x000fe60000000200 */
[----:B------:R-:W-:Y:S01]  /*3050*/  HMMA.16816.F32.BF16 R36, R8, R90, R20 ;  /* 0x0000005a0824723c */ /* 0x000fe20000041814 */
[----:B------:R-:W-:Y:S04]  /*3060*/  LDSM.16.M88.4 R20, [R187+0x8000] ;  /* 0x00800000bb14783b */ /* 0x000fe80000000200 */
[----:B------:R-:W-:Y:S03]  /*3070*/  LDSM.16.M88.4 R88, [R0+0x3800] ;  /* 0x003800000058783b */ /* 0x000fe60000000200 */
[C---:B------:R-:W-:Y:S01]  /*3080*/  HMMA.16816.F32.BF16 R8, R4.reuse, R84, R12 ;  /* 0x000000540408723c */ /* 0x040fe2000004180c */
[----:B------:R-:W2:Y:S07]  /*3090*/  LDSM.16.M88.4 R12, [R28+0x3800] ;  /* 0x003800001c0c783b */ /* 0x000eae0000000200 */
[C---:B------:R-:W-:Y:S01]  /*30a0*/  HMMA.16816.F32.BF16 R32, R4.reuse, R86, R32 ;  /* 0x000000560420723c */ /* 0x040fe20000041820 */
[----:B------:R-:W3:Y:S07]  /*30b0*/  LDSM.16.M88.4 R84, [R2+0x3000] ;  /* 0x003000000254783b */ /* 0x000eee0000000200 */
[----:B-1----:R-:W-:Y:S08]  /*30c0*/  HMMA.16816.F32.BF16 R44, R4, R52, R44 ;  /* 0x00000034042c723c */ /* 0x002ff0000004182c */
[----:B-----5:R-:W-:Y:S08]  /*30d0*/  HMMA.16816.F32.BF16 R40, R16, R60, R8 ;  /* 0x0000003c1028723c */ /* 0x020ff00000041808 */
[C---:B------:R-:W-:Y:S08]  /*30e0*/  HMMA.16816.F32.BF16 R52, R4.reuse, R54, R56 ;  /* 0x000000360434723c */ /* 0x040ff00000041838 */
[C---:B------:R-:W-:Y:S01]  /*30f0*/  HMMA.16816.F32.BF16 R56, R4.reuse, R48, R80 ;  /* 0x000000300438723c */ /* 0x040fe20000041850 */
[----:B------:R-:W1:Y:S07]  /*3100*/  LDSM.16.M88.4 R80, [R0+0x2800] ;  /* 0x002800000050783b */ /* 0x000e6e0000000200 */
[C---:B--2---:R-:W-:Y:S08]  /*3110*/  HMMA.16816.F32.BF16 R64, R4.reuse, R12, R64 ;  /* 0x0000000c0440723c */ /* 0x044ff00000041840 */
[C---:B------:R-:W-:Y:S08]  /*3120*/  HMMA.16816.F32.BF16 R48, R4.reuse, R50, R72 ;  /* 0x000000320430723c */ /* 0x040ff00000041848 */
[----:B------:R-:W-:Y:S01]  /*3130*/  HMMA.16816.F32.BF16 R8, R4, R14, R36 ;  /* 0x0000000e0408723c */ /* 0x000fe20000041824 */
[----:B------:R-:W-:Y:S07]  /*3140*/  LDSM.16.M88.4 R12, [R188+0x8000] ;  /* 0x00800000bc0c783b */ /* 0x000fee0000000200 */
[----:B------:R-:W-:Y:S01]  /*3150*/  HMMA.16816.F32.BF16 R4, R16, R62, R32 ;  /* 0x0000003e1004723c */ /* 0x000fe20000041820 */
[----:B------:R-:W-:Y:S07]  /*3160*/  LDSM.16.M88.4 R60, [R194+0x4800] ;  /* 0x00480000c23c783b */ /* 0x000fee0000000200 */
[----:B------:R-:W-:Y:S08]  /*3170*/  HMMA.16816.F32.BF16 R32, R24, R92, R40 ;  /* 0x0000005c1820723c */ /* 0x000ff00000041828 */
[C---:B------:R-:W-:Y:S08]  /*3180*/  HMMA.16816.F32.BF16 R36, R16.reuse, R68, R44 ;  /* 0x000000441024723c */ /* 0x040ff0000004182c */
[C---:B------:R-:W-:Y:S01]  /*3190*/  HMMA.16816.F32.BF16 R40, R16.reuse, R70, R52 ;  /* 0x000000461028723c */ /* 0x040fe20000041834 */
[----:B------:R-:W2:Y:S07]  /*31a0*/  LDSM.16.M88.4 R68, [R0+0x3000] ;  /* 0x003000000044783b */ /* 0x000eae0000000200 */
[C---:B---3--:R-:W-:Y:S08]  /*31b0*/  HMMA.16816.F32.BF16 R52, R16.reuse, R84, R56 ;  /* 0x000000541034723c */ /* 0x048ff00000041838 */
[C---:B------:R-:W-:Y:S08]  /*31c0*/  HMMA.16816.F32.BF16 R56, R16.reuse, R76, R64 ;  /* 0x0000004c1038723c */ /* 0x040ff00000041840 */
[C---:B------:R-:W-:Y:S01]  /*31d0*/  HMMA.16816.F32.BF16 R48, R16.reuse, R86, R48 ;  /* 0x000000561030723c */ /* 0x040fe20000041830 */
[----:B------:R-:W-:Y:S07]  /*31e0*/  LDSM.16.M88.4 R84, [R0+0x4000] ;  /* 0x004000000054783b */ /* 0x000fee0000000200 */
[----:B------:R-:W-:Y:S01]  /*31f0*/  HMMA.16816.F32.BF16 R64, R16, R78, R8 ;  /* 0x0000004e1040723c */ /* 0x000fe20000041808 */
[----:B------:R-:W-:Y:S07]  /*3200*/  LDSM.16.M88.4 R8, [R190+0x8000] ;  /* 0x00800000be08783b */ /* 0x000fee0000000200 */
[----:B------:R-:W-:Y:S01]  /*3210*/  HMMA.16816.F32.BF16 R16, R24, R94, R4 ;  /* 0x0000005e1810723c */ /* 0x000fe20000041804 */
[----:B------:R-:W3:Y:S07]  /*3220*/  LDSM.16.M88.4 R92, [R2+0x4000] ;  /* 0x00400000025c783b */ /* 0x000eee0000000200 */
[----:B------:R-:W-:Y:S08]  /*3230*/  HMMA.16816.F32.BF16 R4, R20, R100, R32 ;  /* 0x000000641404723c */ /* 0x000ff00000041820 */
[C---:B-1----:R-:W-:Y:S08]  /*3240*/  HMMA.16816.F32.BF16 R44, R24.reuse, R80, R36 ;  /* 0x00000050182c723c */ /* 0x042ff00000041824 */
[----:B------:R-:W-:Y:S01]  /*3250*/  HMMA.16816.F32.BF16 R40, R24, R82, R40 ;  /* 0x000000521828723c */ /* 0x000fe20000041828 */
[----:B------:R-:W1:Y:S07]  /*3260*/  LDSM.16.M88.4 R80, [R194+0x5000] ;  /* 0x00500000c250783b */ /* 0x000e6e0000000200 */
[----:B------:R-:W-:Y:S08]  /*3270*/  HMMA.16816.F32.BF16 R16, R20, R102, R16 ;  /* 0x000000661410723c */ /* 0x000ff00000041810 */
[C---:B--2---:R-:W-:Y:S08]  /*3280*/  HMMA.16816.F32.BF16 R72, R24.reuse, R68, R52 ;  /* 0x000000441848723c */ /* 0x044ff00000041834 */
[C---:B------:R-:W-:Y:S01]  /*3290*/  HMMA.16816.F32.BF16 R52, R24.reuse, R88, R56 ;  /* 0x000000581834723c */ /* 0x040fe20000041838 */
[----:B------:R-:W2:Y:S07]  /*32a0*/  LDSM.16.M88.4 R56, [R194+0x5800] ;  /* 0x00580000c238783b */ /* 0x000eae0000000200 */
[----:B------:R-:W-:Y:S01]  /*32b0*/  HMMA.16816.F32.BF16 R76, R24, R70, R48 ;  /* 0x00000046184c723c */ /* 0x000fe20000041830 */
[----:B------:R-:W5:Y:S07]  /*32c0*/  LDSM.16.M88.4 R68, [R28+0x4800] ;  /* 0x004800001c44783b */ /* 0x000f6e0000000200 */
[----:B------:R-:W-:Y:S01]  /*32d0*/  HMMA.16816.F32.BF16 R32, R12, R96, R4 ;  /* 0x000000600c20723c */ /* 0x000fe20000041804 */
[----:B------:R-:W1:Y:S07]  /*32e0*/  LDSM.16.M88.4 R4, [R189+0x8000] ;  /* 0x00800000bd04783b */ /* 0x000e6e0000000200 */
[----:B------:R-:W-:Y:S01]  /*32f0*/  HMMA.16816.F32.BF16 R36, R24, R90, R64 ;  /* 0x0000005a1824723c */ /* 0x000fe20000041840 */
[----:B------:R-:W2:Y:S07]  /*3300*/  LDSM.16.M88.4 R64, [R28+0x5000] ;  /* 0x005000001c40783b */ /* 0x000eae0000000200 */
[----:B------:R-:W-:Y:S08]  /*3310*/  HMMA.16816.F32.BF16 R48, R20, R60, R44 ;  /* 0x0000003c1430723c */ /* 0x000ff0000004182c */
[----:B------:R-:W-:Y:S08]  /*3320*/  HMMA.16816.F32.BF16 R16, R12, R98, R16 ;  /* 0x000000620c10723c */ /* 0x000ff00000041810 */
[----:B------:R-:W-:Y:S08]  /*3330*/  HMMA.16816.F32.BF16 R44, R20, R62, R40 ;  /* 0x0000003e142c723c */ /* 0x000ff00000041828 */
[----:B---3--:R-:W-:Y:S08]  /*3340*/  HMMA.16816.F32.BF16 R24, R8, R92, R32 ;  /* 0x0000005c0818723c */ /* 0x008ff00000041820 */
[C---:B-1----:R-:W-:Y:S01]  /*3350*/  HMMA.16816.F32.BF16 R40, R20.reuse, R80, R72 ;  /* 0x000000501428723c */ /* 0x042fe20000041848 */
[----:B------:R-:W1:Y:S07]  /*3360*/  LDSM.16.M88.4 R72, [R2+0x4800] ;  /* 0x004800000248783b */ /* 0x000e6e0000000200 */
[C---:B------:R-:W-:Y:S08]  /*3370*/  HMMA.16816.F32.BF16 R76, R20.reuse, R82, R76 ;  /* 0x00000052144c723c */ /* 0x040ff0000004184c */
[C---:B--2---:R-:W-:Y:S08]  /*3380*/  HMMA.16816.F32.BF16 R52, R20.reuse, R56, R52 ;  /* 0x000000381434723c */ /* 0x044ff00000041834 */
[----:B------:R-:W-:Y:S01]  /*3390*/  HMMA.16816.F32.BF16 R80, R20, R58, R36 ;  /* 0x0000003a1450723c */ /* 0x000fe20000041824 */
[----:B------:R-:W2:Y:S07]  /*33a0*/  LDSM.16.M88.4 R56, [R0+0x4800] ;  /* 0x004800000038783b */ /* 0x000eae0000000200 */
[----:B------:R-:W-:Y:S08]  /*33b0*/  HMMA.16816.F32.BF16 R16, R8, R94, R16 ;  /* 0x0000005e0810723c */ /* 0x000ff00000041810 */
[----:B-----5:R-:W-:Y:S01]  /*33c0*/  HMMA.16816.F32.BF16 R20, R12, R68, R48 ;  /* 0x000000440c14723c */ /* 0x020fe20000041830 */
[----:B------:R-:W-:Y:S07]  /*33d0*/  LDSM.16.M88.4 R48, [R28+0x5800] ;  /* 0x005800001c30783b */ /* 0x000fee0000000200 */
[----:B------:R-:W-:Y:S08]  /*33e0*/  HMMA.16816.F32.BF16 R24, R4, R84, R24 ;  /* 0x000000540418723c */ /* 0x000ff00000041818 */
[----:B------:R-:W-:Y:S01]  /*33f0*/  HMMA.16816.F32.BF16 R60, R12, R64, R40 ;  /* 0x000000400c3c723c */ /* 0x000fe20000041828 */
[----:B------:R-:W3:Y:S07]  /*3400*/  LDSM.16.M88.4 R40, [R2+0x5000] ;  /* 0x005000000228783b */ /* 0x000eee0000000200 */
[----:B------:R-:W-:Y:S08]  /*3410*/  HMMA.16816.F32.BF16 R36, R4, R86, R16 ;  /* 0x000000560424723c */ /* 0x000ff00000041810 */
[----:B-1----:R-:W-:Y:S01]  /*3420*/  HMMA.16816.F32.BF16 R20, R8, R72, R20 ;  /* 0x000000480814723c */ /* 0x002fe20000041814 */
[----:B------:R-:W-:-:S04]  /*3430*/  FMUL.FTZ R3, R24, c[0x0][0x320] ;  /* 0x0000c80018037a20 */ /* 0x000fc80000410000 */
[----:B------:R1:W-:Y:S03]  /*3440*/  MUFU.TANH R69, R3 ;  /* 0x0000000300457308 */ /* 0x0003e60000002400 */
[C---:B------:R-:W-:Y:S08]  /*3450*/  HMMA.16816.F32.BF16 R32, R12.reuse, R70, R44 ;  /* 0x000000460c20723c */ /* 0x040ff0000004182c */
[----:B------:R-:W-:Y:S01]  /*3460*/  HMMA.16816.F32.BF16 R44, R12, R66, R76 ;  /* 0x000000420c2c723c */ /* 0x000fe2000004184c */
[----:B------:R5:W4:Y:S01]  /*3470*/  LDSM.16.M88.4 R64, [R2+0x5800] ;  /* 0x005800000240783b */ /* 0x000b220000000200 */
[----:B-1----:R-:W-:-:S06]  /*3480*/  FMUL.FTZ R3, R25, c[0x0][0x320] ;  /* 0x0000c80019037a20 */ /* 0x002fcc0000410000 */
[----:B--2---:R-:W-:Y:S01]  /*3490*/  HMMA.16816.F32.BF16 R20, R4, R56, R20 ;  /* 0x000000380414723c */ /* 0x004fe20000041814 */
[----:B------:R1:W2:Y:S07]  /*34a0*/  MUFU.TANH R68, R3 ;  /* 0x0000000300447308 */ /* 0x0002ae0000002400 */
[----:B------:R-:W-:Y:S01]  /*34b0*/  HMMA.16816.F32.BF16 R16, R8, R74, R32 ;  /* 0x0000004a0810723c */ /* 0x000fe20000041820 */
[----:B-----5:R-:W-:-:S07]  /*34c0*/  FMUL.FTZ R2, R37, c[0x0][0x320] ;  /* 0x0000c80025027a20 */ /* 0x020fce0000410000 */
[----:B---3--:R-:W-:Y:S01]  /*34d0*/  HMMA.16816.F32.BF16 R32, R8, R40, R60 ;  /* 0x000000280820723c */ /* 0x008fe2000004183c */
[----:B-1----:R-:W-:Y:S01]  /*34e0*/  FMUL.FTZ R3, R26, c[0x0][0x320] ;  /* 0x0000c8001a037a20 */ /* 0x002fe20000410000 */
[----:B------:R1:W-:Y:S06]  /*34f0*/  MUFU.TANH R56, R2 ;  /* 0x0000000200387308 */ /* 0x0003ec0000002400 */
[----:B------:R-:W-:Y:S02]  /*3500*/  FMUL.FTZ R22, R22, c[0x0][0x320] ;  /* 0x0000c80016167a20 */ /* 0x000fe40000410000 */
[----:B------:R-:W-:Y:S01]  /*3510*/  FMUL.FTZ R23, R23, c[0x0][0x320] ;  /* 0x0000c80017177a20 */ /* 0x000fe20000410000 */
[----:B------:R3:W-:Y:S05]  /*3520*/  MUFU.TANH R71, R3 ;  /* 0x0000000300477308 */ /* 0x0007ea0000002400 */
[----:B------:R-:W-:Y:S01]  /*3530*/  HMMA.16816.F32.BF16 R28, R4, R58, R16 ;  /* 0x0000003a041c723c */ /* 0x000fe20000041810 */
[----:B-1----:R-:W-:-:S02]  /*3540*/  FMUL.FTZ R2, R38, c[0x0][0x320] ;  /* 0x0000c80026027a20 */ /* 0x002fc40000410000 */
[----:B------:R-:W-:Y:S05]  /*3550*/  MUFU.TANH R41, R22 ;  /* 0x0000001600297308 */ /* 0x000fea0000002400 */
[----:B------:R-:W-:Y:S01]  /*3560*/  HMMA.16816.F32.BF16 R16, R8, R42, R44 ;  /* 0x0000002a0810723c */ /* 0x000fe2000004182c */
[----:B---3--:R-:W-:Y:S02]  /*3570*/  FMUL.FTZ R3, R27, c[0x0][0x320] ;  /* 0x0000c8001b037a20 */ /* 0x008fe40000410000 */
[----:B------:R-:W-:Y:S05]  /*3580*/  MUFU.TANH R44, R23 ;  /* 0x00000017002c7308 */ /* 0x000fea0000002400 */
[C---:B------:R-:W-:Y:S01]  /*3590*/  HMMA.16816.F32.BF16 R24, R12.reuse, R48, R52 ;  /* 0x000000300c18723c */ /* 0x040fe20000041834 */
[----:B------:R-:W1:Y:S02]  /*35a0*/  LDSM.16.M88.4 R52, [R0+0x5000] ;  /* 0x005000000034783b */ /* 0x000e640000000200 */
[----:B------:R3:W-:Y:S05]  /*35b0*/  MUFU.TANH R70, R3 ;  /* 0x0000000300467308 */ /* 0x0007ea0000002400 */
[----:B------:R-:W-:Y:S01]  /*35c0*/  HMMA.16816.F32.BF16 R12, R12, R50, R80 ;  /* 0x000000320c0c723c */ /* 0x000fe20000041850 */
[----:B------:R-:W-:-:S02]  /*35d0*/  FMUL.FTZ R28, R28, c[0x0][0x320] ;  /* 0x0000c8001c1c7a20 */ /* 0x000fc40000410000 */
[----:B------:R-:W-:Y:S01]  /*35e0*/  FMUL.FTZ R29, R29, c[0x0][0x320] ;  /* 0x0000c8001d1d7a20 */ /* 0x000fe20000410000 */
[----:B------:R5:W-:Y:S01]  /*35f0*/  MUFU.TANH R49, R2 ;  /* 0x0000000200317308 */ /* 0x000be20000002400 */
[----:B------:R-:W-:Y:S02]  /*3600*/  FMUL.FTZ R30, R30, c[0x0][0x320] ;  /* 0x0000c8001e1e7a20 */ /* 0x000fe40000410000 */
[----:B---3--:R-:W-:-:S05]  /*3610*/  FMUL.FTZ R3, R36, c[0x0][0x320] ;  /* 0x0000c80024037a20 */ /* 0x008fca0000410000 */
[----:B------:R-:W-:Y:S04]  /*3620*/  MUFU.TANH R28, R28 ;  /* 0x0000001c001c7308 */ /* 0x000fe80000002400 */
[----:B----4-:R-:W-:Y:S01]  /*3630*/  HMMA.16816.F32.BF16 R24, R8, R64, R24 ;  /* 0x000000400818723c */ /* 0x010fe20000041818 */
[----:B-----5:R-:W-:-:S03]  /*3640*/  FMUL.FTZ R2, R39, c[0x0][0x320] ;  /* 0x0000c80027027a20 */ /* 0x020fc60000410000 */
[----:B------:R3:W4:Y:S01]  /*3650*/  MUFU.TANH R57, R3 ;  /* 0x0000000300397308 */ /* 0x0007220000002400 */
[----:B------:R5:W2:Y:S03]  /*3660*/  LDSM.16.M88.4 R36, [R0+0x5800] ;  /* 0x005800000024783b */ /* 0x000aa60000000200 */
[----:B------:R-:W-:Y:S01]  /*3670*/  HMMA.16816.F32.BF16 R12, R8, R66, R12 ;  /* 0x00000042080c723c */ /* 0x000fe2000004180c */
[----:B------:R-:W-:-:S04]  /*3680*/  DEPBAR.LE SB0, 0x2 ;  /* 0x000080800000791a */ /* 0x000fc80000000000 */
[----:B------:R4:W-:Y:S02]  /*3690*/  MUFU.TANH R48, R2 ;  /* 0x0000000200307308 */ /* 0x0009e40000002400 */
[----:B------:R-:W-:Y:S01]  /*36a0*/  IMAD.MOV.U32 R9, RZ, RZ, c[0x0][0x2ac] ;  /* 0x0000ab00ff097624 */ /* 0x000fe200078e00ff */
[----:B-1----:R-:W-:Y:S01]  /*36b0*/  HMMA.16816.F32.BF16 R32, R4, R52, R32 ;  /* 0x000000340420723c */ /* 0x002fe20000041820 */
[----:B---3--:R-:W-:-:S04]  /*36c0*/  FMUL.FTZ R3, R31, c[0x0][0x320] ;  /* 0x0000c8001f037a20 */ /* 0x008fc80000410000 */
[----:B------:R-:W-:Y:S01]  /*36d0*/  MUFU.TANH R29, R29 ;  /* 0x0000001d001d7308 */ /* 0x000fe20000002400 */
[----:B----4-:R-:W-:-:S07]  /*36e0*/  FMUL.FTZ R2, R20, c[0x0][0x320] ;  /* 0x0000c80014027a20 */ /* 0x010fce0000410000 */
[----:B------:R1:W-:Y:S01]  /*36f0*/  MUFU.TANH R45, R3 ;  /* 0x00000003002d7308 */ /* 0x0003e20000002400 */
[----:B-----5:R-:W-:-:S07]  /*3700*/  IMAD.MOV.U32 R0, RZ, RZ, R215 ;  /* 0x000000ffff007224 */ /* 0x020fce00078e00d7 */
[----:B------:R3:W4:Y:S03]  /*3710*/  MUFU.TANH R40, R2 ;  /* 0x0000000200287308 */ /* 0x0007260000002400 */
[----:B------:R-:W-:Y:S02]  /*3720*/  FMUL.FTZ R32, R32, c[0x0][0x320] ;  /* 0x0000c80020207a20 */ /* 0x000fe40000410000 */
[----:B-1----:R-:W-:-:S04]  /*3730*/  FMUL.FTZ R3, R33, c[0x0][0x320] ;  /* 0x0000c80021037a20 */ /* 0x002fc80000410000 */
[----:B------:R-:W-:Y:S01]  /*3740*/  MUFU.TANH R32, R32 ;  /* 0x0000002000207308 */ /* 0x000fe20000002400 */
[----:B---3--:R-:W-:-:S07]  /*3750*/  FMUL.FTZ R2, R21, c[0x0][0x320] ;  /* 0x0000c80015027a20 */ /* 0x008fce0000410000 */
[----:B------:R-:W-:Y:S01]  /*3760*/  MUFU.TANH R30, R30 ;  /* 0x0000001e001e7308 */ /* 0x000fe20000002400 */
[C---:B------:R-:W-:Y:S07]  /*3770*/  HMMA.16816.F32.BF16 R20, R4.reuse, R54, R16 ;  /* 0x000000360414723c */ /* 0x040fee0000041810 */
[----:B------:R1:W3:Y:S01]  /*3780*/  MUFU.TANH R42, R2 ;  /* 0x00000002002a7308 */ /* 0x0002e20000002400 */
[----:B--2---:R-:W-:Y:S07]  /*3790*/  HMMA.16816.F32.BF16 R16, R4, R36, R24 ;  /* 0x000000240410723c */ /* 0x004fee0000041818 */
[----:B------:R2:W5:Y:S01]  /*37a0*/  MUFU.TANH R24, R3 ;  /* 0x0000000300187308 */ /* 0x0005620000002400 */
[----:B-1----:R-:W-:-:S05]  /*37b0*/  @P4 IMAD.HI.U32 R2, R215, c[0x0][0x2c8], RZ ;  /* 0x0000b200d7024a27 */ /* 0x002fca00078e00ff */
[----:B------:R-:W-:Y:S01]  /*37c0*/  @P4 SHF.R.U32.HI R0, RZ, c[0x0][0x2cc], R2 ;  /* 0x0000b300ff004a19 */ /* 0x000fe20000011602 */
[----:B------:R-:W-:Y:S01]  /*37d0*/  HMMA.16816.F32.BF16 R4, R4, R38, R12 ;  /* 0x000000260404723c */ /* 0x000fe2000004180c */
[----:B--2---:R-:W-:-:S03]  /*37e0*/  IMAD.IADD R3, R104, 0x1, -R105 ;  /* 0x0000000168037824 */ /* 0x004fc600078e0a69 */
[----:B------:R-:W1:Y:S04]  /*37f0*/  SHFL.IDX PT, R8, R0, RZ, 0x1c1f ;  /* 0x001c1fff00087589 */ /* 0x000e6800000e0000 */
[----:B------:R2:W1:Y:S02]  /*3800*/  SHFL.IDX PT, R2, R0, 0x1, 0x1c1f ;  /* 0x003c1f0000027f89 */ /* 0x00046400000e0000 */
[----:B--2---:R-:W-:-:S04]  /*3810*/  IMAD.MOV.U32 R0, RZ, RZ, -0x40 ;  /* 0xffffffc0ff007424 */ /* 0x004fc800078e00ff */
[----:B------:R-:W-:-:S04]  /*3820*/  IMAD R0, R197, R0, 0x41 ;  /* 0x00000041c5007424 */ /* 0x000fc800078e0200 */
[----:B------:R-:W-:Y:S02]  /*3830*/  IMAD R0, R9, c[0x0][0x1d0], R0 ;  /* 0x0000740009007a24 */ /* 0x000fe400078e0200 */
[----:B------:R-:W-:-:S03]  /*3840*/  FMUL.FTZ R9, R20, c[0x0][0x320] ;  /* 0x0000c80014097a20 */ /* 0x000fc60000410000 */
[----:B------:R-:W-:-:S05]  /*3850*/  IADD3 R0, R0, -c[0x0][0x168], -R105 ;  /* 0x80005a0000007a10 */ /* 0x000fca0007ffe869 */
[C---:B-1----:R-:W-:Y:S02]  /*3860*/  IMAD.IADD R8, R0.reuse, 0x1, R8 ;  /* 0x0000000100087824 */ /* 0x042fe400078e0208 */
[----:B------:R-:W-:-:S03]  /*3870*/  IMAD.IADD R0, R0, 0x1, R2 ;  /* 0x0000000100007824 */ /* 0x000fc600078e0202 */
[C---:B------:R-:W-:Y:S02]  /*3880*/  IMNMX R2, R3.reuse, R8, PT ;  /* 0x0000000803027217 */ /* 0x040fe40003800200 */
[----:B------:R-:W-:Y:S01]  /*3890*/  IMNMX R0, R3, R0, PT ;  /* 0x0000000003007217 */ /* 0x000fe20003800200 */
[----:B------:R-:W-:Y:S01]  /*38a0*/  FMUL.FTZ R3, R16, c[0x0][0x320] ;  /* 0x0000c80010037a20 */ /* 0x000fe20000410000 */
[----:B------:R1:W2:Y:S01]  /*38b0*/  MUFU.TANH R20, R9 ;  /* 0x0000000900147308 */ /* 0x0002a20000002400 */
[C---:B------:R-:W-:Y:S01]  /*38c0*/  ISETP.GT.AND P6, PT, R2.reuse, RZ, PT ;  /* 0x000000ff0200720c */ /* 0x040fe20003fc4270 */
[----:B------:R-:W-:Y:S01]  /*38d0*/  FMUL.FTZ R5, R5, c[0x0][0x320] ;  /* 0x0000c80005057a20 */ /* 0x000fe20000410000 */
[----:B------:R-:W-:-:S05]  /*38e0*/  ISETP.GT.AND P5, PT, R2, 0x1, PT ;  /* 0x000000010200780c */ /* 0x000fca0003fa4270 */
[----:B------:R2:W-:Y:S01]  /*38f0*/  MUFU.TANH R14, R3 ;  /* 0x00000003000e7308 */ /* 0x0005e20000002400 */
[----:B------:R-:W-:Y:S01]  /*3900*/  FMUL.FTZ R4, R4, c[0x0][0x320] ;  /* 0x0000c80004047a20 */ /* 0x000fe20000410000 */
[C---:B------:R-:W-:Y:S01]  /*3910*/  ISETP.GT.AND P1, PT, R2.reuse, 0x8, PT ;  /* 0x000000080200780c */ /* 0x040fe20003f24270 */
[----:B-1----:R-:W-:Y:S01]  /*3920*/  FMUL.FTZ R9, R21, c[0x0][0x320] ;  /* 0x0000c80015097a20 */ /* 0x002fe20000410000 */
[----:B------:R-:W-:-:S04]  /*3930*/  ISETP.GT.AND P0, PT, R2, 0x9, PT ;  /* 0x000000090200780c */ /* 0x000fc80003f04270 */
[----:B------:R1:W1:Y:S01]  /*3940*/  MUFU.TANH R15, R9 ;  /* 0x00000009000f7308 */ /* 0x0002620000002400 */
[----:B--2---:R-:W-:Y:S01]  /*3950*/  FMUL.FTZ R3, R17, c[0x0][0x320] ;  /* 0x0000c80011037a20 */ /* 0x004fe20000410000 */
[----:B------:R-:W-:-:S06]  /*3960*/  FSEL R10, R68, -INF , P5 ;  /* 0xff800000440a7808 */ /* 0x000fcc0002800000 */
[----:B------:R-:W2:Y:S01]  /*3970*/  MUFU.TANH R12, R3 ;  /* 0x00000003000c7308 */ /* 0x000ea20000002400 */
[C---:B------:R-:W-:Y:S02]  /*3980*/  ISETP.GT.AND P5, PT, R2.reuse, 0x11, PT ;  /* 0x000000110200780c */ /* 0x040fe40003fa4270 */
[----:B------:R-:W-:Y:S02]  /*3990*/  FSEL R11, R57, -INF , P1 ;  /* 0xff800000390b7808 */ /* 0x000fe40000800000 */
[----:B-1----:R-:W-:Y:S02]  /*39a0*/  FSEL R9, R69, -INF , P6 ;  /* 0xff80000045097808 */ /* 0x002fe40003000000 */
[----:B------:R-:W-:Y:S01]  /*39b0*/  ISETP.GT.AND P6, PT, R2, 0x10, PT ;  /* 0x000000100200780c */ /* 0x000fe20003fc4270 */
[----:B------:R1:W1:Y:S01]  /*39c0*/  MUFU.TANH R8, R4 ;  /* 0x0000000400087308 */ /* 0x0002620000002400 */
[----:B------:R-:W-:Y:S02]  /*39d0*/  FSEL R13, R56, -INF , P0 ;  /* 0xff800000380d7808 */ /* 0x000fe40000000000 */
[----:B------:R-:W-:-:S02]  /*39e0*/  ISETP.GT.AND P1, PT, R2, 0x18, PT ;  /* 0x000000180200780c */ /* 0x000fc40003f24270 */
[----:B------:R-:W-:-:S03]  /*39f0*/  ISETP.GT.AND P0, PT, R2, 0x19, PT ;  /* 0x000000190200780c */ /* 0x000fc60003f04270 */
[----:B------:R-:W1:Y:S01]  /*3a00*/  MUFU.TANH R5, R5 ;  /* 0x0000000500057308 */ /* 0x000e620000002400 */
[----:B----4-:R-:W-:Y:S02]  /*3a10*/  FSEL R43, R40, -INF , P6 ;  /* 0xff800000282b7808 */ /* 0x010fe40003000000 */
[----:B---3--:R-:W-:Y:S02]  /*3a20*/  FSEL R42, R42, -INF , P5 ;  /* 0xff8000002a2a7808 */ /* 0x008fe40002800000 */
[C---:B------:R-:W-:Y:S02]  /*3a30*/  ISETP.GT.AND P6, PT, R2.reuse, 0x20, PT ;  /* 0x000000200200780c */ /* 0x040fe40003fc4270 */
[----:B------:R-:W-:Y:S02]  /*3a40*/  ISETP.GT.AND P5, PT, R2, 0x21, PT ;  /* 0x000000210200780c */ /* 0x000fe40003fa4270 */
[----:B------:R-:W-:Y:S02]  /*3a50*/  FSEL R46, R28, -INF , P1 ;  /* 0xff8000001c2e7808 */ /* 0x000fe40000800000 */
[----:B------:R-:W-:-:S02]  /*3a60*/  FSEL R47, R29, -INF , P0 ;  /* 0xff8000001d2f7808 */ /* 0x000fc40000000000 */
[C---:B------:R-:W-:Y:S02]  /*3a70*/  ISETP.GT.AND P1, PT, R2.reuse, 0x28, PT ;  /* 0x000000280200780c */ /* 0x040fe40003f24270 */
[----:B------:R-:W-:Y:S02]  /*3a80*/  ISETP.GT.AND P0, PT, R2, 0x29, PT ;  /* 0x000000290200780c */ /* 0x000fe40003f04270 */
[----:B------:R-:W-:Y:S02]  /*3a90*/  FSEL R131, R32, -INF , P6 ;  /* 0xff80000020837808 */ /* 0x000fe40003000000 */
[----:B-----5:R-:W-:Y:S01]  /*3aa0*/  FSEL R130, R24, -INF , P5 ;  /* 0xff80000018827808 */ /* 0x020fe20002800000 */
[----:B------:R-:W-:Y:S01]  /*3ab0*/  BAR.SYNC.DEFER_BLOCKING 0x0 ;  /* 0x0000000000007b1d */ /* 0x000fe20000010000 */
[----:B------:R-:W-:Y:S02]  /*3ac0*/  FMNMX.FTZ R101, R9, R10, !PT ;  /* 0x0000000a09657209 */ /* 0x000fe40007810000 */
[----:B------:R-:W-:-:S02]  /*3ad0*/  ISETP.GT.AND P6, PT, R2, 0x30, PT ;  /* 0x000000300200780c */ /* 0x000fc40003fc4270 */
[----:B------:R-:W-:Y:S01]  /*3ae0*/  ISETP.GT.AND P5, PT, R2, 0x31, PT ;  /* 0x000000310200780c */ /* 0x000fe20003fa4270 */
[----:B-1----:R-:W-:Y:S01]  /*3af0*/  FMUL.FTZ R4, R22, c[0x0][0x320] ;  /* 0x0000c80016047a20 */ /* 0x002fe20000410000 */
[----:B------:R-:W-:Y:S02]  /*3b00*/  FSEL R136, R20, -INF , P1 ;  /* 0xff80000014887808 */ /* 0x000fe40000800000 */
[----:B------:R-:W-:Y:S02]  /*3b10*/  FSEL R137, R15, -INF , P0 ;  /* 0xff8000000f897808 */ /* 0x000fe40000000000 */
[----:B------:R-:W-:Y:S02]  /*3b20*/  FMNMX.FTZ R101, R11, R101, !PT ;  /* 0x000000650b657209 */ /* 0x000fe40007810000 */
[C---:B------:R-:W-:Y:S02]  /*3b30*/  ISETP.GT.AND P1, PT, R2.reuse, 0x38, PT ;  /* 0x000000380200780c */ /* 0x040fe40003f24270 */
[----:B------:R-:W-:-:S02]  /*3b40*/  ISETP.GT.AND P0, PT, R2, 0x39, PT ;  /* 0x000000390200780c */ /* 0x000fc40003f04270 */
[----:B------:R-:W-:Y:S02]  /*3b50*/  FSEL R202, R14, -INF , P6 ;  /* 0xff8000000eca7808 */ /* 0x000fe40003000000 */
[----:B--2---:R-:W-:Y:S02]  /*3b60*/  FSEL R212, R12, -INF , P5 ;  /* 0xff8000000cd47808 */ /* 0x004fe40002800000 */
[C---:B------:R-:W-:Y:S02]  /*3b70*/  ISETP.GT.AND P6, PT, R0.reuse, RZ, PT ;  /* 0x000000ff0000720c */ /* 0x040fe40003fc4270 */
[----:B------:R-:W-:Y:S01]  /*3b80*/  ISETP.GT.AND P5, PT, R0, 0x1, PT ;  /* 0x000000010000780c */ /* 0x000fe20003fa4270 */
[----:B------:R-:W-:Y:S01]  /*3b90*/  FMUL.FTZ R20, R6, c[0x0][0x320] ;  /* 0x0000c80006147a20 */ /* 0x000fe20000410000 */
[----:B------:R-:W-:Y:S01]  /*3ba0*/  FMNMX.FTZ R101, R13, R101, !PT ;  /* 0x000000650d657209 */ /* 0x000fe20007810000 */
[----:B------:R-:W-:Y:S01]  /*3bb0*/  FMUL.FTZ R2, R35, c[0x0][0x320] ;  /* 0x0000c80023027a20 */ /* 0x000fe20000410000 */
[----:B------:R-:W-:Y:S01]  /*3bc0*/  FSEL R217, R8, -INF , P1 ;  /* 0xff80000008d97808 */ /* 0x000fe20000800000 */
[----:B------:R1:W-:Y:S01]  /*3bd0*/  MUFU.TANH R6, R4 ;  /* 0x0000000400067308 */ /* 0x0003e20000002400 */
[----:B------:R-:W-:Y:S01]  /*3be0*/  FSEL R220, R5, -INF , P0 ;  /* 0xff80000005dc7808 */ /* 0x000fe20000000000 */
[----:B------:R-:W-:Y:S01]  /*3bf0*/  FMUL.FTZ R21, R7, c[0x0][0x320] ;  /* 0x0000c80007157a20 */ /* 0x000fe20000410000 */
[----:B------:R-:W-:Y:S01]  /*3c00*/  ISETP.GT.AND P1, PT, R0, 0x8, PT ;  /* 0x000000080000780c */ /* 0x000fe20003f24270 */
[----:B------:R-:W-:Y:S01]  /*3c10*/  FMUL.FTZ R3, R34, c[0x0][0x320] ;  /* 0x0000c80022037a20 */ /* 0x000fe20000410000 */
[----:B------:R-:W-:Y:S01]  /*3c20*/  FSEL R5, R70, -INF , P5 ;  /* 0xff80000046057808 */ /* 0x000fe20002800000 */
[----:B------:R-:W-:Y:S01]  /*3c30*/  FMUL.FTZ R18, R18, c[0x0][0x320] ;  /* 0x0000c80012127a20 */ /* 0x000fe20000410000 */
[----:B------:R-:W-:Y:S01]  /*3c40*/  FMNMX.FTZ R101, R43, R101, !PT ;  /* 0x000000652b657209 */ /* 0x000fe20007810000 */
[----:B------:R2:W-:Y:S01]  /*3c50*/  MUFU.TANH R16, R2 ;  /* 0x0000000200107308 */ /* 0x0005e20000002400 */
[----:B------:R-:W-:Y:S01]  /*3c60*/  ISETP.GT.AND P0, PT, R0, 0x9, PT ;  /* 0x000000090000780c */ /* 0x000fe20003f04270 */
[----:B------:R-:W-:Y:S01]  /*3c70*/  FMUL.FTZ R19, R19, c[0x0][0x320] ;  /* 0x0000c80013137a20 */ /* 0x000fe20000410000 */
[----:B------:R-:W-:Y:S01]  /*3c80*/  FSEL R7, R49, -INF , P1 ;  /* 0xff80000031077808 */ /* 0x000fe20000800000 */
[----:B------:R-:W-:Y:S01]  /*3c90*/  IMAD.IADD R139, R193, 0x1, R195 ;  /* 0x00000001c18b7824 */ /* 0x000fe200078e02c3 */
[----:B------:R-:W-:Y:S01]  /*3ca0*/  LDSM.16.MT88.4 R24, [R196+0x2000] ;  /* 0x00200000c418783b */ /* 0x000fe20000004200 */
[----:B-1----:R-:W-:-:S02]  /*3cb0*/  FSEL R4, R71, -INF , P6 ;  /* 0xff80000047047808 */ /* 0x002fc40003000000 */
[----:B------:R-:W-:Y:S01]  /*3cc0*/  MUFU.TANH R12, R20 ;  /* 0x00000014000c7308 */ /* 0x000fe20000002400 */
[----:B------:R-:W-:Y:S01]  /*3cd0*/  FMNMX.FTZ R101, R42, R101, !PT ;  /* 0x000000652a657209 */ /* 0x000fe20007810000 */
[----:B------:R-:W-:Y:S01]  /*3ce0*/  IMAD.IADD R138, R193, 0x1, R196 ;  /* 0x00000001c18a7824 */ /* 0x000fe200078e02c4 */
[----:B------:R-:W-:Y:S01]  /*3cf0*/  ISETP.GT.AND P6, PT, R0, 0x10, PT ;  /* 0x000000100000780c */ /* 0x000fe20003fc4270 */
[----:B------:R-:W-:Y:S01]  /*3d00*/  LDSM.16.MT88.4 R32, [R195] ;  /* 0x00000000c320783b */ /* 0x000fe20000004200 */
[----:B--2---:R-:W-:Y:S02]  /*3d10*/  FMNMX.FTZ R2, R4, R5, !PT ;  /* 0x0000000504027209 */ /* 0x004fe40007810000 */
[----:B------:R-:W-:Y:S01]  /*3d20*/  FSEL R8, R48, -INF , P0 ;  /* 0xff80000030087808 */ /* 0x000fe20000000000 */
[----:B------:R1:W2:Y:S01]  /*3d30*/  MUFU.TANH R17, R3 ;  /* 0x0000000300117308 */ /* 0x0002a20000002400 */
[----:B------:R-:W-:Y:S01]  /*3d40*/  FMNMX.FTZ R2, R7, R2, !PT ;  /* 0x0000000207027209 */ /* 0x000fe20007810000 */
[----:B------:R-:W-:Y:S01]  /*3d50*/  LDSM.16.MT88.4 R36, [R138+0x2000] ;  /* 0x002000008a24783b */ /* 0x000fe20000004200 */
        /* <DEDUP_REMOVED lines=8> */
[----:B------:R-:W-:Y:S01]  /*3de0*/  FMNMX.FTZ R101, R131, R101, !PT ;  /* 0x0000006583657209 */ /* 0x000fe20007810000 */
[----:B-1----:R-:W-:Y:S01]  /*3df0*/  FMUL.FTZ R3, R23, c[0x0][0x320] ;  /* 0x0000c80017037a20 */ /* 0x002fe20000410000 */
[----:B------:R-:W-:Y:S02]  /*3e00*/  ISETP.GT.AND P0, PT, R0, 0x19, PT ;  /* 0x000000190000780c */ /* 0x000fe40003f04270 */
[----:B------:R-:W-:Y:S02]  /*3e10*/  FSEL R44, R30, -INF , P1 ;  /* 0xff8000001e2c7808 */ /* 0x000fe40000800000 */
[----:B------:R-:W-:Y:S02]  /*3e20*/  FMNMX.FTZ R2, R40, R2, !PT ;  /* 0x0000000228027209 */ /* 0x000fe40007810000 */
[----:B------:R-:W-:Y:S01]  /*3e30*/  FMNMX.FTZ R101, R130, R101, !PT ;  /* 0x0000006582657209 */ /* 0x000fe20007810000 */
[----:B------:R-:W1:Y:S01]  /*3e40*/  MUFU.TANH R15, R3 ;  /* 0x00000003000f7308 */ /* 0x000e620000002400 */
[----:B------:R-:W-:Y:S01]  /*3e50*/  ISETP.GT.AND P6, PT, R0, 0x20, PT ;  /* 0x000000200000780c */ /* 0x000fe20003fc4270 */
[----:B------:R-:W-:Y:S01]  /*3e60*/  LDSM.16.MT88.4 R28, [R139] ;  /* 0x000000008b1c783b */ /* 0x000fe20000004200 */
[----:B------:R-:W-:-:S02]  /*3e70*/  FSEL R45, R45, -INF , P0 ;  /* 0xff8000002d2d7808 */ /* 0x000fc40000000000 */
[----:B------:R-:W-:Y:S02]  /*3e80*/  FMNMX.FTZ R2, R44, R2, !PT ;  /* 0x000000022c027209 */ /* 0x000fe40007810000 */
[----:B------:R-:W-:Y:S01]  /*3e90*/  FMNMX.FTZ R101, R136, R101, !PT ;  /* 0x0000006588657209 */ /* 0x000fe20007810000 */
[----:B------:R-:W3:Y:S01]  /*3ea0*/  MUFU.TANH R3, R18 ;  /* 0x0000001200037308 */ /* 0x000ee20000002400 */
[C---:B------:R-:W-:Y:S02]  /*3eb0*/  ISETP.GT.AND P5, PT, R0.reuse, 0x21, PT ;  /* 0x000000210000780c */ /* 0x040fe40003fa4270 */
[----:B--2---:R-:W-:Y:S02]  /*3ec0*/  FSEL R102, R17, -INF , P6 ;  /* 0xff80000011667808 */ /* 0x004fe40003000000 */
[----:B------:R-:W-:Y:S02]  /*3ed0*/  FMNMX.FTZ R2, R45, R2, !PT ;  /* 0x000000022d027209 */ /* 0x000fe40007810000 */
[----:B------:R-:W-:Y:S01]  /*3ee0*/  FMNMX.FTZ R101, R137, R101, !PT ;  /* 0x0000006589657209 */ /* 0x000fe20007810000 */
[----:B------:R2:W4:Y:S01]  /*3ef0*/  MUFU.TANH R14, R19 ;  /* 0x00000013000e7308 */ /* 0x0005220000002400 */
[----:B------:R-:W-:-:S02]  /*3f00*/  ISETP.GT.AND P1, PT, R0, 0x28, PT ;  /* 0x000000280000780c */ /* 0x000fc40003f24270 */
[----:B------:R-:W-:Y:S02]  /*3f10*/  FSEL R103, R16, -INF , P5 ;  /* 0xff80000010677808 */ /* 0x000fe40002800000 */
[----:B------:R-:W-:Y:S02]  /*3f20*/  FMNMX.FTZ R2, R102, R2, !PT ;  /* 0x0000000266027209 */ /* 0x000fe40007810000 */
[----:B------:R-:W-:Y:S02]  /*3f30*/  FMNMX.FTZ R101, R202, R101, !PT ;  /* 0x00000065ca657209 */ /* 0x000fe40007810000 */
[----:B------:R-:W-:Y:S02]  /*3f40*/  ISETP.GT.AND P0, PT, R0, 0x29, PT ;  /* 0x000000290000780c */ /* 0x000fe40003f04270 */
[----:B------:R-:W-:Y:S02]  /*3f50*/  FSEL R128, R6, -INF , P1 ;  /* 0xff80000006807808 */ /* 0x000fe40000800000 */
[----:B------:R-:W-:-:S02]  /*3f60*/  FMNMX.FTZ R2, R103, R2, !PT ;  /* 0x0000000267027209 */ /* 0x000fc40007810000 */
[----:B------:R-:W-:Y:S01]  /*3f70*/  FMNMX.FTZ R101, R212, R101, !PT ;  /* 0x00000065d4657209 */ /* 0x000fe20007810000 */
[----:B------:R5:W4:Y:S01]  /*3f80*/  MUFU.TANH R6, R21 ;  /* 0x0000001500067308 */ /* 0x000b220000002400 */
[----:B------:R-:W-:Y:S01]  /*3f90*/  ISETP.GT.AND P5, PT, R0, 0x30, PT ;  /* 0x000000300000780c */ /* 0x000fe20003fa4270 */
[----:B--2---:R-:W-:Y:S01]  /*3fa0*/  LDSM.16.MT88.4 R16, [R116] ;  /* 0x000000007410783b */ /* 0x004fe20000004200 */
[----:B-1----:R-:W-:Y:S02]  /*3fb0*/  FSEL R129, R15, -INF , P0 ;  /* 0xff8000000f817808 */ /* 0x002fe40000000000 */
[----:B------:R-:W-:Y:S02]  /*3fc0*/  FMNMX.FTZ R2, R128, R2, !PT ;  /* 0x0000000280027209 */ /* 0x000fe40007810000 */
[----:B------:R-:W-:Y:S02]  /*3fd0*/  FMNMX.FTZ R101, R217, R101, !PT ;  /* 0x00000065d9657209 */ /* 0x000fe40007810000 */
[----:B------:R-:W-:-:S02]  /*3fe0*/  ISETP.GT.AND P0, PT, R0, 0x31, PT ;  /* 0x000000310000780c */ /* 0x000fc40003f04270 */
[----:B---3--:R-:W-:Y:S02]  /*3ff0*/  FSEL R185, R3, -INF , P5 ;  /* 0xff80000003b97808 */ /* 0x008fe40002800000 */
[----:B------:R-:W-:Y:S02]  /*4000*/  FMNMX.FTZ R2, R129, R2, !PT ;  /* 0x0000000281027209 */ /* 0x000fe40007810000 */
[----:B------:R-:W-:Y:S01]  /*4010*/  FMNMX.FTZ R101, R220, R101, !PT ;  /* 0x00000065dc657209 */ /* 0x000fe20007810000 */
[----:B-----5:R-:W-:Y:S01]  /*4020*/  LDSM.16.MT88.4 R20, [R196] ;  /* 0x00000000c414783b */ /* 0x020fe20000004200 */
[----:B------:R-:W-:Y:S02]  /*4030*/  ISETP.GT.AND P1, PT, R0, 0x38, PT ;  /* 0x000000380000780c */ /* 0x000fe40003f24270 */
[----:B----4-:R-:W-:Y:S02]  /*4040*/  FSEL R201, R14, -INF , P0 ;  /* 0xff8000000ec97808 */ /* 0x010fe40000000000 */
[----:B------:R-:W-:Y:S01]  /*4050*/  FMNMX.FTZ R2, R185, R2, !PT ;  /* 0x00000002b9027209 */ /* 0x000fe20007810000 */
[----:B------:R-:W1:Y:S01]  /*4060*/  SHFL.BFLY PT, R3, R101, 0x2, 0x1f ;  /* 0x0c401f0065037f89 */ /* 0x000e6200000e0000 */
[----:B------:R-:W-:-:S02]  /*4070*/  ISETP.GT.AND P0, PT, R0, 0x39, PT ;  /* 0x000000390000780c */ /* 0x000fc40003f04270 */
[----:B------:R-:W-:Y:S02]  /*4080*/  FSEL R186, R12, -INF , P1 ;  /* 0xff8000000cba7808 */ /* 0x000fe40000800000 */
[----:B------:R-:W-:Y:S02]  /*4090*/  FMNMX.FTZ R0, R201, R2, !PT ;  /* 0x00000002c9007209 */ /* 0x000fe40007810000 */
[----:B------:R-:W-:Y:S02]  /*40a0*/  FSEL R203, R6, -INF , P0 ;  /* 0xff80000006cb7808 */ /* 0x000fe40000000000 */
        /* <DEDUP_REMOVED lines=11> */
[--C-:B------:R-:W-:Y:S01]  /*4160*/  FFMA.FTZ R3, R9, c[0x0][0x2d0], -R2.reuse ;  /* 0x0000b40009037a23 */ /* 0x100fe20000010802 */
[----:B--2---:R-:W-:Y:S01]  /*4170*/  FMNMX.FTZ R100, R0, R100, !PT ;  /* 0x0000006400647209 */ /* 0x004fe20007810000 */
[----:B------:R-:W-:Y:S02]  /*4180*/  FFMA.FTZ R0, R10, c[0x0][0x2d0], -R2 ;  /* 0x0000b4000a007a23 */ /* 0x000fe40000010802 */
[----:B------:R1:W-:Y:S01]  /*4190*/  MUFU.EX2 R249, R3 ;  /* 0x0000000300f97308 */ /* 0x0003e20000000800 */
[----:B------:R-:W-:-:S07]  /*41a0*/  FSETP.NEU.FTZ.AND P0, PT, R100, -INF , PT ;  /* 0xff8000006400780b */ /* 0x000fce0003f1d000 */
[----:B------:R2:W3:Y:S01]  /*41b0*/  MUFU.EX2 R247, R0 ;  /* 0x0000000000f77308 */ /* 0x0004e20000000800 */
[----:B-1----:R-:W-:-:S07]  /*41c0*/  FFMA.FTZ R3, R11, c[0x0][0x2d0], -R2 ;  /* 0x0000b4000b037a23 */ /* 0x002fce0000010802 */
[----:B------:R1:W-:Y:S01]  /*41d0*/  MUFU.EX2 R246, R3 ;  /* 0x0000000300f67308 */ /* 0x0003e20000000800 */
[----:B--2---:R-:W-:-:S05]  /*41e0*/  FMUL.FTZ R0, R100, c[0x0][0x2d0] ;  /* 0x0000b40064007a20 */ /* 0x004fca0000410000 */
[----:B------:R-:W-:Y:S01]  /*41f0*/  FSEL R0, R0, RZ, P0 ;  /* 0x000000ff00007208 */ /* 0x000fe20000000000 */
[----:B-1----:R-:W-:Y:S02]  /*4200*/  FFMA.FTZ R3, R13, c[0x0][0x2d0], -R2 ;  /* 0x0000b4000d037a23 */ /* 0x002fe40000010802 */
[----:B------:R-:W1:Y:S02]  /*4210*/  LDSM.16.MT88.4 R12, [R195+0x2000] ;  /* 0x00200000c30c783b */ /* 0x000e640000004200 */
[----:B------:R2:W4:Y:S02]  /*4220*/  MUFU.EX2 R248, R3 ;  /* 0x0000000300f87308 */ /* 0x0005240000000800 */
[----:B--2---:R-:W-:-:S06]  /*4230*/  FFMA.FTZ R3, R4, c[0x0][0x2d0], -R0 ;  /* 0x0000b40004037a23 */ /* 0x004fcc0000010800 */
[----:B------:R2:W-:Y:S02]  /*4240*/  MUFU.EX2 R244, R3 ;  /* 0x0000000300f47308 */ /* 0x0005e40000000800 */
[----:B--2---:R-:W-:-:S06]  /*4250*/  FFMA.FTZ R3, R5, c[0x0][0x2d0], -R0 ;  /* 0x0000b40005037a23 */ /* 0x004fcc0000010800 */
[----:B------:R2:W5:Y:S02]  /*4260*/  MUFU.EX2 R243, R3 ;  /* 0x0000000300f37308 */ /* 0x0005640000000800 */
[----:B--2---:R-:W-:-:S06]  /*4270*/  FFMA.FTZ R3, R7, c[0x0][0x2d0], -R0 ;  /* 0x0000b40007037a23 */ /* 0x004fcc0000010800 */
[----:B------:R2:W-:Y:S02]  /*4280*/  MUFU.EX2 R242, R3 ;  /* 0x0000000300f27308 */ /* 0x0005e40000000800 */
[----:B--2---:R-:W-:Y:S02]  /*4290*/  FFMA.FTZ R3, R8, c[0x0][0x2d0], -R0 ;  /* 0x0000b40008037a23 */ /* 0x004fe40000010800 */
[----:B------:R-:W2:Y:S04]  /*42a0*/  LDSM.16.MT88.4 R8, [R139+0x2000] ;  /* 0x002000008b08783b */ /* 0x000ea80000004200 */
[----:B------:R-:W1:Y:S01]  /*42b0*/  MUFU.EX2 R245, R3 ;  /* 0x0000000300f57308 */ /* 0x000e620000000800 */
[----:B---3--:R-:W-:Y:S02]  /*42c0*/  F2FP.BF16.PACK_AB R4, R247, R249 ;  /* 0x000000f9f704723e */ /* 0x008fe400000010ff */
[----:B----4-:R-:W-:-:S02]  /*42d0*/  F2FP.BF16.PACK_AB R6, R248, R246 ;  /* 0x000000f6f806723e */ /* 0x010fc400000010ff */
[----:B-----5:R-:W-:Y:S02]  /*42e0*/  F2FP.BF16.PACK_AB R5, R243, R244 ;  /* 0x000000f4f305723e */ /* 0x020fe400000010ff */
[----:B-1----:R-:W-:Y:S01]  /*42f0*/  F2FP.BF16.PACK_AB R7, R245, R242 ;  /* 0x000000f2f507723e */ /* 0x002fe200000010ff */
[----:B------:R-:W-:-:S06]  /*4300*/  FFMA.FTZ R3, R43, c[0x0][0x2d0], -R2 ;  /* 0x0000b4002b037a23 */ /* 0x000fcc0000010802 */
[C---:B------:R-:W-:Y:S08]  /*4310*/  HMMA.16816.F32.BF16 R92, R4.reuse, R20, RZ ;  /* 0x00000014045c723c */ /* 0x040ff000000418ff */
[C---:B------:R-:W-:Y:S01]  /*4320*/  HMMA.16816.F32.BF16 R88, R4.reuse, R22, RZ ;  /* 0x000000160458723c */ /* 0x040fe200000418ff */
[----:B------:R-:W1:Y:S07]  /*4330*/  LDSM.16.MT88.4 R20, [R195+0x4000] ;  /* 0x00400000c314783b */ /* 0x000e6e0000004200 */
[C---:B------:R-:W-:Y:S08]  /*4340*/  HMMA.16816.F32.BF16 R76, R4.reuse, R12, RZ ;  /* 0x0000000c044c723c */ /* 0x040ff000000418ff */
[C---:B------:R-:W-:Y:S01]  /*4350*/  HMMA.16816.F32.BF16 R72, R4.reuse, R14, RZ ;  /* 0x0000000e0448723c */ /* 0x040fe200000418ff */
[----:B------:R-:W3:Y:S07]  /*4360*/  LDSM.16.MT88.4 R12, [R196+0x4000] ;  /* 0x00400000c40c783b */ /* 0x000eee0000004200 */
[C---:B--2---:R-:W-:Y:S08]  /*4370*/  HMMA.16816.F32.BF16 R64, R4.reuse, R8, RZ ;  /* 0x000000080440723c */ /* 0x044ff000000418ff */
[----:B------:R-:W-:Y:S01]  /*4380*/  HMMA.16816.F32.BF16 R68, R4, R10, RZ ;  /* 0x0000000a0444723c */ /* 0x000fe200000418ff */
[----:B------:R1:W2:Y:S01]  /*4390*/  LDSM.16.MT88.4 R8, [R116+0x4000] ;  /* 0x004000007408783b */ /* 0x0002a20000004200 */
[----:B------:R4:W-:Y:S02]  /*43a0*/  MUFU.EX2 R239, R3 ;  /* 0x0000000300ef7308 */ /* 0x0009e40000000800 */
[----:B----4-:R-:W-:-:S06]  /*43b0*/  FFMA.FTZ R3, R42, c[0x0][0x2d0], -R2 ;  /* 0x0000b4002a037a23 */ /* 0x010fcc0000010802 */
[----:B------:R4:W5:Y:S01]  /*43c0*/  MUFU.EX2 R241, R3 ;  /* 0x0000000300f17308 */ /* 0x0009620000000800 */
[----:B------:R-:W-:Y:S01]  /*43d0*/  HMMA.16816.F32.BF16 R84, R4, R16, RZ ;  /* 0x000000100454723c */ /* 0x000fe200000418ff */
[----:B----4-:R-:W-:-:S06]  /*43e0*/  FFMA.FTZ R3, R46, c[0x0][0x2d0], -R2 ;  /* 0x0000b4002e037a23 */ /* 0x010fcc0000010802 */
[----:B------:R4:W-:Y:S01]  /*43f0*/  MUFU.EX2 R238, R3 ;  /* 0x0000000300ee7308 */ /* 0x0009e20000000800 */
[----:B------:R-:W-:Y:S01]  /*4400*/  HMMA.16816.F32.BF16 R80, R4, R18, RZ ;  /* 0x000000120450723c */ /* 0x000fe200000418ff */
[----:B------:R-:W1:Y:S01]  /*4410*/  LDSM.16.MT88.4 R16, [R139+0x4000] ;  /* 0x004000008b10783b */ /* 0x000e620000004200 */
[----:B----4-:R-:W-:-:S05]  /*4420*/  FFMA.FTZ R3, R47, c[0x0][0x2d0], -R2 ;  /* 0x0000b4002f037a23 */ /* 0x010fca0000010802 */
[----:B------:R4:W-:Y:S01]  /*4430*/  MUFU.EX2 R240, R3 ;  /* 0x0000000300f07308 */ /* 0x0009e20000000800 */
[----:B------:R-:W-:Y:S01]  /*4440*/  HMMA.16816.F32.BF16 R48, R4, R36, RZ ;  /* 0x000000240430723c */ /* 0x000fe200000418ff */
[----:B----4-:R-:W-:-:S06]  /*4450*/  FFMA.FTZ R3, R41, c[0x0][0x2d0], -R0 ;  /* 0x0000b40029037a23 */ /* 0x010fcc0000010800 */
[----:B------:R4:W-:Y:S01]  /*4460*/  MUFU.EX2 R235, R3 ;  /* 0x0000000300eb7308 */ /* 0x0009e20000000800 */
[----:B------:R-:W-:Y:S01]  /*4470*/  HMMA.16816.F32.BF16 R52, R4, R38, RZ ;  /* 0x000000260434723c */ /* 0x000fe200000418ff */
[----:B------:R-:W1:Y:S01]  /*4480*/  LDSM.16.MT88.4 R36, [R195+0x800] ;  /* 0x00080000c324783b */ /* 0x000e620000004200 */
[----:B----4-:R-:W-:-:S06]  /*4490*/  FFMA.FTZ R3, R40, c[0x0][0x2d0], -R0 ;  /* 0x0000b40028037a23 */ /* 0x010fcc0000010800 */
[C---:B------:R-:W-:Y:S01]  /*44a0*/  HMMA.16816.F32.BF16 R112, R4.reuse, R32, RZ ;  /* 0x000000200470723c */ /* 0x040fe200000418ff */
[----:B------:R-:W4:Y:S01]  /*44b0*/  LDSM.16.MT88.4 R40, [R139+0x800] ;  /* 0x000800008b28783b */ /* 0x000f220000004200 */
[----:B------:R2:W1:Y:S06]  /*44c0*/  MUFU.EX2 R237, R3 ;  /* 0x0000000300ed7308 */ /* 0x00046c0000000800 */
[----:B------:R-:W-:Y:S01]  /*44d0*/  HMMA.16816.F32.BF16 R108, R4, R34, RZ ;  /* 0x00000022046c723c */ /* 0x000fe200000418ff */
[----:B------:R-:W1:Y:S01]  /*44e0*/  LDSM.16.MT88.4 R32, [R196+0x800] ;  /* 0x00080000c420783b */ /* 0x000e620000004200 */
[----:B--2---:R-:W-:-:S06]  /*44f0*/  FFMA.FTZ R3, R44, c[0x0][0x2d0], -R0 ;  /* 0x0000b4002c037a23 */ /* 0x004fcc0000010800 */
[C---:B------:R-:W-:Y:S01]  /*4500*/  HMMA.16816.F32.BF16 R96, R4.reuse, R28, RZ ;  /* 0x0000001c0460723c */ /* 0x040fe200000418ff */
[----:B------:R2:W-:Y:S07]  /*4510*/  MUFU.EX2 R234, R3 ;  /* 0x0000000300ea7308 */ /* 0x0005ee0000000800 */
[C---:B------:R-:W-:Y:S01]  /*4520*/  HMMA.16816.F32.BF16 R104, R4.reuse, R30, RZ ;  /* 0x0000001e0468723c */ /* 0x040fe200000418ff */
[----:B------:R-:W4:Y:S07]  /*4530*/  LDSM.16.MT88.4 R28, [R138+0x800] ;  /* 0x000800008a1c783b */ /* 0x000f2e0000004200 */
[----:B------:R-:W-:Y:S01]  /*4540*/  HMMA.16816.F32.BF16 R60, R4, R24, RZ ;  /* 0x00000018043c723c */ /* 0x000fe200000418ff */
[----:B--2---:R-:W-:-:S07]  /*4550*/  FFMA.FTZ R3, R45, c[0x0][0x2d0], -R0 ;  /* 0x0000b4002d037a23 */ /* 0x004fce0000010800 */
[C---:B------:R-:W-:Y:S01]  /*4560*/  HMMA.16816.F32.BF16 R56, R4.reuse, R26, RZ ;  /* 0x0000001a0438723c */ /* 0x040fe200000418ff */
[----:B------:R-:W2:Y:S07]  /*4570*/  LDSM.16.MT88.4 R24, [R195+0x2800] ;  /* 0x00280000c318783b */ /* 0x000eae0000004200 */
[C---:B-1----:R-:W-:Y:S08]  /*4580*/  HMMA.16816.F32.BF16 R116, R4.reuse, R20, RZ ;  /* 0x000000140474723c */ /* 0x042ff000000418ff */
[C---:B------:R-:W-:Y:S01]  /*4590*/  HMMA.16816.F32.BF16 R120, R4.reuse, R22, RZ ;  /* 0x000000160478723c */ /* 0x040fe200000418ff */
[----:B------:R-:W1:Y:S07]  /*45a0*/  LDSM.16.MT88.4 R20, [R139+0x2800] ;  /* 0x002800008b14783b */ /* 0x000e6e0000004200 */
[C---:B---3--:R-:W-:Y:S08]  /*45b0*/  HMMA.16816.F32.BF16 R44, R4.reuse, R12, RZ ;  /* 0x0000000c042c723c */ /* 0x048ff000000418ff */
[C---:B------:R-:W-:Y:S01]  /*45c0*/  HMMA.16816.F32.BF16 R140, R4.reuse, R14, RZ ;  /* 0x0000000e048c723c */ /* 0x040fe200000418ff */
[----:B------:R-:W3:Y:S07]  /*45d0*/  LDSM.16.MT88.4 R12, [R196+0x2800] ;  /* 0x00280000c40c783b */ /* 0x000eee0000004200 */
[C---:B------:R-:W-:Y:S08]  /*45e0*/  HMMA.16816.F32.BF16 R148, R4.reuse, R8, RZ ;  /* 0x000000080494723c */ /* 0x040ff000000418ff */
[C---:B------:R-:W-:Y:S01]  /*45f0*/  HMMA.16816.F32.BF16 R156, R4.reuse, R10, RZ ;  /* 0x0000000a049c723c */ /* 0x040fe200000418ff */
[----:B------:R-:W1:Y:S01]  /*4600*/  LDSM.16.MT88.4 R8, [R138+0x2800] ;  /* 0x002800008a08783b */ /* 0x000e620000004200 */
[----:B------:R-:W2:Y:S06]  /*4610*/  MUFU.EX2 R236, R3 ;  /* 0x0000000300ec7308 */ /* 0x000eac0000000800 */
[C---:B------:R-:W-:Y:S08]  /*4620*/  HMMA.16816.F32.BF16 R124, R4.reuse, R16, RZ ;  /* 0x00000010047c723c */ /* 0x040ff000000418ff */
[----:B------:R-:W-:Y:S01]  /*4630*/  HMMA.16816.F32.BF16 R132, R4, R18, RZ ;  /* 0x000000120484723c */ /* 0x000fe200000418ff */
[----:B------:R-:W1:Y:S06]  /*4640*/  LDSM.16.MT88.4 R16, [R195+0x4800] ;  /* 0x00480000c310783b */ /* 0x000e6c0000004200 */
[----:B-----5:R-:W-:-:S02]  /*4650*/  F2FP.BF16.PACK_AB R4, R241, R239 ;  /* 0x000000eff104723e */ /* 0x020fc400000010ff */
[----:B------:R-:W-:Y:S02]  /*4660*/  F2FP.BF16.PACK_AB R5, R237, R235 ;  /* 0x000000ebed05723e */ /* 0x000fe400000010ff */
[----:B------:R-:W-:Y:S02]  /*4670*/  F2FP.BF16.PACK_AB R6, R240, R238 ;  /* 0x000000eef006723e */ /* 0x000fe400000010ff */
[----:B--2---:R-:W-:Y:S01]  /*4680*/  F2FP.BF16.PACK_AB R7, R236, R234 ;  /* 0x000000eaec07723e */ /* 0x004fe200000010ff */
[----:B------:R-:W-:-:S06]  /*4690*/  FFMA.FTZ R3, R131, c[0x0][0x2d0], -R2 ;  /* 0x0000b40083037a23 */ /* 0x000fcc0000010802 */
[C---:B------:R-:W-:Y:S08]  /*46a0*/  HMMA.16816.F32.BF16 R164, R4.reuse, R38, R108 ;  /* 0x0000002604a4723c */ /* 0x040ff0000004186c */
[C---:B----4-:R-:W-:Y:S01]  /*46b0*/  HMMA.16816.F32.BF16 R152, R4.reuse, R42, R104 ;  /* 0x0000002a0498723c */ /* 0x050fe20000041868 */
[----:B------:R2:W-:Y:S07]  /*46c0*/  MUFU.EX2 R184, R3 ;  /* 0x0000000300b87308 */ /* 0x0005ee0000000800 */
[C---:B------:R-:W-:Y:S08]  /*46d0*/  HMMA.16816.F32.BF16 R160, R4.reuse, R40, R96 ;  /* 0x0000002804a0723c */ /* 0x040ff00000041860 */
[C---:B------:R-:W-:Y:S08]  /*46e0*/  HMMA.16816.F32.BF16 R144, R4.reuse, R32, R92 ;  /* 0x000000200490723c */ /* 0x040ff0000004185c */
[C---:B------:R-:W-:Y:S08]  /*46f0*/  HMMA.16816.F32.BF16 R108, R4.reuse, R28, R84 ;  /* 0x0000001c046c723c */ /* 0x040ff00000041854 */
[C---:B------:R-:W-:Y:S01]  /*4700*/  HMMA.16816.F32.BF16 R104, R4.reuse, R30, R80 ;  /* 0x0000001e0468723c */ /* 0x040fe20000041850 */
[--C-:B--2---:R-:W-:Y:S01]  /*4710*/  FFMA.FTZ R3, R130, c[0x0][0x2d0], -R2.reuse ;  /* 0x0000b40082037a23 */ /* 0x104fe20000010802 */
[----:B------:R-:W-:Y:S06]  /*4720*/  LDSM.16.MT88.4 R28, [R195+0x5000] ;  /* 0x00500000c31c783b */ /* 0x000fec0000004200 */
[C---:B------:R-:W-:Y:S08]  /*4730*/  HMMA.16816.F32.BF16 R96, R4.reuse, R24, R76 ;  /* 0x000000180460723c */ /* 0x040ff0000004184c */
[C---:B------:R-:W-:Y:S01]  /*4740*/  HMMA.16816.F32.BF16 R92, R4.reuse, R26, R72 ;  /* 0x0000001a045c723c */ /* 0x040fe20000041848 */
[----:B------:R-:W2:Y:S07]  /*4750*/  LDSM.16.MT88.4 R24, [R139+0x4800] ;  /* 0x004800008b18783b */ /* 0x000eae0000004200 */
[C---:B-1----:R-:W-:Y:S08]  /*4760*/  HMMA.16816.F32.BF16 R84, R4.reuse, R22, R68 ;  /* 0x000000160454723c */ /* 0x042ff00000041844 */
[C---:B---3--:R-:W-:Y:S08]  /*4770*/  HMMA.16816.F32.BF16 R80, R4.reuse, R12, R60 ;  /* 0x0000000c0450723c */ /* 0x048ff0000004183c */
[C---:B------:R-:W-:Y:S08]  /*4780*/  HMMA.16816.F32.BF16 R68, R4.reuse, R8, R48 ;  /* 0x000000080444723c */ /* 0x040ff00000041830 */
[C---:B------:R-:W-:Y:S01]  /*4790*/  HMMA.16816.F32.BF16 R60, R4.reuse, R10, R52 ;  /* 0x0000000a043c723c */ /* 0x040fe20000041834 */
[----:B------:R-:W1:Y:S01]  /*47a0*/  LDSM.16.MT88.4 R8, [R138+0x4800] ;  /* 0x004800008a08783b */ /* 0x000e620000004200 */
[----:B------:R3:W4:Y:S06]  /*47b0*/  MUFU.EX2 R183, R3 ;  /* 0x0000000300b77308 */ /* 0x00072c0000000800 */
[----:B------:R-:W-:Y:S01]  /*47c0*/  HMMA.16816.F32.BF16 R76, R4, R14, R56 ;  /* 0x0000000e044c723c */ /* 0x000fe20000041838 */
[----:B------:R-:W5:Y:S01]  /*47d0*/  LDSM.16.MT88.4 R12, [R196+0x4800] ;  /* 0x00480000c40c783b */ /* 0x000f620000004200 */
[----:B---3--:R-:W-:-:S04]  /*47e0*/  FFMA.FTZ R3, R136, c[0x0][0x2d0], -R2 ;  /* 0x0000b40088037a23 */ /* 0x008fc80000010802 */
[----:B------:R3:W-:Y:S02]  /*47f0*/  MUFU.EX2 R182, R3 ;  /* 0x0000000300b67308 */ /* 0x0007e40000000800 */
[C---:B------:R-:W-:Y:S08]  /*4800*/  HMMA.16816.F32.BF16 R52, R4.reuse, R16, R116 ;  /* 0x000000100434723c */ /* 0x040ff00000041874 */
[----:B------:R-:W-:Y:S01]  /*4810*/  HMMA.16816.F32.BF16 R56, R4, R18, R120 ;  /* 0x000000120438723c */ /* 0x000fe20000041878 */
[----:B------:R-:W1:Y:S01]  /*4820*/  LDSM.16.MT88.4 R16, [R195+0x1000] ;  /* 0x00100000c310783b */ /* 0x000e620000004200 */
[----:B---3--:R-:W-:-:S04]  /*4830*/  FFMA.FTZ R3, R137, c[0x0][0x2d0], -R2 ;  /* 0x0000b40089037a23 */ /* 0x008fc80000010802 */
[----:B------:R3:W-:Y:S02]  /*4840*/  MUFU.EX2 R216, R3 ;  /* 0x0000000300d87308 */ /* 0x0007e40000000800 */
[----:B------:R-:W-:Y:S01]  /*4850*/  HMMA.16816.F32.BF16 R168, R4, R36, R112 ;  /* 0x0000002404a8723c */ /* 0x000fe20000041870 */
[----:B---3--:R-:W-:-:S05]  /*4860*/  FFMA.FTZ R3, R102, c[0x0][0x2d0], -R0 ;  /* 0x0000b40066037a23 */ /* 0x008fca0000010800 */
[----:B------:R3:W-:Y:S02]  /*4870*/  MUFU.EX2 R181, R3 ;  /* 0x0000000300b57308 */ /* 0x0007e40000000800 */
[----:B------:R-:W-:Y:S01]  /*4880*/  HMMA.16816.F32.BF16 R112, R4, R34, R88 ;  /* 0x000000220470723c */ /* 0x000fe20000041858 */
[----:B------:R-:W1:Y:S01]  /*4890*/  LDSM.16.MT88.4 R32, [R196+0x1000] ;  /* 0x00100000c420783b */ /* 0x000e620000004200 */
[----:B---3--:R-:W-:-:S04]  /*48a0*/  FFMA.FTZ R3, R103, c[0x0][0x2d0], -R0 ;  /* 0x0000b40067037a23 */ /* 0x008fc80000010800 */
[----:B------:R3:W1:Y:S02]  /*48b0*/  MUFU.EX2 R180, R3 ;  /* 0x0000000300b47308 */ /* 0x0006640000000800 */
[----:B------:R-:W-:Y:S01]  /*48c0*/  HMMA.16816.F32.BF16 R88, R4, R20, R64 ;  /* 0x000000140458723c */ /* 0x000fe20000041840 */
[----:B------:R-:W-:Y:S01]  /*48d0*/  LDSM.16.MT88.4 R20, [R139+0x3000] ;  /* 0x003000008b14783b */ /* 0x000fe20000004200 */
[----:B---3--:R-:W-:-:S04]  /*48e0*/  FFMA.FTZ R3, R128, c[0x0][0x2d0], -R0 ;  /* 0x0000b40080037a23 */ /* 0x008fc80000010800 */
[----:B------:R3:W-:Y:S02]  /*48f0*/  MUFU.EX2 R103, R3 ;  /* 0x0000000300677308 */ /* 0x0007e40000000800 */
[C---:B--2---:R-:W-:Y:S01]  /*4900*/  HMMA.16816.F32.BF16 R48, R4.reuse, R24, R124 ;  /* 0x000000180430723c */ /* 0x044fe2000004187c */
[----:B------:R-:W-:Y:S07]  /*4910*/  LDSM.16.MT88.4 R124, [R196+0x1800] ;  /* 0x00180000c47c783b */ /* 0x000fee0000004200 */
[----:B------:R-:W-:Y:S01]  /*4920*/  HMMA.16816.F32.BF16 R40, R4, R26, R132 ;  /* 0x0000001a0428723c */ /* 0x000fe20000041884 */
[----:B------:R-:W2:Y:S01]  /*4930*/  LDSM.16.MT88.4 R24, [R139+0x1000] ;  /* 0x001000008b18783b */ /* 0x000ea20000004200 */
[----:B---3--:R-:W-:-:S06]  /*4940*/  FFMA.FTZ R3, R129, c[0x0][0x2d0], -R0 ;  /* 0x0000b40081037a23 */ /* 0x008fcc0000010800 */
[C---:B-1----:R-:W-:Y:S01]  /*4950*/  HMMA.16816.F32.BF16 R72, R4.reuse, R8, R148 ;  /* 0x000000080448723c */ /* 0x042fe20000041894 */
[----:B------:R-:W1:Y:S07]  /*4960*/  MUFU.EX2 R102, R3 ;  /* 0x0000000300667308 */ /* 0x000e6e0000000800 */
[C---:B------:R-:W-:Y:S01]  /*4970*/  HMMA.16816.F32.BF16 R64, R4.reuse, R10, R156 ;  /* 0x0000000a0440723c */ /* 0x040fe2000004189c */
[----:B------:R-:W3:Y:S07]  /*4980*/  LDSM.16.MT88.4 R8, [R195+0x3000] ;  /* 0x00300000c308783b */ /* 0x000eee0000004200 */
[C---:B-----5:R-:W-:Y:S08]  /*4990*/  HMMA.16816.F32.BF16 R36, R4.reuse, R12, R44 ;  /* 0x0000000c0424723c */ /* 0x060ff0000004182c */
[----:B------:R-:W-:Y:S01]  /*49a0*/  HMMA.16816.F32.BF16 R44, R4, R14, R140 ;  /* 0x0000000e042c723c */ /* 0x000fe2000004188c */
[----:B------:R-:W-:Y:S06]  /*49b0*/  LDSM.16.MT88.4 R12, [R138+0x1000] ;  /* 0x001000008a0c783b */ /* 0x000fec0000004200 */
[----:B----4-:R-:W-:-:S02]  /*49c0*/  F2FP.BF16.PACK_AB R4, R183, R184 ;  /* 0x000000b8b704723e */ /* 0x010fc400000010ff */
[----:B------:R-:W-:Y:S02]  /*49d0*/  F2FP.BF16.PACK_AB R5, R180, R181 ;  /* 0x000000b5b405723e */ /* 0x000fe400000010ff */
[----:B------:R-:W-:Y:S02]  /*49e0*/  F2FP.BF16.PACK_AB R6, R216, R182 ;  /* 0x000000b6d806723e */ /* 0x000fe400000010ff */
[----:B-1----:R-:W-:-:S07]  /*49f0*/  F2FP.BF16.PACK_AB R7, R102, R103 ;  /* 0x000000676607723e */ /* 0x002fce00000010ff */
[C---:B------:R-:W-:Y:S08]  /*4a00*/  HMMA.16816.F32.BF16 R208, R4.reuse, R16, R168 ;  /* 0x0000001004d0723c */ /* 0x040ff000000418a8 */
[C---:B------:R-:W-:Y:S01]  /*4a10*/  HMMA.16816.F32.BF16 R176, R4.reuse, R18, R164 ;  /* 0x0000001204b0723c */ /* 0x040fe200000418a4 */
[----:B------:R-:W1:Y:S07]  /*4a20*/  LDSM.16.MT88.4 R16, [R196+0x3000] ;  /* 0x00300000c410783b */ /* 0x000e6e0000004200 */
[C---:B------:R-:W-:Y:S07]  /*4a30*/  HMMA.16816.F32.BF16 R168, R4.reuse, R34, R112 ;  /* 0x0000002204a8723c */ /* 0x040fee0000041870 */
[----:B------:R-:W-:Y:S01]  /*4a40*/  IMAD.IADD R115, R193, 0x1, R195 ;  /* 0x00000001c1737824 */ /* 0x000fe200078e02c3 */
[----:B--2---:R-:W-:Y:S01]  /*4a50*/  HMMA.16816.F32.BF16 R204, R4, R24, R160 ;  /* 0x0000001804cc723c */ /* 0x004fe200000418a0 */
[----:B------:R-:W-:-:S03]  /*4a60*/  FFMA.FTZ R3, R202, c[0x0][0x2d0], -R2 ;  /* 0x0000b400ca037a23 */ /* 0x000fc60000010802 */
[----:B------:R-:W-:Y:S04]  /*4a70*/  LDSM.16.MT88.4 R116, [R115+0x1800] ;  /* 0x001800007374783b */ /* 0x000fe80000004200 */
[C---:B------:R-:W-:Y:S01]  /*4a80*/  HMMA.16816.F32.BF16 R172, R4.reuse, R26, R152 ;  /* 0x0000001a04ac723c */ /* 0x040fe20000041898 */
[----:B------:R-:W2:Y:S07]  /*4a90*/  LDSM.16.MT88.4 R24, [R138+0x3000] ;  /* 0x003000008a18783b */ /* 0x000eae0000004200 */
[C---:B---3--:R-:W-:Y:S08]  /*4aa0*/  HMMA.16816.F32.BF16 R160, R4.reuse, R8, R96 ;  /* 0x0000000804a0723c */ /* 0x048ff00000041860 */
[----:B------:R-:W-:Y:S01]  /*4ab0*/  HMMA.16816.F32.BF16 R152, R4, R10, R92 ;  /* 0x0000000a0498723c */ /* 0x000fe2000004185c */
[----:B------:R-:W3:Y:S01]  /*4ac0*/  LDSM.16.MT88.4 R8, [R115+0x5000] ;  /* 0x005000007308783b */ /* 0x000ee20000004200 */
[----:B------:R-:W-:-:S05]  /*4ad0*/  IMAD.IADD R202, R193, 0x1, R196 ;  /* 0x00000001c1ca7824 */ /* 0x000fca00078e02c4 */
[----:B------:R-:W-:Y:S01]  /*4ae0*/  LDSM.16.MT88.4 R132, [R202+0x1800] ;  /* 0x00180000ca84783b */ /* 0x000fe20000004200 */
[C---:B------:R-:W-:Y:S08]  /*4af0*/  HMMA.16816.F32.BF16 R120, R4.reuse, R32, R144 ;  /* 0x000000200478723c */ /* 0x040ff00000041890 */
[C---:B-1----:R-:W-:Y:S01]  /*4b00*/  HMMA.16816.F32.BF16 R144, R4.reuse, R16, R80 ;  /* 0x000000100490723c */ /* 0x042fe20000041850 */
[----:B------:R-:W-:Y:S07]  /*4b10*/  LDSM.16.MT88.4 R80, [R115+0x5800] ;  /* 0x005800007350783b */ /* 0x000fee0000004200 */
[C---:B------:R-:W-:Y:S01]  /*4b20*/  HMMA.16816.F32.BF16 R140, R4.reuse, R18, R76 ;  /* 0x00000012048c723c */ /* 0x040fe2000004184c */
[----:B------:R-:W1:Y:S07]  /*4b30*/  LDSM.16.MT88.4 R16, [R202+0x5000] ;  /* 0x00500000ca10783b */ /* 0x000e6e0000004200 */
[C---:B------:R-:W-:Y:S01]  /*4b40*/  HMMA.16816.F32.BF16 R128, R4.reuse, R12, R108 ;  /* 0x0000000c0480723c */ /* 0x040fe2000004186c */
[----:B------:R-:W-:Y:S07]  /*4b50*/  LDSM.16.MT88.4 R108, [R195+0x1800] ;  /* 0x00180000c36c783b */ /* 0x000fee0000004200 */
[C---:B------:R-:W-:Y:S01]  /*4b60*/  HMMA.16816.F32.BF16 R164, R4.reuse, R14, R104 ;  /* 0x0000000e04a4723c */ /* 0x040fe20000041868 */
[----:B------:R-:W4:Y:S07]  /*4b70*/  LDSM.16.MT88.4 R12, [R196+0x5000] ;  /* 0x00500000c40c783b */ /* 0x000f2e0000004200 */
[C---:B------:R-:W-:Y:S01]  /*4b80*/  HMMA.16816.F32.BF16 R148, R4.reuse, R22, R84 ;  /* 0x000000160494723c */ /* 0x040fe20000041854 */
[----:B------:R5:W-:Y:S07]  /*4b90*/  MUFU.EX2 R23, R3 ;  /* 0x0000000300177308 */ /* 0x000bee0000000800 */
[----:B------:R-:W-:Y:S01]  /*4ba0*/  HMMA.16816.F32.BF16 R156, R4, R20, R88 ;  /* 0x00000014049c723c */ /* 0x000fe20000041858 */
[----:B------:R-:W-:Y:S01]  /*4bb0*/  LDSM.16.MT88.4 R88, [R196+0x5800] ;  /* 0x00580000c458783b */ /* 0x000fe20000004200 */
[----:B-----5:R-:W-:-:S04]  /*4bc0*/  FFMA.FTZ R3, R212, c[0x0][0x2d0], -R2 ;  /* 0x0000b400d4037a23 */ /* 0x020fc80000010802 */
[----:B------:R5:W1:Y:S02]  /*4bd0*/  MUFU.EX2 R22, R3 ;  /* 0x0000000300167308 */ /* 0x000a640000000800 */
[----:B--2---:R-:W-:Y:S01]  /*4be0*/  HMMA.16816.F32.BF16 R136, R4, R24, R68 ;  /* 0x000000180488723c */ /* 0x004fe20000041844 */
[--C-:B-----5:R-:W-:Y:S02]  /*4bf0*/  FFMA.FTZ R3, R217, c[0x0][0x2d0], -R2.reuse ;  /* 0x0000b400d9037a23 */ /* 0x120fe40000010802 */
[----:B------:R-:W-:-:S05]  /*4c00*/  FFMA.FTZ R2, R220, c[0x0][0x2d0], -R2 ;  /* 0x0000b400dc027a23 */ /* 0x000fca0000010802 */
[C---:B------:R-:W-:Y:S01]  /*4c10*/  HMMA.16816.F32.BF16 R32, R4.reuse, R26, R60 ;  /* 0x0000001a0420723c */ /* 0x040fe2000004183c */
[----:B------:R2:W-:Y:S07]  /*4c20*/  MUFU.EX2 R20, R2 ;  /* 0x0000000200147308 */ /* 0x0005ee0000000800 */
[----:B---3--:R-:W-:Y:S01]  /*4c30*/  HMMA.16816.F32.BF16 R24, R4, R10, R40 ;  /* 0x0000000a0418723c */ /* 0x008fe20000041828 */
[----:B------:R-:W3:Y:S01]  /*4c40*/  LDSM.16.MT88.4 R40, [R195+0x3800] ;  /* 0x00380000c328783b */ /* 0x000ee20000004200 */
[----:B--2---:R-:W-:-:S04]  /*4c50*/  FFMA.FTZ R2, R185, c[0x0][0x2d0], -R0 ;  /* 0x0000b400b9027a23 */ /* 0x004fc80000010800 */
[----:B------:R2:W-:Y:S02]  /*4c60*/  MUFU.EX2 R10, R2 ;  /* 0x00000002000a7308 */ /* 0x0005e40000000800 */
[----:B------:R-:W-:Y:S01]  /*4c70*/  HMMA.16816.F32.BF16 R76, R4, R8, R48 ;  /* 0x00000008044c723c */ /* 0x000fe20000041830 */
[----:B------:R5:W1:Y:S01]  /*4c80*/  LDSM.16.MT88.4 R48, [R115+0x3800] ;  /* 0x003800007330783b */ /* 0x000a620000004200 */
[----:B--2---:R-:W-:-:S04]  /*4c90*/  FFMA.FTZ R2, R201, c[0x0][0x2d0], -R0 ;  /* 0x0000b400c9027a23 */ /* 0x004fc80000010800 */
[----:B------:R2:W1:Y:S08]  /*4ca0*/  MUFU.EX2 R9, R2 ;  /* 0x0000000200097308 */ /* 0x0004700000000800 */
[----:B------:R-:W1:Y:S01]  /*4cb0*/  MUFU.EX2 R21, R3 ;  /* 0x0000000300157308 */ /* 0x000e620000000800 */
[--C-:B--2---:R-:W-:Y:S02]  /*4cc0*/  FFMA.FTZ R2, R186, c[0x0][0x2d0], -R0.reuse ;  /* 0x0000b400ba027a23 */ /* 0x104fe40000010800 */
[----:B------:R-:W-:-:S05]  /*4cd0*/  FFMA.FTZ R0, R203, c[0x0][0x2d0], -R0 ;  /* 0x0000b400cb007a23 */ /* 0x000fca0000010800 */
[----:B------:R2:W-:Y:S08]  /*4ce0*/  MUFU.EX2 R8, R2 ;  /* 0x0000000200087308 */ /* 0x0005f00000000800 */
[----:B------:R1:W1:Y:S01]  /*4cf0*/  MUFU.EX2 R3, R0 ;  /* 0x0000000000037308 */ /* 0x0002620000000800 */
[----:B--2---:R-:W-:-:S04]  /*4d00*/  FADD.FTZ R2, R249, R247 ;  /* 0x000000f7f9027221 */ /* 0x004fc80000010000 */
[----:B------:R-:W-:Y:S02]  /*4d10*/  FADD.FTZ R2, R246, R2 ;  /* 0x00000002f6027221 */ /* 0x000fe40000010000 */
[----:B-1----:R-:W-:-:S04]  /*4d20*/  FADD.FTZ R0, R244, R243 ;  /* 0x000000f3f4007221 */ /* 0x002fc80000010000 */
[----:B------:R-:W-:Y:S01]  /*4d30*/  FADD.FTZ R0, R242, R0 ;  /* 0x00000000f2007221 */ /* 0x000fe20000010000 */
[----:B------:R-:W-:Y:S01]  /*4d40*/  HMMA.16816.F32.BF16 R68, R4, R28, R52 ;  /* 0x0000001c0444723c */ /* 0x000fe20000041834 */
[----:B------:R-:W-:Y:S02]  /*4d50*/  FADD.FTZ R2, R248, R2 ;  /* 0x00000002f8027221 */ /* 0x000fe40000010000 */
[----:B------:R-:W-:Y:S02]  /*4d60*/  FADD.FTZ R0, R245, R0 ;  /* 0x00000000f5007221 */ /* 0x000fe40000010000 */
[----:B------:R-:W-:-:S03]  /*4d70*/  FADD.FTZ R2, R239, R2 ;  /* 0x00000002ef027221 */ /* 0x000fc60000010000 */
[----:B------:R-:W-:Y:S01]  /*4d80*/  HMMA.16816.F32.BF16 R92, R4, R16, R72 ;  /* 0x00000010045c723c */ /* 0x000fe20000041848 */
[----:B------:R-:W-:Y:S01]  /*4d90*/  LDSM.16.MT88.4 R72, [R195+0x5800] ;  /* 0x00580000c348783b */ /* 0x000fe20000004200 */
[----:B------:R-:W-:-:S06]  /*4da0*/  FADD.FTZ R0, R235, R0 ;  /* 0x00000000eb007221 */ /* 0x000fcc0000010000 */
[----:B------:R-:W-:Y:S01]  /*4db0*/  HMMA.16816.F32.BF16 R28, R4, R30, R56 ;  /* 0x0000001e041c723c */ /* 0x000fe20000041838 */
[----:B------:R-:W1:Y:S01]  /*4dc0*/  LDSM.16.MT88.4 R56, [R196+0x3800] ;  /* 0x00380000c438783b */ /* 0x000e620000004200 */
[----:B------:R-:W-:-:S06]  /*4dd0*/  FADD.FTZ R2, R241, R2 ;  /* 0x00000002f1027221 */ /* 0x000fcc0000010000 */
[----:B----4-:R-:W-:Y:S01]  /*4de0*/  HMMA.16816.F32.BF16 R84, R4, R12, R36 ;  /* 0x0000000c0454723c */ /* 0x010fe20000041824 */
[----:B------:R-:W-:-:S07]  /*4df0*/  FADD.FTZ R0, R237, R0 ;  /* 0x00000000ed007221 */ /* 0x000fce0000010000 */
[C---:B------:R-:W-:Y:S01]  /*4e00*/  HMMA.16816.F32.BF16 R16, R4.reuse, R18, R64 ;  /* 0x000000120410723c */ /* 0x040fe20000041840 */
[----:B------:R-:W2:Y:S07]  /*4e10*/  LDSM.16.MT88.4 R64, [R202+0x3800] ;  /* 0x00380000ca40783b */ /* 0x000eae0000004200 */
[----:B------:R-:W-:Y:S01]  /*4e20*/  HMMA.16816.F32.BF16 R12, R4, R14, R44 ;  /* 0x0000000e040c723c */ /* 0x000fe2000004182c */
[----:B------:R-:W4:Y:S01]  /*4e30*/  LDSM.16.MT88.4 R4, [R202+0x5800] ;  /* 0x00580000ca04783b */ /* 0x000f220000004200 */
[----:B------:R-:W-:-:S02]  /*4e40*/  FADD.FTZ R2, R238, R2 ;  /* 0x00000002ee027221 */ /* 0x000fc40000010000 */
[----:B------:R-:W-:Y:S02]  /*4e50*/  FADD.FTZ R0, R234, R0 ;  /* 0x00000000ea007221 */ /* 0x000fe40000010000 */
[----:B------:R-:W-:Y:S02]  /*4e60*/  FADD.FTZ R2, R240, R2 ;  /* 0x00000002f0027221 */ /* 0x000fe40000010000 */
[----:B------:R-:W-:Y:S02]  /*4e70*/  FADD.FTZ R0, R236, R0 ;  /* 0x00000000ec007221 */ /* 0x000fe40000010000 */
[----:B------:R-:W-:Y:S02]  /*4e80*/  FADD.FTZ R2, R184, R2 ;  /* 0x00000002b8027221 */ /* 0x000fe40000010000 */
[----:B------:R-:W-:Y:S02]  /*4e90*/  FADD.FTZ R0, R181, R0 ;  /* 0x00000000b5007221 */ /* 0x000fe40000010000 */
[----:B------:R-:W-:-:S02]  /*4ea0*/  FADD.FTZ R2, R183, R2 ;  /* 0x00000002b7027221 */ /* 0x000fc40000010000 */
[----:B------:R-:W-:Y:S02]  /*4eb0*/  FADD.FTZ R0, R180, R0 ;  /* 0x00000000b4007221 */ /* 0x000fe40000010000 */
[----:B------:R-:W-:Y:S02]  /*4ec0*/  FADD.FTZ R2, R182, R2 ;  /* 0x00000002b6027221 */ /* 0x000fe40000010000 */
[----:B------:R-:W-:Y:S01]  /*4ed0*/  FADD.FTZ R0, R103, R0 ;  /* 0x0000000067007221 */ /* 0x000fe20000010000 */
[----:B------:R-:W-:Y:S01]  /*4ee0*/  ISETP.GE.AND P0, PT, R197, 0x3, PT ;  /* 0x00000003c500780c */ /* 0x000fe20003f06270 */
[----:B------:R-:W-:Y:S02]  /*4ef0*/  FADD.FTZ R216, R216, R2 ;  /* 0x00000002d8d87221 */ /* 0x000fe40000010000 */
[----:B------:R-:W-:Y:S01]  /*4f00*/  FADD.FTZ R217, R102, R0 ;  /* 0x0000000066d97221 */ /* 0x000fe20000010000 */
[----:B------:R-:W-:Y:S01]  /*4f10*/  F2FP.BF16.PACK_AB R96, R22, R23 ;  /* 0x000000171660723e */ /* 0x000fe200000010ff */
[----:B------:R-:W-:Y:S01]  /*4f20*/  FADD.FTZ R216, R23, R216 ;  /* 0x000000d817d87221 */ /* 0x000fe20000010000 */
[----:B------:R-:W-:Y:S01]  /*4f30*/  F2FP.BF16.PACK_AB R97, R9, R10 ;  /* 0x0000000a0961723e */ /* 0x000fe200000010ff */
[----:B------:R-:W-:Y:S01]  /*4f40*/  FADD.FTZ R217, R10, R217 ;  /* 0x000000d90ad97221 */ /* 0x000fe20000010000 */
[----:B------:R-:W-:-:S02]  /*4f50*/  F2FP.BF16.PACK_AB R98, R20, R21 ;  /* 0x000000151462723e */ /* 0x000fc400000010ff */
[----:B------:R-:W-:Y:S01]  /*4f60*/  F2FP.BF16.PACK_AB R99, R3, R8 ;  /* 0x000000080363723e */ /* 0x000fe200000010ff */
[----:B------:R-:W-:Y:S02]  /*4f70*/  FADD.FTZ R216, R22, R216 ;  /* 0x000000d816d87221 */ /* 0x000fe40000010000 */
[----:B------:R-:W-:Y:S01]  /*4f80*/  FADD.FTZ R217, R9, R217 ;  /* 0x000000d909d97221 */ /* 0x000fe20000010000 */
[----:B------:R-:W-:Y:S01]  /*4f90*/  BSSY B0, `(.L_x_1445) ;  /* 0x000006e000007945 */ /* 0x000fe20003800000 */
[----:B------:R-:W-:Y:S02]  /*4fa0*/  FADD.FTZ R216, R21, R216 ;  /* 0x000000d815d87221 */ /* 0x000fe40000010000 */
[----:B------:R-:W-:Y:S01]  /*4fb0*/  HMMA.16816.F32.BF16 R104, R96, R108, R208 ;  /* 0x0000006c6068723c */ /* 0x000fe200000418d0 */
[----:B------:R-:W-:Y:S02]  /*4fc0*/  FADD.FTZ R217, R8, R217 ;  /* 0x000000d908d97221 */ /* 0x000fe40000010000 */
[----:B------:R-:W-:-:S05]  /*4fd0*/  FADD.FTZ R216, R20, R216 ;  /* 0x000000d814d87221 */ /* 0x000fca0000010000 */
[----:B-----5:R-:W-:Y:S01]  /*4fe0*/  HMMA.16816.F32.BF16 R112, R96, R116, R204 ;  /* 0x000000746070723c */ /* 0x020fe200000418cc */
[----:B------:R-:W-:-:S07]  /*4ff0*/  FADD.FTZ R217, R3, R217 ;  /* 0x000000d903d97221 */ /* 0x000fce0000010000 */
[C---:B------:R-:W-:Y:S08]  /*5000*/  HMMA.16816.F32.BF16 R120, R96.reuse, R124, R120 ;  /* 0x0000007c6078723c */ /* 0x040ff00000041878 */
[C---:B------:R-:W-:Y:S08]  /*5010*/  HMMA.16816.F32.BF16 R128, R96.reuse, R132, R128 ;  /* 0x000000846080723c */ /* 0x040ff00000041880 */
[C---:B---3--:R-:W-:Y:S08]  /*5020*/  HMMA.16816.F32.BF16 R36, R96.reuse, R40, R160 ;  /* 0x000000286024723c */ /* 0x048ff000000418a0 */
[C---:B------:R-:W-:Y:S08]  /*5030*/  HMMA.16816.F32.BF16 R44, R96.reuse, R48, R156 ;  /* 0x00000030602c723c */ /* 0x040ff0000004189c */
[C---:B-1----:R-:W-:Y:S08]  /*5040*/  HMMA.16816.F32.BF16 R52, R96.reuse, R56, R144 ;  /* 0x000000386034723c */ /* 0x042ff00000041890 */
[C---:B--2---:R-:W-:Y:S08]  /*5050*/  HMMA.16816.F32.BF16 R60, R96.reuse, R64, R136 ;  /* 0x00000040603c723c */ /* 0x044ff00000041888 */
        /* <DEDUP_REMOVED lines=16> */
[----:B------:R-:W-:Y:S07]  /*5160*/  @!UPT UIADD3 URZ, URZ, URZ, URZ ;  /* 0x0000003f3f3ff290 */ /* 0x000fee000fffe03f */
[----:B------:R-:W-:Y:S11]  /*5170*/  @!P0 BRA `(.L_x_1446) ;  /* 0x000004f000008947 */ /* 0x000ff60003800000 */
[----:B------:R-:W-:Y:S02]  /*5180*/  IMAD R199, R197, 0x40, R228 ;  /* 0x00000040c5c77824 */ /* 0x000fe400078e02e4 */
[----:B------:R-:W-:-:S03]  /*5190*/  IMAD.MOV.U32 R198, RZ, RZ, RZ ;  /* 0x000000ffffc67224 */ /* 0x000fc600078e00ff */
        /* <DEDUP_REMOVED lines=10> */
[----:B------:R-:W-:Y:S01]  /*5240*/  SHF.R.S32.HI R11, RZ, 0x1f, R214 ;  /* 0x0000001fff0b7819 */ /* 0x000fe200000114d6 */
[----:B------:R-:W-:Y:S01]  /*5250*/  IMAD.SHL.U32 R18, R214, 0x2, RZ ;  /* 0x00000002d6127824 */ /* 0x000fe200078e00ff */
[----:B------:R-:W-:Y:S01]  /*5260*/  SHF.R.S32.HI R28, RZ, 0x1f, R213 ;  /* 0x0000001fff1c7819 */ /* 0x000fe200000114d5 */
[----:B------:R-:W-:Y:S01]  /*5270*/  IMAD R199, R0, c[0x0][0x2b8], R199 ;  /* 0x0000ae0000c77a24 */ /* 0x000fe200078e02c7 */
[----:B------:R-:W-:Y:S01]  /*5280*/  SHF.L.U64.HI R15, R214, 0x1, R11 ;  /* 0x00000001d60f7819 */ /* 0x000fe2000001020b */
[----:B------:R-:W-:Y:S01]  /*5290*/  IMAD.SHL.U32 R17, R213, 0x2, RZ ;  /* 0x00000002d5117824 */ /* 0x000fe200078e00ff */
[----:B------:R-:W-:Y:S01]  /*52a0*/  SHF.R.S32.HI R11, RZ, 0x1f, R200 ;  /* 0x0000001fff0b7819 */ /* 0x000fe200000114c8 */
[----:B------:R-:W-:Y:S01]  /*52b0*/  IMAD.SHL.U32 R16, R200, 0x2, RZ ;  /* 0x00000002c8107824 */ /* 0x000fe200078e00ff */
[----:B------:R-:W-:-:S02]  /*52c0*/  SHF.R.S32.HI R0, RZ, 0x1f, R199 ;  /* 0x0000001fff007819 */ /* 0x000fc400000114c7 */
[----:B------:R-:W-:Y:S02]  /*52d0*/  SHF.L.U64.HI R14, R213, 0x1, R28 ;  /* 0x00000001d50e7819 */ /* 0x000fe4000001021c */
[----:B------:R-:W-:Y:S01]  /*52e0*/  SHF.L.U64.HI R13, R200, 0x1, R11 ;  /* 0x00000001c80d7819 */ /* 0x000fe2000001020b */
[----:B------:R-:W-:-:S04]  /*52f0*/  IMAD R0, R0, c[0x0][0x1e0], RZ ;  /* 0x0000780000007a24 */ /* 0x000fc800078e02ff */
        /* <DEDUP_REMOVED lines=13> */
.L_x_1512:
        /* <DEDUP_REMOVED lines=21> */
.L_x_1513:
        /* <DEDUP_REMOVED lines=21> */
.L_x_1446:
[----:B------:R-:W-:Y:S05]  /*5670*/  BSYNC B0 ;  /* 0x0000000000007941 */ /* 0x000fea0003800000 */
.L_x_1445:
[----:B------:R-:W2:Y:S01]  /*5680*/  LDL R0, [R1+0x4] ;  /* 0x0000040001007983 */ /* 0x000ea20000100800 */
[----:B-1----:R-:W-:Y:S01]  /*5690*/  IMAD.MOV.U32 R3, RZ, RZ, c[0x0][0x2ac] ;  /* 0x0000ab00ff037624 */ /* 0x002fe200078e00ff */
[----:B------:R-:W-:Y:S01]  /*56a0*/  IADD3 R197, R197, -0x2, RZ ;  /* 0xfffffffec5c57810 */ /* 0x000fe20007ffe0ff */
[----:B------:R-:W-:Y:S01]  /*56b0*/  IMAD.MOV.U32 R211, RZ, RZ, RZ ;  /* 0x000000ffffd37224 */ /* 0x000fe200078e00ff */
[----:B------:R-:W0:Y:S01]  /*56c0*/  LDGDEPBAR ;  /* 0x00000000000079af */ /* 0x000e220000000000 */
[----:B------:R-:W-:-:S02]  /*56d0*/  IMAD R3, R3, c[0x0][0x1d0], RZ ;  /* 0x0000740003037a24 */ /* 0x000fc400078e02ff */
[----:B------:R-:W-:Y:S02]  /*56e0*/  IMAD.MOV.U32 R186, RZ, RZ, 0x1 ;  /* 0x00000001ffba7424 */ /* 0x000fe400078e00ff */
[----:B--2---:R-:W-:-:S05]  /*56f0*/  @P4 IMAD.HI.U32 R2, R0, c[0x0][0x2c8], RZ ;  /* 0x0000b20000024a27 */ /* 0x004fca00078e00ff */
[----:B------:R-:W-:-:S04]  /*5700*/  @P4 SHF.R.U32.HI R0, RZ, c[0x0][0x2cc], R2 ;  /* 0x0000b300ff004a19 */ /* 0x000fc80000011602 */
[----:B------:R-:W-:-:S04]  /*5710*/  IADD3 R0, R0, -c[0x0][0x168], R3 ;  /* 0x80005a0000007a10 */ /* 0x000fc80007ffe003 */
[----:B------:R-:W-:-:S04]  /*5720*/  SHF.R.S32.HI R2, RZ, 0x1f, R0 ;  /* 0x0000001fff027819 */ /* 0x000fc80000011400 */
[----:B------:R-:W-:-:S04]  /*5730*/  LEA.HI R0, R2, R0, RZ, 0x6 ;  /* 0x0000000002007211 */ /* 0x000fc800078f30ff */
[----:B------:R-:W-:-:S04]  /*5740*/  SHF.R.S32.HI R0, RZ, 0x6, R0 ;  /* 0x00000006ff007819 */ /* 0x000fc80000011400 */
[----:B------:R-:W-:-:S04]  /*5750*/  IMNMX R220, RZ, R0, !PT ;  /* 0x00000000ffdc7217 */ /* 0x000fc80007800200 */
[----:B------:R-:W-:-:S13]  /*5760*/  ISETP.GE.AND P0, PT, R197, R220, PT ;  /* 0x000000dcc500720c */ /* 0x000fda0003f06270 */
[----:B------:R-:W-:Y:S05]  /*5770*/  @!P0 BRA `(.L_x_1449) ;  /* 0x000037d000008947 */ /* 0x000fea0003800000 */
[----:B------:R-:W-:Y:S01]  /*5780*/  IMAD.MOV.U32 R103, RZ, RZ, R100 ;  /* 0x000000ffff677224 */ /* 0x000fe200078e0064 */
[----:B------:R-:W-:Y:S01]  /*5790*/  MOV R211, RZ ;  /* 0x000000ff00d37202 */ /* 0x000fe20000000f00 */
[----:B------:R-:W-:Y:S01]  /*57a0*/  IMAD.MOV.U32 R102, RZ, RZ, R101 ;  /* 0x000000ffff667224 */ /* 0x000fe200078e0065 */
[----:B------:R-:W-:Y:S02]  /*57b0*/  MOV R186, 0x1 ;  /* 0x0000000100ba7802 */ /* 0x000fe40000000f00 */
.L_x_1458:
[----:B------:R-:W-:Y:S04]  /*57c0*/  DEPBAR.LE SB0, 0x2 ;  /* 0x000080800000791a */ /* 0x000fe80000000000 */
[----:B------:R-:W-:Y:S01]  /*57d0*/  WARPSYNC 0xffffffff ;  /* 0xffffffff00007948 */ /* 0x000fe20003800000 */
[----:B------:R-:W-:Y:S01]  /*57e0*/  BAR.SYNC.DEFER_BLOCKING 0x0 ;  /* 0x0000000000007b1d */ /* 0x000fe20000010000 */
[----:B------:R-:W-:Y:S01]  /*57f0*/  IMAD R185, R186, 0x6000, RZ ;  /* 0x00006000bab97824 */ /* 0x000fe200078e02ff */
[----:B------:R-:W-:Y:S04]  /*5800*/  ISETP.GE.AND P0, PT, R197, 0x1, PT ;  /* 0x00000001c500780c */ /* 0x000fe80003f06270 */
[----:B------:R-:W-:Y:S04]  /*5810*/  IADD3 R0, R194, R185, RZ ;  /* 0x000000b9c2007210 */ /* 0x000fe80007ffe0ff */
[----:B------:R-:W-:Y:S01]  /*5820*/  IADD3 R101, R192, R0, RZ ;  /* 0x00000000c0657210 */ /* 0x000fe20007ffe0ff */
        /* <DEDUP_REMOVED lines=12> */
[----:B------:R-:W-:Y:S01]  /*58f0*/  IMAD.SHL.U32 R31, R214, 0x2, RZ ;  /* 0x00000002d61f7824 */ /* 0x000fe200078e00ff */
[----:B------:R-:W-:Y:S01]  /*5900*/  SHF.R.S32.HI R2, RZ, 0x1f, R199 ;  /* 0x0000001fff027819 */ /* 0x000fe200000114c7 */
[----:B------:R-:W-:Y:S01]  /*5910*/  IMAD.SHL.U32 R30, R213, 0x2, RZ ;  /* 0x00000002d51e7824 */ /* 0x000fe200078e00ff */
[----:B------:R-:W-:Y:S01]  /*5920*/  SHF.R.S32.HI R20, RZ, 0x1f, R198 ;  /* 0x0000001fff147819 */ /* 0x000fe200000114c6 */
[----:B------:R-:W-:Y:S01]  /*5930*/  IMAD.SHL.U32 R29, R200, 0x2, RZ ;  /* 0x00000002c81d7824 */ /* 0x000fe200078e00ff */
[----:B------:R-:W-:Y:S01]  /*5940*/  SHF.R.S32.HI R5, RZ, 0x1f, R214 ;  /* 0x0000001fff057819 */ /* 0x000fe200000114d6 */
[----:B------:R-:W-:Y:S01]  /*5950*/  IMAD R4, R2, c[0x0][0x208], RZ ;  /* 0x0000820002047a24 */ /* 0x000fe200078e02ff */
[----:B------:R-:W-:Y:S01]  /*5960*/  SHF.R.S32.HI R6, RZ, 0x1f, R213 ;  /* 0x0000001fff067819 */ /* 0x000fe200000114d5 */
[C---:B------:R-:W-:Y:S01]  /*5970*/  IMAD.WIDE.U32 R2, R199.reuse, c[0x0][0x208], RZ ;  /* 0x00008200c7027a25 */ /* 0x040fe200078e00ff */
[----:B------:R-:W-:Y:S02]  /*5980*/  SHF.L.U64.HI R28, R214, 0x1, R5 ;  /* 0x00000001d61c7819 */ /* 0x000fe40000010205 */
[----:B------:R-:W-:Y:S01]  /*5990*/  SHF.R.S32.HI R5, RZ, 0x1f, R200 ;  /* 0x0000001fff057819 */ /* 0x000fe200000114c8 */
[----:B------:R-:W-:Y:S01]  /*59a0*/  IMAD R4, R199, c[0x0][0x20c], R4 ;  /* 0x00008300c7047a24 */ /* 0x000fe200078e0204 */
[----:B------:R-:W-:Y:S01]  /*59b0*/  SHF.L.U64.HI R23, R213, 0x1, R6 ;  /* 0x00000001d5177819 */ /* 0x000fe20000010206 */
[----:B------:R-:W-:Y:S01]  /*59c0*/  IMAD R20, R20, c[0x0][0x218], RZ ;  /* 0x0000860014147a24 */ /* 0x000fe200078e02ff */
[----:B------:R-:W-:Y:S01]  /*59d0*/  SHF.L.U64.HI R22, R200, 0x1, R5 ;  /* 0x00000001c8167819 */ /* 0x000fe20000010205 */
[----:B------:R-:W-:Y:S02]  /*59e0*/  IMAD.IADD R3, R3, 0x1, R4 ;  /* 0x0000000103037824 */ /* 0x000fe400078e0204 */
[C---:B------:R-:W-:Y:S02]  /*59f0*/  IMAD R20, R198.reuse, c[0x0][0x21c], R20 ;  /* 0x00008700c6147a24 */ /* 0x040fe400078e0214 */
[----:B------:R-:W-:Y:S05]  /*5a00*/  IMAD.WIDE.U32 R2, R198, c[0x0][0x218], R2 ;  /* 0x00008600c6027a25 */ /* 0x000fea00078e0002 */
[----:B------:R-:W-:Y:S04]  /*5a10*/  IADD3 R2, P0, R226, R2, RZ ;  /* 0x00000002e2027210 */ /* 0x000fe80007f1e0ff */
[----:B------:R-:W-:Y:S02]  /*5a20*/  IADD3.X R20, R231, R3, R20, P0, !PT ;  /* 0x00000003e7147210 */ /* 0x000fe400007fe414 */
[C---:B------:R-:W-:Y:S04]  /*5a30*/  LEA R21, P0, R2.reuse, c[0x0][0x1f8], 0x1 ;  /* 0x00007e0002157a11 */ /* 0x040fe800078008ff */
[----:B------:R-:W-:Y:S01]  /*5a40*/  LEA.HI.X R20, R2, c[0x0][0x1fc], R20, 0x1, P0 ;  /* 0x00007f0002147a11 */ /* 0x000fe200000f0c14 */
[----:B------:R-:W-:-:S06]  /*5a50*/  BRA.DIV ~URZ, `(.L_x_1452) ;  /* 0x000099b27f007947 */ /* 0x000fcc000b800000 */
[----:B------:R4:W3:Y:S02]  /*5a60*/  SHFL.IDX PT, R5, R20, RZ, 0x181f ;  /* 0x00181fff14057589 */ /* 0x0008e400000e0000 */
.L_x_1514:
[----:B------:R-:W-:-:S05]  /*5a70*/  BRA.DIV ~URZ, `(.L_x_1453) ;  /* 0x00009a027f007947 */ /* 0x000fca000b800000 */
[----:B------:R-:W5:Y:S01]  /*5a80*/  SHFL.IDX PT, R2, R21, RZ, 0x181f ;  /* 0x00181fff15027589 */ /* 0x000f6200000e0000 */
[----:B------:R-:W-:Y:S01]  /*5a90*/  ISETP.GE.AND P5, PT, R200, c[0x0][0x1d4], PT ;  /* 0x00007500c8007a0c */ /* 0x000fe20003fa6270 */
[----:B------:R-:W-:Y:S01]  /*5aa0*/  IMAD R4, R211, 0x6000, R232 ;  /* 0x00006000d3047824 */ /* 0x000fe200078e02e8 */
[----:B------:R-:W-:Y:S02]  /*5ab0*/  ISETP.GE.AND P1, PT, R213, c[0x0][0x1d4], PT ;  /* 0x00007500d5007a0c */ /* 0x000fe40003f26270 */
[C---:B-----5:R-:W-:Y:S02]  /*5ac0*/  IADD3 R12, P0, R2.reuse, R29, RZ ;  /* 0x0000001d020c7210 */ /* 0x060fe40007f1e0ff */
[----:B------:R-:W-:Y:S03]  /*5ad0*/  IADD3 R6, P6, R2, R30, RZ ;  /* 0x0000001e02067210 */ /* 0x000fe60007fde0ff */
[C---:B---3--:R-:W-:Y:S01]  /*5ae0*/  IMAD.X R13, R5.reuse, 0x1, R22, P0 ;  /* 0x00000001050d7824 */ /* 0x048fe200000e0616 */
[----:B------:R-:W-:Y:S01]  /*5af0*/  ISETP.GE.AND P0, PT, R214, c[0x0][0x1d4], PT ;  /* 0x00007500d6007a0c */ /* 0x000fe20003f06270 */
[C---:B------:R-:W-:Y:S01]  /*5b00*/  IMAD.X R7, R5.reuse, 0x1, R23, P6 ;  /* 0x0000000105077824 */ /* 0x040fe200030e0617 */
[----:B------:R-:W-:Y:S02]  /*5b10*/  IADD3 R14, P6, R2, R31, RZ ;  /* 0x0000001f020e7210 */ /* 0x000fe40007fde0ff */
[----:B------:R-:W-:Y:S01]  /*5b20*/  @!PT LDS RZ, [RZ] ;  /* 0x00000000fffff984 */ /* 0x000fe20000000800 */
[----:B------:R-:W-:Y:S01]  /*5b30*/  @!PT LDS RZ, [RZ] ;  /* 0x00000000fffff984 */ /* 0x000fe20000000800 */
[----:B------:R3:W-:Y:S03]  /*5b40*/  LDGSTS.E.BYPASS.LTC128B.128 [R4], [R12.64], !P5 ;  /* 0x000000000c047fae */ /* 0x0007e6000e901d46 */
[----:B------:R-:W-:Y:S01]  /*5b50*/  IMAD.X R15, R5, 0x1, R28, P6 ;  /* 0x00000001050f7824 */ /* 0x000fe200030e061c */
[----:B------:R3:W-:Y:S04]  /*5b60*/  LDGSTS.E.BYPASS.LTC128B.128 [R4+0x2000], [R6.64], !P1 ;  /* 0x0200000006047fae */ /* 0x0007e8000c901d46 */
[----:B------:R5:W4:Y:S04]  /*5b70*/  SHFL.IDX PT, R5, R20, 0x1, 0x181f ;  /* 0x00381f0014057f89 */ /* 0x000b2800000e0000 */
[----:B------:R2:W-:Y:S04]  /*5b80*/  LDGSTS.E.BYPASS.LTC128B.128 [R4+0x4000], [R14.64], !P0 ;  /* 0x040000000e047fae */ /* 0x0005e8000c101d46 */
[----:B------:R3:W1:Y:S01]  /*5b90*/  SHFL.IDX PT, R2, R21, 0x1, 0x181f ;  /* 0x00381f0015027f89 */ /* 0x00066200000e0000 */
[----:B----45:R-:W-:Y:S02]  /*5ba0*/  SEL R20, RZ, 0x10, P5 ;  /* 0x00000010ff147807 */ /* 0x030fe40002800000 */
[----:B--2---:R-:W-:Y:S02]  /*5bb0*/  SEL R15, RZ, 0x10, P1 ;  /* 0x00000010ff0f7807 */ /* 0x004fe40000800000 */
[----:B------:R-:W-:Y:S02]  /*5bc0*/  SEL R14, RZ, 0x10, P0 ;  /* 0x00000010ff0e7807 */ /* 0x000fe40000000000 */
.L_x_1515:
[----:B-1-3--:R-:W-:Y:S02]  /*5bd0*/  IADD3 R3, -R15, 0x10, RZ ;  /* 0x000000100f037810 */ /* 0x00afe40007ffe1ff */
[----:B------:R-:W-:Y:S02]  /*5be0*/  IADD3 R12, -R20, 0x10, RZ ;  /* 0x00000010140c7810 */ /* 0x000fe40007ffe1ff */
[----:B------:R-:W-:Y:S02]  /*5bf0*/  IADD3 R6, -R14, 0x10, RZ ;  /* 0x000000100e067810 */ /* 0x000fe40007ffe1ff */
[----:B------:R-:W-:Y:S02]  /*5c00*/  LOP3.LUT R7, R3, 0xf, RZ, 0xc0, !PT ;  /* 0x0000000f03077812 */ /* 0x000fe400078ec0ff */
[----:B------:R-:W-:Y:S02]  /*5c10*/  LOP3.LUT R12, R12, 0xf, RZ, 0xc0, !PT ;  /* 0x0000000f0c0c7812 */ /* 0x000fe400078ec0ff */
[----:B------:R-:W-:Y:S02]  /*5c20*/  LOP3.LUT R3, R6, 0xf, RZ, 0xc0, !PT ;  /* 0x0000000f06037812 */ /* 0x000fe400078ec0ff */
[-C--:B------:R-:W-:Y:S02]  /*5c30*/  IADD3 R6, P6, P5, R7, R2.reuse, R30 ;  /* 0x0000000207067210 */ /* 0x080fe40007dde01e */
[-C--:B------:R-:W-:Y:S02]  /*5c40*/  IADD3 R12, P1, P0, R12, R2.reuse, R29 ;  /* 0x000000020c0c7210 */ /* 0x080fe4000783e01d */
[-C--:B------:R-:W-:Y:S02]  /*5c50*/  IADD3.X R7, RZ, R5.reuse, R23, P6, P5 ;  /* 0x00000005ff077210 */ /* 0x080fe400037ea417 */
[----:B------:R-:W-:Y:S02]  /*5c60*/  ISETP.NE.U32.AND P6, PT, R20, RZ, PT ;  /* 0x000000ff1400720c */ /* 0x000fe40003fc5070 */
[-C--:B------:R-:W-:Y:S02]  /*5c70*/  IADD3.X R13, RZ, R5.reuse, R22, P1, P0 ;  /* 0x00000005ff0d7210 */ /* 0x080fe40000fe0416 */
        /* <DEDUP_REMOVED lines=10> */
.L_x_1451:
[----:B------:R-:W-:Y:S05]  /*5d20*/  BSYNC B0 ;  /* 0x0000000000007941 */ /* 0x000fea0003800000 */
.L_x_1450:
[----:B------:R-:W0:Y:S01]  /*5d30*/  LDGDEPBAR ;  /* 0x00000000000079af */ /* 0x000e220000000000 */
[----:B------:R-:W-:Y:S01]  /*5d40*/  WARPSYNC 0xffffffff ;  /* 0xffffffff00007948 */ /* 0x000fe20003800000 */
[C---:B-123--:R-:W-:Y:S01]  /*5d50*/  HMMA.16816.F32.BF16 R4, R32.reuse, R8, RZ ;  /* 0x000000082004723c */ /* 0x04efe200000418ff */
[----:B------:R-:W-:Y:S03]  /*5d60*/  BSSY B0, `(.L_x_1454) ;  /* 0x0000315000007945 */ /* 0x000fe60003800000 */
[CC--:B------:R-:W-:Y:S02]  /*5d70*/  IADD3 R2, R191.reuse, R0.reuse, RZ ;  /* 0x00000000bf027210 */ /* 0x0c0fe40007ffe0ff */
[----:B------:R-:W-:Y:S01]  /*5d80*/  LDSM.16.M88.4 R160, [R190] ;  /* 0x00000000bea0783b */ /* 0x000fe20000000200 */
[----:B------:R-:W-:Y:S01]  /*5d90*/  IADD3 R184, R191, R101, RZ ;  /* 0x00000065bfb87210 */ /* 0x000fe20007ffe0ff */
[C---:B------:R-:W-:Y:S01]  /*5da0*/  HMMA.16816.F32.BF16 R8, R32.reuse, R10, RZ ;  /* 0x0000000a2008723c */ /* 0x040fe200000418ff */
[CC--:B------:R-:W-:Y:S03]  /*5db0*/  IADD3 R3, R192.reuse, R0.reuse, RZ ;  /* 0x00000000c0037210 */ /* 0x0c0fe60007ffe0ff */
[----:B------:R-:W-:Y:S02]  /*5dc0*/  IADD3 R100, R192, R0, R191 ;  /* 0x00000000c0647210 */ /* 0x000fe40007ffe0bf */
[----:B------:R-:W1:Y:S01]  /*5dd0*/  LDSM.16.M88.4 R164, [R2] ;  /* 0x0000000002a4783b */ /* 0x000e620000000200 */
[----:B------:R-:W-:Y:S01]  /*5de0*/  SHF.L.U32 R212, R197, 0x6, RZ ;  /* 0x00000006c5d47819 */ /* 0x000fe200000006ff */
[C---:B----4-:R-:W-:Y:S06]  /*5df0*/  HMMA.16816.F32.BF16 R12, R32.reuse, R16, RZ ;  /* 0x00000010200c723c */ /* 0x050fec00000418ff */
[----:B------:R-:W-:Y:S02]  /*5e00*/  LDSM.16.M88.4 R168, [R184] ;  /* 0x00000000b8a8783b */ /* 0x000fe40000000200 */
[C---:B------:R-:W-:Y:S06]  /*5e10*/  HMMA.16816.F32.BF16 R16, R32.reuse, R18, RZ ;  /* 0x000000122010723c */ /* 0x040fec00000418ff */
[----:B------:R-:W-:Y:S02]  /*5e20*/  LDSM.16.M88.4 R172, [R3+0x2800] ;  /* 0x0028000003ac783b */ /* 0x000fe40000000200 */
[C---:B------:R-:W-:Y:S06]  /*5e30*/  HMMA.16816.F32.BF16 R20, R32.reuse, R24, RZ ;  /* 0x000000182014723c */ /* 0x040fec00000418ff */
[----:B------:R-:W-:Y:S02]  /*5e40*/  LDSM.16.M88.4 R176, [R2+0x2000] ;  /* 0x0020000002b0783b */ /* 0x000fe40000000200 */
[C---:B------:R-:W-:Y:S06]  /*5e50*/  HMMA.16816.F32.BF16 R24, R32.reuse, R26, RZ ;  /* 0x0000001a2018723c */ /* 0x040fec00000418ff */
[----:B------:R-:W-:Y:S02]  /*5e60*/  LDSM.16.M88.4 R180, [R0+0x4000] ;  /* 0x0040000000b4783b */ /* 0x000fe40000000200 */
[C---:B------:R-:W-:Y:S06]  /*5e70*/  HMMA.16816.F32.BF16 R28, R32.reuse, R136, RZ ;  /* 0x00000088201c723c */ /* 0x040fec00000418ff */
[----:B------:R-:W2:Y:S02]  /*5e80*/  LDL R201, [R1] ;  /* 0x0000000001c97983 */ /* 0x000ea40000100800 */
[----:B------:R-:W-:Y:S02]  /*5e90*/  HMMA.16816.F32.BF16 R32, R32, R138, RZ ;  /* 0x0000008a2020723c */ /* 0x000fe400000418ff */
[----:B------:R-:W3:Y:S06]  /*5ea0*/  LDSM.16.M88.4 R136, [R2+0x800] ;  /* 0x000800000288783b */ /* 0x000eec0000000200 */
        /* <DEDUP_REMOVED lines=8> */
[----:B------:R-:W4:Y:S07]  /*5f30*/  LDSM.16.M88.4 R152, [R189] ;  /* 0x00000000bd98783b */ /* 0x000f2e0000000200 */
        /* <DEDUP_REMOVED lines=15> */
[----:B------:R-:W4:Y:S07]  /*6030*/  LDSM.16.M88.4 R148, [R0+0x2000] ;  /* 0x002000000094783b */ /* 0x000f2e0000000200 */
[C---:B------:R-:W-:Y:S01]  /*6040*/  HMMA.16816.F32.BF16 R4, R152.reuse, R168, R4 ;  /* 0x000000a89804723c */ /* 0x040fe20000041804 */
[----:B------:R-:W5:Y:S07]  /*6050*/  LDSM.16.M88.4 R160, [R0+0x2800] ;  /* 0x0028000000a0783b */ /* 0x000f6e0000000200 */
[C---:B------:R-:W-:Y:S01]  /*6060*/  HMMA.16816.F32.BF16 R8, R152.reuse, R170, R8 ;  /* 0x000000aa9808723c */ /* 0x040fe20000041808 */
[----:B------:R-:W-:Y:S07]  /*6070*/  LDSM.16.M88.4 R168, [R101+0x2000] ;  /* 0x0020000065a8783b */ /* 0x000fee0000000200 */
[C---:B------:R-:W-:Y:S08]  /*6080*/  HMMA.16816.F32.BF16 R12, R152.reuse, R140, R12 ;  /* 0x0000008c980c723c */ /* 0x040ff0000004180c */
[C---:B------:R-:W-:Y:S01]  /*6090*/  HMMA.16816.F32.BF16 R16, R152.reuse, R142, R16 ;  /* 0x0000008e9810723c */ /* 0x040fe20000041810 */
[----:B------:R-:W5:Y:S07]  /*60a0*/  LDSM.16.M88.4 R140, [R0+0x3000] ;  /* 0x00300000008c783b */ /* 0x000f6e0000000200 */
        /* <DEDUP_REMOVED lines=13> */
[C---:B------:R-:W-:Y:S08]  /*6180*/  HMMA.16816.F32.BF16 R20, R144.reuse, R140, R20 ;  /* 0x0000008c9014723c */ /* 0x040ff00000041814 */
        /* <DEDUP_REMOVED lines=19> */
[----:B------:R-:W1:Y:S07]  /*62c0*/  LDSM.16.M88.4 R156, [R100+0x3800] ;  /* 0x00380000649c783b */ /* 0x000e6e0000000200 */
[C---:B------:R-:W-:Y:S01]  /*62d0*/  HMMA.16816.F32.BF16 R8, R152.reuse, R178, R8 ;  /* 0x000000b29808723c */ /* 0x040fe20000041808 */
[----:B------:R-:W-:Y:S07]  /*62e0*/  LDSM.16.M88.4 R176, [R101+0x4000] ;  /* 0x0040000065b0783b */ /* 0x000fee0000000200 */
[C---:B-----5:R-:W-:Y:S08]  /*62f0*/  HMMA.16816.F32.BF16 R12, R152.reuse, R140, R12 ;  /* 0x0000008c980c723c */ /* 0x060ff0000004180c */
[C---:B------:R-:W-:Y:S01]  /*6300*/  HMMA.16816.F32.BF16 R16, R152.reuse, R142, R16 ;  /* 0x0000008e9810723c */ /* 0x040fe20000041810 */
[----:B------:R-:W5:Y:S07]  /*6310*/  LDSM.16.M88.4 R140, [R0+0x4800] ;  /* 0x00480000008c783b */ /* 0x000f6e0000000200 */
[C---:B--2---:R-:W-:Y:S08]  /*6320*/  HMMA.16816.F32.BF16 R20, R152.reuse, R144, R20 ;  /* 0x000000909814723c */ /* 0x044ff00000041814 */
[C---:B------:R-:W-:Y:S01]  /*6330*/  HMMA.16816.F32.BF16 R24, R152.reuse, R146, R24 ;  /* 0x000000929818723c */ /* 0x040fe20000041818 */
[----:B------:R-:W2:Y:S07]  /*6340*/  LDSM.16.M88.4 R144, [R0+0x5000] ;  /* 0x005000000090783b */ /* 0x000eae0000000200 */
[C---:B------:R-:W-:Y:S08]  /*6350*/  HMMA.16816.F32.BF16 R28, R152.reuse, R160, R28 ;  /* 0x000000a0981c723c */ /* 0x040ff0000004181c */
[----:B------:R-:W-:Y:S01]  /*6360*/  HMMA.16816.F32.BF16 R32, R152, R162, R32 ;  /* 0x000000a29820723c */ /* 0x000fe20000041820 */
[----:B------:R2:W5:Y:S07]  /*6370*/  LDSM.16.M88.4 R152, [R0+0x5800] ;  /* 0x005800000098783b */ /* 0x00056e0000000200 */
[C---:B-1----:R-:W-:Y:S01]  /*6380*/  HMMA.16816.F32.BF16 R4, R164.reuse, R168, R4 ;  /* 0x000000a8a404723c */ /* 0x042fe20000041804 */
[----:B------:R-:W1:Y:S07]  /*6390*/  LDSM.16.M88.4 R160, [R188+0x8000] ;  /* 0x00800000bca0783b */ /* 0x000e6e0000000200 */
[C---:B------:R-:W-:Y:S01]  /*63a0*/  HMMA.16816.F32.BF16 R8, R164.reuse, R170, R8 ;  /* 0x000000aaa408723c */ /* 0x040fe20000041808 */
[----:B------:R-:W-:Y:S07]  /*63b0*/  LDSM.16.M88.4 R168, [R2+0x4000] ;  /* 0x0040000002a8783b */ /* 0x000fee0000000200 */
[C---:B---3--:R-:W-:Y:S04]  /*63c0*/  HMMA.16816.F32.BF16 R12, R164.reuse, R136, R12 ;  /* 0x00000088a40c723c */ /* 0x048fe8000004180c */
[----:B--2---:R-:W-:Y:S04]  /*63d0*/  MOV R0, R215 ;  /* 0x000000d700007202 */ /* 0x004fe80000000f00 */
[C---:B------:R-:W-:Y:S01]  /*63e0*/  HMMA.16816.F32.BF16 R16, R164.reuse, R138, R16 ;  /* 0x0000008aa410723c */ /* 0x040fe20000041810 */
[----:B------:R-:W2:Y:S07]  /*63f0*/  LDSM.16.M88.4 R136, [R3+0x4800] ;  /* 0x004800000388783b */ /* 0x000eae0000000200 */
[C---:B----4-:R-:W-:Y:S08]  /*6400*/  HMMA.16816.F32.BF16 R20, R164.reuse, R148, R20 ;  /* 0x00000094a414723c */ /* 0x050ff00000041814 */
[C---:B------:R-:W-:Y:S01]  /*6410*/  HMMA.16816.F32.BF16 R24, R164.reuse, R150, R24 ;  /* 0x00000096a418723c */ /* 0x040fe20000041818 */
[----:B------:R-:W3:Y:S07]  /*6420*/  LDSM.16.M88.4 R148, [R3+0x5000] ;  /* 0x005000000394783b */ /* 0x000eee0000000200 */
[C---:B------:R-:W-:Y:S08]  /*6430*/  HMMA.16816.F32.BF16 R28, R164.reuse, R156, R28 ;  /* 0x0000009ca41c723c */ /* 0x040ff0000004181c */
        /* <DEDUP_REMOVED lines=9> */
[C---:B------:R-:W-:Y:S08]  /*64d0*/  HMMA.16816.F32.BF16 R20, R172.reuse, R144, R20 ;  /* 0x00000090ac14723c */ /* 0x040ff00000041814 */
[C---:B------:R-:W-:Y:S01]  /*64e0*/  HMMA.16816.F32.BF16 R24, R172.reuse, R146, R24 ;  /* 0x00000092ac18723c */ /* 0x040fe20000041818 */
[----:B------:R-:W3:Y:S07]  /*64f0*/  LDSM.16.M88.4 R144, [R2+0x5000] ;  /* 0x005000000290783b */ /* 0x000eee0000000200 */
[C---:B------:R-:W-:Y:S08]  /*6500*/  HMMA.16816.F32.BF16 R28, R172.reuse, R152, R28 ;  /* 0x00000098ac1c723c */ /* 0x040ff0000004181c */
[----:B------:R-:W-:Y:S01]  /*6510*/  HMMA.16816.F32.BF16 R32, R172, R154, R32 ;  /* 0x0000009aac20723c */ /* 0x000fe20000041820 */
[----:B------:R2:W4:Y:S07]  /*6520*/  LDSM.16.M88.4 R152, [R2+0x5800] ;  /* 0x005800000298783b */ /* 0x00052e0000000200 */
[C---:B-1----:R-:W-:Y:S01]  /*6530*/  HMMA.16816.F32.BF16 R4, R160.reuse, R176, R4 ;  /* 0x000000b0a004723c */ /* 0x042fe20000041804 */
[----:B------:R-:W1:Y:S07]  /*6540*/  LDSM.16.M88.4 R172, [R189+0x8000] ;  /* 0x00800000bdac783b */ /* 0x000e6e0000000200 */
[C---:B------:R-:W-:Y:S08]  /*6550*/  HMMA.16816.F32.BF16 R8, R160.reuse, R178, R8 ;  /* 0x000000b2a008723c */ /* 0x040ff00000041808 */
[C---:B--2---:R-:W-:Y:S04]  /*6560*/  HMMA.16816.F32.BF16 R12, R160.reuse, R136, R12 ;  /* 0x00000088a00c723c */ /* 0x044fe8000004180c */
[----:B------:R-:W-:Y:S04]  /*6570*/  @P4 IMAD.HI.U32 R2, R215, c[0x0][0x2c8], RZ ;  /* 0x0000b200d7024a27 */ /* 0x000fe800078e00ff */
[C---:B------:R-:W-:Y:S01]  /*6580*/  HMMA.16816.F32.BF16 R16, R160.reuse, R138, R16 ;  /* 0x0000008aa010723c */ /* 0x040fe20000041810 */
[----:B------:R-:W2:Y:S03]  /*6590*/  LDSM.16.M88.4 R136, [R100+0x4800] ;  /* 0x004800006488783b */ /* 0x000ea60000000200 */
[----:B------:R-:W-:Y:S04]  /*65a0*/  @P4 SHF.R.U32.HI R0, RZ, c[0x0][0x2cc], R2 ;  /* 0x0000b300ff004a19 */ /* 0x000fe80000011602 */
[C---:B---3--:R-:W-:Y:S01]  /*65b0*/  HMMA.16816.F32.BF16 R20, R160.reuse, R148, R20 ;  /* 0x00000094a014723c */ /* 0x048fe20000041814 */
[----:B------:R-:W-:Y:S07]  /*65c0*/  SHFL.IDX PT, R2, R0, RZ, 0x1c1f ;  /* 0x001c1fff00027589 */ /* 0x000fee00000e0000 */
[C---:B------:R-:W-:Y:S01]  /*65d0*/  HMMA.16816.F32.BF16 R24, R160.reuse, R150, R24 ;  /* 0x00000096a018723c */ /* 0x040fe20000041818 */
[----:B------:R3:W-:Y:S07]  /*65e0*/  SHFL.IDX PT, R3, R0, 0x1, 0x1c1f ;  /* 0x003c1f0000037f89 */ /* 0x0007ee00000e0000 */
[C---:B----4-:R-:W-:Y:S07]  /*65f0*/  HMMA.16816.F32.BF16 R28, R160.reuse, R156, R28 ;  /* 0x0000009ca01c723c */ /* 0x050fee000004181c */
[----:B------:R-:W-:Y:S01]  /*6600*/  IADD3 R156, R195, R185, RZ ;  /* 0x000000b9c39c7210 */ /* 0x000fe20007ffe0ff */
[----:B------:R-:W-:Y:S08]  /*6610*/  HMMA.16816.F32.BF16 R32, R160, R158, R32 ;  /* 0x0000009ea020723c */ /* 0x000ff00000041820 */
[C---:B------:R-:W-:Y:S05]  /*6620*/  HMMA.16816.F32.BF16 R4, R164.reuse, R168, R4 ;  /* 0x000000a8a404723c */ /* 0x040fea0000041804 */
[----:B---3--:R-:W-:Y:S03]  /*6630*/  IADD3 R0, -R201, 0x1, -R212 ;  /* 0x00000001c9007810 */ /* 0x008fe60007ffe9d4 */
        /* <DEDUP_REMOVED lines=13> */
[----:B------:R-:W-:Y:S01]  /*6710*/  FMUL.FTZ R6, R6, c[0x0][0x320] ;  /* 0x0000c80006067a20 */ /* 0x000fe20000410000 */
[----:B------:R-:W1:Y:S03]  /*6720*/  MUFU.TANH R145, R4 ;  /* 0x0000000400917308 */ /* 0x000e660000002400 */
        /* <DEDUP_REMOVED lines=14> */
[----:B------:R-:W-:Y:S03]  /*6810*/  FMUL.FTZ R19, R19, c[0x0][0x320] ;  /* 0x0000c80013137a20 */ /* 0x000fe60000410000 */
[----:B------:R4:W5:Y:S10]  /*6820*/  MUFU.TANH R142, R7 ;  /* 0x00000007008e7308 */ /* 0x0009740000002400 */
[----:B------:R-:W1:Y:S10]  /*6830*/  MUFU.TANH R140, R8 ;  /* 0x00000008008c7308 */ /* 0x000e740000002400 */
[----:B------:R-:W-:Y:S01]  /*6840*/  MUFU.TANH R137, R9 ;  /* 0x0000000900897308 */ /* 0x000fe20000002400 */
[----:B----4-:R-:W4:Y:S09]  /*6850*/  LDSM.16.M88.4 R4, [R100+0x5000] ;  /* 0x005000006404783b */ /* 0x010f320000000200 */
[----:B------:R-:W-:Y:S10]  /*6860*/  MUFU.TANH R136, R10 ;  /* 0x0000000a00887308 */ /* 0x000ff40000002400 */
[----:B------:R1:W-:Y:S10]  /*6870*/  MUFU.TANH R101, R11 ;  /* 0x0000000b00657308 */ /* 0x0003f40000002400 */
[----:B------:R-:W-:Y:S10]  /*6880*/  MUFU.TANH R14, R14 ;  /* 0x0000000e000e7308 */ /* 0x000ff40000002400 */
[----:B------:R-:W-:Y:S01]  /*6890*/  MUFU.TANH R15, R15 ;  /* 0x0000000f000f7308 */ /* 0x000fe20000002400 */
[C---:B----4-:R-:W-:Y:S01]  /*68a0*/  HMMA.16816.F32.BF16 R20, R172.reuse, R4, R20 ;  /* 0x00000004ac14723c */ /* 0x050fe20000041814 */
[----:B-1----:R-:W1:Y:S01]  /*68b0*/  LDSM.16.M88.4 R8, [R100+0x5800] ;  /* 0x005800006408783b */ /* 0x002e620000000200 */
[----:B------:R-:W-:Y:S07]  /*68c0*/  DEPBAR.LE SB0, 0x2 ;  /* 0x000080800000791a */ /* 0x000fee0000000000 */
[----:B------:R-:W4:Y:S03]  /*68d0*/  MUFU.TANH R12, R12 ;  /* 0x0000000c000c7308 */ /* 0x000f260000002400 */
[----:B------:R-:W-:Y:S01]  /*68e0*/  MOV R4, c[0x0][0x2ac] ;  /* 0x0000ab0000047a02 */ /* 0x000fe20000000f00 */
[C---:B------:R-:W-:Y:S01]  /*68f0*/  HMMA.16816.F32.BF16 R24, R172.reuse, R6, R24 ;  /* 0x00000006ac18723c */ /* 0x040fe20000041818 */
[----:B------:R-:W-:Y:S04]  /*6900*/  BAR.SYNC.DEFER_BLOCKING 0x0 ;  /* 0x0000000000007b1d */ /* 0x000fe80000010000 */
[----:B------:R-:W-:Y:S07]  /*6910*/  IMAD R0, R4, c[0x0][0x1d0], R0 ;  /* 0x0000740004007a24 */ /* 0x000fee00078e0200 */
[----:B------:R-:W-:Y:S01]  /*6920*/  IADD3 R0, R0, -c[0x0][0x168], RZ ;  /* 0x80005a0000007a10 */ /* 0x000fe20007ffe0ff */
[----:B------:R-:W-:Y:S03]  /*6930*/  FMUL.FTZ R20, R20, c[0x0][0x320] ;  /* 0x0000c80014147a20 */ /* 0x000fe60000410000 */
[C---:B------:R-:W-:Y:S01]  /*6940*/  IADD3 R2, R0.reuse, R2, RZ ;  /* 0x0000000200027210 */ /* 0x040fe20007ffe0ff */
[----:B------:R-:W-:Y:S01]  /*6950*/  FMUL.FTZ R21, R21, c[0x0][0x320] ;  /* 0x0000c80015157a20 */ /* 0x000fe20000410000 */
[----:B------:R-:W-:Y:S01]  /*6960*/  IADD3 R0, R0, R3, RZ ;  /* 0x0000000300007210 */ /* 0x000fe20007ffe0ff */
[----:B------:R-:W-:Y:S01]  /*6970*/  FMUL.FTZ R22, R22, c[0x0][0x320] ;  /* 0x0000c80016167a20 */ /* 0x000fe20000410000 */
[C---:B------:R-:W-:Y:S01]  /*6980*/  ISETP.GT.AND P5, PT, R2.reuse, RZ, PT ;  /* 0x000000ff0200720c */ /* 0x040fe20003fa4270 */
[----:B------:R-:W-:Y:S01]  /*6990*/  FMUL.FTZ R23, R23, c[0x0][0x320] ;  /* 0x0000c80017177a20 */ /* 0x000fe20000410000 */
[----:B------:R-:W-:Y:S02]  /*69a0*/  ISETP.GT.AND P1, PT, R2, 0x1, PT ;  /* 0x000000010200780c */ /* 0x000fe40003f24270 */
[----:B------:R-:W-:Y:S01]  /*69b0*/  FMUL.FTZ R24, R24, c[0x0][0x320] ;  /* 0x0000c80018187a20 */ /* 0x000fe20000410000 */
[----:B------:R-:W-:Y:S01]  /*69c0*/  MUFU.TANH R20, R20 ;  /* 0x0000001400147308 */ /* 0x000fe20000002400 */
[----:B------:R-:W-:Y:S01]  /*69d0*/  FMUL.FTZ R25, R25, c[0x0][0x320] ;  /* 0x0000c80019197a20 */ /* 0x000fe20000410000 */
[----:B------:R-:W-:Y:S01]  /*69e0*/  ISETP.GT.AND P0, PT, R0, RZ, PT ;  /* 0x000000ff0000720c */ /* 0x000fe20003f04270 */
[----:B------:R-:W-:Y:S01]  /*69f0*/  FMUL.FTZ R26, R26, c[0x0][0x320] ;  /* 0x0000c8001a1a7a20 */ /* 0x000fe20000410000 */
[----:B------:R-:W-:Y:S01]  /*6a00*/  ISETP.GT.AND P6, PT, R0, 0x1, PT ;  /* 0x000000010000780c */ /* 0x000fe20003fc4270 */
[----:B------:R-:W-:Y:S01]  /*6a10*/  FMUL.FTZ R27, R27, c[0x0][0x320] ;  /* 0x0000c8001b1b7a20 */ /* 0x000fe20000410000 */
[----:B------:R-:W-:Y:S01]  /*6a20*/  FSEL R4, R145, -INF , P5 ;  /* 0xff80000091047808 */ /* 0x000fe20002800000 */
[C---:B-1----:R-:W-:Y:S03]  /*6a30*/  HMMA.16816.F32.BF16 R28, R172.reuse, R8, R28 ;  /* 0x00000008ac1c723c */ /* 0x042fe6000004181c */
[----:B------:R1:W1:Y:S01]  /*6a40*/  MUFU.TANH R141, R13 ;  /* 0x0000000d008d7308 */ /* 0x0002620000002400 */
[----:B------:R-:W-:Y:S02]  /*6a50*/  ISETP.GT.AND P5, PT, R2, 0x8, PT ;  /* 0x000000080200780c */ /* 0x000fe40003fa4270 */
[----:B--2---:R-:W-:Y:S02]  /*6a60*/  FSEL R3, R144, -INF , P1 ;  /* 0xff80000090037808 */ /* 0x004fe40000800000 */
[----:B---3--:R-:W-:Y:S01]  /*6a70*/  FSEL R9, R143, -INF , P0 ;  /* 0xff8000008f097808 */ /* 0x008fe20000000000 */
[----:B------:R-:W-:Y:S03]  /*6a80*/  HMMA.16816.F32.BF16 R32, R172, R10, R32 ;  /* 0x0000000aac20723c */ /* 0x000fe60000041820 */
[----:B------:R-:W-:Y:S01]  /*6a90*/  ISETP.GT.AND P1, PT, R2, 0x9, PT ;  /* 0x000000090200780c */ /* 0x000fe20003f24270 */
[----:B------:R-:W2:Y:S01]  /*6aa0*/  MUFU.TANH R16, R16 ;  /* 0x0000001000107308 */ /* 0x000ea20000002400 */
[----:B-----5:R-:W-:Y:S02]  /*6ab0*/  FSEL R8, R142, -INF , P6 ;  /* 0xff8000008e087808 */ /* 0x020fe40003000000 */
[----:B------:R-:W-:Y:S02]  /*6ac0*/  FSEL R6, R140, -INF , P5 ;  /* 0xff8000008c067808 */ /* 0x000fe40002800000 */
[----:B------:R-:W-:Y:S02]  /*6ad0*/  ISETP.GT.AND P5, PT, R2, 0x10, PT ;  /* 0x000000100200780c */ /* 0x000fe40003fa4270 */
[C---:B------:R-:W-:Y:S02]  /*6ae0*/  ISETP.GT.AND P0, PT, R0.reuse, 0x8, PT ;  /* 0x000000080000780c */ /* 0x040fe40003f04270 */
[----:B------:R-:W-:Y:S01]  /*6af0*/  ISETP.GT.AND P6, PT, R0, 0x9, PT ;  /* 0x000000090000780c */ /* 0x000fe20003fc4270 */
[----:B------:R-:W3:Y:S01]  /*6b00*/  MUFU.TANH R17, R17 ;  /* 0x0000001100117308 */ /* 0x000ee20000002400 */
[----:B----4-:R-:W-:Y:S01]  /*6b10*/  FSEL R140, R12, -INF , P5 ;  /* 0xff8000000c8c7808 */ /* 0x010fe20002800000 */
[----:B------:R-:W-:Y:S01]  /*6b20*/  FMUL.FTZ R28, R28, c[0x0][0x320] ;  /* 0x0000c8001c1c7a20 */ /* 0x000fe20000410000 */
[----:B------:R-:W-:Y:S01]  /*6b30*/  ISETP.GT.AND P5, PT, R2, 0x18, PT ;  /* 0x000000180200780c */ /* 0x000fe20003fa4270 */
[----:B------:R-:W-:Y:S01]  /*6b40*/  FMUL.FTZ R29, R29, c[0x0][0x320] ;  /* 0x0000c8001d1d7a20 */ /* 0x000fe20000410000 */
[----:B------:R-:W-:Y:S01]  /*6b50*/  FMNMX.FTZ R11, R9, R103, !PT ;  /* 0x00000067090b7209 */ /* 0x000fe20007810000 */
[----:B------:R-:W-:Y:S01]  /*6b60*/  FMUL.FTZ R30, R30, c[0x0][0x320] ;  /* 0x0000c8001e1e7a20 */ /* 0x000fe20000410000 */
[----:B------:R-:W-:Y:S01]  /*6b70*/  FSEL R5, R137, -INF , P1 ;  /* 0xff80000089057808 */ /* 0x000fe20000800000 */
[----:B-1----:R-:W-:Y:S01]  /*6b80*/  FMUL.FTZ R13, R31, c[0x0][0x320] ;  /* 0x0000c8001f0d7a20 */ /* 0x002fe20000410000 */
[----:B------:R-:W-:Y:S01]  /*6b90*/  ISETP.GT.AND P1, PT, R2, 0x11, PT ;  /* 0x000000110200780c */ /* 0x000fe20003f24270 */
[----:B------:R-:W1:Y:S01]  /*6ba0*/  MUFU.TANH R18, R18 ;  /* 0x0000001200127308 */ /* 0x000e620000002400 */
[----:B------:R-:W-:Y:S01]  /*6bb0*/  FSEL R7, R136, -INF , P0 ;  /* 0xff80000088077808 */ /* 0x000fe20000000000 */
[----:B------:R-:W-:Y:S01]  /*6bc0*/  FMUL.FTZ R32, R32, c[0x0][0x320] ;  /* 0x0000c80020207a20 */ /* 0x000fe20000410000 */
[----:B------:R-:W-:Y:S01]  /*6bd0*/  ISETP.GT.AND P0, PT, R0, 0x10, PT ;  /* 0x000000100000780c */ /* 0x000fe20003f04270 */
[----:B------:R-:W-:Y:S01]  /*6be0*/  FMUL.FTZ R34, R34, c[0x0][0x320] ;  /* 0x0000c80022227a20 */ /* 0x000fe20000410000 */
[----:B------:R-:W-:Y:S01]  /*6bf0*/  FSEL R10, R101, -INF , P6 ;  /* 0xff800000650a7808 */ /* 0x000fe20003000000 */
[----:B------:R-:W-:Y:S01]  /*6c00*/  FMUL.FTZ R12, R35, c[0x0][0x320] ;  /* 0x0000c800230c7a20 */ /* 0x000fe20000410000 */
[----:B------:R-:W-:Y:S01]  /*6c10*/  ISETP.GT.AND P6, PT, R0, 0x11, PT ;  /* 0x000000110000780c */ /* 0x000fe20003fc4270 */
[----:B------:R-:W-:Y:S01]  /*6c20*/  FMUL.FTZ R33, R33, c[0x0][0x320] ;  /* 0x0000c80021217a20 */ /* 0x000fe20000410000 */
[----:B------:R-:W-:Y:S01]  /*6c30*/  FMNMX.FTZ R101, R4, R102, !PT ;  /* 0x0000006604657209 */ /* 0x000fe20007810000 */
[----:B------:R-:W4:Y:S01]  /*6c40*/  MUFU.TANH R19, R19 ;  /* 0x0000001300137308 */ /* 0x000f220000002400 */
[----:B------:R-:W-:Y:S02]  /*6c50*/  FSEL R141, R141, -INF , P1 ;  /* 0xff8000008d8d7808 */ /* 0x000fe40000800000 */
[----:B------:R-:W-:Y:S02]  /*6c60*/  FSEL R142, R14, -INF , P0 ;  /* 0xff8000000e8e7808 */ /* 0x000fe40000000000 */
[----:B------:R-:W-:Y:S02]  /*6c70*/  FSEL R143, R15, -INF , P6 ;  /* 0xff8000000f8f7808 */ /* 0x000fe40003000000 */
[----:B--2---:R-:W-:Y:S02]  /*6c80*/  FSEL R146, R16, -INF , P5 ;  /* 0xff80000010927808 */ /* 0x004fe40002800000 */
[----:B------:R-:W-:Y:S01]  /*6c90*/  ISETP.GT.AND P1, PT, R2, 0x19, PT ;  /* 0x000000190200780c */ /* 0x000fe20003f24270 */
[----:B------:R-:W2:Y:S01]  /*6ca0*/  MUFU.TANH R21, R21 ;  /* 0x0000001500157308 */ /* 0x000ea20000002400 */
[C---:B------:R-:W-:Y:S02]  /*6cb0*/  ISETP.GT.AND P0, PT, R0.reuse, 0x18, PT ;  /* 0x000000180000780c */ /* 0x040fe40003f04270 */
[----:B------:R-:W-:Y:S02]  /*6cc0*/  ISETP.GT.AND P6, PT, R0, 0x19, PT ;  /* 0x000000190000780c */ /* 0x000fe40003fc4270 */
[----:B------:R-:W-:Y:S02]  /*6cd0*/  ISETP.GT.AND P5, PT, R2, 0x20, PT ;  /* 0x000000200200780c */ /* 0x000fe40003fa4270 */
[----:B------:R-:W-:Y:S02]  /*6ce0*/  FMNMX.FTZ R101, R3, R101, !PT ;  /* 0x0000006503657209 */ /* 0x000fe40007810000 */
[----:B------:R-:W-:Y:S01]  /*6cf0*/  FMNMX.FTZ R11, R8, R11, !PT ;  /* 0x0000000b080b7209 */ /* 0x000fe20007810000 */
[----:B------:R-:W5:Y:S01]  /*6d00*/  MUFU.TANH R22, R22 ;  /* 0x0000001600167308 */ /* 0x000f620000002400 */
[----:B---3--:R-:W-:Y:S02]  /*6d10*/  FSEL R147, R17, -INF , P1 ;  /* 0xff80000011937808 */ /* 0x008fe40000800000 */
[----:B-1----:R-:W-:Y:S02]  /*6d20*/  FSEL R148, R18, -INF , P0 ;  /* 0xff80000012947808 */ /* 0x002fe40000000000 */
[----:B----4-:R-:W-:Y:S02]  /*6d30*/  FSEL R149, R19, -INF , P6 ;  /* 0xff80000013957808 */ /* 0x010fe40003000000 */
[----:B------:R-:W-:Y:S02]  /*6d40*/  FSEL R151, R20, -INF , P5 ;  /* 0xff80000014977808 */ /* 0x000fe40002800000 */
[----:B------:R-:W-:Y:S01]  /*6d50*/  ISETP.GT.AND P1, PT, R2, 0x21, PT ;  /* 0x000000210200780c */ /* 0x000fe20003f24270 */
[----:B------:R-:W1:Y:S01]  /*6d60*/  MUFU.TANH R24, R24 ;  /* 0x0000001800187308 */ /* 0x000e620000002400 */
[----:B------:R-:W-:Y:S02]  /*6d70*/  ISETP.GT.AND P0, PT, R0, 0x20, PT ;  /* 0x000000200000780c */ /* 0x000fe40003f04270 */
[C---:B------:R-:W-:Y:S02]  /*6d80*/  ISETP.GT.AND P6, PT, R2.reuse, 0x28, PT ;  /* 0x000000280200780c */ /* 0x040fe40003fc4270 */
[----:B------:R-:W-:Y:S02]  /*6d90*/  ISETP.GT.AND P5, PT, R2, 0x29, PT ;  /* 0x000000290200780c */ /* 0x000fe40003fa4270 */
[----:B------:R-:W-:Y:S02]  /*6da0*/  FMNMX.FTZ R101, R6, R101, !PT ;  /* 0x0000006506657209 */ /* 0x000fe40007810000 */
[----:B------:R-:W-:Y:S01]  /*6db0*/  FMNMX.FTZ R11, R7, R11, !PT ;  /* 0x0000000b070b7209 */ /* 0x000fe20007810000 */
[----:B------:R-:W3:Y:S01]  /*6dc0*/  MUFU.TANH R25, R25 ;  /* 0x0000001900197308 */ /* 0x000ee20000002400 */
[----:B--2---:R-:W-:Y:S02]  /*6dd0*/  FSEL R152, R21, -INF , P1 ;  /* 0xff80000015987808 */ /* 0x004fe40000800000 */
[----:B------:R-:W-:Y:S02]  /*6de0*/  FMNMX.FTZ R101, R5, R101, !PT ;  /* 0x0000006505657209 */ /* 0x000fe40007810000 */
[----:B-----5:R-:W-:Y:S02]  /*6df0*/  FSEL R154, R22, -INF , P0 ;  /* 0xff800000169a7808 */ /* 0x020fe40000000000 */
[C---:B------:R-:W-:Y:S02]  /*6e00*/  ISETP.GT.AND P1, PT, R2.reuse, 0x30, PT ;  /* 0x000000300200780c */ /* 0x040fe40003f24270 */
[----:B------:R-:W-:Y:S01]  /*6e10*/  ISETP.GT.AND P0, PT, R2, 0x31, PT ;  /* 0x000000310200780c */ /* 0x000fe20003f04270 */
[----:B------:R-:W2:Y:S01]  /*6e20*/  MUFU.TANH R28, R28 ;  /* 0x0000001c001c7308 */ /* 0x000ea20000002400 */
[----:B------:R-:W-:Y:S02]  /*6e30*/  FMNMX.FTZ R101, R140, R101, !PT ;  /* 0x000000658c657209 */ /* 0x000fe40007810000 */
[----:B-1----:R-:W-:Y:S02]  /*6e40*/  FSEL R157, R24, -INF , P6 ;  /* 0xff800000189d7808 */ /* 0x002fe40003000000 */
[----:B------:R-:W-:Y:S02]  /*6e50*/  ISETP.GT.AND P6, PT, R2, 0x38, PT ;  /* 0x000000380200780c */ /* 0x000fe40003fc4270 */
[----:B------:R-:W-:Y:S03]  /*6e60*/  FMNMX.FTZ R101, R141, R101, !PT ;  /* 0x000000658d657209 */ /* 0x000fe60007810000 */
[----:B------:R-:W1:Y:S01]  /*6e70*/  MUFU.TANH R23, R23 ;  /* 0x0000001700177308 */ /* 0x000e620000002400 */
[----:B------:R-:W-:Y:S02]  /*6e80*/  FMNMX.FTZ R101, R146, R101, !PT ;  /* 0x0000006592657209 */ /* 0x000fe40007810000 */
[----:B---3--:R-:W-:Y:S02]  /*6e90*/  FSEL R158, R25, -INF , P5 ;  /* 0xff800000199e7808 */ /* 0x008fe40002800000 */
[----:B------:R-:W-:Y:S02]  /*6ea0*/  ISETP.GT.AND P5, PT, R2, 0x39, PT ;  /* 0x000000390200780c */ /* 0x000fe40003fa4270 */
[----:B------:R-:W-:Y:S03]  /*6eb0*/  FMNMX.FTZ R2, R10, R11, !PT ;  /* 0x0000000b0a027209 */ /* 0x000fe60007810000 */
[----:B------:R-:W3:Y:S01]  /*6ec0*/  MUFU.TANH R29, R29 ;  /* 0x0000001d001d7308 */ /* 0x000ee20000002400 */
[----:B------:R-:W-:Y:S02]  /*6ed0*/  FMNMX.FTZ R101, R147, R101, !PT ;  /* 0x0000006593657209 */ /* 0x000fe40007810000 */
[----:B------:R-:W-:Y:S02]  /*6ee0*/  FMNMX.FTZ R2, R142, R2, !PT ;  /* 0x000000028e027209 */ /* 0x000fe40007810000 */
[----:B--2---:R-:W-:Y:S02]  /*6ef0*/  FSEL R160, R28, -INF , P1 ;  /* 0xff8000001ca07808 */ /* 0x004fe40000800000 */
[----:B------:R-:W-:Y:S02]  /*6f00*/  FMNMX.FTZ R2, R143, R2, !PT ;  /* 0x000000028f027209 */ /* 0x000fe40007810000 */
[----:B------:R-:W-:Y:S01]  /*6f10*/  ISETP.GT.AND P1, PT, R0, 0x21, PT ;  /* 0x000000210000780c */ /* 0x000fe20003f24270 */
[----:B------:R-:W2:Y:S01]  /*6f20*/  MUFU.TANH R26, R26 ;  /* 0x0000001a001a7308 */ /* 0x000ea20000002400 */
[----:B------:R-:W-:Y:S02]  /*6f30*/  FMNMX.FTZ R2, R148, R2, !PT ;  /* 0x0000000294027209 */ /* 0x000fe40007810000 */
[----:B------:R-:W-:Y:S02]  /*6f40*/  FMNMX.FTZ R101, R151, R101, !PT ;  /* 0x0000006597657209 */ /* 0x000fe40007810000 */
[----:B------:R-:W-:Y:S02]  /*6f50*/  FMNMX.FTZ R2, R149, R2, !PT ;  /* 0x0000000295027209 */ /* 0x000fe40007810000 */
[----:B-1----:R-:W-:Y:S02]  /*6f60*/  FSEL R150, R23, -INF , P1 ;  /* 0xff80000017967808 */ /* 0x002fe40000800000 */
[----:B------:R-:W-:Y:S01]  /*6f70*/  FMNMX.FTZ R2, R154, R2, !PT ;  /* 0x000000029a027209 */ /* 0x000fe20007810000 */
[----:B------:R-:W1:Y:S01]  /*6f80*/  MUFU.TANH R27, R27 ;  /* 0x0000001b001b7308 */ /* 0x000e620000002400 */
[----:B------:R-:W-:Y:S02]  /*6f90*/  FMNMX.FTZ R101, R152, R101, !PT ;  /* 0x0000006598657209 */ /* 0x000fe40007810000 */
[----:B------:R-:W-:Y:S02]  /*6fa0*/  FMNMX.FTZ R2, R150, R2, !PT ;  /* 0x0000000296027209 */ /* 0x000fe40007810000 */
[----:B---3--:R-:W-:Y:S02]  /*6fb0*/  FSEL R161, R29, -INF , P0 ;  /* 0xff8000001da17808 */ /* 0x008fe40000000000 */
[C---:B------:R-:W-:Y:S02]  /*6fc0*/  ISETP.GT.AND P0, PT, R0.reuse, 0x28, PT ;  /* 0x000000280000780c */ /* 0x040fe40003f04270 */
[----:B------:R-:W-:Y:S01]  /*6fd0*/  ISETP.GT.AND P1, PT, R0, 0x29, PT ;  /* 0x000000290000780c */ /* 0x000fe20003f24270 */
[----:B------:R-:W3:Y:S01]  /*6fe0*/  MUFU.TANH R30, R30 ;  /* 0x0000001e001e7308 */ /* 0x000ee20000002400 */
[----:B------:R-:W-:Y:S02]  /*6ff0*/  FMNMX.FTZ R101, R157, R101, !PT ;  /* 0x000000659d657209 */ /* 0x000fe40007810000 */
[----:B--2---:R-:W-:Y:S02]  /*7000*/  FSEL R153, R26, -INF , P0 ;  /* 0xff8000001a997808 */ /* 0x004fe40000000000 */
[----:B------:R-:W-:Y:S02]  /*7010*/  ISETP.GT.AND P0, PT, R0, 0x30, PT ;  /* 0x000000300000780c */ /* 0x000fe40003f04270 */
[----:B------:R-:W-:Y:S03]  /*7020*/  FMNMX.FTZ R2, R153, R2, !PT ;  /* 0x0000000299027209 */ /* 0x000fe60007810000 */
        /* <DEDUP_REMOVED lines=8> */
[C---:B------:R-:W-:Y:S02]  /*70b0*/  ISETP.GT.AND P0, PT, R0.reuse, 0x38, PT ;  /* 0x000000380000780c */ /* 0x040fe40003f04270 */
[----:B------:R-:W-:Y:S03]  /*70c0*/  FMNMX.FTZ R2, R159, R2, !PT ;  /* 0x000000029f027209 */ /* 0x000fe60007810000 */
[----:B------:R-:W3:Y:S01]  /*70d0*/  MUFU.TANH R34, R34 ;  /* 0x0000002200227308 */ /* 0x000ee20000002400 */
[----:B------:R-:W-:Y:S02]  /*70e0*/  FMNMX.FTZ R101, R161, R101, !PT ;  /* 0x00000065a1657209 */ /* 0x000fe40007810000 */
[----:B--2---:R-:W-:Y:S02]  /*70f0*/  FSEL R162, R13, -INF , P1 ;  /* 0xff8000000da27808 */ /* 0x004fe40000800000 */
[----:B------:R-:W-:Y:S02]  /*7100*/  ISETP.GT.AND P1, PT, R0, 0x39, PT ;  /* 0x000000390000780c */ /* 0x000fe40003f24270 */
[----:B------:R-:W-:Y:S03]  /*7110*/  FMNMX.FTZ R0, R162, R2, !PT ;  /* 0x00000002a2007209 */ /* 0x000fe60007810000 */
[----:B------:R-:W2:Y:S01]  /*7120*/  MUFU.TANH R12, R12 ;  /* 0x0000000c000c7308 */ /* 0x000ea20000002400 */
[----:B-1----:R-:W-:Y:S04]  /*7130*/  FSEL R163, R32, -INF , P6 ;  /* 0xff80000020a37808 */ /* 0x002fe80003000000 */
[----:B------:R-:W-:Y:S05]  /*7140*/  FMNMX.FTZ R101, R163, R101, !PT ;  /* 0x00000065a3657209 */ /* 0x000fea0007810000 */
[----:B------:R-:W1:Y:S01]  /*7150*/  MUFU.TANH R33, R33 ;  /* 0x0000002100217308 */ /* 0x000e620000002400 */
[----:B---3--:R-:W-:Y:S04]  /*7160*/  FSEL R184, R34, -INF , P0 ;  /* 0xff80000022b87808 */ /* 0x008fe80000000000 */
[----:B------:R-:W-:Y:S02]  /*7170*/  FMNMX.FTZ R0, R184, R0, !PT ;  /* 0x00000000b8007209 */ /* 0x000fe40007810000 */
[----:B--2---:R-:W-:Y:S02]  /*7180*/  FSEL R202, R12, -INF , P1 ;  /* 0xff8000000cca7808 */ /* 0x004fe40000800000 */
[----:B------:R-:W-:Y:S02]  /*7190*/  LDSM.16.MT88.4 R12, [R156] ;  /* 0x000000009c0c783b */ /* 0x000fe40000004200 */
[----:B------:R-:W-:Y:S02]  /*71a0*/  FMNMX.FTZ R0, R202, R0, !PT ;  /* 0x00000000ca007209 */ /* 0x000fe40007810000 */
[----:B-1----:R-:W-:Y:S04]  /*71b0*/  FSEL R201, R33, -INF , P5 ;  /* 0xff80000021c97808 */ /* 0x002fe80002800000 */
[----:B------:R-:W1:Y:S01]  /*71c0*/  SHFL.BFLY PT, R2, R0, 0x2, 0x1f ;  /* 0x0c401f0000027f89 */ /* 0x000e6200000e0000 */
[----:B------:R-:W-:Y:S07]  /*71d0*/  FMNMX.FTZ R101, R201, R101, !PT ;  /* 0x00000065c9657209 */ /* 0x000fee0007810000 */
[----:B------:R-:W2:Y:S01]  /*71e0*/  SHFL.BFLY PT, R11, R101, 0x2, 0x1f ;  /* 0x0c401f00650b7f89 */ /* 0x000ea200000e0000 */
[----:B-1----:R-:W-:Y:S07]  /*71f0*/  FMNMX.FTZ R0, R0, R2, !PT ;  /* 0x0000000200007209 */ /* 0x002fee0007810000 */
[----:B------:R-:W1:Y:S01]  /*7200*/  SHFL.BFLY PT, R100, R0, 0x1, 0x1f ;  /* 0x0c201f0000647f89 */ /* 0x000e6200000e0000 */
[----:B--2---:R-:W-:Y:S07]  /*7210*/  FMNMX.FTZ R101, R101, R11, !PT ;  /* 0x0000000b65657209 */ /* 0x004fee0007810000 */
[----:B------:R-:W2:Y:S01]  /*7220*/  SHFL.BFLY PT, R11, R101, 0x1, 0x1f ;  /* 0x0c201f00650b7f89 */ /* 0x000ea200000e0000 */
[----:B-1----:R-:W-:Y:S04]  /*7230*/  FMNMX.FTZ R100, R0, R100, !PT ;  /* 0x0000006400647209 */ /* 0x002fe80007810000 */
[C---:B------:R-:W-:Y:S01]  /*7240*/  FSETP.NEU.FTZ.AND P0, PT, R100.reuse, -INF , PT ;  /* 0xff8000006400780b */ /* 0x040fe20003f1d000 */
[C---:B------:R-:W-:Y:S01]  /*7250*/  FMUL.FTZ R145, R100.reuse, c[0x0][0x2d0] ;  /* 0x0000b40064917a20 */ /* 0x040fe20000410000 */
[----:B--2---:R-:W-:Y:S02]  /*7260*/  FMNMX.FTZ R101, R101, R11, !PT ;  /* 0x0000000b65657209 */ /* 0x004fe40007810000 */
[----:B------:R-:W-:Y:S02]  /*7270*/  FSEL R0, R100, RZ, P0 ;  /* 0x000000ff64007208 */ /* 0x000fe40000000000 */
[C---:B------:R-:W-:Y:S01]  /*7280*/  FSETP.NEU.FTZ.AND P1, PT, R101.reuse, -INF , PT ;  /* 0xff8000006500780b */ /* 0x040fe20003f3d000 */
[----:B------:R-:W-:Y:S01]  /*7290*/  FMUL.FTZ R144, R101, c[0x0][0x2d0] ;  /* 0x0000b40065907a20 */ /* 0x000fe20000410000 */
[----:B------:R-:W-:Y:S01]  /*72a0*/  FSEL R145, R145, RZ, P0 ;  /* 0x000000ff91917208 */ /* 0x000fe20000000000 */
[----:B------:R-:W-:Y:S01]  /*72b0*/  FADD.FTZ R0, -R0, R103 ;  /* 0x0000006700007221 */ /* 0x000fe20000010100 */
[----:B------:R-:W-:Y:S02]  /*72c0*/  FSEL R2, R101, RZ, P1 ;  /* 0x000000ff65027208 */ /* 0x000fe40000800000 */
[----:B------:R-:W-:Y:S01]  /*72d0*/  FSEL R144, R144, RZ, P1 ;  /* 0x000000ff90907208 */ /* 0x000fe20000800000 */
[----:B------:R-:W-:Y:S01]  /*72e0*/  FMUL.FTZ R0, R0, c[0x0][0x2d0] ;  /* 0x0000b40000007a20 */ /* 0x000fe20000410000 */
[----:B------:R-:W-:Y:S01]  /*72f0*/  IADD3 R103, R193, R156, RZ ;  /* 0x0000009cc1677210 */ /* 0x000fe20007ffe0ff */
[----:B------:R-:W-:Y:S01]  /*7300*/  FADD.FTZ R2, -R2, R102 ;  /* 0x0000006602027221 */ /* 0x000fe20000010100 */
[----:B------:R-:W-:Y:S01]  /*7310*/  ISETP.GE.AND P0, PT, R197, 0x2, PT ;  /* 0x00000002c500780c */ /* 0x000fe20003f06270 */
[--C-:B------:R-:W-:Y:S01]  /*7320*/  FFMA.FTZ R4, R4, c[0x0][0x2d0], -R144.reuse ;  /* 0x0000b40004047a23 */ /* 0x100fe20000010890 */
[----:B------:R-:W-:Y:S01]  /*7330*/  ISETP.GE.AND P1, PT, R211, 0x1, PT ;  /* 0x00000001d300780c */ /* 0x000fe20003f26270 */
[----:B------:R-:W-:Y:S01]  /*7340*/  FMUL.FTZ R2, R2, c[0x0][0x2d0] ;  /* 0x0000b40002027a20 */ /* 0x000fe20000410000 */
[----:B------:R-:W1:Y:S01]  /*7350*/  MUFU.EX2 R0, R0 ;  /* 0x0000000000007308 */ /* 0x000e620000000800 */
[--C-:B------:R-:W-:Y:S01]  /*7360*/  FFMA.FTZ R3, R3, c[0x0][0x2d0], -R144.reuse ;  /* 0x0000b40003037a23 */ /* 0x100fe20000010890 */
[----:B------:R-:W2:Y:S01]  /*7370*/  LDSM.16.MT88.4 R20, [R103] ;  /* 0x000000006714783b */ /* 0x000ea20000004200 */
[--C-:B------:R-:W-:Y:S02]  /*7380*/  FFMA.FTZ R6, R6, c[0x0][0x2d0], -R144.reuse ;  /* 0x0000b40006067a23 */ /* 0x100fe40000010890 */
[--C-:B------:R-:W-:Y:S02]  /*7390*/  FFMA.FTZ R5, R5, c[0x0][0x2d0], -R144.reuse ;  /* 0x0000b40005057a23 */ /* 0x100fe40000010890 */
[--C-:B------:R-:W-:Y:S02]  /*73a0*/  FFMA.FTZ R9, R9, c[0x0][0x2d0], -R145.reuse ;  /* 0x0000b40009097a23 */ /* 0x100fe40000010891 */
[--C-:B------:R-:W-:Y:S01]  /*73b0*/  FFMA.FTZ R8, R8, c[0x0][0x2d0], -R145.reuse ;  /* 0x0000b40008087a23 */ /* 0x100fe20000010891 */
[----:B------:R-:W-:Y:S01]  /*73c0*/  MUFU.EX2 R210, R4 ;  /* 0x0000000400d27308 */ /* 0x000fe20000000800 */
[--C-:B------:R-:W-:Y:S02]  /*73d0*/  FFMA.FTZ R7, R7, c[0x0][0x2d0], -R145.reuse ;  /* 0x0000b40007077a23 */ /* 0x100fe40000010891 */
[--C-:B------:R-:W-:Y:S07]  /*73e0*/  FFMA.FTZ R10, R10, c[0x0][0x2d0], -R145.reuse ;  /* 0x0000b4000a0a7a23 */ /* 0x100fee0000010891 */
[----:B------:R-:W3:Y:S01]  /*73f0*/  MUFU.EX2 R209, R3 ;  /* 0x0000000300d17308 */ /* 0x000ee20000000800 */
[C---:B-1----:R-:W-:Y:S02]  /*7400*/  FMUL.FTZ R11, R0.reuse, R111 ;  /* 0x0000006f000b7220 */ /* 0x042fe40000410000 */
[C---:B------:R-:W-:Y:S02]  /*7410*/  FMUL.FTZ R18, R0.reuse, R118 ;  /* 0x0000007600127220 */ /* 0x040fe40000410000 */
[C---:B------:R-:W-:Y:S05]  /*7420*/  FMUL.FTZ R19, R0.reuse, R119 ;  /* 0x0000007700137220 */ /* 0x040fea0000410000 */
[----:B------:R1:W-:Y:S01]  /*7430*/  MUFU.EX2 R208, R6 ;  /* 0x0000000600d07308 */ /* 0x0003e20000000800 */
[C---:B------:R-:W-:Y:S02]  /*7440*/  FMUL.FTZ R26, R0.reuse, R126 ;  /* 0x0000007e001a7220 */ /* 0x040fe40000410000 */
[C---:B------:R-:W-:Y:S02]  /*7450*/  FMUL.FTZ R27, R0.reuse, R127 ;  /* 0x0000007f001b7220 */ /* 0x040fe40000410000 */
[C---:B------:R-:W-:Y:S02]  /*7460*/  FMUL.FTZ R34, R0.reuse, R134 ;  /* 0x0000008600227220 */ /* 0x040fe40000410000 */
[C---:B------:R-:W-:Y:S02]  /*7470*/  FMUL.FTZ R35, R0.reuse, R135 ;  /* 0x0000008700237220 */ /* 0x040fe40000410000 */
[C---:B------:R-:W-:Y:S01]  /*7480*/  FMUL.FTZ R38, R0.reuse, R38 ;  /* 0x0000002600267220 */ /* 0x040fe20000410000 */
[----:B------:R-:W4:Y:S01]  /*7490*/  MUFU.EX2 R207, R5 ;  /* 0x0000000500cf7308 */ /* 0x000f220000000800 */
[C---:B------:R-:W-:Y:S02]  /*74a0*/  FMUL.FTZ R39, R0.reuse, R39 ;  /* 0x0000002700277220 */ /* 0x040fe40000410000 */
[C---:B------:R-:W-:Y:S01]  /*74b0*/  FMUL.FTZ R42, R0.reuse, R42 ;  /* 0x0000002a002a7220 */ /* 0x040fe20000410000 */
[----:B---3--:R-:W-:Y:S01]  /*74c0*/  F2FP.BF16.PACK_AB R136, R209, R210 ;  /* 0x000000d2d188723e */ /* 0x008fe200000010ff */
[----:B------:R-:W-:Y:S01]  /*74d0*/  FMUL.FTZ R43, R0, R43 ;  /* 0x0000002b002b7220 */ /* 0x000fe20000410000 */
[----:B------:R-:W-:Y:S01]  /*74e0*/  IADD3 R3, R196, R185, RZ ;  /* 0x000000b9c4037210 */ /* 0x000fe20007ffe0ff */
[C---:B------:R-:W-:Y:S02]  /*74f0*/  FMUL.FTZ R46, R0.reuse, R46 ;  /* 0x0000002e002e7220 */ /* 0x040fe40000410000 */
[C---:B------:R-:W-:Y:S01]  /*7500*/  FMUL.FTZ R47, R0.reuse, R47 ;  /* 0x0000002f002f7220 */ /* 0x040fe20000410000 */
[----:B------:R-:W-:Y:S01]  /*7510*/  MUFU.EX2 R206, R9 ;  /* 0x0000000900ce7308 */ /* 0x000fe20000000800 */
[----:B------:R-:W3:Y:S01]  /*7520*/  LDSM.16.MT88.4 R28, [R3] ;  /* 0x00000000031c783b */ /* 0x000ee20000004200 */
[----:B------:R-:W-:Y:S01]  /*7530*/  IADD3 R102, R193, R3, RZ ;  /* 0x00000003c1667210 */ /* 0x000fe20007ffe0ff */
[C---:B------:R-:W-:Y:S02]  /*7540*/  FMUL.FTZ R50, R0.reuse, R50 ;  /* 0x0000003200327220 */ /* 0x040fe40000410000 */
[C---:B-1----:R-:W-:Y:S02]  /*7550*/  FMUL.FTZ R6, R0.reuse, R106 ;  /* 0x0000006a00067220 */ /* 0x042fe40000410000 */
[C---:B------:R-:W-:Y:S02]  /*7560*/  FMUL.FTZ R51, R0.reuse, R51 ;  /* 0x0000003300337220 */ /* 0x040fe40000410000 */
[C---:B------:R-:W-:Y:S01]  /*7570*/  FMUL.FTZ R54, R0.reuse, R54 ;  /* 0x0000003600367220 */ /* 0x040fe20000410000 */
[----:B------:R-:W1:Y:S01]  /*7580*/  MUFU.EX2 R205, R8 ;  /* 0x0000000800cd7308 */ /* 0x000e620000000800 */
[C---:B------:R-:W-:Y:S02]  /*7590*/  FMUL.FTZ R55, R0.reuse, R55 ;  /* 0x0000003700377220 */ /* 0x040fe40000410000 */
[C---:B------:R-:W-:Y:S01]  /*75a0*/  FMUL.FTZ R58, R0.reuse, R58 ;  /* 0x0000003a003a7220 */ /* 0x040fe20000410000 */
[----:B----4-:R-:W-:Y:S01]  /*75b0*/  F2FP.BF16.PACK_AB R138, R207, R208 ;  /* 0x000000d0cf8a723e */ /* 0x010fe200000010ff */
[C---:B------:R-:W-:Y:S02]  /*75c0*/  FMUL.FTZ R59, R0.reuse, R59 ;  /* 0x0000003b003b7220 */ /* 0x040fe40000410000 */
[C---:B------:R-:W-:Y:S02]  /*75d0*/  FMUL.FTZ R62, R0.reuse, R62 ;  /* 0x0000003e003e7220 */ /* 0x040fe40000410000 */
[C---:B------:R-:W-:Y:S01]  /*75e0*/  FMUL.FTZ R63, R0.reuse, R63 ;  /* 0x0000003f003f7220 */ /* 0x040fe20000410000 */
[----:B------:R4:W-:Y:S01]  /*75f0*/  MUFU.EX2 R204, R7 ;  /* 0x0000000700cc7308 */ /* 0x0009e20000000800 */
        /* <DEDUP_REMOVED lines=15> */
[C---:B----4-:R-:W-:Y:S02]  /*76f0*/  FMUL.FTZ R7, R0.reuse, R107 ;  /* 0x0000006b00077220 */ /* 0x050fe40000410000 */
[C---:B------:R-:W-:Y:S02]  /*7700*/  FMUL.FTZ R94, R0.reuse, R94 ;  /* 0x0000005e005e7220 */ /* 0x040fe40000410000 */
[C---:B------:R-:W-:Y:S02]  /*7710*/  FMUL.FTZ R95, R0.reuse, R95 ;  /* 0x0000005f005f7220 */ /* 0x040fe40000410000 */
[C---:B------:R-:W-:Y:S02]  /*7720*/  FMUL.FTZ R98, R0.reuse, R98 ;  /* 0x0000006200627220 */ /* 0x040fe40000410000 */
[C---:B------:R-:W-:Y:S01]  /*7730*/  FMUL.FTZ R99, R0.reuse, R99 ;  /* 0x0000006300637220 */ /* 0x040fe20000410000 */
[----:B-----5:R-:W-:Y:S01]  /*7740*/  F2FP.BF16.PACK_AB R139, R203, R204 ;  /* 0x000000cccb8b723e */ /* 0x020fe200000010ff */
[C---:B------:R-:W-:Y:S02]  /*7750*/  FMUL.FTZ R10, R0.reuse, R110 ;  /* 0x0000006e000a7220 */ /* 0x040fe40000410000 */
[C---:B------:R-:W-:Y:S02]  /*7760*/  FMUL.FTZ R82, R0.reuse, R82 ;  /* 0x0000005200527220 */ /* 0x040fe40000410000 */
[----:B------:R-:W-:Y:S02]  /*7770*/  FMUL.FTZ R83, R0, R83 ;  /* 0x0000005300537220 */ /* 0x000fe40000410000 */
[C---:B-1----:R-:W-:Y:S02]  /*7780*/  FMUL.FTZ R4, R2.reuse, R104 ;  /* 0x0000006802047220 */ /* 0x042fe40000410000 */
[C---:B------:R-:W-:Y:S02]  /*7790*/  FMUL.FTZ R5, R2.reuse, R105 ;  /* 0x0000006902057220 */ /* 0x040fe40000410000 */
[----:B------:R-:W1:Y:S01]  /*77a0*/  LDSM.16.MT88.4 R104, [R102] ;  /* 0x000000006668783b */ /* 0x000e620000004200 */
        /* <DEDUP_REMOVED lines=8> */
[----:B------:R-:W-:Y:S02]  /*7830*/  FMUL.FTZ R17, R2, R117 ;  /* 0x0000007502117220 */ /* 0x000fe40000410000 */
[C---:B------:R-:W-:Y:S01]  /*7840*/  FMUL.FTZ R14, R0.reuse, R114 ;  /* 0x00000072000e7220 */ /* 0x040fe20000410000 */
[----:B------:R-:W-:Y:S03]  /*7850*/  LDSM.16.MT88.4 R116, [R156+0x800] ;  /* 0x000800009c74783b */ /* 0x000fe60000004200 */
[----:B------:R-:W-:Y:S02]  /*7860*/  FMUL.FTZ R15, R0, R115 ;  /* 0x00000073000f7220 */ /* 0x000fe40000410000 */
[C---:B------:R-:W-:Y:S02]  /*7870*/  FMUL.FTZ R24, R2.reuse, R124 ;  /* 0x0000007c02187220 */ /* 0x040fe40000410000 */
[C---:B------:R-:W-:Y:S01]  /*7880*/  FMUL.FTZ R25, R2.reuse, R125 ;  /* 0x0000007d02197220 */ /* 0x040fe20000410000 */
[----:B------:R-:W5:Y:S01]  /*7890*/  LDSM.16.MT88.4 R112, [R103+0x2000] ;  /* 0x002000006770783b */ /* 0x000f620000004200 */
[C---:B------:R-:W-:Y:S01]  /*78a0*/  FMUL.FTZ R32, R2.reuse, R132 ;  /* 0x0000008402207220 */ /* 0x040fe20000410000 */
[C---:B--2---:R-:W-:Y:S03]  /*78b0*/  HMMA.16816.F32.BF16 R12, R136.reuse, R20, R12 ;  /* 0x00000014880c723c */ /* 0x044fe6000004180c */
[C---:B------:R-:W-:Y:S02]  /*78c0*/  FMUL.FTZ R33, R2.reuse, R133 ;  /* 0x0000008502217220 */ /* 0x040fe40000410000 */
[C---:B------:R-:W-:Y:S01]  /*78d0*/  FMUL.FTZ R36, R2.reuse, R36 ;  /* 0x0000002402247220 */ /* 0x040fe20000410000 */
[----:B------:R-:W-:Y:S01]  /*78e0*/  LDSM.16.MT88.4 R124, [R102+0x800] ;  /* 0x00080000667c783b */ /* 0x000fe20000004200 */
[C---:B------:R-:W-:Y:S01]  /*78f0*/  FMUL.FTZ R20, R2.reuse, R120 ;  /* 0x0000007802147220 */ /* 0x040fe20000410000 */
[C---:B------:R-:W-:Y:S04]  /*7900*/  HMMA.16816.F32.BF16 R16, R136.reuse, R22, R16 ;  /* 0x000000168810723c */ /* 0x040fe80000041810 */
[C---:B------:R-:W-:Y:S02]  /*7910*/  FMUL.FTZ R21, R2.reuse, R121 ;  /* 0x0000007902157220 */ /* 0x040fe40000410000 */
[----:B------:R-:W-:Y:S01]  /*7920*/  FMUL.FTZ R37, R2, R37 ;  /* 0x0000002502257220 */ /* 0x000fe20000410000 */
[----:B------:R-:W-:Y:S01]  /*7930*/  LDSM.16.MT88.4 R132, [R103+0x2800] ;  /* 0x002800006784783b */ /* 0x000fe20000004200 */
[C---:B------:R-:W-:Y:S04]  /*7940*/  FMUL.FTZ R22, R0.reuse, R122 ;  /* 0x0000007a00167220 */ /* 0x040fe80000410000 */
[----:B------:R-:W-:Y:S02]  /*7950*/  FMUL.FTZ R23, R0, R123 ;  /* 0x0000007b00177220 */ /* 0x000fe40000410000 */
[C---:B------:R-:W-:Y:S01]  /*7960*/  FMUL.FTZ R40, R2.reuse, R40 ;  /* 0x0000002802287220 */ /* 0x040fe20000410000 */
[----:B------:R-:W-:Y:S01]  /*7970*/  LDSM.16.MT88.4 R120, [R3+0x800] ;  /* 0x000800000378783b */ /* 0x000fe20000004200 */
[C---:B------:R-:W-:Y:S02]  /*7980*/  FMUL.FTZ R41, R2.reuse, R41 ;  /* 0x0000002902297220 */ /* 0x040fe40000410000 */
[C---:B------:R-:W-:Y:S01]  /*7990*/  FMUL.FTZ R44, R2.reuse, R44 ;  /* 0x0000002c022c7220 */ /* 0x040fe20000410000 */
[C---:B---3--:R-:W-:Y:S03]  /*79a0*/  HMMA.16816.F32.BF16 R20, R136.reuse, R28, R20 ;  /* 0x0000001c8814723c */ /* 0x048fe60000041814 */
[C---:B------:R-:W-:Y:S02]  /*79b0*/  FMUL.FTZ R45, R2.reuse, R45 ;  /* 0x0000002d022d7220 */ /* 0x040fe40000410000 */
[C---:B------:R-:W-:Y:S02]  /*79c0*/  FMUL.FTZ R48, R2.reuse, R48 ;  /* 0x0000003002307220 */ /* 0x040fe40000410000 */
[C---:B------:R-:W-:Y:S01]  /*79d0*/  FMUL.FTZ R28, R2.reuse, R128 ;  /* 0x00000080021c7220 */ /* 0x040fe20000410000 */
[C---:B------:R-:W-:Y:S04]  /*79e0*/  HMMA.16816.F32.BF16 R24, R136.reuse, R30, R24 ;  /* 0x0000001e8818723c */ /* 0x040fe80000041818 */
[C---:B------:R-:W-:Y:S02]  /*79f0*/  FMUL.FTZ R29, R2.reuse, R129 ;  /* 0x00000081021d7220 */ /* 0x040fe40000410000 */
[----:B------:R-:W-:Y:S02]  /*7a00*/  FMUL.FTZ R49, R2, R49 ;  /* 0x0000003102317220 */ /* 0x000fe40000410000 */
[C---:B------:R-:W-:Y:S04]  /*7a10*/  FMUL.FTZ R30, R0.reuse, R130 ;  /* 0x00000082001e7220 */ /* 0x040fe80000410000 */
[----:B------:R-:W-:Y:S02]  /*7a20*/  FMUL.FTZ R31, R0, R131 ;  /* 0x00000083001f7220 */ /* 0x000fe40000410000 */
[----:B------:R-:W-:Y:S01]  /*7a30*/  LDSM.16.MT88.4 R128, [R156+0x2800] ;  /* 0x002800009c80783b */ /* 0x000fe20000004200 */
[C---:B------:R-:W-:Y:S02]  /*7a40*/  FMUL.FTZ R52, R2.reuse, R52 ;  /* 0x0000003402347220 */ /* 0x040fe40000410000 */
[C---:B------:R-:W-:Y:S02]  /*7a50*/  FMUL.FTZ R53, R2.reuse, R53 ;  /* 0x0000003502357220 */ /* 0x040fe40000410000 */
[C---:B-1----:R-:W-:Y:S03]  /*7a60*/  HMMA.16816.F32.BF16 R28, R136.reuse, R104, R28 ;  /* 0x00000068881c723c */ /* 0x042fe6000004181c */
        /* <DEDUP_REMOVED lines=27> */
[----:B------:R1:W4:Y:S01]  /*7c20*/  MUFU.EX2 R183, R104 ;  /* 0x0000006800b77308 */ /* 0x0003220000000800 */
[C---:B------:R-:W-:Y:S02]  /*7c30*/  FMUL.FTZ R96, R2.reuse, R96 ;  /* 0x0000006002607220 */ /* 0x040fe40000410000 */
[C---:B------:R-:W-:Y:S02]  /*7c40*/  FMUL.FTZ R97, R2.reuse, R97 ;  /* 0x0000006102617220 */ /* 0x040fe40000410000 */
[C---:B--2---:R-:W-:Y:S04]  /*7c50*/  HMMA.16816.F32.BF16 R60, R136.reuse, R108, R60 ;  /* 0x0000006c883c723c */ /* 0x044fe8000004183c */
[C---:B------:R-:W-:Y:S02]  /*7c60*/  FMUL.FTZ R76, R2.reuse, R76 ;  /* 0x0000004c024c7220 */ /* 0x040fe40000410000 */
[C---:B------:R-:W-:Y:S02]  /*7c70*/  FMUL.FTZ R77, R2.reuse, R77 ;  /* 0x0000004d024d7220 */ /* 0x040fe40000410000 */
[C---:B------:R-:W-:Y:S04]  /*7c80*/  HMMA.16816.F32.BF16 R64, R136.reuse, R110, R64 ;  /* 0x0000006e8840723c */ /* 0x040fe80000041840 */
[----:B------:R-:W-:Y:S02]  /*7c90*/  FFMA.FTZ R108, R141, c[0x0][0x2d0], -R144 ;  /* 0x0000b4008d6c7a23 */ /* 0x000fe40000010890 */
[C---:B------:R-:W-:Y:S02]  /*7ca0*/  FMUL.FTZ R80, R2.reuse, R80 ;  /* 0x0000005002507220 */ /* 0x040fe40000410000 */
[C---:B---3--:R-:W-:Y:S01]  /*7cb0*/  HMMA.16816.F32.BF16 R68, R136.reuse, R112, R68 ;  /* 0x000000708844723c */ /* 0x048fe20000041844 */
[----:B------:R2:W3:Y:S01]  /*7cc0*/  MUFU.EX2 R182, R108 ;  /* 0x0000006c00b67308 */ /* 0x0004e20000000800 */
[----:B-1----:R-:W1:Y:S02]  /*7cd0*/  LDSM.16.MT88.4 R104, [R103+0x4000] ;  /* 0x004000006768783b */ /* 0x002e640000004200 */
[C---:B------:R-:W-:Y:S02]  /*7ce0*/  FMUL.FTZ R81, R2.reuse, R81 ;  /* 0x0000005102517220 */ /* 0x040fe40000410000 */
[----:B------:R-:W-:Y:S02]  /*7cf0*/  FFMA.FTZ R2, R2, R216, R210 ;  /* 0x000000d802027223 */ /* 0x000fe400000100d2 */
[C---:B------:R-:W-:Y:S04]  /*7d00*/  HMMA.16816.F32.BF16 R72, R136.reuse, R114, R72 ;  /* 0x000000728848723c */ /* 0x040fe80000041848 */
[--C-:B------:R-:W-:Y:S02]  /*7d10*/  FFMA.FTZ R112, R143, c[0x0][0x2d0], -R145.reuse ;  /* 0x0000b4008f707a23 */ /* 0x100fe40000010891 */
[----:B------:R-:W-:Y:S02]  /*7d20*/  FFMA.FTZ R0, R0, R217, R206 ;  /* 0x000000d900007223 */ /* 0x000fe400000100ce */
[----:B------:R5:W-:Y:S01]  /*7d30*/  MUFU.EX2 R180, R112 ;  /* 0x0000007000b47308 */ /* 0x000be20000000800 */
[----:B------:R-:W-:Y:S03]  /*7d40*/  FADD.FTZ R2, R209, R2 ;  /* 0x00000002d1027221 */ /* 0x000fe60000010000 */
[----:B------:R-:W-:Y:S02]  /*7d50*/  FADD.FTZ R0, R205, R0 ;  /* 0x00000000cd007221 */ /* 0x000fe40000010000 */
[----:B------:R-:W-:Y:S02]  /*7d60*/  FADD.FTZ R2, R208, R2 ;  /* 0x00000002d0027221 */ /* 0x000fe40000010000 */
[----:B------:R-:W-:Y:S02]  /*7d70*/  FADD.FTZ R0, R204, R0 ;  /* 0x00000000cc007221 */ /* 0x000fe40000010000 */
[--C-:B--2---:R-:W-:Y:S02]  /*7d80*/  FFMA.FTZ R108, R142, c[0x0][0x2d0], -R145.reuse ;  /* 0x0000b4008e6c7a23 */ /* 0x104fe40000010891 */
[----:B------:R-:W-:Y:S01]  /*7d90*/  LDSM.16.MT88.4 R140, [R3+0x2800] ;  /* 0x00280000038c783b */ /* 0x000fe20000004200 */
[----:B------:R-:W-:Y:S01]  /*7da0*/  FADD.FTZ R2, R207, R2 ;  /* 0x00000002cf027221 */ /* 0x000fe20000010000 */
[----:B------:R2:W2:Y:S01]  /*7db0*/  MUFU.EX2 R181, R108 ;  /* 0x0000006c00b57308 */ /* 0x0004a20000000800 */
[----:B------:R-:W-:Y:S02]  /*7dc0*/  FADD.FTZ R0, R203, R0 ;  /* 0x00000000cb007221 */ /* 0x000fe40000010000 */
[----:B----4-:R-:W-:Y:S04]  /*7dd0*/  FADD.FTZ R2, R183, R2 ;  /* 0x00000002b7027221 */ /* 0x010fe80000010000 */
[----:B---3--:R-:W-:Y:S02]  /*7de0*/  FADD.FTZ R2, R182, R2 ;  /* 0x00000002b6027221 */ /* 0x008fe40000010000 */
[--C-:B-----5:R-:W-:Y:S01]  /*7df0*/  FFMA.FTZ R112, R146, c[0x0][0x2d0], -R144.reuse ;  /* 0x0000b40092707a23 */ /* 0x120fe20000010890 */
[C---:B-1----:R-:W-:Y:S03]  /*7e00*/  HMMA.16816.F32.BF16 R76, R136.reuse, R104, R76 ;  /* 0x00000068884c723c */ /* 0x042fe6000004184c */
[----:B------:R1:W3:Y:S04]  /*7e10*/  MUFU.EX2 R179, R112 ;  /* 0x0000007000b37308 */ /* 0x0002e80000000800 */
[----:B------:R-:W-:Y:S01]  /*7e20*/  FFMA.FTZ R104, R147, c[0x0][0x2d0], -R144 ;  /* 0x0000b40093687a23 */ /* 0x000fe20000010890 */
[C---:B------:R-:W-:Y:S05]  /*7e30*/  HMMA.16816.F32.BF16 R80, R136.reuse, R106, R80 ;  /* 0x0000006a8850723c */ /* 0x040fea0000041850 */
[----:B------:R4:W5:Y:S01]  /*7e40*/  MUFU.EX2 R178, R104 ;  /* 0x0000006800b27308 */ /* 0x0009620000000800 */
[----:B--2---:R-:W2:Y:S01]  /*7e50*/  LDSM.16.MT88.4 R108, [R3+0x4000] ;  /* 0x00400000036c783b */ /* 0x004ea20000004200 */
[C---:B------:R-:W-:Y:S01]  /*7e60*/  F2FP.BF16.PACK_AB R105, R180.reuse, R181 ;  /* 0x000000b5b469723e */ /* 0x040fe200000010ff */
[----:B------:R-:W-:Y:S04]  /*7e70*/  FADD.FTZ R0, R181, R0 ;  /* 0x00000000b5007221 */ /* 0x000fe80000010000 */
[----:B------:R-:W-:Y:S02]  /*7e80*/  FADD.FTZ R0, R180, R0 ;  /* 0x00000000b4007221 */ /* 0x000fe40000010000 */
[----:B-1----:R-:W1:Y:S01]  /*7e90*/  LDSM.16.MT88.4 R112, [R102+0x4000] ;  /* 0x004000006670783b */ /* 0x002e620000004200 */
[----:B---3--:R-:W-:Y:S02]  /*7ea0*/  FADD.FTZ R2, R179, R2 ;  /* 0x00000002b3027221 */ /* 0x008fe40000010000 */
[--C-:B----4-:R-:W-:Y:S01]  /*7eb0*/  FFMA.FTZ R104, R148, c[0x0][0x2d0], -R145.reuse ;  /* 0x0000b40094687a23 */ /* 0x110fe20000010891 */
[C---:B-----5:R-:W-:Y:S01]  /*7ec0*/  F2FP.BF16.PACK_AB R106, R178.reuse, R179 ;  /* 0x000000b3b26a723e */ /* 0x060fe200000010ff */
[----:B------:R-:W-:Y:S02]  /*7ed0*/  FADD.FTZ R2, R178, R2 ;  /* 0x00000002b2027221 */ /* 0x000fe40000010000 */
[----:B------:R3:W4:Y:S01]  /*7ee0*/  MUFU.EX2 R177, R104 ;  /* 0x0000006800b17308 */ /* 0x0007220000000800 */
[C---:B--2---:R-:W-:Y:S08]  /*7ef0*/  HMMA.16816.F32.BF16 R84, R136.reuse, R108, R84 ;  /* 0x0000006c8854723c */ /* 0x044ff00000041854 */
[C---:B------:R-:W-:Y:S01]  /*7f00*/  HMMA.16816.F32.BF16 R88, R136.reuse, R110, R88 ;  /* 0x0000006e8858723c */ /* 0x040fe20000041858 */
[----:B------:R-:W2:Y:S03]  /*7f10*/  LDSM.16.MT88.4 R108, [R103+0x800] ;  /* 0x00080000676c783b */ /* 0x000ea60000004200 */
[--C-:B---3--:R-:W-:Y:S02]  /*7f20*/  FFMA.FTZ R104, R149, c[0x0][0x2d0], -R145.reuse ;  /* 0x0000b40095687a23 */ /* 0x108fe40000010891 */
[----:B----4-:R-:W-:Y:S02]  /*7f30*/  FADD.FTZ R0, R177, R0 ;  /* 0x00000000b1007221 */ /* 0x010fe40000010000 */
[C---:B-1----:R-:W-:Y:S01]  /*7f40*/  HMMA.16816.F32.BF16 R92, R136.reuse, R112, R92 ;  /* 0x00000070885c723c */ /* 0x042fe2000004185c */
[----:B------:R1:W3:Y:S07]  /*7f50*/  MUFU.EX2 R176, R104 ;  /* 0x0000006800b07308 */ /* 0x0002ee0000000800 */
[----:B------:R-:W-:Y:S01]  /*7f60*/  HMMA.16816.F32.BF16 R96, R136, R114, R96 ;  /* 0x000000728860723c */ /* 0x000fe20000041860 */
[----:B------:R-:W4:Y:S03]  /*7f70*/  LDSM.16.MT88.4 R112, [R102+0x2800] ;  /* 0x002800006670783b */ /* 0x000f260000004200 */
[----:B-1----:R-:W-:Y:S01]  /*7f80*/  F2FP.BF16.PACK_AB R104, R182, R183 ;  /* 0x000000b7b668723e */ /* 0x002fe200000010ff */
[C---:B---3--:R-:W-:Y:S01]  /*7f90*/  FADD.FTZ R0, R176.reuse, R0 ;  /* 0x00000000b0007221 */ /* 0x048fe20000010000 */
[----:B------:R-:W-:Y:S07]  /*7fa0*/  F2FP.BF16.PACK_AB R107, R176, R177 ;  /* 0x000000b1b06b723e */ /* 0x000fee00000010ff */
[C---:B------:R-:W-:Y:S08]  /*7fb0*/  HMMA.16816.F32.BF16 R4, R104.reuse, R116, R4 ;  /* 0x000000746804723c */ /* 0x040ff00000041804 */
[C---:B------:R-:W-:Y:S01]  /*7fc0*/  HMMA.16816.F32.BF16 R8, R104.reuse, R118, R8 ;  /* 0x000000766808723c */ /* 0x040fe20000041808 */
[----:B------:R-:W-:Y:S07]  /*7fd0*/  LDSM.16.MT88.4 R116, [R103+0x4800] ;  /* 0x004800006774783b */ /* 0x000fee0000004200 */
[C---:B--2---:R-:W-:Y:S08]  /*7fe0*/  HMMA.16816.F32.BF16 R12, R104.reuse, R108, R12 ;  /* 0x0000006c680c723c */ /* 0x044ff0000004180c */
[C---:B------:R-:W-:Y:S01]  /*7ff0*/  HMMA.16816.F32.BF16 R16, R104.reuse, R110, R16 ;  /* 0x0000006e6810723c */ /* 0x040fe20000041810 */
[----:B------:R-:W1:Y:S07]  /*8000*/  LDSM.16.MT88.4 R108, [R156+0x4800] ;  /* 0x004800009c6c783b */ /* 0x000e6e0000004200 */
[C---:B------:R-:W-:Y:S07]  /*8010*/  HMMA.16816.F32.BF16 R20, R104.reuse, R120, R20 ;  /* 0x000000786814723c */ /* 0x040fee0000041814 */
[--C-:B------:R-:W-:Y:S01]  /*8020*/  FFMA.FTZ R120, R151, c[0x0][0x2d0], -R144.reuse ;  /* 0x0000b40097787a23 */ /* 0x100fe20000010890 */
[C---:B------:R-:W-:Y:S03]  /*8030*/  HMMA.16816.F32.BF16 R24, R104.reuse, R122, R24 ;  /* 0x0000007a6818723c */ /* 0x040fe60000041818 */
[----:B------:R2:W3:Y:S05]  /*8040*/  MUFU.EX2 R175, R120 ;  /* 0x0000007800af7308 */ /* 0x0004ea0000000800 */
[C---:B------:R-:W-:Y:S08]  /*8050*/  HMMA.16816.F32.BF16 R28, R104.reuse, R124, R28 ;  /* 0x0000007c681c723c */ /* 0x040ff0000004181c */
[C---:B------:R-:W-:Y:S01]  /*8060*/  HMMA.16816.F32.BF16 R32, R104.reuse, R126, R32 ;  /* 0x0000007e6820723c */ /* 0x040fe20000041820 */
[----:B------:R-:W-:Y:S07]  /*8070*/  LDSM.16.MT88.4 R124, [R103+0x1000] ;  /* 0x00100000677c783b */ /* 0x000fee0000004200 */
[C---:B------:R-:W-:Y:S04]  /*8080*/  HMMA.16816.F32.BF16 R36, R104.reuse, R128, R36 ;  /* 0x000000806824723c */ /* 0x040fe80000041824 */
[----:B--2---:R-:W-:Y:S02]  /*8090*/  FFMA.FTZ R120, R152, c[0x0][0x2d0], -R144 ;  /* 0x0000b40098787a23 */ /* 0x004fe40000010890 */
[----:B---3--:R-:W-:Y:S02]  /*80a0*/  FADD.FTZ R2, R175, R2 ;  /* 0x00000002af027221 */ /* 0x008fe40000010000 */
[C---:B------:R-:W-:Y:S01]  /*80b0*/  HMMA.16816.F32.BF16 R40, R104.reuse, R130, R40 ;  /* 0x000000826828723c */ /* 0x040fe20000041828 */
[----:B------:R2:W3:Y:S03]  /*80c0*/  MUFU.EX2 R174, R120 ;  /* 0x0000007800ae7308 */ /* 0x0004e60000000800 */
[--C-:B------:R-:W-:Y:S04]  /*80d0*/  FFMA.FTZ R128, R155, c[0x0][0x2d0], -R145.reuse ;  /* 0x0000b4009b807a23 */ /* 0x100fe80000010891 */
[C---:B------:R-:W-:Y:S03]  /*80e0*/  HMMA.16816.F32.BF16 R44, R104.reuse, R132, R44 ;  /* 0x00000084682c723c */ /* 0x040fe6000004182c */
[----:B------:R5:W-:Y:S05]  /*80f0*/  MUFU.EX2 R168, R128 ;  /* 0x0000008000a87308 */ /* 0x000bea0000000800 */
[C---:B------:R-:W-:Y:S01]  /*8100*/  HMMA.16816.F32.BF16 R48, R104.reuse, R134, R48 ;  /* 0x000000866830723c */ /* 0x040fe20000041830 */
[----:B------:R-:W-:Y:S07]  /*8110*/  LDSM.16.MT88.4 R132, [R102+0x1800] ;  /* 0x001800006684783b */ /* 0x000fee0000004200 */
[C---:B------:R-:W-:Y:S04]  /*8120*/  HMMA.16816.F32.BF16 R52, R104.reuse, R140, R52 ;  /* 0x0000008c6834723c */ /* 0x040fe80000041834 */
[--C-:B--2---:R-:W-:Y:S02]  /*8130*/  FFMA.FTZ R120, R150, c[0x0][0x2d0], -R145.reuse ;  /* 0x0000b40096787a23 */ /* 0x104fe40000010891 */
[----:B------:R-:W-:Y:S01]  /*8140*/  LDSM.16.MT88.4 R148, [R3+0x3800] ;  /* 0x003800000394783b */ /* 0x000fe20000004200 */
[----:B---3--:R-:W-:Y:S01]  /*8150*/  FADD.FTZ R2, R174, R2 ;  /* 0x00000002ae027221 */ /* 0x008fe20000010000 */
[C---:B------:R-:W-:Y:S01]  /*8160*/  HMMA.16816.F32.BF16 R56, R104.reuse, R142, R56 ;  /* 0x0000008e6838723c */ /* 0x040fe20000041838 */
[----:B------:R2:W-:Y:S05]  /*8170*/  MUFU.EX2 R172, R120 ;  /* 0x0000007800ac7308 */ /* 0x0005ea0000000800 */
[----:B-----5:R-:W-:Y:S02]  /*8180*/  LDSM.16.MT88.4 R128, [R102+0x1000] ;  /* 0x001000006680783b */ /* 0x020fe40000004200 */
[C---:B----4-:R-:W-:Y:S06]  /*8190*/  HMMA.16816.F32.BF16 R60, R104.reuse, R112, R60 ;  /* 0x00000070683c723c */ /* 0x050fec000004183c */
[----:B------:R-:W-:Y:S01]  /*81a0*/  LDSM.16.MT88.4 R140, [R156+0x3800] ;  /* 0x003800009c8c783b */ /* 0x000fe20000004200 */
[--C-:B------:R-:W-:Y:S01]  /*81b0*/  FFMA.FTZ R112, R154, c[0x0][0x2d0], -R145.reuse ;  /* 0x0000b4009a707a23 */ /* 0x100fe20000010891 */
[C---:B------:R-:W-:Y:S03]  /*81c0*/  HMMA.16816.F32.BF16 R64, R104.reuse, R114, R64 ;  /* 0x000000726840723c */ /* 0x040fe60000041840 */
[----:B------:R3:W4:Y:S05]  /*81d0*/  MUFU.EX2 R173, R112 ;  /* 0x0000007000ad7308 */ /* 0x00072a0000000800 */
[C---:B-1----:R-:W-:Y:S01]  /*81e0*/  HMMA.16816.F32.BF16 R68, R104.reuse, R108, R68 ;  /* 0x0000006c6844723c */ /* 0x042fe20000041844 */
[----:B--2---:R-:W-:Y:S06]  /*81f0*/  LDSM.16.MT88.4 R120, [R102+0x4800] ;  /* 0x004800006678783b */ /* 0x004fec0000004200 */
[----:B------:R-:W-:Y:S01]  /*8200*/  FFMA.FTZ R108, R157, c[0x0][0x2d0], -R144 ;  /* 0x0000b4009d6c7a23 */ /* 0x000fe20000010890 */
[C---:B------:R-:W-:Y:S03]  /*8210*/  HMMA.16816.F32.BF16 R72, R104.reuse, R110, R72 ;  /* 0x0000006e6848723c */ /* 0x040fe60000041848 */
[----:B------:R1:W2:Y:S05]  /*8220*/  MUFU.EX2 R171, R108 ;  /* 0x0000006c00ab7308 */ /* 0x0002aa0000000800 */
[C---:B------:R-:W-:Y:S01]  /*8230*/  HMMA.16816.F32.BF16 R76, R104.reuse, R116, R76 ;  /* 0x00000074684c723c */ /* 0x040fe2000004184c */
[----:B---3--:R-:W3:Y:S03]  /*8240*/  LDSM.16.MT88.4 R112, [R3+0x4800] ;  /* 0x004800000370783b */ /* 0x008ee60000004200 */
[----:B----4-:R-:W-:Y:S04]  /*8250*/  FADD.FTZ R0, R173, R0 ;  /* 0x00000000ad007221 */ /* 0x010fe80000010000 */
[C---:B------:R-:W-:Y:S01]  /*8260*/  HMMA.16816.F32.BF16 R80, R104.reuse, R118, R80 ;  /* 0x000000766850723c */ /* 0x040fe20000041850 */
[----:B------:R-:W-:Y:S03]  /*8270*/  LDSM.16.MT88.4 R116, [R3+0x1000] ;  /* 0x001000000374783b */ /* 0x000fe60000004200 */
[----:B------:R-:W-:Y:S02]  /*8280*/  FADD.FTZ R0, R172, R0 ;  /* 0x00000000ac007221 */ /* 0x000fe40000010000 */
[----:B-1----:R-:W-:Y:S02]  /*8290*/  FFMA.FTZ R108, R158, c[0x0][0x2d0], -R144 ;  /* 0x0000b4009e6c7a23 */ /* 0x002fe40000010890 */
[----:B--2---:R-:W-:Y:S02]  /*82a0*/  FADD.FTZ R2, R171, R2 ;  /* 0x00000002ab027221 */ /* 0x004fe40000010000 */
[----:B------:R1:W2:Y:S01]  /*82b0*/  MUFU.EX2 R170, R108 ;  /* 0x0000006c00aa7308 */ /* 0x0002a20000000800 */
[C---:B---3--:R-:W-:Y:S03]  /*82c0*/  HMMA.16816.F32.BF16 R84, R104.reuse, R112, R84 ;  /* 0x000000706854723c */ /* 0x048fe60000041854 */
[--C-:B-1----:R-:W-:Y:S02]  /*82d0*/  FFMA.FTZ R108, R153, c[0x0][0x2d0], -R145.reuse ;  /* 0x0000b400996c7a23 */ /* 0x102fe40000010891 */
[----:B------:R-:W-:Y:S03]  /*82e0*/  LDSM.16.MT88.4 R152, [R102+0x3800] ;  /* 0x003800006698783b */ /* 0x000fe60000004200 */
[C---:B------:R-:W-:Y:S01]  /*82f0*/  HMMA.16816.F32.BF16 R88, R104.reuse, R114, R88 ;  /* 0x000000726858723c */ /* 0x040fe20000041858 */
[----:B------:R1:W3:Y:S03]  /*8300*/  MUFU.EX2 R169, R108 ;  /* 0x0000006c00a97308 */ /* 0x0002e60000000800 */
[----:B--2---:R-:W-:Y:S01]  /*8310*/  FADD.FTZ R2, R170, R2 ;  /* 0x00000002aa027221 */ /* 0x004fe20000010000 */
[----:B------:R-:W-:Y:S03]  /*8320*/  LDSM.16.MT88.4 R112, [R156+0x3000] ;  /* 0x003000009c70783b */ /* 0x000fe60000004200 */
[C---:B------:R-:W-:Y:S08]  /*8330*/  HMMA.16816.F32.BF16 R92, R104.reuse, R120, R92 ;  /* 0x00000078685c723c */ /* 0x040ff0000004185c */
[----:B------:R-:W-:Y:S01]  /*8340*/  HMMA.16816.F32.BF16 R96, R104, R122, R96 ;  /* 0x0000007a6860723c */ /* 0x000fe20000041860 */
[----:B------:R-:W-:Y:S06]  /*8350*/  LDSM.16.MT88.4 R120, [R103+0x3000] ;  /* 0x003000006778783b */ /* 0x000fec0000004200 */
[----:B------:R-:W-:Y:S02]  /*8360*/  F2FP.BF16.PACK_AB R104, R174, R175 ;  /* 0x000000afae68723e */ /* 0x000fe400000010ff */
[----:B-1----:R-:W1:Y:S03]  /*8370*/  LDSM.16.MT88.4 R108, [R156+0x1000] ;  /* 0x001000009c6c783b */ /* 0x002e660000004200 */
[----:B------:R-:W-:Y:S01]  /*8380*/  F2FP.BF16.PACK_AB R105, R172, R173 ;  /* 0x000000adac69723e */ /* 0x000fe200000010ff */
[----:B---3--:R-:W-:Y:S01]  /*8390*/  FADD.FTZ R0, R169, R0 ;  /* 0x00000000a9007221 */ /* 0x008fe20000010000 */
        /* <DEDUP_REMOVED lines=18> */
[C---:B------:R-:W-:Y:S07]  /*84c0*/  HMMA.16816.F32.BF16 R44, R104.reuse, R120, R44 ;  /* 0x00000078682c723c */ /* 0x040fee000004182c */
[--C-:B------:R-:W-:Y:S01]  /*84d0*/  FFMA.FTZ R120, R160, c[0x0][0x2d0], -R144.reuse ;  /* 0x0000b400a0787a23 */ /* 0x100fe20000010890 */
[C---:B------:R-:W-:Y:S03]  /*84e0*/  HMMA.16816.F32.BF16 R48, R104.reuse, R122, R48 ;  /* 0x0000007a6830723c */ /* 0x040fe60000041830 */
[----:B------:R4:W5:Y:S05]  /*84f0*/  MUFU.EX2 R167, R120 ;  /* 0x0000007800a77308 */ /* 0x00096a0000000800 */
[C---:B-1----:R-:W-:Y:S07]  /*8500*/  HMMA.16816.F32.BF16 R52, R104.reuse, R108, R52 ;  /* 0x0000006c6834723c */ /* 0x042fee0000041834 */
[--C-:B------:R-:W-:Y:S01]  /*8510*/  FFMA.FTZ R108, R159, c[0x0][0x2d0], -R145.reuse ;  /* 0x0000b4009f6c7a23 */ /* 0x100fe20000010891 */
[C---:B------:R-:W-:Y:S03]  /*8520*/  HMMA.16816.F32.BF16 R56, R104.reuse, R110, R56 ;  /* 0x0000006e6838723c */ /* 0x040fe60000041838 */
[----:B------:R1:W-:Y:S05]  /*8530*/  MUFU.EX2 R165, R108 ;  /* 0x0000006c00a57308 */ /* 0x0003ea0000000800 */
[C---:B---3--:R-:W-:Y:S01]  /*8540*/  HMMA.16816.F32.BF16 R60, R104.reuse, R116, R60 ;  /* 0x00000074683c723c */ /* 0x048fe2000004183c */
[----:B----4-:R-:W3:Y:S03]  /*8550*/  LDSM.16.MT88.4 R120, [R103+0x5000] ;  /* 0x005000006778783b */ /* 0x010ee60000004200 */
[----:B-----5:R-:W-:Y:S03]  /*8560*/  F2FP.BF16.PACK_AB R136, R166, R167 ;  /* 0x000000a7a688723e */ /* 0x020fe600000010ff */
[--C-:B------:R-:W-:Y:S01]  /*8570*/  FFMA.FTZ R116, R162, c[0x0][0x2d0], -R145.reuse ;  /* 0x0000b400a2747a23 */ /* 0x100fe20000010891 */
[C---:B------:R-:W-:Y:S03]  /*8580*/  HMMA.16816.F32.BF16 R64, R104.reuse, R118, R64 ;  /* 0x000000766840723c */ /* 0x040fe60000041840 */
[----:B------:R4:W5:Y:S05]  /*8590*/  MUFU.EX2 R164, R116 ;  /* 0x0000007400a47308 */ /* 0x00096a0000000800 */
[C---:B--2---:R-:W-:Y:S01]  /*85a0*/  HMMA.16816.F32.BF16 R68, R104.reuse, R112, R68 ;  /* 0x000000706844723c */ /* 0x044fe20000041844 */
[----:B-1----:R-:W1:Y:S06]  /*85b0*/  LDSM.16.MT88.4 R108, [R3+0x5000] ;  /* 0x00500000036c783b */ /* 0x002e6c0000004200 */
[--C-:B------:R-:W-:Y:S01]  /*85c0*/  FFMA.FTZ R112, R184, c[0x0][0x2d0], -R145.reuse ;  /* 0x0000b400b8707a23 */ /* 0x100fe20000010891 */
[C---:B------:R-:W-:Y:S03]  /*85d0*/  HMMA.16816.F32.BF16 R72, R104.reuse, R114, R72 ;  /* 0x000000726848723c */ /* 0x040fe60000041848 */
[----:B------:R2:W-:Y:S01]  /*85e0*/  MUFU.EX2 R161, R112 ;  /* 0x0000007000a17308 */ /* 0x0005e20000000800 */
[----:B------:R-:W-:Y:S02]  /*85f0*/  FFMA.FTZ R145, R202, c[0x0][0x2d0], -R145 ;  /* 0x0000b400ca917a23 */ /* 0x000fe40000010891 */
[--C-:B----4-:R-:W-:Y:S07]  /*8600*/  FFMA.FTZ R116, R163, c[0x0][0x2d0], -R144.reuse ;  /* 0x0000b400a3747a23 */ /* 0x110fee0000010890 */
[----:B------:R-:W4:Y:S01]  /*8610*/  MUFU.EX2 R160, R145 ;  /* 0x0000009100a07308 */ /* 0x000f220000000800 */
[----:B------:R-:W-:Y:S01]  /*8620*/  FFMA.FTZ R144, R201, c[0x0][0x2d0], -R144 ;  /* 0x0000b400c9907a23 */ /* 0x000fe20000010890 */
[----:B-----5:R-:W-:Y:S01]  /*8630*/  F2FP.BF16.PACK_AB R137, R164, R165 ;  /* 0x000000a5a489723e */ /* 0x020fe200000010ff */
[C---:B---3--:R-:W-:Y:S07]  /*8640*/  HMMA.16816.F32.BF16 R76, R104.reuse, R120, R76 ;  /* 0x00000078684c723c */ /* 0x048fee000004184c */
[----:B------:R3:W-:Y:S01]  /*8650*/  MUFU.EX2 R163, R116 ;  /* 0x0000007400a37308 */ /* 0x0007e20000000800 */
[C---:B------:R-:W-:Y:S01]  /*8660*/  HMMA.16816.F32.BF16 R80, R104.reuse, R122, R80 ;  /* 0x0000007a6850723c */ /* 0x040fe20000041850 */
[----:B--2---:R-:W-:Y:S08]  /*8670*/  LDSM.16.MT88.4 R112, [R156+0x1800] ;  /* 0x001800009c70783b */ /* 0x004ff00000004200 */
[----:B------:R-:W2:Y:S01]  /*8680*/  MUFU.EX2 R162, R144 ;  /* 0x0000009000a27308 */ /* 0x000ea20000000800 */
[C---:B-1----:R-:W-:Y:S01]  /*8690*/  HMMA.16816.F32.BF16 R84, R104.reuse, R108, R84 ;  /* 0x0000006c6854723c */ /* 0x042fe20000041854 */
[----:B------:R-:W-:Y:S02]  /*86a0*/  LDSM.16.MT88.4 R120, [R103+0x1800] ;  /* 0x001800006778783b */ /* 0x000fe40000004200 */
[----:B----4-:R-:W-:Y:S05]  /*86b0*/  F2FP.BF16.PACK_AB R139, R160, R161 ;  /* 0x000000a1a08b723e */ /* 0x010fea00000010ff */
[C---:B------:R-:W-:Y:S01]  /*86c0*/  HMMA.16816.F32.BF16 R88, R104.reuse, R110, R88 ;  /* 0x0000006e6858723c */ /* 0x040fe20000041858 */
[----:B------:R-:W-:Y:S08]  /*86d0*/  LDSM.16.MT88.4 R156, [R156+0x5800] ;  /* 0x005800009c9c783b */ /* 0x000ff00000004200 */
[----:B---3--:R-:W1:Y:S03]  /*86e0*/  LDSM.16.MT88.4 R116, [R102+0x5000] ;  /* 0x005000006674783b */ /* 0x008e660000004200 */
[----:B--2---:R-:W-:Y:S05]  /*86f0*/  F2FP.BF16.PACK_AB R138, R162, R163 ;  /* 0x000000a3a28a723e */ /* 0x004fea00000010ff */
[----:B------:R-:W2:Y:S01]  /*8700*/  LDSM.16.MT88.4 R144, [R103+0x3800] ;  /* 0x003800006790783b */ /* 0x000ea20000004200 */
[C---:B-1----:R-:W-:Y:S08]  /*8710*/  HMMA.16816.F32.BF16 R92, R104.reuse, R116, R92 ;  /* 0x00000074685c723c */ /* 0x042ff0000004185c */
[----:B------:R-:W-:Y:S08]  /*8720*/  HMMA.16816.F32.BF16 R96, R104, R118, R96 ;  /* 0x000000766860723c */ /* 0x000ff00000041860 */
[C---:B------:R-:W-:Y:S01]  /*8730*/  HMMA.16816.F32.BF16 R104, R136.reuse, R112, R4 ;  /* 0x000000708868723c */ /* 0x040fe20000041804 */
[----:B------:R-:W1:Y:S07]  /*8740*/  LDSM.16.MT88.4 R4, [R103+0x5800] ;  /* 0x005800006704783b */ /* 0x000e6e0000004200 */
[C---:B------:R-:W-:Y:S01]  /*8750*/  HMMA.16816.F32.BF16 R108, R136.reuse, R114, R8 ;  /* 0x00000072886c723c */ /* 0x040fe20000041808 */
[----:B------:R3:W4:Y:S07]  /*8760*/  LDSM.16.MT88.4 R8, [R3+0x5800] ;  /* 0x005800000308783b */ /* 0x00072e0000004200 */
[C---:B------:R-:W-:Y:S01]  /*8770*/  HMMA.16816.F32.BF16 R112, R136.reuse, R120, R12 ;  /* 0x000000788870723c */ /* 0x040fe2000004180c */
[----:B------:R-:W5:Y:S07]  /*8780*/  LDSM.16.MT88.4 R12, [R102+0x5800] ;  /* 0x00580000660c783b */ /* 0x000f6e0000004200 */
[C---:B------:R-:W-:Y:S08]  /*8790*/  HMMA.16816.F32.BF16 R116, R136.reuse, R122, R16 ;  /* 0x0000007a8874723c */ /* 0x040ff00000041810 */
[C---:B------:R-:W-:Y:S04]  /*87a0*/  HMMA.16816.F32.BF16 R120, R136.reuse, R124, R20 ;  /* 0x0000007c8878723c */ /* 0x040fe80000041814 */
[----:B---3--:R-:W-:Y:S02]  /*87b0*/  FADD.FTZ R3, R168, R0 ;  /* 0x00000000a8037221 */ /* 0x008fe40000010000 */
[----:B------:R-:W-:Y:S02]  /*87c0*/  FADD.FTZ R0, R167, R2 ;  /* 0x00000002a7007221 */ /* 0x000fe40000010000 */
[C---:B------:R-:W-:Y:S04]  /*87d0*/  HMMA.16816.F32.BF16 R124, R136.reuse, R126, R24 ;  /* 0x0000007e887c723c */ /* 0x040fe80000041818 */
[----:B------:R-:W-:Y:S02]  /*87e0*/  FADD.FTZ R3, R165, R3 ;  /* 0x00000003a5037221 */ /* 0x000fe40000010000 */
[----:B------:R-:W-:Y:S02]  /*87f0*/  FADD.FTZ R2, R166, R0 ;  /* 0x00000000a6027221 */ /* 0x000fe40000010000 */
[C---:B------:R-:W-:Y:S04]  /*8800*/  HMMA.16816.F32.BF16 R128, R136.reuse, R132, R28 ;  /* 0x000000848880723c */ /* 0x040fe8000004181c */
[----:B------:R-:W-:Y:S02]  /*8810*/  FADD.FTZ R0, R164, R3 ;  /* 0x00000003a4007221 */ /* 0x000fe40000010000 */
[----:B------:R-:W-:Y:S01]  /*8820*/  FADD.FTZ R3, R163, R2 ;  /* 0x00000002a3037221 */ /* 0x000fe20000010000 */
[----:B------:R-:W-:Y:S01]  /*8830*/  IADD3 R2, R211, 0x1, RZ ;  /* 0x00000001d3027810 */ /* 0x000fe20007ffe0ff */
[C---:B------:R-:W-:Y:S04]  /*8840*/  HMMA.16816.F32.BF16 R132, R136.reuse, R134, R32 ;  /* 0x000000868884723c */ /* 0x040fe80000041820 */
[----:B------:R-:W-:Y:S01]  /*8850*/  FADD.FTZ R0, R161, R0 ;  /* 0x00000000a1007221 */ /* 0x000fe20000010000 */
[----:B------:R-:W-:Y:S01]  /*8860*/  SEL R211, R2, RZ, !P1 ;  /* 0x000000ff02d37207 */ /* 0x000fe20004800000 */
[----:B------:R-:W-:Y:S02]  /*8870*/  FADD.FTZ R216, R162, R3 ;  /* 0x00000003a2d87221 */ /* 0x000fe40000010000 */
[C---:B------:R-:W-:Y:S04]  /*8880*/  HMMA.16816.F32.BF16 R36, R136.reuse, R140, R36 ;  /* 0x0000008c8824723c */ /* 0x040fe80000041824 */
[----:B------:R-:W-:Y:S04]  /*8890*/  FADD.FTZ R217, R160, R0 ;  /* 0x00000000a0d97221 */ /* 0x000fe80000010000 */
[C---:B------:R-:W-:Y:S08]  /*88a0*/  HMMA.16816.F32.BF16 R40, R136.reuse, R142, R40 ;  /* 0x0000008e8828723c */ /* 0x040ff00000041828 */
        /* <DEDUP_REMOVED lines=10> */
[C---:B----4-:R-:W-:Y:S08]  /*8950*/  HMMA.16816.F32.BF16 R84, R136.reuse, R8, R84 ;  /* 0x000000088854723c */ /* 0x050ff00000041854 */
[C---:B------:R-:W-:Y:S08]  /*8960*/  HMMA.16816.F32.BF16 R88, R136.reuse, R10, R88 ;  /* 0x0000000a8858723c */ /* 0x040ff00000041858 */
[C---:B-----5:R-:W-:Y:S08]  /*8970*/  HMMA.16816.F32.BF16 R92, R136.reuse, R12, R92 ;  /* 0x0000000c885c723c */ /* 0x060ff0000004185c */
[----:B------:R-:W-:Y:S01]  /*8980*/  HMMA.16816.F32.BF16 R96, R136, R14, R96 ;  /* 0x0000000e8860723c */ /* 0x000fe20000041860 */
[----:B------:R-:W-:Y:S07]  /*8990*/  @!UPT UIADD3 URZ, URZ, URZ, URZ ;  /* 0x0000003f3f3ff290 */ /* 0x000fee000fffe03f */
[----:B------:R-:W-:-:S11]  /*89a0*/  @!P0 BRA `(.L_x_1455) ;  /* 0x0000050000008947 */ /* 0x000fd60003800000 */
[----:B------:R-:W-:Y:S01]  /*89b0*/  IADD3 R2, R219, R212, R228 ;  /* 0x000000d4db027210 */ /* 0x000fe20007ffe0e4 */
[----:B------:R-:W-:Y:S01]  /*89c0*/  IMAD.MOV.U32 R198, RZ, RZ, RZ ;  /* 0x000000ffffc67224 */ /* 0x000fe200078e00ff */
[----:B------:R-:W-:Y:S01]  /*89d0*/  SHF.R.S32.HI R234, RZ, 0x1f, R214 ;  /* 0x0000001fffea7819 */ /* 0x000fe200000114d6 */
[----:B------:R-:W-:Y:S01]  /*89e0*/  IMAD.SHL.U32 R18, R214, 0x2, RZ ;  /* 0x00000002d6127824 */ /* 0x000fe200078e00ff */
[----:B------:R-:W-:Y:S01]  /*89f0*/  IADD3 R2, R2, -0x80, RZ ;  /* 0xffffff8002027810 */ /* 0x000fe20007ffe0ff */
[C---:B------:R-:W-:Y:S01]  /*8a00*/  IMAD.SHL.U32 R17, R213.reuse, 0x2, RZ ;  /* 0x00000002d5117824 */ /* 0x040fe200078e00ff */
[----:B------:R-:W-:Y:S01]  /*8a10*/  SHF.L.U64.HI R15, R214, 0x1, R234 ;  /* 0x00000001d60f7819 */ /* 0x000fe200000102ea */
[----:B------:R-:W-:Y:S01]  /*8a20*/  IMAD.SHL.U32 R16, R200, 0x2, RZ ;  /* 0x00000002c8107824 */ /* 0x000fe200078e00ff */
[----:B------:R-:W-:Y:S01]  /*8a30*/  SHF.R.S32.HI R235, RZ, 0x1f, R213 ;  /* 0x0000001fffeb7819 */ /* 0x000fe200000114d5 */
[----:B------:R-:W-:Y:S01]  /*8a40*/  @P3 IMAD.HI.U32 R3, R2, c[0x0][0x2bc], RZ ;  /* 0x0000af0002033a27 */ /* 0x000fe200078e00ff */
[----:B------:R-:W-:Y:S02]  /*8a50*/  SHF.R.S32.HI R234, RZ, 0x1f, R200 ;  /* 0x0000001fffea7819 */ /* 0x000fe400000114c8 */
[----:B------:R-:W-:Y:S01]  /*8a60*/  SHF.L.U64.HI R14, R213, 0x1, R235 ;  /* 0x00000001d50e7819 */ /* 0x000fe200000102eb */
[----:B------:R-:W-:Y:S01]  /*8a70*/  IMAD.MOV.U32 R0, RZ, RZ, R2 ;  /* 0x000000ffff007224 */ /* 0x000fe200078e0002 */
[----:B------:R-:W-:Y:S02]  /*8a80*/  @P3 SHF.R.U32.HI R0, RZ, c[0x0][0x2c0], R3 ;  /* 0x0000b000ff003a19 */ /* 0x000fe40000011603 */
[----:B------:R-:W-:Y:S02]  /*8a90*/  SHF.L.U64.HI R13, R200, 0x1, R234 ;  /* 0x00000001c80d7819 */ /* 0x000fe400000102ea */
        /* <DEDUP_REMOVED lines=22> */
.L_x_1516:
[----:B------:R-:W-:-:S05]  /*8c00*/  BRA.DIV ~URZ, `(.L_x_1457) ;  /* 0x00006b327f007947 */ /* 0x000fca000b800000 */
[----:B------:R-:W3:Y:S01]  /*8c10*/  SHFL.IDX PT, R2, R12, RZ, 0x181f ;  /* 0x00181fff0c027589 */ /* 0x000ee200000e0000 */
[----:B------:R-:W-:Y:S01]  /*8c20*/  ISETP.GE.AND P5, PT, R200, c[0x0][0x1d4], PT ;  /* 0x00007500c8007a0c */ /* 0x000fe20003fa6270 */
[----:B------:R-:W-:Y:S01]  /*8c30*/  IMAD R0, R211, 0x6000, R233 ;  /* 0x00006000d3007824 */ /* 0x000fe200078e02e9 */
[----:B------:R-:W-:Y:S02]  /*8c40*/  ISETP.GE.AND P1, PT, R213, c[0x0][0x1d4], PT ;  /* 0x00007500d5007a0c */ /* 0x000fe40003f26270 */
        /* <DEDUP_REMOVED lines=13> */
[----:B------:R2:W1:Y:S02]  /*8d20*/  SHFL.IDX PT, R2, R12, 0x1, 0x181f ;  /* 0x00381f000c027f89 */ /* 0x00046400000e0000 */
[----:B-1-3--:R-:W-:Y:S02]  /*8d30*/  SEL R5, RZ, 0x10, P0 ;  /* 0x00000010ff057807 */ /* 0x00afe40000000000 */
[----:B-----5:R-:W-:Y:S02]  /*8d40*/  SEL R11, RZ, 0x10, P5 ;  /* 0x00000010ff0b7807 */ /* 0x020fe40002800000 */
[----:B------:R-:W-:Y:S04]  /*8d50*/  SEL R10, RZ, 0x10, P1 ;  /* 0x00000010ff0a7807 */ /* 0x000fe80000800000 */
.L_x_1517:
[----:B--2-4-:R-:W-:Y:S02]  /*8d60*/  IADD3 R3, -R10, 0x10, RZ ;  /* 0x000000100a037810 */ /* 0x014fe40007ffe1ff */
[----:B------:R-:W-:Y:S02]  /*8d70*/  IADD3 R8, -R11, 0x10, RZ ;  /* 0x000000100b087810 */ /* 0x000fe40007ffe1ff */
[----:B------:R-:W-:Y:S02]  /*8d80*/  IADD3 R6, -R5, 0x10, RZ ;  /* 0x0000001005067810 */ /* 0x000fe40007ffe1ff */
[----:B------:R-:W-:Y:S02]  /*8d90*/  LOP3.LUT R7, R3, 0xf, RZ, 0xc0, !PT ;  /* 0x0000000f03077812 */ /* 0x000fe400078ec0ff */
[----:B------:R-:W-:Y:S02]  /*8da0*/  LOP3.LUT R8, R8, 0xf, RZ, 0xc0, !PT ;  /* 0x0000000f08087812 */ /* 0x000fe400078ec0ff */
[----:B------:R-:W-:Y:S02]  /*8db0*/  LOP3.LUT R3, R6, 0xf, RZ, 0xc0, !PT ;  /* 0x0000000f06037812 */ /* 0x000fe400078ec0ff */
[-C--:B------:R-:W-:Y:S02]  /*8dc0*/  IADD3 R6, P6, P5, R7, R2.reuse, R17 ;  /* 0x0000000207067210 */ /* 0x080fe40007dde011 */
[----:B------:R-:W-:Y:S02]  /*8dd0*/  IADD3 R8, P1, P0, R8, R2, R16 ;  /* 0x0000000208087210 */ /* 0x000fe4000783e010 */
        /* <DEDUP_REMOVED lines=13> */
.L_x_1455:
[----:B------:R-:W-:Y:S05]  /*8eb0*/  BSYNC B0 ;  /* 0x0000000000007941 */ /* 0x000fea0003800000 */
.L_x_1454:
[C---:B------:R-:W-:Y:S01]  /*8ec0*/  ISETP.GT.AND P0, PT, R197.reuse, R220, PT ;  /* 0x000000dcc500720c */ /* 0x040fe20003f04270 */
[----:B------:R-:W0:Y:S01]  /*8ed0*/  LDGDEPBAR ;  /* 0x00000000000079af */ /* 0x000e220000000000 */
[C---:B------:R-:W-:Y:S01]  /*8ee0*/  ISETP.GE.AND P1, PT, R186.reuse, 0x1, PT ;  /* 0x00000001ba00780c */ /* 0x040fe20003f26270 */
[----:B------:R-:W-:Y:S01]  /*8ef0*/  IMAD.MOV.U32 R103, RZ, RZ, R100 ;  /* 0x000000ffff677224 */ /* 0x000fe200078e0064 */
[----:B------:R-:W-:Y:S01]  /*8f00*/  IADD3 R186, R186, 0x1, RZ ;  /* 0x00000001baba7810 */ /* 0x000fe20007ffe0ff */
[----:B------:R-:W-:Y:S01]  /*8f10*/  IMAD.MOV.U32 R102, RZ, RZ, R101 ;  /* 0x000000ffff667224 */ /* 0x000fe200078e0065 */
[----:B------:R-:W-:Y:S02]  /*8f20*/  IADD3 R197, R197, -0x1, RZ ;  /* 0xffffffffc5c57810 */ /* 0x000fe40007ffe0ff */
[----:B------:R-:W-:Y:S05]  /*8f30*/  SEL R186, R186, RZ, !P1 ;  /* 0x000000ffbaba7207 */ /* 0x000fea0004800000 */
[----:B-1----:R-:W-:-:S05]  /*8f40*/  @P0 BRA `(.L_x_1458) ;  /* 0xffffc87000000947 */ /* 0x002fca000383ffff */
.L_x_1449:
[----:B------:R-:W-:Y:S01]  /*8f50*/  ISETP.GE.AND P0, PT, R197, RZ, PT ;  /* 0x000000ffc500720c */ /* 0x000fe20003f06270 */
[----:B------:R-:W-:Y:S01]  /*8f60*/  IMAD.MOV.U32 R234, RZ, RZ, 0x1f ;  /* 0x0000001fffea7424 */ /* 0x000fe200078e00ff */
[----:B------:R-:W-:-:S11]  /*8f70*/  MOV R220, 0xffffffff ;  /* 0xffffffff00dc7802 */ /* 0x000fd60000000f00 */
[----:B------:R-:W-:Y:S05]  /*8f80*/  @!P0 BRA `(.L_x_1459) ;  /* 0x0000328000008947 */ /* 0x000fea0003800000 */
[----:B------:R-:W-:Y:S02]  /*8f90*/  MOV R102, R100 ;  /* 0x0000006400667202 */ /* 0x000fe40000000f00 */
[----:B------:R-:W-:Y:S02]  /*8fa0*/  MOV R0, R101 ;  /* 0x0000006500007202 */ /* 0x000fe40000000f00 */
.L_x_1469:
[----:B------:R-:W-:Y:S04]  /*8fb0*/  DEPBAR.LE SB0, 0x2 ;  /* 0x000080800000791a */ /* 0x000fe80000000000 */
[----:B------:R-:W-:Y:S01]  /*8fc0*/  WARPSYNC 0xffffffff ;  /* 0xffffffff00007948 */ /* 0x000fe20003800000 */
[----:B------:R-:W-:Y:S01]  /*8fd0*/  BAR.SYNC.DEFER_BLOCKING 0x0 ;  /* 0x0000000000007b1d */ /* 0x000fe20000010000 */
[----:B------:R-:W-:Y:S01]  /*8fe0*/  IMAD R185, R186, 0x6000, RZ ;  /* 0x00006000bab97824 */ /* 0x000fe200078e02ff */
[----:B------:R-:W-:Y:S04]  /*8ff0*/  ISETP.NE.AND P0, PT, R197, RZ, PT ;  /* 0x000000ffc500720c */ /* 0x000fe80003f05270 */
        /* <DEDUP_REMOVED lines=38> */
.L_x_1518:
[----:B------:R-:W-:-:S05]  /*9260*/  BRA.DIV ~URZ, `(.L_x_1463) ;  /* 0x000067927f007947 */ /* 0x000fca000b800000 */
[----:B------:R-:W5:Y:S01]  /*9270*/  SHFL.IDX PT, R2, R21, RZ, 0x181f ;  /* 0x00181fff15027589 */ /* 0x000f6200000e0000 */
[----:B------:R-:W-:Y:S01]  /*9280*/  ISETP.GE.AND P4, PT, R200, c[0x0][0x1d4], PT ;  /* 0x00007500c8007a0c */ /* 0x000fe20003f86270 */
[----:B------:R-:W-:Y:S01]  /*9290*/  IMAD R4, R211, 0x6000, R232 ;  /* 0x00006000d3047824 */ /* 0x000fe200078e02e8 */
[----:B------:R-:W-:Y:S02]  /*92a0*/  ISETP.GE.AND P1, PT, R213, c[0x0][0x1d4], PT ;  /* 0x00007500d5007a0c */ /* 0x000fe40003f26270 */
[----:B------:R-:W-:Y:S02]  /*92b0*/  ISETP.GE.AND P0, PT, R214, c[0x0][0x1d4], PT ;  /* 0x00007500d6007a0c */ /* 0x000fe40003f06270 */
[C---:B-----5:R-:W-:Y:S02]  /*92c0*/  IADD3 R12, P5, R2.reuse, R29, RZ ;  /* 0x0000001d020c7210 */ /* 0x060fe40007fbe0ff */
[C---:B------:R-:W-:Y:S03]  /*92d0*/  IADD3 R6, P6, R2.reuse, R30, RZ ;  /* 0x0000001e02067210 */ /* 0x040fe60007fde0ff */
[C---:B---3--:R-:W-:Y:S01]  /*92e0*/  IMAD.X R13, R5.reuse, 0x1, R22, P5 ;  /* 0x00000001050d7824 */ /* 0x048fe200028e0616 */
[----:B------:R-:W-:Y:S01]  /*92f0*/  IADD3 R14, P5, R2, R31, RZ ;  /* 0x0000001f020e7210 */ /* 0x000fe20007fbe0ff */
[C---:B------:R-:W-:Y:S01]  /*9300*/  IMAD.X R7, R5.reuse, 0x1, R23, P6 ;  /* 0x0000000105077824 */ /* 0x040fe200030e0617 */
[----:B------:R3:W4:Y:S03]  /*9310*/  SHFL.IDX PT, R2, R21, 0x1, 0x181f ;  /* 0x00381f0015027f89 */ /* 0x00072600000e0000 */
[----:B------:R-:W-:Y:S01]  /*9320*/  IMAD.X R15, R5, 0x1, R28, P5 ;  /* 0x00000001050f7824 */ /* 0x000fe200028e061c */
[----:B------:R-:W-:Y:S01]  /*9330*/  @!PT LDS RZ, [RZ] ;  /* 0x00000000fffff984 */ /* 0x000fe20000000800 */
[----:B------:R5:W-:Y:S04]  /*9340*/  LDGSTS.E.BYPASS.LTC128B.128 [R4], [R12.64], !P4 ;  /* 0x000000000c047fae */ /* 0x000be8000e101d46 */
[----:B------:R2:W-:Y:S04]  /*9350*/  LDGSTS.E.BYPASS.LTC128B.128 [R4+0x2000], [R6.64], !P1 ;  /* 0x0200000006047fae */ /* 0x0005e8000c901d46 */
[----:B------:R3:W1:Y:S04]  /*9360*/  SHFL.IDX PT, R5, R20, 0x1, 0x181f ;  /* 0x00381f0014057f89 */ /* 0x00066800000e0000 */
[----:B------:R3:W-:Y:S01]  /*9370*/  LDGSTS.E.BYPASS.LTC128B.128 [R4+0x4000], [R14.64], !P0 ;  /* 0x040000000e047fae */ /* 0x0007e2000c101d46 */
[----:B-----5:R-:W-:Y:S02]  /*9380*/  SEL R12, RZ, 0x10, P4 ;  /* 0x00000010ff0c7807 */ /* 0x020fe40002000000 */
[----:B--2---:R-:W-:Y:S02]  /*9390*/  SEL R7, RZ, 0x10, P1 ;  /* 0x00000010ff077807 */ /* 0x004fe40000800000 */
[----:B------:R-:W-:Y:S02]  /*93a0*/  SEL R6, RZ, 0x10, P0 ;  /* 0x00000010ff067807 */ /* 0x000fe40000000000 */
.L_x_1519:
[----:B-1-34-:R-:W-:Y:S02]  /*93b0*/  IADD3 R14, -R12, 0x10, RZ ;  /* 0x000000100c0e7810 */ /* 0x01afe40007ffe1ff */
[----:B------:R-:W-:Y:S02]  /*93c0*/  IADD3 R3, -R7, 0x10, RZ ;  /* 0x0000001007037810 */ /* 0x000fe40007ffe1ff */
[----:B------:R-:W-:Y:S02]  /*93d0*/  LOP3.LUT R14, R14, 0xf, RZ, 0xc0, !PT ;  /* 0x0000000f0e0e7812 */ /* 0x000fe400078ec0ff */
[----:B------:R-:W-:Y:S02]  /*93e0*/  ISETP.NE.U32.AND P6, PT, R12, RZ, PT ;  /* 0x000000ff0c00720c */ /* 0x000fe40003fc5070 */
[-C--:B------:R-:W-:Y:S02]  /*93f0*/  IADD3 R14, P5, P4, R14, R2.reuse, R29 ;  /* 0x000000020e0e7210 */ /* 0x080fe40007cbe01d */
[----:B------:R-:W-:Y:S02]  /*9400*/  LOP3.LUT R3, R3, 0xf, RZ, 0xc0, !PT ;  /* 0x0000000f03037812 */ /* 0x000fe400078ec0ff */
[C---:B------:R-:W-:Y:S02]  /*9410*/  IADD3 R13, -R6.reuse, 0x10, RZ ;  /* 0x00000010060d7810 */ /* 0x040fe40007ffe1ff */
[-C--:B------:R-:W-:Y:S02]  /*9420*/  IADD3.X R15, RZ, R5.reuse, R22, P5, P4 ;  /* 0x00000005ff0f7210 */ /* 0x080fe40002fe8416 */
[----:B------:R-:W-:Y:S02]  /*9430*/  ISETP.NE.U32.AND P5, PT, R7, RZ, PT ;  /* 0x000000ff0700720c */ /* 0x000fe40003fa5070 */
[-C--:B------:R-:W-:Y:S01]  /*9440*/  IADD3 R12, P1, P0, R3, R2.reuse, R30 ;  /* 0x00000002030c7210 */ /* 0x080fe2000783e01e */
[----:B------:R-:W-:Y:S01]  /*9450*/  @!PT LDS RZ, [RZ] ;  /* 0x00000000fffff984 */ /* 0x000fe20000000800 */
[----:B------:R-:W-:Y:S01]  /*9460*/  @!PT LDS RZ, [RZ] ;  /* 0x00000000fffff984 */ /* 0x000fe20000000800 */
[----:B------:R-:W-:Y:S01]  /*9470*/  @!PT LDS RZ, [RZ] ;  /* 0x00000000fffff984 */ /* 0x000fe20000000800 */
[----:B------:R1:W-:Y:S01]  /*9480*/  LDGSTS.E.BYPASS.LTC128B.128.ZFILL [R4+0x1000], [R14.64], P6 ;  /* 0x010000000e047fae */ /* 0x0003e2000b141d46 */
[----:B------:R-:W-:Y:S02]  /*9490*/  LOP3.LUT R3, R13, 0xf, RZ, 0xc0, !PT ;  /* 0x0000000f0d037812 */ /* 0x000fe400078ec0ff */
[----:B------:R-:W-:Y:S02]  /*94a0*/  ISETP.NE.U32.AND P4, PT, R6, RZ, PT ;  /* 0x000000ff0600720c */ /* 0x000fe40003f85070 */
[-C--:B------:R-:W-:Y:S02]  /*94b0*/  IADD3.X R13, RZ, R5.reuse, R23, P1, P0 ;  /* 0x00000005ff0d7210 */ /* 0x080fe40000fe0417 */
[----:B------:R-:W-:Y:S03]  /*94c0*/  IADD3 R2, P1, P0, R3, R2, R31 ;  /* 0x0000000203027210 */ /* 0x000fe6000783e01f */
[----:B------:R1:W-:Y:S01]  /*94d0*/  LDGSTS.E.BYPASS.LTC128B.128.ZFILL [R4+0x3000], [R12.64], P5 ;  /* 0x030000000c047fae */ /* 0x0003e2000a941d46 */
[----:B------:R-:W-:Y:S05]  /*94e0*/  IADD3.X R3, RZ, R5, R28, P1, P0 ;  /* 0x00000005ff037210 */ /* 0x000fea0000fe041c */
[----:B------:R1:W-:Y:S04]  /*94f0*/  LDGSTS.E.BYPASS.LTC128B.128.ZFILL [R4+0x5000], [R2.64], P4 ;  /* 0x0500000002047fae */ /* 0x0003e8000a141d46 */
.L_x_1461:
[----:B------:R-:W-:Y:S05]  /*9500*/  BSYNC B0 ;  /* 0x0000000000007941 */ /* 0x000fea0003800000 */
.L_x_1460:
[----:B------:R-:W0:Y:S01]  /*9510*/  LDGDEPBAR ;  /* 0x00000000000079af */ /* 0x000e220000000000 */
[----:B------:R-:W-:Y:S01]  /*9520*/  WARPSYNC 0xffffffff ;  /* 0xffffffff00007948 */ /* 0x000fe20003800000 */
[C---:B-123--:R-:W-:Y:S03]  /*9530*/  HMMA.16816.F32.BF16 R4, R32.reuse, R8, RZ ;  /* 0x000000082004723c */ /* 0x04efe600000418ff */
[----:B------:R-:W-:Y:S01]  /*9540*/  ISETP.GE.AND P0, PT, R211, 0x1, PT ;  /* 0x00000001d300780c */ /* 0x000fe20003f06270 */
[C-C-:B------:R-:W-:Y:S01]  /*9550*/  IMAD.IADD R2, R191.reuse, 0x1, R100.reuse ;  /* 0x00000001bf027824 */ /* 0x140fe200078e0264 */
[C---:B------:R-:W-:Y:S01]  /*9560*/  IADD3 R101, R192.reuse, R100, R191 ;  /* 0x00000064c0657210 */ /* 0x040fe20007ffe0bf */
[----:B------:R-:W-:Y:S01]  /*9570*/  LDSM.16.M88.4 R160, [R190] ;  /* 0x00000000bea0783b */ /* 0x000fe20000000200 */
[----:B------:R-:W-:Y:S01]  /*9580*/  IMAD.IADD R184, R191, 0x1, R103 ;  /* 0x00000001bfb87824 */ /* 0x000fe200078e0267 */
[C---:B------:R-:W-:Y:S01]  /*9590*/  HMMA.16816.F32.BF16 R8, R32.reuse, R10, RZ ;  /* 0x0000000a2008723c */ /* 0x040fe200000418ff */
[----:B------:R-:W-:Y:S05]  /*95a0*/  IMAD.IADD R3, R192, 0x1, R100 ;  /* 0x00000001c0037824 */ /* 0x000fea00078e0264 */
[----:B------:R-:W1:Y:S02]  /*95b0*/  LDSM.16.M88.4 R164, [R2] ;  /* 0x0000000002a4783b */ /* 0x000e640000000200 */
        /* <DEDUP_REMOVED lines=8> */
[C---:B------:R-:W-:Y:S08]  /*9640*/  HMMA.16816.F32.BF16 R28, R32.reuse, R136, RZ ;  /* 0x00000088201c723c */ /* 0x040ff000000418ff */
        /* <DEDUP_REMOVED lines=27> */
[C---:B-----5:R-:W-:Y:S01]  /*9800*/  HMMA.16816.F32.BF16 R4, R152.reuse, R168, R4 ;  /* 0x000000a89804723c */ /* 0x060fe20000041804 */
[----:B------:R-:W4:Y:S07]  /*9810*/  LDSM.16.M88.4 R160, [R100+0x2800] ;  /* 0x0028000064a0783b */ /* 0x000f2e0000000200 */
        /* <DEDUP_REMOVED lines=20> */
[----:B------:R-:W4:Y:S07]  /*9960*/  LDSM.16.M88.4 R140, [R2+0x2800] ;  /* 0x00280000028c783b */ /* 0x000f2e0000000200 */
[C---:B------:R-:W-:Y:S08]  /*9970*/  HMMA.16816.F32.BF16 R28, R144.reuse, R164, R28 ;  /* 0x000000a4901c723c */ /* 0x040ff0000004181c */
[----:B------:R-:W-:Y:S01]  /*9980*/  HMMA.16816.F32.BF16 R32, R144, R166, R32 ;  /* 0x000000a69020723c */ /* 0x000fe20000041820 */
[----:B------:R-:W5:Y:S07]  /*9990*/  LDSM.16.M88.4 R144, [R2+0x3000] ;  /* 0x003000000290783b */ /* 0x000f6e0000000200 */
        /* <DEDUP_REMOVED lines=14> */
[----:B------:R-:W1:Y:S07]  /*9a80*/  LDSM.16.M88.4 R156, [R101+0x3800] ;  /* 0x00380000659c783b */ /* 0x000e6e0000000200 */
[C---:B------:R-:W-:Y:S01]  /*9a90*/  HMMA.16816.F32.BF16 R8, R152.reuse, R178, R8 ;  /* 0x000000b29808723c */ /* 0x040fe20000041808 */
[----:B------:R-:W-:Y:S07]  /*9aa0*/  LDSM.16.M88.4 R176, [R103+0x4000] ;  /* 0x0040000067b0783b */ /* 0x000fee0000000200 */
[C---:B----4-:R-:W-:Y:S08]  /*9ab0*/  HMMA.16816.F32.BF16 R12, R152.reuse, R140, R12 ;  /* 0x0000008c980c723c */ /* 0x050ff0000004180c */
[C---:B------:R-:W-:Y:S01]  /*9ac0*/  HMMA.16816.F32.BF16 R16, R152.reuse, R142, R16 ;  /* 0x0000008e9810723c */ /* 0x040fe20000041810 */
[----:B------:R-:W4:Y:S07]  /*9ad0*/  LDSM.16.M88.4 R140, [R100+0x4800] ;  /* 0x00480000648c783b */ /* 0x000f2e0000000200 */
[C---:B-----5:R-:W-:Y:S08]  /*9ae0*/  HMMA.16816.F32.BF16 R20, R152.reuse, R144, R20 ;  /* 0x000000909814723c */ /* 0x060ff00000041814 */
[C---:B------:R-:W-:Y:S01]  /*9af0*/  HMMA.16816.F32.BF16 R24, R152.reuse, R146, R24 ;  /* 0x000000929818723c */ /* 0x040fe20000041818 */
[----:B------:R-:W5:Y:S07]  /*9b00*/  LDSM.16.M88.4 R144, [R100+0x5000] ;  /* 0x005000006490783b */ /* 0x000f6e0000000200 */
        /* <DEDUP_REMOVED lines=13> */
[C---:B------:R-:W-:Y:S08]  /*9be0*/  HMMA.16816.F32.BF16 R28, R164.reuse, R156, R28 ;  /* 0x0000009ca41c723c */ /* 0x040ff0000004181c */
[----:B------:R-:W-:Y:S01]  /*9bf0*/  HMMA.16816.F32.BF16 R32, R164, R158, R32 ;  /* 0x0000009ea420723c */ /* 0x000fe20000041820 */
[----:B------:R-:W1:Y:S07]  /*9c00*/  LDSM.16.M88.4 R156, [R3+0x5800] ;  /* 0x00580000039c783b */ /* 0x000e6e0000000200 */
        /* <DEDUP_REMOVED lines=12> */
[----:B------:R2:W4:Y:S07]  /*9cd0*/  LDSM.16.M88.4 R152, [R2+0x5800] ;  /* 0x005800000298783b */ /* 0x00052e0000000200 */
[C---:B-1----:R-:W-:Y:S01]  /*9ce0*/  HMMA.16816.F32.BF16 R4, R160.reuse, R176, R4 ;  /* 0x000000b0a004723c */ /* 0x042fe20000041804 */
[----:B------:R-:W1:Y:S07]  /*9cf0*/  LDSM.16.M88.4 R172, [R189+0x8000] ;  /* 0x00800000bdac783b */ /* 0x000e6e0000000200 */
[C---:B------:R-:W-:Y:S08]  /*9d00*/  HMMA.16816.F32.BF16 R8, R160.reuse, R178, R8 ;  /* 0x000000b2a008723c */ /* 0x040ff00000041808 */
[C---:B--2---:R-:W-:Y:S04]  /*9d10*/  HMMA.16816.F32.BF16 R12, R160.reuse, R136, R12 ;  /* 0x00000088a00c723c */ /* 0x044fe8000004180c */
[----:B------:R-:W-:Y:S04]  /*9d20*/  IADD3 R2, R211, 0x1, RZ ;  /* 0x00000001d3027810 */ /* 0x000fe80007ffe0ff */
[C---:B------:R-:W-:Y:S01]  /*9d30*/  HMMA.16816.F32.BF16 R16, R160.reuse, R138, R16 ;  /* 0x0000008aa010723c */ /* 0x040fe20000041810 */
[----:B------:R-:W2:Y:S03]  /*9d40*/  LDSM.16.M88.4 R136, [R101+0x4800] ;  /* 0x004800006588783b */ /* 0x000ea60000000200 */
[----:B------:R-:W-:Y:S04]  /*9d50*/  SEL R211, R2, RZ, !P0 ;  /* 0x000000ff02d37207 */ /* 0x000fe80004000000 */
[C---:B---3--:R-:W-:Y:S08]  /*9d60*/  HMMA.16816.F32.BF16 R20, R160.reuse, R148, R20 ;  /* 0x00000094a014723c */ /* 0x048ff00000041814 */
[C---:B------:R-:W-:Y:S08]  /*9d70*/  HMMA.16816.F32.BF16 R24, R160.reuse, R150, R24 ;  /* 0x00000096a018723c */ /* 0x040ff00000041818 */
[C---:B------:R-:W-:Y:S08]  /*9d80*/  HMMA.16816.F32.BF16 R28, R160.reuse, R156, R28 ;  /* 0x0000009ca01c723c */ /* 0x040ff0000004181c */
[----:B------:R-:W-:Y:S08]  /*9d90*/  HMMA.16816.F32.BF16 R32, R160, R158, R32 ;  /* 0x0000009ea020723c */ /* 0x000ff00000041820 */
[C---:B------:R-:W-:Y:S08]  /*9da0*/  HMMA.16816.F32.BF16 R4, R164.reuse, R168, R4 ;  /* 0x000000a8a404723c */ /* 0x040ff00000041804 */
[C---:B------:R-:W-:Y:S08]  /*9db0*/  HMMA.16816.F32.BF16 R8, R164.reuse, R170, R8 ;  /* 0x000000aaa408723c */ /* 0x040ff00000041808 */
[C---:B----4-:R-:W-:Y:S08]  /*9dc0*/  HMMA.16816.F32.BF16 R12, R164.reuse, R140, R12 ;  /* 0x0000008ca40c723c */ /* 0x050ff0000004180c */
[C---:B------:R-:W-:Y:S08]  /*9dd0*/  HMMA.16816.F32.BF16 R16, R164.reuse, R142, R16 ;  /* 0x0000008ea410723c */ /* 0x040ff00000041810 */
[C---:B-----5:R-:W-:Y:S08]  /*9de0*/  HMMA.16816.F32.BF16 R20, R164.reuse, R144, R20 ;  /* 0x00000090a414723c */ /* 0x060ff00000041814 */
        /* <DEDUP_REMOVED lines=8> */
[----:B------:R-:W-:Y:S01]  /*9e70*/  MUFU.TANH R140, R4 ;  /* 0x00000004008c7308 */ /* 0x000fe20000002400 */
[----:B------:R-:W-:Y:S02]  /*9e80*/  FMUL.FTZ R6, R6, c[0x0][0x320] ;  /* 0x0000c80006067a20 */ /* 0x000fe40000410000 */
[----:B------:R-:W-:Y:S02]  /*9e90*/  FMUL.FTZ R5, R5, c[0x0][0x320] ;  /* 0x0000c80005057a20 */ /* 0x000fe40000410000 */
[----:B------:R-:W-:Y:S04]  /*9ea0*/  FMUL.FTZ R7, R7, c[0x0][0x320] ;  /* 0x0000c80007077a20 */ /* 0x000fe80000410000 */
[----:B------:R-:W-:Y:S01]  /*9eb0*/  FMUL.FTZ R8, R8, c[0x0][0x320] ;  /* 0x0000c80008087a20 */ /* 0x000fe20000410000 */
[----:B------:R-:W1:Y:S01]  /*9ec0*/  MUFU.TANH R143, R6 ;  /* 0x00000006008f7308 */ /* 0x000e620000002400 */
        /* <DEDUP_REMOVED lines=11> */
[----:B------:R2:W3:Y:S01]  /*9f80*/  MUFU.TANH R144, R7 ;  /* 0x0000000700907308 */ /* 0x0004e20000002400 */
[----:B------:R-:W-:Y:S01]  /*9f90*/  FMUL.FTZ R19, R19, c[0x0][0x320] ;  /* 0x0000c80013137a20 */ /* 0x000fe20000410000 */
[----:B-1----:R-:W-:Y:S08]  /*9fa0*/  FMNMX.FTZ R100, R143, R102, !PT ;  /* 0x000000668f647209 */ /* 0x002ff00007810000 */
[----:B------:R-:W-:Y:S10]  /*9fb0*/  MUFU.TANH R141, R8 ;  /* 0x00000008008d7308 */ /* 0x000ff40000002400 */
[----:B------:R-:W1:Y:S01]  /*9fc0*/  MUFU.TANH R136, R10 ;  /* 0x0000000a00887308 */ /* 0x000e620000002400 */
[----:B--2---:R-:W2:Y:S01]  /*9fd0*/  LDSM.16.M88.4 R4, [R101+0x5000] ;  /* 0x005000006504783b */ /* 0x004ea20000000200 */
[----:B---3--:R-:W-:Y:S08]  /*9fe0*/  FMNMX.FTZ R100, R144, R100, !PT ;  /* 0x0000006490647209 */ /* 0x008ff00007810000 */
[----:B------:R-:W-:Y:S10]  /*9ff0*/  MUFU.TANH R103, R9 ;  /* 0x0000000900677308 */ /* 0x000ff40000002400 */
[----:B------:R3:W4:Y:S01]  /*a000*/  MUFU.TANH R137, R11 ;  /* 0x0000000b00897308 */ /* 0x0007220000002400 */
[----:B-1----:R-:W-:Y:S09]  /*a010*/  FMNMX.FTZ R100, R136, R100, !PT ;  /* 0x0000006488647209 */ /* 0x002ff20007810000 */
[----:B------:R-:W-:Y:S10]  /*a020*/  MUFU.TANH R145, R12 ;  /* 0x0000000c00917308 */ /* 0x000ff40000002400 */
[----:B------:R-:W1:Y:S01]  /*a030*/  MUFU.TANH R149, R14 ;  /* 0x0000000e00957308 */ /* 0x000e620000002400 */
[----:B---3--:R3:W5:Y:S01]  /*a040*/  LDSM.16.M88.4 R8, [R101+0x5800] ;  /* 0x005800006508783b */ /* 0x0087620000000200 */
[C---:B--2---:R-:W-:Y:S03]  /*a050*/  HMMA.16816.F32.BF16 R20, R172.reuse, R4, R20 ;  /* 0x00000004ac14723c */ /* 0x044fe60000041814 */
[----:B----4-:R-:W-:Y:S05]  /*a060*/  FMNMX.FTZ R100, R137, R100, !PT ;  /* 0x0000006489647209 */ /* 0x010fea0007810000 */
[----:B------:R-:W-:Y:S01]  /*a070*/  MUFU.TANH R146, R13 ;  /* 0x0000000d00927308 */ /* 0x000fe20000002400 */
[C---:B------:R-:W-:Y:S09]  /*a080*/  HMMA.16816.F32.BF16 R24, R172.reuse, R6, R24 ;  /* 0x00000006ac18723c */ /* 0x040ff20000041818 */
[----:B------:R-:W2:Y:S03]  /*a090*/  MUFU.TANH R151, R15 ;  /* 0x0000000f00977308 */ /* 0x000ea60000002400 */
[----:B-1----:R-:W-:Y:S02]  /*a0a0*/  FMNMX.FTZ R100, R149, R100, !PT ;  /* 0x0000006495647209 */ /* 0x002fe40007810000 */
[----:B---3--:R-:W-:Y:S01]  /*a0b0*/  FMNMX.FTZ R101, R140, R0, !PT ;  /* 0x000000008c657209 */ /* 0x008fe20007810000 */
[----:B------:R-:W-:Y:S04]  /*a0c0*/  FMUL.FTZ R20, R20, c[0x0][0x320] ;  /* 0x0000c80014147a20 */ /* 0x000fe80000410000 */
[----:B------:R-:W1:Y:S01]  /*a0d0*/  MUFU.TANH R147, R16 ;  /* 0x0000001000937308 */ /* 0x000e620000002400 */
[----:B------:R-:W-:Y:S01]  /*a0e0*/  FMUL.FTZ R22, R22, c[0x0][0x320] ;  /* 0x0000c80016167a20 */ /* 0x000fe20000410000 */
[----:B------:R-:W-:Y:S01]  /*a0f0*/  FMNMX.FTZ R101, R142, R101, !PT ;  /* 0x000000658e657209 */ /* 0x000fe20007810000 */
[----:B------:R-:W-:Y:S02]  /*a100*/  FMUL.FTZ R21, R21, c[0x0][0x320] ;  /* 0x0000c80015157a20 */ /* 0x000fe40000410000 */
[----:B------:R-:W-:Y:S01]  /*a110*/  FMUL.FTZ R23, R23, c[0x0][0x320] ;  /* 0x0000c80017177a20 */ /* 0x000fe20000410000 */
[----:B------:R-:W-:Y:S01]  /*a120*/  FMNMX.FTZ R101, R141, R101, !PT ;  /* 0x000000658d657209 */ /* 0x000fe20007810000 */
[----:B------:R-:W-:Y:S02]  /*a130*/  FMUL.FTZ R24, R24, c[0x0][0x320] ;  /* 0x0000c80018187a20 */ /* 0x000fe40000410000 */
[----:B------:R-:W-:Y:S01]  /*a140*/  FMUL.FTZ R26, R26, c[0x0][0x320] ;  /* 0x0000c8001a1a7a20 */ /* 0x000fe20000410000 */
[----:B------:R-:W3:Y:S01]  /*a150*/  MUFU.TANH R150, R18 ;  /* 0x0000001200967308 */ /* 0x000ee20000002400 */
[----:B------:R-:W-:Y:S01]  /*a160*/  FMNMX.FTZ R101, R103, R101, !PT ;  /* 0x0000006567657209 */ /* 0x000fe20007810000 */
[----:B------:R-:W-:Y:S01]  /*a170*/  FMUL.FTZ R25, R25, c[0x0][0x320] ;  /* 0x0000c80019197a20 */ /* 0x000fe20000410000 */
[C---:B-----5:R-:W-:Y:S03]  /*a180*/  HMMA.16816.F32.BF16 R28, R172.reuse, R8, R28 ;  /* 0x00000008ac1c723c */ /* 0x060fe6000004181c */
[----:B------:R-:W-:Y:S01]  /*a190*/  FMUL.FTZ R27, R27, c[0x0][0x320] ;  /* 0x0000c8001b1b7a20 */ /* 0x000fe20000410000 */
[----:B------:R-:W-:Y:S03]  /*a1a0*/  FMNMX.FTZ R101, R145, R101, !PT ;  /* 0x0000006591657209 */ /* 0x000fe60007810000 */
[----:B------:R-:W4:Y:S01]  /*a1b0*/  MUFU.TANH R148, R17 ;  /* 0x0000001100947308 */ /* 0x000f220000002400 */
[----:B--2---:R-:W-:Y:S01]  /*a1c0*/  FMNMX.FTZ R100, R151, R100, !PT ;  /* 0x0000006497647209 */ /* 0x004fe20007810000 */
[----:B------:R-:W-:Y:S03]  /*a1d0*/  HMMA.16816.F32.BF16 R32, R172, R10, R32 ;  /* 0x0000000aac20723c */ /* 0x000fe60000041820 */
[----:B------:R-:W-:Y:S05]  /*a1e0*/  FMNMX.FTZ R101, R146, R101, !PT ;  /* 0x0000006592657209 */ /* 0x000fea0007810000 */
[----:B------:R-:W2:Y:S01]  /*a1f0*/  MUFU.TANH R152, R19 ;  /* 0x0000001300987308 */ /* 0x000ea20000002400 */
[----:B-1----:R-:W-:Y:S03]  /*a200*/  FMNMX.FTZ R101, R147, R101, !PT ;  /* 0x0000006593657209 */ /* 0x002fe60007810000 */
[----:B---3--:R-:W-:Y:S03]  /*a210*/  FMNMX.FTZ R100, R150, R100, !PT ;  /* 0x0000006496647209 */ /* 0x008fe60007810000 */
[----:B------:R-:W-:Y:S03]  /*a220*/  FMUL.FTZ R28, R28, c[0x0][0x320] ;  /* 0x0000c8001c1c7a20 */ /* 0x000fe60000410000 */
[----:B------:R-:W1:Y:S01]  /*a230*/  MUFU.TANH R154, R20 ;  /* 0x00000014009a7308 */ /* 0x000e620000002400 */
[----:B------:R-:W-:Y:S02]  /*a240*/  FMUL.FTZ R30, R30, c[0x0][0x320] ;  /* 0x0000c8001e1e7a20 */ /* 0x000fe40000410000 */
[----:B------:R-:W-:Y:S01]  /*a250*/  FMUL.FTZ R29, R29, c[0x0][0x320] ;  /* 0x0000c8001d1d7a20 */ /* 0x000fe20000410000 */
[----:B----4-:R-:W-:Y:S01]  /*a260*/  FMNMX.FTZ R101, R148, R101, !PT ;  /* 0x0000006594657209 */ /* 0x010fe20007810000 */
[----:B------:R-:W-:Y:S02]  /*a270*/  FMUL.FTZ R31, R31, c[0x0][0x320] ;  /* 0x0000c8001f1f7a20 */ /* 0x000fe40000410000 */
[----:B------:R-:W-:Y:S02]  /*a280*/  FMUL.FTZ R32, R32, c[0x0][0x320] ;  /* 0x0000c80020207a20 */ /* 0x000fe40000410000 */
[----:B------:R-:W-:Y:S01]  /*a290*/  FMUL.FTZ R34, R34, c[0x0][0x320] ;  /* 0x0000c80022227a20 */ /* 0x000fe20000410000 */
[----:B------:R-:W3:Y:S01]  /*a2a0*/  MUFU.TANH R159, R22 ;  /* 0x00000016009f7308 */ /* 0x000ee20000002400 */
[----:B------:R-:W-:Y:S02]  /*a2b0*/  FMUL.FTZ R33, R33, c[0x0][0x320] ;  /* 0x0000c80021217a20 */ /* 0x000fe40000410000 */
[----:B------:R-:W-:Y:S01]  /*a2c0*/  FMUL.FTZ R35, R35, c[0x0][0x320] ;  /* 0x0000c80023237a20 */ /* 0x000fe20000410000 */
[----:B--2---:R-:W-:Y:S06]  /*a2d0*/  FMNMX.FTZ R100, R152, R100, !PT ;  /* 0x0000006498647209 */ /* 0x004fec0007810000 */
        /* <DEDUP_REMOVED lines=27> */
[----:B---3--:R-:W-:Y:S02]  /*a490*/  FMNMX.FTZ R100, R170, R100, !PT ;  /* 0x00000064aa647209 */ /* 0x008fe40007810000 */
[----:B--2---:R-:W-:Y:S02]  /*a4a0*/  FMNMX.FTZ R101, R166, R101, !PT ;  /* 0x00000065a6657209 */ /* 0x004fe40007810000 */
[----:B-1----:R-:W-:Y:S01]  /*a4b0*/  FMNMX.FTZ R100, R168, R100, !PT ;  /* 0x00000064a8647209 */ /* 0x002fe20007810000 */
[----:B------:R-:W-:-:S05]  /*a4c0*/  BRA.DIV ~URZ, `(.L_x_1464) ;  /* 0x000057827f007947 */ /* 0x000fca000b800000 */
[----:B------:R1:W2:Y:S02]  /*a4d0*/  SHFL.BFLY PT, R2, R101, 0x2, 0x1f ;  /* 0x0c401f0065027f89 */ /* 0x0002a400000e0000 */
.L_x_1520:
[----:B-12---:R-:W-:Y:S01]  /*a4e0*/  FMNMX.FTZ R101, R101, R2, !PT ;  /* 0x0000000265657209 */ /* 0x006fe20007810000 */
[----:B------:R-:W1:Y:S01]  /*a4f0*/  SHFL.BFLY PT, R3, R100, 0x2, 0x1f ;  /* 0x0c401f0064037f89 */ /* 0x000e6200000e0000 */
[----:B------:R-:W-:Y:S04]  /*a500*/  DEPBAR.LE SB0, 0x2 ;  /* 0x000080800000791a */ /* 0x000fe80000000000 */
[----:B------:R-:W-:Y:S01]  /*a510*/  IADD3 R156, R195, R185, RZ ;  /* 0x000000b9c39c7210 */ /* 0x000fe20007ffe0ff */
[----:B------:R-:W-:Y:S02]  /*a520*/  BSSY B0, `(.L_x_1465) ;  /* 0x00001c4000007945 */ /* 0x000fe40003800000 */
[----:B------:R-:W-:Y:S01]  /*a530*/  BAR.SYNC.DEFER_BLOCKING 0x0 ;  /* 0x0000000000007b1d */ /* 0x000fe20000010000 */
[----:B------:R-:W-:Y:S02]  /*a540*/  ISETP.GE.AND P0, PT, R197, 0x2, PT ;  /* 0x00000002c500780c */ /* 0x000fe40003f06270 */
[----:B-1----:R-:W-:Y:S05]  /*a550*/  FMNMX.FTZ R100, R100, R3, !PT ;  /* 0x0000000364647209 */ /* 0x002fea0007810000 */
[----:B------:R-:W-:Y:S08]  /*a560*/  LDSM.16.MT88.4 R12, [R156] ;  /* 0x000000009c0c783b */ /* 0x000ff00000004200 */
[----:B------:R-:W1:Y:S08]  /*a570*/  SHFL.BFLY PT, R2, R101, 0x1, 0x1f ;  /* 0x0c201f0065027f89 */ /* 0x000e7000000e0000 */
[----:B------:R-:W2:Y:S01]  /*a580*/  SHFL.BFLY PT, R5, R100, 0x1, 0x1f ;  /* 0x0c201f0064057f89 */ /* 0x000ea200000e0000 */
[----:B-1----:R-:W-:Y:S05]  /*a590*/  FMNMX.FTZ R101, R101, R2, !PT ;  /* 0x0000000265657209 */ /* 0x002fea0007810000 */
[C---:B------:R-:W-:Y:S02]  /*a5a0*/  FMUL.FTZ R162, R101.reuse, c[0x0][0x2d0] ;  /* 0x0000b40065a27a20 */ /* 0x040fe40000410000 */
[----:B------:R-:W-:Y:S01]  /*a5b0*/  FADD.FTZ R0, -R101, R0 ;  /* 0x0000000065007221 */ /* 0x000fe20000010100 */
[----:B--2---:R-:W-:Y:S01]  /*a5c0*/  FMNMX.FTZ R100, R100, R5, !PT ;  /* 0x0000000564647209 */ /* 0x004fe20007810000 */
[--C-:B------:R-:W-:Y:S02]  /*a5d0*/  FFMA.FTZ R3, R140, c[0x0][0x2d0], -R162.reuse ;  /* 0x0000b4008c037a23 */ /* 0x100fe400000108a2 */
[----:B------:R-:W-:Y:S02]  /*a5e0*/  FMUL.FTZ R0, R0, c[0x0][0x2d0] ;  /* 0x0000b40000007a20 */ /* 0x000fe40000410000 */
[----:B------:R1:W-:Y:S01]  /*a5f0*/  MUFU.EX2 R215, R3 ;  /* 0x0000000300d77308 */ /* 0x0003e20000000800 */
[----:B------:R-:W-:Y:S02]  /*a600*/  FMUL.FTZ R163, R100, c[0x0][0x2d0] ;  /* 0x0000b40064a37a20 */ /* 0x000fe40000410000 */
[--C-:B------:R-:W-:Y:S07]  /*a610*/  FFMA.FTZ R4, R142, c[0x0][0x2d0], -R162.reuse ;  /* 0x0000b4008e047a23 */ /* 0x100fee00000108a2 */
[----:B------:R2:W3:Y:S10]  /*a620*/  MUFU.EX2 R2, R0 ;  /* 0x0000000000027308 */ /* 0x0004f40000000800 */
[----:B------:R4:W5:Y:S01]  /*a630*/  MUFU.EX2 R212, R4 ;  /* 0x0000000400d47308 */ /* 0x0009620000000800 */
[--C-:B-1----:R-:W-:Y:S09]  /*a640*/  FFMA.FTZ R3, R143, c[0x0][0x2d0], -R163.reuse ;  /* 0x0000b4008f037a23 */ /* 0x102ff200000108a3 */
[----:B------:R1:W-:Y:S01]  /*a650*/  MUFU.EX2 R208, R3 ;  /* 0x0000000300d07308 */ /* 0x0003e20000000800 */
[--C-:B--2---:R-:W-:Y:S02]  /*a660*/  FFMA.FTZ R0, R141, c[0x0][0x2d0], -R162.reuse ;  /* 0x0000b4008d007a23 */ /* 0x104fe400000108a2 */
[C---:B---3--:R-:W-:Y:S02]  /*a670*/  FMUL.FTZ R5, R2.reuse, R105 ;  /* 0x0000006902057220 */ /* 0x048fe40000410000 */
[C---:B------:R-:W-:Y:S05]  /*a680*/  FMUL.FTZ R8, R2.reuse, R108 ;  /* 0x0000006c02087220 */ /* 0x040fea0000410000 */
[----:B------:R2:W-:Y:S01]  /*a690*/  MUFU.EX2 R210, R0 ;  /* 0x0000000000d27308 */ /* 0x0005e20000000800 */
[C---:B------:R-:W-:Y:S02]  /*a6a0*/  FMUL.FTZ R9, R2.reuse, R109 ;  /* 0x0000006d02097220 */ /* 0x040fe40000410000 */
[C---:B------:R-:W-:Y:S02]  /*a6b0*/  FMUL.FTZ R16, R2.reuse, R116 ;  /* 0x0000007402107220 */ /* 0x040fe40000410000 */
[C---:B----4-:R-:W-:Y:S02]  /*a6c0*/  FMUL.FTZ R4, R2.reuse, R104 ;  /* 0x0000006802047220 */ /* 0x050fe40000410000 */
[C---:B------:R-:W-:Y:S02]  /*a6d0*/  FMUL.FTZ R17, R2.reuse, R117 ;  /* 0x0000007502117220 */ /* 0x040fe40000410000 */
[C---:B------:R-:W-:Y:S02]  /*a6e0*/  FMUL.FTZ R24, R2.reuse, R124 ;  /* 0x0000007c02187220 */ /* 0x040fe40000410000 */
[C---:B------:R-:W-:Y:S02]  /*a6f0*/  FMUL.FTZ R25, R2.reuse, R125 ;  /* 0x0000007d02197220 */ /* 0x040fe40000410000 */
[----:B------:R-:W-:Y:S02]  /*a700*/  FMUL.FTZ R32, R2, R132 ;  /* 0x0000008402207220 */ /* 0x000fe40000410000 */
[--C-:B-1----:R-:W-:Y:S02]  /*a710*/  FFMA.FTZ R3, R144, c[0x0][0x2d0], -R163.reuse ;  /* 0x0000b40090037a23 */ /* 0x102fe400000108a3 */
[C---:B------:R-:W-:Y:S02]  /*a720*/  FMUL.FTZ R33, R2.reuse, R133 ;  /* 0x0000008502217220 */ /* 0x040fe40000410000 */
[----:B------:R1:W-:Y:S01]  /*a730*/  MUFU.EX2 R207, R3 ;  /* 0x0000000300cf7308 */ /* 0x0003e20000000800 */
[C---:B------:R-:W-:Y:S02]  /*a740*/  FMUL.FTZ R36, R2.reuse, R36 ;  /* 0x0000002402247220 */ /* 0x040fe40000410000 */
[C---:B------:R-:W-:Y:S02]  /*a750*/  FMUL.FTZ R37, R2.reuse, R37 ;  /* 0x0000002502257220 */ /* 0x040fe40000410000 */
[----:B--2---:R-:W-:Y:S01]  /*a760*/  FFMA.FTZ R0, R103, c[0x0][0x2d0], -R162 ;  /* 0x0000b40067007a23 */ /* 0x004fe200000108a2 */
[----:B------:R-:W-:Y:S01]  /*a770*/  IADD3 R103, R193, R156, RZ ;  /* 0x0000009cc1677210 */ /* 0x000fe20007ffe0ff */
[C---:B------:R-:W-:Y:S02]  /*a780*/  FMUL.FTZ R40, R2.reuse, R40 ;  /* 0x0000002802287220 */ /* 0x040fe40000410000 */
[C---:B------:R-:W-:Y:S01]  /*a790*/  FMUL.FTZ R41, R2.reuse, R41 ;  /* 0x0000002902297220 */ /* 0x040fe20000410000 */
[----:B------:R-:W2:Y:S01]  /*a7a0*/  MUFU.EX2 R209, R0 ;  /* 0x0000000000d17308 */ /* 0x000ea20000000800 */
[----:B------:R-:W3:Y:S01]  /*a7b0*/  LDSM.16.MT88.4 R20, [R103] ;  /* 0x000000006714783b */ /* 0x000ee20000004200 */
[C---:B------:R-:W-:Y:S02]  /*a7c0*/  FMUL.FTZ R44, R2.reuse, R44 ;  /* 0x0000002c022c7220 */ /* 0x040fe40000410000 */
[C---:B------:R-:W-:Y:S02]  /*a7d0*/  FMUL.FTZ R45, R2.reuse, R45 ;  /* 0x0000002d022d7220 */ /* 0x040fe40000410000 */
[C---:B------:R-:W-:Y:S02]  /*a7e0*/  FMUL.FTZ R48, R2.reuse, R48 ;  /* 0x0000003002307220 */ /* 0x040fe40000410000 */
[C---:B------:R-:W-:Y:S02]  /*a7f0*/  FMUL.FTZ R49, R2.reuse, R49 ;  /* 0x0000003102317220 */ /* 0x040fe40000410000 */
[C---:B------:R-:W-:Y:S02]  /*a800*/  FMUL.FTZ R52, R2.reuse, R52 ;  /* 0x0000003402347220 */ /* 0x040fe40000410000 */
[----:B------:R-:W-:Y:S02]  /*a810*/  FMUL.FTZ R53, R2, R53 ;  /* 0x0000003502357220 */ /* 0x000fe40000410000 */
[--C-:B-1----:R-:W-:Y:S01]  /*a820*/  FFMA.FTZ R3, R136, c[0x0][0x2d0], -R163.reuse ;  /* 0x0000b40088037a23 */ /* 0x102fe200000108a3 */
[----:B-----5:R-:W-:Y:S01]  /*a830*/  F2FP.BF16.PACK_AB R136, R212, R215 ;  /* 0x000000d7d488723e */ /* 0x020fe200000010ff */
[C---:B------:R-:W-:Y:S02]  /*a840*/  FMUL.FTZ R56, R2.reuse, R56 ;  /* 0x0000003802387220 */ /* 0x040fe40000410000 */
[----:B------:R1:W-:Y:S01]  /*a850*/  MUFU.EX2 R206, R3 ;  /* 0x0000000300ce7308 */ /* 0x0003e20000000800 */
[C---:B------:R-:W-:Y:S02]  /*a860*/  FMUL.FTZ R57, R2.reuse, R57 ;  /* 0x0000003902397220 */ /* 0x040fe40000410000 */
[C---:B------:R-:W-:Y:S02]  /*a870*/  FMUL.FTZ R60, R2.reuse, R60 ;  /* 0x0000003c023c7220 */ /* 0x040fe40000410000 */
[----:B------:R-:W-:Y:S01]  /*a880*/  FMUL.FTZ R61, R2, R61 ;  /* 0x0000003d023d7220 */ /* 0x000fe20000410000 */
[----:B--2---:R-:W-:Y:S01]  /*a890*/  F2FP.BF16.PACK_AB R138, R209, R210 ;  /* 0x000000d2d18a723e */ /* 0x004fe200000010ff */
[----:B------:R-:W-:Y:S02]  /*a8a0*/  FADD.FTZ R0, -R100, R102 ;  /* 0x0000006664007221 */ /* 0x000fe40000010100 */
[----:B------:R-:W-:Y:S02]  /*a8b0*/  FMUL.FTZ R64, R2, R64 ;  /* 0x0000004002407220 */ /* 0x000fe40000410000 */
[----:B------:R-:W-:Y:S02]  /*a8c0*/  FMUL.FTZ R0, R0, c[0x0][0x2d0] ;  /* 0x0000b40000007a20 */ /* 0x000fe40000410000 */
[C---:B------:R-:W-:Y:S02]  /*a8d0*/  FMUL.FTZ R65, R2.reuse, R65 ;  /* 0x0000004102417220 */ /* 0x040fe40000410000 */
[C---:B------:R-:W-:Y:S02]  /*a8e0*/  FMUL.FTZ R68, R2.reuse, R68 ;  /* 0x0000004402447220 */ /* 0x040fe40000410000 */
[----:B------:R-:W2:Y:S01]  /*a8f0*/  MUFU.EX2 R0, R0 ;  /* 0x0000000000007308 */ /* 0x000ea20000000800 */
[C---:B------:R-:W-:Y:S02]  /*a900*/  FMUL.FTZ R69, R2.reuse, R69 ;  /* 0x0000004502457220 */ /* 0x040fe40000410000 */
[C---:B------:R-:W-:Y:S02]  /*a910*/  FMUL.FTZ R72, R2.reuse, R72 ;  /* 0x0000004802487220 */ /* 0x040fe40000410000 */
[C---:B------:R-:W-:Y:S02]  /*a920*/  FMUL.FTZ R73, R2.reuse, R73 ;  /* 0x0000004902497220 */ /* 0x040fe40000410000 */
[----:B-1----:R-:W-:Y:S01]  /*a930*/  FFMA.FTZ R3, R137, c[0x0][0x2d0], -R163 ;  /* 0x0000b40089037a23 */ /* 0x002fe200000108a3 */
[----:B------:R-:W-:Y:S01]  /*a940*/  F2FP.BF16.PACK_AB R137, R207, R208 ;  /* 0x000000d0cf89723e */ /* 0x000fe200000010ff */
[C---:B------:R-:W-:Y:S02]  /*a950*/  FMUL.FTZ R76, R2.reuse, R76 ;  /* 0x0000004c024c7220 */ /* 0x040fe40000410000 */
[----:B------:R-:W1:Y:S01]  /*a960*/  MUFU.EX2 R205, R3 ;  /* 0x0000000300cd7308 */ /* 0x000e620000000800 */
[C---:B------:R-:W-:Y:S02]  /*a970*/  FMUL.FTZ R77, R2.reuse, R77 ;  /* 0x0000004d024d7220 */ /* 0x040fe40000410000 */
[C---:B------:R-:W-:Y:S02]  /*a980*/  FMUL.FTZ R84, R2.reuse, R84 ;  /* 0x0000005402547220 */ /* 0x040fe40000410000 */
[C---:B------:R-:W-:Y:S02]  /*a990*/  FMUL.FTZ R85, R2.reuse, R85 ;  /* 0x0000005502557220 */ /* 0x040fe40000410000 */
[C---:B------:R-:W-:Y:S02]  /*a9a0*/  FMUL.FTZ R88, R2.reuse, R88 ;  /* 0x0000005802587220 */ /* 0x040fe40000410000 */
[C---:B------:R-:W-:Y:S02]  /*a9b0*/  FMUL.FTZ R89, R2.reuse, R89 ;  /* 0x0000005902597220 */ /* 0x040fe40000410000 */
[----:B------:R-:W-:Y:S02]  /*a9c0*/  FMUL.FTZ R92, R2, R92 ;  /* 0x0000005c025c7220 */ /* 0x000fe40000410000 */
[C---:B--2---:R-:W-:Y:S02]  /*a9d0*/  FMUL.FTZ R6, R0.reuse, R106 ;  /* 0x0000006a00067220 */ /* 0x044fe40000410000 */
[C---:B------:R-:W-:Y:S02]  /*a9e0*/  FMUL.FTZ R7, R0.reuse, R107 ;  /* 0x0000006b00077220 */ /* 0x040fe40000410000 */
[C---:B------:R-:W-:Y:S02]  /*a9f0*/  FMUL.FTZ R10, R0.reuse, R110 ;  /* 0x0000006e000a7220 */ /* 0x040fe40000410000 */
[C---:B------:R-:W-:Y:S02]  /*aa00*/  FMUL.FTZ R11, R0.reuse, R111 ;  /* 0x0000006f000b7220 */ /* 0x040fe40000410000 */
[C---:B------:R-:W-:Y:S01]  /*aa10*/  FMUL.FTZ R18, R0.reuse, R118 ;  /* 0x0000007600127220 */ /* 0x040fe20000410000 */
[----:B------:R-:W-:Y:S01]  /*aa20*/  LDSM.16.MT88.4 R108, [R156+0x2000] ;  /* 0x002000009c6c783b */ /* 0x000fe20000004200 */
[C---:B------:R-:W-:Y:S01]  /*aa30*/  FMUL.FTZ R19, R0.reuse, R119 ;  /* 0x0000007700137220 */ /* 0x040fe20000410000 */
[----:B-1----:R-:W-:Y:S01]  /*aa40*/  F2FP.BF16.PACK_AB R139, R205, R206 ;  /* 0x000000cecd8b723e */ /* 0x002fe200000010ff */
[----:B------:R-:W-:Y:S01]  /*aa50*/  FMUL.FTZ R26, R0, R126 ;  /* 0x0000007e001a7220 */ /* 0x000fe20000410000 */
[----:B------:R-:W-:Y:S01]  /*aa60*/  IADD3 R3, R196, R185, RZ ;  /* 0x000000b9c4037210 */ /* 0x000fe20007ffe0ff */
[C---:B------:R-:W-:Y:S02]  /*aa70*/  FMUL.FTZ R27, R0.reuse, R127 ;  /* 0x0000007f001b7220 */ /* 0x040fe40000410000 */
[C---:B------:R-:W-:Y:S01]  /*aa80*/  FMUL.FTZ R34, R0.reuse, R134 ;  /* 0x0000008600227220 */ /* 0x040fe20000410000 */
[----:B------:R-:W-:Y:S01]  /*aa90*/  LDSM.16.MT88.4 R116, [R156+0x800] ;  /* 0x000800009c74783b */ /* 0x000fe20000004200 */
[C---:B------:R-:W-:Y:S05]  /*aaa0*/  HMMA.16816.F32.BF16 R4, R136.reuse, R12, R4 ;  /* 0x0000000c8804723c */ /* 0x040fea0000041804 */
[----:B------:R-:W-:Y:S01]  /*aab0*/  IADD3 R102, R193, R3, RZ ;  /* 0x00000003c1667210 */ /* 0x000fe20007ffe0ff */
[----:B------:R-:W-:Y:S01]  /*aac0*/  FMUL.FTZ R35, R0, R135 ;  /* 0x0000008700237220 */ /* 0x000fe20000410000 */
[----:B------:R-:W1:Y:S01]  /*aad0*/  LDSM.16.MT88.4 R28, [R3] ;  /* 0x00000000031c783b */ /* 0x000e620000004200 */
[C---:B------:R-:W-:Y:S04]  /*aae0*/  HMMA.16816.F32.BF16 R8, R136.reuse, R14, R8 ;  /* 0x0000000e8808723c */ /* 0x040fe80000041808 */
[C---:B------:R-:W-:Y:S02]  /*aaf0*/  FMUL.FTZ R12, R2.reuse, R112 ;  /* 0x00000070020c7220 */ /* 0x040fe40000410000 */
[----:B------:R-:W-:Y:S01]  /*ab00*/  FMUL.FTZ R13, R2, R113 ;  /* 0x00000071020d7220 */ /* 0x000fe20000410000 */
[----:B------:R-:W2:Y:S01]  /*ab10*/  LDSM.16.MT88.4 R104, [R102] ;  /* 0x000000006668783b */ /* 0x000ea20000004200 */
[C---:B------:R-:W-:Y:S04]  /*ab20*/  FMUL.FTZ R14, R0.reuse, R114 ;  /* 0x00000072000e7220 */ /* 0x040fe80000410000 */
[C---:B------:R-:W-:Y:S02]  /*ab30*/  FMUL.FTZ R15, R0.reuse, R115 ;  /* 0x00000073000f7220 */ /* 0x040fe40000410000 */
[C---:B------:R-:W-:Y:S01]  /*ab40*/  FMUL.FTZ R38, R0.reuse, R38 ;  /* 0x0000002600267220 */ /* 0x040fe20000410000 */
[----:B------:R-:W4:Y:S01]  /*ab50*/  LDSM.16.MT88.4 R112, [R103+0x2000] ;  /* 0x002000006770783b */ /* 0x000f220000004200 */
[C---:B------:R-:W-:Y:S02]  /*ab60*/  FMUL.FTZ R39, R0.reuse, R39 ;  /* 0x0000002700277220 */ /* 0x040fe40000410000 */
[C---:B------:R-:W-:Y:S01]  /*ab70*/  FMUL.FTZ R42, R0.reuse, R42 ;  /* 0x0000002a002a7220 */ /* 0x040fe20000410000 */
[C---:B---3--:R-:W-:Y:S03]  /*ab80*/  HMMA.16816.F32.BF16 R12, R136.reuse, R20, R12 ;  /* 0x00000014880c723c */ /* 0x048fe6000004180c */
[C---:B------:R-:W-:Y:S01]  /*ab90*/  FMUL.FTZ R43, R0.reuse, R43 ;  /* 0x0000002b002b7220 */ /* 0x040fe20000410000 */
[----:B------:R-:W-:Y:S01]  /*aba0*/  LDSM.16.MT88.4 R124, [R102+0x800] ;  /* 0x00080000667c783b */ /* 0x000fe20000004200 */
[----:B------:R-:W-:Y:S02]  /*abb0*/  FMUL.FTZ R46, R0, R46 ;  /* 0x0000002e002e7220 */ /* 0x000fe40000410000 */
[C---:B------:R-:W-:Y:S01]  /*abc0*/  FMUL.FTZ R20, R2.reuse, R120 ;  /* 0x0000007802147220 */ /* 0x040fe20000410000 */
[C---:B------:R-:W-:Y:S04]  /*abd0*/  HMMA.16816.F32.BF16 R16, R136.reuse, R22, R16 ;  /* 0x000000168810723c */ /* 0x040fe80000041810 */
[----:B------:R-:W-:Y:S01]  /*abe0*/  FMUL.FTZ R21, R2, R121 ;  /* 0x0000007902157220 */ /* 0x000fe20000410000 */
[----:B------:R-:W-:Y:S01]  /*abf0*/  LDSM.16.MT88.4 R132, [R103+0x2800] ;  /* 0x002800006784783b */ /* 0x000fe20000004200 */
[C---:B------:R-:W-:Y:S02]  /*ac00*/  FMUL.FTZ R47, R0.reuse, R47 ;  /* 0x0000002f002f7220 */ /* 0x040fe40000410000 */
[C---:B------:R-:W-:Y:S04]  /*ac10*/  FMUL.FTZ R22, R0.reuse, R122 ;  /* 0x0000007a00167220 */ /* 0x040fe80000410000 */
[C---:B------:R-:W-:Y:S01]  /*ac20*/  FMUL.FTZ R23, R0.reuse, R123 ;  /* 0x0000007b00177220 */ /* 0x040fe20000410000 */
[----:B------:R-:W-:Y:S01]  /*ac30*/  LDSM.16.MT88.4 R140, [R3+0x2800] ;  /* 0x00280000038c783b */ /* 0x000fe20000004200 */
[C---:B------:R-:W-:Y:S02]  /*ac40*/  FMUL.FTZ R50, R0.reuse, R50 ;  /* 0x0000003200327220 */ /* 0x040fe40000410000 */
[C---:B------:R-:W-:Y:S02]  /*ac50*/  FMUL.FTZ R51, R0.reuse, R51 ;  /* 0x0000003300337220 */ /* 0x040fe40000410000 */
[C---:B------:R-:W-:Y:S01]  /*ac60*/  FMUL.FTZ R54, R0.reuse, R54 ;  /* 0x0000003600367220 */ /* 0x040fe20000410000 */
[C---:B-1----:R-:W-:Y:S02]  /*ac70*/  HMMA.16816.F32.BF16 R20, R136.reuse, R28, R20 ;  /* 0x0000001c8814723c */ /* 0x042fe40000041814 */
[----:B------:R-:W-:Y:S01]  /*ac80*/  LDSM.16.MT88.4 R120, [R3+0x800] ;  /* 0x000800000378783b */ /* 0x000fe20000004200 */
        /* <DEDUP_REMOVED lines=19> */
[C---:B------:R-:W-:Y:S04]  /*adc0*/  HMMA.16816.F32.BF16 R36, R136.reuse, R108, R36 ;  /* 0x0000006c8824723c */ /* 0x040fe80000041824 */
[C---:B------:R-:W-:Y:S02]  /*add0*/  FMUL.FTZ R75, R0.reuse, R75 ;  /* 0x0000004b004b7220 */ /* 0x040fe40000410000 */
[C---:B------:R-:W-:Y:S02]  /*ade0*/  FMUL.FTZ R86, R0.reuse, R86 ;  /* 0x0000005600567220 */ /* 0x040fe40000410000 */
[C---:B------:R-:W-:Y:S01]  /*adf0*/  HMMA.16816.F32.BF16 R40, R136.reuse, R110, R40 ;  /* 0x0000006e8828723c */ /* 0x040fe20000041828 */
[----:B------:R-:W2:Y:S03]  /*ae00*/  LDSM.16.MT88.4 R108, [R102+0x2000] ;  /* 0x00200000666c783b */ /* 0x000ea60000004200 */
[C---:B------:R-:W-:Y:S02]  /*ae10*/  FMUL.FTZ R87, R0.reuse, R87 ;  /* 0x0000005700577220 */ /* 0x040fe40000410000 */
[C---:B------:R-:W-:Y:S02]  /*ae20*/  FMUL.FTZ R90, R0.reuse, R90 ;  /* 0x0000005a005a7220 */ /* 0x040fe40000410000 */
[C---:B----4-:R-:W-:Y:S04]  /*ae30*/  HMMA.16816.F32.BF16 R44, R136.reuse, R112, R44 ;  /* 0x00000070882c723c */ /* 0x050fe8000004182c */
[----:B------:R-:W-:Y:S02]  /*ae40*/  FMUL.FTZ R91, R0, R91 ;  /* 0x0000005b005b7220 */ /* 0x000fe40000410000 */
        /* <DEDUP_REMOVED lines=9> */
[C---:B------:R-:W-:Y:S01]  /*aee0*/  FMUL.FTZ R99, R0.reuse, R99 ;  /* 0x0000006300637220 */ /* 0x040fe20000410000 */
[C---:B------:R-:W-:Y:S01]  /*aef0*/  HMMA.16816.F32.BF16 R56, R136.reuse, R106, R56 ;  /* 0x0000006a8838723c */ /* 0x040fe20000041838 */
[----:B------:R-:W1:Y:S03]  /*af00*/  LDSM.16.MT88.4 R104, [R103+0x4000] ;  /* 0x004000006768783b */ /* 0x000e660000004200 */
[C---:B------:R-:W-:Y:S02]  /*af10*/  FMUL.FTZ R78, R0.reuse, R78 ;  /* 0x0000004e004e7220 */ /* 0x040fe40000410000 */
[----:B------:R-:W-:Y:S02]  /*af20*/  FMUL.FTZ R79, R0, R79 ;  /* 0x0000004f004f7220 */ /* 0x000fe40000410000 */
[C---:B--2---:R-:W-:Y:S04]  /*af30*/  HMMA.16816.F32.BF16 R60, R136.reuse, R108, R60 ;  /* 0x0000006c883c723c */ /* 0x044fe8000004183c */
[C---:B------:R-:W-:Y:S02]  /*af40*/  FMUL.FTZ R80, R2.reuse, R80 ;  /* 0x0000005002507220 */ /* 0x040fe40000410000 */
[----:B------:R-:W-:Y:S02]  /*af50*/  FMUL.FTZ R81, R2, R81 ;  /* 0x0000005102517220 */ /* 0x000fe40000410000 */
[C---:B------:R-:W-:Y:S04]  /*af60*/  HMMA.16816.F32.BF16 R64, R136.reuse, R110, R64 ;  /* 0x0000006e8840723c */ /* 0x040fe80000041840 */
[--C-:B------:R-:W-:Y:S02]  /*af70*/  FFMA.FTZ R108, R145, c[0x0][0x2d0], -R162.reuse ;  /* 0x0000b400916c7a23 */ /* 0x100fe400000108a2 */
[C---:B------:R-:W-:Y:S02]  /*af80*/  FMUL.FTZ R82, R0.reuse, R82 ;  /* 0x0000005200527220 */ /* 0x040fe40000410000 */
[C---:B---3--:R-:W-:Y:S01]  /*af90*/  HMMA.16816.F32.BF16 R68, R136.reuse, R112, R68 ;  /* 0x000000708844723c */ /* 0x048fe20000041844 */
[----:B------:R2:W-:Y:S03]  /*afa0*/  MUFU.EX2 R204, R108 ;  /* 0x0000006c00cc7308 */ /* 0x0005e60000000800 */
[----:B------:R-:W-:Y:S02]  /*afb0*/  FMUL.FTZ R83, R0, R83 ;  /* 0x0000005300537220 */ /* 0x000fe40000410000 */
[----:B------:R-:W-:Y:S02]  /*afc0*/  FFMA.FTZ R2, R2, R216, R215 ;  /* 0x000000d802027223 */ /* 0x000fe400000100d7 */
[C---:B------:R-:W-:Y:S04]  /*afd0*/  HMMA.16816.F32.BF16 R72, R136.reuse, R114, R72 ;  /* 0x000000728848723c */ /* 0x040fe80000041848 */
[----:B------:R-:W-:Y:S02]  /*afe0*/  FFMA.FTZ R112, R147, c[0x0][0x2d0], -R162 ;  /* 0x0000b40093707a23 */ /* 0x000fe400000108a2 */
[----:B------:R-:W-:Y:S02]  /*aff0*/  FFMA.FTZ R0, R0, R217, R208 ;  /* 0x000000d900007223 */ /* 0x000fe400000100d0 */
[----:B------:R3:W-:Y:S01]  /*b000*/  MUFU.EX2 R202, R112 ;  /* 0x0000007000ca7308 */ /* 0x0007e20000000800 */
[C---:B-1----:R-:W-:Y:S07]  /*b010*/  HMMA.16816.F32.BF16 R76, R136.reuse, R104, R76 ;  /* 0x00000068884c723c */ /* 0x042fee000004184c */
[--C-:B------:R-:W-:Y:S01]  /*b020*/  FFMA.FTZ R104, R149, c[0x0][0x2d0], -R163.reuse ;  /* 0x0000b40095687a23 */ /* 0x100fe200000108a3 */
[C---:B------:R-:W-:Y:S03]  /*b030*/  HMMA.16816.F32.BF16 R80, R136.reuse, R106, R80 ;  /* 0x0000006a8850723c */ /* 0x040fe60000041850 */
[----:B------:R1:W-:Y:S01]  /*b040*/  MUFU.EX2 R185, R104 ;  /* 0x0000006800b97308 */ /* 0x0003e20000000800 */
[--C-:B--2---:R-:W-:Y:S02]  /*b050*/  FFMA.FTZ R108, R146, c[0x0][0x2d0], -R162.reuse ;  /* 0x0000b400926c7a23 */ /* 0x104fe400000108a2 */
[----:B------:R-:W-:Y:S07]  /*b060*/  LDSM.16.MT88.4 R144, [R103+0x3800] ;  /* 0x003800006790783b */ /* 0x000fee0000004200 */
[----:B------:R2:W-:Y:S01]  /*b070*/  MUFU.EX2 R203, R108 ;  /* 0x0000006c00cb7308 */ /* 0x0005e20000000800 */
[--C-:B---3--:R-:W-:Y:S09]  /*b080*/  FFMA.FTZ R112, R148, c[0x0][0x2d0], -R162.reuse ;  /* 0x0000b40094707a23 */ /* 0x108ff200000108a2 */
[----:B------:R3:W4:Y:S01]  /*b090*/  MUFU.EX2 R201, R112 ;  /* 0x0000007000c97308 */ /* 0x0007220000000800 */
[--C-:B-1----:R-:W-:Y:S09]  /*b0a0*/  FFMA.FTZ R104, R151, c[0x0][0x2d0], -R163.reuse ;  /* 0x0000b40097687a23 */ /* 0x102ff200000108a3 */
[----:B------:R1:W5:Y:S01]  /*b0b0*/  MUFU.EX2 R184, R104 ;  /* 0x0000006800b87308 */ /* 0x0003620000000800 */
[----:B--2---:R-:W2:Y:S08]  /*b0c0*/  LDSM.16.MT88.4 R108, [R3+0x4000] ;  /* 0x00400000036c783b */ /* 0x004eb00000004200 */
[----:B---3--:R-:W3:Y:S01]  /*b0d0*/  LDSM.16.MT88.4 R112, [R102+0x4000] ;  /* 0x004000006670783b */ /* 0x008ee20000004200 */
[----:B----4-:R-:W-:Y:S01]  /*b0e0*/  F2FP.BF16.PACK_AB R106, R201, R202 ;  /* 0x000000cac96a723e */ /* 0x010fe200000010ff */
[--C-:B-1----:R-:W-:Y:S01]  /*b0f0*/  FFMA.FTZ R104, R150, c[0x0][0x2d0], -R163.reuse ;  /* 0x0000b40096687a23 */ /* 0x102fe200000108a3 */
[----:B-----5:R-:W-:Y:S05]  /*b100*/  F2FP.BF16.PACK_AB R105, R184, R185 ;  /* 0x000000b9b869723e */ /* 0x020fea00000010ff */
[----:B------:R-:W-:Y:S01]  /*b110*/  LDSM.16.MT88.4 R148, [R3+0x3800] ;  /* 0x003800000394783b */ /* 0x000fe20000004200 */
[----:B------:R1:W-:Y:S01]  /*b120*/  MUFU.EX2 R183, R104 ;  /* 0x0000006800b77308 */ /* 0x0003e20000000800 */
[C---:B--2---:R-:W-:Y:S08]  /*b130*/  HMMA.16816.F32.BF16 R84, R136.reuse, R108, R84 ;  /* 0x0000006c8854723c */ /* 0x044ff00000041854 */
[C---:B------:R-:W-:Y:S01]  /*b140*/  HMMA.16816.F32.BF16 R88, R136.reuse, R110, R88 ;  /* 0x0000006e8858723c */ /* 0x040fe20000041858 */
[----:B------:R-:W2:Y:S03]  /*b150*/  LDSM.16.MT88.4 R108, [R103+0x800] ;  /* 0x00080000676c783b */ /* 0x000ea60000004200 */
[--C-:B-1----:R-:W-:Y:S04]  /*b160*/  FFMA.FTZ R104, R152, c[0x0][0x2d0], -R163.reuse ;  /* 0x0000b40098687a23 */ /* 0x102fe800000108a3 */
[C---:B---3--:R-:W-:Y:S01]  /*b170*/  HMMA.16816.F32.BF16 R92, R136.reuse, R112, R92 ;  /* 0x00000070885c723c */ /* 0x048fe2000004185c */
[----:B------:R1:W3:Y:S07]  /*b180*/  MUFU.EX2 R182, R104 ;  /* 0x0000006800b67308 */ /* 0x0002ee0000000800 */
[----:B------:R-:W-:Y:S01]  /*b190*/  HMMA.16816.F32.BF16 R96, R136, R114, R96 ;  /* 0x000000728860723c */ /* 0x000fe20000041860 */
[----:B------:R-:W4:Y:S03]  /*b1a0*/  LDSM.16.MT88.4 R112, [R102+0x2800] ;  /* 0x002800006670783b */ /* 0x000f260000004200 */
[----:B-1----:R-:W-:Y:S02]  /*b1b0*/  F2FP.BF16.PACK_AB R104, R203, R204 ;  /* 0x000000cccb68723e */ /* 0x002fe400000010ff */
[----:B---3--:R-:W-:Y:S07]  /*b1c0*/  F2FP.BF16.PACK_AB R107, R182, R183 ;  /* 0x000000b7b66b723e */ /* 0x008fee00000010ff */
        /* <DEDUP_REMOVED lines=12> */
[----:B------:R-:W-:Y:S07]  /*b290*/  LDSM.16.MT88.4 R124, [R103+0x1000] ;  /* 0x00100000677c783b */ /* 0x000fee0000004200 */
[C---:B------:R-:W-:Y:S04]  /*b2a0*/  HMMA.16816.F32.BF16 R36, R104.reuse, R128, R36 ;  /* 0x000000806824723c */ /* 0x040fe80000041824 */
[--C-:B--2---:R-:W-:Y:S03]  /*b2b0*/  FFMA.FTZ R120, R157, c[0x0][0x2d0], -R162.reuse ;  /* 0x0000b4009d787a23 */ /* 0x104fe600000108a2 */
[--C-:B------:R-:W-:Y:S01]  /*b2c0*/  FFMA.FTZ R128, R161, c[0x0][0x2d0], -R163.reuse ;  /* 0x0000b400a1807a23 */ /* 0x100fe200000108a3 */
[C---:B------:R-:W-:Y:S01]  /*b2d0*/  HMMA.16816.F32.BF16 R40, R104.reuse, R130, R40 ;  /* 0x000000826828723c */ /* 0x040fe20000041828 */
[----:B------:R2:W3:Y:S07]  /*b2e0*/  MUFU.EX2 R180, R120 ;  /* 0x0000007800b47308 */ /* 0x0004ee0000000800 */
[C---:B------:R-:W-:Y:S03]  /*b2f0*/  HMMA.16816.F32.BF16 R44, R104.reuse, R132, R44 ;  /* 0x00000084682c723c */ /* 0x040fe6000004182c */
[----:B------:R5:W-:Y:S05]  /*b300*/  MUFU.EX2 R174, R128 ;  /* 0x0000008000ae7308 */ /* 0x000bea0000000800 */
[C---:B------:R-:W-:Y:S01]  /*b310*/  HMMA.16816.F32.BF16 R48, R104.reuse, R134, R48 ;  /* 0x000000866830723c */ /* 0x040fe20000041830 */
[----:B------:R-:W-:Y:S07]  /*b320*/  LDSM.16.MT88.4 R132, [R102+0x1800] ;  /* 0x001800006684783b */ /* 0x000fee0000004200 */
[C---:B------:R-:W-:Y:S04]  /*b330*/  HMMA.16816.F32.BF16 R52, R104.reuse, R140, R52 ;  /* 0x0000008c6834723c */ /* 0x040fe80000041834 */
[--C-:B--2---:R-:W-:Y:S04]  /*b340*/  FFMA.FTZ R120, R155, c[0x0][0x2d0], -R162.reuse ;  /* 0x0000b4009b787a23 */ /* 0x104fe800000108a2 */
[C---:B------:R-:W-:Y:S01]  /*b350*/  HMMA.16816.F32.BF16 R56, R104.reuse, R142, R56 ;  /* 0x0000008e6838723c */ /* 0x040fe20000041838 */
[----:B------:R-:W-:Y:S01]  /*b360*/  LDSM.16.MT88.4 R140, [R156+0x3800] ;  /* 0x003800009c8c783b */ /* 0x000fe20000004200 */
[----:B------:R2:W-:Y:S06]  /*b370*/  MUFU.EX2 R178, R120 ;  /* 0x0000007800b27308 */ /* 0x0005ec0000000800 */
[C---:B----4-:R-:W-:Y:S01]  /*b380*/  HMMA.16816.F32.BF16 R60, R104.reuse, R112, R60 ;  /* 0x00000070683c723c */ /* 0x050fe2000004183c */
[----:B-----5:R-:W-:Y:S06]  /*b390*/  LDSM.16.MT88.4 R128, [R102+0x1000] ;  /* 0x001000006680783b */ /* 0x020fec0000004200 */
[--C-:B------:R-:W-:Y:S01]  /*b3a0*/  FFMA.FTZ R112, R153, c[0x0][0x2d0], -R162.reuse ;  /* 0x0000b40099707a23 */ /* 0x100fe200000108a2 */
[C---:B------:R-:W-:Y:S01]  /*b3b0*/  HMMA.16816.F32.BF16 R64, R104.reuse, R114, R64 ;  /* 0x000000726840723c */ /* 0x040fe20000041840 */
[----:B------:R-:W-:Y:S02]  /*b3c0*/  LDSM.16.MT88.4 R152, [R102+0x3800] ;  /* 0x003800006698783b */ /* 0x000fe40000004200 */
[----:B------:R4:W5:Y:S05]  /*b3d0*/  MUFU.EX2 R179, R112 ;  /* 0x0000007000b37308 */ /* 0x00096a0000000800 */
[C---:B-1----:R-:W-:Y:S01]  /*b3e0*/  HMMA.16816.F32.BF16 R68, R104.reuse, R108, R68 ;  /* 0x0000006c6844723c */ /* 0x042fe20000041844 */
[----:B--2---:R-:W-:Y:S06]  /*b3f0*/  LDSM.16.MT88.4 R120, [R102+0x4800] ;  /* 0x004800006678783b */ /* 0x004fec0000004200 */
[--C-:B------:R-:W-:Y:S01]  /*b400*/  FFMA.FTZ R108, R159, c[0x0][0x2d0], -R163.reuse ;  /* 0x0000b4009f6c7a23 */ /* 0x100fe200000108a3 */
[C---:B------:R-:W-:Y:S03]  /*b410*/  HMMA.16816.F32.BF16 R72, R104.reuse, R110, R72 ;  /* 0x0000006e6848723c */ /* 0x040fe60000041848 */
[----:B------:R1:W-:Y:S05]  /*b420*/  MUFU.EX2 R177, R108 ;  /* 0x0000006c00b17308 */ /* 0x0003ea0000000800 */
[C---:B------:R-:W-:Y:S01]  /*b430*/  HMMA.16816.F32.BF16 R76, R104.reuse, R116, R76 ;  /* 0x00000074684c723c */ /* 0x040fe2000004184c */
[----:B----4-:R-:W2:Y:S07]  /*b440*/  LDSM.16.MT88.4 R112, [R3+0x4800] ;  /* 0x004800000370783b */ /* 0x010eae0000004200 */
[C---:B------:R-:W-:Y:S01]  /*b450*/  HMMA.16816.F32.BF16 R80, R104.reuse, R118, R80 ;  /* 0x000000766850723c */ /* 0x040fe20000041850 */
[----:B------:R-:W-:Y:S03]  /*b460*/  LDSM.16.MT88.4 R116, [R3+0x1000] ;  /* 0x001000000374783b */ /* 0x000fe60000004200 */
[--C-:B-1----:R-:W-:Y:S04]  /*b470*/  FFMA.FTZ R108, R160, c[0x0][0x2d0], -R163.reuse ;  /* 0x0000b400a06c7a23 */ /* 0x102fe800000108a3 */
[----:B------:R1:W4:Y:S01]  /*b480*/  MUFU.EX2 R176, R108 ;  /* 0x0000006c00b07308 */ /* 0x0003220000000800 */
[C---:B--2---:R-:W-:Y:S03]  /*b490*/  HMMA.16816.F32.BF16 R84, R104.reuse, R112, R84 ;  /* 0x000000706854723c */ /* 0x044fe60000041854 */
[--C-:B-1----:R-:W-:Y:S05]  /*b4a0*/  FFMA.FTZ R108, R158, c[0x0][0x2d0], -R163.reuse ;  /* 0x0000b4009e6c7a23 */ /* 0x102fea00000108a3 */
[C---:B------:R-:W-:Y:S01]  /*b4b0*/  HMMA.16816.F32.BF16 R88, R104.reuse, R114, R88 ;  /* 0x000000726858723c */ /* 0x040fe20000041858 */
[----:B------:R1:W2:Y:S01]  /*b4c0*/  MUFU.EX2 R175, R108 ;  /* 0x0000006c00af7308 */ /* 0x0002a20000000800 */
[----:B------:R-:W-:Y:S06]  /*b4d0*/  LDSM.16.MT88.4 R112, [R156+0x3000] ;  /* 0x003000009c70783b */ /* 0x000fec0000004200 */
[C---:B------:R-:W-:Y:S08]  /*b4e0*/  HMMA.16816.F32.BF16 R92, R104.reuse, R120, R92 ;  /* 0x00000078685c723c */ /* 0x040ff0000004185c */
[----:B------:R-:W-:Y:S01]  /*b4f0*/  HMMA.16816.F32.BF16 R96, R104, R122, R96 ;  /* 0x0000007a6860723c */ /* 0x000fe20000041860 */
[----:B------:R-:W-:Y:S06]  /*b500*/  LDSM.16.MT88.4 R120, [R103+0x3000] ;  /* 0x003000006778783b */ /* 0x000fec0000004200 */
[----:B---3--:R-:W-:Y:S02]  /*b510*/  F2FP.BF16.PACK_AB R104, R180, R181 ;  /* 0x000000b5b468723e */ /* 0x008fe400000010ff */
[----:B-1----:R-:W1:Y:S03]  /*b520*/  LDSM.16.MT88.4 R108, [R156+0x1000] ;  /* 0x001000009c6c783b */ /* 0x002e660000004200 */
[----:B-----5:R-:W-:Y:S02]  /*b530*/  F2FP.BF16.PACK_AB R106, R178, R179 ;  /* 0x000000b3b26a723e */ /* 0x020fe400000010ff */
[----:B----4-:R-:W-:Y:S02]  /*b540*/  F2FP.BF16.PACK_AB R105, R176, R177 ;  /* 0x000000b1b069723e */ /* 0x010fe400000010ff */
[----:B--2---:R-:W-:Y:S07]  /*b550*/  F2FP.BF16.PACK_AB R107, R174, R175 ;  /* 0x000000afae6b723e */ /* 0x004fee00000010ff */
        /* <DEDUP_REMOVED lines=27> */
[----:B------:R-:W-:Y:S01]  /*b710*/  FFMA.FTZ R116, R166, c[0x0][0x2d0], -R162 ;  /* 0x0000b400a6747a23 */ /* 0x000fe200000108a2 */
[C---:B------:R-:W-:Y:S03]  /*b720*/  HMMA.16816.F32.BF16 R64, R104.reuse, R118, R64 ;  /* 0x000000766840723c */ /* 0x040fe60000041840 */
[----:B------:R4:W5:Y:S05]  /*b730*/  MUFU.EX2 R165, R116 ;  /* 0x0000007400a57308 */ /* 0x00096a0000000800 */
[C---:B--2---:R-:W-:Y:S01]  /*b740*/  HMMA.16816.F32.BF16 R68, R104.reuse, R112, R68 ;  /* 0x000000706844723c */ /* 0x044fe20000041844 */
[----:B-1----:R-:W1:Y:S06]  /*b750*/  LDSM.16.MT88.4 R108, [R3+0x5000] ;  /* 0x00500000036c783b */ /* 0x002e6c0000004200 */
[--C-:B------:R-:W-:Y:S01]  /*b760*/  FFMA.FTZ R112, R171, c[0x0][0x2d0], -R163.reuse ;  /* 0x0000b400ab707a23 */ /* 0x100fe200000108a3 */
[C---:B------:R-:W-:Y:S03]  /*b770*/  HMMA.16816.F32.BF16 R72, R104.reuse, R114, R72 ;  /* 0x000000726848723c */ /* 0x040fe60000041848 */
[----:B------:R2:W-:Y:S01]  /*b780*/  MUFU.EX2 R162, R112 ;  /* 0x0000007000a27308 */ /* 0x0005e20000000800 */
[--C-:B----4-:R-:W-:Y:S01]  /*b790*/  FFMA.FTZ R116, R169, c[0x0][0x2d0], -R163.reuse ;  /* 0x0000b400a9747a23 */ /* 0x110fe200000108a3 */
[----:B-----5:R-:W-:Y:S08]  /*b7a0*/  F2FP.BF16.PACK_AB R138, R165, R167 ;  /* 0x000000a7a58a723e */ /* 0x020ff000000010ff */
[----:B------:R4:W5:Y:S01]  /*b7b0*/  MUFU.EX2 R164, R116 ;  /* 0x0000007400a47308 */ /* 0x0009620000000800 */
[C---:B---3--:R-:W-:Y:S07]  /*b7c0*/  HMMA.16816.F32.BF16 R76, R104.reuse, R120, R76 ;  /* 0x00000078684c723c */ /* 0x048fee000004184c */
[--C-:B------:R-:W-:Y:S01]  /*b7d0*/  FFMA.FTZ R120, R168, c[0x0][0x2d0], -R163.reuse ;  /* 0x0000b400a8787a23 */ /* 0x100fe200000108a3 */
[C---:B------:R-:W-:Y:S03]  /*b7e0*/  HMMA.16816.F32.BF16 R80, R104.reuse, R122, R80 ;  /* 0x0000007a6850723c */ /* 0x040fe60000041850 */
[----:B------:R3:W-:Y:S01]  /*b7f0*/  MUFU.EX2 R160, R120 ;  /* 0x0000007800a07308 */ /* 0x0007e20000000800 */
[----:B--2---:R-:W-:Y:S04]  /*b800*/  FFMA.FTZ R112, R170, c[0x0][0x2d0], -R163 ;  /* 0x0000b400aa707a23 */ /* 0x004fe800000108a3 */
[C---:B-1----:R-:W-:Y:S05]  /*b810*/  HMMA.16816.F32.BF16 R84, R104.reuse, R108, R84 ;  /* 0x0000006c6854723c */ /* 0x042fea0000041854 */
[----:B------:R1:W2:Y:S01]  /*b820*/  MUFU.EX2 R161, R112 ;  /* 0x0000007000a17308 */ /* 0x0002a20000000800 */
[----:B----4-:R-:W4:Y:S01]  /*b830*/  LDSM.16.MT88.4 R116, [R102+0x5000] ;  /* 0x005000006674783b */ /* 0x010f220000004200 */
[----:B-----5:R-:W-:Y:S01]  /*b840*/  F2FP.BF16.PACK_AB R137, R162, R164 ;  /* 0x000000a4a289723e */ /* 0x020fe200000010ff */
[C---:B------:R-:W-:Y:S06]  /*b850*/  HMMA.16816.F32.BF16 R88, R104.reuse, R110, R88 ;  /* 0x0000006e6858723c */ /* 0x040fec0000041858 */
[----:B---3--:R-:W-:Y:S08]  /*b860*/  LDSM.16.MT88.4 R120, [R103+0x1800] ;  /* 0x001800006778783b */ /* 0x008ff00000004200 */
[----:B-1----:R-:W1:Y:S01]  /*b870*/  LDSM.16.MT88.4 R112, [R156+0x1800] ;  /* 0x001800009c70783b */ /* 0x002e620000004200 */
[----:B--2---:R-:W-:Y:S07]  /*b880*/  F2FP.BF16.PACK_AB R139, R160, R161 ;  /* 0x000000a1a08b723e */ /* 0x004fee00000010ff */
[----:B------:R-:W2:Y:S01]  /*b890*/  LDSM.16.MT88.4 R156, [R156+0x5800] ;  /* 0x005800009c9c783b */ /* 0x000ea20000004200 */
[C---:B----4-:R-:W-:Y:S08]  /*b8a0*/  HMMA.16816.F32.BF16 R92, R104.reuse, R116, R92 ;  /* 0x00000074685c723c */ /* 0x050ff0000004185c */
[----:B------:R-:W-:Y:S08]  /*b8b0*/  HMMA.16816.F32.BF16 R96, R104, R118, R96 ;  /* 0x000000766860723c */ /* 0x000ff00000041860 */
[C---:B-1----:R-:W-:Y:S01]  /*b8c0*/  HMMA.16816.F32.BF16 R104, R136.reuse, R112, R4 ;  /* 0x000000708868723c */ /* 0x042fe20000041804 */
        /* <DEDUP_REMOVED lines=51> */
[C---:B------:R-:W-:Y:S08]  /*bc00*/  HMMA.16816.F32.BF16 R80, R136.reuse, R6, R80 ;  /* 0x000000068850723c */ /* 0x040ff00000041850 */
[C---:B----4-:R-:W-:Y:S08]  /*bc10*/  HMMA.16816.F32.BF16 R84, R136.reuse, R8, R84 ;  /* 0x000000088854723c */ /* 0x050ff00000041854 */
[C---:B------:R-:W-:Y:S08]  /*bc20*/  HMMA.16816.F32.BF16 R88, R136.reuse, R10, R88 ;  /* 0x0000000a8858723c */ /* 0x040ff00000041858 */
[C---:B-----5:R-:W-:Y:S08]  /*bc30*/  HMMA.16816.F32.BF16 R92, R136.reuse, R12, R92 ;  /* 0x0000000c885c723c */ /* 0x060ff0000004185c */
[----:B------:R-:W-:Y:S01]  /*bc40*/  HMMA.16816.F32.BF16 R96, R136, R14, R96 ;  /* 0x0000000e8860723c */ /* 0x000fe20000041860 */
[----:B------:R-:W-:Y:S07]  /*bc50*/  @!UPT UIADD3 URZ, URZ, URZ, URZ ;  /* 0x0000003f3f3ff290 */ /* 0x000fee000fffe03f */
[----:B------:R-:W-:-:S11]  /*bc60*/  @!P0 BRA `(.L_x_1466) ;  /* 0x000004f000008947 */ /* 0x000fd60003800000 */
[----:B------:R-:W-:Y:S01]  /*bc70*/  IMAD R2, R197, 0x40, R228 ;  /* 0x00000040c5027824 */ /* 0x000fe200078e02e4 */
[----:B------:R-:W-:Y:S01]  /*bc80*/  SHF.R.S32.HI R235, RZ, 0x1f, R214 ;  /* 0x0000001fffeb7819 */ /* 0x000fe200000114d6 */
[----:B------:R-:W-:Y:S01]  /*bc90*/  IMAD.MOV.U32 R198, RZ, RZ, RZ ;  /* 0x000000ffffc67224 */ /* 0x000fe200078e00ff */
[----:B------:R-:W-:Y:S01]  /*bca0*/  SHF.R.S32.HI R236, RZ, 0x1f, R213 ;  /* 0x0000001fffec7819 */ /* 0x000fe200000114d5 */
[----:B------:R-:W-:Y:S01]  /*bcb0*/  IMAD.SHL.U32 R18, R214, 0x2, RZ ;  /* 0x00000002d6127824 */ /* 0x000fe200078e00ff */
[----:B------:R-:W-:Y:S01]  /*bcc0*/  IADD3 R2, R2, -0x80, R219 ;  /* 0xffffff8002027810 */ /* 0x000fe20007ffe0db */
[C---:B------:R-:W-:Y:S01]  /*bcd0*/  IMAD.SHL.U32 R17, R213.reuse, 0x2, RZ ;  /* 0x00000002d5117824 */ /* 0x040fe200078e00ff */
[----:B------:R-:W-:Y:S01]  /*bce0*/  SHF.L.U64.HI R15, R214, 0x1, R235 ;  /* 0x00000001d60f7819 */ /* 0x000fe200000102eb */
        /* <DEDUP_REMOVED lines=29> */
.L_x_1521:
[----:B------:R-:W-:-:S05]  /*bec0*/  BRA.DIV ~URZ, `(.L_x_1468) ;  /* 0x00003e527f007947 */ /* 0x000fca000b800000 */
[----:B------:R-:W3:Y:S01]  /*bed0*/  SHFL.IDX PT, R2, R12, RZ, 0x181f ;  /* 0x00181fff0c027589 */ /* 0x000ee200000e0000 */
[----:B------:R-:W-:Y:S01]  /*bee0*/  ISETP.GE.AND P4, PT, R200, c[0x0][0x1d4], PT ;  /* 0x00007500c8007a0c */ /* 0x000fe20003f86270 */
[----:B------:R-:W-:Y:S01]  /*bef0*/  IMAD R0, R211, 0x6000, R233 ;  /* 0x00006000d3007824 */ /* 0x000fe200078e02e9 */
[----:B------:R-:W-:Y:S02]  /*bf00*/  ISETP.GE.AND P1, PT, R213, c[0x0][0x1d4], PT ;  /* 0x00007500d5007a0c */ /* 0x000fe40003f26270 */
[----:B------:R-:W-:Y:S02]  /*bf10*/  ISETP.GE.AND P0, PT, R214, c[0x0][0x1d4], PT ;  /* 0x00007500d6007a0c */ /* 0x000fe40003f06270 */
[C---:B---3--:R-:W-:Y:S02]  /*bf20*/  IADD3 R8, P5, R2.reuse, R16, RZ ;  /* 0x0000001002087210 */ /* 0x048fe40007fbe0ff */
[----:B------:R-:W-:Y:S03]  /*bf30*/  IADD3 R6, P6, R2, R17, RZ ;  /* 0x0000001102067210 */ /* 0x000fe60007fde0ff */
[----:B--2---:R-:W-:Y:S01]  /*bf40*/  IMAD.X R9, R4, 0x1, R13, P5 ;  /* 0x0000000104097824 */ /* 0x004fe200028e060d */
[----:B------:R-:W-:Y:S01]  /*bf50*/  IADD3 R10, P5, R2, R18, RZ ;  /* 0x00000012020a7210 */ /* 0x000fe20007fbe0ff */
[C---:B------:R-:W-:Y:S01]  /*bf60*/  IMAD.X R7, R4.reuse, 0x1, R14, P6 ;  /* 0x0000000104077824 */ /* 0x040fe200030e060e */
[----:B------:R-:W2:Y:S03]  /*bf70*/  SHFL.IDX PT, R2, R12, 0x1, 0x181f ;  /* 0x00381f000c027f89 */ /* 0x000ea600000e0000 */
[----:B------:R-:W-:Y:S01]  /*bf80*/  IMAD.X R11, R4, 0x1, R15, P5 ;  /* 0x00000001040b7824 */ /* 0x000fe200028e060f */
[----:B------:R-:W-:Y:S01]  /*bf90*/  @!PT LDS RZ, [RZ] ;  /* 0x00000000fffff984 */ /* 0x000fe20000000800 */
[----:B------:R3:W-:Y:S04]  /*bfa0*/  LDGSTS.E.BYPASS.LTC128B.128 [R0], [R8.64], !P4 ;  /* 0x0000000008007fae */ /* 0x0007e8000e101d46 */
[----:B------:R4:W-:Y:S04]  /*bfb0*/  LDGSTS.E.BYPASS.LTC128B.128 [R0+0x2000], [R6.64], !P1 ;  /* 0x0200000006007fae */ /* 0x0009e8000c901d46 */
[----:B------:R5:W-:Y:S04]  /*bfc0*/  LDGSTS.E.BYPASS.LTC128B.128 [R0+0x4000], [R10.64], !P0 ;  /* 0x040000000a007fae */ /* 0x000be8000c101d46 */
[----:B------:R1:W2:Y:S01]  /*bfd0*/  SHFL.IDX PT, R4, R5, 0x1, 0x181f ;  /* 0x00381f0005047f89 */ /* 0x0002a200000e0000 */
[----:B----4-:R-:W-:Y:S02]  /*bfe0*/  SEL R7, RZ, 0x10, P0 ;  /* 0x00000010ff077807 */ /* 0x010fe40000000000 */
[----:B-1----:R-:W-:Y:S02]  /*bff0*/  SEL R5, RZ, 0x10, P4 ;  /* 0x00000010ff057807 */ /* 0x002fe40002000000 */
[----:B-----5:R-:W-:Y:S02]  /*c000*/  SEL R10, RZ, 0x10, P1 ;  /* 0x00000010ff0a7807 */ /* 0x020fe40000800000 */
.L_x_1522:
[----:B--23--:R-:W-:Y:S02]  /*c010*/  IADD3 R8, -R5, 0x10, RZ ;  /* 0x0000001005087810 */ /* 0x00cfe40007ffe1ff */
[----:B------:R-:W-:Y:S02]  /*c020*/  IADD3 R3, -R10, 0x10, RZ ;  /* 0x000000100a037810 */ /* 0x000fe40007ffe1ff */
[----:B------:R-:W-:Y:S02]  /*c030*/  LOP3.LUT R8, R8, 0xf, RZ, 0xc0, !PT ;  /* 0x0000000f08087812 */ /* 0x000fe400078ec0ff */
[----:B------:R-:W-:Y:S02]  /*c040*/  LOP3.LUT R3, R3, 0xf, RZ, 0xc0, !PT ;  /* 0x0000000f03037812 */ /* 0x000fe400078ec0ff */
[----:B------:R-:W-:Y:S02]  /*c050*/  IADD3 R9, -R7, 0x10, RZ ;  /* 0x0000001007097810 */ /* 0x000fe40007ffe1ff */
[-C--:B------:R-:W-:Y:S02]  /*c060*/  IADD3 R8, P5, P4, R8, R2.reuse, R16 ;  /* 0x0000000208087210 */ /* 0x080fe40007cbe010 */
[----:B------:R-:W-:Y:S02]  /*c070*/  ISETP.NE.U32.AND P6, PT, R5, RZ, PT ;  /* 0x000000ff0500720c */ /* 0x000fe40003fc5070 */
[----:B------:R-:W-:Y:S02]  /*c080*/  IADD3 R6, P1, P0, R3, R2, R17 ;  /* 0x0000000203067210 */ /* 0x000fe4000783e011 */
[----:B------:R-:W-:Y:S02]  /*c090*/  LOP3.LUT R3, R9, 0xf, RZ, 0xc0, !PT ;  /* 0x0000000f09037812 */ /* 0x000fe400078ec0ff */
[-C--:B------:R-:W-:Y:S02]  /*c0a0*/  IADD3.X R9, RZ, R4.reuse, R13, P5, P4 ;  /* 0x00000004ff097210 */ /* 0x080fe40002fe840d */
[----:B------:R-:W-:Y:S02]  /*c0b0*/  ISETP.NE.U32.AND P5, PT, R10, RZ, PT ;  /* 0x000000ff0a00720c */ /* 0x000fe40003fa5070 */
[----:B------:R-:W-:Y:S02]  /*c0c0*/  ISETP.NE.U32.AND P4, PT, R7, RZ, PT ;  /* 0x000000ff0700720c */ /* 0x000fe40003f85070 */
[----:B------:R-:W-:Y:S01]  /*c0d0*/  IADD3.X R7, RZ, R4, R14, P1, P0 ;  /* 0x00000004ff077210 */ /* 0x000fe20000fe040e */
[----:B------:R-:W-:Y:S01]  /*c0e0*/  @!PT LDS RZ, [RZ] ;  /* 0x00000000fffff984 */ /* 0x000fe20000000800 */
[----:B------:R-:W-:Y:S01]  /*c0f0*/  @!PT LDS RZ, [RZ] ;  /* 0x00000000fffff984 */ /* 0x000fe20000000800 */
[----:B------:R-:W-:Y:S01]  /*c100*/  @!PT LDS RZ, [RZ] ;  /* 0x00000000fffff984 */ /* 0x000fe20000000800 */
[----:B------:R1:W-:Y:S01]  /*c110*/  LDGSTS.E.BYPASS.LTC128B.128.ZFILL [R0+0x1000], [R8.64], P6 ;  /* 0x0100000008007fae */ /* 0x0003e2000b141d46 */
[----:B------:R-:W-:Y:S04]  /*c120*/  IADD3 R2, P1, P0, R3, R2, R18 ;  /* 0x0000000203027210 */ /* 0x000fe8000783e012 */
[----:B------:R-:W-:Y:S03]  /*c130*/  IADD3.X R3, RZ, R4, R15, P1, P0 ;  /* 0x00000004ff037210 */ /* 0x000fe60000fe040f */
[----:B------:R1:W-:Y:S04]  /*c140*/  LDGSTS.E.BYPASS.LTC128B.128.ZFILL [R0+0x3000], [R6.64], P5 ;  /* 0x0300000006007fae */ /* 0x0003e8000a941d46 */
[----:B------:R1:W-:Y:S02]  /*c150*/  LDGSTS.E.BYPASS.LTC128B.128.ZFILL [R0+0x5000], [R2.64], P4 ;  /* 0x0500000002007fae */ /* 0x0003e4000a141d46 */
.L_x_1466:
[----:B------:R-:W-:Y:S05]  /*c160*/  BSYNC B0 ;  /* 0x0000000000007941 */ /* 0x000fea0003800000 */
.L_x_1465:
[C---:B------:R-:W-:Y:S01]  /*c170*/  ISETP.GT.AND P0, PT, R197.reuse, RZ, PT ;  /* 0x000000ffc500720c */ /* 0x040fe20003f04270 */
[----:B------:R-:W0:Y:S01]  /*c180*/  LDGDEPBAR ;  /* 0x00000000000079af */ /* 0x000e220000000000 */
[----:B-1----:R-:W-:Y:S01]  /*c190*/  IADD3 R2, R197, -0x1, RZ ;  /* 0xffffffffc5027810 */ /* 0x002fe20007ffe0ff */
[----:B------:R-:W-:Y:S01]  /*c1a0*/  IMAD.MOV.U32 R102, RZ, RZ, R100 ;  /* 0x000000ffff667224 */ /* 0x000fe200078e0064 */
[C---:B------:R-:W-:Y:S01]  /*c1b0*/  ISETP.GE.AND P1, PT, R186.reuse, 0x1, PT ;  /* 0x00000001ba00780c */ /* 0x040fe20003f26270 */
[----:B------:R-:W-:Y:S01]  /*c1c0*/  IMAD.MOV.U32 R0, RZ, RZ, R101 ;  /* 0x000000ffff007224 */ /* 0x000fe200078e0065 */
[----:B------:R-:W-:Y:S01]  /*c1d0*/  IADD3 R186, R186, 0x1, RZ ;  /* 0x00000001baba7810 */ /* 0x000fe20007ffe0ff */
[----:B------:R-:W-:Y:S03]  /*c1e0*/  IMAD.MOV.U32 R197, RZ, RZ, R2 ;  /* 0x000000ffffc57224 */ /* 0x000fe600078e0002 */
[----:B------:R-:W-:Y:S03]  /*c1f0*/  SEL R186, R186, RZ, !P1 ;  /* 0x000000ffbaba7207 */ /* 0x000fe60004800000 */
[----:B------:R-:W-:-:S05]  /*c200*/  @P0 BRA `(.L_x_1469) ;  /* 0xffffcda000000947 */ /* 0x000fca000383ffff */
.L_x_1459:
[----:B------:R-:W-:Y:S05]  /*c210*/  BRA.DIV ~URZ, `(.L_x_1470) ;  /* 0x00003d527f007947 */ /* 0x000fea000b800000 */
[----:B------:R1:W2:Y:S02]  /*c220*/  SHFL.BFLY PT, R5, R216, 0x2, 0x1f ;  /* 0x0c401f00d8057f89 */ /* 0x0002a400000e0000 */
.L_x_1523:
[----:B--2---:R-:W-:Y:S01]  /*c230*/  FADD.FTZ R5, R5, R216 ;  /* 0x000000d805057221 */ /* 0x004fe20000010000 */
[----:B------:R-:W-:Y:S05]  /*c240*/  BRA.DIV ~URZ, `(.L_x_1471) ;  /* 0x00003d827f007947 */ /* 0x000fea000b800000 */
[----:B------:R-:W2:Y:S04]  /*c250*/  SHFL.BFLY PT, R0, R217, 0x2, 0x1f ;  /* 0x0c401f00d9007f89 */ /* 0x000ea800000e0000 */
[----:B------:R-:W3:Y:S01]  /*c260*/  SHFL.BFLY PT, R2, R5, 0x1, 0x1f ;  /* 0x0c201f0005027f89 */ /* 0x000ee200000e0000 */
[----:B--2---:R-:W-:-:S02]  /*c270*/  FADD.FTZ R0, R0, R217 ;  /* 0x000000d900007221 */ /* 0x004fc40000010000 */
[----:B---3--:R-:W-:-:S03]  /*c280*/  FADD.FTZ R5, R5, R2 ;  /* 0x0000000205057221 */ /* 0x008fc60000010000 */
[----:B------:R2:W3:Y:S04]  /*c290*/  SHFL.BFLY PT, R3, R0, 0x1, 0x1f ;  /* 0x0c201f0000037f89 */ /* 0x0004e800000e0000 */
.L_x_1524:
[----:B------:R-:W-:Y:S01]  /*c2a0*/  FSETP.NE.FTZ.AND P1, PT, R5, RZ, PT ;  /* 0x000000ff0500720b */ /* 0x000fe20003f35000 */
[----:B---3--:R-:W-:Y:S01]  /*c2b0*/  FADD.FTZ R3, R3, R0 ;  /* 0x0000000003037221 */ /* 0x008fe20000010000 */
[----:B------:R-:W-:Y:S02]  /*c2c0*/  MOV R2, RZ ;  /* 0x000000ff00027202 */ /* 0x000fe40000000f00 */
[----:B--2---:R-:W-:Y:S02]  /*c2d0*/  MOV R0, RZ ;  /* 0x000000ff00007202 */ /* 0x004fe40000000f00 */
[----:B------:R-:W-:Y:S02]  /*c2e0*/  FSETP.NE.FTZ.AND P0, PT, R3, RZ, PT ;  /* 0x000000ff0300720b */ /* 0x000fe40003f15000 */
[----:B------:R-:W-:-:S05]  /*c2f0*/  MOV R137, 0xff800000 ;  /* 0xff80000000897802 */ /* 0x000fca0000000f00 */
[----:B------:R-:W2:Y:S01]  /*c300*/  @P1 MUFU.RCP R2, R5 ;  /* 0x0000000500021308 */ /* 0x000ea20000001000 */
[----:B------:R-:W-:-:S05]  /*c310*/  @P1 MOV R4, 0x3f317218 ;  /* 0x3f31721800041802 */ /* 0x000fca0000000f00 */
[----:B------:R-:W-:Y:S02]  /*c320*/  @P1 FMUL.FTZ R4, R4, c[0x0][0x2d0] ;  /* 0x0000b40004041a20 */ /* 0x000fe40000410000 */
[----:B------:R-:W3:Y:S01]  /*c330*/  @P1 MUFU.LG2 R5, R5 ;  /* 0x0000000500051308 */ /* 0x000ee20000000c00 */
[----:B--2---:R-:W-:-:S07]  /*c340*/  FMUL.FTZ R34, R2, R133 ;  /* 0x0000008502227220 */ /* 0x004fce0000410000 */
[----:B------:R-:W2:Y:S01]  /*c350*/  @P0 MUFU.RCP R0, R3 ;  /* 0x0000000300000308 */ /* 0x000ea20000001000 */
        /* <DEDUP_REMOVED lines=50> */
[----:B---3--:R-:W-:-:S02]  /*c680*/  @P1 FMUL.FTZ R5, R5, 0.69314718246459960938 ;  /* 0x3f31721805051820 */ /* 0x008fc40000410000 */
[----:B--2---:R-:W-:Y:S02]  /*c690*/  FMUL.FTZ R106, R0, R106 ;  /* 0x0000006a006a7220 */ /* 0x004fe40000410000 */
        /* <DEDUP_REMOVED lines=53> */
.L_x_1424:
[----:B--2---:R2:W5:Y:S01]  /*c9f0*/  LDL R40, [R1+0x8] ;  /* 0x0000080001287983 */ /* 0x0045620000100800 */
        /* <DEDUP_REMOVED lines=17> */
[----:B------:R2:W-:Y:S02]  /*cb10*/  STL [R1+0x8], R40 ;  /* 0x0000082801007387 */ /* 0x0005e40000100800 */
.L_x_1473:
[----:B--2---:R-:W-:Y:S05]  /*cb20*/  BSYNC B0 ;  /* 0x0000000000007941 */ /* 0x004fea0003800000 */
.L_x_1472:
        /* <DEDUP_REMOVED lines=120> */
[----:B-1----:R-:W-:Y:S05]  /*d2b0*/  CALL.REL.NOINC `($__internal_7_$__cuda_sm70_shflsync_idx_p) ;  /* 0x0000323000007944 */ /* 0x002fea0003c00000 */
.L_x_1476:
[----:B--2---:R-:W2:Y:S04]  /*d2c0*/  LDL R2, [R1+0x30] ;  /* 0x0000300001027983 */ /* 0x004ea80000100800 */
[----:B------:R-:W2:Y:S01]  /*d2d0*/  LDL.LU R13, [R1+0x4] ;  /* 0x00000400010d7983 */ /* 0x000ea20000300800 */
[----:B------:R-:W-:Y:S01]  /*d2e0*/  IMAD.MOV.U32 R0, RZ, RZ, 0x1 ;  /* 0x00000001ff007424 */ /* 0x000fe200078e00ff */
[----:B------:R-:W-:Y:S02]  /*d2f0*/  SHF.R.S32.HI R8, RZ, 0x1f, R252 ;  /* 0x0000001fff087819 */ /* 0x000fe400000114fc */
[----:B------:R-:W3:Y:S02]  /*d300*/  LDL R14, [R1+0x38] ;  /* 0x00003800010e7983 */ /* 0x000ee40000100800 */
[----:B------:R-:W-:Y:S01]  /*d310*/  ISETP.NE.AND P1, PT, R0, c[0x0][0x4e8], PT ;  /* 0x00013a0000007a0c */ /* 0x000fe20003f25270 */
[----:B------:R-:W-:-:S04]  /*d320*/  IMAD R5, R8, c[0x0][0x490], RZ ;  /* 0x0001240008057a24 */ /* 0x000fc800078e02ff */
[----:B------:R-:W-:Y:S01]  /*d330*/  IMAD R5, R252, c[0x0][0x494], R5 ;  /* 0x00012500fc057a24 */ /* 0x000fe200078e0205 */
[----:B------:R-:W-:Y:S01]  /*d340*/  SHF.R.S32.HI R11, RZ, 0x1f, R251 ;  /* 0x0000001fff0b7819 */ /* 0x000fe200000114fb */
[----:B------:R-:W4:Y:S04]  /*d350*/  S2R R16, SR_TID.X ;  /* 0x0000000000107919 */ /* 0x000f280000002100 */
[----:B------:R-:W-:Y:S01]  /*d360*/  IMAD R9, R11, c[0x0][0x498], RZ ;  /* 0x000126000b097a24 */ /* 0x000fe200078e02ff */
[----:B------:R-:W-:Y:S02]  /*d370*/  ULDC UR5, c[0x0][0x4e8] ;  /* 0x00013a0000057ab9 */ /* 0x000fe40000000800 */
[----:B------:R-:W-:Y:S02]  /*d380*/  ULDC UR4, c[0x0][0x388] ;  /* 0x0000e20000047ab9 */ /* 0x000fe40000000800 */
[----:B------:R-:W-:Y:S01]  /*d390*/  UIMAD UR4, UR5, UR4, URZ ;  /* 0x00000004050472a4 */ /* 0x000fe2000f8e023f */
[----:B----4-:R-:W-:-:S04]  /*d3a0*/  SHF.R.S32.HI R15, RZ, 0x1f, R16 ;  /* 0x0000001fff0f7819 */ /* 0x010fc80000011410 */
[----:B------:R-:W-:-:S04]  /*d3b0*/  LEA.HI R15, R15, R16, RZ, 0x5 ;  /* 0x000000100f0f7211 */ /* 0x000fc800078f28ff */
[----:B------:R-:W-:-:S04]  /*d3c0*/  LOP3.LUT R15, R15, 0xffffffe0, RZ, 0xc0, !PT ;  /* 0xffffffe00f0f7812 */ /* 0x000fc800078ec0ff */
[----:B------:R-:W-:Y:S01]  /*d3d0*/  IADD3 R15, -R15, R16, RZ ;  /* 0x000000100f0f7210 */ /* 0x000fe20007ffe1ff */
[----:B------:R-:W-:Y:S01]  /*d3e0*/  BSSY B0, `(.L_x_1477) ;  /* 0x000005b000007945 */ /* 0x000fe20003800000 */
[----:B--2---:R-:W-:Y:S01]  /*d3f0*/  IADD3 R4, R2, R13, RZ ;  /* 0x0000000d02047210 */ /* 0x004fe20007ffe0ff */
[----:B------:R-:W-:-:S04]  /*d400*/  IMAD.WIDE.U32 R2, R252, c[0x0][0x490], RZ ;  /* 0x00012400fc027a25 */ /* 0x000fc800078e00ff */
[----:B------:R-:W-:-:S04]  /*d410*/  @P1 IMAD.HI.U32 R6, R4, c[0x0][0x4ec], RZ ;  /* 0x00013b0004061a27 */ /* 0x000fc800078e00ff */
[----:B------:R-:W-:Y:S01]  /*d420*/  IMAD.MOV.U32 R0, RZ, RZ, R4 ;  /* 0x000000ffff007224 */ /* 0x000fe200078e0004 */
[----:B------:R-:W-:Y:S02]  /*d430*/  @P1 SHF.R.U32.HI R0, RZ, c[0x0][0x4f0], R6 ;  /* 0x00013c00ff001a19 */ /* 0x000fe40000011606 */
[----:B------:R-:W-:-:S03]  /*d440*/  IADD3 R3, R3, R5, RZ ;  /* 0x0000000503037210 */ /* 0x000fc60007ffe0ff */
[----:B------:R-:W-:Y:S02]  /*d450*/  IMAD.MOV R5, RZ, RZ, -R0 ;  /* 0x000000ffff057224 */ /* 0x000fe400078e0a00 */
[----:B------:R-:W-:-:S04]  /*d460*/  IMAD.WIDE.U32 R6, R251, c[0x0][0x498], R2 ;  /* 0x00012600fb067a25 */ /* 0x000fc800078e0002 */
[----:B------:R-:W-:Y:S01]  /*d470*/  IMAD R2, R5, c[0x0][0x4e8], R4 ;  /* 0x00013a0005027a24 */ /* 0x000fe200078e0204 */
[----:B------:R-:W-:Y:S01]  /*d480*/  IADD3 R4, P0, R0, R6, RZ ;  /* 0x0000000600047210 */ /* 0x000fe20007f1e0ff */
[----:B------:R-:W-:Y:S01]  /*d490*/  IMAD R3, R251, c[0x0][0x49c], R9 ;  /* 0x00012700fb037a24 */ /* 0x000fe200078e0209 */
[----:B------:R-:W-:Y:S02]  /*d4a0*/  SHF.R.S32.HI R5, RZ, 0x1f, R0 ;  /* 0x0000001fff057819 */ /* 0x000fe40000011400 */
[----:B------:R-:W-:Y:S01]  /*d4b0*/  SHF.R.S32.HI R6, RZ, 0x1f, R2 ;  /* 0x0000001fff067819 */ /* 0x000fe20000011402 */
[----:B------:R-:W-:Y:S01]  /*d4c0*/  IMAD R0, R8, c[0x0][0x3e8], RZ ;  /* 0x0000fa0008007a24 */ /* 0x000fe200078e02ff */
[----:B------:R-:W-:Y:S02]  /*d4d0*/  IADD3.X R5, R5, R7, R3, P0, !PT ;  /* 0x0000000705057210 */ /* 0x000fe400007fe403 */
[----:B------:R-:W-:Y:S01]  /*d4e0*/  IADD3 R10, R219, R13, RZ ;  /* 0x0000000ddb0a7210 */ /* 0x000fe20007ffe0ff */
[----:B------:R-:W-:-:S02]  /*d4f0*/  IMAD R3, R6, c[0x0][0x488], RZ ;  /* 0x0001220006037a24 */ /* 0x000fc400078e02ff */
[C---:B------:R-:W-:Y:S02]  /*d500*/  IMAD R8, R252.reuse, c[0x0][0x3ec], R0 ;  /* 0x0000fb00fc087a24 */ /* 0x040fe400078e0200 */
[----:B------:R-:W-:-:S04]  /*d510*/  IMAD.WIDE.U32 R6, R252, c[0x0][0x3e8], RZ ;  /* 0x0000fa00fc067a25 */ /* 0x000fc800078e00ff */
[C---:B------:R-:W-:Y:S02]  /*d520*/  IMAD R9, R2.reuse, c[0x0][0x48c], R3 ;  /* 0x0001230002097a24 */ /* 0x040fe400078e0203 */
[----:B------:R-:W-:Y:S01]  /*d530*/  IMAD.WIDE.U32 R4, R2, c[0x0][0x488], R4 ;  /* 0x0001220002047a25 */ /* 0x000fe200078e0004 */
[----:B------:R-:W-:-:S03]  /*d540*/  IADD3 R3, R7, R8, RZ ;  /* 0x0000000807037210 */ /* 0x000fc60007ffe0ff */
[----:B------:R-:W-:Y:S01]  /*d550*/  @P1 IMAD.HI.U32 R2, R10, c[0x0][0x4ec], RZ ;  /* 0x00013b000a021a27 */ /* 0x000fe200078e00ff */
[----:B------:R-:W-:-:S03]  /*d560*/  LEA R8, P0, R4, c[0x0][0x450], 0x2 ;  /* 0x0001140004087a11 */ /* 0x000fc600078010ff */
[----:B------:R-:W-:Y:S02]  /*d570*/  IMAD.IADD R5, R5, 0x1, R9 ;  /* 0x0000000105057824 */ /* 0x000fe400078e0209 */
[----:B------:R-:W-:Y:S01]  /*d580*/  IMAD.MOV.U32 R0, RZ, RZ, R10 ;  /* 0x000000ffff007224 */ /* 0x000fe200078e000a */
[----:B------:R-:W-:Y:S02]  /*d590*/  @P1 SHF.R.U32.HI R0, RZ, c[0x0][0x4f0], R2 ;  /* 0x00013c00ff001a19 */ /* 0x000fe40000011602 */
[----:B------:R-:W-:Y:S01]  /*d5a0*/  MOV R2, R6 ;  /* 0x0000000600027202 */ /* 0x000fe20000000f00 */
[----:B------:R-:W-:Y:S01]  /*d5b0*/  IMAD R6, R11, c[0x0][0x3f0], RZ ;  /* 0x0000fc000b067a24 */ /* 0x000fe200078e02ff */
[----:B------:R-:W-:-:S03]  /*d5c0*/  LEA.HI.X R5, R4, c[0x0][0x454], R5, 0x2, P0 ;  /* 0x0001150004057a11 */ /* 0x000fc600000f1405 */
[C---:B------:R-:W-:Y:S02]  /*d5d0*/  IMAD R9, R251.reuse, c[0x0][0x3f4], R6 ;  /* 0x0000fd00fb097a24 */ /* 0x040fe400078e0206 */
[----:B------:R-:W-:Y:S01]  /*d5e0*/  IMAD.WIDE.U32 R2, R251, c[0x0][0x3f0], R2 ;  /* 0x0000fc00fb027a25 */ /* 0x000fe200078e0002 */
[----:B------:R-:W-:Y:S04]  /*d5f0*/  SHFL.IDX PT, R6, R8, RZ, 0x1c1f ;  /* 0x001c1fff08067589 */ /* 0x000fe800000e0000 */
[----:B------:R-:W2:Y:S01]  /*d600*/  SHFL.IDX PT, R7, R5, RZ, 0x1c1f ;  /* 0x001c1fff05077589 */ /* 0x000ea200000e0000 */
[----:B------:R-:W-:-:S03]  /*d610*/  IMAD.MOV R11, RZ, RZ, -R0 ;  /* 0x000000ffff0b7224 */ /* 0x000fc600078e0a00 */
[----:B------:R4:W-:Y:S01]  /*d620*/  SHFL.IDX PT, R4, R8, 0x1, 0x1c1f ;  /* 0x003c1f0008047f89 */ /* 0x0009e200000e0000 */
[----:B------:R-:W-:-:S03]  /*d630*/  IMAD.IADD R3, R3, 0x1, R9 ;  /* 0x0000000103037824 */ /* 0x000fc600078e0209 */
[----:B------:R-:W5:Y:S01]  /*d640*/  SHFL.IDX PT, R5, R5, 0x1, 0x1c1f ;  /* 0x003c1f0005057f89 */ /* 0x000f6200000e0000 */
[----:B---3--:R-:W-:Y:S02]  /*d650*/  IADD3 R9, R14, R13, RZ ;  /* 0x0000000d0e097210 */ /* 0x008fe40007ffe0ff */
[----:B------:R-:W-:-:S04]  /*d660*/  LOP3.LUT P0, RZ, R15, 0x3, RZ, 0xc0, !PT ;  /* 0x000000030fff7812 */ /* 0x000fc8000780c0ff */
[----:B------:R-:W-:Y:S01]  /*d670*/  ISETP.GE.OR P1, PT, R9, UR4, P0 ;  /* 0x0000000409007c0c */ /* 0x000fe20008726670 */
[----:B----4-:R-:W-:Y:S01]  /*d680*/  IMAD R8, R11, c[0x0][0x4e8], R10 ;  /* 0x00013a000b087a24 */ /* 0x010fe200078e020a */
[----:B------:R-:W-:-:S04]  /*d690*/  IADD3 R11, R9, 0x8, RZ ;  /* 0x00000008090b7810 */ /* 0x000fc80007ffe0ff */
[----:B------:R-:W-:Y:S02]  /*d6a0*/  ISETP.GE.OR P0, PT, R11, UR4, P0 ;  /* 0x000000040b007c0c */ /* 0x000fe40008706670 */
[----:B------:R-:W-:-:S05]  /*d6b0*/  SHF.R.S32.HI R12, RZ, 0x1f, R0 ;  /* 0x0000001fff0c7819 */ /* 0x000fca0000011400 */
[----:B--2---:R2:W-:Y:S01]  /*d6c0*/  @!P1 ST.E [R6.64], R137 ;  /* 0x0000008906009985 */ /* 0x0045e2000c101906 */
[----:B------:R-:W-:Y:S02]  /*d6d0*/  IMAD R10, R12, c[0x0][0x3e0], RZ ;  /* 0x0000f8000c0a7a24 */ /* 0x000fe400078e02ff */
[----:B------:R-:W-:-:S03]  /*d6e0*/  IMAD.WIDE.U32 R2, R0, c[0x0][0x3e0], R2 ;  /* 0x0000f80000027a25 */ /* 0x000fc600078e0002 */
[----:B-----5:R2:W-:Y:S01]  /*d6f0*/  @!P0 ST.E [R4.64], R49 ;  /* 0x0000003104008985 */ /* 0x0205e2000c101906 */
[----:B------:R-:W-:Y:S01]  /*d700*/  IMAD R9, R0, c[0x0][0x3e4], R10 ;  /* 0x0000f90000097a24 */ /* 0x000fe200078e020a */
[----:B------:R-:W-:Y:S02]  /*d710*/  SHF.R.S32.HI R0, RZ, 0x1f, R8 ;  /* 0x0000001fff007819 */ /* 0x000fe40000011408 */
        /* <DEDUP_REMOVED lines=8> */
[----:B------:R2:W1:Y:S01]  /*d7a0*/  LDS.128 R60, [R221+0xb080] ;  /* 0x00b08000dd3c7984 */ /* 0x0004620000000c00 */
[----:B------:R-:W-:-:S02]  /*d7b0*/  IMAD.IADD R3, R3, 0x1, R9 ;  /* 0x0000000103037824 */ /* 0x000fc400078e0209 */
[----:B------:R-:W-:Y:S02]  /*d7c0*/  IMAD R0, R0, c[0x0][0x3d8], RZ ;  /* 0x0000f60000007a24 */ /* 0x000fe400078e02ff */
[----:B------:R-:W-:-:S04]  /*d7d0*/  IMAD.WIDE.U32 R2, R8, c[0x0][0x3d8], R2 ;  /* 0x0000f60008027a25 */ /* 0x000fc800078e0002 */
[----:B------:R-:W-:Y:S01]  /*d7e0*/  IMAD R0, R8, c[0x0][0x3dc], R0 ;  /* 0x0000f70008007a24 */ /* 0x000fe200078e0200 */
[----:B------:R-:W-:Y:S01]  /*d7f0*/  LEA R12, P0, R2, c[0x0][0x380], 0x1 ;  /* 0x0000e000020c7a11 */ /* 0x000fe200078008ff */
[----:B------:R-:W-:-:S03]  /*d800*/  IMAD.IADD R11, R250, 0x1, R13 ;  /* 0x00000001fa0b7824 */ /* 0x000fc600078e020d */
[----:B------:R-:W-:-:S04]  /*d810*/  IADD3 R0, R3, R0, RZ ;  /* 0x0000000003007210 */ /* 0x000fc80007ffe0ff */
[----:B------:R-:W-:Y:S02]  /*d820*/  LEA.HI.X R10, R2, c[0x0][0x384], R0, 0x1, P0 ;  /* 0x0000e100020a7a11 */ /* 0x000fe400000f0c00 */
[----:B------:R-:W-:Y:S01]  /*d830*/  ISETP.GE.AND P0, PT, R11, UR4, PT ;  /* 0x000000040b007c0c */ /* 0x000fe2000bf06270 */
[----:B------:R2:W1:Y:S01]  /*d840*/  SHFL.IDX PT, R0, R12, RZ, 0x181f ;  /* 0x00181fff0c007589 */ /* 0x00046200000e0000 */
[----:B------:R-:W-:-:S03]  /*d850*/  SHF.R.S32.HI R13, RZ, 0x1f, R214 ;  /* 0x0000001fff0d7819 */ /* 0x000fc600000114d6 */
[----:B------:R2:W1:Y:S01]  /*d860*/  SHFL.IDX PT, R2, R10, RZ, 0x181f ;  /* 0x00181fff0a027589 */ /* 0x00046200000e0000 */
[----:B------:R-:W-:Y:S02]  /*d870*/  SHF.R.S32.HI R14, RZ, 0x1f, R213 ;  /* 0x0000001fff0e7819 */ /* 0x000fe400000114d5 */
[----:B------:R-:W-:-:S05]  /*d880*/  SHF.R.S32.HI R15, RZ, 0x1f, R200 ;  /* 0x0000001fff0f7819 */ /* 0x000fca00000114c8 */
[----:B------:R-:W-:Y:S05]  /*d890*/  @P0 BRA `(.L_x_1478) ;  /* 0x000000f000000947 */ /* 0x000fea0003800000 */
[----:B---34-:R-:W3:Y:S01]  /*d8a0*/  LDS.128 R24, [R221+0x80] ;  /* 0x00008000dd187984 */ /* 0x018ee20000000c00 */
[----:B------:R-:W-:Y:S02]  /*d8b0*/  ISETP.GE.AND P5, PT, R200, c[0x0][0x3c8], PT ;  /* 0x0000f200c8007a0c */ /* 0x000fe40003fa6270 */
[----:B------:R-:W-:Y:S01]  /*d8c0*/  ISETP.GE.AND P4, PT, R213, c[0x0][0x3c8], PT ;  /* 0x0000f200d5007a0c */ /* 0x000fe20003f86270 */
[----:B------:R-:W4:Y:S01]  /*d8d0*/  LDS.128 R20, [R221+0x4080] ;  /* 0x00408000dd147984 */ /* 0x000f220000000c00 */
[----:B------:R-:W-:-:S03]  /*d8e0*/  ISETP.GE.AND P3, PT, R214, c[0x0][0x3c8], PT ;  /* 0x0000f200d6007a0c */ /* 0x000fc60003f66270 */
[----:B------:R-:W5:Y:S06]  /*d8f0*/  LDS.128 R16, [R221+0x8080] ;  /* 0x00808000dd107984 */ /* 0x000f6c0000000c00 */
[-C--:B-1----:R-:W-:Y:S02]  /*d900*/  @!P5 LEA R8, P2, R200, R0.reuse, 0x1 ;  /* 0x00000000c808d211 */ /* 0x082fe400078408ff */
[-C--:B--2---:R-:W-:Y:S02]  /*d910*/  @!P4 LEA R6, P1, R213, R0.reuse, 0x1 ;  /* 0x00000000d506c211 */ /* 0x084fe400078208ff */
[----:B------:R-:W-:-:S02]  /*d920*/  @!P3 LEA R4, P0, R214, R0, 0x1 ;  /* 0x00000000d604b211 */ /* 0x000fc400078008ff */
[-C--:B------:R-:W-:Y:S02]  /*d930*/  @!P5 LEA.HI.X R9, R200, R2.reuse, R15, 0x1, P2 ;  /* 0x00000002c809d211 */ /* 0x080fe400010f0c0f */
[-C--:B------:R-:W-:Y:S02]  /*d940*/  @!P4 LEA.HI.X R7, R213, R2.reuse, R14, 0x1, P1 ;  /* 0x00000002d507c211 */ /* 0x080fe400008f0c0e */
[----:B------:R-:W-:Y:S01]  /*d950*/  @!P3 LEA.HI.X R5, R214, R2, R13, 0x1, P0 ;  /* 0x00000002d605b211 */ /* 0x000fe200000f0c0d */
[----:B---3--:R1:W-:Y:S04]  /*d960*/  @!P5 ST.E.128 [R8.64], R24 ;  /* 0x000000180800d985 */ /* 0x0083e8000c101d06 */
[----:B----4-:R1:W-:Y:S04]  /*d970*/  @!P4 ST.E.128 [R6.64], R20 ;  /* 0x000000140600c985 */ /* 0x0103e8000c101d06 */
[----:B-----5:R1:W-:Y:S02]  /*d980*/  @!P3 ST.E.128 [R4.64], R16 ;  /* 0x000000100400b985 */ /* 0x0203e4000c101d06 */
.L_x_1478:
[----:B---34-:R-:W-:Y:S05]  /*d990*/  BSYNC B0 ;  /* 0x0000000000007941 */ /* 0x018fea0003800000 */
.L_x_1477:
[----:B------:R-:W-:Y:S01]  /*d9a0*/  IADD3 R3, R11, 0x20, RZ ;  /* 0x000000200b037810 */ /* 0x000fe20007ffe0ff */
[----:B-1----:R1:W3:Y:S01]  /*d9b0*/  SHFL.IDX PT, R2, R10, 0x1, 0x181f ;  /* 0x00381f000a027f89 */ /* 0x0022e200000e0000 */
[----:B------:R-:W-:Y:S02]  /*d9c0*/  BSSY B0, `(.L_x_1479) ;  /* 0x0000010000007945 */ /* 0x000fe40003800000 */
[----:B------:R-:W-:Y:S01]  /*d9d0*/  ISETP.GE.AND P0, PT, R3, UR4, PT ;  /* 0x0000000403007c0c */ /* 0x000fe2000bf06270 */
[----:B------:R1:W4:-:S12]  /*d9e0*/  SHFL.IDX PT, R0, R12, 0x1, 0x181f ;  /* 0x00381f000c007f89 */ /* 0x00031800000e0000 */
[----:B------:R-:W-:Y:S05]  /*d9f0*/  @P0 BRA `(.L_x_1480) ;  /* 0x000000c000000947 */ /* 0x000fea0003800000 */
[----:B------:R-:W-:Y:S02]  /*da00*/  ISETP.GE.AND P2, PT, R200, c[0x0][0x3c8], PT ;  /* 0x0000f200c8007a0c */ /* 0x000fe40003f46270 */
[----:B------:R-:W-:Y:S02]  /*da10*/  ISETP.GE.AND P1, PT, R213, c[0x0][0x3c8], PT ;  /* 0x0000f200d5007a0c */ /* 0x000fe40003f26270 */
[----:B------:R-:W-:-:S09]  /*da20*/  ISETP.GE.AND P0, PT, R214, c[0x0][0x3c8], PT ;  /* 0x0000f200d6007a0c */ /* 0x000fd20003f06270 */
[-C--:B----4-:R-:W-:Y:S02]  /*da30*/  @!P2 LEA R8, P5, R200, R0.reuse, 0x1 ;  /* 0x00000000c808a211 */ /* 0x090fe400078a08ff */
[CC--:B--2---:R-:W-:Y:S02]  /*da40*/  @!P1 LEA R6, P4, R213.reuse, R0.reuse, 0x1 ;  /* 0x00000000d5069211 */ /* 0x0c4fe400078808ff */
[----:B------:R-:W-:Y:S02]  /*da50*/  @!P0 LEA R4, P3, R214, R0, 0x1 ;  /* 0x00000000d6048211 */ /* 0x000fe400078608ff */
[-C--:B---3--:R-:W-:Y:S02]  /*da60*/  @!P2 LEA.HI.X R9, R200, R2.reuse, R15, 0x1, P5 ;  /* 0x00000002c809a211 */ /* 0x088fe400028f0c0f */
[-C--:B------:R-:W-:Y:S02]  /*da70*/  @!P1 LEA.HI.X R7, R213, R2.reuse, R14, 0x1, P4 ;  /* 0x00000002d5079211 */ /* 0x080fe400020f0c0e */
[----:B------:R-:W-:Y:S01]  /*da80*/  @!P0 LEA.HI.X R5, R214, R2, R13, 0x1, P3 ;  /* 0x00000002d6058211 */ /* 0x000fe200018f0c0d */
[----:B------:R2:W-:Y:S04]  /*da90*/  @!P2 ST.E.128 [R8.64], R36 ;  /* 0x000000240800a985 */ /* 0x0005e8000c101d06 */
[----:B------:R2:W-:Y:S04]  /*daa0*/  @!P1 ST.E.128 [R6.64], R32 ;  /* 0x0000002006009985 */ /* 0x0005e8000c101d06 */
[----:B------:R2:W-:Y:S02]  /*dab0*/  @!P0 ST.E.128 [R4.64], R28 ;  /* 0x0000001c04008985 */ /* 0x0005e4000c101d06 */
.L_x_1480:
[----:B------:R-:W-:Y:S05]  /*dac0*/  BSYNC B0 ;  /* 0x0000000000007941 */ /* 0x000fea0003800000 */
.L_x_1479:
[----:B------:R-:W-:Y:S01]  /*dad0*/  IADD3 R3, R11, 0x40, RZ ;  /* 0x000000400b037810 */ /* 0x000fe20007ffe0ff */
[----:B---3--:R3:W1:Y:S01]  /*dae0*/  SHFL.IDX PT, R2, R10, 0x2, 0x181f ;  /* 0x00581f000a027f89 */ /* 0x00866200000e0000 */
[----:B------:R-:W-:Y:S02]  /*daf0*/  BSSY B0, `(.L_x_1481) ;  /* 0x0000010000007945 */ /* 0x000fe40003800000 */
[----:B------:R-:W-:Y:S01]  /*db00*/  ISETP.GE.AND P0, PT, R3, UR4, PT ;  /* 0x0000000403007c0c */ /* 0x000fe2000bf06270 */
[----:B----4-:R3:W4:-:S12]  /*db10*/  SHFL.IDX PT, R0, R12, 0x2, 0x181f ;  /* 0x00581f000c007f89 */ /* 0x01071800000e0000 */
[----:B------:R-:W-:Y:S05]  /*db20*/  @P0 BRA `(.L_x_1482) ;  /* 0x000000c000000947 */ /* 0x000fea0003800000 */
[----:B------:R-:W-:Y:S02]  /*db30*/  ISETP.GE.AND P2, PT, R200, c[0x0][0x3c8], PT ;  /* 0x0000f200c8007a0c */ /* 0x000fe40003f46270 */
[----:B------:R-:W-:Y:S02]  /*db40*/  ISETP.GE.AND P1, PT, R213, c[0x0][0x3c8], PT ;  /* 0x0000f200d5007a0c */ /* 0x000fe40003f26270 */
[----:B------:R-:W-:-:S09]  /*db50*/  ISETP.GE.AND P0, PT, R214, c[0x0][0x3c8], PT ;  /* 0x0000f200d6007a0c */ /* 0x000fd20003f06270 */
[-C--:B--2-4-:R-:W-:Y:S02]  /*db60*/  @!P2 LEA R8, P5, R200, R0.reuse, 0x1 ;  /* 0x00000000c808a211 */ /* 0x094fe400078a08ff */
[CC--:B------:R-:W-:Y:S02]  /*db70*/  @!P1 LEA R6, P4, R213.reuse, R0.reuse, 0x1 ;  /* 0x00000000d5069211 */ /* 0x0c0fe400078808ff */
[----:B------:R-:W-:Y:S02]  /*db80*/  @!P0 LEA R4, P3, R214, R0, 0x1 ;  /* 0x00000000d6048211 */ /* 0x000fe400078608ff */
[-C--:B-1----:R-:W-:Y:S02]  /*db90*/  @!P2 LEA.HI.X R9, R200, R2.reuse, R15, 0x1, P5 ;  /* 0x00000002c809a211 */ /* 0x082fe400028f0c0f */
[-C--:B------:R-:W-:Y:S02]  /*dba0*/  @!P1 LEA.HI.X R7, R213, R2.reuse, R14, 0x1, P4 ;  /* 0x00000002d5079211 */ /* 0x080fe400020f0c0e */
[----:B------:R-:W-:Y:S01]  /*dbb0*/  @!P0 LEA.HI.X R5, R214, R2, R13, 0x1, P3 ;  /* 0x00000002d6058211 */ /* 0x000fe200018f0c0d */
[----:B------:R1:W-:Y:S04]  /*dbc0*/  @!P2 ST.E.128 [R8.64], R48 ;  /* 0x000000300800a985 */ /* 0x0003e8000c101d06 */
[----:B------:R1:W-:Y:S04]  /*dbd0*/  @!P1 ST.E.128 [R6.64], R44 ;  /* 0x0000002c06009985 */ /* 0x0003e8000c101d06 */
[----:B------:R1:W-:Y:S02]  /*dbe0*/  @!P0 ST.E.128 [R4.64], R40 ;  /* 0x0000002804008985 */ /* 0x0003e4000c101d06 */
.L_x_1482:
[----:B------:R-:W-:Y:S05]  /*dbf0*/  BSYNC B0 ;  /* 0x0000000000007941 */ /* 0x000fea0003800000 */
.L_x_1481:
[----:B------:R-:W-:Y:S01]  /*dc00*/  IADD3 R3, R11, 0x60, RZ ;  /* 0x000000600b037810 */ /* 0x000fe20007ffe0ff */
[----:B-1----:R1:W2:Y:S03]  /*dc10*/  SHFL.IDX PT, R2, R10, 0x3, 0x181f ;  /* 0x00781f000a027f89 */ /* 0x0022a600000e0000 */
[----:B------:R-:W-:Y:S01]  /*dc20*/  ISETP.GE.AND P0, PT, R3, UR4, PT ;  /* 0x0000000403007c0c */ /* 0x000fe2000bf06270 */
[----:B----4-:R1:W4:-:S12]  /*dc30*/  SHFL.IDX PT, R0, R12, 0x3, 0x181f ;  /* 0x00781f000c007f89 */ /* 0x01031800000e0000 */
[----:B------:R-:W-:Y:S05]  /*dc40*/  @P0 BRA `(.L_x_1483) ;  /* 0x00000b0000000947 */ /* 0x000fea0003800000 */
[----:B------:R-:W-:Y:S02]  /*dc50*/  ISETP.GE.AND P1, PT, R200, c[0x0][0x3c8], PT ;  /* 0x0000f200c8007a0c */ /* 0x000fe40003f26270 */
[----:B------:R-:W-:-:S11]  /*dc60*/  ISETP.GE.AND P0, PT, R213, c[0x0][0x3c8], PT ;  /* 0x0000f200d5007a0c */ /* 0x000fd60003f06270 */
[CC--:B--2-4-:R-:W-:Y:S02]  /*dc70*/  @!P1 LEA R6, P3, R200.reuse, R0.reuse, 0x1 ;  /* 0x00000000c8069211 */ /* 0x0d4fe400078608ff */
[C---:B------:R-:W-:Y:S02]  /*dc80*/  @!P0 LEA R4, P2, R213.reuse, R0, 0x1 ;  /* 0x00000000d5048211 */ /* 0x040fe400078408ff */
[-C--:B------:R-:W-:Y:S02]  /*dc90*/  @!P1 LEA.HI.X R7, R200, R2.reuse, R15, 0x1, P3 ;  /* 0x00000002c8079211 */ /* 0x080fe400018f0c0f */
        /* <DEDUP_REMOVED lines=9> */
.L_x_1475:
[----:B------:R-:W2:Y:S01]  /*dd30*/  LDL R0, [R1+0x4] ;  /* 0x0000040001007983 */ /* 0x000ea20000100800 */
[----:B------:R-:W-:Y:S01]  /*dd40*/  BSSY B0, `(.L_x_1484) ;  /* 0x0000025000007945 */ /* 0x000fe20003800000 */
[----:B------:R-:W-:Y:S02]  /*dd50*/  SHF.R.S32.HI R9, RZ, 0x1f, R252 ;  /* 0x0000001fff097819 */ /* 0x000fe400000114fc */
[----:B------:R-:W3:Y:S01]  /*dd60*/  S2R R3, SR_TID.X ;  /* 0x0000000000037919 */ /* 0x000ee20000002100 */
[----:B------:R-:W-:Y:S02]  /*dd70*/  SHF.R.S32.HI R10, RZ, 0x1f, R251 ;  /* 0x0000001fff0a7819 */ /* 0x000fe400000114fb */
[----:B---3--:R-:W-:Y:S01]  /*dd80*/  ISETP.GE.AND P0, PT, R3, 0x80, PT ;  /* 0x000000800300780c */ /* 0x008fe20003f06270 */
[----:B--2---:R-:W-:-:S12]  /*dd90*/  IMAD.MOV.U32 R11, RZ, RZ, R0 ;  /* 0x000000ffff0b7224 */ /* 0x004fd800078e0000 */
        /* <DEDUP_REMOVED lines=16> */
[C---:B------:R-:W-:Y:S01]  /*dea0*/  IADD3 R7, -R0.reuse, RZ, RZ ;  /* 0x000000ff00077210 */ /* 0x040fe20007ffe1ff */
        /* <DEDUP_REMOVED lines=14> */
.L_x_1485:
[----:B------:R-:W-:Y:S05]  /*df90*/  BSYNC B0 ;  /* 0x0000000000007941 */ /* 0x000fea0003800000 */
.L_x_1484:
        /* <DEDUP_REMOVED lines=30> */
.L_x_1525:
[----:B------:R-:W-:Y:S05]  /*e180*/  BRA.DIV ~URZ, `(.L_x_1487) ;  /* 0x00001fb27f007947 */ /* 0x000fea000b800000 */
[----:B------:R4:W1:Y:S02]  /*e190*/  SHFL.IDX PT, R0, R11, RZ, 0x181f ;  /* 0x00181fff0b007589 */ /* 0x00086400000e0000 */
.L_x_1526:
[----:B------:R-:W5:Y:S01]  /*e1a0*/  LDL.LU R2, [R1+0x4] ;  /* 0x0000040001027983 */ /* 0x000f620000300800 */
[----:B------:R-:W-:Y:S01]  /*e1b0*/  MOV R12, c[0x0][0x4e8] ;  /* 0x00013a00000c7a02 */ /* 0x000fe20000000f00 */
[----:B------:R-:W-:Y:S04]  /*e1c0*/  BSSY B0, `(.L_x_1488) ;  /* 0x0000014000007945 */ /* 0x000fe80003800000 */
[----:B------:R-:W-:Y:S01]  /*e1d0*/  IMAD R12, R12, c[0x0][0x388], RZ ;  /* 0x0000e2000c0c7a24 */ /* 0x000fe200078e02ff */
[----:B-----5:R-:W-:-:S04]  /*e1e0*/  IADD3 R10, R250, R2, RZ ;  /* 0x00000002fa0a7210 */ /* 0x020fc80007ffe0ff */
        /* <DEDUP_REMOVED lines=17> */
.L_x_1489:
[----:B------:R-:W-:Y:S05]  /*e300*/  BSYNC B0 ;  /* 0x0000000000007941 */ /* 0x000fea0003800000 */
.L_x_1488:
[----:B------:R-:W-:Y:S05]  /*e310*/  BRA.DIV ~URZ, `(.L_x_1490) ;  /* 0x00001e927f007947 */ /* 0x000fea000b800000 */
[----:B---3--:R3:W2:Y:S04]  /*e320*/  SHFL.IDX PT, R8, R9, 0x1, 0x181f ;  /* 0x00381f0009087f89 */ /* 0x0086a800000e0000 */
[----:B-1----:R3:W1:Y:S02]  /*e330*/  SHFL.IDX PT, R0, R11, 0x1, 0x181f ;  /* 0x00381f000b007f89 */ /* 0x00266400000e0000 */
.L_x_1527:
        /* <DEDUP_REMOVED lines=19> */
.L_x_1492:
[----:B------:R-:W-:Y:S05]  /*e470*/  BSYNC B0 ;  /* 0x0000000000007941 */ /* 0x000fea0003800000 */
.L_x_1491:
[----:B------:R-:W-:Y:S05]  /*e480*/  BRA.DIV ~URZ, `(.L_x_1493) ;  /* 0x00001df27f007947 */ /* 0x000fea000b800000 */
[----:B--2---:R2:W3:Y:S02]  /*e490*/  SHFL.IDX PT, R8, R9, 0x2, 0x181f ;  /* 0x00581f0009087f89 */ /* 0x0044e400000e0000 */
.L_x_1528:
[----:B------:R-:W-:Y:S05]  /*e4a0*/  BRA.DIV ~URZ, `(.L_x_1494) ;  /* 0x00001e427f007947 */ /* 0x000fea000b800000 */
[----:B-1----:R1:W2:Y:S02]  /*e4b0*/  SHFL.IDX PT, R0, R11, 0x2, 0x181f ;  /* 0x00581f000b007f89 */ /* 0x0022a400000e0000 */
.L_x_1529:
        /* <DEDUP_REMOVED lines=19> */
.L_x_1496:
[----:B------:R-:W-:Y:S05]  /*e5f0*/  BSYNC B0 ;  /* 0x0000000000007941 */ /* 0x000fea0003800000 */
.L_x_1495:
[----:B------:R-:W-:Y:S05]  /*e600*/  BRA.DIV ~URZ, `(.L_x_1497) ;  /* 0x00001d527f007947 */ /* 0x000fea000b800000 */
[----:B---3--:R3:W1:Y:S04]  /*e610*/  SHFL.IDX PT, R8, R9, 0x3, 0x181f ;  /* 0x00781f0009087f89 */ /* 0x00866800000e0000 */
[----:B--2---:R3:W2:Y:S02]  /*e620*/  SHFL.IDX PT, R0, R11, 0x3, 0x181f ;  /* 0x00781f000b007f89 */ /* 0x0046a400000e0000 */
.L_x_1530:
        /* <DEDUP_REMOVED lines=18> */
.L_x_1483:
[----:B------:R-:W-:Y:S05]  /*e750*/  BSYNC B1 ;  /* 0x0000000000017941 */ /* 0x000fea0003800000 */
.L_x_1474:
[----:B--2-4-:R-:W2:Y:S02]  /*e760*/  LDL R0, [R1+0x34] ;  /* 0x0000340001007983 */ /* 0x014ea40000100800 */
[----:B--2---:R-:W-:-:S13]  /*e770*/  ISETP.NE.AND P0, PT, R0, RZ, PT ;  /* 0x000000ff0000720c */ /* 0x004fda0003f05270 */
[----:B------:R-:W-:Y:S01]  /*e780*/  @P0 WARPSYNC 0xffffffff ;  /* 0xffffffff00000948 */ /* 0x000fe20003800000 */
[----:B------:R-:W-:Y:S06]  /*e790*/  @P0 BAR.SYNC.DEFER_BLOCKING 0x5, 0x100 ;  /* 0x0144000000000b1d */ /* 0x000fec0000010000 */
[----:B------:R-:W2:Y:S04]  /*e7a0*/  @P0 LDS R0, [0x24100] ;  /* 0x02410000ff000984 */ /* 0x000ea80000000800 */
[----:B--2---:R2:W-:Y:S04]  /*e7b0*/  @P0 STL [R1+0x8], R0 ;  /* 0x0000080001000387 */ /* 0x0045e80000100800 */
[----:B------:R-:W-:Y:S06]  /*e7c0*/  @P0 BAR.ARV 0x4, 0x100 ;  /* 0x0104000000000b1d */ /* 0x000fec0000002000 */
[----:B------:R-:W-:Y:S05]  /*e7d0*/  @P0 BRA `(.L_x_1498) ;  /* 0x0000007000000947 */ /* 0x000fea0003800000 */
[----:B------:R-:W-:Y:S05]  /*e7e0*/  BRA.DIV ~URZ, `(.L_x_1499) ;  /* 0x00001c427f007947 */ /* 0x000fea000b800000 */
[----:B--2---:R2:W4:Y:S02]  /*e7f0*/  SHFL.IDX PT, R0, R65, RZ, 0x1f ;  /* 0x00001fff41007589 */ /* 0x00452400000e0000 */
.L_x_1531:
[----:B------:R-:W-:Y:S01]  /*e800*/  WARPSYNC 0xffffffff ;  /* 0xffffffff00007948 */ /* 0x000fe20003800000 */
[----:B------:R-:W-:Y:S06]  /*e810*/  BAR.SYNC.DEFER_BLOCKING 0x4, 0x100 ;  /* 0x0104000000007b1d */ /* 0x000fec0000010000 */
[----:B----4-:R4:W-:Y:S04]  /*e820*/  STL [R1+0x8], R0 ;  /* 0x0000080001007387 */ /* 0x0109e80000100800 */
[----:B------:R4:W-:Y:S04]  /*e830*/  @!P6 STS [0x24100], R65 ;  /* 0x02410041ff00e388 */ /* 0x0009e80000000800 */
[----:B------:R-:W-:Y:S06]  /*e840*/  BAR.ARV 0x5, 0x100 ;  /* 0x0144000000007b1d */ /* 0x000fec0000002000 */
.L_x_1498:
[----:B--2-4-:R-:W2:Y:S02]  /*e850*/  LDL R0, [R1+0x8] ;  /* 0x0000080001007983 */ /* 0x014ea40000100800 */
[----:B--2---:R-:W-:-:S13]  /*e860*/  ISETP.GE.AND P0, PT, R0, c[0x0][0x538], PT ;  /* 0x00014e0000007a0c */ /* 0x004fda0003f06270 */
[----:B-1-3--:R-:W-:Y:S01]  /*e870*/  @P0 CALL.REL.NOINC `(.L_x_1500) ;  /* 0x0000001000000944 */ /* 0x00afe20003c00000 */
[----:B------:R-:W-:Y:S05]  /*e880*/  BRA `(.L_x_1501) ;  /* 0xffff203000007947 */ /* 0x000fea000383ffff */
.L_x_1500:
[----:B------:R-:W-:Y:S05]  /*e890*/  EXIT ;  /* 0x000000000000794d */ /* 0x000fea0003800000 */
.L_x_1425:
[----:B------:R-:W-:Y:S01]  /*e8a0*/  IMAD.MOV.U32 R161, RZ, RZ, R9 ;  /* 0x000000ffffa17224 */ /* 0x000fe200078e0009 */
[----:B------:R-:W-:Y:S01]  /*e8b0*/  MOV R160, RZ ;  /* 0x000000ff00a07202 */ /* 0x000fe20000000f00 */
[----:B------:R-:W-:Y:S01]  /*e8c0*/  IMAD.MOV.U32 R3, RZ, RZ, 0x181f ;  /* 0x0000181fff037424 */ /* 0x000fe200078e00ff */
[----:B------:R-:W-:Y:S02]  /*e8d0*/  MOV R2, 0xe8f0 ;  /* 0x0000e8f000027802 */ /* 0x000fe40000000f00 */
[----:B-----5:R-:W-:Y:S05]  /*e8e0*/  CALL.REL.NOINC `($__internal_7_$__cuda_sm70_shflsync_idx_p) ;  /* 0x00001c0000007944 */ /* 0x020fea0003c00000 */
[----:B------:R-:W-:Y:S01]  /*e8f0*/  MOV R8, R160 ;  /* 0x000000a000087202 */ /* 0x000fe20000000f00 */
[----:B------:R-:W-:Y:S05]  /*e900*/  BRA `(.L_x_1502) ;  /* 0xffff2a4000007947 */ /* 0x000fea000383ffff */
.L_x_1426:
[----:B------:R-:W-:Y:S01]  /*e910*/  IMAD.MOV.U32 R161, RZ, RZ, R11 ;  /* 0x000000ffffa17224 */ /* 0x000fe200078e000b */
[----:B------:R-:W-:Y:S01]  /*e920*/  MOV R160, RZ ;  /* 0x000000ff00a07202 */ /* 0x000fe20000000f00 */
[----:B------:R-:W-:Y:S01]  /*e930*/  IMAD.MOV.U32 R3, RZ, RZ, 0x181f ;  /* 0x0000181fff037424 */ /* 0x000fe200078e00ff */
[----:B------:R-:W-:Y:S02]  /*e940*/  MOV R2, 0xe960 ;  /* 0x0000e96000027802 */ /* 0x000fe40000000f00 */
[----:B-12--5:R-:W-:Y:S05]  /*e950*/  CALL.REL.NOINC `($__internal_7_$__cuda_sm70_shflsync_idx_p) ;  /* 0x00001b9000007944 */ /* 0x026fea0003c00000 */
[----:B------:R-:W-:Y:S01]  /*e960*/  MOV R0, R160 ;  /* 0x000000a000007202 */ /* 0x000fe20000000f00 */
[----:B------:R-:W-:Y:S05]  /*e970*/  BRA `(.L_x_1503) ;  /* 0xffff29f000007947 */ /* 0x000fea000383ffff */
.L_x_1429:
[----:B------:R-:W-:Y:S01]  /*e980*/  IMAD.MOV.U32 R161, RZ, RZ, R9 ;  /* 0x000000ffffa17224 */ /* 0x000fe200078e0009 */
[----:B------:R-:W-:Y:S01]  /*e990*/  MOV R160, 0x1 ;  /* 0x0000000100a07802 */ /* 0x000fe20000000f00 */
[----:B--2---:R-:W-:Y:S01]  /*e9a0*/  IMAD.MOV.U32 R3, RZ, RZ, 0x181f ;  /* 0x0000181fff037424 */ /* 0x004fe200078e00ff */
[----:B------:R-:W-:-:S02]  /*e9b0*/  MOV R2, 0xe9d0 ;  /* 0x0000e9d000027802 */ /* 0x000fc40000000f00 */
[----:B-1--45:R-:W-:Y:S05]  /*e9c0*/  CALL.REL.NOINC `($__internal_7_$__cuda_sm70_shflsync_idx_p) ;  /* 0x00001b2000007944 */ /* 0x032fea0003c00000 */
[----:B------:R-:W-:Y:S01]  /*e9d0*/  IMAD.MOV.U32 R8, RZ, RZ, R160 ;  /* 0x000000ffff087224 */ /* 0x000fe200078e00a0 */
[----:B------:R-:W-:Y:S01]  /*e9e0*/  MOV R160, 0x1 ;  /* 0x0000000100a07802 */ /* 0x000fe20000000f00 */
[----:B------:R-:W-:Y:S01]  /*e9f0*/  IMAD.MOV.U32 R161, RZ, RZ, R11 ;  /* 0x000000ffffa17224 */ /* 0x000fe200078e000b */
[----:B------:R-:W-:-:S02]  /*ea00*/  MOV R3, 0x181f ;  /* 0x0000181f00037802 */ /* 0x000fc40000000f00 */
[----:B------:R-:W-:Y:S02]  /*ea10*/  MOV R2, 0xea30 ;  /* 0x0000ea3000027802 */ /* 0x000fe40000000f00 */
[----:B------:R-:W-:Y:S05]  /*ea20*/  CALL.REL.NOINC `($__internal_7_$__cuda_sm70_shflsync_idx_p) ;  /* 0x00001ac000007944 */ /* 0x000fea0003c00000 */
[----:B------:R-:W-:Y:S01]  /*ea30*/  MOV R0, R160 ;  /* 0x000000a000007202 */ /* 0x000fe20000000f00 */
[----:B------:R-:W-:Y:S05]  /*ea40*/  BRA `(.L_x_1504) ;  /* 0xffff2ac000007947 */ /* 0x000fea000383ffff */
.L_x_1432:
[----:B------:R-:W-:Y:S01]  /*ea50*/  IMAD.MOV.U32 R161, RZ, RZ, R9 ;  /* 0x000000ffffa17224 */ /* 0x000fe200078e0009 */
[----:B------:R-:W-:Y:S01]  /*ea60*/  MOV R160, 0x2 ;  /* 0x0000000200a07802 */ /* 0x000fe20000000f00 */
[----:B---3--:R-:W-:Y:S01]  /*ea70*/  IMAD.MOV.U32 R3, RZ, RZ, 0x181f ;  /* 0x0000181fff037424 */ /* 0x008fe200078e00ff */
[----:B------:R-:W-:Y:S02]  /*ea80*/  MOV R2, 0xeaa0 ;  /* 0x0000eaa000027802 */ /* 0x000fe40000000f00 */
[----:B-12-45:R-:W-:Y:S05]  /*ea90*/  CALL.REL.NOINC `($__internal_7_$__cuda_sm70_shflsync_idx_p) ;  /* 0x00001a5000007944 */ /* 0x036fea0003c00000 */
[----:B------:R-:W-:Y:S01]  /*eaa0*/  MOV R8, R160 ;  /* 0x000000a000087202 */ /* 0x000fe20000000f00 */
[----:B------:R-:W-:Y:S05]  /*eab0*/  BRA `(.L_x_1505) ;  /* 0xffff2bb000007947 */ /* 0x000fea000383ffff */
.L_x_1433:
[----:B------:R-:W-:Y:S01]  /*eac0*/  IMAD.MOV.U32 R161, RZ, RZ, R11 ;  /* 0x000000ffffa17224 */ /* 0x000fe200078e000b */
[----:B------:R-:W-:Y:S01]  /*ead0*/  MOV R160, 0x2 ;  /* 0x0000000200a07802 */ /* 0x000fe20000000f00 */
[----:B------:R-:W-:Y:S01]  /*eae0*/  IMAD.MOV.U32 R3, RZ, RZ, 0x181f ;  /* 0x0000181fff037424 */ /* 0x000fe200078e00ff */
[----:B------:R-:W-:Y:S02]  /*eaf0*/  MOV R2, 0xeb10 ;  /* 0x0000eb1000027802 */ /* 0x000fe40000000f00 */
[----:B-12345:R-:W-:Y:S05]  /*eb00*/  CALL.REL.NOINC `($__internal_7_$__cuda_sm70_shflsync_idx_p) ;  /* 0x000019e000007944 */ /* 0x03efea0003c00000 */
[----:B------:R-:W-:Y:S01]  /*eb10*/  MOV R0, R160 ;  /* 0x000000a000007202 */ /* 0x000fe20000000f00 */
[----:B------:R-:W-:Y:S05]  /*eb20*/  BRA `(.L_x_1506) ;  /* 0xffff2b6000007947 */ /* 0x000fea000383ffff */
.L_x_1436:
[----:B------:R-:W-:Y:S01]  /*eb30*/  IMAD.MOV.U32 R161, RZ, RZ, R9 ;  /* 0x000000ffffa17224 */ /* 0x000fe200078e0009 */
[----:B------:R-:W-:Y:S01]  /*eb40*/  MOV R160, 0x3 ;  /* 0x0000000300a07802 */ /* 0x000fe20000000f00 */
[----:B-1----:R-:W-:Y:S01]  /*eb50*/  IMAD.MOV.U32 R3, RZ, RZ, 0x181f ;  /* 0x0000181fff037424 */ /* 0x002fe200078e00ff */
[----:B------:R-:W-:-:S02]  /*eb60*/  MOV R2, 0xeb80 ;  /* 0x0000eb8000027802 */ /* 0x000fc40000000f00 */
[----:B--2345:R-:W-:Y:S05]  /*eb70*/  CALL.REL.NOINC `($__internal_7_$__cuda_sm70_shflsync_idx_p) ;  /* 0x0000197000007944 */ /* 0x03cfea0003c00000 */
        /* <DEDUP_REMOVED lines=8> */
.L_x_1439:
[----:B------:R-:W-:Y:S01]  /*ec00*/  IMAD.MOV.U32 R161, RZ, RZ, R9 ;  /* 0x000000ffffa17224 */ /* 0x000fe200078e0009 */
[----:B------:R-:W-:Y:S01]  /*ec10*/  MOV R160, RZ ;  /* 0x000000ff00a07202 */ /* 0x000fe20000000f00 */
[----:B------:R-:W-:Y:S01]  /*ec20*/  IMAD.MOV.U32 R3, RZ, RZ, 0x181f ;  /* 0x0000181fff037424 */ /* 0x000fe200078e00ff */
[----:B------:R-:W-:Y:S02]  /*ec30*/  MOV R2, 0xec50 ;  /* 0x0000ec5000027802 */ /* 0x000fe40000000f00 */
[----:B------:R-:W-:Y:S05]  /*ec40*/  CALL.REL.NOINC `($__internal_7_$__cuda_sm70_shflsync_idx_p) ;  /* 0x000018a000007944 */ /* 0x000fea0003c00000 */
[----:B------:R-:W-:Y:S01]  /*ec50*/  MOV R8, R160 ;  /* 0x000000a000087202 */ /* 0x000fe20000000f00 */
[----:B------:R-:W-:Y:S05]  /*ec60*/  BRA `(.L_x_1508) ;  /* 0xffff36e000007947 */ /* 0x000fea000383ffff */
.L_x_1440:
[----:B------:R-:W-:Y:S01]  /*ec70*/  IMAD.MOV.U32 R161, RZ, RZ, R12 ;  /* 0x000000ffffa17224 */ /* 0x000fe200078e000c */
[----:B------:R-:W-:Y:S01]  /*ec80*/  MOV R160, RZ ;  /* 0x000000ff00a07202 */ /* 0x000fe20000000f00 */
[----:B------:R-:W-:Y:S01]  /*ec90*/  IMAD.MOV.U32 R3, RZ, RZ, 0x181f ;  /* 0x0000181fff037424 */ /* 0x000fe200078e00ff */
[----:B------:R-:W-:Y:S02]  /*eca0*/  MOV R2, 0xecc0 ;  /* 0x0000ecc000027802 */ /* 0x000fe40000000f00 */
[----:B-12---:R-:W-:Y:S05]  /*ecb0*/  CALL.REL.NOINC `($__internal_7_$__cuda_sm70_shflsync_idx_p) ;  /* 0x0000183000007944 */ /* 0x006fea0003c00000 */
[C---:B------:R-:W-:Y:S01]  /*ecc0*/  IADD3 R6, P6, R160.reuse, R17, RZ ;  /* 0x00000011a0067210 */ /* 0x040fe20007fde0ff */
[----:B------:R-:W-:Y:S01]  /*ecd0*/  IMAD.MOV.U32 R161, RZ, RZ, R9 ;  /* 0x000000ffffa17224 */ /* 0x000fe200078e0009 */
[----:B------:R-:W-:-:S02]  /*ece0*/  IADD3 R4, P5, R160, R18, RZ ;  /* 0x00000012a0047210 */ /* 0x000fc40007fbe0ff */
[----:B------:R-:W-:Y:S01]  /*ecf0*/  IADD3 R2, P0, R160, R19, RZ ;  /* 0x00000013a0027210 */ /* 0x000fe20007f1e0ff */
[----:B------:R-:W-:Y:S01]  /*ed00*/  IMAD.X R7, R8, 0x1, R14, P6 ;  /* 0x0000000108077824 */ /* 0x000fe200030e060e */
[----:B------:R-:W-:Y:S01]  /*ed10*/  ISETP.GE.AND P6, PT, R200, c[0x0][0x1d4], PT ;  /* 0x00007500c8007a0c */ /* 0x000fe20003fc6270 */
[C---:B------:R-:W-:Y:S01]  /*ed20*/  IMAD.X R5, R8.reuse, 0x1, R16, P5 ;  /* 0x0000000108057824 */ /* 0x040fe200028e0610 */
[----:B------:R-:W-:Y:S01]  /*ed30*/  ISETP.GE.AND P5, PT, R213, c[0x0][0x1d4], PT ;  /* 0x00007500d5007a0c */ /* 0x000fe20003fa6270 */
[----:B------:R-:W-:Y:S01]  /*ed40*/  IMAD.X R3, R8, 0x1, R15, P0 ;  /* 0x0000000108037824 */ /* 0x000fe200000e060f */
[----:B------:R-:W-:Y:S01]  /*ed50*/  ISETP.GE.AND P0, PT, R214, c[0x0][0x1d4], PT ;  /* 0x00007500d6007a0c */ /* 0x000fe20003f06270 */
[----:B------:R-:W-:Y:S01]  /*ed60*/  IMAD.MOV.U32 R160, RZ, RZ, 0x1 ;  /* 0x00000001ffa07424 */ /* 0x000fe200078e00ff */
[----:B------:R-:W-:Y:S02]  /*ed70*/  SEL R11, RZ, 0x10, P6 ;  /* 0x00000010ff0b7807 */ /* 0x000fe40003000000 */
[----:B------:R-:W-:-:S02]  /*ed80*/  SEL R10, RZ, 0x10, P5 ;  /* 0x00000010ff0a7807 */ /* 0x000fc40002800000 */
[----:B------:R-:W-:-:S03]  /*ed90*/  SEL R9, RZ, 0x10, P0 ;  /* 0x00000010ff097807 */ /* 0x000fc60000000000 */
        /* <DEDUP_REMOVED lines=8> */
[----:B-1----:R-:W-:Y:S05]  /*ee20*/  CALL.REL.NOINC `($__internal_7_$__cuda_sm70_shflsync_idx_p) ;  /* 0x000016c000007944 */ /* 0x002fea0003c00000 */
        /* <DEDUP_REMOVED lines=8> */
.L_x_1443:
[----:B------:R-:W-:Y:S01]  /*eeb0*/  IMAD.MOV.U32 R161, RZ, RZ, R13 ;  /* 0x000000ffffa17224 */ /* 0x000fe200078e000d */
[----:B------:R-:W-:Y:S01]  /*eec0*/  MOV R160, RZ ;  /* 0x000000ff00a07202 */ /* 0x000fe20000000f00 */
[----:B------:R-:W-:Y:S01]  /*eed0*/  IMAD.MOV.U32 R3, RZ, RZ, 0x181f ;  /* 0x0000181fff037424 */ /* 0x000fe200078e00ff */
[----:B------:R-:W-:Y:S02]  /*eee0*/  MOV R2, 0xef00 ;  /* 0x0000ef0000027802 */ /* 0x000fe40000000f00 */
[----:B-1234-:R-:W-:Y:S05]  /*eef0*/  CALL.REL.NOINC `($__internal_7_$__cuda_sm70_shflsync_idx_p) ;  /* 0x000015f000007944 */ /* 0x01efea0003c00000 */
[----:B------:R-:W-:Y:S01]  /*ef00*/  MOV R12, R160 ;  /* 0x000000a0000c7202 */ /* 0x000fe20000000f00 */
[----:B------:R-:W-:Y:S05]  /*ef10*/  BRA `(.L_x_1510) ;  /* 0xffff39a000007947 */ /* 0x000fea000383ffff */
.L_x_1444:
[----:B------:R-:W-:Y:S01]  /*ef20*/  IMAD.MOV.U32 R161, RZ, RZ, R20 ;  /* 0x000000ffffa17224 */ /* 0x000fe200078e0014 */
[----:B------:R-:W-:Y:S01]  /*ef30*/  MOV R160, RZ ;  /* 0x000000ff00a07202 */ /* 0x000fe20000000f00 */
[----:B------:R-:W-:Y:S01]  /*ef40*/  IMAD.MOV.U32 R3, RZ, RZ, 0x181f ;  /* 0x0000181fff037424 */ /* 0x000fe200078e00ff */
[----:B------:R-:W-:Y:S02]  /*ef50*/  MOV R2, 0xef70 ;  /* 0x0000ef7000027802 */ /* 0x000fe40000000f00 */
[----:B-1234-:R-:W-:Y:S05]  /*ef60*/  CALL.REL.NOINC `($__internal_7_$__cuda_sm70_shflsync_idx_p) ;  /* 0x0000158000007944 */ /* 0x01efea0003c00000 */
[C---:B------:R-:W-:Y:S01]  /*ef70*/  IADD3 R16, P0, R160.reuse, R29, RZ ;  /* 0x0000001da0107210 */ /* 0x040fe20007f1e0ff */
[----:B------:R-:W-:Y:S01]  /*ef80*/  IMAD.MOV.U32 R161, RZ, RZ, R13 ;  /* 0x000000ffffa17224 */ /* 0x000fe200078e000d */
        /* <DEDUP_REMOVED lines=10> */
[----:B------:R-:W-:Y:S01]  /*f030*/  IMAD.X R3, R12, 0x1, R23, P1 ;  /* 0x000000010c037824 */ /* 0x000fe200008e0617 */
[----:B------:R-:W-:Y:S01]  /*f040*/  SEL R13, RZ, 0x10, P0 ;  /* 0x00000010ff0d7807 */ /* 0x000fe20000000000 */
        /* <DEDUP_REMOVED lines=17> */
.L_x_1447:
[----:B------:R-:W-:Y:S01]  /*f160*/  IMAD.MOV.U32 R161, RZ, RZ, R5 ;  /* 0x000000ffffa17224 */ /* 0x000fe200078e0005 */
[----:B------:R-:W-:Y:S01]  /*f170*/  MOV R160, RZ ;  /* 0x000000ff00a07202 */ /* 0x000fe20000000f00 */
[----:B------:R-:W-:Y:S01]  /*f180*/  IMAD.MOV.U32 R3, RZ, RZ, 0x181f ;  /* 0x0000181fff037424 */ /* 0x000fe200078e00ff */
[----:B------:R-:W-:Y:S02]  /*f190*/  MOV R2, 0xf1b0 ;  /* 0x0000f1b000027802 */ /* 0x000fe40000000f00 */
[----:B------:R-:W-:Y:S05]  /*f1a0*/  CALL.REL.NOINC `($__internal_7_$__cuda_sm70_shflsync_idx_p) ;  /* 0x0000134000007944 */ /* 0x000fea0003c00000 */
[----:B------:R-:W-:Y:S01]  /*f1b0*/  MOV R4, R160 ;  /* 0x000000a000047202 */ /* 0x000fe20000000f00 */
[----:B------:R-:W-:Y:S05]  /*f1c0*/  BRA `(.L_x_1512) ;  /* 0xffff620000007947 */ /* 0x000fea000383ffff */
.L_x_1448:
        /* <DEDUP_REMOVED lines=36> */
.L_x_1452:
[----:B------:R-:W-:Y:S01]  /*f410*/  MOV R160, RZ ;  /* 0x000000ff00a07202 */ /* 0x000fe20000000f00 */
[----:B------:R-:W-:Y:S01]  /*f420*/  IMAD.MOV.U32 R161, RZ, RZ, R20 ;  /* 0x000000ffffa17224 */ /* 0x000fe200078e0014 */
[----:B------:R-:W-:Y:S01]  /*f430*/  MOV R2, 0xf460 ;  /* 0x0000f46000027802 */ /* 0x000fe20000000f00 */
[----:B------:R-:W-:Y:S02]  /*f440*/  IMAD.MOV.U32 R3, RZ, RZ, 0x181f ;  /* 0x0000181fff037424 */ /* 0x000fe400078e00ff */
[----:B-1234-:R-:W-:Y:S05]  /*f450*/  CALL.REL.NOINC `($__internal_7_$__cuda_sm70_shflsync_idx_p) ;  /* 0x0000109000007944 */ /* 0x01efea0003c00000 */
[----:B------:R-:W-:Y:S01]  /*f460*/  MOV R5, R160 ;  /* 0x000000a000057202 */ /* 0x000fe20000000f00 */
[----:B------:R-:W-:-:S05]  /*f470*/  BRA `(.L_x_1514) ;  /* 0xffff65f000007947 */ /* 0x000fca000383ffff */
.L_x_1453:
[----:B------:R-:W-:Y:S01]  /*f480*/  MOV R160, RZ ;  /* 0x000000ff00a07202 */ /* 0x000fe20000000f00 */
[----:B------:R-:W-:Y:S01]  /*f490*/  IMAD.MOV.U32 R161, RZ, RZ, R21 ;  /* 0x000000ffffa17224 */ /* 0x000fe200078e0015 */
[----:B------:R-:W-:Y:S01]  /*f4a0*/  MOV R2, 0xf4d0 ;  /* 0x0000f4d000027802 */ /* 0x000fe20000000f00 */
[----:B------:R-:W-:Y:S02]  /*f4b0*/  IMAD.MOV.U32 R3, RZ, RZ, 0x181f ;  /* 0x0000181fff037424 */ /* 0x000fe400078e00ff */
[----:B-1234-:R-:W-:Y:S05]  /*f4c0*/  CALL.REL.NOINC `($__internal_7_$__cuda_sm70_shflsync_idx_p) ;  /* 0x0000102000007944 */ /* 0x01efea0003c00000 */
[----:B------:R-:W-:Y:S01]  /*f4d0*/  ISETP.GE.AND P6, PT, R200, c[0x0][0x1d4], PT ;  /* 0x00007500c8007a0c */ /* 0x000fe20003fc6270 */
[----:B------:R-:W-:Y:S01]  /*f4e0*/  IMAD R4, R211, 0x6000, R232 ;  /* 0x00006000d3047824 */ /* 0x000fe200078e02e8 */
[C---:B------:R-:W-:Y:S01]  /*f4f0*/  IADD3 R2, P0, R160.reuse, R29, RZ ;  /* 0x0000001da0027210 */ /* 0x040fe20007f1e0ff */
[----:B------:R-:W-:Y:S01]  /*f500*/  IMAD.MOV.U32 R161, RZ, RZ, R20 ;  /* 0x000000ffffa17224 */ /* 0x000fe200078e0014 */
[----:B------:R-:W-:Y:S02]  /*f510*/  ISETP.GE.AND P5, PT, R213, c[0x0][0x1d4], PT ;  /* 0x00007500d5007a0c */ /* 0x000fe40003fa6270 */
[----:B------:R-:W-:Y:S01]  /*f520*/  IADD3 R6, P1, R160, R30, RZ ;  /* 0x0000001ea0067210 */ /* 0x000fe20007f3e0ff */
[C---:B------:R-:W-:Y:S01]  /*f530*/  IMAD.X R3, R5.reuse, 0x1, R22, P0 ;  /* 0x0000000105037824 */ /* 0x040fe200000e0616 */
[----:B------:R-:W-:Y:S02]  /*f540*/  ISETP.GE.AND P0, PT, R214, c[0x0][0x1d4], PT ;  /* 0x00007500d6007a0c */ /* 0x000fe40003f06270 */
[----:B------:R-:W-:Y:S01]  /*f550*/  SEL R20, RZ, 0x10, P6 ;  /* 0x00000010ff147807 */ /* 0x000fe20003000000 */
[C---:B------:R-:W-:Y:S01]  /*f560*/  IMAD.X R7, R5.reuse, 0x1, R23, P1 ;  /* 0x0000000105077824 */ /* 0x040fe200008e0617 */
[----:B------:R-:W-:Y:S01]  /*f570*/  SEL R15, RZ, 0x10, P5 ;  /* 0x00000010ff0f7807 */ /* 0x000fe20002800000 */
[----:B------:R-:W-:Y:S01]  /*f580*/  @!PT LDS RZ, [RZ] ;  /* 0x00000000fffff984 */ /* 0x000fe20000000800 */
[----:B------:R-:W-:Y:S01]  /*f590*/  @!PT LDS RZ, [RZ] ;  /* 0x00000000fffff984 */ /* 0x000fe20000000800 */
[----:B------:R-:W-:Y:S01]  /*f5a0*/  @!PT LDS RZ, [RZ] ;  /* 0x00000000fffff984 */ /* 0x000fe20000000800 */
[----:B------:R1:W-:Y:S01]  /*f5b0*/  LDGSTS.E.BYPASS.LTC128B.128 [R4], [R2.64], !P6 ;  /* 0x0000000002047fae */ /* 0x0003e2000f101d46 */
[----:B------:R-:W-:Y:S03]  /*f5c0*/  SEL R14, RZ, 0x10, P0 ;  /* 0x00000010ff0e7807 */ /* 0x000fe60000000000 */
[----:B------:R2:W-:Y:S01]  /*f5d0*/  LDGSTS.E.BYPASS.LTC128B.128 [R4+0x2000], [R6.64], !P5 ;  /* 0x0200000006047fae */ /* 0x0005e2000e901d46 */
[----:B-1----:R-:W-:Y:S01]  /*f5e0*/  IADD3 R2, P1, R160, R31, RZ ;  /* 0x0000001fa0027210 */ /* 0x002fe20007f3e0ff */
[----:B------:R-:W-:Y:S04]  /*f5f0*/  IMAD.MOV.U32 R160, RZ, RZ, 0x1 ;  /* 0x00000001ffa07424 */ /* 0x000fe800078e00ff */
[----:B------:R-:W-:Y:S05]  /*f600*/  IMAD.X R3, R5, 0x1, R28, P1 ;  /* 0x0000000105037824 */ /* 0x000fea00008e061c */
[----:B------:R1:W-:Y:S02]  /*f610*/  LDGSTS.E.BYPASS.LTC128B.128 [R4+0x4000], [R2.64], !P0 ;  /* 0x0400000002047fae */ /* 0x0003e4000c101d46 */
[----:B-1----:R-:W-:Y:S01]  /*f620*/  MOV R2, 0xf650 ;  /* 0x0000f65000027802 */ /* 0x002fe20000000f00 */
[----:B------:R-:W-:Y:S02]  /*f630*/  IMAD.MOV.U32 R3, RZ, RZ, 0x181f ;  /* 0x0000181fff037424 */ /* 0x000fe400078e00ff */
[----:B--2---:R-:W-:Y:S05]  /*f640*/  CALL.REL.NOINC `($__internal_7_$__cuda_sm70_shflsync_idx_p) ;  /* 0x00000ea000007944 */ /* 0x004fea0003c00000 */
[----:B------:R-:W-:Y:S01]  /*f650*/  MOV R3, 0x181f ;  /* 0x0000181f00037802 */ /* 0x000fe20000000f00 */
[----:B------:R-:W-:Y:S01]  /*f660*/  IMAD.MOV.U32 R5, RZ, RZ, R160 ;  /* 0x000000ffff057224 */ /* 0x000fe200078e00a0 */
[----:B------:R-:W-:Y:S01]  /*f670*/  MOV R160, 0x1 ;  /* 0x0000000100a07802 */ /* 0x000fe20000000f00 */
[----:B------:R-:W-:Y:S01]  /*f680*/  IMAD.MOV.U32 R161, RZ, RZ, R21 ;  /* 0x000000ffffa17224 */ /* 0x000fe200078e0015 */
[----:B------:R-:W-:Y:S02]  /*f690*/  MOV R2, 0xf6b0 ;  /* 0x0000f6b000027802 */ /* 0x000fe40000000f00 */
[----:B------:R-:W-:Y:S05]  /*f6a0*/  CALL.REL.NOINC `($__internal_7_$__cuda_sm70_shflsync_idx_p) ;  /* 0x00000e4000007944 */ /* 0x000fea0003c00000 */
[----:B------:R-:W-:Y:S01]  /*f6b0*/  MOV R2, R160 ;  /* 0x000000a000027202 */ /* 0x000fe20000000f00 */
[----:B------:R-:W-:-:S05]  /*f6c0*/  BRA `(.L_x_1515) ;  /* 0xffff650000007947 */ /* 0x000fca000383ffff */
.L_x_1456:
[----:B------:R-:W-:Y:S01]  /*f6d0*/  MOV R160, RZ ;  /* 0x000000ff00a07202 */ /* 0x000fe20000000f00 */
[----:B------:R-:W-:Y:S01]  /*f6e0*/  IMAD.MOV.U32 R161, RZ, RZ, R5 ;  /* 0x000000ffffa17224 */ /* 0x000fe200078e0005 */
[----:B------:R-:W-:Y:S01]  /*f6f0*/  MOV R2, 0xf720 ;  /* 0x0000f72000027802 */ /* 0x000fe20000000f00 */
[----:B------:R-:W-:Y:S02]  /*f700*/  IMAD.MOV.U32 R3, RZ, RZ, 0x181f ;  /* 0x0000181fff037424 */ /* 0x000fe400078e00ff */
[----:B------:R-:W-:Y:S05]  /*f710*/  CALL.REL.NOINC `($__internal_7_$__cuda_sm70_shflsync_idx_p) ;  /* 0x00000dd000007944 */ /* 0x000fea0003c00000 */
[----:B------:R-:W-:Y:S01]  /*f720*/  MOV R4, R160 ;  /* 0x000000a000047202 */ /* 0x000fe20000000f00 */
[----:B------:R-:W-:-:S05]  /*f730*/  BRA `(.L_x_1516) ;  /* 0xffff94c000007947 */ /* 0x000fca000383ffff */
.L_x_1457:
[----:B------:R-:W-:Y:S01]  /*f740*/  MOV R160, RZ ;  /* 0x000000ff00a07202 */ /* 0x000fe20000000f00 */
[----:B------:R-:W-:Y:S01]  /*f750*/  IMAD.MOV.U32 R161, RZ, RZ, R12 ;  /* 0x000000ffffa17224 */ /* 0x000fe200078e000c */
[----:B------:R-:W-:Y:S01]  /*f760*/  MOV R2, 0xf790 ;  /* 0x0000f79000027802 */ /* 0x000fe20000000f00 */
[----:B------:R-:W-:Y:S02]  /*f770*/  IMAD.MOV.U32 R3, RZ, RZ, 0x181f ;  /* 0x0000181fff037424 */ /* 0x000fe400078e00ff */
[----:B-12---:R-:W-:Y:S05]  /*f780*/  CALL.REL.NOINC `($__internal_7_$__cuda_sm70_shflsync_idx_p) ;  /* 0x00000d6000007944 */ /* 0x006fea0003c00000 */
[----:B------:R-:W-:Y:S01]  /*f790*/  ISETP.GE.AND P6, PT, R200, c[0x0][0x1d4], PT ;  /* 0x00007500c8007a0c */ /* 0x000fe20003fc6270 */
[----:B------:R-:W-:Y:S01]  /*f7a0*/  IMAD R0, R211, 0x6000, R233 ;  /* 0x00006000d3007824 */ /* 0x000fe200078e02e9 */
[C---:B------:R-:W-:Y:S01]  /*f7b0*/  IADD3 R8, P0, R160.reuse, R16, RZ ;  /* 0x00000010a0087210 */ /* 0x040fe20007f1e0ff */
[----:B------:R-:W-:Y:S01]  /*f7c0*/  IMAD.MOV.U32 R161, RZ, RZ, R5 ;  /* 0x000000ffffa17224 */ /* 0x000fe200078e0005 */
[----:B------:R-:W-:Y:S02]  /*f7d0*/  ISETP.GE.AND P5, PT, R213, c[0x0][0x1d4], PT ;  /* 0x00007500d5007a0c */ /* 0x000fe40003fa6270 */
[----:B------:R-:W-:Y:S01]  /*f7e0*/  IADD3 R6, P1, R160, R17, RZ ;  /* 0x00000011a0067210 */ /* 0x000fe20007f3e0ff */
[----:B------:R-:W-:Y:S01]  /*f7f0*/  IMAD.X R9, R4, 0x1, R13, P0 ;  /* 0x0000000104097824 */ /* 0x000fe200000e060d */
[----:B------:R-:W-:Y:S02]  /*f800*/  ISETP.GE.AND P0, PT, R214, c[0x0][0x1d4], PT ;  /* 0x00007500d6007a0c */ /* 0x000fe40003f06270 */
[----:B------:R-:W-:Y:S01]  /*f810*/  SEL R11, RZ, 0x10, P6 ;  /* 0x00000010ff0b7807 */ /* 0x000fe20003000000 */
[----:B------:R-:W-:Y:S01]  /*f820*/  IMAD.X R7, R4, 0x1, R14, P1 ;  /* 0x0000000104077824 */ /* 0x000fe200008e060e */
[----:B------:R-:W-:Y:S01]  /*f830*/  IADD3 R2, P1, R160, R18, RZ ;  /* 0x00000012a0027210 */ /* 0x000fe20007f3e0ff */
[----:B------:R-:W-:Y:S01]  /*f840*/  @!PT LDS RZ, [RZ] ;  /* 0x00000000fffff984 */ /* 0x000fe20000000800 */
[----:B------:R-:W-:Y:S01]  /*f850*/  @!PT LDS RZ, [RZ] ;  /* 0x00000000fffff984 */ /* 0x000fe20000000800 */
[----:B------:R-:W-:Y:S01]  /*f860*/  @!PT LDS RZ, [RZ] ;  /* 0x00000000fffff984 */ /* 0x000fe20000000800 */
[----:B------:R1:W-:Y:S01]  /*f870*/  LDGSTS.E.BYPASS.LTC128B.128 [R0], [R8.64], !P6 ;  /* 0x0000000008007fae */ /* 0x0003e2000f101d46 */
[----:B------:R-:W-:Y:S01]  /*f880*/  IMAD.MOV.U32 R160, RZ, RZ, 0x1 ;  /* 0x00000001ffa07424 */ /* 0x000fe200078e00ff */
[----:B------:R-:W-:Y:S02]  /*f890*/  SEL R10, RZ, 0x10, P5 ;  /* 0x00000010ff0a7807 */ /* 0x000fe40002800000 */
[----:B------:R1:W-:Y:S01]  /*f8a0*/  LDGSTS.E.BYPASS.LTC128B.128 [R0+0x2000], [R6.64], !P5 ;  /* 0x0200000006007fae */ /* 0x0003e2000e901d46 */
[----:B------:R-:W-:Y:S01]  /*f8b0*/  IMAD.X R3, R4, 0x1, R15, P1 ;  /* 0x0000000104037824 */ /* 0x000fe200008e060f */
[----:B------:R-:W-:Y:S04]  /*f8c0*/  SEL R5, RZ, 0x10, P0 ;  /* 0x00000010ff057807 */ /* 0x000fe80000000000 */
[----:B------:R2:W-:Y:S02]  /*f8d0*/  LDGSTS.E.BYPASS.LTC128B.128 [R0+0x4000], [R2.64], !P0 ;  /* 0x0400000002007fae */ /* 0x0005e4000c101d46 */
[----:B--2---:R-:W-:Y:S01]  /*f8e0*/  MOV R2, 0xf910 ;  /* 0x0000f91000027802 */ /* 0x004fe20000000f00 */
[----:B------:R-:W-:Y:S02]  /*f8f0*/  IMAD.MOV.U32 R3, RZ, RZ, 0x181f ;  /* 0x0000181fff037424 */ /* 0x000fe400078e00ff */
[----:B-1----:R-:W-:Y:S05]  /*f900*/  CALL.REL.NOINC `($__internal_7_$__cuda_sm70_shflsync_idx_p) ;  /* 0x00000be000007944 */ /* 0x002fea0003c00000 */
        /* <DEDUP_REMOVED lines=8> */
.L_x_1462:
[----:B------:R-:W-:Y:S01]  /*f990*/  MOV R160, RZ ;  /* 0x000000ff00a07202 */ /* 0x000fe20000000f00 */
[----:B------:R-:W-:Y:S01]  /*f9a0*/  IMAD.MOV.U32 R161, RZ, RZ, R20 ;  /* 0x000000ffffa17224 */ /* 0x000fe200078e0014 */
[----:B------:R-:W-:Y:S01]  /*f9b0*/  MOV R2, 0xf9e0 ;  /* 0x0000f9e000027802 */ /* 0x000fe20000000f00 */
[----:B------:R-:W-:Y:S02]  /*f9c0*/  IMAD.MOV.U32 R3, RZ, RZ, 0x181f ;  /* 0x0000181fff037424 */ /* 0x000fe400078e00ff */
[----:B-1234-:R-:W-:Y:S05]  /*f9d0*/  CALL.REL.NOINC `($__internal_7_$__cuda_sm70_shflsync_idx_p) ;  /* 0x00000b1000007944 */ /* 0x01efea0003c00000 */
[----:B------:R-:W-:Y:S01]  /*f9e0*/  MOV R5, R160 ;  /* 0x000000a000057202 */ /* 0x000fe20000000f00 */
[----:B------:R-:W-:-:S05]  /*f9f0*/  BRA `(.L_x_1518) ;  /* 0xffff986000007947 */ /* 0x000fca000383ffff */
.L_x_1463:
        /* <DEDUP_REMOVED lines=14> */
[C---:B------:R-:W-:Y:S02]  /*fae0*/  IMAD.X R7, R5.reuse, 0x1, R23, P1 ;  /* 0x0000000105077824 */ /* 0x040fe400008e0617 */
[----:B------:R-:W-:Y:S01]  /*faf0*/  @!PT LDS RZ, [RZ] ;  /* 0x00000000fffff984 */ /* 0x000fe20000000800 */
[----:B------:R-:W-:Y:S01]  /*fb00*/  @!PT LDS RZ, [RZ] ;  /* 0x00000000fffff984 */ /* 0x000fe20000000800 */
[----:B------:R-:W-:Y:S01]  /*fb10*/  @!PT LDS RZ, [RZ] ;  /* 0x00000000fffff984 */ /* 0x000fe20000000800 */
[----:B------:R1:W-:Y:S04]  /*fb20*/  LDGSTS.E.BYPASS.LTC128B.128 [R4], [R2.64], !P5 ;  /* 0x0000000002047fae */ /* 0x0003e8000e901d46 */
[----:B------:R2:W-:Y:S01]  /*fb30*/  LDGSTS.E.BYPASS.LTC128B.128 [R4+0x2000], [R6.64], !P4 ;  /* 0x0200000006047fae */ /* 0x0005e2000e101d46 */
[----:B-1----:R-:W-:Y:S01]  /*fb40*/  IADD3 R2, P1, R160, R31, RZ ;  /* 0x0000001fa0027210 */ /* 0x002fe20007f3e0ff */
[----:B------:R-:W-:Y:S01]  /*fb50*/  IMAD.MOV.U32 R160, RZ, RZ, 0x1 ;  /* 0x00000001ffa07424 */ /* 0x000fe200078e00ff */
[----:B--2---:R-:W-:Y:S03]  /*fb60*/  SEL R7, RZ, 0x10, P4 ;  /* 0x00000010ff077807 */ /* 0x004fe60002000000 */
[----:B------:R-:W-:Y:S01]  /*fb70*/  IMAD.X R3, R5, 0x1, R28, P1 ;  /* 0x0000000105037824 */ /* 0x000fe200008e061c */
[----:B------:R-:W-:Y:S04]  /*fb80*/  SEL R6, RZ, 0x10, P0 ;  /* 0x00000010ff067807 */ /* 0x000fe80000000000 */
[----:B------:R1:W-:Y:S02]  /*fb90*/  LDGSTS.E.BYPASS.LTC128B.128 [R4+0x4000], [R2.64], !P0 ;  /* 0x0400000002047fae */ /* 0x0003e4000c101d46 */
[----:B-1----:R-:W-:Y:S01]  /*fba0*/  MOV R2, 0xfbd0 ;  /* 0x0000fbd000027802 */ /* 0x002fe20000000f00 */
[----:B------:R-:W-:Y:S02]  /*fbb0*/  IMAD.MOV.U32 R3, RZ, RZ, 0x181f ;  /* 0x0000181fff037424 */ /* 0x000fe400078e00ff */
[----:B------:R-:W-:Y:S05]  /*fbc0*/  CALL.REL.NOINC `($__internal_7_$__cuda_sm70_shflsync_idx_p) ;  /* 0x0000092000007944 */ /* 0x000fea0003c00000 */
        /* <DEDUP_REMOVED lines=8> */
.L_x_1464:
[----:B------:R-:W-:Y:S01]  /*fc50*/  MOV R4, 0x2 ;  /* 0x0000000200047802 */ /* 0x000fe20000000f00 */
[----:B------:R-:W-:Y:S01]  /*fc60*/  IMAD.MOV.U32 R2, RZ, RZ, R101 ;  /* 0x000000ffff027224 */ /* 0x000fe200078e0065 */
[----:B------:R-:W-:Y:S02]  /*fc70*/  MOV R3, 0xfc90 ;  /* 0x0000fc9000037802 */ /* 0x000fe40000000f00 */
[----:B------:R-:W-:Y:S05]  /*fc80*/  CALL.REL.NOINC `($__internal_6_$__cuda_sm70_shflsync_bfly_p) ;  /* 0x0000081000007944 */ /* 0x000fea0003c00000 */
[----:B------:R-:W-:Y:S01]  /*fc90*/  MOV R2, R4 ;  /* 0x0000000400027202 */ /* 0x000fe20000000f00 */
[----:B------:R-:W-:-:S05]  /*fca0*/  BRA `(.L_x_1520) ;  /* 0xffffa83000007947 */ /* 0x000fca000383ffff */
.L_x_1467:
[----:B------:R-:W-:Y:S01]  /*fcb0*/  MOV R160, RZ ;  /* 0x000000ff00a07202 */ /* 0x000fe20000000f00 */
[----:B------:R-:W-:Y:S01]  /*fcc0*/  IMAD.MOV.U32 R161, RZ, RZ, R5 ;  /* 0x000000ffffa17224 */ /* 0x000fe200078e0005 */
[----:B------:R-:W-:Y:S01]  /*fcd0*/  MOV R2, 0xfd00 ;  /* 0x0000fd0000027802 */ /* 0x000fe20000000f00 */
[----:B------:R-:W-:Y:S02]  /*fce0*/  IMAD.MOV.U32 R3, RZ, RZ, 0x181f ;  /* 0x0000181fff037424 */ /* 0x000fe400078e00ff */
[----:B------:R-:W-:Y:S05]  /*fcf0*/  CALL.REL.NOINC `($__internal_7_$__cuda_sm70_shflsync_idx_p) ;  /* 0x000007f000007944 */ /* 0x000fea0003c00000 */
[----:B------:R-:W-:Y:S01]  /*fd00*/  MOV R4, R160 ;  /* 0x000000a000047202 */ /* 0x000fe20000000f00 */
[----:B------:R-:W-:-:S05]  /*fd10*/  BRA `(.L_x_1521) ;  /* 0xffffc1a000007947 */ /* 0x000fca000383ffff */
.L_x_1468:
        /* <DEDUP_REMOVED lines=13> */
[----:B------:R-:W-:Y:S01]  /*fdf0*/  IADD3 R2, P1, R160, R18, RZ ;  /* 0x00000012a0027210 */ /* 0x000fe20007f3e0ff */
[C---:B------:R-:W-:Y:S01]  /*fe00*/  IMAD.X R7, R4.reuse, 0x1, R14, P5 ;  /* 0x0000000104077824 */ /* 0x040fe200028e060e */
[----:B------:R-:W-:Y:S01]  /*fe10*/  SEL R5, RZ, 0x10, P6 ;  /* 0x00000010ff057807 */ /* 0x000fe20003000000 */
[----:B------:R-:W-:Y:S01]  /*fe20*/  @!PT LDS RZ, [RZ] ;  /* 0x00000000fffff984 */ /* 0x000fe20000000800 */
[----:B------:R-:W-:Y:S01]  /*fe30*/  @!PT LDS RZ, [RZ] ;  /* 0x00000000fffff984 */ /* 0x000fe20000000800 */
[----:B------:R-:W-:Y:S01]  /*fe40*/  @!PT LDS RZ, [RZ] ;  /* 0x00000000fffff984 */ /* 0x000fe20000000800 */
[----:B------:R1:W-:Y:S01]  /*fe50*/  LDGSTS.E.BYPASS.LTC128B.128 [R0], [R8.64], !P6 ;  /* 0x0000000008007fae */ /* 0x0003e2000f101d46 */
[----:B------:R-:W-:Y:S01]  /*fe60*/  IMAD.MOV.U32 R160, RZ, RZ, 0x1 ;  /* 0x00000001ffa07424 */ /* 0x000fe200078e00ff */
[----:B------:R-:W-:Y:S01]  /*fe70*/  SEL R10, RZ, 0x10, P4 ;  /* 0x00000010ff0a7807 */ /* 0x000fe20002000000 */
[----:B------:R-:W-:Y:S01]  /*fe80*/  IMAD.X R3, R4, 0x1, R15, P1 ;  /* 0x0000000104037824 */ /* 0x000fe200008e060f */
[----:B------:R2:W-:Y:S04]  /*fe90*/  LDGSTS.E.BYPASS.LTC128B.128 [R0+0x2000], [R6.64], !P4 ;  /* 0x0200000006007fae */ /* 0x0005e8000e101d46 */
[----:B------:R3:W-:Y:S01]  /*fea0*/  LDGSTS.E.BYPASS.LTC128B.128 [R0+0x4000], [R2.64], !P0 ;  /* 0x0400000002007fae */ /* 0x0007e2000c101d46 */
[----:B--2---:R-:W-:Y:S02]  /*feb0*/  SEL R7, RZ, 0x10, P0 ;  /* 0x00000010ff077807 */ /* 0x004fe40000000000 */
[----:B---3--:R-:W-:Y:S01]  /*fec0*/  MOV R2, 0xfef0 ;  /* 0x0000fef000027802 */ /* 0x008fe20000000f00 */
        /* <DEDUP_REMOVED lines=10> */
.L_x_1470:
[----:B------:R-:W-:Y:S01]  /*ff70*/  IMAD.MOV.U32 R2, RZ, RZ, R216 ;  /* 0x000000ffff027224 */ /* 0x000fe200078e00d8 */
[----:B------:R-:W-:-:S02]  /*ff80*/  MOV R4, 0x2 ;  /* 0x0000000200047802 */ /* 0x000fc40000000f00 */
[----:B------:R-:W-:Y:S02]  /*ff90*/  MOV R3, 0xffb0 ;  /* 0x0000ffb000037802 */ /* 0x000fe40000000f00 */
[----:B------:R-:W-:Y:S05]  /*ffa0*/  CALL.REL.NOINC `($__internal_6_$__cuda_sm70_shflsync_bfly_p) ;  /* 0x000004f000007944 */ /* 0x000fea0003c00000 */
[----:B------:R-:W-:Y:S01]  /*ffb0*/  MOV R5, R4 ;  /* 0x0000000400057202 */ /* 0x000fe20000000f00 */
[----:B------:R-:W-:Y:S05]  /*ffc0*/  BRA `(.L_x_1523) ;  /* 0xffffc26000007947 */ /* 0x000fea000383ffff */
.L_x_1471:
[----:B------:R-:W-:Y:S01]  /*ffd0*/  IMAD.MOV.U32 R2, RZ, RZ, R5 ;  /* 0x000000ffff027224 */ /* 0x000fe200078e0005 */
[----:B------:R-:W-:Y:S02]  /*ffe0*/  MOV R4, 0x1 ;  /* 0x0000000100047802 */ /* 0x000fe40000000f00 */
[----:B------:R-:W-:Y:S02]  /*fff0*/  MOV R3, 0x10010 ;  /* 0x0001001000037802 */ /* 0x000fe40000000f00 */
[----:B-1----:R-:W-:Y:S05]  /*10000*/  CALL.REL.NOINC `($__internal_6_$__cuda_sm70_shflsync_bfly_p) ;  /* 0x0000049000007944 */ /* 0x002fea0003c00000 */
[----:B------:R-:W-:Y:S01]  /*10010*/  FADD.FTZ R5, R5, R4 ;  /* 0x0000000405057221 */ /* 0x000fe20000010000 */
[----:B------:R-:W-:Y:S02]  /*10020*/  MOV R2, R217 ;  /* 0x000000d900027202 */ /* 0x000fe40000000f00 */
[----:B------:R-:W-:Y:S02]  /*10030*/  MOV R4, 0x2 ;  /* 0x0000000200047802 */ /* 0x000fe40000000f00 */
[----:B------:R-:W-:Y:S02]  /*10040*/  MOV R3, 0x10060 ;  /* 0x0001006000037802 */ /* 0x000fe40000000f00 */
[----:B------:R-:W-:Y:S05]  /*10050*/  CALL.REL.NOINC `($__internal_6_$__cuda_sm70_shflsync_bfly_p) ;  /* 0x0000044000007944 */ /* 0x000fea0003c00000 */
[----:B------:R-:W-:Y:S01]  /*10060*/  FADD.FTZ R0, R217, R4 ;  /* 0x00000004d9007221 */ /* 0x000fe20000010000 */
[----:B------:R-:W-:-:S02]  /*10070*/  MOV R4, 0x1 ;  /* 0x0000000100047802 */ /* 0x000fc40000000f00 */
[----:B------:R-:W-:Y:S02]  /*10080*/  MOV R3, 0x100b0 ;  /* 0x000100b000037802 */ /* 0x000fe40000000f00 */
[----:B------:R-:W-:Y:S02]  /*10090*/  MOV R2, R0 ;  /* 0x0000000000027202 */ /* 0x000fe40000000f00 */
[----:B------:R-:W-:Y:S05]  /*100a0*/  CALL.REL.NOINC `($__internal_6_$__cuda_sm70_shflsync_bfly_p) ;  /* 0x000003f000007944 */ /* 0x000fea0003c00000 */
[----:B------:R-:W-:Y:S01]  /*100b0*/  MOV R3, R4 ;  /* 0x0000000400037202 */ /* 0x000fe20000000f00 */
[----:B------:R-:W-:Y:S05]  /*100c0*/  BRA `(.L_x_1524) ;  /* 0xffffc1d000007947 */ /* 0x000fea000383ffff */
.L_x_1486:
[----:B------:R-:W-:Y:S01]  /*100d0*/  IMAD.MOV.U32 R161, RZ, RZ, R9 ;  /* 0x000000ffffa17224 */ /* 0x000fe200078e0009 */
[----:B------:R-:W-:Y:S01]  /*100e0*/  MOV R160, RZ ;  /* 0x000000ff00a07202 */ /* 0x000fe20000000f00 */
[----:B------:R-:W-:Y:S01]  /*100f0*/  IMAD.MOV.U32 R3, RZ, RZ, 0x181f ;  /* 0x0000181fff037424 */ /* 0x000fe200078e00ff */
[----:B------:R-:W-:Y:S02]  /*10100*/  MOV R2, 0x10120 ;  /* 0x0001012000027802 */ /* 0x000fe40000000f00 */
[----:B-1----:R-:W-:Y:S05]  /*10110*/  CALL.REL.NOINC `($__internal_7_$__cuda_sm70_shflsync_idx_p) ;  /* 0x000003d000007944 */ /* 0x002fea0003c00000 */
[----:B------:R-:W-:Y:S01]  /*10120*/  MOV R8, R160 ;  /* 0x000000a000087202 */ /* 0x000fe20000000f00 */
[----:B------:R-:W-:Y:S05]  /*10130*/  BRA `(.L_x_1525) ;  /* 0xffffe04000007947 */ /* 0x000fea000383ffff */
.L_x_1487:
[----:B------:R-:W-:Y:S01]  /*10140*/  IMAD.MOV.U32 R161, RZ, RZ, R11 ;  /* 0x000000ffffa17224 */ /* 0x000fe200078e000b */
[----:B------:R-:W-:Y:S01]  /*10150*/  MOV R160, RZ ;  /* 0x000000ff00a07202 */ /* 0x000fe20000000f00 */
[----:B------:R-:W-:Y:S01]  /*10160*/  IMAD.MOV.U32 R3, RZ, RZ, 0x181f ;  /* 0x0000181fff037424 */ /* 0x000fe200078e00ff */
[----:B------:R-:W-:-:S02]  /*10170*/  MOV R2, 0x10190 ;  /* 0x0001019000027802 */ /* 0x000fc40000000f00 */
[----:B-123--:R-:W-:Y:S05]  /*10180*/  CALL.REL.NOINC `($__internal_7_$__cuda_sm70_shflsync_idx_p) ;  /* 0x0000036000007944 */ /* 0x00efea0003c00000 */
[----:B------:R-:W-:Y:S01]  /*10190*/  MOV R0, R160 ;  /* 0x000000a000007202 */ /* 0x000fe20000000f00 */
[----:B------:R-:W-:Y:S05]  /*101a0*/  BRA `(.L_x_1526) ;  /* 0xffffdff000007947 */ /* 0x000fea000383ffff */
.L_x_1490:
[----:B------:R-:W-:Y:S01]  /*101b0*/  IMAD.MOV.U32 R161, RZ, RZ, R9 ;  /* 0x000000ffffa17224 */ /* 0x000fe200078e0009 */
[----:B------:R-:W-:Y:S01]  /*101c0*/  MOV R160, 0x1 ;  /* 0x0000000100a07802 */ /* 0x000fe20000000f00 */
[----:B-1----:R-:W-:Y:S01]  /*101d0*/  IMAD.MOV.U32 R3, RZ, RZ, 0x181f ;  /* 0x0000181fff037424 */ /* 0x002fe200078e00ff */
[----:B------:R-:W-:-:S02]  /*101e0*/  MOV R2, 0x10200 ;  /* 0x0001020000027802 */ /* 0x000fc40000000f00 */
[----:B--234-:R-:W-:Y:S05]  /*101f0*/  CALL.REL.NOINC `($__internal_7_$__cuda_sm70_shflsync_idx_p) ;  /* 0x000002f000007944 */ /* 0x01cfea0003c00000 */
        /* <DEDUP_REMOVED lines=8> */
.L_x_1493:
[----:B------:R-:W-:Y:S01]  /*10280*/  IMAD.MOV.U32 R161, RZ, RZ, R9 ;  /* 0x000000ffffa17224 */ /* 0x000fe200078e0009 */
[----:B------:R-:W-:Y:S01]  /*10290*/  MOV R160, 0x2 ;  /* 0x0000000200a07802 */ /* 0x000fe20000000f00 */
[----:B-1----:R-:W-:Y:S01]  /*102a0*/  IMAD.MOV.U32 R3, RZ, RZ, 0x181f ;  /* 0x0000181fff037424 */ /* 0x002fe200078e00ff */
[----:B------:R-:W-:Y:S02]  /*102b0*/  MOV R2, 0x102d0 ;  /* 0x000102d000027802 */ /* 0x000fe40000000f00 */
[----:B--234-:R-:W-:Y:S05]  /*102c0*/  CALL.REL.NOINC `($__internal_7_$__cuda_sm70_shflsync_idx_p) ;  /* 0x0000022000007944 */ /* 0x01cfea0003c00000 */
[----:B------:R-:W-:Y:S01]  /*102d0*/  MOV R8, R160 ;  /* 0x000000a000087202 */ /* 0x000fe20000000f00 */
[----:B------:R-:W-:Y:S05]  /*102e0*/  BRA `(.L_x_1528) ;  /* 0xffffe1b000007947 */ /* 0x000fea000383ffff */
.L_x_1494:
[----:B------:R-:W-:Y:S01]  /*102f0*/  IMAD.MOV.U32 R161, RZ, RZ, R11 ;  /* 0x000000ffffa17224 */ /* 0x000fe200078e000b */
[----:B------:R-:W-:Y:S01]  /*10300*/  MOV R160, 0x2 ;  /* 0x0000000200a07802 */ /* 0x000fe20000000f00 */
[----:B-1----:R-:W-:Y:S01]  /*10310*/  IMAD.MOV.U32 R3, RZ, RZ, 0x181f ;  /* 0x0000181fff037424 */ /* 0x002fe200078e00ff */
[----:B------:R-:W-:Y:S02]  /*10320*/  MOV R2, 0x10340 ;  /* 0x0001034000027802 */ /* 0x000fe40000000f00 */
[----:B--234-:R-:W-:Y:S05]  /*10330*/  CALL.REL.NOINC `($__internal_7_$__cuda_sm70_shflsync_idx_p) ;  /* 0x000001b000007944 */ /* 0x01cfea0003c00000 */
[----:B------:R-:W-:Y:S01]  /*10340*/  MOV R0, R160 ;  /* 0x000000a000007202 */ /* 0x000fe20000000f00 */
[----:B------:R-:W-:Y:S05]  /*10350*/  BRA `(.L_x_1529) ;  /* 0xffffe16000007947 */ /* 0x000fea000383ffff */
.L_x_1497:
[----:B------:R-:W-:Y:S01]  /*10360*/  IMAD.MOV.U32 R161, RZ, RZ, R9 ;  /* 0x000000ffffa17224 */ /* 0x000fe200078e0009 */
[----:B------:R-:W-:Y:S01]  /*10370*/  MOV R160, 0x3 ;  /* 0x0000000300a07802 */ /* 0x000fe20000000f00 */
[----:B--2---:R-:W-:Y:S01]  /*10380*/  IMAD.MOV.U32 R3, RZ, RZ, 0x181f ;  /* 0x0000181fff037424 */ /* 0x004fe200078e00ff */
[----:B------:R-:W-:-:S02]  /*10390*/  MOV R2, 0x103b0 ;  /* 0x000103b000027802 */ /* 0x000fc40000000f00 */
[----:B-1-34-:R-:W-:Y:S05]  /*103a0*/  CALL.REL.NOINC `($__internal_7_$__cuda_sm70_shflsync_idx_p) ;  /* 0x0000014000007944 */ /* 0x01afea0003c00000 */
        /* <DEDUP_REMOVED lines=8> */
.L_x_1499:
[----:B------:R-:W-:Y:S01]  /*10430*/  IMAD.MOV.U32 R161, RZ, RZ, R65 ;  /* 0x000000ffffa17224 */ /* 0x000fe200078e0041 */
[----:B------:R-:W-:Y:S01]  /*10440*/  MOV R160, RZ ;  /* 0x000000ff00a07202 */ /* 0x000fe20000000f00 */
[----:B-1----:R-:W-:Y:S01]  /*10450*/  IMAD.MOV.U32 R3, RZ, RZ, 0x1f ;  /* 0x0000001fff037424 */ /* 0x002fe200078e00ff */
[----:B------:R-:W-:Y:S02]  /*10460*/  MOV R2, 0x10480 ;  /* 0x0001048000027802 */ /* 0x000fe40000000f00 */
[----:B--23--:R-:W-:Y:S05]  /*10470*/  CALL.REL.NOINC `($__internal_7_$__cuda_sm70_shflsync_idx_p) ;  /* 0x0000007000007944 */ /* 0x00cfea0003c00000 */
[----:B------:R-:W-:Y:S01]  /*10480*/  MOV R0, R160 ;  /* 0x000000a000007202 */ /* 0x000fe20000000f00 */
[----:B------:R-:W-:Y:S05]  /*10490*/  BRA `(.L_x_1531) ;  /* 0xffffe36000007947 */ /* 0x000fea000383ffff */
        .weak           $__internal_6_$__cuda_sm70_shflsync_bfly_p
        .type           $__internal_6_$__cuda_sm70_shflsync_bfly_p,@function
        .size           $__internal_6_$__cuda_sm70_shflsync_bfly_p,($__internal_7_$__cuda_sm70_shflsync_idx_p - $__internal_6_$__cuda_sm70_shflsync_bfly_p)
$__internal_6_$__cuda_sm70_shflsync_bfly_p:
[----:B------:R-:W-:Y:S04]  /*104a0*/  WARPSYNC R220 ;  /* 0x000000dc00007348 */ /* 0x000fe80003800000 */
[----:B------:R1:W2:Y:S02]  /*104b0*/  SHFL.BFLY PT, R4, R2, R4, R234 ;  /* 0x0c00000402047389 */ /* 0x0002a400000e00ea */
[----:B-1----:R-:W-:-:S02]  /*104c0*/  MOV R2, R3 ;  /* 0x0000000300027202 */ /* 0x002fc40000000f00 */
[----:B------:R-:W-:-:S04]  /*104d0*/  MOV R3, 0x0 ;  /* 0x0000000000037802 */ /* 0x000fc80000000f00 */
[----:B--2---:R-:W-:Y:S05]  /*104e0*/  RET.REL.NODEC R2 `(_ZN7cutlass13device_kernelIN5flash19enable_sm80_to_sm89INS1_16FlashAttnFwdSm80INS1_25CollectiveMainloopFwdSm80ILi8ELi2ELb0EN4cute5tupleIJNS5_1CILi128EEENS7_ILi64EEENS7_ILi192EEEEEELi192ENS_10bfloat16_tEfNS_4arch4Sm80ELb1ELb0ELb1ELb0ELb1ELb0ELb1ELb0EEENS1_21CollectiveEpilogueFwdINS6_IJS8_SA_S9_EEENS6_IJNS7_ILi1EEESI_SI_EEESC_SE_Li256ELb0ELb1ELb0ELb0EEENS1_30DynamicPersistentTileSchedulerILi256ELi256ELb0ELb1ELb0EEEEEEEEEvNT_6ParamsE) ;  /* 0xfffefb1002007950 */ /* 0x004fea0003c3ffff */
        .weak           $__internal_7_$__cuda_sm70_shflsync_idx_p
        .type           $__internal_7_$__cuda_sm70_shflsync_idx_p,@function
        .size           $__internal_7_$__cuda_sm70_shflsync_idx_p,(.L_x_3417 - $__internal_7_$__cuda_sm70_shflsync_idx_p)
$__internal_7_$__cuda_sm70_shflsync_idx_p:
[----:B------:R-:W-:-:S04]  /*104f0*/  MOV R162, 0xffffffff ;  /* 0xffffffff00a27802 */ /* 0x000fc80000000f00 */
[----:B------:R-:W-:Y:S04]  /*10500*/  WARPSYNC R162 ;  /* 0x000000a200007348 */ /* 0x000fe80003800000 */
[----:B------:R1:W2:Y:S02]  /*10510*/  SHFL.IDX PT, R160, R161, R160, R3 ;  /* 0x000000a0a1a07389 */ /* 0x0002a400000e0003 */
[----:B-1----:R-:W-:-:S04]  /*10520*/  MOV R3, 0x0 ;  /* 0x0000000000037802 */ /* 0x002fc80000000f00 */
[----:B--2---:R-:W-:Y:S05]  /*10530*/  RET.REL.NODEC R2 `(_ZN7cutlass13device_kernelIN5flash19enable_sm80_to_sm89INS1_16FlashAttnFwdSm80INS1_25CollectiveMainloopFwdSm80ILi8ELi2ELb0EN4cute5tupleIJNS5_1CILi128EEENS7_ILi64EEENS7_ILi192EEEEEELi192ENS_10bfloat16_tEfNS_4arch4Sm80ELb1ELb0ELb1ELb0ELb1ELb0ELb1ELb0EEENS1_21CollectiveEpilogueFwdINS6_IJS8_SA_S9_EEENS6_IJNS7_ILi1EEESI_SI_EEESC_SE_Li256ELb0ELb1ELb0ELb0EEENS1_30DynamicPersistentTileSchedulerILi256ELi256ELb0ELb1ELb0EEEEEEEEEvNT_6ParamsE) ;  /* 0xfffefac002007950 */ /* 0x004fea0003c3ffff */
.L_x_1532:
        /* <DEDUP_REMOVED lines=12> */
.L_x_3417:


//--------------------- .text._ZN7cutlass13device_kernelIN5flash19enable_sm80_to_sm89INS1_16FlashAttnFwdSm80INS1_25CollectiveMainloopFwdSm80ILi8ELi2ELb0EN4cute5tupleIJNS5_1CILi128EEENS7_ILi64EEENS7_ILi192EEEEEELi192ENS_10bfloat16_tEfNS_4arch4Sm80ELb1ELb0ELb1ELb1ELb1ELb0ELb1ELb0EEENS1_21CollectiveEpilogueFwdINS6_IJS8_SA_S9_EEENS6_IJNS7_ILi1EEESI_SI_EEESC_SE_Li256ELb1ELb1ELb0ELb0EEENS1_19SingleTileSchedulerILb1ELb0ELb1ELi128EEEEEEEEEvNT_6ParamsE --------------------------
	.section	.text._ZN7cutlass13device_kernelIN5flash19enable_sm80_to_sm89INS1_16FlashAttnFwdSm80INS1_25CollectiveMainloopFwdSm80ILi8ELi2ELb0EN4cute5tupleIJNS5_1CILi128EEENS7_ILi64EEENS7_ILi192EEEEEELi192ENS_10bfloat16_tEfNS_4arch4Sm80ELb1ELb0ELb1ELb1ELb1ELb0ELb1ELb0EEENS1_21CollectiveEpilogueFwdINS6_IJS8_SA_S9_EEENS6_IJNS7_ILi1EEESI_SI_EEESC_SE_Li256ELb1ELb1ELb0ELb0EEENS1_19SingleTileSchedulerILb1ELb0ELb1ELi128EEEEEEEEEvNT_6ParamsE,"ax",@progbits
	.sectioninfo	@"SHI_REGISTERS=254"
	.align	128
.text._ZN7cutlass13device_kernelIN5flash19enable_sm80_to_sm89INS1_16FlashAttnFwdSm80INS1_25CollectiveMainloopFwdSm80ILi8ELi2ELb0EN4cute5tupleIJNS5_1CILi128EEENS7_ILi64EEENS7_ILi192EEEEEELi192ENS_10bfloat16_tEfNS_4arch4Sm80ELb1ELb0ELb1ELb1ELb1ELb0ELb1ELb0EEENS1_21CollectiveEpilogueFwdINS6_IJS8_SA_S9_EEENS6_IJNS7_ILi1EEESI_SI_EEESC_SE_Li256ELb1ELb1ELb0ELb0EEENS1_19SingleTileSchedulerILb1ELb0ELb1ELi128EEEEEEEEEvNT_6ParamsE:
        .type           _ZN7cutlass13device_kernelIN5flash19enable_sm80_to_sm89INS1_16FlashAttnFwdSm80INS1_25CollectiveMainloopFwdSm80ILi8ELi2ELb0EN4cute5tupleIJNS5_1CILi128EEENS7_ILi64EEENS7_ILi192EEEEEELi192ENS_10bfloat16_tEfNS_4arch4Sm80ELb1ELb0ELb1ELb1ELb1ELb0ELb1ELb0EEENS1_21CollectiveEpilogueFwdINS6_IJS8_SA_S9_EEENS6_IJNS7_ILi1EEESI_SI_EEESC_SE_Li256ELb1ELb1ELb0ELb0EEENS1_19SingleTileSchedulerILb1ELb0ELb1ELi128EEEEEEEEEvNT_6ParamsE,@function
        .size           _ZN7cutlass13device_kernelIN5flash19enable_sm80_to_sm89INS1_16FlashAttnFwdSm80INS1_25CollectiveMainloopFwdSm80ILi8ELi2ELb0EN4cute5tupleIJNS5_1CILi128EEENS7_ILi64EEENS7_ILi192EEEEEELi192ENS_10bfloat16_tEfNS_4arch4Sm80ELb1ELb0ELb1ELb1ELb1ELb0ELb1ELb0EEENS1_21CollectiveEpilogueFwdINS6_IJS8_SA_S9_EEENS6_IJNS7_ILi1EEESI_SI_EEESC_SE_Li256ELb1ELb1ELb0ELb0EEENS1_19SingleTileSchedulerILb1ELb0ELb1ELi128EEEEEEEEEvNT_6ParamsE,(.L_x_3420 - _ZN7cutlass13device_kernelIN5flash19enable_sm80_to_sm89INS1_16FlashAttnFwdSm80INS1_25CollectiveMainloopFwdSm80ILi8ELi2ELb0EN4cute5tupleIJNS5_1CILi128EEENS7_ILi64EEENS7_ILi192EEEEEELi192ENS_10bfloat16_tEfNS_4arch4Sm80ELb1ELb0ELb1ELb1ELb1ELb0ELb1ELb0EEENS1_21CollectiveEpilogueFwdINS6_IJS8_SA_S9_EEENS6_IJNS7_ILi1EEESI_SI_EEESC_SE_Li256ELb1ELb1ELb0ELb0EEENS1_19SingleTileSchedulerILb1ELb0ELb1ELi128EEEEEEEEEvNT_6ParamsE)
        .other          _ZN7cutlass13device_kernelIN5flash19enable_sm80_to_sm89INS1_16FlashAttnFwdSm80INS1_25CollectiveMainloopFwdSm80ILi8ELi2ELb0EN4cute5tupleIJNS5_1CILi128EEENS7_ILi64EEENS7_ILi192EEEEEELi192ENS_10bfloat16_tEfNS_4arch4Sm80ELb1ELb0ELb1ELb1ELb1ELb0ELb1ELb0EEENS1_21CollectiveEpilogueFwdINS6_IJS8_SA_S9_EEENS6_IJNS7_ILi1EEESI_SI_EEESC_SE_Li256ELb1ELb1ELb0ELb0EEENS1_19SingleTileSchedulerILb1ELb0ELb1ELi128EEEEEEEEEvNT_6ParamsE,@"STO_CUDA_ENTRY STV_DEFAULT"
_ZN7cutlass13device_kernelIN5flash19enable_sm80_to_sm89INS1_16FlashAttnFwdSm80INS1_25CollectiveMainloopFwdSm80ILi8ELi2ELb0EN4cute5tupleIJNS5_1CILi128EEENS7_ILi64EEENS7_ILi192EEEEEELi192ENS_10bfloat16_tEfNS_4arch4Sm80ELb1ELb0ELb1ELb1ELb1ELb0ELb1ELb0EEENS1_21CollectiveEpilogueFwdINS6_IJS8_SA_S9_EEENS6_IJNS7_ILi1EEESI_SI_EEESC_SE_Li256ELb1ELb1ELb0ELb0EEENS1_19SingleTileSchedulerILb1ELb0ELb1ELi128EEEEEEEEEvNT_6ParamsE:
        /* <DEDUP_REMOVED lines=20> */
.L_x_1534:
        /* <DEDUP_REMOVED lines=13> */
.L_x_1536:
[----:B------:R-:W-:Y:S02]  /*0210*/  ULDC UR5, c[0x0][0x54c] ;  /* 0x0001530000057ab9 */ /* 0x000fe40000000800 */
.L_x_1535:
[----:B------:R-:W-:Y:S02]  /*0220*/  ULDC UR4, c[0x0][0x548] ;  /* 0x0001520000047ab9 */ /* 0x000fe40000000800 */
[----:B------:R-:W-:-:S02]  /*0230*/  USHF.L.U32 UR15, UR15, 0x7, URZ ;  /* 0x000000070f0f7899 */ /* 0x000fc4000800063f */
[----:B------:R-:W-:-:S04]  /*0240*/  UIMAD UR4, UR5, UR4, URZ ;  /* 0x00000004050472a4 */ /* 0x000fc8000f8e023f */
[----:B------:R-:W-:-:S04]  /*0250*/  UISETP.GE.AND UP0, UPT, UR15, UR4, UPT ;  /* 0x000000040f00728c */ /* 0x000fc8000bf06270 */
[----:B------:R-:W-:Y:S01]  /*0260*/  USEL UR8, UR8, 0xffffffff, !UP0 ;  /* 0xffffffff08087887 */ /* 0x000fe2000c000000 */
[----:B------:R-:W-:Y:S05]  /*0270*/  BRA `(.L_x_1537) ;  /* 0x000001b000007947 */ /* 0x000fea0003800000 */
.L_x_1533:
        /* <DEDUP_REMOVED lines=8> */
.L_x_1538:
        /* <DEDUP_REMOVED lines=13> */
.L_x_1540:
[----:B------:R-:W-:Y:S02]  /*03d0*/  ULDC UR5, c[0x0][0x54c] ;  /* 0x0001530000057ab9 */ /* 0x000fe40000000800 */
.L_x_1539:
[----:B------:R-:W-:Y:S02]  /*03e0*/  ULDC UR4, c[0x0][0x548] ;  /* 0x0001520000047ab9 */ /* 0x000fe40000000800 */
[----:B------:R-:W-:-:S02]  /*03f0*/  USHF.L.U32 UR15, UR15, 0x7, URZ ;  /* 0x000000070f0f7899 */ /* 0x000fc4000800063f */
[----:B------:R-:W-:-:S04]  /*0400*/  UIMAD UR4, UR5, UR4, URZ ;  /* 0x00000004050472a4 */ /* 0x000fc8000f8e023f */
[----:B------:R-:W-:-:S04]  /*0410*/  UISETP.GE.AND UP0, UPT, UR15, UR4, UPT ;  /* 0x000000040f00728c */ /* 0x000fc8000bf06270 */
[----:B------:R-:W-:-:S06]  /*0420*/  USEL UR8, UR8, 0xffffffff, !UP0 ;  /* 0xffffffff08087887 */ /* 0x000fcc000c000000 */
.L_x_1537:
[----:B------:R-:W-:-:S13]  /*0430*/  ISETP.LE.AND P0, PT, RZ, UR8, PT ;  /* 0x00000008ff007c0c */ /* 0x000fda000bf03270 */
[----:B------:R-:W-:Y:S05]  /*0440*/  @!P0 EXIT ;  /* 0x000000000000894d */ /* 0x000fea0003800000 */
[----:B------:R-:W-:Y:S02]  /*0450*/  ULDC.64 UR12, c[0x0][0x370] ;  /* 0x0000dc00000c7ab9 */ /* 0x000fe40000000a00 */
[----:B------:R-:W-:Y:S02]  /*0460*/  ULDC.64 UR4, c[0x0][0x360] ;  /* 0x0000d80000047ab9 */ /* 0x000fe40000000a00 */
[----:B------:R-:W-:Y:S02]  /*0470*/  UISETP.NE.U32.AND UP1, UPT, URZ, UR12, UPT ;  /* 0x0000000c3f00728c */ /* 0x000fe4000bf25070 */
[----:B------:R-:W-:Y:S02]  /*0480*/  UISETP.NE.U32.AND UP0, UPT, URZ, UR4, UPT ;  /* 0x000000043f00728c */ /* 0x000fe4000bf05070 */
[----:B------:R-:W-:Y:S02]  /*0490*/  ULDC.64 UR6, c[0x0][0x348] ;  /* 0x0000d20000067ab9 */ /* 0x000fe40000000a00 */
[----:B------:R-:W-:-:S02]  /*04a0*/  UISETP.NE.AND.EX UP1, UPT, URZ, UR13, UPT, UP1 ;  /* 0x0000000d3f00728c */ /* 0x000fc4000bf25310 */
[----:B------:R-:W-:Y:S02]  /*04b0*/  UISETP.NE.U32.AND UP2, UPT, URZ, UR6, UPT ;  /* 0x000000063f00728c */ /* 0x000fe4000bf45070 */
[----:B------:R-:W-:Y:S02]  /*04c0*/  UISETP.NE.AND.EX UP0, UPT, URZ, UR5, UPT, UP0 ;  /* 0x000000053f00728c */ /* 0x000fe4000bf05300 */
[----:B------:R-:W-:Y:S01]  /*04d0*/  UISETP.NE.AND.EX UP2, UPT, URZ, UR7, UPT, UP2 ;  /* 0x000000073f00728c */ /* 0x000fe2000bf45320 */
[----:B------:R-:W-:Y:S01]  /*04e0*/  PLOP3.LUT P2, PT, PT, PT, UP1, 0x80, 0x0 ;  /* 0x000000000000781c */ /* 0x000fe20003f4f018 */
[----:B------:R-:W-:Y:S02]  /*04f0*/  ULDC.64 UR12, c[0x0][0x370] ;  /* 0x0000dc00000c7ab9 */ /* 0x000fe40000000a00 */
        /* <DEDUP_REMOVED lines=34> */
.L_x_1541:
        /* <DEDUP_REMOVED lines=10> */
.L_x_1542:
        /* <DEDUP_REMOVED lines=12> */
.L_x_1543:
[----:B------:R-:W-:Y:S01]  /*0880*/  ULDC UR4, c[0x0][0x2c4] ;  /* 0x0000b10000047ab9 */ /* 0x000fe20000000800 */
[----:B------:R-:W-:Y:S01]  /*0890*/  PLOP3.LUT P2, PT, PT, PT, PT, 0x80, 0x0 ;  /* 0x000000000000781c */ /* 0x000fe20003f4f070 */
[----:B------:R-:W-:Y:S01]  /*08a0*/  UISETP.NE.AND UP1, UPT, UR4, 0x1, UPT ;  /* 0x000000010400788c */ /* 0x000fe2000bf25270 */
[----:B------:R-:W-:Y:S01]  /*08b0*/  CS2R R98, SRZ ;  /* 0x0000000000627805 */ /* 0x000fe2000001ff00 */
[----:B--2---:R-:W-:Y:S01]  /*08c0*/  UIADD3 UR9, -UR7, UR9, URZ ;  /* 0x0000000907097290 */ /* 0x004fe2000fffe13f */
[----:B------:R-:W-:Y:S01]  /*08d0*/  IMAD.MOV.U32 R5, RZ, RZ, RZ ;  /* 0x000000ffff057224 */ /* 0x000fe200078e00ff */
[----:B------:R-:W-:Y:S01]  /*08e0*/  ULDC.64 UR4, c[0x0][0x2c8] ;  /* 0x0000b20000047ab9 */ /* 0x000fe20000000a00 */
[----:B------:R-:W-:Y:S01]  /*08f0*/  IMAD.MOV.U32 R96, RZ, RZ, RZ ;  /* 0x000000ffff607224 */ /* 0x000fe200078e00ff */
[----:B---3--:R-:W-:Y:S01]  /*0900*/  UIADD3 UR13, UR9, 0x40, -UR12 ;  /* 0x00000040090d7890 */ /* 0x008fe2000fffe80c */
[----:B------:R-:W-:Y:S01]  /*0910*/  CS2R R94, SRZ ;  /* 0x00000000005e7805 */ /* 0x000fe2000001ff00 */
[----:B------:R-:W-:Y:S01]  /*0920*/  CS2R R92, SRZ ;  /* 0x00000000005c7805 */ /* 0x000fe2000001ff00 */
[----:B------:R-:W-:Y:S01]  /*0930*/  CS2R R90, SRZ ;  /* 0x00000000005a7805 */ /* 0x000fe2000001ff00 */
[----:B------:R-:W-:Y:S01]  /*0940*/  CS2R R88, SRZ ;  /* 0x0000000000587805 */ /* 0x000fe2000001ff00 */
[----:B------:R-:W-:Y:S01]  /*0950*/  @UP1 UIADD3 UR18, UR15, 0x7f, URZ ;  /* 0x0000007f0f121890 */ /* 0x000fe2000fffe03f */
[----:B------:R-:W-:Y:S01]  /*0960*/  CS2R R86, SRZ ;  /* 0x0000000000567805 */ /* 0x000fe2000001ff00 */
[----:B------:R-:W-:Y:S01]  /*0970*/  CS2R R84, SRZ ;  /* 0x0000000000547805 */ /* 0x000fe2000001ff00 */
        /* <DEDUP_REMOVED lines=70> */
[CC--:B------:R-:W-:Y:S01]  /*0de0*/  LEA.HI R8, R7.reuse, R2.reuse, RZ, 0x3 ;  /* 0x0000000207087211 */ /* 0x0c0fe200078f18ff */
[----:B------:R-:W-:Y:S01]  /*0df0*/  UIMAD UR17, UR17, UR4, URZ ;  /* 0x00000004111172a4 */ /* 0x000fe2000f8e023f */
[----:B------:R-:W-:Y:S01]  /*0e00*/  PLOP3.LUT P1, PT, PT, PT, UP1, 0x80, 0x0 ;  /* 0x000000000000781c */ /* 0x000fe20003f2f018 */
[----:B------:R-:W-:Y:S01]  /*0e10*/  UIMAD.WIDE.U32 UR18, UR16, UR4, URZ ;  /* 0x00000004101272a5 */ /* 0x000fe2000f8e003f */
[----:B------:R-:W-:Y:S01]  /*0e20*/  LOP3.LUT R3, R8, 0xfffffff8, RZ, 0xc0, !PT ;  /* 0xfffffff808037812 */ /* 0x000fe200078ec0ff */
[----:B------:R-:W-:Y:S01]  /*0e30*/  UIMAD UR17, UR16, UR5, UR17 ;  /* 0x00000005101172a4 */ /* 0x000fe2000f8e0211 */
[----:B------:R-:W-:Y:S01]  /*0e40*/  SHF.R.S32.HI R11, RZ, 0x3, R8 ;  /* 0x00000003ff0b7819 */ /* 0x000fe20000011408 */
[----:B------:R-:W-:Y:S01]  /*0e50*/  IMAD.MOV.U32 R188, RZ, RZ, 0x10 ;  /* 0x00000010ffbc7424 */ /* 0x000fe200078e00ff */
[----:B------:R-:W-:Y:S01]  /*0e60*/  ULDC.64 UR4, c[0x0][0x1b8] ;  /* 0x00006e0000047ab9 */ /* 0x000fe20000000a00 */
[----:B------:R-:W-:Y:S01]  /*0e70*/  IMAD.IADD R144, R2, 0x1, -R3 ;  /* 0x0000000102907824 */ /* 0x000fe200078e0a03 */
[----:B------:R-:W-:Y:S01]  /*0e80*/  UIADD3 UR19, UR19, UR17, URZ ;  /* 0x0000001113137290 */ /* 0x000fe2000fffe03f */
[----:B------:R-:W-:Y:S01]  /*0e90*/  PLOP3.LUT P0, PT, PT, PT, UP1, 0x80, 0x0 ;  /* 0x000000000000781c */ /* 0x000fe20003f0f018 */
[----:B------:R-:W-:Y:S01]  /*0ea0*/  USHF.R.S32.HI UR17, URZ, 0x1f, UR8 ;  /* 0x0000001f3f117899 */ /* 0x000fe20008011408 */
[C---:B------:R-:W-:Y:S01]  /*0eb0*/  IMAD R201, R144.reuse, 0x20, R11 ;  /* 0x0000002090c97824 */ /* 0x040fe200078e020b */
[----:B------:R-:W-:Y:S01]  /*0ec0*/  UIMAD UR16, UR14, UR4, URZ ;  /* 0x000000040e1072a4 */ /* 0x000fe2000f8e023f */
[----:B------:R-:W-:Y:S01]  /*0ed0*/  LEA.HI R16, R7, R2, RZ, 0x4 ;  /* 0x0000000207107211 */ /* 0x000fe200078f20ff */
[----:B------:R-:W-:Y:S01]  /*0ee0*/  USEL UR17, UR17, URZ, !UP2 ;  /* 0x0000003f11117287 */ /* 0x000fe2000d000000 */
[C---:B------:R-:W-:Y:S01]  /*0ef0*/  IMAD.SHL.U32 R189, R144.reuse, 0x40, RZ ;  /* 0x0000004090bd7824 */ /* 0x040fe200078e00ff */
[----:B------:R-:W-:Y:S01]  /*0f00*/  UIMAD UR16, UR6, UR5, UR16 ;  /* 0x00000005061072a4 */ /* 0x000fe2000f8e0210 */
[----:B------:R-:W-:Y:S01]  /*0f10*/  SHF.R.S32.HI R9, RZ, 0x4, R16 ;  /* 0x00000004ff097819 */ /* 0x000fe20000011410 */
[----:B------:R-:W-:Y:S01]  /*0f20*/  UIMAD.WIDE.U32 UR20, UR6, UR4, UR18 ;  /* 0x00000004061472a5 */ /* 0x000fe2000f8e0012 */
[----:B------:R-:W-:Y:S01]  /*0f30*/  IMAD.SHL.U32 R206, R144, 0x8, RZ ;  /* 0x0000000890ce7824 */ /* 0x000fe200078e00ff */
[----:B------:R-:W-:Y:S01]  /*0f40*/  USEL UR18, UR8, URZ, !UP2 ;  /* 0x0000003f08127287 */ /* 0x000fe2000d000000 */
[----:B------:R-:W-:Y:S01]  /*0f50*/  LOP3.LUT R189, R189, 0x1c0, RZ, 0xc0, !PT ;  /* 0x000001c0bdbd7812 */ /* 0x000fe200078ec0ff */
[----:B------:R-:W-:Y:S01]  /*0f60*/  ULDC.64 UR4, c[0x0][0x1c0] ;  /* 0x0000700000047ab9 */ /* 0x000fe20000000a00 */
[----:B-1----:R-:W-:Y:S01]  /*0f70*/  IADD3 R4, R201, UR15, RZ ;  /* 0x0000000fc9047c10 */ /* 0x002fe2000fffe0ff */
[----:B------:R-:W-:Y:S01]  /*0f80*/  UIMAD UR17, UR17, UR4, URZ ;  /* 0x00000004111172a4 */ /* 0x000fe2000f8e023f */
[----:B------:R-:W-:Y:S01]  /*0f90*/  LOP3.LUT R8, R189, 0x8, R8, 0xf8, !PT ;  /* 0x00000008bd087812 */ /* 0x000fe200078ef808 */
[----:B------:R-:W-:Y:S01]  /*0fa0*/  UIADD3 UR21, UR21, UR16, URZ ;  /* 0x0000001015157290 */ /* 0x000fe2000fffe03f */
[----:B------:R-:W-:Y:S01]  /*0fb0*/  SHF.R.U32.HI R189, RZ, 0x3, R189 ;  /* 0x00000003ffbd7819 */ /* 0x000fe200000116bd */
[----:B------:R-:W-:Y:S01]  /*0fc0*/  @P1 IMAD.HI.U32 R3, R4, c[0x0][0x2c8], RZ ;  /* 0x0000b20004031a27 */ /* 0x000fe200078e00ff */
[----:B------:R-:W-:Y:S01]  /*0fd0*/  UIMAD UR5, UR18, UR5, UR17 ;  /* 0x00000005120572a4 */ /* 0x000fe2000f8e0211 */
[----:B------:R-:W-:Y:S01]  /*0fe0*/  IADD3 R14, R206, 0x40, RZ ;  /* 0x00000040ce0e7810 */ /* 0x000fe20007ffe0ff */
[----:B------:R-:W-:Y:S01]  /*0ff0*/  UIMAD.WIDE.U32 UR18, UR18, UR4, UR20 ;  /* 0x00000004121272a5 */ /* 0x000fe2000f8e0014 */
[----:B------:R-:W-:Y:S01]  /*1000*/  IMAD.MOV.U32 R5, RZ, RZ, R4 ;  /* 0x000000ffff057224 */ /* 0x000fe200078e0004 */
[----:B------:R-:W-:Y:S01]  /*1010*/  @P0 SHF.R.U32.HI R5, RZ, c[0x0][0x2cc], R3 ;  /* 0x0000b300ff050a19 */ /* 0x000fe20000011603 */
[----:B------:R-:W-:Y:S01]  /*1020*/  ULDC UR4, c[0x0][0x2c4] ;  /* 0x0000b10000047ab9 */ /* 0x000fe20000000800 */
[C---:B------:R-:W-:Y:S01]  /*1030*/  LOP3.LUT R3, R16.reuse, 0xfffffff0, RZ, 0xc0, !PT ;  /* 0xfffffff010037812 */ /* 0x040fe200078ec0ff */
[----:B------:R-:W-:Y:S01]  /*1040*/  UIADD3 UR5, UR19, UR5, URZ ;  /* 0x0000000513057290 */ /* 0x000fe2000fffe03f */
[----:B------:R-:W-:Y:S01]  /*1050*/  SHF.R.S32.HI R10, RZ, 0x1f, R5 ;  /* 0x0000001fff0a7819 */ /* 0x000fe20000011405 */
[----:B------:R-:W-:Y:S01]  /*1060*/  IMAD.U32 R19, RZ, RZ, UR19 ;  /* 0x00000013ff137e24 */ /* 0x000fe2000f8e00ff */
[----:B------:R-:W-:Y:S01]  /*1070*/  LEA.HI R16, R16, R9, RZ, 0x1 ;  /* 0x0000000910107211 */ /* 0x000fe200078f08ff */
[----:B------:R-:W-:Y:S01]  /*1080*/  IMAD.IADD R6, R2, 0x1, -R3 ;  /* 0x0000000102067824 */ /* 0x000fe200078e0a03 */
[----:B------:R-:W-:Y:S01]  /*1090*/  LOP3.LUT P0, RZ, R144, 0x2, RZ, 0xc0, !PT ;  /* 0x0000000290ff7812 */ /* 0x000fe2000780c0ff */
[----:B------:R-:W-:Y:S01]  /*10a0*/  IMAD.U32 R18, RZ, RZ, UR18 ;  /* 0x00000012ff127e24 */ /* 0x000fe2000f8e00ff */
[----:B------:R-:W-:Y:S01]  /*10b0*/  LOP3.LUT R16, R16, 0xfffffffe, RZ, 0xc0, !PT ;  /* 0xfffffffe10107812 */ /* 0x000fe200078ec0ff */
[----:B------:R-:W-:Y:S01]  /*10c0*/  IMAD.U32 R19, RZ, RZ, UR5 ;  /* 0x00000005ff137e24 */ /* 0x000fe2000f8e00ff */
[----:B------:R-:W-:Y:S01]  /*10d0*/  SHF.R.S32.HI R3, RZ, 0x1f, R6 ;  /* 0x0000001fff037819 */ /* 0x000fe20000011406 */
[----:B------:R-:W-:Y:S01]  /*10e0*/  IMAD R10, R10, c[0x0][0x1b0], RZ ;  /* 0x00006c000a0a7a24 */ /* 0x000fe200078e02ff */
[----:B------:R-:W-:Y:S01]  /*10f0*/  UIMAD UR4, UR12, UR4, URZ ;  /* 0x000000040c0472a4 */ /* 0x000fe2000f8e023f */
[----:B------:R-:W-:Y:S01]  /*1100*/  IMAD.WIDE.U32 R18, R5, c[0x0][0x1b0], R18 ;  /* 0x00006c0005127a25 */ /* 0x000fe200078e0012 */
[----:B------:R-:W-:Y:S01]  /*1110*/  LEA.HI R12, R3, R6, RZ, 0x3 ;  /* 0x00000006030c7211 */ /* 0x000fe200078f18ff */
[----:B------:R-:W-:Y:S01]  /*1120*/  BSSY B0, `(.L_x_1545) ;  /* 0x0000046000007945 */ /* 0x000fe20003800000 */
[----:B------:R-:W-:Y:S01]  /*1130*/  LOP3.LUT R189, R8, R189, RZ, 0x3c, !PT ;  /* 0x000000bd08bd7212 */ /* 0x000fe200078e3cff */
[----:B------:R-:W-:Y:S01]  /*1140*/  IMAD R13, R5, c[0x0][0x1b4], R10 ;  /* 0x00006d00050d7a24 */ /* 0x000fe200078e020a */
[----:B------:R-:W-:Y:S01]  /*1150*/  LOP3.LUT R3, R12, 0xfffffff8, RZ, 0xc0, !PT ;  /* 0xfffffff80c037812 */ /* 0x000fe200078ec0ff */
[----:B------:R-:W-:Y:S01]  /*1160*/  IMAD.MOV R5, RZ, RZ, -R5 ;  /* 0x000000ffff057224 */ /* 0x000fe200078e0a05 */
[----:B------:R-:W-:Y:S01]  /*1170*/  IADD3 R8, R11, UR15, RZ ;  /* 0x0000000f0b087c10 */ /* 0x000fe2000fffe0ff */
[----:B------:R-:W-:Y:S01]  /*1180*/  IMAD.IADD R16, R9, 0x1, -R16 ;  /* 0x0000000109107824 */ /* 0x000fe200078e0a10 */
[----:B------:R-:W-:Y:S01]  /*1190*/  LOP3.LUT P1, RZ, R144, 0x4, RZ, 0xc0, !PT ;  /* 0x0000000490ff7812 */ /* 0x000fe2000782c0ff */
[----:B------:R-:W-:Y:S01]  /*11a0*/  IMAD R4, R5, c[0x0][0x2c4], R4 ;  /* 0x0000b10005047a24 */ /* 0x000fe200078e0204 */
[----:B------:R-:W-:Y:S01]  /*11b0*/  ISETP.GE.AND P3, PT, R14, c[0x0][0x198], PT ;  /* 0x000066000e007a0c */ /* 0x000fe20003f66270 */
[----:B------:R-:W-:-:S02]  /*11c0*/  IMAD.SHL.U32 R5, R11, 0x40, RZ ;  /* 0x000000400b057824 */ /* 0x000fc400078e00ff */
[----:B------:R-:W-:Y:S01]  /*11d0*/  IMAD.IADD R3, R6, 0x1, -R3 ;  /* 0x0000000106037824 */ /* 0x000fe200078e0a03 */
[----:B------:R-:W-:Y:S01]  /*11e0*/  SHF.R.S32.HI R9, RZ, 0x1f, R4 ;  /* 0x0000001fff097819 */ /* 0x000fe20000011404 */
[----:B------:R-:W-:Y:S01]  /*11f0*/  IMAD.IADD R19, R19, 0x1, R13 ;  /* 0x0000000113137824 */ /* 0x000fe200078e020d */
[----:B------:R-:W-:Y:S01]  /*1200*/  LOP3.LUT R5, R5, 0x1c0, RZ, 0xc0, !PT ;  /* 0x000001c005057812 */ /* 0x000fe200078ec0ff */
[----:B------:R-:W-:Y:S01]  /*1210*/  IMAD.SHL.U32 R13, R3, 0x40, RZ ;  /* 0x00000040030d7824 */ /* 0x000fe200078e00ff */
[----:B------:R-:W-:Y:S01]  /*1220*/  P2R R6, PR, RZ, 0x1 ;  /* 0x00000001ff067803 */ /* 0x000fe20000000000 */
[----:B------:R-:W-:Y:S01]  /*1230*/  IMAD R9, R9, c[0x0][0x1a8], RZ ;  /* 0x00006a0009097a24 */ /* 0x000fe200078e02ff */
[----:B------:R-:W-:Y:S01]  /*1240*/  SHF.R.U32.HI R15, RZ, 0x3, R5 ;  /* 0x00000003ff0f7819 */ /* 0x000fe20000011605 */
[----:B------:R-:W-:Y:S01]  /*1250*/  IMAD.SHL.U32 R6, R16, 0x8, RZ ;  /* 0x0000000810067824 */ /* 0x000fe200078e00ff */
[----:B------:R-:W-:Y:S01]  /*1260*/  LOP3.LUT R200, R5, 0x38, R206, 0xf8, !PT ;  /* 0x0000003805c87812 */ /* 0x000fe200078ef8ce */
[C---:B------:R-:W-:Y:S01]  /*1270*/  IMAD R9, R4.reuse, c[0x0][0x1ac], R9 ;  /* 0x00006b0004097a24 */ /* 0x040fe200078e0209 */
[----:B------:R-:W-:Y:S01]  /*1280*/  LOP3.LUT R13, R13, 0x1c0, RZ, 0xc0, !PT ;  /* 0x000001c00d0d7812 */ /* 0x000fe200078ec0ff */
[----:B------:R-:W-:Y:S01]  /*1290*/  IMAD.WIDE.U32 R4, R4, c[0x0][0x1a8], R18 ;  /* 0x00006a0004047a25 */ /* 0x000fe200078e0012 */
[----:B------:R-:W-:-:S02]  /*12a0*/  LOP3.LUT P5, RZ, R3, 0x4, RZ, 0xc0, !PT ;  /* 0x0000000403ff7812 */ /* 0x000fc400078ac0ff */
[----:B------:R-:W-:Y:S01]  /*12b0*/  LOP3.LUT R6, R13, 0x8, R6, 0xf8, !PT ;  /* 0x000000080d067812 */ /* 0x000fe200078ef806 */
[----:B------:R-:W-:Y:S01]  /*12c0*/  IMAD.IADD R9, R5, 0x1, R9 ;  /* 0x0000000105097824 */ /* 0x000fe200078e0209 */
[----:B------:R-:W-:Y:S01]  /*12d0*/  LEA R10, P0, R4, c[0x0][0x160], 0x1 ;  /* 0x00005800040a7a11 */ /* 0x000fe200078008ff */
[----:B------:R-:W-:Y:S01]  /*12e0*/  IMAD.SHL.U32 R12, R12, 0x40, RZ ;  /* 0x000000400c0c7824 */ /* 0x000fe200078e00ff */
[----:B------:R-:W-:Y:S01]  /*12f0*/  SHF.R.U32.HI R13, RZ, 0x3, R13 ;  /* 0x00000003ff0d7819 */ /* 0x000fe2000001160d */
[----:B------:R-:W-:Y:S01]  /*1300*/  IMAD R189, R16, 0x200, R189 ;  /* 0x0000020010bd7824 */ /* 0x000fe200078e02bd */
[----:B------:R-:W-:Y:S01]  /*1310*/  LOP3.LUT P4, RZ, R3, 0x2, RZ, 0xc0, !PT ;  /* 0x0000000203ff7812 */ /* 0x000fe2000788c0ff */
[----:B------:R1:W3:Y:S01]  /*1320*/  SHFL.IDX PT, R18, R10, RZ, 0x181f ;  /* 0x00181fff0a127589 */ /* 0x0002e200000e0000 */
[----:B------:R-:W-:Y:S01]  /*1330*/  LEA.HI.X R9, R4, c[0x0][0x164], R9, 0x1, P0 ;  /* 0x0000590004097a11 */ /* 0x000fe200000f0c09 */
[----:B------:R-:W-:Y:S01]  /*1340*/  IMAD.MOV.U32 R4, RZ, RZ, 0x20 ;  /* 0x00000020ff047424 */ /* 0x000fe200078e00ff */
[----:B------:R-:W-:-:S02]  /*1350*/  LOP3.LUT R3, R6, R13, RZ, 0x3c, !PT ;  /* 0x0000000d06037212 */ /* 0x000fc400078e3cff */
[----:B------:R-:W-:Y:S01]  /*1360*/  ISETP.GE.AND P0, PT, R8, UR4, PT ;  /* 0x0000000408007c0c */ /* 0x000fe2000bf06270 */
[----:B------:R1:W4:Y:S01]  /*1370*/  SHFL.IDX PT, R19, R9, RZ, 0x181f ;  /* 0x00181fff09137589 */ /* 0x00032200000e0000 */
[CC--:B------:R-:W-:Y:S02]  /*1380*/  LEA.HI R6, R7.reuse, R2.reuse, RZ, 0x5 ;  /* 0x0000000207067211 */ /* 0x0c0fe400078f28ff */
[----:B------:R-:W-:Y:S02]  /*1390*/  LOP3.LUT R200, R200, R15, RZ, 0x3c, !PT ;  /* 0x0000000fc8c87212 */ /* 0x000fe400078e3cff */
[----:B------:R-:W-:Y:S02]  /*13a0*/  LEA.HI R15, R7, R2, RZ, 0x6 ;  /* 0x00000002070f7211 */ /* 0x000fe400078f30ff */
[----:B------:R-:W-:Y:S02]  /*13b0*/  SHF.R.S32.HI R5, RZ, 0x5, R6 ;  /* 0x00000005ff057819 */ /* 0x000fe40000011406 */
[----:B------:R-:W-:Y:S01]  /*13c0*/  LOP3.LUT R12, R12, 0xfffffe00, RZ, 0xc0, !PT ;  /* 0xfffffe000c0c7812 */ /* 0x000fe200078ec0ff */
[----:B------:R-:W-:Y:S01]  /*13d0*/  IMAD.SHL.U32 R15, R15, 0x8, RZ ;  /* 0x000000080f0f7824 */ /* 0x000fe200078e00ff */
[----:B------:R-:W-:-:S02]  /*13e0*/  IADD3 R13, R206, 0x80, RZ ;  /* 0x00000080ce0d7810 */ /* 0x000fc40007ffe0ff */
[----:B------:R-:W-:Y:S02]  /*13f0*/  SEL R188, R188, 0xfffffff0, !P4 ;  /* 0xfffffff0bcbc7807 */ /* 0x000fe40006000000 */
[----:B------:R-:W-:Y:S02]  /*1400*/  ISETP.GE.AND P4, PT, R13, c[0x0][0x198], PT ;  /* 0x000066000d007a0c */ /* 0x000fe40003f86270 */
[----:B------:R-:W-:Y:S02]  /*1410*/  LOP3.LUT R200, R200, 0xfffffe00, R15, 0xf8, !PT ;  /* 0xfffffe00c8c87812 */ /* 0x000fe400078ef80f */
[----:B------:R-:W-:Y:S01]  /*1420*/  SEL R4, R4, 0xffffffe0, !P5 ;  /* 0xffffffe004047807 */ /* 0x000fe20006800000 */
[----:B--2---:R2:W5:Y:S02]  /*1430*/  @P2 R2UR UR17, R0 ;  /* 0x00000000001123c2 */ /* 0x00456400000e0000 */
[----:B-----5:R-:W-:Y:S01]  /*1440*/  @!UP0 UMOV UR17, UR8 ;  /* 0x0000000800118c82 */ /* 0x020fe20008000000 */
[----:B------:R-:W-:Y:S01]  /*1450*/  ISETP.GE.AND P2, PT, R206, c[0x0][0x198], PT ;  /* 0x00006600ce007a0c */ /* 0x000fe20003f46270 */
[----:B--2---:R-:W-:-:S04]  /*1460*/  IMAD R0, R5, 0x400, R12 ;  /* 0x0000040005007824 */ /* 0x004fc800078e020c */
[----:B------:R-:W-:Y:S01]  /*1470*/  IMAD.IADD R0, R0, 0x1, R3 ;  /* 0x0000000100007824 */ /* 0x000fe200078e0203 */
[----:B------:R-:W-:Y:S01]  /*1480*/  LOP3.LUT R3, R3, R12, RZ, 0xfc, !PT ;  /* 0x0000000c03037212 */ /* 0x000fe200078efcff */
        /* <DEDUP_REMOVED lines=15> */
.L_x_1546:
[----:B-1-34-:R-:W-:Y:S05]  /*1580*/  BSYNC B0 ;  /* 0x0000000000007941 */ /* 0x01afea0003800000 */
.L_x_1545:
        /* <DEDUP_REMOVED lines=20> */
.L_x_1548:
[----:B------:R-:W-:Y:S05]  /*16d0*/  BSYNC B0 ;  /* 0x0000000000007941 */ /* 0x000fea0003800000 */
.L_x_1547:
        /* <DEDUP_REMOVED lines=20> */
.L_x_1550:
[----:B------:R-:W-:Y:S05]  /*1820*/  BSYNC B0 ;  /* 0x0000000000007941 */ /* 0x000fea0003800000 */
.L_x_1549:
[----:B---3--:R-:W-:Y:S01]  /*1830*/  SHFL.IDX PT, R18, R10, 0x3, 0x181f ;  /* 0x00781f000a127f89 */ /* 0x008fe200000e0000 */
[----:B------:R-:W-:Y:S01]  /*1840*/  IADD3 R8, R8, 0x60, RZ ;  /* 0x0000006008087810 */ /* 0x000fe20007ffe0ff */
[----:B------:R-:W-:Y:S01]  /*1850*/  IMAD.MOV.U32 R196, RZ, RZ, c[0x0][0x2b8] ;  /* 0x0000ae00ffc47624 */ /* 0x000fe200078e00ff */
[----:B------:R-:W-:Y:S01]  /*1860*/  SHF.R.S32.HI R205, RZ, 0x1f, R14 ;  /* 0x0000001fffcd7819 */ /* 0x000fe2000001140e */
[----:B----4-:R-:W3:Y:S01]  /*1870*/  SHFL.IDX PT, R19, R9, 0x3, 0x181f ;  /* 0x00781f0009137f89 */ /* 0x010ee200000e0000 */
[----:B------:R-:W-:Y:S01]  /*1880*/  ISETP.GE.AND P0, PT, R8, UR4, PT ;  /* 0x0000000408007c0c */ /* 0x000fe2000bf06270 */
[----:B------:R-:W-:Y:S01]  /*1890*/  IMAD.U32 R8, RZ, RZ, UR13 ;  /* 0x0000000dff087e24 */ /* 0x000fe2000f8e00ff */
[----:B------:R-:W-:Y:S01]  /*18a0*/  SHF.R.S32.HI R204, RZ, 0x1f, R13 ;  /* 0x0000001fffcc7819 */ /* 0x000fe2000001140d */
[----:B------:R-:W-:Y:S01]  /*18b0*/  IMAD.SHL.U32 R146, R200, 0x2, RZ ;  /* 0x00000002c8927824 */ /* 0x000fe200078e00ff */
[----:B------:R-:W-:Y:S01]  /*18c0*/  LEA.HI R205, R205, R14, RZ, 0x3 ;  /* 0x0000000ecdcd7211 */ /* 0x000fe200078f18ff */
[----:B------:R-:W-:Y:S01]  /*18d0*/  IMAD R199, R8, 0x40, R201 ;  /* 0x0000004008c77824 */ /* 0x000fe200078e02c9 */
[----:B------:R-:W-:Y:S01]  /*18e0*/  LEA.HI R204, R204, R13, RZ, 0x3 ;  /* 0x0000000dcccc7211 */ /* 0x000fe200078f18ff */
[----:B------:R-:W-:Y:S01]  /*18f0*/  USHF.R.S32.HI UR16, URZ, 0x1f, UR17 ;  /* 0x0000001f3f107899 */ /* 0x000fe20008011411 */
[----:B------:R-:W-:Y:S01]  /*1900*/  LOP3.LUT R205, R205, 0xfffffff8, RZ, 0xc0, !PT ;  /* 0xfffffff8cdcd7812 */ /* 0x000fe200078ec0ff */
[----:B------:R-:W-:Y:S01]  /*1910*/  ULDC.64 UR4, c[0x0][0x2b0] ;  /* 0x0000ac0000047ab9 */ /* 0x000fe20000000a00 */
[----:B------:R-:W-:Y:S01]  /*1920*/  ISETP.NE.AND P5, PT, R196, 0x1, PT ;  /* 0x00000001c400780c */ /* 0x000fe20003fa5270 */
[----:B------:R-:W-:Y:S01]  /*1930*/  UIMAD UR16, UR16, UR4, URZ ;  /* 0x00000004101072a4 */ /* 0x000fe2000f8e023f */
[----:B------:R-:W-:Y:S01]  /*1940*/  LOP3.LUT R204, R204, 0xfffffff8, RZ, 0xc0, !PT ;  /* 0xfffffff8cccc7812 */ /* 0x000fe200078ec0ff */
[----:B------:R-:W-:Y:S01]  /*1950*/  UIMAD.WIDE.U32 UR18, UR17, UR4, URZ ;  /* 0x00000004111272a5 */ /* 0x000fe2000f8e003f */
[----:B------:R-:W-:Y:S01]  /*1960*/  IADD3 R199, R199, -0x40, RZ ;  /* 0xffffffc0c7c77810 */ /* 0x000fe20007ffe0ff */
[----:B------:R-:W-:Y:S01]  /*1970*/  UIMAD UR16, UR17, UR5, UR16 ;  /* 0x00000005111072a4 */ /* 0x000fe2000f8e0210 */
[----:B------:R-:W-:Y:S01]  /*1980*/  P2R R8, PR, RZ, 0x20 ;  /* 0x00000020ff087803 */ /* 0x000fe20000000000 */
[----:B------:R-:W-:Y:S01]  /*1990*/  IMAD.MOV.U32 R198, RZ, RZ, RZ ;  /* 0x000000ffffc67224 */ /* 0x000fe200078e00ff */
[----:B------:R-:W-:Y:S01]  /*19a0*/  ULDC.64 UR4, c[0x0][0x1e8] ;  /* 0x00007a0000047ab9 */ /* 0x000fe20000000a00 */
[----:B------:R-:W-:Y:S01]  /*19b0*/  P2R R15, PR, RZ, 0x2 ;  /* 0x00000002ff0f7803 */ /* 0x000fe20000000000 */
[----:B------:R-:W-:Y:S01]  /*19c0*/  UIADD3 UR16, UR19, UR16, URZ ;  /* 0x0000001013107290 */ /* 0x000fe2000fffe03f */
[----:B---3--:R-:W-:-:S04]  /*19d0*/  @!P0 IMAD.WIDE R16, R206, 0x2, R18 ;  /* 0x00000002ce108825 */ /* 0x008fc800078e0212 */
[--C-:B------:R-:W-:Y:S01]  /*19e0*/  @!P0 IMAD.WIDE R20, R205, 0x2, R18.reuse ;  /* 0x00000002cd148825 */ /* 0x100fe200078e0212 */
[----:B------:R-:W-:Y:S01]  /*19f0*/  @!PT LDS RZ, [RZ] ;  /* 0x00000000fffff984 */ /* 0x000fe20000000800 */
[----:B------:R3:W-:Y:S01]  /*1a00*/  @!P0 LDGSTS.E.BYPASS.LTC128B.128 [R146+0x1b100], [R16.64], !P2 ;  /* 0x1b10000010928fae */ /* 0x0007e2000d101d4a */
[C---:B------:R-:W-:Y:S02]  /*1a10*/  ISETP.GE.AND P2, PT, R199.reuse, UR9, PT ;  /* 0x00000009c7007c0c */ /* 0x040fe4000bf46270 */
[----:B------:R-:W-:Y:S01]  /*1a20*/  @!P0 IMAD.WIDE R18, R204, 0x2, R18 ;  /* 0x00000002cc128825 */ /* 0x000fe200078e0212 */
[----:B------:R-:W-:Y:S01]  /*1a30*/  IADD3 R199, R199, UR7, RZ ;  /* 0x00000007c7c77c10 */ /* 0x000fe2000fffe0ff */
[----:B------:R4:W-:Y:S01]  /*1a40*/  @!P0 LDGSTS.E.BYPASS.LTC128B.128 [R146+0x1f100], [R20.64], !P3 ;  /* 0x1f10000014928fae */ /* 0x0009e2000d901d4a */
[----:B------:R-:W-:-:S03]  /*1a50*/  ISETP.GT.OR P2, PT, R201, 0x3f, P2 ;  /* 0x0000003fc900780c */ /* 0x000fc60001744670 */
[----:B------:R5:W-:Y:S01]  /*1a60*/  @!P0 LDGSTS.E.BYPASS.LTC128B.128 [R146+0x23100], [R18.64], !P4 ;  /* 0x2310000012928fae */ /* 0x000be2000e101d4a */
[----:B-12---:R-:W-:-:S03]  /*1a70*/  @P5 IMAD.HI.U32 R9, R199, c[0x0][0x2bc], RZ ;  /* 0x0000af00c7095a27 */ /* 0x006fc600078e00ff */
[----:B------:R-:W0:Y:S01]  /*1a80*/  LDGDEPBAR ;  /* 0x00000000000079af */ /* 0x000e220000000000 */
[----:B------:R-:W-:Y:S01]  /*1a90*/  IMAD.MOV.U32 R8, RZ, RZ, R199 ;  /* 0x000000ffff087224 */ /* 0x000fe200078e00c7 */
[----:B------:R-:W-:-:S04]  /*1aa0*/  @P5 SHF.R.U32.HI R8, RZ, c[0x0][0x2c0], R9 ;  /* 0x0000b000ff085a19 */ /* 0x000fc80000011609 */
[----:B------:R-:W-:-:S04]  /*1ab0*/  @!P2 IADD3 R10, P3, R8, UR18, RZ ;  /* 0x00000012080aac10 */ /* 0x000fc8000ff7e0ff */
[----:B------:R-:W-:Y:S02]  /*1ac0*/  @!P2 LEA.HI.X.SX32 R9, R8, UR16, 0x1, P3 ;  /* 0x000000100809ac11 */ /* 0x000fe400098f0eff */
[----:B---3--:R-:W-:-:S04]  /*1ad0*/  @!P2 LEA R16, P3, R10, c[0x0][0x2a0], 0x2 ;  /* 0x0000a8000a10aa11 */ /* 0x008fc800078610ff */
[----:B------:R-:W-:Y:S01]  /*1ae0*/  @!P2 LEA.HI.X R17, R10, c[0x0][0x2a4], R9, 0x2, P3 ;  /* 0x0000a9000a11aa11 */ /* 0x000fe200018f1409 */
[----:B------:R-:W-:Y:S06]  /*1af0*/  BAR.SYNC.DEFER_BLOCKING 0x0 ;  /* 0x0000000000007b1d */ /* 0x000fec0000010000 */
[----:B------:R-:W2:Y:S01]  /*1b00*/  @!P2 LDG.E R198, [R16.64] ;  /* 0x0000000a10c6a981 */ /* 0x000ea2000c1e1900 */
        /* <DEDUP_REMOVED lines=12> */
[----:B------:R-:W-:Y:S01]  /*1bd0*/  UIADD3 UR22, UR9, -UR22, URZ ;  /* 0x8000001609167290 */ /* 0x000fe2000fffe03f */
[----:B------:R-:W-:Y:S01]  /*1be0*/  IMAD.WIDE R24, R205, 0x2, RZ ;  /* 0x00000002cd187825 */ /* 0x000fe200078e02ff */
[----:B------:R-:W-:Y:S01]  /*1bf0*/  ULDC.64 UR4, c[0x0][0x210] ;  /* 0x0000840000047ab9 */ /* 0x000fe20000000a00 */
[----:B------:R-:W-:Y:S01]  /*1c00*/  ISETP.GE.AND P3, PT, R206, c[0x0][0x1d4], PT ;  /* 0x00007500ce007a0c */ /* 0x000fe20003f66270 */
[----:B------:R-:W-:Y:S01]  /*1c10*/  UIMAD UR14, UR14, UR4, URZ ;  /* 0x000000040e0e72a4 */ /* 0x000fe2000f8e023f */
[C---:B----4-:R-:W-:Y:S01]  /*1c20*/  IMAD R20, R10.reuse, c[0x0][0x1e0], RZ ;  /* 0x000078000a147a24 */ /* 0x050fe200078e02ff */
[----:B------:R-:W-:Y:S01]  /*1c30*/  UIMAD.WIDE.U32 UR24, UR6, UR4, URZ ;  /* 0x00000004061872a5 */ /* 0x000fe2000f8e003f */
[----:B------:R-:W-:Y:S01]  /*1c40*/  IMAD R10, R10, c[0x0][0x208], RZ ;  /* 0x000082000a0a7a24 */ /* 0x000fe200078e02ff */
[----:B------:R-:W-:Y:S01]  /*1c50*/  UIMAD UR14, UR6, UR5, UR14 ;  /* 0x00000005060e72a4 */ /* 0x000fe2000f8e020e */
[C---:B------:R-:W-:Y:S01]  /*1c60*/  IMAD R20, R199.reuse, c[0x0][0x1e4], R20 ;  /* 0x00007900c7147a24 */ /* 0x040fe200078e0214 */
[----:B------:R-:W-:Y:S01]  /*1c70*/  ISETP.GE.AND P2, PT, R14, c[0x0][0x1d4], PT ;  /* 0x000075000e007a0c */ /* 0x000fe20003f46270 */
[----:B------:R-:W-:Y:S01]  /*1c80*/  IMAD R10, R199, c[0x0][0x20c], R10 ;  /* 0x00008300c70a7a24 */ /* 0x000fe200078e020a */
[----:B------:R-:W-:Y:S01]  /*1c90*/  UIADD3 UR14, UR25, UR14, URZ ;  /* 0x0000000e190e7290 */ /* 0x000fe2000fffe03f */
[----:B------:R-:W-:Y:S01]  /*1ca0*/  IMAD.IADD R21, R9, 0x1, R20 ;  /* 0x0000000109157824 */ /* 0x000fe200078e0214 */
[----:B------:R-:W-:Y:S01]  /*1cb0*/  UISETP.GE.AND UP0, UPT, UR13, 0x2, UPT ;  /* 0x000000020d00788c */ /* 0x000fe2000bf06270 */
[----:B------:R-:W-:Y:S01]  /*1cc0*/  IMAD.MOV.U32 R20, RZ, RZ, R8 ;  /* 0x000000ffff147224 */ /* 0x000fe200078e0008 */
[----:B------:R-:W-:-:S02]  /*1cd0*/  SHF.R.S32.HI R147, RZ, 0x1f, R206 ;  /* 0x0000001fff937819 */ /* 0x000fc400000114ce */
[----:B------:R-:W-:Y:S02]  /*1ce0*/  SEL R207, RZ, 0x10, P6 ;  /* 0x00000010ffcf7807 */ /* 0x000fe40003000000 */
[----:B------:R-:W-:Y:S02]  /*1cf0*/  IADD3 R197, R146, 0x100, RZ ;  /* 0x0000010092c57810 */ /* 0x000fe40007ffe0ff */
[----:B------:R-:W-:Y:S02]  /*1d00*/  SHF.R.S32.HI R132, RZ, 0x1f, R205 ;  /* 0x0000001fff847819 */ /* 0x000fe400000114cd */
[----:B------:R-:W-:Y:S02]  /*1d10*/  SHF.R.S32.HI R145, RZ, 0x1f, R204 ;  /* 0x0000001fff917819 */ /* 0x000fe400000114cc */
[----:B--2---:R-:W-:Y:S01]  /*1d20*/  SHF.R.S32.HI R9, RZ, 0x1f, R198 ;  /* 0x0000001fff097819 */ /* 0x004fe200000114c6 */
[----:B------:R-:W-:-:S04]  /*1d30*/  IMAD.WIDE.U32 R16, R198, c[0x0][0x1f0], R20 ;  /* 0x00007c00c6107a25 */ /* 0x000fc800078e0014 */
[----:B-----5:R-:W-:Y:S01]  /*1d40*/  IMAD R19, R9, c[0x0][0x1f0], RZ ;  /* 0x00007c0009137a24 */ /* 0x020fe200078e02ff */
[----:B------:R-:W-:Y:S01]  /*1d50*/  IADD3 R16, P0, R16, UR20, RZ ;  /* 0x0000001410107c10 */ /* 0x000fe2000ff1e0ff */
[----:B------:R-:W-:-:S04]  /*1d60*/  IMAD.WIDE.U32 R20, R199, c[0x0][0x208], RZ ;  /* 0x00008200c7147a25 */ /* 0x000fc800078e00ff */
[----:B------:R-:W-:Y:S02]  /*1d70*/  IMAD R8, R198, c[0x0][0x1f4], R19 ;  /* 0x00007d00c6087a24 */ /* 0x000fe400078e0213 */
[----:B------:R-:W-:-:S03]  /*1d80*/  IMAD R9, R9, c[0x0][0x218], RZ ;  /* 0x0000860009097a24 */ /* 0x000fc600078e02ff */
[----:B------:R-:W-:Y:S01]  /*1d90*/  IADD3.X R19, R17, UR17, R8, P0, !PT ;  /* 0x0000001111137c10 */ /* 0x000fe200087fe408 */
[----:B------:R-:W-:Y:S01]  /*1da0*/  IMAD R9, R198, c[0x0][0x21c], R9 ;  /* 0x00008700c6097a24 */ /* 0x000fe200078e0209 */
[C---:B------:R-:W-:Y:S02]  /*1db0*/  LEA R17, P0, R16.reuse, c[0x0][0x1c8], 0x1 ;  /* 0x0000720010117a11 */ /* 0x040fe400078008ff */
[----:B------:R-:W-:Y:S01]  /*1dc0*/  IADD3 R8, -R11, UR22, RZ ;  /* 0x000000160b087c10 */ /* 0x000fe2000fffe1ff */
[----:B------:R-:W-:Y:S01]  /*1dd0*/  IMAD.IADD R11, R21, 0x1, R10 ;  /* 0x00000001150b7824 */ /* 0x000fe200078e020a */
[----:B------:R-:W-:Y:S01]  /*1de0*/  LEA.HI.X R16, R16, c[0x0][0x1cc], R19, 0x1, P0 ;  /* 0x0000730010107a11 */ /* 0x000fe200000f0c13 */
[----:B------:R-:W-:Y:S01]  /*1df0*/  SHFL.IDX PT, R18, R17, RZ, 0x181f ;  /* 0x00181fff11127589 */ /* 0x000fe200000e0000 */
[----:B------:R-:W-:Y:S01]  /*1e00*/  ISETP.GE.AND P0, PT, R8, 0x1, PT ;  /* 0x000000010800780c */ /* 0x000fe20003f06270 */
[----:B------:R-:W-:Y:S02]  /*1e10*/  IMAD.MOV.U32 R10, RZ, RZ, R20 ;  /* 0x000000ffff0a7224 */ /* 0x000fe400078e0014 */
[----:B------:R-:W1:Y:S02]  /*1e20*/  SHFL.IDX PT, R19, R16, RZ, 0x181f ;  /* 0x00181fff10137589 */ /* 0x000e6400000e0000 */
[----:B------:R-:W-:-:S02]  /*1e30*/  IMAD.WIDE.U32 R10, R198, c[0x0][0x218], R10 ;  /* 0x00008600c60a7a25 */ /* 0x000fc400078e000a */
[----:B------:R-:W-:Y:S04]  /*1e40*/  SHFL.IDX PT, R28, R17, 0x1, 0x181f ;  /* 0x00381f00111c7f89 */ /* 0x000fe800000e0000 */
[----:B------:R2:W3:Y:S02]  /*1e50*/  SHFL.IDX PT, R29, R16, 0x1, 0x181f ;  /* 0x00381f00101d7f89 */ /* 0x0004e400000e0000 */
[----:B-1----:R-:W-:-:S04]  /*1e60*/  @P0 IMAD.WIDE R22, R206, 0x2, R18 ;  /* 0x00000002ce160825 */ /* 0x002fc800078e0212 */
[--C-:B------:R-:W-:Y:S01]  /*1e70*/  @P0 IMAD.WIDE R20, R205, 0x2, R18.reuse ;  /* 0x00000002cd140825 */ /* 0x100fe200078e0212 */
[----:B------:R1:W-:Y:S03]  /*1e80*/  @P0 LDGSTS.E.BYPASS.LTC128B.128 [R146+0xc100], [R22.64], !P5 ;  /* 0x0c10000016920fae */ /* 0x0003e6000e901d4a */
[----:B------:R-:W-:Y:S01]  /*1e90*/  @P0 IMAD.WIDE R18, R204, 0x2, R18 ;  /* 0x00000002cc120825 */ /* 0x000fe200078e0212 */
[----:B------:R4:W-:Y:S03]  /*1ea0*/  @P0 LDGSTS.E.BYPASS.LTC128B.128 [R146+0xe100], [R20.64], !P4 ;  /* 0x0e10000014920fae */ /* 0x0009e6000e101d4a */
[----:B--2---:R-:W-:Y:S01]  /*1eb0*/  IMAD.WIDE R16, R206, 0x2, RZ ;  /* 0x00000002ce107825 */ /* 0x004fe200078e02ff */
[----:B------:R2:W-:Y:S01]  /*1ec0*/  @P0 LDGSTS.E.BYPASS.LTC128B.128 [R146+0x10100], [R18.64], !P6 ;  /* 0x1010000012920fae */ /* 0x0005e2000f101d4a */
[----:B------:R-:W-:-:S04]  /*1ed0*/  IADD3 R10, P0, R10, UR24, RZ ;  /* 0x000000180a0a7c10 */ /* 0x000fc8000ff1e0ff */
[----:B------:R-:W-:Y:S02]  /*1ee0*/  IADD3.X R9, R11, UR14, R9, P0, !PT ;  /* 0x0000000e0b097c10 */ /* 0x000fe400087fe409 */
[----:B-1----:R-:W-:-:S04]  /*1ef0*/  LEA R23, P0, R10, c[0x0][0x1f8], 0x1 ;  /* 0x00007e000a177a11 */ /* 0x002fc800078008ff */
[----:B------:R-:W-:Y:S01]  /*1f00*/  LEA.HI.X R22, R10, c[0x0][0x1fc], R9, 0x1, P0 ;  /* 0x00007f000a167a11 */ /* 0x000fe200000f0c09 */
[----:B------:R-:W4:Y:S01]  /*1f10*/  SHFL.IDX PT, R11, R23, RZ, 0x181f ;  /* 0x00181fff170b7589 */ /* 0x000f2200000e0000 */
[----:B------:R-:W-:-:S03]  /*1f20*/  ISETP.GT.AND P0, PT, R8, 0x20, PT ;  /* 0x000000200800780c */ /* 0x000fc60003f04270 */
[----:B------:R-:W1:Y:S04]  /*1f30*/  SHFL.IDX PT, R12, R22, RZ, 0x181f ;  /* 0x00181fff160c7589 */ /* 0x000e6800000e0000 */
[----:B------:R-:W5:Y:S04]  /*1f40*/  SHFL.IDX PT, R9, R23, 0x1, 0x181f ;  /* 0x00381f0017097f89 */ /* 0x000f6800000e0000 */
[----:B------:R5:W5:Y:S02]  /*1f50*/  SHFL.IDX PT, R10, R22, 0x1, 0x181f ;  /* 0x00381f00160a7f89 */ /* 0x000b6400000e0000 */
[----:B---3--:R-:W-:-:S04]  /*1f60*/  @P0 IMAD.WIDE R26, R206, 0x2, R28 ;  /* 0x00000002ce1a0825 */ /* 0x008fc800078e021c */
[--C-:B------:R-:W-:Y:S01]  /*1f70*/  @P0 IMAD.WIDE R30, R205, 0x2, R28.reuse ;  /* 0x00000002cd1e0825 */ /* 0x100fe200078e021c */
[----:B------:R3:W-:Y:S03]  /*1f80*/  @P0 LDGSTS.E.BYPASS.LTC128B.128 [R146+0xd100], [R26.64], !P5 ;  /* 0x0d1000001a920fae */ /* 0x0007e6000e901d4a */
[----:B------:R-:W-:Y:S01]  /*1f90*/  @P0 IMAD.WIDE R28, R204, 0x2, R28 ;  /* 0x00000002cc1c0825 */ /* 0x000fe200078e021c */
[----:B------:R3:W-:Y:S04]  /*1fa0*/  @P0 LDGSTS.E.BYPASS.LTC128B.128 [R146+0xf100], [R30.64], !P4 ;  /* 0x0f1000001e920fae */ /* 0x0007e8000e101d4a */
[----:B------:R3:W-:Y:S01]  /*1fb0*/  @P0 LDGSTS.E.BYPASS.LTC128B.128 [R146+0x11100], [R28.64], !P6 ;  /* 0x111000001c920fae */ /* 0x0007e2000f101d4a */
[----:B----4-:R-:W-:-:S03]  /*1fc0*/  IADD3 R20, P0, R11, R16, RZ ;  /* 0x000000100b147210 */ /* 0x010fc60007f1e0ff */
[----:B------:R-:W0:Y:S02]  /*1fd0*/  LDGDEPBAR ;  /* 0x00000000000079af */ /* 0x000e240000000000 */
[----:B-1----:R-:W-:Y:S01]  /*1fe0*/  IMAD.X R21, R12, 0x1, R17, P0 ;  /* 0x000000010c157824 */ /* 0x002fe200000e0611 */
[----:B--2---:R-:W-:Y:S01]  /*1ff0*/  IADD3 R18, P0, R11, R24, RZ ;  /* 0x000000180b127210 */ /* 0x004fe20007f1e0ff */
[----:B-----5:R-:W-:-:S04]  /*2000*/  IMAD.WIDE R22, R204, 0x2, RZ ;  /* 0x00000002cc167825 */ /* 0x020fc800078e02ff */
[----:B------:R-:W-:Y:S01]  /*2010*/  IMAD.X R19, R12, 0x1, R25, P0 ;  /* 0x000000010c137824 */ /* 0x000fe200000e0619 */
[----:B------:R-:W-:-:S05]  /*2020*/  IADD3 R16, P0, R16, R9, RZ ;  /* 0x0000000910107210 */ /* 0x000fca0007f1e0ff */
[----:B------:R-:W-:Y:S01]  /*2030*/  IMAD.X R17, R17, 0x1, R10, P0 ;  /* 0x0000000111117824 */ /* 0x000fe200000e060a */
[----:B---3--:R-:W-:-:S05]  /*2040*/  IADD3 R26, P0, R11, R22, RZ ;  /* 0x000000160b1a7210 */ /* 0x008fca0007f1e0ff */
        /* <DEDUP_REMOVED lines=15> */
[----:B------:R-:W-:-:S03]  /*2140*/  ISETP.NE.AND P1, PT, R15, RZ, PT ;  /* 0x000000ff0f00720c */ /* 0x000fc60003f25270 */
[----:B------:R1:W-:Y:S01]  /*2150*/  LDGSTS.E.BYPASS.LTC128B.128 [R146+0x1100], [R16.64], !P3 ;  /* 0x0110000010927fae */ /* 0x0003e2000d901d4a */
[----:B------:R-:W-:-:S03]  /*2160*/  ISETP.GT.AND P3, PT, R201, 0x3f, PT ;  /* 0x0000003fc900780c */ /* 0x000fc60003f64270 */
[----:B------:R1:W-:Y:S04]  /*2170*/  LDGSTS.E.BYPASS.LTC128B.128 [R146+0x3100], [R24.64], !P2 ;  /* 0x0310000018927fae */ /* 0x0003e8000d101d4a */
[----:B------:R1:W-:Y:S01]  /*2180*/  LDGSTS.E.BYPASS.LTC128B.128 [R146+0x5100], [R22.64], !P0 ;  /* 0x0510000016927fae */ /* 0x0003e2000c101d4a */
[----:B------:R-:W-:-:S03]  /*2190*/  PLOP3.LUT P0, PT, PT, PT, UP0, 0x40, 0x0 ;  /* 0x000000000000781c */ /* 0x000fc60003f0e808 */
[----:B------:R-:W0:Y:S10]  /*21a0*/  LDGDEPBAR ;  /* 0x00000000000079af */ /* 0x000e340000000000 */
[----:B------:R-:W-:Y:S05]  /*21b0*/  @P0 BRA `(.L_x_1551) ;  /* 0x0000043000000947 */ /* 0x000fea0003800000 */
[----:B------:R-:W-:Y:S01]  /*21c0*/  ULEA UR4, UR13, UR7, 0x6 ;  /* 0x000000070d047291 */ /* 0x000fe2000f8e303f */
        /* <DEDUP_REMOVED lines=15> */
[----:B-1----:R-:W-:Y:S01]  /*22c0*/  IADD3 R19, -R207, 0x10, RZ ;  /* 0x00000010cf137810 */ /* 0x002fe20007ffe1ff */
[----:B------:R-:W-:-:S03]  /*22d0*/  IMAD R199, R8, c[0x0][0x2b8], R199 ;  /* 0x0000ae0008c77a24 */ /* 0x000fc600078e02c7 */
[----:B------:R-:W-:Y:S01]  /*22e0*/  LOP3.LUT R19, R19, 0xf, RZ, 0xc0, !PT ;  /* 0x0000000f13137812 */ /* 0x000fe200078ec0ff */
[----:B------:R-:W-:Y:S01]  /*22f0*/  IMAD.WIDE.U32 R12, R199, c[0x0][0x1e0], RZ ;  /* 0x00007800c70c7a25 */ /* 0x000fe200078e00ff */
[----:B------:R-:W-:-:S05]  /*2300*/  SHF.R.S32.HI R8, RZ, 0x1f, R199 ;  /* 0x0000001fff087819 */ /* 0x000fca00000114c7 */
[----:B------:R-:W-:-:S04]  /*2310*/  IMAD R8, R8, c[0x0][0x1e0], RZ ;  /* 0x0000780008087a24 */ /* 0x000fc800078e02ff */
[----:B------:R-:W-:-:S04]  /*2320*/  IMAD R9, R199, c[0x0][0x1e4], R8 ;  /* 0x00007900c7097a24 */ /* 0x000fc800078e0208 */
        /* <DEDUP_REMOVED lines=11> */
[----:B------:R-:W-:Y:S01]  /*23e0*/  IADD3.X R11, R11, UR17, R8, P0, !PT ;  /* 0x000000110b0b7c10 */ /* 0x000fe200087fe408 */
[----:B------:R-:W-:Y:S01]  /*23f0*/  IMAD.SHL.U32 R8, R204, 0x2, RZ ;  /* 0x00000002cc087824 */ /* 0x000fe200078e00ff */
[----:B------:R-:W-:Y:S02]  /*2400*/  LEA R17, P0, R16, c[0x0][0x1c8], 0x1 ;  /* 0x0000720010117a11 */ /* 0x000fe400078008ff */
[----:B------:R-:W-:Y:S02]  /*2410*/  IADD3 R22, -R10, 0x10, RZ ;  /* 0x000000100a167810 */ /* 0x000fe40007ffe1ff */
[----:B------:R-:W-:Y:S01]  /*2420*/  LEA.HI.X R16, R16, c[0x0][0x1cc], R11, 0x1, P0 ;  /* 0x0000730010107a11 */ /* 0x000fe200000f0c0b */
[----:B------:R-:W1:Y:S01]  /*2430*/  SHFL.IDX PT, R18, R17, 0x1, 0x181f ;  /* 0x00381f0011127f89 */ /* 0x000e6200000e0000 */
[----:B------:R-:W-:Y:S01]  /*2440*/  IMAD.SHL.U32 R11, R205, 0x2, RZ ;  /* 0x00000002cd0b7824 */ /* 0x000fe200078e00ff */
[----:B------:R-:W-:Y:S02]  /*2450*/  LOP3.LUT R22, R22, 0xf, RZ, 0xc0, !PT ;  /* 0x0000000f16167812 */ /* 0x000fe400078ec0ff */
[----:B------:R-:W2:Y:S01]  /*2460*/  SHFL.IDX PT, R20, R16, 0x1, 0x181f ;  /* 0x00381f0010147f89 */ /* 0x000ea200000e0000 */
[----:B------:R-:W-:-:S03]  /*2470*/  SHF.L.U64.HI R9, R204, 0x1, R145 ;  /* 0x00000001cc097819 */ /* 0x000fc60000010291 */
        /* <DEDUP_REMOVED lines=23> */
.L_x_1551:
[----:B------:R-:W0:Y:S01]  /*25f0*/  LDGDEPBAR ;  /* 0x00000000000079af */ /* 0x000e220000000000 */
[----:B------:R-:W-:Y:S01]  /*2600*/  LOP3.LUT P0, RZ, R144, 0x2, RZ, 0xc0, !PT ;  /* 0x0000000290ff7812 */ /* 0x000fe2000780c0ff */
[----:B------:R-:W-:Y:S01]  /*2610*/  IMAD.SHL.U32 R189, R189, 0x2, RZ ;  /* 0x00000002bdbd7824 */ /* 0x000fe200078e00ff */
[----:B------:R-:W-:Y:S01]  /*2620*/  MOV R186, 0x20 ;  /* 0x0000002000ba7802 */ /* 0x000fe20000000f00 */
[----:B------:R-:W-:Y:S01]  /*2630*/  IMAD.SHL.U32 R188, R188, 0x2, RZ ;  /* 0x00000002bcbc7824 */ /* 0x000fe200078e00ff */
[C---:B------:R-:W-:Y:S01]  /*2640*/  LEA R191, R0.reuse, 0x18100, 0x1 ;  /* 0x0001810000bf7811 */ /* 0x040fe200078e08ff */
[----:B-1----:R-:W-:Y:S01]  /*2650*/  IMAD.SHL.U32 R8, R0, 0x2, RZ ;  /* 0x0000000200087824 */ /* 0x002fe200078e00ff */
[----:B------:R-:W-:Y:S02]  /*2660*/  SEL R186, R186, 0xffffffe0, !P0 ;  /* 0xffffffe0baba7807 */ /* 0x000fe40004000000 */
[----:B------:R-:W-:Y:S01]  /*2670*/  PLOP3.LUT P0, PT, PT, PT, UP0, 0x40, 0x0 ;  /* 0x000000000000781c */ /* 0x000fe20003f0e808 */
[----:B------:R-:W-:Y:S01]  /*2680*/  IMAD.IADD R187, R191, 0x1, R188 ;  /* 0x00000001bfbb7824 */ /* 0x000fe200078e02bc */
[----:B------:R-:W-:-:S02]  /*2690*/  IADD3 R94, R189, R186, RZ ;  /* 0x000000babd5e7210 */ /* 0x000fc40007ffe0ff */
[----:B------:R-:W-:Y:S01]  /*26a0*/  IADD3 R190, R189, 0xc100, RZ ;  /* 0x0000c100bdbe7810 */ /* 0x000fe20007ffe0ff */
[----:B------:R-:W-:-:S04]  /*26b0*/  DEPBAR.LE SB0, 0x3 ;  /* 0x000080c00000791a */ /* 0x000fc80000000000 */
[----:B------:R-:W-:-:S04]  /*26c0*/  DEPBAR.LE SB0, 0x2 ;  /* 0x000080800000791a */ /* 0x000fc80000000000 */
[----:B------:R-:W-:Y:S06]  /*26d0*/  BAR.SYNC.DEFER_BLOCKING 0x0 ;  /* 0x0000000000007b1d */ /* 0x000fec0000010000 */
[----:B------:R-:W1:Y:S04]  /*26e0*/  LDSM.16.M88.4 R8, [R8+0x18100] ;  /* 0x018100000808783b */ /* 0x000e680000000200 */
        /* <DEDUP_REMOVED lines=9> */
[----:B------:R-:W-:Y:S05]  /*2780*/  @P0 BRA `(.L_x_1552) ;  /* 0x0000034000000947 */ /* 0x000fea0003800000 */
        /* <DEDUP_REMOVED lines=10> */
[----:B------:R-:W-:Y:S01]  /*2830*/  IMAD.SHL.U32 R29, R206, 0x2, RZ ;  /* 0x00000002ce1d7824 */ /* 0x000fe200078e00ff */
[----:B------:R-:W-:Y:S01]  /*2840*/  LOP3.LUT R38, R38, 0xf, RZ, 0xc0, !PT ;  /* 0x0000000f26267812 */ /* 0x000fe200078ec0ff */
[----:B------:R-:W-:Y:S01]  /*2850*/  IMAD.IADD R13, R13, 0x1, R0 ;  /* 0x000000010d0d7824 */ /* 0x000fe200078e0200 */
[----:B------:R-:W-:Y:S01]  /*2860*/  LOP3.LUT R33, R33, 0xf, RZ, 0xc0, !PT ;  /* 0x0000000f21217812 */ /* 0x000fe200078ec0ff */
[C---:B------:R-:W-:Y:S01]  /*2870*/  IMAD R0, R198.reuse, c[0x0][0x21c], R15 ;  /* 0x00008700c6007a24 */ /* 0x040fe200078e020f */
[----:B------:R-:W-:Y:S01]  /*2880*/  SHF.L.U64.HI R15, R205, 0x1, R132 ;  /* 0x00000001cd0f7819 */ /* 0x000fe20000010284 */
[----:B------:R-:W-:-:S04]  /*2890*/  IMAD.WIDE.U32 R12, R198, c[0x0][0x218], R12 ;  /* 0x00008600c60c7a25 */ /* 0x000fc800078e000c */
[----:B------:R-:W-:Y:S01]  /*28a0*/  IMAD.SHL.U32 R14, R205, 0x2, RZ ;  /* 0x00000002cd0e7824 */ /* 0x000fe200078e00ff */
[----:B------:R-:W-:Y:S02]  /*28b0*/  IADD3 R31, P0, R12, UR24, RZ ;  /* 0x000000180c1f7c10 */ /* 0x000fe4000ff1e0ff */
[C---:B------:R-:W-:Y:S02]  /*28c0*/  SHF.L.U64.HI R12, R204.reuse, 0x1, R145 ;  /* 0x00000001cc0c7819 */ /* 0x040fe40000010291 */
[----:B------:R-:W-:Y:S02]  /*28d0*/  IADD3.X R0, R13, UR14, R0, P0, !PT ;  /* 0x0000000e0d007c10 */ /* 0x000fe400087fe400 */
[C---:B------:R-:W-:Y:S02]  /*28e0*/  LEA R32, P0, R31.reuse, c[0x0][0x1f8], 0x1 ;  /* 0x00007e001f207a11 */ /* 0x040fe400078008ff */
[----:B------:R-:W-:Y:S02]  /*28f0*/  SEL R13, RZ, 0x10, P4 ;  /* 0x00000010ff0d7807 */ /* 0x000fe40002000000 */
[----:B------:R-:W-:Y:S01]  /*2900*/  LEA.HI.X R31, R31, c[0x0][0x1fc], R0, 0x1, P0 ;  /* 0x00007f001f1f7a11 */ /* 0x000fe200000f0c00 */
[----:B------:R-:W5:Y:S01]  /*2910*/  SHFL.IDX PT, R34, R32, 0x1, 0x181f ;  /* 0x00381f0020227f89 */ /* 0x000f6200000e0000 */
[----:B------:R-:W-:Y:S01]  /*2920*/  IADD3 R37, -R13, 0x10, RZ ;  /* 0x000000100d257810 */ /* 0x000fe20007ffe1ff */
[----:B------:R-:W-:-:S02]  /*2930*/  IMAD.SHL.U32 R0, R204, 0x2, RZ ;  /* 0x00000002cc007824 */ /* 0x000fc400078e00ff */
[----:B------:R-:W2:Y:S01]  /*2940*/  SHFL.IDX PT, R35, R31, 0x1, 0x181f ;  /* 0x00381f001f237f89 */ /* 0x000ea200000e0000 */
[----:B------:R-:W-:-:S03]  /*2950*/  LOP3.LUT R37, R37, 0xf, RZ, 0xc0, !PT ;  /* 0x0000000f25257812 */ /* 0x000fc600078ec0ff */
[----:B------:R-:W-:Y:S01]  /*2960*/  SHFL.IDX PT, R31, R31, RZ, 0x181f ;  /* 0x00181fff1f1f7589 */ /* 0x000fe200000e0000 */
[----:B-----5:R-:W-:-:S04]  /*2970*/  IADD3 R38, P2, P0, R38, R34, R29 ;  /* 0x0000002226267210 */ /* 0x020fc8000785e01d */
[----:B--2---:R-:W-:Y:S02]  /*2980*/  IADD3.X R39, RZ, R35, R30, P2, P0 ;  /* 0x00000023ff277210 */ /* 0x004fe400017e041e */
[----:B------:R-:W-:-:S04]  /*2990*/  IADD3 R36, P2, P0, R37, R34, R14 ;  /* 0x0000002225247210 */ /* 0x000fc8000785e00e */
[-C--:B------:R-:W-:Y:S02]  /*29a0*/  IADD3.X R37, RZ, R35.reuse, R15, P2, P0 ;  /* 0x00000023ff257210 */ /* 0x080fe400017e040f */
[----:B------:R-:W-:Y:S02]  /*29b0*/  IADD3 R34, P2, P0, R33, R34, R0 ;  /* 0x0000002221227210 */ /* 0x000fe4000785e000 */
[----:B------:R-:W2:Y:S02]  /*29c0*/  SHFL.IDX PT, R33, R32, RZ, 0x181f ;  /* 0x00181fff20217589 */ /* 0x000ea400000e0000 */
[----:B------:R-:W-:Y:S02]  /*29d0*/  IADD3.X R35, RZ, R35, R12, P2, P0 ;  /* 0x00000023ff237210 */ /* 0x000fe400017e040c */
[----:B--2---:R-:W-:-:S05]  /*29e0*/  IADD3 R52, P0, R33, R29, RZ ;  /* 0x0000001d21347210 */ /* 0x004fca0007f1e0ff */
        /* <DEDUP_REMOVED lines=14> */
.L_x_1552:
[C---:B-1-3--:R-:W-:Y:S01]  /*2ad0*/  HMMA.16816.F32.BF16 R28, R8.reuse, R40, RZ ;  /* 0x00000028081c723c */ /* 0x04afe200000418ff */
[----:B------:R-:W-:Y:S01]  /*2ae0*/  IMAD.MOV.U32 R0, RZ, RZ, 0x40 ;  /* 0x00000040ff007424 */ /* 0x000fe200078e00ff */
[----:B------:R-:W-:Y:S01]  /*2af0*/  LDSM.16.M88.4 R68, [R191+0x4000] ;  /* 0x00400000bf44783b */ /* 0x000fe20000000200 */
[C---:B------:R-:W-:Y:S01]  /*2b00*/  IMAD R185, R4.reuse, 0x2, R191 ;  /* 0x0000000204b97824 */ /* 0x040fe200078e02bf */
[----:B------:R-:W-:Y:S01]  /*2b10*/  PLOP3.LUT P0, PT, PT, PT, UP1, 0x80, 0x0 ;  /* 0x000000000000781c */ /* 0x000fe20003f0f018 */
[----:B------:R-:W-:Y:S01]  /*2b20*/  IMAD R184, R4, 0x2, R187 ;  /* 0x0000000204b87824 */ /* 0x000fe200078e02bb */
[----:B------:R-:W-:Y:S01]  /*2b30*/  SEL R133, R0, 0xffffffc0, !P1 ;  /* 0xffffffc000857807 */ /* 0x000fe20004800000 */
[----:B------:R-:W-:Y:S01]  /*2b40*/  LDSM.16.M88.4 R76, [R189+0xf900] ;  /* 0x00f90000bd4c783b */ /* 0x000fe20000000200 */
[C---:B------:R-:W-:Y:S01]  /*2b50*/  HMMA.16816.F32.BF16 R40, R8.reuse, R42, RZ ;  /* 0x0000002a0828723c */ /* 0x040fe200000418ff */
[----:B------:R-:W-:Y:S01]  /*2b60*/  UMOV UR4, 0xffffffc0 ;  /* 0xffffffc000047882 */ /* 0x000fe20000000000 */
[----:B------:R-:W-:Y:S01]  /*2b70*/  IMAD.SHL.U32 R135, R3, 0x2, RZ ;  /* 0x0000000203877824 */ /* 0x000fe200078e00ff */
[----:B--2---:R-:W-:Y:S01]  /*2b80*/  LDSM.16.M88.4 R12, [R185] ;  /* 0x00000000b90c783b */ /* 0x004fe20000000200 */
[----:B------:R-:W-:Y:S01]  /*2b90*/  IMAD.IADD R92, R189, 0x1, R133 ;  /* 0x00000001bd5c7824 */ /* 0x000fe200078e0285 */
[----:B------:R-:W-:Y:S01]  /*2ba0*/  UIMAD UR4, UR13, UR4, 0x41 ;  /* 0x000000410d0474a4 */ /* 0x000fe2000f8e0204 */
[----:B------:R-:W-:Y:S01]  /*2bb0*/  IMAD.IADD R0, R133, 0x1, R94 ;  /* 0x0000000185007824 */ /* 0x000fe200078e025e */
[----:B------:R-:W-:Y:S01]  /*2bc0*/  LDSM.16.M88.4 R88, [R94+0x11100] ;  /* 0x011100005e58783b */ /* 0x000fe20000000200 */
[----:B----4-:R-:W-:Y:S01]  /*2bd0*/  HMMA.16816.F32.BF16 R64, R8, R60, RZ ;  /* 0x0000003c0840723c */ /* 0x010fe200000418ff */
[--C-:B------:R-:W-:Y:S01]  /*2be0*/  IMAD R134, R4, 0x2, R135.reuse ;  /* 0x0000000204867824 */ /* 0x100fe200078e0287 */
[----:B------:R-:W-:Y:S01]  /*2bf0*/  UISETP.GE.AND UP0, UPT, UR13, 0x3, UPT ;  /* 0x000000030d00788c */ /* 0x000fe2000bf06270 */
[----:B------:R-:W1:Y:S01]  /*2c00*/  LDSM.16.M88.4 R32, [R92+0xc100] ;  /* 0x00c100005c20783b */ /* 0x000e620000000200 */
[----:B------:R-:W-:-:S02]  /*2c10*/  IMAD.IADD R171, R188, 0x1, R135 ;  /* 0x00000001bcab7824 */ /* 0x000fc400078e0287 */
[----:B------:R-:W-:Y:S01]  /*2c20*/  IMAD.IADD R163, R188, 0x1, R134 ;  /* 0x00000001bca37824 */ /* 0x000fe200078e0286 */
[----:B------:R-:W-:Y:S01]  /*2c30*/  LDSM.16.M88.4 R84, [R92+0x10100] ;  /* 0x010100005c54783b */ /* 0x000fe20000000200 */
[C---:B------:R-:W-:Y:S01]  /*2c40*/  HMMA.16816.F32.BF16 R60, R8.reuse, R62, RZ ;  /* 0x0000003e083c723c */ /* 0x040fe200000418ff */
[----:B------:R-:W-:Y:S02]  /*2c50*/  IMAD R4, R4, 0x2, R171 ;  /* 0x0000000204047824 */ /* 0x000fe400078e02ab */
[----:B------:R-:W-:Y:S04]  /*2c60*/  LDSM.16.M88.4 R80, [R189+0x11900] ;  /* 0x01190000bd50783b */ /* 0x000fe80000000200 */
[----:B------:R-:W0:Y:S01]  /*2c70*/  LDGDEPBAR ;  /* 0x00000000000079af */ /* 0x000e220000000000 */
[C---:B------:R-:W-:Y:S08]  /*2c80*/  HMMA.16816.F32.BF16 R36, R8.reuse, R56, RZ ;  /* 0x000000380824723c */ /* 0x040ff000000418ff */
[C---:B------:R-:W-:Y:S08]  /*2c90*/  HMMA.16816.F32.BF16 R56, R8.reuse, R58, RZ ;  /* 0x0000003a0838723c */ /* 0x040ff000000418ff */
[C---:B------:R-:W-:Y:S08]  /*2ca0*/  HMMA.16816.F32.BF16 R52, R8.reuse, R24, RZ ;  /* 0x000000180834723c */ /* 0x040ff000000418ff */
[----:B------:R-:W-:Y:S01]  /*2cb0*/  HMMA.16816.F32.BF16 R8, R8, R26, RZ ;  /* 0x0000001a0808723c */ /* 0x000fe200000418ff */
[----:B------:R-:W-:Y:S07]  /*2cc0*/  LDSM.16.M88.4 R24, [R92+0xc900] ;  /* 0x00c900005c18783b */ /* 0x000fee0000000200 */
        /* <DEDUP_REMOVED lines=8> */
[----:B------:R-:W-:Y:S07]  /*2d50*/  LDSM.16.M88.4 R44, [R0+0xc900] ;  /* 0x00c90000002c783b */ /* 0x000fee0000000200 */
[C---:B------:R-:W-:Y:S08]  /*2d60*/  HMMA.16816.F32.BF16 R52, R72.reuse, R20, R52 ;  /* 0x000000144834723c */ /* 0x040ff00000041834 */
[----:B------:R-:W-:Y:S01]  /*2d70*/  HMMA.16816.F32.BF16 R72, R72, R22, R8 ;  /* 0x000000164848723c */ /* 0x000fe20000041808 */
[----:B------:R-:W-:Y:S04]  /*2d80*/  LDSM.16.M88.4 R20, [R184] ;  /* 0x00000000b814783b */ /* 0x000fe80000000200 */
[----:B------:R-:W4:Y:S03]  /*2d90*/  LDSM.16.M88.4 R8, [R0+0xc100] ;  /* 0x00c100000008783b */ /* 0x000f260000000200 */
[C---:B-1----:R-:W-:Y:S08]  /*2da0*/  HMMA.16816.F32.BF16 R28, R12.reuse, R32, R28 ;  /* 0x000000200c1c723c */ /* 0x042ff0000004181c */
[C---:B------:R-:W-:Y:S01]  /*2db0*/  HMMA.16816.F32.BF16 R40, R12.reuse, R34, R40 ;  /* 0x000000220c28723c */ /* 0x040fe20000041828 */
[----:B------:R-:W1:Y:S07]  /*2dc0*/  LDSM.16.M88.4 R32, [R0+0xd100] ;  /* 0x00d100000020783b */ /* 0x000e6e0000000200 */
[C---:B--2---:R-:W-:Y:S08]  /*2dd0*/  HMMA.16816.F32.BF16 R36, R12.reuse, R16, R36 ;  /* 0x000000100c24723c */ /* 0x044ff00000041824 */
[C---:B------:R-:W-:Y:S01]  /*2de0*/  HMMA.16816.F32.BF16 R56, R12.reuse, R18, R56 ;  /* 0x000000120c38723c */ /* 0x040fe20000041838 */
[----:B------:R-:W2:Y:S07]  /*2df0*/  LDSM.16.M88.4 R16, [R189+0xe100] ;  /* 0x00e10000bd10783b */ /* 0x000eae0000000200 */
[C---:B------:R-:W-:Y:S08]  /*2e00*/  HMMA.16816.F32.BF16 R64, R12.reuse, R24, R64 ;  /* 0x000000180c40723c */ /* 0x040ff00000041840 */
[C---:B------:R-:W-:Y:S01]  /*2e10*/  HMMA.16816.F32.BF16 R60, R12.reuse, R26, R60 ;  /* 0x0000001a0c3c723c */ /* 0x040fe2000004183c */
[----:B------:R-:W-:Y:S07]  /*2e20*/  LDSM.16.M88.4 R24, [R0+0xd900] ;  /* 0x00d900000018783b */ /* 0x000fee0000000200 */
[C---:B---3--:R-:W-:Y:S08]  /*2e30*/  HMMA.16816.F32.BF16 R52, R12.reuse, R48, R52 ;  /* 0x000000300c34723c */ /* 0x048ff00000041834 */
[----:B------:R-:W-:Y:S01]  /*2e40*/  HMMA.16816.F32.BF16 R72, R12, R50, R72 ;  /* 0x000000320c48723c */ /* 0x000fe20000041848 */
[----:B------:R-:W3:Y:S04]  /*2e50*/  LDSM.16.M88.4 R12, [R189+0xe900] ;  /* 0x00e90000bd0c783b */ /* 0x000ee80000000200 */
[----:B------:R-:W-:Y:S03]  /*2e60*/  LDSM.16.M88.4 R48, [R94+0xe100] ;  /* 0x00e100005e30783b */ /* 0x000fe60000000200 */
[C---:B----4-:R-:W-:Y:S08]  /*2e70*/  HMMA.16816.F32.BF16 R28, R20.reuse, R8, R28 ;  /* 0x00000008141c723c */ /* 0x050ff0000004181c */
[C---:B------:R-:W-:Y:S01]  /*2e80*/  HMMA.16816.F32.BF16 R40, R20.reuse, R10, R40 ;  /* 0x0000000a1428723c */ /* 0x040fe20000041828 */
[----:B------:R-:W4:Y:S07]  /*2e90*/  LDSM.16.M88.4 R8, [R189+0xf100] ;  /* 0x00f10000bd08783b */ /* 0x000f2e0000000200 */
[C---:B------:R-:W-:Y:S08]  /*2ea0*/  HMMA.16816.F32.BF16 R64, R20.reuse, R44, R64 ;  /* 0x0000002c1440723c */ /* 0x040ff00000041840 */
[C---:B------:R-:W-:Y:S01]  /*2eb0*/  HMMA.16816.F32.BF16 R60, R20.reuse, R46, R60 ;  /* 0x0000002e143c723c */ /* 0x040fe2000004183c */
[----:B------:R-:W-:Y:S07]  /*2ec0*/  LDSM.16.M88.4 R44, [R185+0x4000] ;  /* 0x00400000b92c783b */ /* 0x000fee0000000200 */
[C---:B-1----:R-:W-:Y:S08]  /*2ed0*/  HMMA.16816.F32.BF16 R36, R20.reuse, R32, R36 ;  /* 0x000000201424723c */ /* 0x042ff00000041824 */
[----:B------:R-:W-:Y:S01]  /*2ee0*/  HMMA.16816.F32.BF16 R56, R20, R34, R56 ;  /* 0x000000221438723c */ /* 0x000fe20000041838 */
[----:B------:R-:W-:Y:S07]  /*2ef0*/  LDSM.16.M88.4 R32, [R92+0xe900] ;  /* 0x00e900005c20783b */ /* 0x000fee0000000200 */
[C---:B--2---:R-:W-:Y:S08]  /*2f00*/  HMMA.16816.F32.BF16 R28, R68.reuse, R16, R28 ;  /* 0x00000010441c723c */ /* 0x044ff0000004181c */
[C---:B------:R-:W-:Y:S01]  /*2f10*/  HMMA.16816.F32.BF16 R40, R68.reuse, R18, R40 ;  /* 0x000000124428723c */ /* 0x040fe20000041828 */
[----:B------:R-:W1:Y:S07]  /*2f20*/  LDSM.16.M88.4 R16, [R187+0x4000] ;  /* 0x00400000bb10783b */ /* 0x000e6e0000000200 */
[C---:B---3--:R-:W-:Y:S08]  /*2f30*/  HMMA.16816.F32.BF16 R64, R68.reuse, R12, R64 ;  /* 0x0000000c4440723c */ /* 0x048ff00000041840 */
[----:B------:R-:W-:Y:S01]  /*2f40*/  HMMA.16816.F32.BF16 R60, R68, R14, R60 ;  /* 0x0000000e443c723c */ /* 0x000fe2000004183c */
[----:B------:R-:W2:Y:S07]  /*2f50*/  LDSM.16.M88.4 R12, [R94+0xf100] ;  /* 0x00f100005e0c783b */ /* 0x000eae0000000200 */
[C---:B------:R-:W-:Y:S08]  /*2f60*/  HMMA.16816.F32.BF16 R52, R20.reuse, R24, R52 ;  /* 0x000000181434723c */ /* 0x040ff00000041834 */
[----:B------:R-:W-:Y:S01]  /*2f70*/  HMMA.16816.F32.BF16 R72, R20, R26, R72 ;  /* 0x0000001a1448723c */ /* 0x000fe20000041848 */
[----:B------:R-:W3:Y:S04]  /*2f80*/  LDSM.16.M88.4 R24, [R94+0xe900] ;  /* 0x00e900005e18783b */ /* 0x000ee80000000200 */
[----:B------:R-:W-:Y:S03]  /*2f90*/  LDSM.16.M88.4 R20, [R94+0xf900] ;  /* 0x00f900005e14783b */ /* 0x000fe60000000200 */
[C---:B----4-:R-:W-:Y:S08]  /*2fa0*/  HMMA.16816.F32.BF16 R36, R68.reuse, R8, R36 ;  /* 0x000000084424723c */ /* 0x050ff00000041824 */
[----:B------:R-:W-:Y:S01]  /*2fb0*/  HMMA.16816.F32.BF16 R56, R68, R10, R56 ;  /* 0x0000000a4438723c */ /* 0x000fe20000041838 */
[----:B------:R-:W4:Y:S07]  /*2fc0*/  LDSM.16.M88.4 R8, [R92+0xe100] ;  /* 0x00e100005c08783b */ /* 0x000f2e0000000200 */
[C---:B-1----:R-:W-:Y:S08]  /*2fd0*/  HMMA.16816.F32.BF16 R28, R16.reuse, R48, R28 ;  /* 0x00000030101c723c */ /* 0x042ff0000004181c */
[----:B------:R-:W-:Y:S01]  /*2fe0*/  HMMA.16816.F32.BF16 R40, R16, R50, R40 ;  /* 0x000000321028723c */ /* 0x000fe20000041828 */
[----:B------:R-:W-:Y:S07]  /*2ff0*/  LDSM.16.M88.4 R48, [R92+0xf900] ;  /* 0x00f900005c30783b */ /* 0x000fee0000000200 */
[C---:B------:R-:W-:Y:S08]  /*3000*/  HMMA.16816.F32.BF16 R52, R68.reuse, R76, R52 ;  /* 0x0000004c4434723c */ /* 0x040ff00000041834 */
[----:B------:R-:W-:Y:S01]  /*3010*/  HMMA.16816.F32.BF16 R72, R68, R78, R72 ;  /* 0x0000004e4448723c */ /* 0x000fe20000041848 */
[----:B------:R-:W-:Y:S04]  /*3020*/  LDSM.16.M88.4 R76, [R191+0x8000] ;  /* 0x00800000bf4c783b */ /* 0x000fe80000000200 */
[----:B------:R-:W-:Y:S03]  /*3030*/  LDSM.16.M88.4 R68, [R94+0x10900] ;  /* 0x010900005e44783b */ /* 0x000fe60000000200 */
[C---:B--2---:R-:W-:Y:S08]  /*3040*/  HMMA.16816.F32.BF16 R36, R16.reuse, R12, R36 ;  /* 0x0000000c1024723c */ /* 0x044ff00000041824 */
[C---:B------:R-:W-:Y:S01]  /*3050*/  HMMA.16816.F32.BF16 R56, R16.reuse, R14, R56 ;  /* 0x0000000e1038723c */ /* 0x040fe20000041838 */
[----:B------:R-:W1:Y:S07]  /*3060*/  LDSM.16.M88.4 R12, [R92+0xf100] ;  /* 0x00f100005c0c783b */ /* 0x000e6e0000000200 */
[C---:B---3--:R-:W-:Y:S08]  /*3070*/  HMMA.16816.F32.BF16 R64, R16.reuse, R24, R64 ;  /* 0x000000181040723c */ /* 0x048ff00000041840 */
[----:B------:R-:W-:Y:S01]  /*3080*/  HMMA.16816.F32.BF16 R60, R16, R26, R60 ;  /* 0x0000001a103c723c */ /* 0x000fe2000004183c */
[----:B------:R-:W-:Y:S07]  /*3090*/  LDSM.16.M88.4 R24, [R0+0xe100] ;  /* 0x00e100000018783b */ /* 0x000fee0000000200 */
[C---:B----4-:R-:W-:Y:S08]  /*30a0*/  HMMA.16816.F32.BF16 R28, R44.reuse, R8, R28 ;  /* 0x000000082c1c723c */ /* 0x050ff0000004181c */
[----:B------:R-:W-:Y:S01]  /*30b0*/  HMMA.16816.F32.BF16 R40, R44, R10, R40 ;  /* 0x0000000a2c28723c */ /* 0x000fe20000041828 */
[----:B------:R-:W2:Y:S07]  /*30c0*/  LDSM.16.M88.4 R8, [R184+0x4000] ;  /* 0x00400000b808783b */ /* 0x000eae0000000200 */
[C---:B------:R-:W-:Y:S08]  /*30d0*/  HMMA.16816.F32.BF16 R52, R16.reuse, R20, R52 ;  /* 0x000000141034723c */ /* 0x040ff00000041834 */
[----:B------:R-:W-:Y:S01]  /*30e0*/  HMMA.16816.F32.BF16 R72, R16, R22, R72 ;  /* 0x000000161048723c */ /* 0x000fe20000041848 */
[----:B------:R-:W3:Y:S04]  /*30f0*/  LDSM.16.M88.4 R20, [R0+0xe900] ;  /* 0x00e900000014783b */ /* 0x000ee80000000200 */
[----:B------:R-:W4:Y:S03]  /*3100*/  LDSM.16.M88.4 R16, [R0+0xf100] ;  /* 0x00f100000010783b */ /* 0x000f260000000200 */
[C---:B------:R-:W-:Y:S08]  /*3110*/  HMMA.16816.F32.BF16 R64, R44.reuse, R32, R64 ;  /* 0x000000202c40723c */ /* 0x040ff00000041840 */
[C---:B------:R-:W-:Y:S01]  /*3120*/  HMMA.16816.F32.BF16 R60, R44.reuse, R34, R60 ;  /* 0x000000222c3c723c */ /* 0x040fe2000004183c */
[----:B------:R-:W5:Y:S07]  /*3130*/  LDSM.16.M88.4 R32, [R0+0xf900] ;  /* 0x00f900000020783b */ /* 0x000f6e0000000200 */
[C---:B-1----:R-:W-:Y:S08]  /*3140*/  HMMA.16816.F32.BF16 R36, R44.reuse, R12, R36 ;  /* 0x0000000c2c24723c */ /* 0x042ff00000041824 */
[C---:B------:R-:W-:Y:S01]  /*3150*/  HMMA.16816.F32.BF16 R56, R44.reuse, R14, R56 ;  /* 0x0000000e2c38723c */ /* 0x040fe20000041838 */
[----:B------:R-:W1:Y:S07]  /*3160*/  LDSM.16.M88.4 R12, [R189+0x10100] ;  /* 0x01010000bd0c783b */ /* 0x000e6e0000000200 */
[C---:B------:R-:W-:Y:S08]  /*3170*/  HMMA.16816.F32.BF16 R52, R44.reuse, R48, R52 ;  /* 0x000000302c34723c */ /* 0x040ff00000041834 */
[----:B------:R-:W-:Y:S01]  /*3180*/  HMMA.16816.F32.BF16 R72, R44, R50, R72 ;  /* 0x000000322c48723c */ /* 0x000fe20000041848 */
[----:B------:R-:W-:Y:S04]  /*3190*/  LDSM.16.M88.4 R44, [R92+0x11100] ;  /* 0x011100005c2c783b */ /* 0x000fe80000000200 */
[----:B------:R-:W-:Y:S03]  /*31a0*/  LDSM.16.M88.4 R48, [R92+0x10900] ;  /* 0x010900005c30783b */ /* 0x000fe60000000200 */
[C---:B--2---:R-:W-:Y:S08]  /*31b0*/  HMMA.16816.F32.BF16 R28, R8.reuse, R24, R28 ;  /* 0x00000018081c723c */ /* 0x044ff0000004181c */
[C---:B------:R-:W-:Y:S01]  /*31c0*/  HMMA.16816.F32.BF16 R40, R8.reuse, R26, R40 ;  /* 0x0000001a0828723c */ /* 0x040fe20000041828 */
[----:B------:R-:W2:Y:S07]  /*31d0*/  LDSM.16.M88.4 R24, [R189+0x11100] ;  /* 0x01110000bd18783b */ /* 0x000eae0000000200 */
        /* <DEDUP_REMOVED lines=8> */
[----:B------:R-:W4:Y:S04]  /*3260*/  LDSM.16.M88.4 R8, [R189+0x10900] ;  /* 0x01090000bd08783b */ /* 0x000f280000000200 */
[----:B------:R-:W-:Y:S03]  /*3270*/  LDSM.16.M88.4 R32, [R0+0x10100] ;  /* 0x010100000020783b */ /* 0x000fe60000000200 */
[C---:B-1----:R-:W-:Y:S08]  /*3280*/  HMMA.16816.F32.BF16 R28, R76.reuse, R12, R28 ;  /* 0x0000000c4c1c723c */ /* 0x042ff0000004181c */
[C---:B------:R-:W-:Y:S01]  /*3290*/  HMMA.16816.F32.BF16 R40, R76.reuse, R14, R40 ;  /* 0x0000000e4c28723c */ /* 0x040fe20000041828 */
[----:B------:R-:W1:Y:S07]  /*32a0*/  LDSM.16.M88.4 R12, [R185+0x8000] ;  /* 0x00800000b90c783b */ /* 0x000e6e0000000200 */
[----:B--2---:R-:W-:Y:S08]  /*32b0*/  HMMA.16816.F32.BF16 R36, R76, R24, R36 ;  /* 0x000000184c24723c */ /* 0x004ff00000041824 */
[----:B---3--:R-:W-:Y:S08]  /*32c0*/  HMMA.16816.F32.BF16 R28, R16, R20, R28 ;  /* 0x00000014101c723c */ /* 0x008ff0000004181c */
[C---:B------:R-:W-:Y:S01]  /*32d0*/  HMMA.16816.F32.BF16 R56, R76.reuse, R26, R56 ;  /* 0x0000001a4c38723c */ /* 0x040fe20000041838 */
[----:B------:R-:W-:Y:S04]  /*32e0*/  LDSM.16.M88.4 R24, [R94+0x11900] ;  /* 0x011900005e18783b */ /* 0x000fe80000000200 */
[----:B------:R-:W-:Y:S03]  /*32f0*/  LDSM.16.M88.4 R92, [R92+0x11900] ;  /* 0x011900005c5c783b */ /* 0x000fe60000000200 */
[C---:B----4-:R-:W-:Y:S08]  /*3300*/  HMMA.16816.F32.BF16 R64, R76.reuse, R8, R64 ;  /* 0x000000084c40723c */ /* 0x050ff00000041840 */
[----:B------:R-:W-:Y:S01]  /*3310*/  HMMA.16816.F32.BF16 R60, R76, R10, R60 ;  /* 0x0000000a4c3c723c */ /* 0x000fe2000004183c */
[----:B------:R-:W2:Y:S07]  /*3320*/  LDSM.16.M88.4 R8, [R184+0x8000] ;  /* 0x00800000b808783b */ /* 0x000eae0000000200 */
[C---:B------:R-:W-:Y:S08]  /*3330*/  HMMA.16816.F32.BF16 R36, R16.reuse, R88, R36 ;  /* 0x000000581024723c */ /* 0x040ff00000041824 */
[----:B------:R-:W-:Y:S01]  /*3340*/  HMMA.16816.F32.BF16 R40, R16, R22, R40 ;  /* 0x000000161028723c */ /* 0x000fe20000041828 */
[----:B------:R-:W3:Y:S07]  /*3350*/  LDSM.16.M88.4 R20, [R0+0x11100] ;  /* 0x011100000014783b */ /* 0x000eee0000000200 */
[----:B-1----:R-:W-:Y:S08]  /*3360*/  HMMA.16816.F32.BF16 R28, R12, R84, R28 ;  /* 0x000000540c1c723c */ /* 0x002ff0000004181c */
[C---:B------:R-:W-:Y:S08]  /*3370*/  HMMA.16816.F32.BF16 R64, R16.reuse, R68, R64 ;  /* 0x000000441040723c */ /* 0x040ff00000041840 */
[----:B------:R-:W-:Y:S08]  /*3380*/  HMMA.16816.F32.BF16 R60, R16, R70, R60 ;  /* 0x00000046103c723c */ /* 0x000ff0000004183c */
[----:B------:R-:W-:Y:S08]  /*3390*/  HMMA.16816.F32.BF16 R52, R76, R80, R52 ;  /* 0x000000504c34723c */ /* 0x000ff00000041834 */
[----:B------:R-:W-:Y:S01]  /*33a0*/  HMMA.16816.F32.BF16 R68, R12, R44, R36 ;  /* 0x0000002c0c44723c */ /* 0x000fe20000041824 */
[----:B------:R-:W1:Y:S07]  /*33b0*/  LDSM.16.M88.4 R36, [R0+0x10900] ;  /* 0x010900000024783b */ /* 0x000e6e0000000200 */
[----:B--2---:R-:W-:Y:S08]  /*33c0*/  HMMA.16816.F32.BF16 R28, R8, R32, R28 ;  /* 0x00000020081c723c */ /* 0x004ff0000004181c */
[----:B------:R-:W-:Y:S07]  /*33d0*/  HMMA.16816.F32.BF16 R52, R16, R24, R52 ;  /* 0x000000181034723c */ /* 0x000fee0000041834 */
[----:B------:R-:W-:Y:S01]  /*33e0*/  LOP3.LUT R25, R6, 0xffffffe0, RZ, 0xc0, !PT ;  /* 0xffffffe006197812 */ /* 0x000fe200078ec0ff */
[----:B---3--:R-:W-:Y:S01]  /*33f0*/  HMMA.16816.F32.BF16 R68, R8, R20, R68 ;  /* 0x000000140844723c */ /* 0x008fe20000041844 */
[----:B------:R-:W-:-:S04]  /*3400*/  SHF.R.S32.HI R24, RZ, 0x1f, R5 ;  /* 0x0000001fff187819 */ /* 0x000fc80000011405 */
[----:B------:R-:W-:Y:S02]  /*3410*/  LEA.HI R24, R24, R5, RZ, 0x3 ;  /* 0x0000000518187211 */ /* 0x000fe400078f18ff */
[----:B------:R-:W-:Y:S01]  /*3420*/  LEA.HI R21, R7, R2, RZ, 0x2 ;  /* 0x0000000207157211 */ /* 0x000fe200078f10ff */
[----:B------:R-:W-:Y:S01]  /*3430*/  IMAD.IADD R7, R2, 0x1, -R25 ;  /* 0x0000000102077824 */ /* 0x000fe200078e0a19 */
[----:B------:R-:W-:Y:S01]  /*3440*/  HMMA.16816.F32.BF16 R72, R76, R82, R72 ;  /* 0x000000524c48723c */ /* 0x000fe20000041848 */
[----:B------:R-:W-:Y:S01]  /*3450*/  FMUL.FTZ R6, R28, c[0x0][0x320] ;  /* 0x0000c8001c067a20 */ /* 0x000fe20000410000 */
[----:B------:R-:W-:Y:S01]  /*3460*/  LOP3.LUT R21, R21, 0xfffffffc, RZ, 0xc0, !PT ;  /* 0xfffffffc15157812 */ /* 0x000fe200078ec0ff */
[----:B------:R-:W-:Y:S01]  /*3470*/  FMUL.FTZ R29, R29, c[0x0][0x320] ;  /* 0x0000c8001d1d7a20 */ /* 0x000fe20000410000 */
[----:B------:R-:W-:Y:S01]  /*3480*/  SHF.R.S32.HI R20, RZ, 0x1f, R7 ;  /* 0x0000001fff147819 */ /* 0x000fe20000011407 */
[----:B------:R-:W-:Y:S01]  /*3490*/  FMUL.FTZ R31, R31, c[0x0][0x320] ;  /* 0x0000c8001f1f7a20 */ /* 0x000fe20000410000 */
[----:B------:R-:W-:Y:S01]  /*34a0*/  LOP3.LUT R24, R24, 0xffffff8, RZ, 0xc0, !PT ;  /* 0x0ffffff818187812 */ /* 0x000fe200078ec0ff */
[----:B------:R-:W-:Y:S01]  /*34b0*/  IMAD.IADD R21, R2, 0x1, -R21 ;  /* 0x0000000102157824 */ /* 0x000fe200078e0a15 */
[----:B------:R-:W-:Y:S01]  /*34c0*/  LEA.HI R20, R20, R7, RZ, 0x2 ;  /* 0x0000000714147211 */ /* 0x000fe200078f10ff */
[----:B------:R-:W-:Y:S01]  /*34d0*/  HMMA.16816.F32.BF16 R40, R12, R86, R40 ;  /* 0x000000560c28723c */ /* 0x000fe20000041828 */
[----:B------:R-:W2:Y:S01]  /*34e0*/  MUFU.TANH R6, R6 ;  /* 0x0000000600067308 */ /* 0x000ea20000002400 */
[----:B------:R-:W-:Y:S01]  /*34f0*/  IMAD.IADD R24, R5, 0x1, -R24 ;  /* 0x0000000105187824 */ /* 0x000fe200078e0a18 */
[C---:B------:R-:W-:Y:S01]  /*3500*/  LEA.HI R28, R21.reuse, R21, RZ, 0x1 ;  /* 0x00000015151c7211 */ /* 0x040fe200078f08ff */
[----:B------:R-:W-:Y:S01]  /*3510*/  FMUL.FTZ R2, R30, c[0x0][0x320] ;  /* 0x0000c8001e027a20 */ /* 0x000fe20000410000 */
[----:B------:R-:W-:Y:S01]  /*3520*/  LEA.HI.SX32 R25, R20, UR15, 0x1e ;  /* 0x0000000f14197c11 */ /* 0x000fe2000f8ff2ff */
[----:B------:R-:W-:Y:S01]  /*3530*/  FMUL.FTZ R68, R68, c[0x0][0x320] ;  /* 0x0000c80044447a20 */ /* 0x000fe20000410000 */
[----:B------:R-:W-:Y:S01]  /*3540*/  LOP3.LUT R28, R28, 0x1ffffffe, RZ, 0xc0, !PT ;  /* 0x1ffffffe1c1c7812 */ /* 0x000fe200078ec0ff */
[----:B------:R-:W-:Y:S01]  /*3550*/  HMMA.16816.F32.BF16 R56, R16, R90, R56 ;  /* 0x0000005a1038723c */ /* 0x000fe20000041838 */
[----:B------:R-:W-:Y:S01]  /*3560*/  LOP3.LUT R20, R20, 0x7ffffffc, RZ, 0xc0, !PT ;  /* 0x7ffffffc14147812 */ /* 0x000fe200078ec0ff */
[----:B------:R-:W-:Y:S01]  /*3570*/  IMAD R24, R24, 0x10, R25 ;  /* 0x0000001018187824 */ /* 0x000fe200078e0219 */
[----:B------:R-:W3:Y:S01]  /*3580*/  MUFU.TANH R5, R29 ;  /* 0x0000001d00057308 */ /* 0x000ee20000002400 */
[----:B------:R-:W-:-:S02]  /*3590*/  IMAD.IADD R21, R21, 0x1, -R28 ;  /* 0x0000000115157824 */ /* 0x000fc400078e0a1c */
[----:B------:R-:W-:Y:S02]  /*35a0*/  IMAD.IADD R209, R7, 0x1, -R20 ;  /* 0x0000000107d17824 */ /* 0x000fe400078e0a14 */
[----:B------:R-:W-:Y:S01]  /*35b0*/  IMAD R208, R21, 0x8, R24 ;  /* 0x0000000815d07824 */ /* 0x000fe200078e0218 */
[----:B------:R-:W-:Y:S01]  /*35c0*/  HMMA.16816.F32.BF16 R72, R16, R26, R72 ;  /* 0x0000001a1048723c */ /* 0x000fe20000041848 */
[----:B------:R-:W-:Y:S01]  /*35d0*/  IMAD.SHL.U32 R209, R209, 0x2, RZ ;  /* 0x00000002d1d17824 */ /* 0x000fe200078e00ff */
[----:B------:R-:W-:Y:S01]  /*35e0*/  MUFU.TANH R213, R68 ;  /* 0x0000004400d57308 */ /* 0x000fe20000002400 */
[----:B------:R-:W-:Y:S01]  /*35f0*/  @P0 IMAD.HI.U32 R24, R208, c[0x0][0x2c8], RZ ;  /* 0x0000b200d0180a27 */ /* 0x000fe200078e00ff */
[----:B------:R-:W-:-:S03]  /*3600*/  PLOP3.LUT P0, PT, PT, PT, UP1, 0x80, 0x0 ;  /* 0x000000000000781c */ /* 0x000fc60003f0f018 */
[----:B------:R-:W-:Y:S01]  /*3610*/  IMAD.MOV.U32 R16, RZ, RZ, R208 ;  /* 0x000000ffff107224 */ /* 0x000fe200078e00d0 */
[----:B------:R-:W-:Y:S01]  /*3620*/  HMMA.16816.F32.BF16 R64, R12, R48, R64 ;  /* 0x000000300c40723c */ /* 0x000fe20000041840 */
[----:B------:R-:W-:Y:S01]  /*3630*/  FMUL.FTZ R69, R69, c[0x0][0x320] ;  /* 0x0000c80045457a20 */ /* 0x000fe20000410000 */
[----:B------:R-:W-:Y:S01]  /*3640*/  MUFU.TANH R2, R2 ;  /* 0x0000000200027308 */ /* 0x000fe20000002400 */
[----:B------:R-:W-:Y:S02]  /*3650*/  FMUL.FTZ R70, R70, c[0x0][0x320] ;  /* 0x0000c80046467a20 */ /* 0x000fe40000410000 */
[----:B------:R-:W-:-:S03]  /*3660*/  FMUL.FTZ R71, R71, c[0x0][0x320] ;  /* 0x0000c80047477a20 */ /* 0x000fc60000410000 */
[----:B------:R-:W-:Y:S01]  /*3670*/  HMMA.16816.F32.BF16 R40, R8, R34, R40 ;  /* 0x000000220828723c */ /* 0x000fe20000041828 */
[----:B------:R-:W-:Y:S01]  /*3680*/  @P0 SHF.R.U32.HI R16, RZ, c[0x0][0x2cc], R24 ;  /* 0x0000b300ff100a19 */ /* 0x000fe20000011618 */
[----:B------:R-:W-:Y:S01]  /*3690*/  LDSM.16.M88.4 R32, [R0+0x11900] ;  /* 0x011900000020783b */ /* 0x000fe20000000200 */
[----:B------:R-:W-:Y:S01]  /*36a0*/  MUFU.TANH R167, R69 ;  /* 0x0000004500a77308 */ /* 0x000fe20000002400 */
[----:B------:R-:W-:-:S04]  /*36b0*/  DEPBAR.LE SB0, 0x2 ;  /* 0x000080800000791a */ /* 0x000fc80000000000 */
[C---:B------:R-:W-:Y:S01]  /*36c0*/  HMMA.16816.F32.BF16 R60, R12.reuse, R50, R60 ;  /* 0x000000320c3c723c */ /* 0x040fe2000004183c */
[----:B------:R-:W4:Y:S02]  /*36d0*/  SHFL.IDX PT, R0, R16, RZ, 0x1c1f ;  /* 0x001c1fff10007589 */ /* 0x000f2400000e0000 */
[----:B------:R-:W-:Y:S02]  /*36e0*/  MUFU.TANH R31, R31 ;  /* 0x0000001f001f7308 */ /* 0x000fe40000002400 */
[----:B------:R-:W-:Y:S03]  /*36f0*/  BAR.SYNC.DEFER_BLOCKING 0x0 ;  /* 0x0000000000007b1d */ /* 0x000fe60000010000 */
[C---:B------:R-:W-:Y:S03]  /*3700*/  HMMA.16816.F32.BF16 R56, R12.reuse, R46, R56 ;  /* 0x0000002e0c38723c */ /* 0x040fe60000041838 */
[----:B------:R-:W-:Y:S05]  /*3710*/  MUFU.TANH R203, R70 ;  /* 0x0000004600cb7308 */ /* 0x000fea0000002400 */
[----:B------:R-:W-:Y:S01]  /*3720*/  HMMA.16816.F32.BF16 R52, R12, R92, R52 ;  /* 0x0000005c0c34723c */ /* 0x000fe20000041834 */
[----:B------:R-:W-:-:S02]  /*3730*/  FMUL.FTZ R21, R40, c[0x0][0x320] ;  /* 0x0000c80028157a20 */ /* 0x000fc40000410000 */
[----:B------:R-:W-:Y:S01]  /*3740*/  FMUL.FTZ R17, R41, c[0x0][0x320] ;  /* 0x0000c80029117a20 */ /* 0x000fe20000410000 */
[----:B------:R-:W-:Y:S04]  /*3750*/  MUFU.TANH R173, R71 ;  /* 0x0000004700ad7308 */ /* 0x000fe80000002400 */
[----:B------:R-:W-:Y:S04]  /*3760*/  HMMA.16816.F32.BF16 R72, R12, R94, R72 ;  /* 0x0000005e0c48723c */ /* 0x000fe80000041848 */
[----:B------:R-:W5:Y:S01]  /*3770*/  MUFU.TANH R21, R21 ;  /* 0x0000001500157308 */ /* 0x000f620000002400 */
[----:B------:R-:W-:Y:S02]  /*3780*/  LDSM.16.MT88.4 R124, [R135+0x100] ;  /* 0x00010000877c783b */ /* 0x000fe40000004200 */
[----:B------:R-:W-:Y:S01]  /*3790*/  IMAD.U32 R12, RZ, RZ, UR4 ;  /* 0x00000004ff0c7e24 */ /* 0x000fe2000f8e00ff */
[C---:B-1----:R-:W-:Y:S01]  /*37a0*/  HMMA.16816.F32.BF16 R64, R8.reuse, R36, R64 ;  /* 0x000000240840723c */ /* 0x042fe20000041840 */
[----:B------:R-:W-:Y:S03]  /*37b0*/  LDSM.16.MT88.4 R116, [R171+0x100] ;  /* 0x00010000ab74783b */ /* 0x000fe60000004200 */
[C---:B------:R-:W-:Y:S01]  /*37c0*/  IADD3 R12, -R209.reuse, UR9, R12 ;  /* 0x00000009d10c7c10 */ /* 0x040fe2000fffe10c */
[----:B------:R-:W1:Y:S01]  /*37d0*/  MUFU.TANH R17, R17 ;  /* 0x0000001100117308 */ /* 0x000e620000002400 */
[----:B------:R-:W-:Y:S02]  /*37e0*/  LDSM.16.MT88.4 R108, [R134+0x100] ;  /* 0x00010000866c783b */ /* 0x000fe40000004200 */
[----:B------:R-:W-:Y:S01]  /*37f0*/  IADD3 R13, R12, -UR12, RZ ;  /* 0x8000000c0c0d7c10 */ /* 0x000fe2000fffe0ff */
[----:B------:R-:W-:Y:S01]  /*3800*/  HMMA.16816.F32.BF16 R60, R8, R38, R60 ;  /* 0x00000026083c723c */ /* 0x000fe2000004183c */
[----:B------:R-:W-:Y:S01]  /*3810*/  IADD3 R12, -R209, UR22, RZ ;  /* 0x00000016d10c7c10 */ /* 0x000fe2000fffe1ff */
[----:B------:R-:W-:Y:S02]  /*3820*/  LDSM.16.MT88.4 R100, [R4+0x100] ;  /* 0x000100000464783b */ /* 0x000fe40000004200 */
[----:B----4-:R-:W-:-:S02]  /*3830*/  IMAD.IADD R15, R13, 0x1, R0 ;  /* 0x000000010d0f7824 */ /* 0x010fc400078e0200 */
[----:B------:R-:W-:Y:S02]  /*3840*/  LDSM.16.MT88.4 R48, [R171+0x2100] ;  /* 0x00210000ab30783b */ /* 0x000fe40000004200 */
[C---:B------:R-:W-:Y:S01]  /*3850*/  HMMA.16816.F32.BF16 R56, R8.reuse, R22, R56 ;  /* 0x000000160838723c */ /* 0x040fe20000041838 */
[----:B------:R-:W-:Y:S01]  /*3860*/  IMNMX R15, R12, R15, PT ;  /* 0x0000000f0c0f7217 */ /* 0x000fe20003800200 */
[----:B------:R-:W-:Y:S03]  /*3870*/  LDSM.16.MT88.4 R80, [R171+0x4100] ;  /* 0x00410000ab50783b */ /* 0x000fe60000004200 */
[----:B------:R-:W-:Y:S01]  /*3880*/  ISETP.GT.AND P0, PT, R15, RZ, PT ;  /* 0x000000ff0f00720c */ /* 0x000fe20003f04270 */
[----:B------:R-:W-:Y:S01]  /*3890*/  LDSM.16.MT88.4 R88, [R134+0x4100] ;  /* 0x004100008658783b */ /* 0x000fe20000004200 */
[----:B------:R-:W-:Y:S01]  /*38a0*/  FMUL.FTZ R19, R64, c[0x0][0x320] ;  /* 0x0000c80040137a20 */ /* 0x000fe20000410000 */
[C---:B------:R-:W-:Y:S01]  /*38b0*/  HMMA.16816.F32.BF16 R52, R8.reuse, R32, R52 ;  /* 0x000000200834723c */ /* 0x040fe20000041834 */
[----:B--2---:R-:W-:Y:S01]  /*38c0*/  FSEL R25, R6, -INF , P0 ;  /* 0xff80000006197808 */ /* 0x004fe20000000000 */
[----:B------:R-:W-:Y:S01]  /*38d0*/  FMUL.FTZ R18, R65, c[0x0][0x320] ;  /* 0x0000c80041127a20 */ /* 0x000fe20000410000 */
[----:B------:R-:W-:Y:S01]  /*38e0*/  ISETP.GT.AND P0, PT, R15, 0x1, PT ;  /* 0x000000010f00780c */ /* 0x000fe20003f04270 */
[----:B------:R-:W2:Y:S01]  /*38f0*/  SHFL.IDX PT, R6, R16, 0x1, 0x1c1f ;  /* 0x003c1f0010067f89 */ /* 0x000ea200000e0000 */
[----:B------:R-:W4:Y:S01]  /*3900*/  MUFU.TANH R19, R19 ;  /* 0x0000001300137308 */ /* 0x000f220000002400 */
[----:B------:R-:W-:Y:S01]  /*3910*/  FMUL.FTZ R23, R42, c[0x0][0x320] ;  /* 0x0000c8002a177a20 */ /* 0x000fe20000410000 */
[----:B---3--:R-:W-:Y:S01]  /*3920*/  FSEL R0, R5, -INF , P0 ;  /* 0xff80000005007808 */ /* 0x008fe20000000000 */
[----:B------:R-:W-:Y:S01]  /*3930*/  FMUL.FTZ R60, R60, c[0x0][0x320] ;  /* 0x0000c8003c3c7a20 */ /* 0x000fe20000410000 */
[----:B------:R-:W-:Y:S01]  /*3940*/  ISETP.GT.AND P0, PT, R15, 0x8, PT ;  /* 0x000000080f00780c */ /* 0x000fe20003f04270 */
[----:B------:R-:W-:Y:S01]  /*3950*/  FMUL.FTZ R14, R61, c[0x0][0x320] ;  /* 0x0000c8003d0e7a20 */ /* 0x000fe20000410000 */
[----:B------:R-:W-:Y:S01]  /*3960*/  HMMA.16816.F32.BF16 R72, R8, R34, R72 ;  /* 0x000000220848723c */ /* 0x000fe20000041848 */
[----:B------:R-:W-:Y:S01]  /*3970*/  LDSM.16.MT88.4 R136, [R171+0x900] ;  /* 0x00090000ab88783b */ /* 0x000fe20000004200 */
[----:B------:R-:W3:Y:S01]  /*3980*/  MUFU.TANH R18, R18 ;  /* 0x0000001200127308 */ /* 0x000ee20000002400 */
[----:B-----5:R-:W-:Y:S01]  /*3990*/  FSEL R29, R21, -INF , P0 ;  /* 0xff800000151d7808 */ /* 0x020fe20000000000 */
[----:B------:R-:W-:Y:S01]  /*39a0*/  FMUL.FTZ R21, R43, c[0x0][0x320] ;  /* 0x0000c8002b157a20 */ /* 0x000fe20000410000 */
[----:B------:R-:W-:Y:S01]  /*39b0*/  ISETP.GT.AND P0, PT, R15, 0x9, PT ;  /* 0x000000090f00780c */ /* 0x000fe20003f04270 */
[----:B------:R-:W-:Y:S01]  /*39c0*/  FMUL.FTZ R56, R56, c[0x0][0x320] ;  /* 0x0000c80038387a20 */ /* 0x000fe20000410000 */
[----:B------:R-:W-:Y:S01]  /*39d0*/  LDSM.16.MT88.4 R40, [R135+0x2100] ;  /* 0x002100008728783b */ /* 0x000fe20000004200 */
[----:B------:R-:W-:Y:S01]  /*39e0*/  FMUL.FTZ R57, R57, c[0x0][0x320] ;  /* 0x0000c80039397a20 */ /* 0x000fe20000410000 */
[----:B-1----:R-:W-:Y:S01]  /*39f0*/  FSEL R27, R17, -INF , P0 ;  /* 0xff800000111b7808 */ /* 0x002fe20000000000 */
[----:B------:R-:W1:Y:S01]  /*3a00*/  MUFU.TANH R7, R60 ;  /* 0x0000003c00077308 */ /* 0x000e620000002400 */
[----:B------:R-:W-:Y:S01]  /*3a10*/  ISETP.GT.AND P0, PT, R15, 0x10, PT ;  /* 0x000000100f00780c */ /* 0x000fe20003f04270 */
[----:B------:R-:W-:-:S02]  /*3a20*/  FMUL.FTZ R8, R66, c[0x0][0x320] ;  /* 0x0000c80042087a20 */ /* 0x000fc40000410000 */
[----:B------:R-:W-:Y:S01]  /*3a30*/  FMUL.FTZ R52, R52, c[0x0][0x320] ;  /* 0x0000c80034347a20 */ /* 0x000fe20000410000 */
[----:B----4-:R-:W-:Y:S01]  /*3a40*/  FSEL R19, R19, -INF , P0 ;  /* 0xff80000013137808 */ /* 0x010fe20000000000 */
[----:B------:R-:W-:Y:S01]  /*3a50*/  FMUL.FTZ R53, R53, c[0x0][0x320] ;  /* 0x0000c80035357a20 */ /* 0x000fe20000410000 */
[----:B------:R-:W-:Y:S01]  /*3a60*/  ISETP.GT.AND P0, PT, R15, 0x11, PT ;  /* 0x000000110f00780c */ /* 0x000fe20003f04270 */
[----:B------:R-:W4:Y:S01]  /*3a70*/  MUFU.TANH R14, R14 ;  /* 0x0000000e000e7308 */ /* 0x000f220000002400 */
[----:B--2---:R-:W-:Y:S02]  /*3a80*/  IMAD.IADD R13, R13, 0x1, R6 ;  /* 0x000000010d0d7824 */ /* 0x004fe400078e0206 */
[----:B---3--:R-:W-:Y:S01]  /*3a90*/  FSEL R17, R18, -INF , P0 ;  /* 0xff80000012117808 */ /* 0x008fe20000000000 */
[----:B------:R-:W-:Y:S01]  /*3aa0*/  FMUL.FTZ R11, R62, c[0x0][0x320] ;  /* 0x0000c8003e0b7a20 */ /* 0x000fe20000410000 */
[----:B------:R-:W-:Y:S01]  /*3ab0*/  ISETP.GT.AND P0, PT, R15, 0x18, PT ;  /* 0x000000180f00780c */ /* 0x000fe20003f04270 */
[----:B------:R-:W-:Y:S01]  /*3ac0*/  FMUL.FTZ R72, R72, c[0x0][0x320] ;  /* 0x0000c80048487a20 */ /* 0x000fe20000410000 */
[----:B------:R-:W-:Y:S01]  /*3ad0*/  IMNMX R12, R12, R13, PT ;  /* 0x0000000d0c0c7217 */ /* 0x000fe20003800200 */
[----:B------:R-:W2:Y:S01]  /*3ae0*/  MUFU.TANH R165, R56 ;  /* 0x0000003800a57308 */ /* 0x000ea20000002400 */
[----:B-1----:R-:W-:Y:S01]  /*3af0*/  FSEL R7, R7, -INF , P0 ;  /* 0xff80000007077808 */ /* 0x002fe20000000000 */
[----:B------:R-:W-:Y:S01]  /*3b00*/  FMUL.FTZ R73, R73, c[0x0][0x320] ;  /* 0x0000c80049497a20 */ /* 0x000fe20000410000 */
[----:B------:R-:W-:Y:S01]  /*3b10*/  ISETP.GT.AND P0, PT, R15, 0x19, PT ;  /* 0x000000190f00780c */ /* 0x000fe20003f04270 */
[----:B------:R-:W-:-:S02]  /*3b20*/  FMUL.FTZ R13, R67, c[0x0][0x320] ;  /* 0x0000c800430d7a20 */ /* 0x000fc40000410000 */
[----:B------:R-:W-:Y:S01]  /*3b30*/  FMUL.FTZ R9, R63, c[0x0][0x320] ;  /* 0x0000c8003f097a20 */ /* 0x000fe20000410000 */
[----:B------:R-:W-:Y:S01]  /*3b40*/  LDSM.16.MT88.4 R64, [R163+0x2100] ;  /* 0x00210000a340783b */ /* 0x000fe20000004200 */
[----:B----4-:R-:W-:Y:S01]  /*3b50*/  FSEL R5, R14, -INF , P0 ;  /* 0xff8000000e057808 */ /* 0x010fe20000000000 */
[----:B------:R-:W1:Y:S01]  /*3b60*/  MUFU.TANH R211, R57 ;  /* 0x0000003900d37308 */ /* 0x000e620000002400 */
[----:B------:R-:W-:Y:S01]  /*3b70*/  ISETP.GT.AND P0, PT, R15, 0x20, PT ;  /* 0x000000200f00780c */ /* 0x000fe20003f04270 */
[----:B------:R-:W-:Y:S02]  /*3b80*/  FMUL.FTZ R58, R58, c[0x0][0x320] ;  /* 0x0000c8003a3a7a20 */ /* 0x000fe40000410000 */
[----:B------:R-:W-:Y:S01]  /*3b90*/  FMUL.FTZ R59, R59, c[0x0][0x320] ;  /* 0x0000c8003b3b7a20 */ /* 0x000fe20000410000 */
[----:B------:R-:W-:Y:S01]  /*3ba0*/  FSEL R213, R213, -INF , P0 ;  /* 0xff800000d5d57808 */ /* 0x000fe20000000000 */
[----:B------:R-:W-:Y:S01]  /*3bb0*/  FMUL.FTZ R54, R54, c[0x0][0x320] ;  /* 0x0000c80036367a20 */ /* 0x000fe20000410000 */
[----:B------:R-:W-:Y:S01]  /*3bc0*/  ISETP.GT.AND P0, PT, R15, 0x21, PT ;  /* 0x000000210f00780c */ /* 0x000fe20003f04270 */
[----:B------:R-:W3:Y:S01]  /*3bd0*/  MUFU.TANH R193, R52 ;  /* 0x0000003400c17308 */ /* 0x000ee20000002400 */
[----:B------:R-:W-:-:S02]  /*3be0*/  FMUL.FTZ R55, R55, c[0x0][0x320] ;  /* 0x0000c80037377a20 */ /* 0x000fc40000410000 */
[----:B------:R-:W-:Y:S01]  /*3bf0*/  FSEL R167, R167, -INF , P0 ;  /* 0xff800000a7a77808 */ /* 0x000fe20000000000 */
[----:B------:R-:W-:Y:S01]  /*3c00*/  FMUL.FTZ R74, R74, c[0x0][0x320] ;  /* 0x0000c8004a4a7a20 */ /* 0x000fe20000410000 */
[----:B------:R-:W-:Y:S01]  /*3c10*/  ISETP.GT.AND P0, PT, R15, 0x28, PT ;  /* 0x000000280f00780c */ /* 0x000fe20003f04270 */
[----:B------:R-:W-:Y:S02]  /*3c20*/  FMUL.FTZ R75, R75, c[0x0][0x320] ;  /* 0x0000c8004b4b7a20 */ /* 0x000fe40000410000 */
[----:B------:R-:W4:Y:S01]  /*3c30*/  MUFU.TANH R183, R53 ;  /* 0x0000003500b77308 */ /* 0x000f220000002400 */
[----:B--2---:R-:W-:Y:S02]  /*3c40*/  FSEL R165, R165, -INF , P0 ;  /* 0xff800000a5a57808 */ /* 0x004fe40000000000 */
[----:B------:R-:W-:-:S04]  /*3c50*/  ISETP.GT.AND P0, PT, R15, 0x29, PT ;  /* 0x000000290f00780c */ /* 0x000fc80003f04270 */
[----:B-1----:R-:W-:Y:S01]  /*3c60*/  FSEL R211, R211, -INF , P0 ;  /* 0xff800000d3d37808 */ /* 0x002fe20000000000 */
[----:B------:R-:W1:Y:S01]  /*3c70*/  MUFU.TANH R181, R72 ;  /* 0x0000004800b57308 */ /* 0x000e620000002400 */
[----:B------:R-:W-:-:S04]  /*3c80*/  ISETP.GT.AND P0, PT, R15, 0x30, PT ;  /* 0x000000300f00780c */ /* 0x000fc80003f04270 */
[----:B---3--:R-:W-:Y:S02]  /*3c90*/  FSEL R193, R193, -INF , P0 ;  /* 0xff800000c1c17808 */ /* 0x008fe40000000000 */
[----:B------:R-:W-:Y:S01]  /*3ca0*/  ISETP.GT.AND P0, PT, R15, 0x31, PT ;  /* 0x000000310f00780c */ /* 0x000fe20003f04270 */
[----:B------:R-:W2:Y:S03]  /*3cb0*/  MUFU.TANH R179, R73 ;  /* 0x0000004900b37308 */ /* 0x000ea60000002400 */
[----:B----4-:R-:W-:Y:S02]  /*3cc0*/  FSEL R183, R183, -INF , P0 ;  /* 0xff800000b7b77808 */ /* 0x010fe40000000000 */
[----:B------:R-:W-:-:S03]  /*3cd0*/  ISETP.GT.AND P0, PT, R15, 0x38, PT ;  /* 0x000000380f00780c */ /* 0x000fc60003f04270 */
[----:B------:R-:W3:Y:S01]  /*3ce0*/  MUFU.TANH R23, R23 ;  /* 0x0000001700177308 */ /* 0x000ee20000002400 */
[----:B-1----:R-:W-:Y:S02]  /*3cf0*/  FSEL R181, R181, -INF , P0 ;  /* 0xff800000b5b57808 */ /* 0x002fe40000000000 */
[----:B------:R-:W-:-:S04]  /*3d00*/  ISETP.GT.AND P0, PT, R15, 0x39, PT ;  /* 0x000000390f00780c */ /* 0x000fc80003f04270 */
[----:B--2---:R-:W-:Y:S01]  /*3d10*/  FSEL R179, R179, -INF , P0 ;  /* 0xff800000b3b37808 */ /* 0x004fe20000000000 */
[----:B------:R-:W1:Y:S01]  /*3d20*/  MUFU.TANH R21, R21 ;  /* 0x0000001500157308 */ /* 0x000e620000002400 */
[----:B------:R-:W-:-:S04]  /*3d30*/  ISETP.GT.AND P0, PT, R12, RZ, PT ;  /* 0x000000ff0c00720c */ /* 0x000fc80003f04270 */
[----:B------:R-:W-:Y:S02]  /*3d40*/  FSEL R6, R2, -INF , P0 ;  /* 0xff80000002067808 */ /* 0x000fe40000000000 */
[----:B------:R-:W-:Y:S01]  /*3d50*/  FMNMX.FTZ R2, R25, R0, !PT ;  /* 0x0000000019027209 */ /* 0x000fe20007810000 */
[----:B------:R-:W2:Y:S01]  /*3d60*/  MUFU.TANH R8, R8 ;  /* 0x0000000800087308 */ /* 0x000ea20000002400 */
[C---:B------:R-:W-:Y:S02]  /*3d70*/  ISETP.GT.AND P0, PT, R12.reuse, 0x1, PT ;  /* 0x000000010c00780c */ /* 0x040fe40003f04270 */
[----:B------:R-:W-:Y:S02]  /*3d80*/  FMNMX.FTZ R2, R29, R2, !PT ;  /* 0x000000021d027209 */ /* 0x000fe40007810000 */
[----:B------:R-:W-:Y:S02]  /*3d90*/  FSEL R31, R31, -INF , P0 ;  /* 0xff8000001f1f7808 */ /* 0x000fe40000000000 */
[----:B------:R-:W-:Y:S01]  /*3da0*/  ISETP.GT.AND P0, PT, R12, 0x8, PT ;  /* 0x000000080c00780c */ /* 0x000fe20003f04270 */
[----:B------:R-:W4:Y:S01]  /*3db0*/  MUFU.TANH R13, R13 ;  /* 0x0000000d000d7308 */ /* 0x000f220000002400 */
[----:B------:R-:W-:-:S02]  /*3dc0*/  FMNMX.FTZ R2, R27, R2, !PT ;  /* 0x000000021b027209 */ /* 0x000fc40007810000 */
[----:B---3--:R-:W-:Y:S02]  /*3dd0*/  FSEL R23, R23, -INF , P0 ;  /* 0xff80000017177808 */ /* 0x008fe40000000000 */
[----:B------:R-:W-:Y:S02]  /*3de0*/  FMNMX.FTZ R2, R19, R2, !PT ;  /* 0x0000000213027209 */ /* 0x000fe40007810000 */
[C---:B------:R-:W-:Y:S01]  /*3df0*/  ISETP.GT.AND P0, PT, R12.reuse, 0x9, PT ;  /* 0x000000090c00780c */ /* 0x040fe20003f04270 */
[----:B------:R-:W3:Y:S01]  /*3e00*/  MUFU.TANH R11, R11 ;  /* 0x0000000b000b7308 */ /* 0x000ee20000002400 */
[----:B------:R-:W-:Y:S02]  /*3e10*/  FMNMX.FTZ R2, R17, R2, !PT ;  /* 0x0000000211027209 */ /* 0x000fe40007810000 */
[----:B-1----:R-:W-:Y:S02]  /*3e20*/  FSEL R21, R21, -INF , P0 ;  /* 0xff80000015157808 */ /* 0x002fe40000000000 */
[----:B------:R-:W-:-:S02]  /*3e30*/  ISETP.GT.AND P0, PT, R12, 0x10, PT ;  /* 0x000000100c00780c */ /* 0x000fc40003f04270 */
[----:B------:R-:W-:Y:S01]  /*3e40*/  FMNMX.FTZ R2, R7, R2, !PT ;  /* 0x0000000207027209 */ /* 0x000fe20007810000 */
[----:B------:R-:W1:Y:S01]  /*3e50*/  MUFU.TANH R9, R9 ;  /* 0x0000000900097308 */ /* 0x000e620000002400 */
[----:B--2---:R-:W-:Y:S02]  /*3e60*/  FSEL R15, R8, -INF , P0 ;  /* 0xff800000080f7808 */ /* 0x004fe40000000000 */
[----:B------:R-:W-:Y:S02]  /*3e70*/  ISETP.GT.AND P0, PT, R12, 0x11, PT ;  /* 0x000000110c00780c */ /* 0x000fe40003f04270 */
[----:B------:R-:W-:Y:S02]  /*3e80*/  FMNMX.FTZ R2, R5, R2, !PT ;  /* 0x0000000205027209 */ /* 0x000fe40007810000 */
[----:B------:R-:W-:Y:S01]  /*3e90*/  FMNMX.FTZ R8, R6, R31, !PT ;  /* 0x0000001f06087209 */ /* 0x000fe20007810000 */
[----:B------:R-:W2:Y:S01]  /*3ea0*/  MUFU.TANH R195, R58 ;  /* 0x0000003a00c37308 */ /* 0x000ea20000002400 */
[----:B----4-:R-:W-:-:S02]  /*3eb0*/  FSEL R13, R13, -INF , P0 ;  /* 0xff8000000d0d7808 */ /* 0x010fc40000000000 */
[C---:B------:R-:W-:Y:S02]  /*3ec0*/  ISETP.GT.AND P0, PT, R12.reuse, 0x18, PT ;  /* 0x000000180c00780c */ /* 0x040fe40003f04270 */
[----:B------:R-:W-:Y:S02]  /*3ed0*/  FMNMX.FTZ R2, R213, R2, !PT ;  /* 0x00000002d5027209 */ /* 0x000fe40007810000 */
[----:B------:R-:W-:Y:S01]  /*3ee0*/  FMNMX.FTZ R8, R23, R8, !PT ;  /* 0x0000000817087209 */ /* 0x000fe20007810000 */
[----:B------:R4:W5:Y:S01]  /*3ef0*/  MUFU.TANH R175, R59 ;  /* 0x0000003b00af7308 */ /* 0x0009620000002400 */
[----:B---3--:R-:W-:Y:S02]  /*3f00*/  FSEL R11, R11, -INF , P0 ;  /* 0xff8000000b0b7808 */ /* 0x008fe40000000000 */
[----:B------:R-:W-:Y:S02]  /*3f10*/  FMNMX.FTZ R2, R167, R2, !PT ;  /* 0x00000002a7027209 */ /* 0x000fe40007810000 */
[----:B------:R-:W-:-:S02]  /*3f20*/  ISETP.GT.AND P0, PT, R12, 0x19, PT ;  /* 0x000000190c00780c */ /* 0x000fc40003f04270 */
[----:B------:R-:W-:Y:S01]  /*3f30*/  FMNMX.FTZ R8, R21, R8, !PT ;  /* 0x0000000815087209 */ /* 0x000fe20007810000 */
[----:B------:R-:W3:Y:S01]  /*3f40*/  MUFU.TANH R177, R54 ;  /* 0x0000003600b17308 */ /* 0x000ee20000002400 */
[----:B------:R-:W-:Y:S02]  /*3f50*/  FMNMX.FTZ R2, R165, R2, !PT ;  /* 0x00000002a5027209 */ /* 0x000fe40007810000 */
[----:B-1----:R-:W-:Y:S02]  /*3f60*/  FSEL R9, R9, -INF , P0 ;  /* 0xff80000009097808 */ /* 0x002fe40000000000 */
[----:B------:R-:W-:Y:S02]  /*3f70*/  FMNMX.FTZ R8, R15, R8, !PT ;  /* 0x000000080f087209 */ /* 0x000fe40007810000 */
[----:B------:R-:W-:Y:S01]  /*3f80*/  ISETP.GT.AND P0, PT, R12, 0x20, PT ;  /* 0x000000200c00780c */ /* 0x000fe20003f04270 */
[----:B------:R-:W1:Y:S01]  /*3f90*/  MUFU.TANH R143, R55 ;  /* 0x00000037008f7308 */ /* 0x000e620000002400 */
[----:B------:R-:W-:Y:S01]  /*3fa0*/  FMNMX.FTZ R2, R211, R2, !PT ;  /* 0x00000002d3027209 */ /* 0x000fe20007810000 */
[----:B----4-:R-:W-:Y:S01]  /*3fb0*/  LDSM.16.MT88.4 R56, [R134+0x2100] ;  /* 0x002100008638783b */ /* 0x010fe20000004200 */
[----:B------:R-:W-:-:S02]  /*3fc0*/  FMNMX.FTZ R8, R13, R8, !PT ;  /* 0x000000080d087209 */ /* 0x000fc40007810000 */
[----:B------:R-:W-:Y:S02]  /*3fd0*/  FSEL R203, R203, -INF , P0 ;  /* 0xff800000cbcb7808 */ /* 0x000fe40000000000 */
[C---:B------:R-:W-:Y:S01]  /*3fe0*/  ISETP.GT.AND P0, PT, R12.reuse, 0x21, PT ;  /* 0x000000210c00780c */ /* 0x040fe20003f04270 */
[----:B------:R-:W4:Y:S01]  /*3ff0*/  MUFU.TANH R141, R74 ;  /* 0x0000004a008d7308 */ /* 0x000f220000002400 */
[----:B------:R-:W-:Y:S02]  /*4000*/  FMNMX.FTZ R2, R193, R2, !PT ;  /* 0x00000002c1027209 */ /* 0x000fe40007810000 */
[----:B------:R-:W-:Y:S02]  /*4010*/  FMNMX.FTZ R8, R11, R8, !PT ;  /* 0x000000080b087209 */ /* 0x000fe40007810000 */
[----:B------:R-:W-:Y:S02]  /*4020*/  FSEL R173, R173, -INF , P0 ;  /* 0xff800000adad7808 */ /* 0x000fe40000000000 */
[----:B------:R-:W-:Y:S01]  /*4030*/  ISETP.GT.AND P0, PT, R12, 0x28, PT ;  /* 0x000000280c00780c */ /* 0x000fe20003f04270 */
[----:B------:R1:W1:Y:S01]  /*4040*/  MUFU.TANH R169, R75 ;  /* 0x0000004b00a97308 */ /* 0x0002620000002400 */
[----:B------:R-:W-:-:S02]  /*4050*/  FMNMX.FTZ R2, R183, R2, !PT ;  /* 0x00000002b7027209 */ /* 0x000fc40007810000 */
[----:B------:R-:W-:Y:S02]  /*4060*/  FMNMX.FTZ R8, R9, R8, !PT ;  /* 0x0000000809087209 */ /* 0x000fe40007810000 */
[----:B--2---:R-:W-:Y:S02]  /*4070*/  FSEL R195, R195, -INF , P0 ;  /* 0xff800000c3c37808 */ /* 0x004fe40000000000 */
[----:B------:R-:W-:Y:S02]  /*4080*/  FMNMX.FTZ R2, R181, R2, !PT ;  /* 0x00000002b5027209 */ /* 0x000fe40007810000 */
[----:B------:R-:W-:Y:S02]  /*4090*/  ISETP.GT.AND P0, PT, R12, 0x29, PT ;  /* 0x000000290c00780c */ /* 0x000fe40003f04270 */
[----:B------:R-:W-:Y:S02]  /*40a0*/  FMNMX.FTZ R8, R203, R8, !PT ;  /* 0x00000008cb087209 */ /* 0x000fe40007810000 */
[----:B------:R-:W-:-:S02]  /*40b0*/  FMNMX.FTZ R2, R179, R2, !PT ;  /* 0x00000002b3027209 */ /* 0x000fc40007810000 */
[----:B-----5:R-:W-:Y:S01]  /*40c0*/  FSEL R175, R175, -INF , P0 ;  /* 0xff800000afaf7808 */ /* 0x020fe20000000000 */
[----:B-1----:R-:W-:Y:S01]  /*40d0*/  LDSM.16.MT88.4 R72, [R135+0x4100] ;  /* 0x004100008748783b */ /* 0x002fe20000004200 */
[----:B------:R-:W-:Y:S02]  /*40e0*/  FMNMX.FTZ R8, R173, R8, !PT ;  /* 0x00000008ad087209 */ /* 0x000fe40007810000 */
[C---:B------:R-:W-:Y:S01]  /*40f0*/  ISETP.GT.AND P0, PT, R12.reuse, 0x30, PT ;  /* 0x000000300c00780c */ /* 0x040fe20003f04270 */
[----:B------:R-:W1:Y:S01]  /*4100*/  SHFL.BFLY PT, R33, R2, 0x2, 0x1f ;  /* 0x0c401f0002217f89 */ /* 0x000e6200000e0000 */
[----:B------:R-:W-:Y:S02]  /*4110*/  FMNMX.FTZ R8, R195, R8, !PT ;  /* 0x00000008c3087209 */ /* 0x000fe40007810000 */
[----:B---3--:R-:W-:Y:S02]  /*4120*/  FSEL R177, R177, -INF , P0 ;  /* 0xff800000b1b17808 */ /* 0x008fe40000000000 */
[----:B------:R-:W-:-:S02]  /*4130*/  ISETP.GT.AND P0, PT, R12, 0x31, PT ;  /* 0x000000310c00780c */ /* 0x000fc40003f04270 */
[----:B------:R-:W-:Y:S02]  /*4140*/  FMNMX.FTZ R8, R175, R8, !PT ;  /* 0x00000008af087209 */ /* 0x000fe40007810000 */
[----:B------:R-:W-:Y:S02]  /*4150*/  FSEL R143, R143, -INF , P0 ;  /* 0xff8000008f8f7808 */ /* 0x000fe40000000000 */
[C---:B------:R-:W-:Y:S02]  /*4160*/  ISETP.GT.AND P0, PT, R12.reuse, 0x38, PT ;  /* 0x000000380c00780c */ /* 0x040fe40003f04270 */
[----:B------:R-:W-:Y:S02]  /*4170*/  FMNMX.FTZ R8, R177, R8, !PT ;  /* 0x00000008b1087209 */ /* 0x000fe40007810000 */
[----:B----4-:R-:W-:Y:S02]  /*4180*/  FSEL R141, R141, -INF , P0 ;  /* 0xff8000008d8d7808 */ /* 0x010fe40000000000 */
[----:B------:R-:W-:-:S02]  /*4190*/  ISETP.GT.AND P0, PT, R12, 0x39, PT ;  /* 0x000000390c00780c */ /* 0x000fc40003f04270 */
[----:B------:R-:W-:Y:S02]  /*41a0*/  FMNMX.FTZ R8, R143, R8, !PT ;  /* 0x000000088f087209 */ /* 0x000fe40007810000 */
[----:B------:R-:W-:Y:S02]  /*41b0*/  FSEL R169, R169, -INF , P0 ;  /* 0xff800000a9a97808 */ /* 0x000fe40000000000 */
        /* <DEDUP_REMOVED lines=16> */
[--C-:B------:R-:W-:Y:S01]  /*42c0*/  FFMA.FTZ R151, R7, c[0x0][0x2d0], -R140.reuse ;  /* 0x0000b40007977a23 */ /* 0x100fe2000001088c */
[----:B------:R-:W-:Y:S01]  /*42d0*/  LDSM.16.MT88.4 R24, [R171+0x2900] ;  /* 0x00290000ab18783b */ /* 0x000fe20000004200 */
[----:B------:R-:W-:-:S02]  /*42e0*/  FFMA.FTZ R148, R5, c[0x0][0x2d0], -R140 ;  /* 0x0000b40005947a23 */ /* 0x000fc4000001088c */
[--C-:B------:R-:W-:Y:S02]  /*42f0*/  FFMA.FTZ R157, R19, c[0x0][0x2d0], -R140.reuse ;  /* 0x0000b400139d7a23 */ /* 0x100fe4000001088c */
[--C-:B------:R-:W-:Y:S01]  /*4300*/  FFMA.FTZ R152, R17, c[0x0][0x2d0], -R140.reuse ;  /* 0x0000b40011987a23 */ /* 0x100fe2000001088c */
[----:B------:R-:W2:Y:S01]  /*4310*/  MUFU.EX2 R159, R159 ;  /* 0x0000009f009f7308 */ /* 0x000ea20000000800 */
[----:B------:R-:W-:Y:S01]  /*4320*/  LDSM.16.MT88.4 R16, [R134+0x2900] ;  /* 0x002900008610783b */ /* 0x000fe20000004200 */
        /* <DEDUP_REMOVED lines=11> */
[--C-:B------:R-:W-:Y:S01]  /*43e0*/  FFMA.FTZ R183, R183, c[0x0][0x2d0], -R140.reuse ;  /* 0x0000b400b7b77a23 */ /* 0x100fe2000001088c */
[----:B------:R-:W-:Y:S01]  /*43f0*/  PLOP3.LUT P0, PT, PT, PT, UP0, 0x40, 0x0 ;  /* 0x000000000000781c */ /* 0x000fe20003f0e808 */
[----:B------:R-:W-:Y:S01]  /*4400*/  FFMA.FTZ R176, R181, c[0x0][0x2d0], -R140 ;  /* 0x0000b400b5b07a23 */ /* 0x000fe2000001088c */
[----:B------:R-:W1:Y:S01]  /*4410*/  MUFU.EX2 R153, R153 ;  /* 0x0000009900997308 */ /* 0x000e620000000800 */
[--C-:B------:R-:W-:Y:S01]  /*4420*/  FFMA.FTZ R161, R6, c[0x0][0x2d0], -R168.reuse ;  /* 0x0000b40006a17a23 */ /* 0x100fe200000108a8 */
[----:B--2---:R-:W-:Y:S01]  /*4430*/  F2FP.BF16.PACK_AB R96, R158, R159 ;  /* 0x0000009f9e60723e */ /* 0x004fe200000010ff */
[--C-:B------:R-:W-:Y:S01]  /*4440*/  FFMA.FTZ R160, R31, c[0x0][0x2d0], -R168.reuse ;  /* 0x0000b4001fa07a23 */ /* 0x100fe200000108a8 */
[----:B------:R-:W2:Y:S01]  /*4450*/  LDSM.16.MT88.4 R4, [R4+0x4100] ;  /* 0x004100000404783b */ /* 0x000ea20000004200 */
[----:B------:R-:W-:-:S02]  /*4460*/  FFMA.FTZ R162, R23, c[0x0][0x2d0], -R168 ;  /* 0x0000b40017a27a23 */ /* 0x000fc400000108a8 */
[--C-:B------:R-:W-:Y:S01]  /*4470*/  FFMA.FTZ R155, R21, c[0x0][0x2d0], -R168.reuse ;  /* 0x0000b400159b7a23 */ /* 0x100fe200000108a8 */
[----:B------:R-:W-:Y:S01]  /*4480*/  MUFU.EX2 R161, R161 ;  /* 0x000000a100a17308 */ /* 0x000fe20000000800 */
[--C-:B------:R-:W-:Y:S01]  /*4490*/  FFMA.FTZ R150, R11, c[0x0][0x2d0], -R168.reuse ;  /* 0x0000b4000b967a23 */ /* 0x100fe200000108a8 */
[----:B------:R-:W-:Y:S01]  /*44a0*/  LDSM.16.MT88.4 R20, [R135+0x900] ;  /* 0x000900008714783b */ /* 0x000fe20000004200 */
[--C-:B------:R-:W-:Y:S02]  /*44b0*/  FFMA.FTZ R3, R9, c[0x0][0x2d0], -R168.reuse ;  /* 0x0000b40009037a23 */ /* 0x100fe400000108a8 */
[--C-:B------:R-:W-:Y:S01]  /*44c0*/  FFMA.FTZ R154, R15, c[0x0][0x2d0], -R168.reuse ;  /* 0x0000b4000f9a7a23 */ /* 0x100fe200000108a8 */
[----:B------:R-:W3:Y:S01]  /*44d0*/  LDSM.16.MT88.4 R8, [R135+0x2900] ;  /* 0x002900008708783b */ /* 0x000ee20000004200 */
[--C-:B------:R-:W-:Y:S01]  /*44e0*/  FFMA.FTZ R149, R13, c[0x0][0x2d0], -R168.reuse ;  /* 0x0000b4000d957a23 */ /* 0x100fe200000108a8 */
[----:B------:R-:W4:Y:S01]  /*44f0*/  MUFU.EX2 R160, R160 ;  /* 0x000000a000a07308 */ /* 0x000f220000000800 */
[----:B-1----:R-:W-:Y:S01]  /*4500*/  F2FP.BF16.PACK_AB R98, R153, R156 ;  /* 0x0000009c9962723e */ /* 0x002fe200000010ff */
[----:B------:R-:W1:Y:S01]  /*4510*/  LDSM.16.MT88.4 R12, [R163+0x2900] ;  /* 0x00290000a30c783b */ /* 0x000e620000004200 */
[----:B------:R-:W-:-:S02]  /*4520*/  FFMA.FTZ R170, R203, c[0x0][0x2d0], -R168 ;  /* 0x0000b400cbaa7a23 */ /* 0x000fc400000108a8 */
[--C-:B------:R-:W-:Y:S01]  /*4530*/  FFMA.FTZ R173, R173, c[0x0][0x2d0], -R168.reuse ;  /* 0x0000b400adad7a23 */ /* 0x100fe200000108a8 */
[----:B------:R-:W-:Y:S01]  /*4540*/  LDSM.16.MT88.4 R28, [R163+0x900] ;  /* 0x00090000a31c783b */ /* 0x000fe20000004200 */
[--C-:B------:R-:W-:Y:S01]  /*4550*/  FFMA.FTZ R172, R195, c[0x0][0x2d0], -R168.reuse ;  /* 0x0000b400c3ac7a23 */ /* 0x100fe200000108a8 */
[----:B------:R-:W-:Y:S01]  /*4560*/  MUFU.EX2 R162, R162 ;  /* 0x000000a200a27308 */ /* 0x000fe20000000800 */
[----:B------:R-:W-:Y:S02]  /*4570*/  FFMA.FTZ R175, R175, c[0x0][0x2d0], -R168 ;  /* 0x0000b400afaf7a23 */ /* 0x000fe400000108a8 */
[----:B------:R-:W-:Y:S02]  /*4580*/  FFMA.FTZ R203, R179, c[0x0][0x2d0], -R140 ;  /* 0x0000b400b3cb7a23 */ /* 0x000fe4000001088c */
[--C-:B------:R-:W-:Y:S02]  /*4590*/  FFMA.FTZ R177, R177, c[0x0][0x2d0], -R168.reuse ;  /* 0x0000b400b1b17a23 */ /* 0x100fe400000108a8 */
[--C-:B------:R-:W-:Y:S01]  /*45a0*/  FFMA.FTZ R178, R143, c[0x0][0x2d0], -R168.reuse ;  /* 0x0000b4008fb27a23 */ /* 0x100fe200000108a8 */
[----:B------:R-:W5:Y:S01]  /*45b0*/  MUFU.EX2 R155, R155 ;  /* 0x0000009b009b7308 */ /* 0x000f620000000800 */
[----:B----4-:R-:W-:Y:S01]  /*45c0*/  F2FP.BF16.PACK_AB R97, R160, R161 ;  /* 0x000000a1a061723e */ /* 0x010fe200000010ff */
        /* <DEDUP_REMOVED lines=9> */
[----:B------:R-:W4:Y:S01]  /*4660*/  MUFU.EX2 R152, R152 ;  /* 0x0000009800987308 */ /* 0x000f220000000800 */
        /* <DEDUP_REMOVED lines=198> */
[----:B------:R-:W-:Y:S01]  /*52d0*/  SHF.L.U64.HI R10, R206, 0x1, R147 ;  /* 0x00000001ce0a7819 */ /* 0x000fe20000010293 */
        /* <DEDUP_REMOVED lines=8> */
[----:B------:R-:W-:Y:S02]  /*5360*/  IMAD.IADD R7, R9, 0x1, R6 ;  /* 0x0000000109077824 */ /* 0x000fe400078e0206 */
[----:B------:R-:W-:Y:S01]  /*5370*/  IMAD.MOV.U32 R6, RZ, RZ, R8 ;  /* 0x000000ffff067224 */ /* 0x000fe200078e0008 */
[----:B------:R-:W-:Y:S01]  /*5380*/  SEL R8, RZ, 0x10, P5 ;  /* 0x00000010ff087807 */ /* 0x000fe20002800000 */
[----:B------:R-:W-:-:S03]  /*5390*/  IMAD.SHL.U32 R9, R206, 0x2, RZ ;  /* 0x00000002ce097824 */ /* 0x000fc600078e00ff */
[----:B------:R-:W-:-:S04]  /*53a0*/  IADD3 R18, -R8, 0x10, RZ ;  /* 0x0000001008127810 */ /* 0x000fc80007ffe1ff */
[----:B------:R-:W-:Y:S02]  /*53b0*/  LOP3.LUT R18, R18, 0xf, RZ, 0xc0, !PT ;  /* 0x0000000f12127812 */ /* 0x000fe400078ec0ff */
[----:B--2---:R-:W-:Y:S01]  /*53c0*/  SHF.R.S32.HI R11, RZ, 0x1f, R198 ;  /* 0x0000001fff0b7819 */ /* 0x004fe200000114c6 */
[----:B------:R-:W-:Y:S01]  /*53d0*/  IMAD.WIDE.U32 R4, R198, c[0x0][0x1f0], R6 ;  /* 0x00007c00c6047a25 */ /* 0x000fe200078e0006 */
[----:B------:R-:W-:-:S03]  /*53e0*/  SHF.L.U64.HI R7, R205, 0x1, R132 ;  /* 0x00000001cd077819 */ /* 0x000fc60000010284 */
[----:B------:R-:W-:Y:S01]  /*53f0*/  IMAD R11, R11, c[0x0][0x1f0], RZ ;  /* 0x00007c000b0b7a24 */ /* 0x000fe200078e02ff */
[----:B------:R-:W-:Y:S01]  /*5400*/  IADD3 R4, P0, R4, UR20, RZ ;  /* 0x0000001404047c10 */ /* 0x000fe2000ff1e0ff */
[----:B------:R-:W-:Y:S02]  /*5410*/  IMAD.SHL.U32 R6, R205, 0x2, RZ ;  /* 0x00000002cd067824 */ /* 0x000fe400078e00ff */
[----:B------:R-:W-:-:S05]  /*5420*/  IMAD R11, R198, c[0x0][0x1f4], R11 ;  /* 0x00007d00c60b7a24 */ /* 0x000fca00078e020b */
[----:B------:R-:W-:Y:S02]  /*5430*/  IADD3.X R11, R5, UR17, R11, P0, !PT ;  /* 0x00000011050b7c10 */ /* 0x000fe400087fe40b */
[C---:B------:R-:W-:Y:S02]  /*5440*/  LEA R12, P0, R4.reuse, c[0x0][0x1c8], 0x1 ;  /* 0x00007200040c7a11 */ /* 0x040fe400078008ff */
        /* <DEDUP_REMOVED lines=30> */
.L_x_1553:
[----:B------:R-:W-:Y:S01]  /*5630*/  ULDC.64 UR4, c[0x0][0x2c8] ;  /* 0x0000b20000047ab9 */ /* 0x000fe20000000a00 */
[----:B------:R-:W0:Y:S01]  /*5640*/  LDGDEPBAR ;  /* 0x00000000000079af */ /* 0x000e220000000000 */
[----:B------:R-:W-:-:S04]  /*5650*/  UIMAD.WIDE.U32 UR22, UR15, UR4, URZ ;  /* 0x000000040f1672a5 */ /* 0x000fc8000f8e003f */
[----:B------:R-:W-:Y:S02]  /*5660*/  @UP1 USHF.R.U32.HI UR15, URZ, UR5, UR23 ;  /* 0x000000053f0f1299 */ /* 0x000fe40008011617 */
[----:B------:R-:W-:Y:S02]  /*5670*/  UIADD3 UR23, UR13, -0x2, URZ ;  /* 0xfffffffe0d177890 */ /* 0x000fe4000fffe03f */
[----:B------:R-:W-:Y:S02]  /*5680*/  UIADD3 UR15, UR15, UR9, -UR12 ;  /* 0x000000090f0f7290 */ /* 0x000fe4000fffe80c */
[----:B------:R-:W-:Y:S02]  /*5690*/  UMOV UR13, URZ ;  /* 0x0000003f000d7c82 */ /* 0x000fe40008000000 */
[----:B------:R-:W-:Y:S02]  /*56a0*/  USHF.R.S32.HI UR4, URZ, 0x1f, UR15 ;  /* 0x0000001f3f047899 */ /* 0x000fe4000801140f */
[----:B------:R-:W-:-:S02]  /*56b0*/  UMOV UR5, 0x1 ;  /* 0x0000000100057882 */ /* 0x000fc40000000000 */
[----:B------:R-:W-:-:S04]  /*56c0*/  ULEA.HI UR4, UR4, UR15, URZ, 0x6 ;  /* 0x0000000f04047291 */ /* 0x000fc8000f8f303f */
[----:B------:R-:W-:-:S04]  /*56d0*/  USHF.R.S32.HI UR22, URZ, 0x6, UR4 ;  /* 0x000000063f167899 */ /* 0x000fc80008011404 */
[----:B------:R-:W-:-:S04]  /*56e0*/  UISETP.LT.AND UP0, UPT, URZ, UR22, UPT ;  /* 0x000000163f00728c */ /* 0x000fc8000bf01270 */
[----:B------:R-:W-:-:S04]  /*56f0*/  USEL UR22, URZ, UR22, !UP0 ;  /* 0x000000163f167287 */ /* 0x000fc8000c000000 */
[----:B------:R-:W-:-:S06]  /*5700*/  UISETP.GE.AND UP0, UPT, UR23, UR22, UPT ;  /* 0x000000161700728c */ /* 0x000fcc000bf06270 */
[----:B------:R-:W-:-:S13]  /*5710*/  PLOP3.LUT P0, PT, PT, PT, UP0, 0x40, 0x0 ;  /* 0x000000000000781c */ /* 0x000fda0003f0e808 */
[----:B------:R-:W-:Y:S05]  /*5720*/  @P0 BRA `(.L_x_1554) ;  /* 0x0000363000000947 */ /* 0x000fea0003800000 */
        /* <DEDUP_REMOVED lines=15> */
.L_x_1557:
[----:B------:R-:W-:Y:S04]  /*5820*/  DEPBAR.LE SB0, 0x2 ;  /* 0x000080800000791a */ /* 0x000fe80000000000 */
[----:B------:R-:W-:Y:S01]  /*5830*/  BAR.SYNC.DEFER_BLOCKING 0x0 ;  /* 0x0000000000007b1d */ /* 0x000fe20000010000 */
[----:B------:R-:W-:Y:S01]  /*5840*/  MOV R2, UR5 ;  /* 0x0000000500027c02 */ /* 0x000fe20008000f00 */
[----:B------:R-:W-:Y:S04]  /*5850*/  UISETP.GE.AND UP0, UPT, UR23, 0x1, UPT ;  /* 0x000000011700788c */ /* 0x000fe8000bf06270 */
[C---:B------:R-:W-:Y:S02]  /*5860*/  IMAD R193, R2.reuse, 0x6000, R190 ;  /* 0x0000600002c17824 */ /* 0x040fe400078e02be */
[----:B------:R-:W-:Y:S01]  /*5870*/  IMAD R0, R2, 0x6000, R189 ;  /* 0x0000600002007824 */ /* 0x000fe200078e02bd */
[----:B------:R-:W-:Y:S02]  /*5880*/  PLOP3.LUT P0, PT, PT, PT, UP0, 0x80, 0x0 ;  /* 0x000000000000781c */ /* 0x000fe40003f0f008 */
[----:B------:R-:W-:Y:S02]  /*5890*/  IADD3 R2, R186, R193, RZ ;  /* 0x000000c1ba027210 */ /* 0x000fe40007ffe0ff */
[----:B------:R2:W3:Y:S04]  /*58a0*/  LDSM.16.M88.4 R140, [R0+0xc100] ;  /* 0x00c10000008c783b */ /* 0x0004e80000000200 */
[----:B-1----:R2:W1:Y:S04]  /*58b0*/  LDSM.16.M88.4 R144, [R0+0xc900] ;  /* 0x00c900000090783b */ /* 0x0024680000000200 */
[----:B------:R2:W4:Y:S04]  /*58c0*/  LDSM.16.M88.4 R148, [R0+0xd100] ;  /* 0x00d100000094783b */ /* 0x0005280000000200 */
[----:B------:R2:W1:Y:S04]  /*58d0*/  LDSM.16.M88.4 R152, [R0+0xd900] ;  /* 0x00d900000098783b */ /* 0x0004680000000200 */
[----:B------:R2:W1:Y:S04]  /*58e0*/  LDSM.16.M88.4 R136, [R191] ;  /* 0x00000000bf88783b */ /* 0x0004680000000200 */
[----:B------:R2:W1:Y:S04]  /*58f0*/  LDSM.16.M88.4 R156, [R187] ;  /* 0x00000000bb9c783b */ /* 0x0004680000000200 */
[----:B------:R2:W1:Y:S04]  /*5900*/  LDSM.16.M88.4 R160, [R2] ;  /* 0x0000000002a0783b */ /* 0x0004680000000200 */
[----:B------:R2:W1:Y:S04]  /*5910*/  LDSM.16.M88.4 R164, [R2+0x800] ;  /* 0x0008000002a4783b */ /* 0x0004680000000200 */
[----:B------:R2:W1:Y:S04]  /*5920*/  LDSM.16.M88.4 R168, [R2+0x1000] ;  /* 0x0010000002a8783b */ /* 0x0004680000000200 */
[----:B------:R2:W1:Y:S01]  /*5930*/  LDSM.16.M88.4 R172, [R2+0x1800] ;  /* 0x0018000002ac783b */ /* 0x0004620000000200 */
[----:B------:R-:W-:-:S05]  /*5940*/  @!P0 BRA `(.L_x_1555) ;  /* 0x000002f000008947 */ /* 0x000fca0003800000 */
        /* <DEDUP_REMOVED lines=13> */
[----:B--2---:R-:W-:Y:S04]  /*5a20*/  IADD3 R0, P0, R6, UR24, RZ ;  /* 0x0000001806007c10 */ /* 0x004fe8000ff1e0ff */
[----:B------:R-:W-:Y:S02]  /*5a30*/  IADD3.X R7, R7, UR14, R4, P0, !PT ;  /* 0x0000000e07077c10 */ /* 0x000fe400087fe404 */
[C---:B------:R-:W-:Y:S04]  /*5a40*/  LEA R13, P0, R0.reuse, c[0x0][0x1f8], 0x1 ;  /* 0x00007e00000d7a11 */ /* 0x040fe800078008ff */
[----:B------:R-:W-:Y:S01]  /*5a50*/  LEA.HI.X R12, R0, c[0x0][0x1fc], R7, 0x1, P0 ;  /* 0x00007f00000c7a11 */ /* 0x000fe200000f0c07 */
[----:B------:R-:W2:Y:S01]  /*5a60*/  SHFL.IDX PT, R6, R13, 0x1, 0x181f ;  /* 0x00381f000d067f89 */ /* 0x000ea200000e0000 */
[----:B------:R-:W-:Y:S03]  /*5a70*/  IADD3 R7, -R207, 0x10, RZ ;  /* 0x00000010cf077810 */ /* 0x000fe60007ffe1ff */
[----:B------:R-:W5:Y:S01]  /*5a80*/  SHFL.IDX PT, R0, R12, 0x1, 0x181f ;  /* 0x00381f000c007f89 */ /* 0x000f6200000e0000 */
[----:B------:R-:W-:Y:S03]  /*5a90*/  LOP3.LUT R7, R7, 0xf, RZ, 0xc0, !PT ;  /* 0x0000000f07077812 */ /* 0x000fe600078ec0ff */
[----:B------:R-:W4:Y:S04]  /*5aa0*/  SHFL.IDX PT, R5, R13, RZ, 0x181f ;  /* 0x00181fff0d057589 */ /* 0x000f2800000e0000 */
[----:B------:R3:W1:Y:S01]  /*5ab0*/  SHFL.IDX PT, R4, R12, RZ, 0x181f ;  /* 0x00181fff0c047589 */ /* 0x00066200000e0000 */
[----:B--2---:R-:W-:Y:S04]  /*5ac0*/  IADD3 R10, P1, P0, R11, R6, R216 ;  /* 0x000000060b0a7210 */ /* 0x004fe8000783e0d8 */
[----:B-----5:R-:W-:Y:S02]  /*5ad0*/  IADD3.X R11, RZ, R0, R217, P1, P0 ;  /* 0x00000000ff0b7210 */ /* 0x020fe40000fe04d9 */
[----:B------:R-:W-:Y:S04]  /*5ae0*/  IADD3 R8, P1, P0, R8, R6, R213 ;  /* 0x0000000608087210 */ /* 0x000fe8000783e0d5 */
[----:B------:R-:W-:Y:S02]  /*5af0*/  IADD3.X R9, RZ, R0, R214, P1, P0 ;  /* 0x00000000ff097210 */ /* 0x000fe40000fe04d6 */
[----:B------:R-:W-:Y:S04]  /*5b00*/  IADD3 R6, P1, P0, R7, R6, R210 ;  /* 0x0000000607067210 */ /* 0x000fe8000783e0d2 */
[----:B------:R-:W-:Y:S01]  /*5b10*/  IADD3.X R7, RZ, R0, R211, P1, P0 ;  /* 0x00000000ff077210 */ /* 0x000fe20000fe04d3 */
[----:B------:R-:W-:Y:S01]  /*5b20*/  IMAD.U32 R0, RZ, RZ, UR13 ;  /* 0x0000000dff007e24 */ /* 0x000fe2000f8e00ff */
[C---:B----4-:R-:W-:Y:S02]  /*5b30*/  IADD3 R14, P1, R5.reuse, R216, RZ ;  /* 0x000000d8050e7210 */ /* 0x050fe40007f3e0ff */
[----:B---3--:R-:W-:Y:S03]  /*5b40*/  IADD3 R12, P0, R5, R213, RZ ;  /* 0x000000d5050c7210 */ /* 0x008fe60007f1e0ff */
[C---:B-1----:R-:W-:Y:S01]  /*5b50*/  IMAD.X R15, R4.reuse, 0x1, R217, P1 ;  /* 0x00000001040f7824 */ /* 0x042fe200008e06d9 */
[----:B------:R-:W-:Y:S01]  /*5b60*/  ISETP.NE.U32.AND P1, PT, R215, RZ, PT ;  /* 0x000000ffd700720c */ /* 0x000fe20003f25070 */
[----:B------:R-:W-:Y:S01]  /*5b70*/  IMAD.X R13, R4, 0x1, R214, P0 ;  /* 0x00000001040d7824 */ /* 0x000fe200000e06d6 */
[----:B------:R-:W-:Y:S01]  /*5b80*/  IADD3 R16, P0, R5, R210, RZ ;  /* 0x000000d205107210 */ /* 0x000fe20007f1e0ff */
[----:B------:R-:W-:Y:S04]  /*5b90*/  IMAD R5, R0, 0x6000, R197 ;  /* 0x0000600000057824 */ /* 0x000fe800078e02c5 */
[----:B------:R-:W-:Y:S01]  /*5ba0*/  IMAD.X R17, R4, 0x1, R211, P0 ;  /* 0x0000000104117824 */ /* 0x000fe200000e06d3 */
[----:B------:R1:W-:Y:S01]  /*5bb0*/  LDGSTS.E.BYPASS.LTC128B.128 [R5], [R14.64], !P5 ;  /* 0x000000000e057fae */ /* 0x0003e2000e901d4a */
[----:B------:R-:W-:Y:S03]  /*5bc0*/  ISETP.NE.U32.AND P0, PT, R207, RZ, PT ;  /* 0x000000ffcf00720c */ /* 0x000fe60003f05070 */
[----:B------:R1:W-:Y:S04]  /*5bd0*/  LDGSTS.E.BYPASS.LTC128B.128 [R5+0x2000], [R12.64], !P4 ;  /* 0x020000000c057fae */ /* 0x0003e8000e101d4a */
[----:B------:R1:W-:Y:S04]  /*5be0*/  LDGSTS.E.BYPASS.LTC128B.128 [R5+0x4000], [R16.64], !P6 ;  /* 0x0400000010057fae */ /* 0x0003e8000f101d4a */
[----:B------:R1:W-:Y:S01]  /*5bf0*/  LDGSTS.E.BYPASS.LTC128B.128.ZFILL [R5+0x1000], [R10.64], P1 ;  /* 0x010000000a057fae */ /* 0x0003e20008941d4a */
[----:B------:R-:W-:Y:S11]  /*5c00*/  ISETP.NE.U32.AND P1, PT, R212, RZ, PT ;  /* 0x000000ffd400720c */ /* 0x000ff60003f25070 */
[----:B------:R-:W-:Y:S02]  /*5c10*/  @!UPT UIADD3 URZ, URZ, URZ, URZ ;  /* 0x0000003f3f3ff290 */ /* 0x000fe4000fffe03f */
[----:B------:R1:W-:Y:S04]  /*5c20*/  LDGSTS.E.BYPASS.LTC128B.128.ZFILL [R5+0x3000], [R8.64], P1 ;  /* 0x0300000008057fae */ /* 0x0003e80008941d4a */
[----:B------:R1:W-:Y:S02]  /*5c30*/  LDGSTS.E.BYPASS.LTC128B.128.ZFILL [R5+0x5000], [R6.64], P0 ;  /* 0x0500000006057fae */ /* 0x0003e40008141d4a */
.L_x_1555:
[C---:B-1-3--:R-:W-:Y:S01]  /*5c40*/  HMMA.16816.F32.BF16 R4, R136.reuse, R140, RZ ;  /* 0x0000008c8804723c */ /* 0x04afe200000418ff */
[----:B------:R-:W-:Y:S01]  /*5c50*/  LDSM.16.M88.4 R180, [R193+0x4000] ;  /* 0x00400000c1b4783b */ /* 0x000fe20000000200 */
[----:B------:R-:W-:Y:S01]  /*5c60*/  UIMAD UR4, UR5, 0x6000, URZ ;  /* 0x00006000050478a4 */ /* 0x000fe2000f8e023f */
[----:B------:R-:W-:Y:S01]  /*5c70*/  PLOP3.LUT P1, PT, PT, PT, UP1, 0x80, 0x0 ;  /* 0x000000000000781c */ /* 0x000fe20003f2f018 */
[----:B------:R-:W-:Y:S01]  /*5c80*/  USHF.L.U32 UR15, UR23, 0x6, URZ ;  /* 0x00000006170f7899 */ /* 0x000fe2000800063f */
[CC--:B------:R-:W-:Y:S01]  /*5c90*/  IADD3 R192, R133.reuse, R193.reuse, RZ ;  /* 0x000000c185c07210 */ /* 0x0c0fe20007ffe0ff */
[----:B------:R-:W-:Y:S01]  /*5ca0*/  UISETP.GE.AND UP0, UPT, UR23, 0x2, UPT ;  /* 0x000000021700788c */ /* 0x000fe2000bf06270 */
[----:B--2---:R-:W-:Y:S01]  /*5cb0*/  IADD3 R0, R133, R2, RZ ;  /* 0x0000000285007210 */ /* 0x004fe20007ffe0ff */
[C---:B------:R-:W-:Y:S01]  /*5cc0*/  HMMA.16816.F32.BF16 R8, R136.reuse, R142, RZ ;  /* 0x0000008e8808723c */ /* 0x040fe200000418ff */
[----:B------:R-:W-:Y:S01]  /*5cd0*/  LDSM.16.M88.4 R140, [R185] ;  /* 0x00000000b98c783b */ /* 0x000fe20000000200 */
[----:B------:R-:W-:Y:S01]  /*5ce0*/  PLOP3.LUT P0, PT, PT, PT, UP1, 0x80, 0x0 ;  /* 0x000000000000781c */ /* 0x000fe20003f0f018 */
[----:B------:R-:W-:Y:S01]  /*5cf0*/  UIADD3 UR26, UR13, 0x1, URZ ;  /* 0x000000010d1a7890 */ /* 0x000fe2000fffe03f */
[CC--:B------:R-:W-:Y:S01]  /*5d00*/  IADD3 R195, R186.reuse, R193.reuse, RZ ;  /* 0x000000c1bac37210 */ /* 0x0c0fe20007ffe0ff */
[----:B------:R-:W-:Y:S01]  /*5d10*/  UISETP.GE.AND UP2, UPT, UR13, 0x1, UPT ;  /* 0x000000010d00788c */ /* 0x000fe2000bf46270 */
[----:B------:R-:W-:Y:S02]  /*5d20*/  IADD3 R194, R186, R193, R133 ;  /* 0x000000c1bac27210 */ /* 0x000fe40007ffe085 */
[C---:B------:R-:W-:Y:S01]  /*5d30*/  HMMA.16816.F32.BF16 R12, R136.reuse, R144, RZ ;  /* 0x00000090880c723c */ /* 0x040fe200000418ff */
[----:B------:R-:W-:Y:S01]  /*5d40*/  LDSM.16.M88.4 R176, [R192+0x2000] ;  /* 0x00200000c0b0783b */ /* 0x000fe20000000200 */
[----:B------:R-:W-:Y:S06]  /*5d50*/  USEL UR13, UR26, URZ, !UP2 ;  /* 0x0000003f1a0d7287 */ /* 0x000fec000d000000 */
[C---:B------:R-:W-:Y:S01]  /*5d60*/  HMMA.16816.F32.BF16 R16, R136.reuse, R146, RZ ;  /* 0x000000928810723c */ /* 0x040fe200000418ff */
[----:B------:R-:W1:Y:S07]  /*5d70*/  LDSM.16.M88.4 R144, [R192] ;  /* 0x00000000c090783b */ /* 0x000e6e0000000200 */
[C---:B----4-:R-:W-:Y:S01]  /*5d80*/  HMMA.16816.F32.BF16 R20, R136.reuse, R148, RZ ;  /* 0x000000948814723c */ /* 0x050fe200000418ff */
        /* <DEDUP_REMOVED lines=12> */
[----:B------:R-:W4:Y:S07]  /*5e50*/  LDSM.16.M88.4 R164, [R0] ;  /* 0x0000000000a4783b */ /* 0x000f2e0000000200 */
        /* <DEDUP_REMOVED lines=18> */
[----:B------:R-:W3:Y:S07]  /*5f80*/  LDSM.16.M88.4 R140, [R191+0x4000] ;  /* 0x00400000bf8c783b */ /* 0x000eee0000000200 */
[C---:B----4-:R-:W-:Y:S01]  /*5f90*/  HMMA.16816.F32.BF16 R4, R160.reuse, R164, R4 ;  /* 0x000000a4a004723c */ /* 0x050fe20000041804 */
        /* <DEDUP_REMOVED lines=86> */
[----:B------:R-:W-:Y:S07]  /*6500*/  HMMA.16816.F32.BF16 R32, R160, R150, R32 ;  /* 0x00000096a020723c */ /* 0x000fee0000041820 */
[----:B------:R-:W-:Y:S01]  /*6510*/  @P1 IMAD.HI.U32 R160, R208, c[0x0][0x2c8], RZ ;  /* 0x0000b200d0a01a27 */ /* 0x000fe200078e00ff */
[C---:B------:R-:W-:Y:S01]  /*6520*/  HMMA.16816.F32.BF16 R4, R164.reuse, R168, R4 ;  /* 0x000000a8a404723c */ /* 0x040fe20000041804 */
[----:B------:R-:W-:Y:S07]  /*6530*/  MOV R163, UR12 ;  /* 0x0000000c00a37c02 */ /* 0x000fee0008000f00 */
[C---:B------:R-:W-:Y:S08]  /*6540*/  HMMA.16816.F32.BF16 R8, R164.reuse, R170, R8 ;  /* 0x000000aaa408723c */ /* 0x040ff00000041808 */
[C---:B----4-:R-:W-:Y:S08]  /*6550*/  HMMA.16816.F32.BF16 R12, R164.reuse, R140, R12 ;  /* 0x0000008ca40c723c */ /* 0x050ff0000004180c */
[C---:B------:R-:W-:Y:S01]  /*6560*/  HMMA.16816.F32.BF16 R16, R164.reuse, R142, R16 ;  /* 0x0000008ea410723c */ /* 0x040fe20000041810 */
[----:B------:R-:W3:Y:S07]  /*6570*/  LDSM.16.M88.4 R140, [R194+0x5000] ;  /* 0x00500000c28c783b */ /* 0x000eee0000000200 */
[C---:B------:R-:W-:Y:S08]  /*6580*/  HMMA.16816.F32.BF16 R20, R164.reuse, R152, R20 ;  /* 0x00000098a414723c */ /* 0x040ff00000041814 */
[C---:B------:R-:W-:Y:S08]  /*6590*/  HMMA.16816.F32.BF16 R24, R164.reuse, R154, R24 ;  /* 0x0000009aa418723c */ /* 0x040ff00000041818 */
[C---:B------:R-:W-:Y:S08]  /*65a0*/  HMMA.16816.F32.BF16 R28, R164.reuse, R156, R28 ;  /* 0x0000009ca41c723c */ /* 0x040ff0000004181c */
[----:B------:R-:W-:Y:S07]  /*65b0*/  HMMA.16816.F32.BF16 R32, R164, R158, R32 ;  /* 0x0000009ea420723c */ /* 0x000fee0000041820 */
[----:B------:R-:W-:Y:S01]  /*65c0*/  MOV R164, UR15 ;  /* 0x0000000f00a47c02 */ /* 0x000fe20008000f00 */
[C---:B-1----:R-:W-:Y:S05]  /*65d0*/  HMMA.16816.F32.BF16 R4, R172.reuse, R180, R4 ;  /* 0x000000b4ac04723c */ /* 0x042fea0000041804 */
[----:B------:R-:W-:Y:S02]  /*65e0*/  IADD3 R164, -R209, 0x1, -R164 ;  /* 0x00000001d1a47810 */ /* 0x000fe40007ffe9a4 */
[----:B------:R-:W-:Y:S01]  /*65f0*/  MOV R165, R208 ;  /* 0x000000d000a57202 */ /* 0x000fe20000000f00 */
[C---:B------:R-:W-:Y:S04]  /*6600*/  HMMA.16816.F32.BF16 R8, R172.reuse, R182, R8 ;  /* 0x000000b6ac08723c */ /* 0x040fe80000041808 */
[----:B------:R-:W-:Y:S02]  /*6610*/  IADD3 R163, -R163, UR9, R164 ;  /* 0x00000009a3a37c10 */ /* 0x000fe4000fffe1a4 */
[----:B------:R-:W-:Y:S02]  /*6620*/  @P0 SHF.R.U32.HI R165, RZ, c[0x0][0x2cc], R160 ;  /* 0x0000b300ffa50a19 */ /* 0x000fe400000116a0 */
[C---:B--2---:R-:W-:Y:S03]  /*6630*/  HMMA.16816.F32.BF16 R12, R172.reuse, R136, R12 ;  /* 0x00000088ac0c723c */ /* 0x044fe6000004180c */
[----:B------:R-:W1:Y:S05]  /*6640*/  SHFL.IDX PT, R162, R165, RZ, 0x1c1f ;  /* 0x001c1fffa5a27589 */ /* 0x000e6a00000e0000 */
[C---:B------:R-:W-:Y:S03]  /*6650*/  HMMA.16816.F32.BF16 R16, R172.reuse, R138, R16 ;  /* 0x0000008aac10723c */ /* 0x040fe60000041810 */
[----:B------:R-:W-:Y:S01]  /*6660*/  LDSM.16.M88.4 R136, [R194+0x5800] ;  /* 0x00580000c288783b */ /* 0x000fe20000000200 */
[----:B------:R-:W-:Y:S02]  /*6670*/  FMUL.FTZ R0, R4, c[0x0][0x320] ;  /* 0x0000c80004007a20 */ /* 0x000fe40000410000 */
[----:B------:R-:W-:Y:S02]  /*6680*/  FMUL.FTZ R154, R6, c[0x0][0x320] ;  /* 0x0000c800069a7a20 */ /* 0x000fe40000410000 */
[C---:B---3--:R-:W-:Y:S01]  /*6690*/  HMMA.16816.F32.BF16 R20, R172.reuse, R140, R20 ;  /* 0x0000008cac14723c */ /* 0x048fe20000041814 */
[----:B------:R-:W-:Y:S04]  /*66a0*/  DEPBAR.LE SB0, 0x2 ;  /* 0x000080800000791a */ /* 0x000fe80000000000 */
[----:B------:R-:W2:Y:S01]  /*66b0*/  SHFL.IDX PT, R160, R165, 0x1, 0x1c1f ;  /* 0x003c1f00a5a07f89 */ /* 0x000ea200000e0000 */
[----:B------:R-:W-:Y:S01]  /*66c0*/  FMUL.FTZ R2, R5, c[0x0][0x320] ;  /* 0x0000c80005027a20 */ /* 0x000fe20000410000 */
[----:B------:R-:W3:Y:S01]  /*66d0*/  MUFU.TANH R0, R0 ;  /* 0x0000000000007308 */ /* 0x000ee20000002400 */
[C---:B------:R-:W-:Y:S05]  /*66e0*/  HMMA.16816.F32.BF16 R24, R172.reuse, R142, R24 ;  /* 0x0000008eac18723c */ /* 0x040fea0000041818 */
[----:B------:R-:W-:Y:S01]  /*66f0*/  FMUL.FTZ R159, R8, c[0x0][0x320] ;  /* 0x0000c800089f7a20 */ /* 0x000fe20000410000 */
[----:B-1----:R-:W-:Y:S01]  /*6700*/  IADD3 R161, R163, R162, RZ ;  /* 0x000000a2a3a17210 */ /* 0x002fe20007ffe0ff */
[----:B------:R-:W-:Y:S02]  /*6710*/  FMUL.FTZ R155, R7, c[0x0][0x320] ;  /* 0x0000c800079b7a20 */ /* 0x000fe40000410000 */
[----:B------:R-:W1:Y:S01]  /*6720*/  MUFU.TANH R2, R2 ;  /* 0x0000000200027308 */ /* 0x000e620000002400 */
[----:B------:R-:W-:Y:S01]  /*6730*/  BAR.SYNC.DEFER_BLOCKING 0x0 ;  /* 0x0000000000007b1d */ /* 0x000fe20000010000 */
[----:B------:R-:W-:Y:S01]  /*6740*/  ISETP.GT.AND P0, PT, R161, RZ, PT ;  /* 0x000000ffa100720c */ /* 0x000fe20003f04270 */
[----:B------:R-:W-:Y:S01]  /*6750*/  FMUL.FTZ R156, R9, c[0x0][0x320] ;  /* 0x0000c800099c7a20 */ /* 0x000fe20000410000 */
[----:B------:R-:W-:Y:S01]  /*6760*/  ISETP.GT.AND P2, PT, R161, 0x1, PT ;  /* 0x00000001a100780c */ /* 0x000fe20003f44270 */
[----:B------:R-:W-:Y:S02]  /*6770*/  FMUL.FTZ R157, R10, c[0x0][0x320] ;  /* 0x0000c8000a9d7a20 */ /* 0x000fe40000410000 */
[----:B------:R-:W-:Y:S02]  /*6780*/  FMUL.FTZ R158, R11, c[0x0][0x320] ;  /* 0x0000c8000b9e7a20 */ /* 0x000fe40000410000 */
[----:B------:R-:W-:Y:S02]  /*6790*/  FMUL.FTZ R243, R12, c[0x0][0x320] ;  /* 0x0000c8000cf37a20 */ /* 0x000fe40000410000 */
[----:B------:R-:W-:Y:S01]  /*67a0*/  FMUL.FTZ R179, R13, c[0x0][0x320] ;  /* 0x0000c8000db37a20 */ /* 0x000fe20000410000 */
[----:B--2---:R-:W-:Y:S01]  /*67b0*/  IADD3 R160, R163, R160, RZ ;  /* 0x000000a0a3a07210 */ /* 0x004fe20007ffe0ff */
[----:B------:R-:W-:Y:S01]  /*67c0*/  FMUL.FTZ R241, R14, c[0x0][0x320] ;  /* 0x0000c8000ef17a20 */ /* 0x000fe20000410000 */
[----:B---3--:R-:W-:Y:S01]  /*67d0*/  FSEL R0, R0, -INF , P0 ;  /* 0xff80000000007808 */ /* 0x008fe20000000000 */
[----:B------:R-:W-:Y:S01]  /*67e0*/  FMUL.FTZ R183, R15, c[0x0][0x320] ;  /* 0x0000c8000fb77a20 */ /* 0x000fe20000410000 */
[----:B------:R-:W-:Y:S01]  /*67f0*/  ISETP.GT.AND P1, PT, R160, RZ, PT ;  /* 0x000000ffa000720c */ /* 0x000fe20003f24270 */
[----:B------:R-:W-:Y:S01]  /*6800*/  FMUL.FTZ R239, R16, c[0x0][0x320] ;  /* 0x0000c80010ef7a20 */ /* 0x000fe20000410000 */
[C---:B------:R-:W-:Y:S03]  /*6810*/  HMMA.16816.F32.BF16 R28, R172.reuse, R136, R28 ;  /* 0x00000088ac1c723c */ /* 0x040fe6000004181c */
[----:B------:R-:W-:Y:S01]  /*6820*/  FMUL.FTZ R195, R17, c[0x0][0x320] ;  /* 0x0000c80011c37a20 */ /* 0x000fe20000410000 */
[----:B------:R-:W-:Y:S01]  /*6830*/  ISETP.GT.AND P0, PT, R160, 0x1, PT ;  /* 0x00000001a000780c */ /* 0x000fe20003f04270 */
[----:B------:R-:W-:Y:S01]  /*6840*/  FMUL.FTZ R237, R18, c[0x0][0x320] ;  /* 0x0000c80012ed7a20 */ /* 0x000fe20000410000 */
[----:B-1----:R-:W-:Y:S01]  /*6850*/  FSEL R245, R2, -INF , P2 ;  /* 0xff80000002f57808 */ /* 0x002fe20001000000 */
[----:B------:R-:W1:Y:S01]  /*6860*/  MUFU.TANH R154, R154 ;  /* 0x0000009a009a7308 */ /* 0x000e620000002400 */
[----:B------:R-:W-:Y:S01]  /*6870*/  HMMA.16816.F32.BF16 R32, R172, R138, R32 ;  /* 0x0000008aac20723c */ /* 0x000fe20000041820 */
[----:B------:R-:W-:Y:S03]  /*6880*/  LDSM.16.MT88.4 R144, [R135+UR4+0x3900] ;  /* 0x003900048790783b */ /* 0x000fe60008004200 */
[----:B------:R-:W-:Y:S01]  /*6890*/  FMUL.FTZ R219, R19, c[0x0][0x320] ;  /* 0x0000c80013db7a20 */ /* 0x000fe20000410000 */
[----:B------:R-:W-:Y:S01]  /*68a0*/  IADD3 R137, R135, UR4, RZ ;  /* 0x0000000487897c10 */ /* 0x000fe2000fffe0ff */
[----:B------:R-:W-:Y:S02]  /*68b0*/  FMUL.FTZ R235, R20, c[0x0][0x320] ;  /* 0x0000c80014eb7a20 */ /* 0x000fe40000410000 */
[----:B------:R-:W-:Y:S01]  /*68c0*/  FMUL.FTZ R233, R21, c[0x0][0x320] ;  /* 0x0000c80015e97a20 */ /* 0x000fe20000410000 */
[----:B------:R-:W2:Y:S03]  /*68d0*/  MUFU.TANH R155, R155 ;  /* 0x0000009b009b7308 */ /* 0x000ea60000002400 */
[----:B------:R-:W-:Y:S01]  /*68e0*/  FMUL.FTZ R231, R22, c[0x0][0x320] ;  /* 0x0000c80016e77a20 */ /* 0x000fe20000410000 */
[----:B------:R-:W-:Y:S01]  /*68f0*/  IADD3 R168, R188, R137, RZ ;  /* 0x00000089bca87210 */ /* 0x000fe20007ffe0ff */
[----:B------:R-:W-:Y:S02]  /*6900*/  FMUL.FTZ R229, R23, c[0x0][0x320] ;  /* 0x0000c80017e57a20 */ /* 0x000fe40000410000 */
[----:B------:R-:W-:Y:S02]  /*6910*/  FMUL.FTZ R227, R24, c[0x0][0x320] ;  /* 0x0000c80018e37a20 */ /* 0x000fe40000410000 */
[----:B------:R-:W-:Y:S01]  /*6920*/  FMUL.FTZ R225, R25, c[0x0][0x320] ;  /* 0x0000c80019e17a20 */ /* 0x000fe20000410000 */
[----:B------:R-:W3:Y:S01]  /*6930*/  MUFU.TANH R159, R159 ;  /* 0x0000009f009f7308 */ /* 0x000ee20000002400 */
[----:B------:R-:W-:Y:S01]  /*6940*/  FMUL.FTZ R181, R28, c[0x0][0x320] ;  /* 0x0000c8001cb57a20 */ /* 0x000fe20000410000 */
[----:B------:R-:W-:Y:S01]  /*6950*/  LDSM.16.MT88.4 R140, [R168+0x100] ;  /* 0x00010000a88c783b */ /* 0x000fe20000004200 */
[----:B------:R-:W-:Y:S01]  /*6960*/  FMUL.FTZ R167, R29, c[0x0][0x320] ;  /* 0x0000c8001da77a20 */ /* 0x000fe20000410000 */
[----:B-1----:R-:W-:Y:S01]  /*6970*/  FSEL R169, R154, -INF , P1 ;  /* 0xff8000009aa97808 */ /* 0x002fe20000800000 */
[----:B------:R-:W-:Y:S01]  /*6980*/  FMUL.FTZ R32, R32, c[0x0][0x320] ;  /* 0x0000c80020207a20 */ /* 0x000fe20000410000 */
[----:B------:R-:W-:Y:S01]  /*6990*/  ISETP.GT.AND P1, PT, R161, 0x8, PT ;  /* 0x00000008a100780c */ /* 0x000fe20003f24270 */
[----:B------:R-:W-:Y:S01]  /*69a0*/  FMUL.FTZ R223, R26, c[0x0][0x320] ;  /* 0x0000c8001adf7a20 */ /* 0x000fe20000410000 */
[----:B------:R-:W-:Y:S01]  /*69b0*/  FMNMX.FTZ R154, R0, R3, !PT ;  /* 0x00000003009a7209 */ /* 0x000fe20007810000 */
[----:B------:R-:W-:Y:S01]  /*69c0*/  FMUL.FTZ R33, R33, c[0x0][0x320] ;  /* 0x0000c80021217a20 */ /* 0x000fe20000410000 */
[----:B------:R-:W1:Y:S01]  /*69d0*/  MUFU.TANH R156, R156 ;  /* 0x0000009c009c7308 */ /* 0x000e620000002400 */
[----:B------:R-:W-:Y:S01]  /*69e0*/  FMUL.FTZ R221, R27, c[0x0][0x320] ;  /* 0x0000c8001bdd7a20 */ /* 0x000fe20000410000 */
[----:B------:R-:W-:Y:S01]  /*69f0*/  FMNMX.FTZ R154, R245, R154, !PT ;  /* 0x0000009af59a7209 */ /* 0x000fe20007810000 */
[----:B------:R-:W-:Y:S01]  /*6a00*/  FMUL.FTZ R165, R30, c[0x0][0x320] ;  /* 0x0000c8001ea57a20 */ /* 0x000fe20000410000 */
[----:B--2---:R-:W-:Y:S01]  /*6a10*/  FSEL R171, R155, -INF , P0 ;  /* 0xff8000009bab7808 */ /* 0x004fe20000000000 */
[----:B------:R-:W-:Y:S01]  /*6a20*/  FMUL.FTZ R2, R31, c[0x0][0x320] ;  /* 0x0000c8001f027a20 */ /* 0x000fe20000410000 */
[----:B------:R-:W-:Y:S01]  /*6a30*/  ISETP.GT.AND P0, PT, R161, 0x9, PT ;  /* 0x00000009a100780c */ /* 0x000fe20003f04270 */
[----:B------:R-:W-:Y:S01]  /*6a40*/  FMUL.FTZ R35, R35, c[0x0][0x320] ;  /* 0x0000c80023237a20 */ /* 0x000fe20000410000 */
[----:B------:R-:W-:Y:S02]  /*6a50*/  LDSM.16.MT88.4 R148, [R168+0x3900] ;  /* 0x00390000a894783b */ /* 0x000fe40000004200 */
[----:B------:R-:W2:Y:S01]  /*6a60*/  MUFU.TANH R157, R157 ;  /* 0x0000009d009d7308 */ /* 0x000ea20000002400 */
[----:B---3--:R-:W-:Y:S02]  /*6a70*/  FSEL R247, R159, -INF , P1 ;  /* 0xff8000009ff77808 */ /* 0x008fe40000800000 */
[----:B------:R-:W-:Y:S02]  /*6a80*/  ISETP.GT.AND P1, PT, R160, 0x8, PT ;  /* 0x00000008a000780c */ /* 0x000fe40003f24270 */
[----:B------:R-:W-:Y:S05]  /*6a90*/  FMNMX.FTZ R154, R247, R154, !PT ;  /* 0x0000009af79a7209 */ /* 0x000fea0007810000 */
[----:B------:R-:W3:Y:S01]  /*6aa0*/  MUFU.TANH R158, R158 ;  /* 0x0000009e009e7308 */ /* 0x000ee20000002400 */
[----:B-1----:R-:W-:Y:S02]  /*6ab0*/  FSEL R173, R156, -INF , P0 ;  /* 0xff8000009cad7808 */ /* 0x002fe40000000000 */
[----:B------:R-:W-:Y:S02]  /*6ac0*/  ISETP.GT.AND P0, PT, R160, 0x9, PT ;  /* 0x00000009a000780c */ /* 0x000fe40003f04270 */
[----:B------:R-:W-:Y:S05]  /*6ad0*/  FMNMX.FTZ R154, R173, R154, !PT ;  /* 0x0000009aad9a7209 */ /* 0x000fea0007810000 */
[----:B------:R-:W1:Y:S01]  /*6ae0*/  MUFU.TANH R243, R243 ;  /* 0x000000f300f37308 */ /* 0x000e620000002400 */
[----:B------:R-:W-:Y:S02]  /*6af0*/  FMNMX.FTZ R156, R169, R132, !PT ;  /* 0x00000084a99c7209 */ /* 0x000fe40007810000 */
[----:B--2---:R-:W-:Y:S01]  /*6b00*/  FSEL R251, R157, -INF , P1 ;  /* 0xff8000009dfb7808 */ /* 0x004fe20000800000 */
[----:B------:R-:W-:Y:S01]  /*6b10*/  FMUL.FTZ R157, R34, c[0x0][0x320] ;  /* 0x0000c800229d7a20 */ /* 0x000fe20000410000 */
[----:B------:R-:W-:Y:S02]  /*6b20*/  ISETP.GT.AND P1, PT, R161, 0x10, PT ;  /* 0x00000010a100780c */ /* 0x000fe40003f24270 */
[----:B------:R-:W-:Y:S03]  /*6b30*/  FMNMX.FTZ R156, R171, R156, !PT ;  /* 0x0000009cab9c7209 */ /* 0x000fe60007810000 */
[----:B------:R-:W2:Y:S01]  /*6b40*/  MUFU.TANH R179, R179 ;  /* 0x000000b300b37308 */ /* 0x000ea20000002400 */
[----:B---3--:R-:W-:Y:S02]  /*6b50*/  FSEL R249, R158, -INF , P0 ;  /* 0xff8000009ef97808 */ /* 0x008fe40000000000 */
[----:B------:R-:W-:Y:S02]  /*6b60*/  ISETP.GT.AND P0, PT, R161, 0x11, PT ;  /* 0x00000011a100780c */ /* 0x000fe40003f04270 */
[----:B------:R-:W-:Y:S05]  /*6b70*/  FMNMX.FTZ R158, R251, R156, !PT ;  /* 0x0000009cfb9e7209 */ /* 0x000fea0007810000 */
[----:B------:R-:W3:Y:S01]  /*6b80*/  MUFU.TANH R241, R241 ;  /* 0x000000f100f17308 */ /* 0x000ee20000002400 */
[----:B-1----:R-:W-:Y:S02]  /*6b90*/  FSEL R243, R243, -INF , P1 ;  /* 0xff800000f3f37808 */ /* 0x002fe40000800000 */
[C---:B------:R-:W-:Y:S02]  /*6ba0*/  ISETP.GT.AND P1, PT, R160.reuse, 0x10, PT ;  /* 0x00000010a000780c */ /* 0x040fe40003f24270 */
[----:B------:R-:W-:Y:S05]  /*6bb0*/  FMNMX.FTZ R154, R243, R154, !PT ;  /* 0x0000009af39a7209 */ /* 0x000fea0007810000 */
[----:B------:R-:W1:Y:S01]  /*6bc0*/  MUFU.TANH R239, R239 ;  /* 0x000000ef00ef7308 */ /* 0x000e620000002400 */
[----:B--2---:R-:W-:Y:S02]  /*6bd0*/  FSEL R179, R179, -INF , P0 ;  /* 0xff800000b3b37808 */ /* 0x004fe40000000000 */
[C---:B------:R-:W-:Y:S02]  /*6be0*/  ISETP.GT.AND P0, PT, R160.reuse, 0x11, PT ;  /* 0x00000011a000780c */ /* 0x040fe40003f04270 */
[----:B------:R-:W-:Y:S05]  /*6bf0*/  FMNMX.FTZ R154, R179, R154, !PT ;  /* 0x0000009ab39a7209 */ /* 0x000fea0007810000 */
[----:B------:R-:W2:Y:S01]  /*6c00*/  MUFU.TANH R183, R183 ;  /* 0x000000b700b77308 */ /* 0x000ea20000002400 */
[----:B---3--:R-:W-:Y:S02]  /*6c10*/  FSEL R241, R241, -INF , P1 ;  /* 0xff800000f1f17808 */ /* 0x008fe40000800000 */
[----:B------:R-:W-:Y:S07]  /*6c20*/  ISETP.GT.AND P1, PT, R161, 0x18, PT ;  /* 0x00000018a100780c */ /* 0x000fee0003f24270 */
[----:B------:R-:W3:Y:S01]  /*6c30*/  MUFU.TANH R195, R195 ;  /* 0x000000c300c37308 */ /* 0x000ee20000002400 */
[----:B-1----:R-:W-:Y:S02]  /*6c40*/  FSEL R239, R239, -INF , P1 ;  /* 0xff800000efef7808 */ /* 0x002fe40000800000 */
[C---:B------:R-:W-:Y:S02]  /*6c50*/  ISETP.GT.AND P1, PT, R160.reuse, 0x18, PT ;  /* 0x00000018a000780c */ /* 0x040fe40003f24270 */
[----:B------:R-:W-:Y:S05]  /*6c60*/  FMNMX.FTZ R154, R239, R154, !PT ;  /* 0x0000009aef9a7209 */ /* 0x000fea0007810000 */
[----:B------:R-:W1:Y:S01]  /*6c70*/  MUFU.TANH R237, R237 ;  /* 0x000000ed00ed7308 */ /* 0x000e620000002400 */
[----:B--2---:R-:W-:Y:S02]  /*6c80*/  FSEL R183, R183, -INF , P0 ;  /* 0xff800000b7b77808 */ /* 0x004fe40000000000 */
[----:B------:R-:W-:Y:S07]  /*6c90*/  ISETP.GT.AND P0, PT, R161, 0x19, PT ;  /* 0x00000019a100780c */ /* 0x000fee0003f04270 */
[----:B------:R-:W2:Y:S01]  /*6ca0*/  MUFU.TANH R235, R235 ;  /* 0x000000eb00eb7308 */ /* 0x000ea20000002400 */
[----:B---3--:R-:W-:Y:S02]  /*6cb0*/  FSEL R195, R195, -INF , P0 ;  /* 0xff800000c3c37808 */ /* 0x008fe40000000000 */
[C---:B------:R-:W-:Y:S02]  /*6cc0*/  ISETP.GT.AND P0, PT, R160.reuse, 0x19, PT ;  /* 0x00000019a000780c */ /* 0x040fe40003f04270 */
[----:B------:R-:W-:Y:S05]  /*6cd0*/  FMNMX.FTZ R156, R195, R154, !PT ;  /* 0x0000009ac39c7209 */ /* 0x000fea0007810000 */
[----:B------:R-:W3:Y:S01]  /*6ce0*/  MUFU.TANH R219, R219 ;  /* 0x000000db00db7308 */ /* 0x000ee20000002400 */
[----:B------:R-:W-:Y:S02]  /*6cf0*/  FMNMX.FTZ R154, R249, R158, !PT ;  /* 0x0000009ef99a7209 */ /* 0x000fe40007810000 */
[----:B-1----:R-:W-:Y:S02]  /*6d00*/  FSEL R237, R237, -INF , P1 ;  /* 0xff800000eded7808 */ /* 0x002fe40000800000 */
[----:B------:R-:W-:Y:S02]  /*6d10*/  ISETP.GT.AND P1, PT, R161, 0x20, PT ;  /* 0x00000020a100780c */ /* 0x000fe40003f24270 */
[----:B------:R-:W-:Y:S03]  /*6d20*/  FMNMX.FTZ R154, R241, R154, !PT ;  /* 0x0000009af19a7209 */ /* 0x000fe60007810000 */
[----:B------:R-:W1:Y:S01]  /*6d30*/  MUFU.TANH R233, R233 ;  /* 0x000000e900e97308 */ /* 0x000e620000002400 */
[----:B------:R-:W-:Y:S02]  /*6d40*/  FMNMX.FTZ R154, R183, R154, !PT ;  /* 0x0000009ab79a7209 */ /* 0x000fe40007810000 */
[----:B--2---:R-:W-:Y:S02]  /*6d50*/  FSEL R235, R235, -INF , P1 ;  /* 0xff800000ebeb7808 */ /* 0x004fe40000800000 */
[C---:B------:R-:W-:Y:S02]  /*6d60*/  ISETP.GT.AND P1, PT, R160.reuse, 0x20, PT ;  /* 0x00000020a000780c */ /* 0x040fe40003f24270 */
[----:B------:R-:W-:Y:S03]  /*6d70*/  FMNMX.FTZ R156, R235, R156, !PT ;  /* 0x0000009ceb9c7209 */ /* 0x000fe60007810000 */
[----:B------:R-:W2:Y:S01]  /*6d80*/  MUFU.TANH R231, R231 ;  /* 0x000000e700e77308 */ /* 0x000ea20000002400 */
[----:B---3--:R-:W-:Y:S02]  /*6d90*/  FSEL R219, R219, -INF , P0 ;  /* 0xff800000dbdb7808 */ /* 0x008fe40000000000 */
[----:B------:R-:W-:Y:S07]  /*6da0*/  ISETP.GT.AND P0, PT, R161, 0x21, PT ;  /* 0x00000021a100780c */ /* 0x000fee0003f04270 */
[----:B------:R-:W3:Y:S01]  /*6db0*/  MUFU.TANH R227, R227 ;  /* 0x000000e300e37308 */ /* 0x000ee20000002400 */
[----:B-1----:R-:W-:Y:S02]  /*6dc0*/  FSEL R233, R233, -INF , P0 ;  /* 0xff800000e9e97808 */ /* 0x002fe40000000000 */
[----:B------:R-:W-:Y:S02]  /*6dd0*/  ISETP.GT.AND P0, PT, R160, 0x21, PT ;  /* 0x00000021a000780c */ /* 0x000fe40003f04270 */
[----:B------:R-:W-:Y:S05]  /*6de0*/  FMNMX.FTZ R156, R233, R156, !PT ;  /* 0x0000009ce99c7209 */ /* 0x000fea0007810000 */
[----:B------:R-:W1:Y:S01]  /*6df0*/  MUFU.TANH R229, R229 ;  /* 0x000000e500e57308 */ /* 0x000e620000002400 */
[----:B--2---:R-:W-:Y:S02]  /*6e00*/  FSEL R231, R231, -INF , P1 ;  /* 0xff800000e7e77808 */ /* 0x004fe40000800000 */
[----:B------:R-:W-:Y:S07]  /*6e10*/  ISETP.GT.AND P1, PT, R161, 0x28, PT ;  /* 0x00000028a100780c */ /* 0x000fee0003f24270 */
[----:B------:R-:W2:Y:S01]  /*6e20*/  MUFU.TANH R225, R225 ;  /* 0x000000e100e17308 */ /* 0x000ea20000002400 */
[----:B---3--:R-:W-:Y:S02]  /*6e30*/  FSEL R227, R227, -INF , P1 ;  /* 0xff800000e3e37808 */ /* 0x008fe40000800000 */
[----:B------:R-:W-:Y:S02]  /*6e40*/  ISETP.GT.AND P1, PT, R161, 0x30, PT ;  /* 0x00000030a100780c */ /* 0x000fe40003f24270 */
[----:B------:R-:W-:Y:S05]  /*6e50*/  FMNMX.FTZ R34, R227, R156, !PT ;  /* 0x0000009ce3227209 */ /* 0x000fea0007810000 */
[----:B------:R-:W3:Y:S01]  /*6e60*/  MUFU.TANH R181, R181 ;  /* 0x000000b500b57308 */ /* 0x000ee20000002400 */
[----:B------:R-:W-:Y:S02]  /*6e70*/  FMNMX.FTZ R156, R237, R154, !PT ;  /* 0x0000009aed9c7209 */ /* 0x000fe40007810000 */
[----:B-1----:R-:W-:Y:S02]  /*6e80*/  FSEL R229, R229, -INF , P0 ;  /* 0xff800000e5e57808 */ /* 0x002fe40000000000 */
[----:B------:R-:W-:Y:S05]  /*6e90*/  ISETP.GT.AND P0, PT, R161, 0x29, PT ;  /* 0x00000029a100780c */ /* 0x000fea0003f04270 */
[----:B------:R-:W1:Y:S01]  /*6ea0*/  MUFU.TANH R167, R167 ;  /* 0x000000a700a77308 */ /* 0x000e620000002400 */
[----:B--2---:R-:W-:Y:S02]  /*6eb0*/  FSEL R225, R225, -INF , P0 ;  /* 0xff800000e1e17808 */ /* 0x004fe40000000000 */
[----:B------:R-:W-:Y:S02]  /*6ec0*/  ISETP.GT.AND P0, PT, R161, 0x31, PT ;  /* 0x00000031a100780c */ /* 0x000fe40003f04270 */
[----:B------:R-:W-:Y:S05]  /*6ed0*/  FMNMX.FTZ R34, R225, R34, !PT ;  /* 0x00000022e1227209 */ /* 0x000fea0007810000 */
[----:B------:R-:W2:Y:S01]  /*6ee0*/  MUFU.TANH R32, R32 ;  /* 0x0000002000207308 */ /* 0x000ea20000002400 */
[----:B---3--:R-:W-:Y:S02]  /*6ef0*/  FSEL R181, R181, -INF , P1 ;  /* 0xff800000b5b57808 */ /* 0x008fe40000800000 */
[----:B------:R-:W-:Y:S02]  /*6f00*/  ISETP.GT.AND P1, PT, R161, 0x38, PT ;  /* 0x00000038a100780c */ /* 0x000fe40003f24270 */
        /* <DEDUP_REMOVED lines=8> */
[----:B------:R-:W-:Y:S02]  /*6f90*/  FMNMX.FTZ R34, R229, R34, !PT ;  /* 0x00000022e5227209 */ /* 0x000fe40007810000 */
[----:B--2---:R-:W-:Y:S02]  /*6fa0*/  FSEL R161, R32, -INF , P1 ;  /* 0xff80000020a17808 */ /* 0x004fe40000800000 */
[C---:B------:R-:W-:Y:S02]  /*6fb0*/  ISETP.GT.AND P1, PT, R160.reuse, 0x28, PT ;  /* 0x00000028a000780c */ /* 0x040fe40003f24270 */
[----:B------:R-:W-:Y:S01]  /*6fc0*/  FMNMX.FTZ R154, R161, R154, !PT ;  /* 0x0000009aa19a7209 */ /* 0x000fe20007810000 */
[----:B------:R-:W2:Y:S01]  /*6fd0*/  MUFU.TANH R221, R221 ;  /* 0x000000dd00dd7308 */ /* 0x000ea20000002400 */
[----:B---3--:R-:W-:Y:S02]  /*6fe0*/  FSEL R159, R159, -INF , P0 ;  /* 0xff8000009f9f7808 */ /* 0x008fe40000000000 */
[C---:B------:R-:W-:Y:S02]  /*6ff0*/  ISETP.GT.AND P0, PT, R160.reuse, 0x29, PT ;  /* 0x00000029a000780c */ /* 0x040fe40003f04270 */
[----:B------:R-:W-:Y:S05]  /*7000*/  FMNMX.FTZ R32, R159, R154, !PT ;  /* 0x0000009a9f207209 */ /* 0x000fea0007810000 */
[----:B------:R-:W3:Y:S01]  /*7010*/  MUFU.TANH R165, R165 ;  /* 0x000000a500a57308 */ /* 0x000ee20000002400 */
[----:B------:R-:W4:Y:S01]  /*7020*/  SHFL.BFLY PT, R33, R32, 0x2, 0x1f ;  /* 0x0c401f0020217f89 */ /* 0x000f2200000e0000 */
[----:B-1----:R-:W-:Y:S02]  /*7030*/  FSEL R223, R223, -INF , P1 ;  /* 0xff800000dfdf7808 */ /* 0x002fe40000800000 */
[C---:B------:R-:W-:Y:S02]  /*7040*/  ISETP.GT.AND P1, PT, R160.reuse, 0x30, PT ;  /* 0x00000030a000780c */ /* 0x040fe40003f24270 */
[----:B------:R-:W-:Y:S04]  /*7050*/  FMNMX.FTZ R34, R223, R34, !PT ;  /* 0x00000022df227209 */ /* 0x000fe80007810000 */
        /* <DEDUP_REMOVED lines=9> */
[----:B------:R-:W-:Y:S02]  /*70f0*/  FMNMX.FTZ R2, R165, R34, !PT ;  /* 0x00000022a5027209 */ /* 0x000fe40007810000 */
[----:B------:R-:W-:Y:S02]  /*7100*/  ISETP.GT.AND P0, PT, R160, 0x39, PT ;  /* 0x00000039a000780c */ /* 0x000fe40003f04270 */
[----:B------:R-:W-:Y:S02]  /*7110*/  FMNMX.FTZ R2, R163, R2, !PT ;  /* 0x00000002a3027209 */ /* 0x000fe40007810000 */
[----:B--2---:R-:W-:Y:S04]  /*7120*/  FSEL R157, R157, -INF , P1 ;  /* 0xff8000009d9d7808 */ /* 0x004fe80000800000 */
[----:B------:R-:W-:Y:S02]  /*7130*/  FMNMX.FTZ R2, R157, R2, !PT ;  /* 0x000000029d027209 */ /* 0x000fe40007810000 */
[----:B---3--:R-:W-:Y:S02]  /*7140*/  FSEL R155, R155, -INF , P0 ;  /* 0xff8000009b9b7808 */ /* 0x008fe40000000000 */
[----:B----4-:R-:W-:Y:S02]  /*7150*/  FMNMX.FTZ R35, R32, R33, !PT ;  /* 0x0000002120237209 */ /* 0x010fe40007810000 */
[----:B------:R-:W-:Y:S03]  /*7160*/  FMNMX.FTZ R34, R155, R2, !PT ;  /* 0x000000029b227209 */ /* 0x000fe60007810000 */
[----:B------:R-:W1:Y:S08]  /*7170*/  SHFL.BFLY PT, R2, R35, 0x1, 0x1f ;  /* 0x0c201f0023027f89 */ /* 0x000e7000000e0000 */
[----:B------:R-:W2:Y:S01]  /*7180*/  SHFL.BFLY PT, R175, R34, 0x2, 0x1f ;  /* 0x0c401f0022af7f89 */ /* 0x000ea200000e0000 */
[----:B-1----:R-:W-:Y:S04]  /*7190*/  FMNMX.FTZ R2, R35, R2, !PT ;  /* 0x0000000223027209 */ /* 0x002fe80007810000 */
[C---:B------:R-:W-:Y:S01]  /*71a0*/  FSETP.NEU.FTZ.AND P1, PT, R2.reuse, -INF , PT ;  /* 0xff8000000200780b */ /* 0x040fe20003f3d000 */
[----:B------:R-:W-:Y:S01]  /*71b0*/  FMUL.FTZ R156, R2, c[0x0][0x2d0] ;  /* 0x0000b400029c7a20 */ /* 0x000fe20000410000 */
[----:B--2---:R-:W-:Y:S04]  /*71c0*/  FMNMX.FTZ R33, R34, R175, !PT ;  /* 0x000000af22217209 */ /* 0x004fe80007810000 */
[----:B------:R-:W-:Y:S02]  /*71d0*/  FSEL R156, R156, RZ, P1 ;  /* 0x000000ff9c9c7208 */ /* 0x000fe40000800000 */
[----:B------:R-:W-:Y:S01]  /*71e0*/  FSEL R4, R2, RZ, P1 ;  /* 0x000000ff02047208 */ /* 0x000fe20000800000 */
[----:B------:R-:W1:Y:S02]  /*71f0*/  SHFL.BFLY PT, R32, R33, 0x1, 0x1f ;  /* 0x0c201f0021207f89 */ /* 0x000e6400000e0000 */
[--C-:B------:R-:W-:Y:S02]  /*7200*/  FFMA.FTZ R177, R0, c[0x0][0x2d0], -R156.reuse ;  /* 0x0000b40000b17a23 */ /* 0x100fe4000001089c */
[----:B------:R-:W-:Y:S02]  /*7210*/  FADD.FTZ R4, -R4, R3 ;  /* 0x0000000304047221 */ /* 0x000fe40000010100 */
        /* <DEDUP_REMOVED lines=22> */
[----:B------:R-:W-:Y:S01]  /*7380*/  FFMA.FTZ R181, R181, c[0x0][0x2d0], -R156 ;  /* 0x0000b400b5b57a23 */ /* 0x000fe2000001089c */
[----:B------:R-:W-:Y:S01]  /*7390*/  PLOP3.LUT P0, PT, PT, PT, UP0, 0x80, 0x0 ;  /* 0x000000000000781c */ /* 0x000fe20003f0f008 */
[----:B------:R-:W-:Y:S02]  /*73a0*/  FADD.FTZ R3, -R5, R132 ;  /* 0x0000008405037221 */ /* 0x000fe40000010100 */
[--C-:B------:R-:W-:Y:S01]  /*73b0*/  FFMA.FTZ R173, R169, c[0x0][0x2d0], -R154.reuse ;  /* 0x0000b400a9ad7a23 */ /* 0x100fe2000001089a */
[----:B------:R-:W3:Y:S01]  /*73c0*/  MUFU.EX2 R174, R174 ;  /* 0x000000ae00ae7308 */ /* 0x000ee20000000800 */
[--C-:B------:R-:W-:Y:S02]  /*73d0*/  FFMA.FTZ R172, R171, c[0x0][0x2d0], -R154.reuse ;  /* 0x0000b400abac7a23 */ /* 0x100fe4000001089a */
[--C-:B------:R-:W-:Y:S01]  /*73e0*/  FFMA.FTZ R171, R251, c[0x0][0x2d0], -R154.reuse ;  /* 0x0000b400fbab7a23 */ /* 0x100fe2000001089a */
[----:B--2---:R-:W-:Y:S01]  /*73f0*/  F2FP.BF16.PACK_AB R136, R176, R177 ;  /* 0x000000b1b088723e */ /* 0x004fe200000010ff */
[--C-:B------:R-:W-:Y:S02]  /*7400*/  FFMA.FTZ R170, R249, c[0x0][0x2d0], -R154.reuse ;  /* 0x0000b400f9aa7a23 */ /* 0x100fe4000001089a */
[----:B------:R-:W-:Y:S02]  /*7410*/  FMUL.FTZ R132, R4, c[0x0][0x2d0] ;  /* 0x0000b40004847a20 */ /* 0x000fe40000410000 */
[----:B------:R-:W-:Y:S01]  /*7420*/  FMUL.FTZ R7, R3, c[0x0][0x2d0] ;  /* 0x0000b40003077a20 */ /* 0x000fe20000410000 */
[----:B------:R-:W-:Y:S01]  /*7430*/  MUFU.EX2 R173, R173 ;  /* 0x000000ad00ad7308 */ /* 0x000fe20000000800 */
[----:B------:R-:W-:Y:S02]  /*7440*/  FFMA.FTZ R228, R163, c[0x0][0x2d0], -R154 ;  /* 0x0000b400a3e47a23 */ /* 0x000fe4000001089a */
[----:B------:R-:W-:Y:S01]  /*7450*/  LDSM.16.MT88.4 R160, [R135+UR4+0x5900] ;  /* 0x0059000487a0783b */ /* 0x000fe20008004200 */
[----:B------:R-:W-:Y:S02]  /*7460*/  FFMA.FTZ R156, R159, c[0x0][0x2d0], -R156 ;  /* 0x0000b4009f9c7a23 */ /* 0x000fe4000001089c */
[--C-:B------:R-:W-:Y:S02]  /*7470*/  FFMA.FTZ R180, R241, c[0x0][0x2d0], -R154.reuse ;  /* 0x0000b400f1b47a23 */ /* 0x100fe4000001089a */
[--C-:B------:R-:W-:Y:S02]  /*7480*/  FFMA.FTZ R183, R183, c[0x0][0x2d0], -R154.reuse ;  /* 0x0000b400b7b77a23 */ /* 0x100fe4000001089a */
[----:B------:R-:W2:Y:S01]  /*7490*/  MUFU.EX2 R132, R132 ;  /* 0x0000008400847308 */ /* 0x000ea20000000800 */
[--C-:B------:R-:W-:Y:S02]  /*74a0*/  FFMA.FTZ R194, R237, c[0x0][0x2d0], -R154.reuse ;  /* 0x0000b400edc27a23 */ /* 0x100fe4000001089a */
[--C-:B------:R-:W-:Y:S01]  /*74b0*/  FFMA.FTZ R219, R219, c[0x0][0x2d0], -R154.reuse ;  /* 0x0000b400dbdb7a23 */ /* 0x100fe2000001089a */
[----:B---3--:R-:W-:Y:S01]  /*74c0*/  F2FP.BF16.PACK_AB R138, R174, R175 ;  /* 0x000000afae8a723e */ /* 0x008fe200000010ff */
[--C-:B------:R-:W-:Y:S02]  /*74d0*/  FFMA.FTZ R220, R231, c[0x0][0x2d0], -R154.reuse ;  /* 0x0000b400e7dc7a23 */ /* 0x100fe4000001089a */
[--C-:B------:R-:W-:Y:S02]  /*74e0*/  FFMA.FTZ R231, R157, c[0x0][0x2d0], -R154.reuse ;  /* 0x0000b4009de77a23 */ /* 0x100fe4000001089a */
[--C-:B------:R-:W-:Y:S01]  /*74f0*/  FFMA.FTZ R229, R229, c[0x0][0x2d0], -R154.reuse ;  /* 0x0000b400e5e57a23 */ /* 0x100fe2000001089a */
[----:B------:R-:W3:Y:S01]  /*7500*/  MUFU.EX2 R3, R7 ;  /* 0x0000000700037308 */ /* 0x000ee20000000800 */
[--C-:B------:R-:W-:Y:S02]  /*7510*/  FFMA.FTZ R223, R223, c[0x0][0x2d0], -R154.reuse ;  /* 0x0000b400dfdf7a23 */ /* 0x100fe4000001089a */
[--C-:B------:R-:W-:Y:S02]  /*7520*/  FFMA.FTZ R224, R221, c[0x0][0x2d0], -R154.reuse ;  /* 0x0000b400dde07a23 */ /* 0x100fe4000001089a */
[--C-:B------:R-:W-:Y:S02]  /*7530*/  FFMA.FTZ R221, R165, c[0x0][0x2d0], -R154.reuse ;  /* 0x0000b400a5dd7a23 */ /* 0x100fe4000001089a */
[----:B------:R-:W-:Y:S01]  /*7540*/  LDSM.16.MT88.4 R164, [R168+0x5900] ;  /* 0x00590000a8a4783b */ /* 0x000fe20000004200 */
[----:B------:R-:W-:Y:S02]  /*7550*/  FFMA.FTZ R154, R155, c[0x0][0x2d0], -R154 ;  /* 0x0000b4009b9a7a23 */ /* 0x000fe4000001089a */
[----:B------:R-:W4:Y:S01]  /*7560*/  MUFU.EX2 R172, R172 ;  /* 0x000000ac00ac7308 */ /* 0x000f220000000800 */
[C---:B--2---:R-:W-:Y:S02]  /*7570*/  FMUL.FTZ R4, R132.reuse, R128 ;  /* 0x0000008084047220 */ /* 0x044fe40000410000 */
[C---:B------:R-:W-:Y:S02]  /*7580*/  FMUL.FTZ R5, R132.reuse, R129 ;  /* 0x0000008184057220 */ /* 0x040fe40000410000 */
[C---:B------:R-:W-:Y:S05]  /*7590*/  FMUL.FTZ R8, R132.reuse, R124 ;  /* 0x0000007c84087220 */ /* 0x040fea0000410000 */
[----:B------:R-:W-:Y:S01]  /*75a0*/  MUFU.EX2 R171, R171 ;  /* 0x000000ab00ab7308 */ /* 0x000fe20000000800 */
[C---:B------:R-:W-:Y:S02]  /*75b0*/  FMUL.FTZ R9, R132.reuse, R125 ;  /* 0x0000007d84097220 */ /* 0x040fe40000410000 */
[C---:B------:R-:W-:Y:S02]  /*75c0*/  FMUL.FTZ R12, R132.reuse, R120 ;  /* 0x00000078840c7220 */ /* 0x040fe40000410000 */
[C---:B---3--:R-:W-:Y:S02]  /*75d0*/  FMUL.FTZ R6, R3.reuse, R130 ;  /* 0x0000008203067220 */ /* 0x048fe40000410000 */
[C---:B------:R-:W-:Y:S02]  /*75e0*/  FMUL.FTZ R7, R3.reuse, R131 ;  /* 0x0000008303077220 */ /* 0x040fe40000410000 */
[C---:B------:R-:W-:Y:S01]  /*75f0*/  FMUL.FTZ R10, R3.reuse, R126 ;  /* 0x0000007e030a7220 */ /* 0x040fe20000410000 */
[----:B------:R-:W2:Y:S01]  /*7600*/  MUFU.EX2 R170, R170 ;  /* 0x000000aa00aa7308 */ /* 0x000ea20000000800 */
[C---:B------:R-:W-:Y:S01]  /*7610*/  FMUL.FTZ R11, R3.reuse, R127 ;  /* 0x0000007f030b7220 */ /* 0x040fe20000410000 */
[----:B------:R-:W-:Y:S01]  /*7620*/  LDSM.16.MT88.4 R128, [R168+0x2900] ;  /* 0x00290000a880783b */ /* 0x000fe20000004200 */
[----:B------:R-:W-:Y:S01]  /*7630*/  FMUL.FTZ R13, R132, R121 ;  /* 0x00000079840d7220 */ /* 0x000fe20000410000 */
[----:B----4-:R-:W-:Y:S01]  /*7640*/  F2FP.BF16.PACK_AB R137, R172, R173 ;  /* 0x000000adac89723e */ /* 0x010fe200000010ff */
[C---:B------:R-:W-:Y:S02]  /*7650*/  FMUL.FTZ R14, R3.reuse, R122 ;  /* 0x0000007a030e7220 */ /* 0x040fe40000410000 */
[C---:B------:R-:W-:Y:S02]  /*7660*/  FMUL.FTZ R15, R3.reuse, R123 ;  /* 0x0000007b030f7220 */ /* 0x040fe40000410000 */
[C---:B------:R-:W-:Y:S01]  /*7670*/  FMUL.FTZ R16, R132.reuse, R116 ;  /* 0x0000007484107220 */ /* 0x040fe20000410000 */
[----:B------:R-:W3:Y:S01]  /*7680*/  LDSM.16.MT88.4 R124, [R134+UR4+0x100] ;  /* 0x00010004867c783b */ /* 0x000ee20008004200 */
[C---:B------:R-:W-:Y:S01]  /*7690*/  FMUL.FTZ R17, R132.reuse, R117 ;  /* 0x0000007584117220 */ /* 0x040fe20000410000 */
[----:B------:R-:W-:Y:S01]  /*76a0*/  MUFU.EX2 R230, R156 ;  /* 0x0000009c00e67308 */ /* 0x000fe20000000800 */
[C---:B------:R-:W-:Y:S02]  /*76b0*/  FMUL.FTZ R18, R3.reuse, R118 ;  /* 0x0000007603127220 */ /* 0x040fe40000410000 */
[C---:B------:R-:W-:Y:S02]  /*76c0*/  FMUL.FTZ R19, R3.reuse, R119 ;  /* 0x0000007703137220 */ /* 0x040fe40000410000 */
[C---:B------:R-:W-:Y:S01]  /*76d0*/  FMUL.FTZ R20, R132.reuse, R112 ;  /* 0x0000007084147220 */ /* 0x040fe20000410000 */
[----:B------:R-:W-:Y:S01]  /*76e0*/  LDSM.16.MT88.4 R116, [R134+UR4+0x900] ;  /* 0x000900048674783b */ /* 0x000fe20008004200 */
[----:B------:R-:W-:Y:S02]  /*76f0*/  FMUL.FTZ R21, R132, R113 ;  /* 0x0000007184157220 */ /* 0x000fe40000410000 */
[C---:B------:R-:W-:Y:S01]  /*7700*/  FMUL.FTZ R22, R3.reuse, R114 ;  /* 0x0000007203167220 */ /* 0x040fe20000410000 */
[----:B------:R4:W-:Y:S01]  /*7710*/  MUFU.EX2 R232, R154 ;  /* 0x0000009a00e87308 */ /* 0x0009e20000000800 */
[C---:B------:R-:W-:Y:S01]  /*7720*/  FMUL.FTZ R23, R3.reuse, R115 ;  /* 0x0000007303177220 */ /* 0x040fe20000410000 */
[----:B--2---:R-:W-:Y:S01]  /*7730*/  F2FP.BF16.PACK_AB R139, R170, R171 ;  /* 0x000000abaa8b723e */ /* 0x004fe200000010ff */
[C---:B------:R-:W-:Y:S01]  /*7740*/  FMUL.FTZ R24, R132.reuse, R108 ;  /* 0x0000006c84187220 */ /* 0x040fe20000410000 */
[----:B------:R-:W-:Y:S01]  /*7750*/  LDSM.16.MT88.4 R112, [R135+UR4+0x2100] ;  /* 0x002100048770783b */ /* 0x000fe20008004200 */
[----:B------:R-:W-:Y:S02]  /*7760*/  FMUL.FTZ R25, R132, R109 ;  /* 0x0000006d84197220 */ /* 0x000fe40000410000 */
[C---:B------:R-:W-:Y:S02]  /*7770*/  FMUL.FTZ R26, R3.reuse, R110 ;  /* 0x0000006e031a7220 */ /* 0x040fe40000410000 */
[C---:B-1----:R-:W-:Y:S01]  /*7780*/  HMMA.16816.F32.BF16 R4, R136.reuse, R32, R4 ;  /* 0x000000208804723c */ /* 0x042fe20000041804 */
[----:B------:R-:W-:Y:S04]  /*7790*/  MUFU.EX2 R178, R178 ;  /* 0x000000b200b27308 */ /* 0x000fe80000000800 */
[C---:B------:R-:W-:Y:S02]  /*77a0*/  FMUL.FTZ R27, R3.reuse, R111 ;  /* 0x0000006f031b7220 */ /* 0x040fe40000410000 */
[----:B------:R-:W-:Y:S01]  /*77b0*/  IADD3 R33, R134, UR4, RZ ;  /* 0x0000000486217c10 */ /* 0x000fe2000fffe0ff */
[C---:B------:R-:W-:Y:S03]  /*77c0*/  HMMA.16816.F32.BF16 R8, R136.reuse, R34, R8 ;  /* 0x000000228808723c */ /* 0x040fe60000041808 */
[----:B------:R-:W1:Y:S01]  /*77d0*/  MUFU.EX2 R179, R179 ;  /* 0x000000b300b37308 */ /* 0x000e620000000800 */
[----:B------:R-:W-:Y:S01]  /*77e0*/  IADD3 R169, R188, R33, RZ ;  /* 0x00000021bca97210 */ /* 0x000fe20007ffe0ff */
[C---:B------:R-:W-:Y:S01]  /*77f0*/  FMUL.FTZ R28, R132.reuse, R104 ;  /* 0x00000068841c7220 */ /* 0x040fe20000410000 */
[----:B----4-:R-:W-:Y:S02]  /*7800*/  LDSM.16.MT88.4 R152, [R134+UR4+0x3900] ;  /* 0x003900048698783b */ /* 0x010fe40008004200 */
[C---:B------:R-:W-:Y:S04]  /*7810*/  HMMA.16816.F32.BF16 R12, R136.reuse, R140, R12 ;  /* 0x0000008c880c723c */ /* 0x040fe8000004180c */
[C---:B------:R-:W-:Y:S01]  /*7820*/  FMUL.FTZ R29, R132.reuse, R105 ;  /* 0x00000069841d7220 */ /* 0x040fe20000410000 */
[----:B------:R-:W-:Y:S01]  /*7830*/  MUFU.EX2 R180, R180 ;  /* 0x000000b400b47308 */ /* 0x000fe20000000800 */
[C---:B------:R-:W-:Y:S01]  /*7840*/  FMUL.FTZ R30, R3.reuse, R106 ;  /* 0x0000006a031e7220 */ /* 0x040fe20000410000 */
[----:B------:R-:W2:Y:S01]  /*7850*/  LDSM.16.MT88.4 R120, [R169+0x100] ;  /* 0x00010000a978783b */ /* 0x000ea20000004200 */
[C---:B------:R-:W-:Y:S04]  /*7860*/  HMMA.16816.F32.BF16 R16, R136.reuse, R142, R16 ;  /* 0x0000008e8810723c */ /* 0x040fe80000041810 */
[C---:B------:R-:W-:Y:S02]  /*7870*/  FMUL.FTZ R31, R3.reuse, R107 ;  /* 0x0000006b031f7220 */ /* 0x040fe40000410000 */
[C---:B------:R-:W-:Y:S01]  /*7880*/  FMUL.FTZ R32, R132.reuse, R100 ;  /* 0x0000006484207220 */ /* 0x040fe20000410000 */
[----:B------:R-:W4:Y:S01]  /*7890*/  LDSM.16.MT88.4 R104, [R168+0x2100] ;  /* 0x00210000a868783b */ /* 0x000f220000004200 */
[C---:B---3--:R-:W-:Y:S01]  /*78a0*/  HMMA.16816.F32.BF16 R20, R136.reuse, R124, R20 ;  /* 0x0000007c8814723c */ /* 0x048fe20000041814 */
[----:B------:R-:W3:Y:S03]  /*78b0*/  MUFU.EX2 R183, R183 ;  /* 0x000000b700b77308 */ /* 0x000ee60000000800 */
[C---:B------:R-:W-:Y:S02]  /*78c0*/  FMUL.FTZ R33, R132.reuse, R101 ;  /* 0x0000006584217220 */ /* 0x040fe40000410000 */
[C---:B------:R-:W-:Y:S01]  /*78d0*/  FMUL.FTZ R34, R3.reuse, R102 ;  /* 0x0000006603227220 */ /* 0x040fe20000410000 */
[----:B------:R-:W-:Y:S01]  /*78e0*/  LDSM.16.MT88.4 R108, [R169+0x2100] ;  /* 0x00210000a96c783b */ /* 0x000fe20000004200 */
[C---:B------:R-:W-:Y:S03]  /*78f0*/  HMMA.16816.F32.BF16 R24, R136.reuse, R126, R24 ;  /* 0x0000007e8818723c */ /* 0x040fe60000041818 */
[----:B------:R-:W-:Y:S01]  /*7900*/  MUFU.EX2 R182, R182 ;  /* 0x000000b600b67308 */ /* 0x000fe20000000800 */
[C---:B------:R-:W-:Y:S02]  /*7910*/  FMUL.FTZ R35, R3.reuse, R103 ;  /* 0x0000006703237220 */ /* 0x040fe40000410000 */
[C---:B------:R-:W-:Y:S01]  /*7920*/  FMUL.FTZ R36, R132.reuse, R36 ;  /* 0x0000002484247220 */ /* 0x040fe20000410000 */
[----:B------:R-:W5:Y:S01]  /*7930*/  LDSM.16.MT88.4 R100, [R134+UR4+0x2100] ;  /* 0x002100048664783b */ /* 0x000f620008004200 */
[C---:B------:R-:W-:Y:S04]  /*7940*/  FMUL.FTZ R37, R132.reuse, R37 ;  /* 0x0000002584257220 */ /* 0x040fe80000410000 */
[C---:B------:R-:W-:Y:S01]  /*7950*/  FMUL.FTZ R38, R3.reuse, R38 ;  /* 0x0000002603267220 */ /* 0x040fe20000410000 */
[----:B------:R-:W1:Y:S01]  /*7960*/  MUFU.EX2 R195, R195 ;  /* 0x000000c300c37308 */ /* 0x000e620000000800 */
[C---:B------:R-:W-:Y:S01]  /*7970*/  FMUL.FTZ R39, R3.reuse, R39 ;  /* 0x0000002703277220 */ /* 0x040fe20000410000 */
[----:B------:R-:W-:Y:S01]  /*7980*/  LDSM.16.MT88.4 R124, [R135+UR4+0x2900] ;  /* 0x00290004877c783b */ /* 0x000fe20008004200 */
[C---:B------:R-:W-:Y:S02]  /*7990*/  FMUL.FTZ R40, R132.reuse, R40 ;  /* 0x0000002884287220 */ /* 0x040fe40000410000 */
[C---:B------:R-:W-:Y:S02]  /*79a0*/  FMUL.FTZ R41, R132.reuse, R41 ;  /* 0x0000002984297220 */ /* 0x040fe40000410000 */
[C---:B------:R-:W-:Y:S02]  /*79b0*/  FMUL.FTZ R42, R3.reuse, R42 ;  /* 0x0000002a032a7220 */ /* 0x040fe40000410000 */
[C---:B------:R-:W-:Y:S01]  /*79c0*/  FMUL.FTZ R43, R3.reuse, R43 ;  /* 0x0000002b032b7220 */ /* 0x040fe20000410000 */
[C---:B--2---:R-:W-:Y:S01]  /*79d0*/  HMMA.16816.F32.BF16 R28, R136.reuse, R120, R28 ;  /* 0x00000078881c723c */ /* 0x044fe2000004181c */
[----:B------:R-:W-:Y:S01]  /*79e0*/  LDSM.16.MT88.4 R140, [R134+UR4+0x2900] ;  /* 0x00290004868c783b */ /* 0x000fe20008004200 */
[----:B------:R-:W-:Y:S01]  /*79f0*/  MUFU.EX2 R194, R194 ;  /* 0x000000c200c27308 */ /* 0x000fe20000000800 */
[C---:B------:R-:W-:Y:S02]  /*7a00*/  FMUL.FTZ R44, R132.reuse, R44 ;  /* 0x0000002c842c7220 */ /* 0x040fe40000410000 */
[C---:B------:R-:W-:Y:S02]  /*7a10*/  FMUL.FTZ R45, R132.reuse, R45 ;  /* 0x0000002d842d7220 */ /* 0x040fe40000410000 */
[C---:B------:R-:W-:Y:S01]  /*7a20*/  FMUL.FTZ R46, R3.reuse, R46 ;  /* 0x0000002e032e7220 */ /* 0x040fe20000410000 */
[C---:B------:R-:W-:Y:S01]  /*7a30*/  HMMA.16816.F32.BF16 R32, R136.reuse, R122, R32 ;  /* 0x0000007a8820723c */ /* 0x040fe20000041820 */
[----:B------:R-:W-:Y:S03]  /*7a40*/  LDSM.16.MT88.4 R120, [R169+0x900] ;  /* 0x00090000a978783b */ /* 0x000fe60000004200 */
[C---:B------:R-:W-:Y:S01]  /*7a50*/  FMUL.FTZ R47, R3.reuse, R47 ;  /* 0x0000002f032f7220 */ /* 0x040fe20000410000 */
[----:B------:R-:W2:Y:S01]  /*7a60*/  MUFU.EX2 R219, R219 ;  /* 0x000000db00db7308 */ /* 0x000ea20000000800 */
[C---:B------:R-:W-:Y:S02]  /*7a70*/  FMUL.FTZ R48, R132.reuse, R48 ;  /* 0x0000003084307220 */ /* 0x040fe40000410000 */
[C---:B------:R-:W-:Y:S01]  /*7a80*/  HMMA.16816.F32.BF16 R36, R136.reuse, R112, R36 ;  /* 0x000000708824723c */ /* 0x040fe20000041824 */
[----:B------:R-:W-:Y:S03]  /*7a90*/  LDSM.16.MT88.4 R156, [R169+0x3900] ;  /* 0x00390000a99c783b */ /* 0x000fe60000004200 */
[C---:B------:R-:W-:Y:S02]  /*7aa0*/  FMUL.FTZ R49, R132.reuse, R49 ;  /* 0x0000003184317220 */ /* 0x040fe40000410000 */
[C---:B------:R-:W-:Y:S01]  /*7ab0*/  FMUL.FTZ R50, R3.reuse, R50 ;  /* 0x0000003203327220 */ /* 0x040fe20000410000 */
[----:B------:R-:W-:Y:S01]  /*7ac0*/  MUFU.EX2 R218, R218 ;  /* 0x000000da00da7308 */ /* 0x000fe20000000800 */
[C---:B------:R-:W-:Y:S01]  /*7ad0*/  HMMA.16816.F32.BF16 R40, R136.reuse, R114, R40 ;  /* 0x000000728828723c */ /* 0x040fe20000041828 */
[----:B------:R-:W-:Y:S03]  /*7ae0*/  LDSM.16.MT88.4 R112, [R135+UR4+0x900] ;  /* 0x000900048770783b */ /* 0x000fe60008004200 */
[C---:B------:R-:W-:Y:S02]  /*7af0*/  FMUL.FTZ R51, R3.reuse, R51 ;  /* 0x0000003303337220 */ /* 0x040fe40000410000 */
[C---:B------:R-:W-:Y:S02]  /*7b00*/  FMUL.FTZ R52, R132.reuse, R52 ;  /* 0x0000003484347220 */ /* 0x040fe40000410000 */
[C---:B----4-:R-:W-:Y:S01]  /*7b10*/  HMMA.16816.F32.BF16 R44, R136.reuse, R104, R44 ;  /* 0x00000068882c723c */ /* 0x050fe2000004182c */
[----:B------:R-:W-:Y:S03]  /*7b20*/  MUFU.EX2 R233, R233 ;  /* 0x000000e900e97308 */ /* 0x000fe60000000800 */
[C---:B------:R-:W-:Y:S02]  /*7b30*/  FMUL.FTZ R53, R132.reuse, R53 ;  /* 0x0000003584357220 */ /* 0x040fe40000410000 */
[C---:B------:R-:W-:Y:S02]  /*7b40*/  FMUL.FTZ R54, R3.reuse, R54 ;  /* 0x0000003603367220 */ /* 0x040fe40000410000 */
[C---:B------:R-:W-:Y:S01]  /*7b50*/  HMMA.16816.F32.BF16 R48, R136.reuse, R106, R48 ;  /* 0x0000006a8830723c */ /* 0x040fe20000041830 */
[----:B------:R-:W4:Y:S02]  /*7b60*/  LDSM.16.MT88.4 R104, [R135+UR4+0x4100] ;  /* 0x004100048768783b */ /* 0x000f240008004200 */
[----:B------:R-:W-:Y:S01]  /*7b70*/  MUFU.EX2 R220, R220 ;  /* 0x000000dc00dc7308 */ /* 0x000fe20000000800 */
[C---:B------:R-:W-:Y:S02]  /*7b80*/  FMUL.FTZ R55, R3.reuse, R55 ;  /* 0x0000003703377220 */ /* 0x040fe40000410000 */
[C---:B------:R-:W-:Y:S02]  /*7b90*/  FMUL.FTZ R56, R132.reuse, R56 ;  /* 0x0000003884387220 */ /* 0x040fe40000410000 */
[C---:B------:R-:W-:Y:S03]  /*7ba0*/  FMUL.FTZ R57, R132.reuse, R57 ;  /* 0x0000003984397220 */ /* 0x040fe60000410000 */
[C---:B-----5:R-:W-:Y:S02]  /*7bb0*/  HMMA.16816.F32.BF16 R52, R136.reuse, R100, R52 ;  /* 0x000000648834723c */ /* 0x060fe40000041834 */
[----:B------:R-:W-:Y:S01]  /*7bc0*/  MUFU.EX2 R229, R229 ;  /* 0x000000e500e57308 */ /* 0x000fe20000000800 */
[C---:B------:R-:W-:Y:S02]  /*7bd0*/  FMUL.FTZ R58, R3.reuse, R58 ;  /* 0x0000003a033a7220 */ /* 0x040fe40000410000 */
[C---:B------:R-:W-:Y:S02]  /*7be0*/  FMUL.FTZ R59, R3.reuse, R59 ;  /* 0x0000003b033b7220 */ /* 0x040fe40000410000 */
[C---:B------:R-:W-:Y:S02]  /*7bf0*/  FMUL.FTZ R60, R132.reuse, R60 ;  /* 0x0000003c843c7220 */ /* 0x040fe40000410000 */
[C---:B------:R-:W-:Y:S03]  /*7c00*/  FMUL.FTZ R61, R132.reuse, R61 ;  /* 0x0000003d843d7220 */ /* 0x040fe60000410000 */
[C---:B------:R-:W-:Y:S01]  /*7c10*/  HMMA.16816.F32.BF16 R56, R136.reuse, R102, R56 ;  /* 0x000000668838723c */ /* 0x040fe20000041838 */
[----:B------:R-:W5:Y:S01]  /*7c20*/  LDSM.16.MT88.4 R100, [R168+0x4100] ;  /* 0x00410000a864783b */ /* 0x000f620000004200 */
[----:B------:R-:W-:Y:S01]  /*7c30*/  MUFU.EX2 R222, R222 ;  /* 0x000000de00de7308 */ /* 0x000fe20000000800 */
[C---:B------:R-:W-:Y:S02]  /*7c40*/  FMUL.FTZ R62, R3.reuse, R62 ;  /* 0x0000003e033e7220 */ /* 0x040fe40000410000 */
[C---:B------:R-:W-:Y:S02]  /*7c50*/  FMUL.FTZ R63, R3.reuse, R63 ;  /* 0x0000003f033f7220 */ /* 0x040fe40000410000 */
[C---:B------:R-:W-:Y:S02]  /*7c60*/  FMUL.FTZ R64, R132.reuse, R64 ;  /* 0x0000004084407220 */ /* 0x040fe40000410000 */
[C---:B------:R-:W-:Y:S03]  /*7c70*/  FMUL.FTZ R65, R132.reuse, R65 ;  /* 0x0000004184417220 */ /* 0x040fe60000410000 */
[C---:B------:R-:W-:Y:S01]  /*7c80*/  HMMA.16816.F32.BF16 R60, R136.reuse, R108, R60 ;  /* 0x0000006c883c723c */ /* 0x040fe2000004183c */
[----:B------:R-:W-:Y:S02]  /*7c90*/  MUFU.EX2 R225, R225 ;  /* 0x000000e100e17308 */ /* 0x000fe40000000800 */
[C---:B------:R-:W-:Y:S02]  /*7ca0*/  FMUL.FTZ R66, R3.reuse, R66 ;  /* 0x0000004203427220 */ /* 0x040fe40000410000 */
[C---:B------:R-:W-:Y:S02]  /*7cb0*/  FMUL.FTZ R67, R3.reuse, R67 ;  /* 0x0000004303437220 */ /* 0x040fe40000410000 */
[C---:B------:R-:W-:Y:S02]  /*7cc0*/  FMUL.FTZ R68, R132.reuse, R68 ;  /* 0x0000004484447220 */ /* 0x040fe40000410000 */
[C---:B------:R-:W-:Y:S02]  /*7cd0*/  FMUL.FTZ R69, R132.reuse, R69 ;  /* 0x0000004584457220 */ /* 0x040fe40000410000 */
[----:B------:R-:W-:Y:S01]  /*7ce0*/  MUFU.EX2 R223, R223 ;  /* 0x000000df00df7308 */ /* 0x000fe20000000800 */
[C---:B------:R-:W-:Y:S01]  /*7cf0*/  HMMA.16816.F32.BF16 R64, R136.reuse, R110, R64 ;  /* 0x0000006e8840723c */ /* 0x040fe20000041840 */
[----:B------:R-:W1:Y:S02]  /*7d00*/  LDSM.16.MT88.4 R108, [R134+UR4+0x4100] ;  /* 0x00410004866c783b */ /* 0x000e640008004200 */
[C---:B------:R-:W-:Y:S02]  /*7d10*/  FMUL.FTZ R70, R3.reuse, R70 ;  /* 0x0000004603467220 */ /* 0x040fe40000410000 */
[C---:B------:R-:W-:Y:S02]  /*7d20*/  FMUL.FTZ R71, R3.reuse, R71 ;  /* 0x0000004703477220 */ /* 0x040fe40000410000 */
[C---:B------:R-:W-:Y:S02]  /*7d30*/  FMUL.FTZ R72, R132.reuse, R72 ;  /* 0x0000004884487220 */ /* 0x040fe40000410000 */
[C---:B------:R-:W-:Y:S01]  /*7d40*/  FMUL.FTZ R73, R132.reuse, R73 ;  /* 0x0000004984497220 */ /* 0x040fe20000410000 */
[----:B------:R-:W-:Y:S02]  /*7d50*/  MUFU.EX2 R224, R224 ;  /* 0x000000e000e07308 */ /* 0x000fe40000000800 */
[C---:B----4-:R-:W-:Y:S03]  /*7d60*/  HMMA.16816.F32.BF16 R68, R136.reuse, R104, R68 ;  /* 0x000000688844723c */ /* 0x050fe60000041844 */
[C---:B------:R-:W-:Y:S02]  /*7d70*/  FMUL.FTZ R74, R3.reuse, R74 ;  /* 0x0000004a034a7220 */ /* 0x040fe40000410000 */
[C---:B------:R-:W-:Y:S02]  /*7d80*/  FMUL.FTZ R75, R3.reuse, R75 ;  /* 0x0000004b034b7220 */ /* 0x040fe40000410000 */
[C---:B------:R-:W-:Y:S01]  /*7d90*/  FMUL.FTZ R84, R132.reuse, R84 ;  /* 0x0000005484547220 */ /* 0x040fe20000410000 */
[----:B------:R-:W-:Y:S01]  /*7da0*/  MUFU.EX2 R181, R181 ;  /* 0x000000b500b57308 */ /* 0x000fe20000000800 */
[C---:B------:R-:W-:Y:S03]  /*7db0*/  FMUL.FTZ R85, R132.reuse, R85 ;  /* 0x0000005584557220 */ /* 0x040fe60000410000 */
[C---:B------:R-:W-:Y:S01]  /*7dc0*/  HMMA.16816.F32.BF16 R72, R136.reuse, R106, R72 ;  /* 0x0000006a8848723c */ /* 0x040fe20000041848 */
[----:B------:R-:W4:Y:S02]  /*7dd0*/  LDSM.16.MT88.4 R104, [R169+0x4100] ;  /* 0x00410000a968783b */ /* 0x000f240000004200 */
[C---:B------:R-:W-:Y:S02]  /*7de0*/  FMUL.FTZ R76, R132.reuse, R76 ;  /* 0x0000004c844c7220 */ /* 0x040fe40000410000 */
[C---:B------:R-:W-:Y:S01]  /*7df0*/  FMUL.FTZ R77, R132.reuse, R77 ;  /* 0x0000004d844d7220 */ /* 0x040fe20000410000 */
[----:B------:R-:W2:Y:S01]  /*7e00*/  MUFU.EX2 R226, R226 ;  /* 0x000000e200e27308 */ /* 0x000ea20000000800 */
[C---:B------:R-:W-:Y:S02]  /*7e10*/  FMUL.FTZ R78, R3.reuse, R78 ;  /* 0x0000004e034e7220 */ /* 0x040fe40000410000 */
[C---:B------:R-:W-:Y:S03]  /*7e20*/  FMUL.FTZ R79, R3.reuse, R79 ;  /* 0x0000004f034f7220 */ /* 0x040fe60000410000 */
[C---:B------:R-:W-:Y:S02]  /*7e30*/  FMUL.FTZ R86, R3.reuse, R86 ;  /* 0x0000005603567220 */ /* 0x040fe40000410000 */
[C---:B------:R-:W-:Y:S02]  /*7e40*/  FMUL.FTZ R87, R3.reuse, R87 ;  /* 0x0000005703577220 */ /* 0x040fe40000410000 */
[C---:B-----5:R-:W-:Y:S01]  /*7e50*/  HMMA.16816.F32.BF16 R76, R136.reuse, R100, R76 ;  /* 0x00000064884c723c */ /* 0x060fe2000004184c */
[----:B------:R-:W-:Y:S02]  /*7e60*/  MUFU.EX2 R221, R221 ;  /* 0x000000dd00dd7308 */ /* 0x000fe40000000800 */
[C---:B------:R-:W-:Y:S02]  /*7e70*/  FMUL.FTZ R80, R132.reuse, R80 ;  /* 0x0000005084507220 */ /* 0x040fe40000410000 */
[C---:B------:R-:W-:Y:S02]  /*7e80*/  FMUL.FTZ R81, R132.reuse, R81 ;  /* 0x0000005184517220 */ /* 0x040fe40000410000 */
[----:B------:R-:W-:Y:S01]  /*7e90*/  FMUL.FTZ R82, R3, R82 ;  /* 0x0000005203527220 */ /* 0x000fe20000410000 */
[----:B-1----:R-:W-:Y:S01]  /*7ea0*/  F2FP.BF16.PACK_AB R100, R179, R178 ;  /* 0x000000b2b364723e */ /* 0x002fe200000010ff */
[----:B------:R-:W-:Y:S02]  /*7eb0*/  FMUL.FTZ R83, R3, R83 ;  /* 0x0000005303537220 */ /* 0x000fe40000410000 */
[----:B------:R-:W1:Y:S01]  /*7ec0*/  MUFU.EX2 R228, R228 ;  /* 0x000000e400e47308 */ /* 0x000e620000000800 */
[C---:B------:R-:W-:Y:S01]  /*7ed0*/  FMUL.FTZ R88, R132.reuse, R88 ;  /* 0x0000005884587220 */ /* 0x040fe20000410000 */
[----:B---3--:R-:W-:Y:S01]  /*7ee0*/  F2FP.BF16.PACK_AB R101, R183, R180 ;  /* 0x000000b4b765723e */ /* 0x008fe200000010ff */
[C---:B------:R-:W-:Y:S02]  /*7ef0*/  FMUL.FTZ R89, R132.reuse, R89 ;  /* 0x0000005984597220 */ /* 0x040fe40000410000 */
[C---:B------:R-:W-:Y:S03]  /*7f00*/  HMMA.16816.F32.BF16 R80, R136.reuse, R102, R80 ;  /* 0x000000668850723c */ /* 0x040fe60000041850 */
[C---:B------:R-:W-:Y:S02]  /*7f10*/  FMUL.FTZ R90, R3.reuse, R90 ;  /* 0x0000005a035a7220 */ /* 0x040fe40000410000 */
[----:B------:R-:W-:Y:S01]  /*7f20*/  FMUL.FTZ R91, R3, R91 ;  /* 0x0000005b035b7220 */ /* 0x000fe20000410000 */
[----:B------:R-:W3:Y:S01]  /*7f30*/  MUFU.EX2 R227, R227 ;  /* 0x000000e300e37308 */ /* 0x000ee20000000800 */
[C---:B------:R-:W-:Y:S01]  /*7f40*/  FMUL.FTZ R92, R132.reuse, R92 ;  /* 0x0000005c845c7220 */ /* 0x040fe20000410000 */
[C---:B------:R-:W-:Y:S04]  /*7f50*/  HMMA.16816.F32.BF16 R84, R136.reuse, R108, R84 ;  /* 0x0000006c8854723c */ /* 0x040fe80000041854 */
[C---:B------:R-:W-:Y:S01]  /*7f60*/  FMUL.FTZ R93, R132.reuse, R93 ;  /* 0x0000005d845d7220 */ /* 0x040fe20000410000 */
[----:B------:R-:W-:Y:S01]  /*7f70*/  F2FP.BF16.PACK_AB R102, R195, R182 ;  /* 0x000000b6c366723e */ /* 0x000fe200000010ff */
[----:B------:R-:W-:Y:S01]  /*7f80*/  FMUL.FTZ R94, R3, R94 ;  /* 0x0000005e035e7220 */ /* 0x000fe20000410000 */
[----:B--2---:R-:W-:Y:S01]  /*7f90*/  F2FP.BF16.PACK_AB R103, R219, R194 ;  /* 0x000000c2db67723e */ /* 0x004fe200000010ff */
[C---:B------:R-:W-:Y:S01]  /*7fa0*/  HMMA.16816.F32.BF16 R88, R136.reuse, R110, R88 ;  /* 0x0000006e8858723c */ /* 0x040fe20000041858 */
[----:B------:R-:W2:Y:S01]  /*7fb0*/  LDSM.16.MT88.4 R108, [R168+0x900] ;  /* 0x00090000a86c783b */ /* 0x000ea20000004200 */
[----:B------:R-:W5:Y:S02]  /*7fc0*/  MUFU.EX2 R231, R231 ;  /* 0x000000e700e77308 */ /* 0x000f640000000800 */
        /* <DEDUP_REMOVED lines=10> */
[----:B------:R-:W-:Y:S02]  /*8070*/  FADD.FTZ R176, R176, R177 ;  /* 0x000000b1b0b07221 */ /* 0x000fe40000010000 */
[----:B------:R-:W-:Y:S02]  /*8080*/  FADD.FTZ R172, R172, R173 ;  /* 0x000000adacac7221 */ /* 0x000fe40000010000 */
[----:B------:R-:W-:Y:S01]  /*8090*/  F2FP.BF16.PACK_AB R136, R226, R181 ;  /* 0x000000b5e288723e */ /* 0x000fe200000010ff */
[C---:B------:R-:W-:Y:S05]  /*80a0*/  HMMA.16816.F32.BF16 R4, R100.reuse, R112, R4 ;  /* 0x000000706404723c */ /* 0x040fea0000041804 */
[----:B-1----:R-:W-:Y:S01]  /*80b0*/  F2FP.BF16.PACK_AB R137, R228, R221 ;  /* 0x000000dde489723e */ /* 0x002fe200000010ff */
[----:B------:R-:W-:Y:S01]  /*80c0*/  FADD.FTZ R3, R175, R176 ;  /* 0x000000b0af037221 */ /* 0x000fe20000010000 */
[----:B---3--:R-:W-:Y:S01]  /*80d0*/  F2FP.BF16.PACK_AB R138, R230, R227 ;  /* 0x000000e3e68a723e */ /* 0x008fe200000010ff */
[C---:B------:R-:W-:Y:S01]  /*80e0*/  HMMA.16816.F32.BF16 R8, R100.reuse, R114, R8 ;  /* 0x000000726408723c */ /* 0x040fe20000041808 */
[----:B------:R-:W-:Y:S03]  /*80f0*/  LDSM.16.MT88.4 R112, [R168+0x4900] ;  /* 0x00490000a870783b */ /* 0x000fe60000004200 */
[----:B-----5:R-:W-:Y:S01]  /*8100*/  F2FP.BF16.PACK_AB R139, R232, R231 ;  /* 0x000000e7e88b723e */ /* 0x020fe200000010ff */
[----:B------:R-:W-:Y:S03]  /*8110*/  FADD.FTZ R3, R174, R3 ;  /* 0x00000003ae037221 */ /* 0x000fe60000010000 */
[C---:B--2---:R-:W-:Y:S04]  /*8120*/  HMMA.16816.F32.BF16 R12, R100.reuse, R108, R12 ;  /* 0x0000006c640c723c */ /* 0x044fe8000004180c */
[----:B------:R-:W-:Y:S04]  /*8130*/  FADD.FTZ R178, R178, R3 ;  /* 0x00000003b2b27221 */ /* 0x000fe80000010000 */
[C---:B------:R-:W-:Y:S01]  /*8140*/  HMMA.16816.F32.BF16 R16, R100.reuse, R110, R16 ;  /* 0x0000006e6410723c */ /* 0x040fe20000041810 */
[----:B------:R-:W1:Y:S03]  /*8150*/  LDSM.16.MT88.4 R108, [R135+UR4+0x4900] ;  /* 0x00490004876c783b */ /* 0x000e660008004200 */
[----:B------:R-:W-:Y:S04]  /*8160*/  FADD.FTZ R179, R179, R178 ;  /* 0x000000b2b3b37221 */ /* 0x000fe80000010000 */
[C---:B------:R-:W-:Y:S04]  /*8170*/  HMMA.16816.F32.BF16 R20, R100.reuse, R116, R20 ;  /* 0x000000746414723c */ /* 0x040fe80000041814 */
[----:B------:R-:W-:Y:S04]  /*8180*/  FADD.FTZ R182, R182, R179 ;  /* 0x000000b3b6b67221 */ /* 0x000fe80000010000 */
[C---:B------:R-:W-:Y:S01]  /*8190*/  HMMA.16816.F32.BF16 R24, R100.reuse, R118, R24 ;  /* 0x000000766418723c */ /* 0x040fe20000041818 */
[----:B------:R-:W-:Y:S03]  /*81a0*/  LDSM.16.MT88.4 R116, [R169+0x4900] ;  /* 0x00490000a974783b */ /* 0x000fe60000004200 */
        /* <DEDUP_REMOVED lines=32> */
[----:B------:R-:W-:Y:S03]  /*83b0*/  F2FP.BF16.PACK_AB R103, R224, R223 ;  /* 0x000000dfe067723e */ /* 0x000fe600000010ff */
[----:B------:R-:W-:Y:S04]  /*83c0*/  FADD.FTZ R222, R222, R233 ;  /* 0x000000e9dede7221 */ /* 0x000fe80000010000 */
        /* <DEDUP_REMOVED lines=77> */
[----:B------:R-:W-:Y:S01]  /*88a0*/  FADD.FTZ R202, R232, R231 ;  /* 0x000000e7e8ca7221 */ /* 0x000fe20000010000 */
[----:B------:R-:W-:-:S05]  /*88b0*/  @!P0 BRA `(.L_x_1556) ;  /* 0x000003f000008947 */ /* 0x000fca0003800000 */
[----:B------:R-:W-:Y:S01]  /*88c0*/  ISETP.NE.AND P2, PT, R196, 0x1, PT ;  /* 0x00000001c400780c */ /* 0x000fe20003f45270 */
[----:B------:R-:W-:Y:S01]  /*88d0*/  IMAD.U32 R4, RZ, RZ, UR7 ;  /* 0x00000007ff047e24 */ /* 0x000fe2000f8e00ff */
[----:B------:R-:W-:Y:S01]  /*88e0*/  IADD3 R11, -R215, 0x10, RZ ;  /* 0x00000010d70b7810 */ /* 0x000fe20007ffe1ff */
[----:B------:R-:W-:Y:S03]  /*88f0*/  IMAD.MOV.U32 R198, RZ, RZ, RZ ;  /* 0x000000ffffc67224 */ /* 0x000fe600078e00ff */
[----:B------:R-:W-:Y:S02]  /*8900*/  IADD3 R199, R201, UR15, R4 ;  /* 0x0000000fc9c77c10 */ /* 0x000fe4000fffe004 */
[----:B------:R-:W-:Y:S02]  /*8910*/  LOP3.LUT R11, R11, 0xf, RZ, 0xc0, !PT ;  /* 0x0000000f0b0b7812 */ /* 0x000fe400078ec0ff */
[----:B------:R-:W-:Y:S05]  /*8920*/  IADD3 R199, R199, -0x80, RZ ;  /* 0xffffff80c7c77810 */ /* 0x000fea0007ffe0ff */
        /* <DEDUP_REMOVED lines=18> */
[----:B------:R-:W-:Y:S02]  /*8a50*/  IADD3 R5, P0, R6, UR20, RZ ;  /* 0x0000001406057c10 */ /* 0x000fe4000ff1e0ff */
[----:B------:R-:W-:Y:S01]  /*8a60*/  IADD3 R8, -R212, 0x10, RZ ;  /* 0x00000010d4087810 */ /* 0x000fe20007ffe1ff */
[----:B------:R-:W-:Y:S03]  /*8a70*/  IMAD R4, R198, c[0x0][0x1f4], R4 ;  /* 0x00007d00c6047a24 */ /* 0x000fe600078e0204 */
[----:B------:R-:W-:Y:S02]  /*8a80*/  LOP3.LUT R8, R8, 0xf, RZ, 0xc0, !PT ;  /* 0x0000000f08087812 */ /* 0x000fe400078ec0ff */
[----:B------:R-:W-:Y:S02]  /*8a90*/  IADD3.X R4, R7, UR17, R4, P0, !PT ;  /* 0x0000001107047c10 */ /* 0x000fe400087fe404 */
[----:B------:R-:W-:Y:S02]  /*8aa0*/  LEA R13, P0, R5, c[0x0][0x1c8], 0x1 ;  /* 0x00007200050d7a11 */ /* 0x000fe400078008ff */
[----:B------:R-:W-:Y:S02]  /*8ab0*/  IADD3 R7, -R207, 0x10, RZ ;  /* 0x00000010cf077810 */ /* 0x000fe40007ffe1ff */
[----:B------:R-:W-:Y:S01]  /*8ac0*/  LEA.HI.X R3, R5, c[0x0][0x1cc], R4, 0x1, P0 ;  /* 0x0000730005037a11 */ /* 0x000fe200000f0c04 */
[----:B------:R-:W1:Y:S01]  /*8ad0*/  SHFL.IDX PT, R6, R13, 0x1, 0x181f ;  /* 0x00381f000d067f89 */ /* 0x000e6200000e0000 */
[----:B------:R-:W-:Y:S03]  /*8ae0*/  LOP3.LUT R7, R7, 0xf, RZ, 0xc0, !PT ;  /* 0x0000000f07077812 */ /* 0x000fe600078ec0ff */
[----:B------:R-:W2:Y:S04]  /*8af0*/  SHFL.IDX PT, R12, R3, 0x1, 0x181f ;  /* 0x00381f00030c7f89 */ /* 0x000ea800000e0000 */
[----:B------:R3:W-:Y:S04]  /*8b00*/  SHFL.IDX PT, R4, R3, RZ, 0x181f ;  /* 0x00181fff03047589 */ /* 0x0007e800000e0000 */
[----:B------:R-:W4:Y:S01]  /*8b10*/  SHFL.IDX PT, R5, R13, RZ, 0x181f ;  /* 0x00181fff0d057589 */ /* 0x000f2200000e0000 */
[----:B-1----:R-:W-:Y:S04]  /*8b20*/  IADD3 R10, P1, P0, R11, R6, R216 ;  /* 0x000000060b0a7210 */ /* 0x002fe8000783e0d8 */
[----:B--2---:R-:W-:Y:S02]  /*8b30*/  IADD3.X R11, RZ, R12, R217, P1, P0 ;  /* 0x0000000cff0b7210 */ /* 0x004fe40000fe04d9 */
[----:B------:R-:W-:Y:S01]  /*8b40*/  IADD3 R8, P1, P0, R8, R6, R213 ;  /* 0x0000000608087210 */ /* 0x000fe2000783e0d5 */
[----:B---3--:R-:W-:Y:S03]  /*8b50*/  IMAD.U32 R3, RZ, RZ, UR13 ;  /* 0x0000000dff037e24 */ /* 0x008fe6000f8e00ff */
[----:B------:R-:W-:Y:S01]  /*8b60*/  IADD3.X R9, RZ, R12, R214, P1, P0 ;  /* 0x0000000cff097210 */ /* 0x000fe20000fe04d6 */
[----:B------:R-:W-:Y:S01]  /*8b70*/  IMAD R3, R3, 0x3000, R200 ;  /* 0x0000300003037824 */ /* 0x000fe200078e02c8 */
[----:B------:R-:W-:Y:S04]  /*8b80*/  IADD3 R6, P1, P0, R7, R6, R210 ;  /* 0x0000000607067210 */ /* 0x000fe8000783e0d2 */
[----:B------:R-:W-:Y:S02]  /*8b90*/  IADD3.X R7, RZ, R12, R211, P1, P0 ;  /* 0x0000000cff077210 */ /* 0x000fe40000fe04d3 */
[C---:B----4-:R-:W-:Y:S02]  /*8ba0*/  IADD3 R14, P1, R5.reuse, R216, RZ ;  /* 0x000000d8050e7210 */ /* 0x050fe40007f3e0ff */
[----:B------:R-:W-:Y:S03]  /*8bb0*/  IADD3 R12, P0, R5, R213, RZ ;  /* 0x000000d5050c7210 */ /* 0x000fe60007f1e0ff */
[C---:B------:R-:W-:Y:S01]  /*8bc0*/  IMAD.X R15, R4.reuse, 0x1, R217, P1 ;  /* 0x00000001040f7824 */ /* 0x040fe200008e06d9 */
[----:B------:R-:W-:Y:S01]  /*8bd0*/  ISETP.NE.U32.AND P1, PT, R215, RZ, PT ;  /* 0x000000ffd700720c */ /* 0x000fe20003f25070 */
[C---:B------:R-:W-:Y:S01]  /*8be0*/  IMAD.X R13, R4.reuse, 0x1, R214, P0 ;  /* 0x00000001040d7824 */ /* 0x040fe200000e06d6 */
[----:B------:R-:W-:Y:S01]  /*8bf0*/  IADD3 R16, P0, R5, R210, RZ ;  /* 0x000000d205107210 */ /* 0x000fe20007f1e0ff */
[----:B------:R-:W-:Y:S04]  /*8c00*/  IMAD.SHL.U32 R5, R3, 0x2, RZ ;  /* 0x0000000203057824 */ /* 0x000fe800078e00ff */
[----:B------:R-:W-:Y:S01]  /*8c10*/  IMAD.X R17, R4, 0x1, R211, P0 ;  /* 0x0000000104117824 */ /* 0x000fe200000e06d3 */
[----:B------:R1:W-:Y:S01]  /*8c20*/  LDGSTS.E.BYPASS.LTC128B.128 [R5+0xc100], [R14.64], !P5 ;  /* 0x0c1000000e057fae */ /* 0x0003e2000e901d4a */
        /* <DEDUP_REMOVED lines=8> */
.L_x_1556:
[----:B------:R-:W-:Y:S01]  /*8cb0*/  UISETP.GT.AND UP0, UPT, UR23, UR22, UPT ;  /* 0x000000161700728c */ /* 0x000fe2000bf04270 */
[----:B------:R-:W0:Y:S01]  /*8cc0*/  LDGDEPBAR ;  /* 0x00000000000079af */ /* 0x000e220000000000 */
[----:B------:R-:W-:Y:S01]  /*8cd0*/  UIADD3 UR4, UR5, 0x1, URZ ;  /* 0x0000000105047890 */ /* 0x000fe2000fffe03f */
[----:B------:R-:W-:Y:S01]  /*8ce0*/  IMAD.MOV.U32 R132, RZ, RZ, R0 ;  /* 0x000000ffff847224 */ /* 0x000fe200078e0000 */
[----:B------:R-:W-:Y:S01]  /*8cf0*/  UISETP.GE.AND UP2, UPT, UR5, 0x1, UPT ;  /* 0x000000010500788c */ /* 0x000fe2000bf46270 */
[----:B------:R-:W-:Y:S01]  /*8d00*/  MOV R3, R2 ;  /* 0x0000000200037202 */ /* 0x000fe20000000f00 */
[----:B------:R-:W-:Y:S01]  /*8d10*/  UIADD3 UR23, UR23, -0x1, URZ ;  /* 0xffffffff17177890 */ /* 0x000fe2000fffe03f */
[----:B------:R-:W-:Y:S01]  /*8d20*/  PLOP3.LUT P0, PT, PT, PT, UP0, 0x80, 0x0 ;  /* 0x000000000000781c */ /* 0x000fe20003f0f008 */
[----:B------:R-:W-:Y:S11]  /*8d30*/  USEL UR5, UR4, URZ, !UP2 ;  /* 0x0000003f04057287 */ /* 0x000ff6000d000000 */
[----:B------:R-:W-:Y:S01]  /*8d40*/  @!UPT UIADD3 URZ, URZ, URZ, URZ ;  /* 0x0000003f3f3ff290 */ /* 0x000fe2000fffe03f */
[----:B------:R-:W-:-:S05]  /*8d50*/  @P0 BRA `(.L_x_1557) ;  /* 0xffffcac000000947 */ /* 0x000fca000383ffff */
.L_x_1554:
[----:B------:R-:W-:-:S13]  /*8d60*/  ISETP.LE.AND P0, PT, RZ, UR23, PT ;  /* 0x00000017ff007c0c */ /* 0x000fda000bf03270 */
[----:B------:R-:W-:Y:S05]  /*8d70*/  @!P0 BRA `(.L_x_1558) ;  /* 0x00002fb000008947 */ /* 0x000fea0003800000 */
[----:B------:R-:W2:Y:S01]  /*8d80*/  S2R R3, SR_TID.X ;  /* 0x0000000000037919 */ /* 0x000ea20000002100 */
[----:B-1----:R-:W-:Y:S01]  /*8d90*/  SHF.R.S32.HI R5, RZ, 0x1f, R206 ;  /* 0x0000001fff057819 */ /* 0x002fe200000114ce */
[----:B------:R-:W-:Y:S01]  /*8da0*/  IMAD.MOV.U32 R190, RZ, RZ, 0x40 ;  /* 0x00000040ffbe7424 */ /* 0x000fe200078e00ff */
[----:B------:R-:W-:Y:S01]  /*8db0*/  SHF.R.S32.HI R194, RZ, 0x1f, R205 ;  /* 0x0000001fffc27819 */ /* 0x000fe200000114cd */
[----:B------:R-:W-:Y:S01]  /*8dc0*/  IMAD.MOV.U32 R133, RZ, RZ, R2 ;  /* 0x000000ffff857224 */ /* 0x000fe200078e0002 */
[----:B------:R-:W-:Y:S02]  /*8dd0*/  SHF.R.S32.HI R195, RZ, 0x1f, R204 ;  /* 0x0000001fffc37819 */ /* 0x000fe400000114cc */
[C---:B------:R-:W-:Y:S01]  /*8de0*/  SHF.L.U64.HI R192, R206.reuse, 0x1, R5 ;  /* 0x00000001cec07819 */ /* 0x040fe20000010205 */
[----:B------:R-:W-:Y:S01]  /*8df0*/  IMAD.SHL.U32 R206, R206, 0x2, RZ ;  /* 0x00000002cece7824 */ /* 0x000fe200078e00ff */
[C---:B------:R-:W-:Y:S01]  /*8e00*/  SHF.L.U64.HI R194, R205.reuse, 0x1, R194 ;  /* 0x00000001cdc27819 */ /* 0x040fe200000102c2 */
[----:B------:R-:W-:Y:S01]  /*8e10*/  IMAD.SHL.U32 R205, R205, 0x2, RZ ;  /* 0x00000002cdcd7824 */ /* 0x000fe200078e00ff */
[C---:B------:R-:W-:Y:S01]  /*8e20*/  SHF.L.U64.HI R195, R204.reuse, 0x1, R195 ;  /* 0x00000001ccc37819 */ /* 0x040fe200000102c3 */
[----:B------:R-:W-:Y:S01]  /*8e30*/  IMAD.SHL.U32 R204, R204, 0x2, RZ ;  /* 0x00000002cccc7824 */ /* 0x000fe200078e00ff */
[----:B--2---:R-:W-:-:S04]  /*8e40*/  SHF.R.S32.HI R4, RZ, 0x1f, R3 ;  /* 0x0000001fff047819 */ /* 0x004fc80000011403 */
[----:B------:R-:W-:-:S04]  /*8e50*/  LEA.HI R4, R4, R3, RZ, 0x3 ;  /* 0x0000000304047211 */ /* 0x000fc800078f18ff */
[----:B------:R-:W-:-:S05]  /*8e60*/  LOP3.LUT R4, R4, 0xfffffff8, RZ, 0xc0, !PT ;  /* 0xfffffff804047812 */ /* 0x000fca00078ec0ff */
[----:B------:R-:W-:Y:S02]  /*8e70*/  IMAD.IADD R4, R3, 0x1, -R4 ;  /* 0x0000000103047824 */ /* 0x000fe400078e0a04 */
[----:B------:R-:W-:-:S03]  /*8e80*/  IMAD.MOV.U32 R3, RZ, RZ, R0 ;  /* 0x000000ffff037224 */ /* 0x000fc600078e0000 */
[----:B------:R-:W-:-:S04]  /*8e90*/  LOP3.LUT P0, RZ, R4, 0x4, RZ, 0xc0, !PT ;  /* 0x0000000404ff7812 */ /* 0x000fc8000780c0ff */
[----:B------:R-:W-:Y:S02]  /*8ea0*/  SEL R190, R190, 0xffffffc0, !P0 ;  /* 0xffffffc0bebe7807 */ /* 0x000fe40004000000 */
.L_x_1561:
[----:B------:R-:W-:Y:S04]  /*8eb0*/  DEPBAR.LE SB0, 0x2 ;  /* 0x000080800000791a */ /* 0x000fe80000000000 */
[----:B------:R-:W-:Y:S01]  /*8ec0*/  BAR.SYNC.DEFER_BLOCKING 0x0 ;  /* 0x0000000000007b1d */ /* 0x000fe20000010000 */
[----:B------:R-:W-:Y:S01]  /*8ed0*/  UIMAD UR4, UR5, 0x6000, URZ ;  /* 0x00006000050478a4 */ /* 0x000fe2000f8e023f */
[----:B------:R-:W-:Y:S05]  /*8ee0*/  ISETP.NE.AND P0, PT, RZ, UR23, PT ;  /* 0x00000017ff007c0c */ /* 0x000fea000bf05270 */
[----:B------:R-:W-:Y:S05]  /*8ef0*/  IADD3 R165, R189, UR4, RZ ;  /* 0x00000004bda57c10 */ /* 0x000fea000fffe0ff */
[----:B------:R-:W-:Y:S01]  /*8f00*/  IMAD.IADD R193, R186, 0x1, R165 ;  /* 0x00000001bac17824 */ /* 0x000fe200078e02a5 */
[----:B------:R1:W2:Y:S04]  /*8f10*/  LDSM.16.M88.4 R136, [R191] ;  /* 0x00000000bf88783b */ /* 0x0002a80000000200 */
        /* <DEDUP_REMOVED lines=23> */
[----:B------:R-:W5:Y:S01]  /*9090*/  SHFL.IDX PT, R5, R6, 0x1, 0x181f ;  /* 0x00381f0006057f89 */ /* 0x000f6200000e0000 */
[----:B------:R-:W-:Y:S03]  /*90a0*/  IMAD.U32 R0, RZ, RZ, UR13 ;  /* 0x0000000dff007e24 */ /* 0x000fe6000f8e00ff */
[----:B------:R-:W4:Y:S01]  /*90b0*/  SHFL.IDX PT, R9, R6, RZ, 0x181f ;  /* 0x00181fff06097589 */ /* 0x000f2200000e0000 */
[----:B------:R-:W-:Y:S03]  /*90c0*/  IMAD R2, R0, 0x6000, R197 ;  /* 0x0000600000027824 */ /* 0x000fe600078e02c5 */
[----:B------:R-:W3:Y:S04]  /*90d0*/  SHFL.IDX PT, R11, R4, RZ, 0x181f ;  /* 0x00181fff040b7589 */ /* 0x000ee800000e0000 */
[----:B------:R2:W1:Y:S01]  /*90e0*/  SHFL.IDX PT, R7, R4, 0x1, 0x181f ;  /* 0x00381f0004077f89 */ /* 0x00046200000e0000 */
[-C--:B-----5:R-:W-:Y:S02]  /*90f0*/  IADD3 R10, P2, R5, R206.reuse, RZ ;  /* 0x000000ce050a7210 */ /* 0x0a0fe40007f5e0ff */
[C---:B----4-:R-:W-:Y:S02]  /*9100*/  IADD3 R12, P0, R9.reuse, R206, RZ ;  /* 0x000000ce090c7210 */ /* 0x050fe40007f1e0ff */
[-C--:B------:R-:W-:Y:S02]  /*9110*/  IADD3 R8, P1, R9, R205.reuse, RZ ;  /* 0x000000cd09087210 */ /* 0x080fe40007f3e0ff */
[----:B---3--:R-:W-:Y:S02]  /*9120*/  IADD3.X R13, R11, R192, RZ, P0, !PT ;  /* 0x000000c00b0d7210 */ /* 0x008fe400007fe4ff */
[----:B------:R-:W-:Y:S01]  /*9130*/  IADD3 R14, P0, R9, R204, RZ ;  /* 0x000000cc090e7210 */ /* 0x000fe20007f1e0ff */
[--C-:B------:R-:W-:Y:S01]  /*9140*/  IMAD.X R9, R11, 0x1, R194.reuse, P1 ;  /* 0x000000010b097824 */ /* 0x100fe200008e06c2 */
[----:B--2---:R-:W-:Y:S01]  /*9150*/  IADD3 R4, P1, R5, R205, RZ ;  /* 0x000000cd05047210 */ /* 0x004fe20007f3e0ff */
[----:B------:R2:W-:Y:S02]  /*9160*/  LDGSTS.E.BYPASS.LTC128B.128 [R2], [R12.64], !P5 ;  /* 0x000000000c027fae */ /* 0x0005e4000e901d4a */
[----:B------:R-:W-:Y:S01]  /*9170*/  IMAD.X R15, R11, 0x1, R195, P0 ;  /* 0x000000010b0f7824 */ /* 0x000fe200000e06c3 */
[----:B-1----:R-:W-:Y:S01]  /*9180*/  IADD3.X R11, R7, R192, RZ, P2, !PT ;  /* 0x000000c0070b7210 */ /* 0x002fe200017fe4ff */
[----:B------:R2:W-:Y:S01]  /*9190*/  LDGSTS.E.BYPASS.LTC128B.128 [R2+0x2000], [R8.64], !P4 ;  /* 0x0200000008027fae */ /* 0x0005e2000e101d4a */
[----:B------:R-:W-:Y:S01]  /*91a0*/  IADD3 R6, P0, R5, R204, RZ ;  /* 0x000000cc05067210 */ /* 0x000fe20007f1e0ff */
[C---:B------:R-:W-:Y:S02]  /*91b0*/  IMAD.X R5, R7.reuse, 0x1, R194, P1 ;  /* 0x0000000107057824 */ /* 0x040fe400008e06c2 */
[----:B------:R2:W-:Y:S01]  /*91c0*/  LDGSTS.E.BYPASS.LTC128B.128 [R2+0x4000], [R14.64], !P6 ;  /* 0x040000000e027fae */ /* 0x0005e2000f101d4a */
[----:B------:R-:W-:Y:S03]  /*91d0*/  IADD3.X R7, R7, R195, RZ, P0, !PT ;  /* 0x000000c307077210 */ /* 0x000fe600007fe4ff */
[----:B------:R2:W-:Y:S04]  /*91e0*/  LDGSTS.E.BYPASS.LTC128B.128 [R2+0x1000], [R10.64], !P5 ;  /* 0x010000000a027fae */ /* 0x0005e8000e901d4a */
[----:B------:R2:W-:Y:S04]  /*91f0*/  LDGSTS.E.BYPASS.LTC128B.128 [R2+0x3000], [R4.64], !P4 ;  /* 0x0300000004027fae */ /* 0x0005e8000e101d4a */
[----:B------:R2:W-:Y:S02]  /*9200*/  LDGSTS.E.BYPASS.LTC128B.128 [R2+0x5000], [R6.64], !P6 ;  /* 0x0500000006027fae */ /* 0x0005e4000f101d4a */
.L_x_1559:
[C---:B--23--:R-:W-:Y:S01]  /*9210*/  HMMA.16816.F32.BF16 R4, R136.reuse, R140, RZ ;  /* 0x0000008c8804723c */ /* 0x04cfe200000418ff */
[----:B------:R-:W-:Y:S01]  /*9220*/  LDSM.16.M88.4 R172, [R193+0xf900] ;  /* 0x00f90000c1ac783b */ /* 0x000fe20000000200 */
[----:B------:R-:W-:Y:S02]  /*9230*/  UISETP.GE.AND UP0, UPT, UR23, 0x2, UPT ;  /* 0x000000021700788c */ /* 0x000fe4000bf06270 */
[C---:B------:R-:W-:Y:S01]  /*9240*/  IADD3 R0, R190.reuse, R165, RZ ;  /* 0x000000a5be007210 */ /* 0x040fe20007ffe0ff */
[----:B------:R-:W-:Y:S01]  /*9250*/  UIADD3 UR9, UR13, 0x1, URZ ;  /* 0x000000010d097890 */ /* 0x000fe2000fffe03f */
[C---:B------:R-:W-:Y:S01]  /*9260*/  IADD3 R2, R190.reuse, R193, RZ ;  /* 0x000000c1be027210 */ /* 0x040fe20007ffe0ff */
[----:B------:R-:W-:Y:S01]  /*9270*/  UISETP.GE.AND UP1, UPT, UR13, 0x1, UPT ;  /* 0x000000010d00788c */ /* 0x000fe2000bf26270 */
[C---:B------:R-:W-:Y:S01]  /*9280*/  HMMA.16816.F32.BF16 R8, R136.reuse, R142, RZ ;  /* 0x0000008e8808723c */ /* 0x040fe200000418ff */
[----:B------:R-:W-:Y:S01]  /*9290*/  LDSM.16.M88.4 R140, [R0+0xc100] ;  /* 0x00c10000008c783b */ /* 0x000fe20000000200 */
[----:B------:R-:W-:Y:S01]  /*92a0*/  PLOP3.LUT P0, PT, PT, PT, UP0, 0x80, 0x0 ;  /* 0x000000000000781c */ /* 0x000fe20003f0f008 */
        /* <DEDUP_REMOVED lines=143> */
[C---:B------:R-:W-:Y:S02]  /*9ba0*/  HMMA.16816.F32.BF16 R20, R176.reuse, R140, R20 ;  /* 0x0000008cb014723c */ /* 0x040fe40000041814 */
        /* <DEDUP_REMOVED lines=157> */
[----:B------:R-:W-:Y:S01]  /*a580*/  LDSM.16.MT88.4 R152, [R134+UR4+0x3900] ;  /* 0x003900048698783b */ /* 0x000fe20008004200 */
[--C-:B------:R-:W-:Y:S02]  /*a590*/  FFMA.FTZ R216, R150, c[0x0][0x2d0], -R145.reuse ;  /* 0x0000b40096d87a23 */ /* 0x100fe40000010891 */
[----:B------:R-:W-:Y:S01]  /*a5a0*/  MUFU.EX2 R168, R168 ;  /* 0x000000a800a87308 */ /* 0x000fe20000000800 */
[--C-:B------:R-:W-:Y:S02]  /*a5b0*/  FFMA.FTZ R213, R149, c[0x0][0x2d0], -R148.reuse ;  /* 0x0000b40095d57a23 */ /* 0x100fe40000010894 */
[--C-:B------:R-:W-:Y:S02]  /*a5c0*/  FFMA.FTZ R215, R146, c[0x0][0x2d0], -R145.reuse ;  /* 0x0000b40092d77a23 */ /* 0x100fe40000010891 */
[C---:B--2---:R-:W-:Y:S02]  /*a5d0*/  FMUL.FTZ R6, R3.reuse, R130 ;  /* 0x0000008203067220 */ /* 0x044fe40000410000 */
        /* <DEDUP_REMOVED lines=17> */
[----:B------:R-:W1:Y:S01]  /*a6f0*/  MUFU.EX2 R165, R165 ;  /* 0x000000a500a57308 */ /* 0x000e620000000800 */
[----:B------:R-:W-:Y:S01]  /*a700*/  FMUL.FTZ R39, R3, R39 ;  /* 0x0000002703277220 */ /* 0x000fe20000410000 */
        /* <DEDUP_REMOVED lines=75> */
[C---:B------:R-:W-:Y:S02]  /*abc0*/  FMUL.FTZ R74, R3.reuse, R74 ;  /* 0x0000004a034a7220 */ /* 0x040fe40000410000 */
[C---:B------:R-:W-:Y:S01]  /*abd0*/  HMMA.16816.F32.BF16 R40, R128.reuse, R114, R40 ;  /* 0x000000728028723c */ /* 0x040fe20000041828 */
[----:B------:R-:W-:Y:S03]  /*abe0*/  LDSM.16.MT88.4 R112, [R135+UR4+0x900] ;  /* 0x000900048770783b */ /* 0x000fe60008004200 */
[C---:B------:R-:W-:Y:S02]  /*abf0*/  FMUL.FTZ R75, R3.reuse, R75 ;  /* 0x0000004b034b7220 */ /* 0x040fe40000410000 */
[C---:B------:R-:W-:Y:S02]  /*ac00*/  FMUL.FTZ R84, R132.reuse, R84 ;  /* 0x0000005484547220 */ /* 0x040fe40000410000 */
[----:B------:R-:W-:Y:S01]  /*ac10*/  FMUL.FTZ R85, R132, R85 ;  /* 0x0000005584557220 */ /* 0x000fe20000410000 */
[C---:B---3--:R-:W-:Y:S03]  /*ac20*/  HMMA.16816.F32.BF16 R44, R128.reuse, R104, R44 ;  /* 0x00000068802c723c */ /* 0x048fe6000004182c */
[C---:B------:R-:W-:Y:S02]  /*ac30*/  FMUL.FTZ R86, R3.reuse, R86 ;  /* 0x0000005603567220 */ /* 0x040fe40000410000 */
[----:B------:R-:W-:Y:S02]  /*ac40*/  FMUL.FTZ R87, R3, R87 ;  /* 0x0000005703577220 */ /* 0x000fe40000410000 */
[--C-:B------:R-:W-:Y:S01]  /*ac50*/  FFMA.FTZ R173, R173, c[0x0][0x2d0], -R148.reuse ;  /* 0x0000b400adad7a23 */ /* 0x100fe20000010894 */
[C---:B------:R-:W-:Y:S01]  /*ac60*/  HMMA.16816.F32.BF16 R48, R128.reuse, R106, R48 ;  /* 0x0000006a8030723c */ /* 0x040fe20000041830 */
[----:B------:R-:W1:Y:S03]  /*ac70*/  LDSM.16.MT88.4 R104, [R135+UR4+0x4100] ;  /* 0x004100048768783b */ /* 0x000e660008004200 */
[--C-:B------:R-:W-:Y:S01]  /*ac80*/  FFMA.FTZ R174, R175, c[0x0][0x2d0], -R148.reuse ;  /* 0x0000b400afae7a23 */ /* 0x100fe20000010894 */
[----:B------:R-:W-:Y:S01]  /*ac90*/  MUFU.EX2 R173, R173 ;  /* 0x000000ad00ad7308 */ /* 0x000fe20000000800 */
[--C-:B------:R-:W-:Y:S02]  /*aca0*/  FFMA.FTZ R175, R208, c[0x0][0x2d0], -R145.reuse ;  /* 0x0000b400d0af7a23 */ /* 0x100fe40000010891 */
[C---:B------:R-:W-:Y:S04]  /*acb0*/  HMMA.16816.F32.BF16 R52, R128.reuse, R100, R52 ;  /* 0x000000648034723c */ /* 0x040fe80000041834 */
[--C-:B------:R-:W-:Y:S02]  /*acc0*/  FFMA.FTZ R208, R158, c[0x0][0x2d0], -R145.reuse ;  /* 0x0000b4009ed07a23 */ /* 0x100fe40000010891 */
[--C-:B------:R-:W-:Y:S01]  /*acd0*/  FFMA.FTZ R176, R182, c[0x0][0x2d0], -R145.reuse ;  /* 0x0000b400b6b07a23 */ /* 0x100fe20000010891 */
[----:B------:R-:W2:Y:S01]  /*ace0*/  MUFU.EX2 R174, R174 ;  /* 0x000000ae00ae7308 */ /* 0x000ea20000000800 */
[C---:B------:R-:W-:Y:S01]  /*acf0*/  HMMA.16816.F32.BF16 R56, R128.reuse, R102, R56 ;  /* 0x000000668038723c */ /* 0x040fe20000041838 */
[----:B------:R-:W3:Y:S03]  /*ad00*/  LDSM.16.MT88.4 R100, [R133+0x4100] ;  /* 0x004100008564783b */ /* 0x000ee60000004200 */
[--C-:B------:R-:W-:Y:S02]  /*ad10*/  FFMA.FTZ R182, R159, c[0x0][0x2d0], -R148.reuse ;  /* 0x0000b4009fb67a23 */ /* 0x100fe40000010894 */
[--C-:B------:R-:W-:Y:S02]  /*ad20*/  FFMA.FTZ R177, R181, c[0x0][0x2d0], -R148.reuse ;  /* 0x0000b400b5b17a23 */ /* 0x100fe40000010894 */
[C---:B------:R-:W-:Y:S01]  /*ad30*/  HMMA.16816.F32.BF16 R60, R128.reuse, R108, R60 ;  /* 0x0000006c803c723c */ /* 0x040fe2000004183c */
[----:B------:R-:W-:Y:S01]  /*ad40*/  LDSM.16.MT88.4 R156, [R164+0x3900] ;  /* 0x00390000a49c783b */ /* 0x000fe20000004200 */
[----:B------:R-:W-:Y:S02]  /*ad50*/  MUFU.EX2 R175, R175 ;  /* 0x000000af00af7308 */ /* 0x000fe40000000800 */
[--C-:B------:R-:W-:Y:S02]  /*ad60*/  FFMA.FTZ R181, R161, c[0x0][0x2d0], -R148.reuse ;  /* 0x0000b400a1b57a23 */ /* 0x100fe40000010894 */
[----:B------:R-:W-:Y:S02]  /*ad70*/  FFMA.FTZ R148, R147, c[0x0][0x2d0], -R148 ;  /* 0x0000b40093947a23 */ /* 0x000fe40000010894 */
[C---:B------:R-:W-:Y:S01]  /*ad80*/  HMMA.16816.F32.BF16 R64, R128.reuse, R110, R64 ;  /* 0x0000006e8040723c */ /* 0x040fe20000041840 */
[----:B------:R-:W4:Y:S03]  /*ad90*/  LDSM.16.MT88.4 R108, [R134+UR4+0x4100] ;  /* 0x00410004866c783b */ /* 0x000f260008004200 */
[----:B------:R5:W-:Y:S01]  /*ada0*/  MUFU.EX2 R218, R148 ;  /* 0x0000009400da7308 */ /* 0x000be20000000800 */
[--C-:B------:R-:W-:Y:S02]  /*adb0*/  FFMA.FTZ R179, R180, c[0x0][0x2d0], -R145.reuse ;  /* 0x0000b400b4b37a23 */ /* 0x100fe40000010891 */
[--C-:B------:R-:W-:Y:S01]  /*adc0*/  FFMA.FTZ R180, R162, c[0x0][0x2d0], -R145.reuse ;  /* 0x0000b400a2b47a23 */ /* 0x100fe20000010891 */
[C---:B-1----:R-:W-:Y:S01]  /*add0*/  HMMA.16816.F32.BF16 R68, R128.reuse, R104, R68 ;  /* 0x000000688044723c */ /* 0x042fe20000041844 */
[----:B------:R-:W-:Y:S03]  /*ade0*/  LDSM.16.MT88.4 R160, [R135+UR4+0x5900] ;  /* 0x0059000487a0783b */ /* 0x000fe60008004200 */
[----:B------:R-:W-:Y:S02]  /*adf0*/  FFMA.FTZ R145, R144, c[0x0][0x2d0], -R145 ;  /* 0x0000b40090917a23 */ /* 0x000fe40000010891 */
[C---:B------:R-:W-:Y:S01]  /*ae00*/  FMUL.FTZ R88, R132.reuse, R88 ;  /* 0x0000005884587220 */ /* 0x040fe20000410000 */
[----:B------:R-:W1:Y:S01]  /*ae10*/  MUFU.EX2 R176, R176 ;  /* 0x000000b000b07308 */ /* 0x000e620000000800 */
[C---:B------:R-:W-:Y:S01]  /*ae20*/  FMUL.FTZ R89, R132.reuse, R89 ;  /* 0x0000005984597220 */ /* 0x040fe20000410000 */
[C---:B------:R-:W-:Y:S01]  /*ae30*/  HMMA.16816.F32.BF16 R72, R128.reuse, R106, R72 ;  /* 0x0000006a8048723c */ /* 0x040fe20000041848 */
[----:B------:R-:W4:Y:S02]  /*ae40*/  LDSM.16.MT88.4 R104, [R164+0x4100] ;  /* 0x00410000a468783b */ /* 0x000f240000004200 */
[C---:B------:R-:W-:Y:S02]  /*ae50*/  FMUL.FTZ R76, R132.reuse, R76 ;  /* 0x0000004c844c7220 */ /* 0x040fe40000410000 */
[C---:B------:R-:W-:Y:S02]  /*ae60*/  FMUL.FTZ R77, R132.reuse, R77 ;  /* 0x0000004d844d7220 */ /* 0x040fe40000410000 */
[C---:B------:R-:W-:Y:S01]  /*ae70*/  FMUL.FTZ R78, R3.reuse, R78 ;  /* 0x0000004e034e7220 */ /* 0x040fe20000410000 */
[----:B------:R-:W4:Y:S01]  /*ae80*/  MUFU.EX2 R177, R177 ;  /* 0x000000b100b17308 */ /* 0x000f220000000800 */
[----:B-----5:R-:W-:Y:S03]  /*ae90*/  LDSM.16.MT88.4 R148, [R133+0x3900] ;  /* 0x003900008594783b */ /* 0x020fe60000004200 */
[C---:B------:R-:W-:Y:S02]  /*aea0*/  FMUL.FTZ R79, R3.reuse, R79 ;  /* 0x0000004f034f7220 */ /* 0x040fe40000410000 */
[C---:B------:R-:W-:Y:S02]  /*aeb0*/  FMUL.FTZ R90, R3.reuse, R90 ;  /* 0x0000005a035a7220 */ /* 0x040fe40000410000 */
[C---:B------:R-:W-:Y:S02]  /*aec0*/  FMUL.FTZ R91, R3.reuse, R91 ;  /* 0x0000005b035b7220 */ /* 0x040fe40000410000 */
[C---:B------:R-:W-:Y:S01]  /*aed0*/  FMUL.FTZ R92, R132.reuse, R92 ;  /* 0x0000005c845c7220 */ /* 0x040fe20000410000 */
[C---:B---3--:R-:W-:Y:S01]  /*aee0*/  HMMA.16816.F32.BF16 R76, R128.reuse, R100, R76 ;  /* 0x00000064804c723c */ /* 0x048fe2000004184c */
[----:B------:R-:W-:Y:S02]  /*aef0*/  MUFU.EX2 R179, R179 ;  /* 0x000000b300b37308 */ /* 0x000fe40000000800 */
[C---:B------:R-:W-:Y:S02]  /*af00*/  FMUL.FTZ R80, R132.reuse, R80 ;  /* 0x0000005084507220 */ /* 0x040fe40000410000 */
[----:B------:R-:W-:Y:S02]  /*af10*/  FMUL.FTZ R81, R132, R81 ;  /* 0x0000005184517220 */ /* 0x000fe40000410000 */
[C---:B------:R-:W-:Y:S01]  /*af20*/  FMUL.FTZ R82, R3.reuse, R82 ;  /* 0x0000005203527220 */ /* 0x040fe20000410000 */
[----:B--2---:R-:W-:Y:S01]  /*af30*/  F2FP.BF16.PACK_AB R100, R174, R173 ;  /* 0x000000adae64723e */ /* 0x004fe200000010ff */
[C---:B------:R-:W-:Y:S02]  /*af40*/  FMUL.FTZ R83, R3.reuse, R83 ;  /* 0x0000005303537220 */ /* 0x040fe40000410000 */
[----:B------:R2:W-:Y:S01]  /*af50*/  MUFU.EX2 R220, R145 ;  /* 0x0000009100dc7308 */ /* 0x0005e20000000800 */
[----:B------:R-:W-:Y:S01]  /*af60*/  FMUL.FTZ R93, R132, R93 ;  /* 0x0000005d845d7220 */ /* 0x000fe20000410000 */
[----:B-1----:R-:W-:Y:S01]  /*af70*/  F2FP.BF16.PACK_AB R101, R176, R175 ;  /* 0x000000afb065723e */ /* 0x002fe200000010ff */
[C---:B------:R-:W-:Y:S02]  /*af80*/  FMUL.FTZ R94, R3.reuse, R94 ;  /* 0x0000005e035e7220 */ /* 0x040fe40000410000 */
[C---:B------:R-:W-:Y:S03]  /*af90*/  HMMA.16816.F32.BF16 R80, R128.reuse, R102, R80 ;  /* 0x000000668050723c */ /* 0x040fe60000041850 */
[C---:B------:R-:W-:Y:S02]  /*afa0*/  FMUL.FTZ R95, R3.reuse, R95 ;  /* 0x0000005f035f7220 */ /* 0x040fe40000410000 */
[C---:B------:R-:W-:Y:S01]  /*afb0*/  FMUL.FTZ R96, R132.reuse, R96 ;  /* 0x0000006084607220 */ /* 0x040fe20000410000 */
[----:B------:R-:W1:Y:S01]  /*afc0*/  MUFU.EX2 R180, R180 ;  /* 0x000000b400b47308 */ /* 0x000e620000000800 */
[----:B------:R-:W-:Y:S01]  /*afd0*/  FMUL.FTZ R97, R132, R97 ;  /* 0x0000006184617220 */ /* 0x000fe20000410000 */
[C---:B----4-:R-:W-:Y:S04]  /*afe0*/  HMMA.16816.F32.BF16 R84, R128.reuse, R108, R84 ;  /* 0x0000006c8054723c */ /* 0x050fe80000041854 */
[C---:B------:R-:W-:Y:S01]  /*aff0*/  FMUL.FTZ R98, R3.reuse, R98 ;  /* 0x0000006203627220 */ /* 0x040fe20000410000 */
[----:B------:R-:W-:Y:S01]  /*b000*/  F2FP.BF16.PACK_AB R102, R178, R177 ;  /* 0x000000b1b266723e */ /* 0x000fe200000010ff */
[C---:B------:R-:W-:Y:S02]  /*b010*/  FMUL.FTZ R99, R3.reuse, R99 ;  /* 0x0000006303637220 */ /* 0x040fe40000410000 */
[C---:B------:R-:W-:Y:S01]  /*b020*/  HMMA.16816.F32.BF16 R88, R128.reuse, R110, R88 ;  /* 0x0000006e8058723c */ /* 0x040fe20000041858 */
[----:B------:R-:W3:Y:S01]  /*b030*/  LDSM.16.MT88.4 R108, [R133+0x900] ;  /* 0x00090000856c783b */ /* 0x000ee20000004200 */
[----:B------:R-:W-:Y:S02]  /*b040*/  MUFU.EX2 R181, R181 ;  /* 0x000000b500b57308 */ /* 0x000fe40000000800 */
[----:B------:R-:W-:Y:S02]  /*b050*/  FFMA.FTZ R172, R132, R203, R172 ;  /* 0x000000cb84ac7223 */ /* 0x000fe400000100ac */
[----:B------:R-:W-:Y:S02]  /*b060*/  FFMA.FTZ R168, R3, R202, R168 ;  /* 0x000000ca03a87223 */ /* 0x000fe400000100a8 */
[C---:B------:R-:W-:Y:S01]  /*b070*/  HMMA.16816.F32.BF16 R92, R128.reuse, R104, R92 ;  /* 0x00000068805c723c */ /* 0x040fe2000004185c */
[----:B--2---:R-:W-:Y:S03]  /*b080*/  LDSM.16.MT88.4 R144, [R135+UR4+0x3900] ;  /* 0x003900048790783b */ /* 0x004fe60008004200 */
[----:B------:R-:W2:Y:S01]  /*b090*/  MUFU.EX2 R182, R182 ;  /* 0x000000b600b67308 */ /* 0x000ea20000000800 */
[----:B------:R-:W-:Y:S01]  /*b0a0*/  FADD.FTZ R171, R171, R172 ;  /* 0x000000acabab7221 */ /* 0x000fe20000010000 */
[----:B-1----:R-:W-:Y:S01]  /*b0b0*/  F2FP.BF16.PACK_AB R103, R180, R179 ;  /* 0x000000b3b467723e */ /* 0x002fe200000010ff */
[----:B------:R-:W-:Y:S01]  /*b0c0*/  FADD.FTZ R167, R167, R168 ;  /* 0x000000a8a7a77221 */ /* 0x000fe20000010000 */
[----:B------:R-:W-:Y:S01]  /*b0d0*/  HMMA.16816.F32.BF16 R96, R128, R106, R96 ;  /* 0x0000006a8060723c */ /* 0x000fe20000041860 */
[----:B------:R-:W1:Y:S05]  /*b0e0*/  LDSM.16.MT88.4 R104, [R164+0x2900] ;  /* 0x00290000a468783b */ /* 0x000e6a0000004200 */
[----:B------:R-:W4:Y:S02]  /*b0f0*/  MUFU.EX2 R208, R208 ;  /* 0x000000d000d07308 */ /* 0x000f240000000800 */
[C---:B------:R-:W-:Y:S08]  /*b100*/  HMMA.16816.F32.BF16 R4, R100.reuse, R112, R4 ;  /* 0x000000706404723c */ /* 0x040ff00000041804 */
[C---:B------:R-:W-:Y:S01]  /*b110*/  HMMA.16816.F32.BF16 R8, R100.reuse, R114, R8 ;  /* 0x000000726408723c */ /* 0x040fe20000041808 */
[----:B------:R-:W-:Y:S07]  /*b120*/  LDSM.16.MT88.4 R112, [R133+0x4900] ;  /* 0x004900008570783b */ /* 0x000fee0000004200 */
[C---:B---3--:R-:W-:Y:S08]  /*b130*/  HMMA.16816.F32.BF16 R12, R100.reuse, R108, R12 ;  /* 0x0000006c640c723c */ /* 0x048ff0000004180c */
[C---:B------:R-:W-:Y:S01]  /*b140*/  HMMA.16816.F32.BF16 R16, R100.reuse, R110, R16 ;  /* 0x0000006e6410723c */ /* 0x040fe20000041810 */
[----:B------:R-:W3:Y:S07]  /*b150*/  LDSM.16.MT88.4 R108, [R135+UR4+0x4900] ;  /* 0x00490004876c783b */ /* 0x000eee0008004200 */
        /* <DEDUP_REMOVED lines=18> */
[C---:B-1----:R-:W-:Y:S08]  /*b280*/  HMMA.16816.F32.BF16 R60, R100.reuse, R104, R60 ;  /* 0x00000068643c723c */ /* 0x042ff0000004183c */
[C---:B------:R-:W-:Y:S01]  /*b290*/  HMMA.16816.F32.BF16 R64, R100.reuse, R106, R64 ;  /* 0x0000006a6440723c */ /* 0x040fe20000041840 */
[----:B------:R-:W1:Y:S07]  /*b2a0*/  LDSM.16.MT88.4 R104, [R134+UR4+0x4900] ;  /* 0x004900048668783b */ /* 0x000e6e0008004200 */
[C---:B---3--:R-:W-:Y:S08]  /*b2b0*/  HMMA.16816.F32.BF16 R68, R100.reuse, R108, R68 ;  /* 0x0000006c6444723c */ /* 0x048ff00000041844 */
[C---:B------:R-:W-:Y:S01]  /*b2c0*/  HMMA.16816.F32.BF16 R72, R100.reuse, R110, R72 ;  /* 0x0000006e6448723c */ /* 0x040fe20000041848 */
[----:B------:R-:W3:Y:S07]  /*b2d0*/  LDSM.16.MT88.4 R108, [R135+UR4+0x1100] ;  /* 0x00110004876c783b */ /* 0x000eee0008004200 */
[C---:B------:R-:W-:Y:S08]  /*b2e0*/  HMMA.16816.F32.BF16 R76, R100.reuse, R112, R76 ;  /* 0x00000070644c723c */ /* 0x040ff0000004184c */
[C---:B------:R-:W-:Y:S01]  /*b2f0*/  HMMA.16816.F32.BF16 R80, R100.reuse, R114, R80 ;  /* 0x000000726450723c */ /* 0x040fe20000041850 */
[----:B------:R-:W5:Y:S07]  /*b300*/  LDSM.16.MT88.4 R112, [R134+UR4+0x1100] ;  /* 0x001100048670783b */ /* 0x000f6e0008004200 */
[C---:B-1----:R-:W-:Y:S08]  /*b310*/  HMMA.16816.F32.BF16 R84, R100.reuse, R104, R84 ;  /* 0x000000686454723c */ /* 0x042ff00000041854 */
[C---:B------:R-:W-:Y:S01]  /*b320*/  HMMA.16816.F32.BF16 R88, R100.reuse, R106, R88 ;  /* 0x0000006a6458723c */ /* 0x040fe20000041858 */
[----:B------:R-:W1:Y:S07]  /*b330*/  LDSM.16.MT88.4 R104, [R135+UR4+0x3100] ;  /* 0x003100048768783b */ /* 0x000e6e0008004200 */
[C---:B------:R-:W-:Y:S08]  /*b340*/  HMMA.16816.F32.BF16 R92, R100.reuse, R116, R92 ;  /* 0x00000074645c723c */ /* 0x040ff0000004185c */
[----:B------:R-:W-:Y:S01]  /*b350*/  HMMA.16816.F32.BF16 R96, R100, R118, R96 ;  /* 0x000000766460723c */ /* 0x000fe20000041860 */
[----:B------:R-:W1:Y:S06]  /*b360*/  LDSM.16.MT88.4 R116, [R133+0x3100] ;  /* 0x003100008574783b */ /* 0x000e6c0000004200 */
[----:B--2---:R-:W-:Y:S02]  /*b370*/  F2FP.BF16.PACK_AB R100, R182, R181 ;  /* 0x000000b5b664723e */ /* 0x004fe400000010ff */
[----:B----4-:R-:W-:Y:S03]  /*b380*/  F2FP.BF16.PACK_AB R101, R208, R183 ;  /* 0x000000b7d065723e */ /* 0x010fe600000010ff */
[----:B------:R-:W-:Y:S02]  /*b390*/  F2FP.BF16.PACK_AB R102, R210, R193 ;  /* 0x000000c1d266723e */ /* 0x000fe400000010ff */
[----:B------:R-:W-:Y:S07]  /*b3a0*/  F2FP.BF16.PACK_AB R103, R212, R207 ;  /* 0x000000cfd467723e */ /* 0x000fee00000010ff */
[C---:B---3--:R-:W-:Y:S08]  /*b3b0*/  HMMA.16816.F32.BF16 R4, R100.reuse, R108, R4 ;  /* 0x0000006c6404723c */ /* 0x048ff00000041804 */
[C---:B------:R-:W-:Y:S01]  /*b3c0*/  HMMA.16816.F32.BF16 R8, R100.reuse, R110, R8 ;  /* 0x0000006e6408723c */ /* 0x040fe20000041808 */
[----:B------:R-:W2:Y:S07]  /*b3d0*/  LDSM.16.MT88.4 R108, [R134+UR4+0x3100] ;  /* 0x00310004866c783b */ /* 0x000eae0008004200 */
[C---:B------:R-:W-:Y:S08]  /*b3e0*/  HMMA.16816.F32.BF16 R12, R100.reuse, R120, R12 ;  /* 0x00000078640c723c */ /* 0x040ff0000004180c */
[C---:B------:R-:W-:Y:S08]  /*b3f0*/  HMMA.16816.F32.BF16 R16, R100.reuse, R122, R16 ;  /* 0x0000007a6410723c */ /* 0x040ff00000041810 */
[C---:B-----5:R-:W-:Y:S08]  /*b400*/  HMMA.16816.F32.BF16 R20, R100.reuse, R112, R20 ;  /* 0x000000706414723c */ /* 0x060ff00000041814 */
        /* <DEDUP_REMOVED lines=8> */
[C---:B------:R-:W-:Y:S08]  /*b490*/  HMMA.16816.F32.BF16 R44, R100.reuse, R116, R44 ;  /* 0x00000074642c723c */ /* 0x040ff0000004182c */
        /* <DEDUP_REMOVED lines=53> */
[C---:B--2---:R-:W-:Y:S07]  /*b7f0*/  HMMA.16816.F32.BF16 R76, R136.reuse, R8, R76 ;  /* 0x00000008884c723c */ /* 0x044fee000004184c */
[----:B------:R-:W-:Y:S01]  /*b800*/  FADD.FTZ R8, R170, R171 ;  /* 0x000000abaa087221 */ /* 0x000fe20000010000 */
[C---:B------:R-:W-:Y:S04]  /*b810*/  HMMA.16816.F32.BF16 R80, R136.reuse, R10, R80 ;  /* 0x0000000a8850723c */ /* 0x040fe80000041850 */
[----:B------:R-:W-:Y:S04]  /*b820*/  FADD.FTZ R8, R169, R8 ;  /* 0x00000008a9087221 */ /* 0x000fe80000010000 */
[C---:B-1----:R-:W-:Y:S04]  /*b830*/  HMMA.16816.F32.BF16 R84, R136.reuse, R12, R84 ;  /* 0x0000000c8854723c */ /* 0x042fe80000041854 */
        /* <DEDUP_REMOVED lines=16> */
[----:B------:R-:W-:Y:S01]  /*b940*/  ULEA UR4, UR23, UR7, 0x6 ;  /* 0x0000000717047291 */ /* 0x000fe2000f8e303f */
[----:B------:R-:W-:Y:S01]  /*b950*/  ISETP.NE.AND P1, PT, R196, 0x1, PT ;  /* 0x00000001c400780c */ /* 0x000fe20003f25270 */
[----:B------:R-:W-:Y:S02]  /*b960*/  IMAD.MOV.U32 R198, RZ, RZ, RZ ;  /* 0x000000ffffc67224 */ /* 0x000fe400078e00ff */
[----:B------:R-:W-:Y:S02]  /*b970*/  IMAD.U32 R15, RZ, RZ, UR13 ;  /* 0x0000000dff0f7e24 */ /* 0x000fe4000f8e00ff */
        /* <DEDUP_REMOVED lines=15> */
[----:B-1----:R-:W-:Y:S05]  /*ba70*/  IMAD.WIDE.U32 R4, R199, c[0x0][0x1e0], RZ ;  /* 0x00007800c7047a25 */ /* 0x002fea00078e00ff */
[----:B------:R-:W-:Y:S02]  /*ba80*/  IADD3 R5, R5, R3, RZ ;  /* 0x0000000305057210 */ /* 0x000fe40007ffe0ff */
        /* <DEDUP_REMOVED lines=9> */
[----:B------:R-:W-:Y:S03]  /*bb20*/  IMAD R4, R15, 0x3000, R200 ;  /* 0x000030000f047824 */ /* 0x000fe600078e02c8 */
[----:B------:R-:W2:Y:S01]  /*bb30*/  SHFL.IDX PT, R11, R6, RZ, 0x181f ;  /* 0x00181fff060b7589 */ /* 0x000ea200000e0000 */
[----:B------:R-:W-:Y:S03]  /*bb40*/  IMAD.SHL.U32 R3, R4, 0x2, RZ ;  /* 0x0000000204037824 */ /* 0x000fe600078e00ff */
[----:B------:R-:W3:Y:S04]  /*bb50*/  SHFL.IDX PT, R5, R16, 0x1, 0x181f ;  /* 0x00381f0010057f89 */ /* 0x000ee800000e0000 */
[----:B------:R4:W5:Y:S01]  /*bb60*/  SHFL.IDX PT, R7, R6, 0x1, 0x181f ;  /* 0x00381f0006077f89 */ /* 0x00096200000e0000 */
[C---:B-1----:R-:W-:Y:S02]  /*bb70*/  IADD3 R12, P0, R9.reuse, R206, RZ ;  /* 0x000000ce090c7210 */ /* 0x042fe40007f1e0ff */
[-C--:B------:R-:W-:Y:S03]  /*bb80*/  IADD3 R8, P1, R9, R205.reuse, RZ ;  /* 0x000000cd09087210 */ /* 0x080fe60007f3e0ff */
[--C-:B--2---:R-:W-:Y:S01]  /*bb90*/  IMAD.X R13, R11, 0x1, R192.reuse, P0 ;  /* 0x000000010b0d7824 */ /* 0x104fe200000e06c0 */
[----:B------:R-:W-:Y:S02]  /*bba0*/  IADD3 R14, P0, R9, R204, RZ ;  /* 0x000000cc090e7210 */ /* 0x000fe40007f1e0ff */
[----:B------:R-:W-:Y:S02]  /*bbb0*/  IADD3.X R9, R11, R194, RZ, P1, !PT ;  /* 0x000000c20b097210 */ /* 0x000fe40000ffe4ff */
[----:B------:R1:W-:Y:S01]  /*bbc0*/  LDGSTS.E.BYPASS.LTC128B.128 [R3+0xc100], [R12.64], !P5 ;  /* 0x0c1000000c037fae */ /* 0x0003e2000e901d4a */
[----:B---3--:R-:W-:Y:S01]  /*bbd0*/  IADD3 R10, P2, R5, R206, RZ ;  /* 0x000000ce050a7210 */ /* 0x008fe20007f5e0ff */
[--C-:B------:R-:W-:Y:S01]  /*bbe0*/  IMAD.X R15, R11, 0x1, R195.reuse, P0 ;  /* 0x000000010b0f7824 */ /* 0x100fe200000e06c3 */
[C---:B------:R-:W-:Y:S01]  /*bbf0*/  IADD3 R4, P1, R5.reuse, R205, RZ ;  /* 0x000000cd05047210 */ /* 0x040fe20007f3e0ff */
[----:B------:R1:W-:Y:S01]  /*bc00*/  LDGSTS.E.BYPASS.LTC128B.128 [R3+0xe100], [R8.64], !P4 ;  /* 0x0e10000008037fae */ /* 0x0003e2000e101d4a */
[----:B----4-:R-:W-:Y:S01]  /*bc10*/  IADD3 R6, P0, R5, R204, RZ ;  /* 0x000000cc05067210 */ /* 0x010fe20007f1e0ff */
[C---:B-----5:R-:W-:Y:S01]  /*bc20*/  IMAD.X R11, R7.reuse, 0x1, R192, P2 ;  /* 0x00000001070b7824 */ /* 0x060fe200010e06c0 */
[C---:B------:R-:W-:Y:S01]  /*bc30*/  IADD3.X R5, R7.reuse, R194, RZ, P1, !PT ;  /* 0x000000c207057210 */ /* 0x040fe20000ffe4ff */
[----:B------:R1:W-:Y:S02]  /*bc40*/  LDGSTS.E.BYPASS.LTC128B.128 [R3+0x10100], [R14.64], !P6 ;  /* 0x101000000e037fae */ /* 0x0003e4000f101d4a */
[----:B------:R-:W-:Y:S02]  /*bc50*/  IMAD.X R7, R7, 0x1, R195, P0 ;  /* 0x0000000107077824 */ /* 0x000fe400000e06c3 */
[----:B------:R1:W-:Y:S04]  /*bc60*/  LDGSTS.E.BYPASS.LTC128B.128 [R3+0xd100], [R10.64], !P5 ;  /* 0x0d1000000a037fae */ /* 0x0003e8000e901d4a */
[----:B------:R1:W-:Y:S04]  /*bc70*/  LDGSTS.E.BYPASS.LTC128B.128 [R3+0xf100], [R4.64], !P4 ;  /* 0x0f10000004037fae */ /* 0x0003e8000e101d4a */
[----:B------:R1:W-:Y:S02]  /*bc80*/  LDGSTS.E.BYPASS.LTC128B.128 [R3+0x11100], [R6.64], !P6 ;  /* 0x1110000006037fae */ /* 0x0003e4000f101d4a */
.L_x_1560:
[----:B------:R-:W-:Y:S01]  /*bc90*/  UIADD3 UR4, UR23, -0x1, URZ ;  /* 0xffffffff17047890 */ /* 0x000fe2000fffe03f */
[----:B------:R-:W0:Y:S01]  /*bca0*/  LDGDEPBAR ;  /* 0x00000000000079af */ /* 0x000e220000000000 */
[----:B------:R-:W-:Y:S01]  /*bcb0*/  UIADD3 UR9, UR5, 0x1, URZ ;  /* 0x0000000105097890 */ /* 0x000fe2000fffe03f */
[----:B------:R-:W-:Y:S01]  /*bcc0*/  ISETP.LT.AND P0, PT, RZ, UR23, PT ;  /* 0x00000017ff007c0c */ /* 0x000fe2000bf01270 */
[----:B------:R-:W-:Y:S01]  /*bcd0*/  UISETP.GE.AND UP0, UPT, UR5, 0x1, UPT ;  /* 0x000000010500788c */ /* 0x000fe2000bf06270 */
[----:B-1----:R-:W-:Y:S01]  /*bce0*/  IMAD.MOV.U32 R3, RZ, RZ, R0 ;  /* 0x000000ffff037224 */ /* 0x002fe200078e0000 */
[----:B------:R-:W-:Y:S01]  /*bcf0*/  MOV R133, R2 ;  /* 0x0000000200857202 */ /* 0x000fe20000000f00 */
[----:B------:R-:W-:Y:S02]  /*bd00*/  UMOV UR23, UR4 ;  /* 0x0000000400177c82 */ /* 0x000fe40008000000 */
[----:B------:R-:W-:Y:S07]  /*bd10*/  USEL UR5, UR9, URZ, !UP0 ;  /* 0x0000003f09057287 */ /* 0x000fee000c000000 */
[----:B------:R-:W-:-:S05]  /*bd20*/  @P0 BRA `(.L_x_1561) ;  /* 0xffffd18000000947 */ /* 0x000fca000383ffff */
.L_x_1558:
        /* <DEDUP_REMOVED lines=122> */
.L_x_1544:
        /* <DEDUP_REMOVED lines=42> */
[----:B------:R-:W-:Y:S01]  /*c770*/  ISETP.NE.U32.AND P0, PT, R12, 0x1, PT ;  /* 0x000000010c00780c */ /* 0x000fe20003f05070 */
[----:B------:R-:W-:Y:S01]  /*c780*/  IMAD.U32 R12, RZ, RZ, UR4 ;  /* 0x00000004ff0c7e24 */ /* 0x000fe2000f8e00ff */
        /* <DEDUP_REMOVED lines=9> */
[----:B------:R-:W-:Y:S02]  /*c820*/  F2FP.BF16.PACK_AB R44, R45, R44 ;  /* 0x0000002c2d2c723e */ /* 0x000fe400000010ff */
[----:B------:R-:W-:-:S02]  /*c830*/  F2FP.BF16.PACK_AB R46, R47, R46 ;  /* 0x0000002e2f2e723e */ /* 0x000fc400000010ff */
[C---:B------:R-:W-:Y:S02]  /*c840*/  IADD3 R6, R13.reuse, 0x80, RZ ;  /* 0x000000800d067810 */ /* 0x040fe40007ffe0ff */
[----:B------:R-:W-:Y:S02]  /*c850*/  IADD3 R5, R13, 0x70, RZ ;  /* 0x000000700d057810 */ /* 0x000fe40007ffe0ff */
[----:B------:R-:W-:Y:S02]  /*c860*/  @P0 IADD3 R5, R6, 0x10, RZ ;  /* 0x0000001006050810 */ /* 0x000fe40007ffe0ff */
[----:B------:R-:W-:Y:S01]  /*c870*/  SEL R6, R9, 0xffffffe0, !P1 ;  /* 0xffffffe009067807 */ /* 0x000fe20004800000 */
[----:B------:R-:W-:Y:S01]  /*c880*/  IMAD.MOV.U32 R9, RZ, RZ, 0x40 ;  /* 0x00000040ff097424 */ /* 0x000fe200078e00ff */
[----:B------:R-:W-:Y:S02]  /*c890*/  F2FP.BF16.PACK_AB R48, R49, R48 ;  /* 0x000000303130723e */ /* 0x000fe400000010ff */
[----:B------:R-:W-:Y:S01]  /*c8a0*/  F2FP.BF16.PACK_AB R50, R51, R50 ;  /* 0x000000323332723e */ /* 0x000fe200000010ff */
[----:B------:R-:W-:Y:S01]  /*c8b0*/  IMAD.IADD R15, R13, 0x1, R6 ;  /* 0x000000010d0f7824 */ /* 0x000fe200078e0206 */
[----:B------:R-:W-:Y:S01]  /*c8c0*/  SEL R10, R9, 0xffffffc0, !P2 ;  /* 0xffffffc0090a7807 */ /* 0x000fe20005000000 */
[----:B------:R-:W-:Y:S01]  /*c8d0*/  IMAD.IADD R9, R6, 0x1, R5 ;  /* 0x0000000106097824 */ /* 0x000fe200078e0205 */
[----:B------:R-:W-:-:S02]  /*c8e0*/  F2FP.BF16.PACK_AB R52, R53, R52 ;  /* 0x000000343534723e */ /* 0x000fc400000010ff */
        /* <DEDUP_REMOVED lines=86> */
[----:B---3--:R-:W-:-:S05]  /*ce50*/  IMAD.U32 R15, RZ, RZ, UR5 ;  /* 0x00000005ff0f7e24 */ /* 0x008fca000f8e00ff */
[----:B------:R1:W5:Y:S01]  /*ce60*/  @P1 LDG.E R5, [R14.64] ;  /* 0x0000000a0e051981 */ /* 0x000362000c1e1900 */
[----:B------:R-:W-:Y:S02]  /*ce70*/  UMOV UR20, URZ ;  /* 0x0000003f00147c82 */ /* 0x000fe40008000000 */
[----:B------:R-:W-:Y:S01]  /*ce80*/  UMOV UR21, URZ ;  /* 0x0000003f00157c82 */ /* 0x000fe20008000000 */
[----:B----4-:R-:W2:Y:S02]  /*ce90*/  @P0 R2UR UR5, R6 ;  /* 0x00000000060503c2 */ /* 0x010ea400000e0000 */
        /* <DEDUP_REMOVED lines=8> */
.L_x_1563:
[----:B-1----:R-:W-:Y:S01]  /*cf20*/  SHF.R.S32.HI R9, RZ, 0x1f, R2 ;  /* 0x0000001fff097819 */ /* 0x002fe20000011402 */
[----:B------:R-:W1:Y:S01]  /*cf30*/  S2R R57, SR_CTAID.X ;  /* 0x0000000000397919 */ /* 0x000e620000002500 */
[----:B------:R-:W-:Y:S01]  /*cf40*/  LOP3.LUT R13, R4, 0xffffffe0, RZ, 0xc0, !PT ;  /* 0xffffffe0040d7812 */ /* 0x000fe200078ec0ff */
[----:B------:R-:W-:Y:S01]  /*cf50*/  IMAD.MOV.U32 R6, RZ, RZ, c[0x0][0x4e8] ;  /* 0x00013a00ff067624 */ /* 0x000fe200078e00ff */
[----:B------:R-:W-:Y:S01]  /*cf60*/  LEA.HI R9, R9, R2, RZ, 0x3 ;  /* 0x0000000209097211 */ /* 0x000fe200078f18ff */
[----:B------:R-:W-:Y:S01]  /*cf70*/  UMOV UR14, UR20 ;  /* 0x00000014000e7c82 */ /* 0x000fe20008000000 */
[----:B------:R-:W-:Y:S01]  /*cf80*/  BSSY B0, `(.L_x_1564) ;  /* 0x000008c000007945 */ /* 0x000fe20003800000 */
[----:B------:R-:W-:Y:S01]  /*cf90*/  IMAD.IADD R4, R0, 0x1, -R13 ;  /* 0x0000000100047824 */ /* 0x000fe200078e0a0d */
[----:B------:R-:W-:Y:S01]  /*cfa0*/  LOP3.LUT R9, R9, 0xffffff8, RZ, 0xc0, !PT ;  /* 0x0ffffff809097812 */ /* 0x000fe200078ec0ff */
[----:B------:R-:W-:Y:S01]  /*cfb0*/  UMOV UR15, UR21 ;  /* 0x00000015000f7c82 */ /* 0x000fe20008000000 */
[----:B------:R-:W-:Y:S01]  /*cfc0*/  ISETP.NE.AND P1, PT, R6, 0x1, PT ;  /* 0x000000010600780c */ /* 0x000fe20003f25270 */
[----:B------:R-:W-:Y:S01]  /*cfd0*/  ULDC.64 UR12, c[0x0][0x490] ;  /* 0x00012400000c7ab9 */ /* 0x000fe20000000a00 */
[----:B------:R-:W-:Y:S01]  /*cfe0*/  LEA.HI R6, R11, R11, RZ, 0x1 ;  /* 0x0000000b0b067211 */ /* 0x000fe200078f08ff */
[----:B------:R-:W-:Y:S01]  /*cff0*/  IMAD.IADD R2, R2, 0x1, -R9 ;  /* 0x0000000102027824 */ /* 0x000fe200078e0a09 */
[----:B------:R-:W-:Y:S01]  /*d000*/  SHF.R.S32.HI R9, RZ, 0x1f, R4 ;  /* 0x0000001fff097819 */ /* 0x000fe20000011404 */
[----:B------:R-:W-:Y:S01]  /*d010*/  UIMAD.WIDE.U32 UR14, UR6, UR12, UR14 ;  /* 0x0000000c060e72a5 */ /* 0x000fe2000f8e000e */
[----:B------:R-:W-:Y:S01]  /*d020*/  LOP3.LUT R6, R6, 0x1ffffffe, RZ, 0xc0, !PT ;  /* 0x1ffffffe06067812 */ /* 0x000fe200078ec0ff */
[----:B------:R-:W-:Y:S01]  /*d030*/  UIMAD UR12, UR7, UR12, URZ ;  /* 0x0000000c070c72a4 */ /* 0x000fe2000f8e023f */
[----:B------:R-:W-:Y:S01]  /*d040*/  LEA.HI R9, R9, R4, RZ, 0x2 ;  /* 0x0000000409097211 */ /* 0x000fe200078f10ff */
[----:B------:R-:W-:Y:S01]  /*d050*/  ULDC.64 UR4, c[0x0][0x3a0] ;  /* 0x0000e80000047ab9 */ /* 0x000fe20000000a00 */
        /* <DEDUP_REMOVED lines=11> */
[----:B------:R-:W-:Y:S01]  /*d110*/  USEL UR17, UR8, URZ, !UP1 ;  /* 0x0000003f08117287 */ /* 0x000fe2000c800000 */
[----:B------:R-:W-:Y:S01]  /*d120*/  IMAD.SHL.U32 R3, R3, 0x8, RZ ;  /* 0x0000000803037824 */ /* 0x000fe200078e00ff */
[----:B------:R-:W-:Y:S02]  /*d130*/  UIMAD.WIDE.U32 UR18, UR20, UR4, URZ ;  /* 0x00000004141272a5 */ /* 0x000fe4000f8e003f */
[----:B-1----:R-:W-:Y:S01]  /*d140*/  LEA R6, R57, R6, 0x7 ;  /* 0x0000000639067211 */ /* 0x002fe200078e38ff */
[----:B------:R-:W-:Y:S02]  /*d150*/  ULDC.64 UR8, c[0x0][0x498] ;  /* 0x0001260000087ab9 */ /* 0x000fe40000000a00 */
[----:B------:R-:W-:Y:S02]  /*d160*/  UIMAD UR16, UR20, UR5, UR16 ;  /* 0x00000005141072a4 */ /* 0x000fe4000f8e0210 */
        /* <DEDUP_REMOVED lines=26> */
[----:B------:R-:W-:Y:S01]  /*d310*/  LOP3.LUT R11, R11, 0x1c0, RZ, 0xc0, !PT ;  /* 0x000001c00b0b7812 */ /* 0x000fe200078ec0ff */
[----:B------:R-:W-:-:S02]  /*d320*/  ULDC.64 UR6, c[0x0][0x3f0] ;  /* 0x0000fc0000067ab9 */ /* 0x000fc40000000a00 */
[----:B------:R-:W-:Y:S01]  /*d330*/  IMAD R13, R57, 0x80, R0 ;  /* 0x00000080390d7824 */ /* 0x000fe200078e0200 */
[----:B------:R-:W-:Y:S01]  /*d340*/  LEA R16, P0, R14, c[0x0][0x450], 0x2 ;  /* 0x000114000e107a11 */ /* 0x000fe200078010ff */
[----:B------:R-:W-:Y:S01]  /*d350*/  IMAD R17, R6, c[0x0][0x48c], R17 ;  /* 0x0001230006117a24 */ /* 0x000fe200078e0211 */
[----:B------:R-:W-:Y:S01]  /*d360*/  UIMAD UR12, UR12, UR6, URZ ;  /* 0x000000060c0c72a4 */ /* 0x000fe2000f8e023f */
[----:B------:R-:W-:Y:S01]  /*d370*/  @P1 IMAD.HI.U32 R10, R13, c[0x0][0x4ec], RZ ;  /* 0x00013b000d0a1a27 */ /* 0x000fe200078e00ff */
[----:B------:R-:W-:Y:S01]  /*d380*/  UIADD3 UR19, UR19, UR5, URZ ;  /* 0x0000000513137290 */ /* 0x000fe2000fffe03f */
[----:B------:R-:W-:Y:S01]  /*d390*/  SHF.R.U32.HI R6, RZ, 0x3, R11 ;  /* 0x00000003ff067819 */ /* 0x000fe2000001160b */
[----:B------:R-:W-:Y:S01]  /*d3a0*/  UIMAD UR7, UR17, UR7, UR12 ;  /* 0x00000007110772a4 */ /* 0x000fe2000f8e020c */
[----:B------:R-:W-:Y:S01]  /*d3b0*/  IMAD.IADD R12, R15, 0x1, R17 ;  /* 0x000000010f0c7824 */ /* 0x000fe200078e0211 */
[----:B------:R-:W-:Y:S01]  /*d3c0*/  UIMAD.WIDE.U32 UR18, UR17, UR6, UR18 ;  /* 0x00000006111272a5 */ /* 0x000fe2000f8e0012 */
[----:B------:R-:W-:Y:S01]  /*d3d0*/  IMAD.SHL.U32 R0, R9, 0x8, RZ ;  /* 0x0000000809007824 */ /* 0x000fe200078e00ff */
[----:B------:R-:W-:Y:S01]  /*d3e0*/  SHFL.IDX PT, R50, R16, RZ, 0x1c1f ;  /* 0x001c1fff10327589 */ /* 0x000fe200000e0000 */
[----:B------:R-:W-:Y:S01]  /*d3f0*/  IMAD.MOV.U32 R9, RZ, RZ, R13 ;  /* 0x000000ffff097224 */ /* 0x000fe200078e000d */
[----:B------:R-:W-:Y:S01]  /*d400*/  @P1 SHF.R.U32.HI R9, RZ, c[0x0][0x4f0], R10 ;  /* 0x00013c00ff091a19 */ /* 0x000fe2000001160a */
[----:B------:R-:W-:Y:S01]  /*d410*/  UIADD3 UR7, UR19, UR7, URZ ;  /* 0x0000000713077290 */ /* 0x000fe2000fffe03f */
[----:B------:R-:W-:Y:S01]  /*d420*/  LEA.HI.X R12, R14, c[0x0][0x454], R12, 0x2, P0 ;  /* 0x000115000e0c7a11 */ /* 0x000fe200000f140c */
[----:B------:R-:W-:Y:S01]  /*d430*/  SHFL.IDX PT, R48, R16, 0x1, 0x1c1f ;  /* 0x003c1f0010307f89 */ /* 0x000fe200000e0000 */
        /* <DEDUP_REMOVED lines=20> */
[----:B------:R-:W-:Y:S02]  /*d580*/  IMAD.SHL.U32 R58, R6, 0x2, RZ ;  /* 0x00000002063a7824 */ /* 0x000fe400078e00ff */
[----:B------:R-:W-:Y:S01]  /*d590*/  IMAD R57, R57, 0x80, R4 ;  /* 0x0000008039397824 */ /* 0x000fe200078e0204 */
[----:B------:R-:W-:Y:S01]  /*d5a0*/  IADD3 R15, R15, R18, RZ ;  /* 0x000000120f0f7210 */ /* 0x000fe20007ffe0ff */
[----:B------:R-:W-:Y:S01]  /*d5b0*/  IMAD R9, R9, c[0x0][0x3d8], RZ ;  /* 0x0000f60009097a24 */ /* 0x000fe200078e02ff */
[----:B-1----:R1:W-:Y:S03]  /*d5c0*/  @!P1 ST.E [R50.64], R7 ;  /* 0x0000000732009985 */ /* 0x0023e6000c10190a */
        /* <DEDUP_REMOVED lines=39> */
.L_x_1565:
[----:B--2---:R-:W-:Y:S05]  /*d840*/  BSYNC B0 ;  /* 0x0000000000007941 */ /* 0x004fea0003800000 */
.L_x_1564:
        /* <DEDUP_REMOVED lines=23> */
.L_x_1567:
[----:B------:R-:W-:Y:S05]  /*d9c0*/  BSYNC B0 ;  /* 0x0000000000007941 */ /* 0x000fea0003800000 */
.L_x_1566:
        /* <DEDUP_REMOVED lines=23> */
.L_x_1569:
[----:B------:R-:W-:Y:S05]  /*db40*/  BSYNC B0 ;  /* 0x0000000000007941 */ /* 0x000fea0003800000 */
.L_x_1568:
        /* <DEDUP_REMOVED lines=24> */
.L_x_1562:
        /* <DEDUP_REMOVED lines=31> */
.L_x_1570:
        /* <DEDUP_REMOVED lines=24> */
[----:B------:R-:W-:-:S04]  /*e040*/  UIMAD UR14, UR8, UR4, URZ ;  /* 0x00000004080e72a4 */ /* 0x000fc8000f8e023f */
[----:B------:R-:W-:Y:S01]  /*e050*/  @P0 SHF.R.U32.HI R8, RZ, c[0x0][0x4f0], R0 ;  /* 0x00013c00ff080a19 */ /* 0x000fe20000011600 */
[----:B------:R-:W-:-:S03]  /*e060*/  UIMAD UR5, UR9, UR5, UR14 ;  /* 0x00000005090572a4 */ /* 0x000fc6000f8e020e */
[----:B------:R-:W-:Y:S01]  /*e070*/  IADD3 R4, -R8, RZ, RZ ;  /* 0x000000ff08047210 */ /* 0x000fe20007ffe1ff */
[----:B------:R-:W-:Y:S02]  /*e080*/  UMOV UR14, UR16 ;  /* 0x00000010000e7c82 */ /* 0x000fe40008000000 */
[----:B------:R-:W-:Y:S01]  /*e090*/  UIMAD.WIDE.U32 UR14, UR9, UR4, UR14 ;  /* 0x00000004090e72a5 */ /* 0x000fe2000f8e000e */
[----:B------:R-:W-:Y:S02]  /*e0a0*/  IMAD.U32 R0, RZ, RZ, UR5 ;  /* 0x00000005ff007e24 */ /* 0x000fe4000f8e00ff */
[----:B------:R-:W-:Y:S01]  /*e0b0*/  IMAD R4, R4, c[0x0][0x4e8], R5 ;  /* 0x00013a0004047a24 */ /* 0x000fe200078e0205 */
[----:B------:R-:W-:Y:S02]  /*e0c0*/  SHF.R.S32.HI R5, RZ, 0x1f, R8 ;  /* 0x0000001fff057819 */ /* 0x000fe40000011408 */
[----:B------:R-:W-:Y:S02]  /*e0d0*/  IADD3 R8, P0, R8, UR14, RZ ;  /* 0x0000000e08087c10 */ /* 0x000fe4000ff1e0ff */
[----:B------:R-:W-:-:S02]  /*e0e0*/  SHF.R.S32.HI R2, RZ, 0x1f, R4 ;  /* 0x0000001fff027819 */ /* 0x000fc40000011404 */
        /* <DEDUP_REMOVED lines=9> */
.L_x_1572:
[----:B------:R-:W-:Y:S05]  /*e180*/  BSYNC B0 ;  /* 0x0000000000007941 */ /* 0x000fea0003800000 */
.L_x_1571:
        /* <DEDUP_REMOVED lines=70> */
.L_x_1574:
[----:B------:R-:W-:Y:S05]  /*e5f0*/  BSYNC B0 ;  /* 0x0000000000007941 */ /* 0x000fea0003800000 */
.L_x_1573:
        /* <DEDUP_REMOVED lines=21> */
.L_x_1576:
[----:B------:R-:W-:Y:S05]  /*e750*/  BSYNC B0 ;  /* 0x0000000000007941 */ /* 0x000fea0003800000 */
.L_x_1575:
        /* <DEDUP_REMOVED lines=21> */
.L_x_1578:
[----:B------:R-:W-:Y:S05]  /*e8b0*/  BSYNC B0 ;  /* 0x0000000000007941 */ /* 0x000fea0003800000 */
.L_x_1577:
        /* <DEDUP_REMOVED lines=22> */
.L_x_1579:
        /* <DEDUP_REMOVED lines=14> */
.L_x_3420:


//--------------------- .text._ZN7cutlass13device_kernelIN5flash19enable_sm80_to_sm89INS1_16FlashAttnFwdSm80INS1_25CollectiveMainloopFwdSm80ILi8ELi2ELb0EN4cute5tupleIJNS5_1CILi128EEENS7_ILi64EEENS7_ILi192EEEEEELi192ENS_10bfloat16_tEfNS_4arch4Sm80ELb1ELb0ELb1ELb1ELb1ELb1ELb1ELb0EEENS1_21CollectiveEpilogueFwdINS6_IJS8_SA_S9_EEENS6_IJNS7_ILi1EEESI_SI_EEESC_SE_Li256ELb1ELb1ELb0ELb0EEENS1_19SingleTileSchedulerILb1ELb0ELb1ELi128EEEEEEEEEvNT_6ParamsE --------------------------
	.section	.text._ZN7cutlass13device_kernelIN5flash19enable_sm80_to_sm89INS1_16FlashAttnFwdSm80INS1_25CollectiveMainloopFwdSm80ILi8ELi2ELb0EN4cute5tupleIJNS5_1CILi128EEENS7_ILi64EEENS7_ILi192EEEEEELi192ENS_10bfloat16_tEfNS_4arch4Sm80ELb1ELb0ELb1ELb1ELb1ELb1ELb1ELb0EEENS1_21CollectiveEpilogueFwdINS6_IJS8_SA_S9_EEENS6_IJNS7_ILi1EEESI_SI_EEESC_SE_Li256ELb1ELb1ELb0ELb0EEENS1_19SingleTileSchedulerILb1ELb0ELb1ELi128EEEEEEEEEvNT_6ParamsE,"ax",@progbits
	.sectioninfo	@"SHI_REGISTERS=242"
	.align	128
.text._ZN7cutlass13device_kernelIN5flash19enable_sm80_to_sm89INS1_16FlashAttnFwdSm80INS1_25CollectiveMainloopFwdSm80ILi8ELi2ELb0EN4cute5tupleIJNS5_1CILi128EEENS7_ILi64EEENS7_ILi192EEEEEELi192ENS_10bfloat16_tEfNS_4arch4Sm80ELb1ELb0ELb1ELb1ELb1ELb1ELb1ELb0EEENS1_21CollectiveEpilogueFwdINS6_IJS8_SA_S9_EEENS6_IJNS7_ILi1EEESI_SI_EEESC_SE_Li256ELb1ELb1ELb0ELb0EEENS1_19SingleTileSchedulerILb1ELb0ELb1ELi128EEEEEEEEEvNT_6ParamsE:
        .type           _ZN7cutlass13device_kernelIN5flash19enable_sm80_to_sm89INS1_16FlashAttnFwdSm80INS1_25CollectiveMainloopFwdSm80ILi8ELi2ELb0EN4cute5tupleIJNS5_1CILi128EEENS7_ILi64EEENS7_ILi192EEEEEELi192ENS_10bfloat16_tEfNS_4arch4Sm80ELb1ELb0ELb1ELb1ELb1ELb1ELb1ELb0EEENS1_21CollectiveEpilogueFwdINS6_IJS8_SA_S9_EEENS6_IJNS7_ILi1EEESI_SI_EEESC_SE_Li256ELb1ELb1ELb0ELb0EEENS1_19SingleTileSchedulerILb1ELb0ELb1ELi128EEEEEEEEEvNT_6ParamsE,@function
        .size           _ZN7cutlass13device_kernelIN5flash19enable_sm80_to_sm89INS1_16FlashAttnFwdSm80INS1_25CollectiveMainloopFwdSm80ILi8ELi2ELb0EN4cute5tupleIJNS5_1CILi128EEENS7_ILi64EEENS7_ILi192EEEEEELi192ENS_10bfloat16_tEfNS_4arch4Sm80ELb1ELb0ELb1ELb1ELb1ELb1ELb1ELb0EEENS1_21CollectiveEpilogueFwdINS6_IJS8_SA_S9_EEENS6_IJNS7_ILi1EEESI_SI_EEESC_SE_Li256ELb1ELb1ELb0ELb0EEENS1_19SingleTileSchedulerILb1ELb0ELb1ELi128EEEEEEEEEvNT_6ParamsE,(.L_x_3421 - _ZN7cutlass13device_kernelIN5flash19enable_sm80_to_sm89INS1_16FlashAttnFwdSm80INS1_25CollectiveMainloopFwdSm80ILi8ELi2ELb0EN4cute5tupleIJNS5_1CILi128EEENS7_ILi64EEENS7_ILi192EEEEEELi192ENS_10bfloat16_tEfNS_4arch4Sm80ELb1ELb0ELb1ELb1ELb1ELb1ELb1ELb0EEENS1_21CollectiveEpilogueFwdINS6_IJS8_SA_S9_EEENS6_IJNS7_ILi1EEESI_SI_EEESC_SE_Li256ELb1ELb1ELb0ELb0EEENS1_19SingleTileSchedulerILb1ELb0ELb1ELi128EEEEEEEEEvNT_6ParamsE)
        .other          _ZN7cutlass13device_kernelIN5flash19enable_sm80_to_sm89INS1_16FlashAttnFwdSm80INS1_25CollectiveMainloopFwdSm80ILi8ELi2ELb0EN4cute5tupleIJNS5_1CILi128EEENS7_ILi64EEENS7_ILi192EEEEEELi192ENS_10bfloat16_tEfNS_4arch4Sm80ELb1ELb0ELb1ELb1ELb1ELb1ELb1ELb0EEENS1_21CollectiveEpilogueFwdINS6_IJS8_SA_S9_EEENS6_IJNS7_ILi1EEESI_SI_EEESC_SE_Li256ELb1ELb1ELb0ELb0EEENS1_19SingleTileSchedulerILb1ELb0ELb1ELi128EEEEEEEEEvNT_6ParamsE,@"STO_CUDA_ENTRY STV_DEFAULT"
_ZN7cutlass13device_kernelIN5flash19enable_sm80_to_sm89INS1_16FlashAttnFwdSm80INS1_25CollectiveMainloopFwdSm80ILi8ELi2ELb0EN4cute5tupleIJNS5_1CILi128EEENS7_ILi64EEENS7_ILi192EEEEEELi192ENS_10bfloat16_tEfNS_4arch4Sm80ELb1ELb0ELb1ELb1ELb1ELb1ELb1ELb0EEENS1_21CollectiveEpilogueFwdINS6_IJS8_SA_S9_EEENS6_IJNS7_ILi1EEESI_SI_EEESC_SE_Li256ELb1ELb1ELb0ELb0EEENS1_19SingleTileSchedulerILb1ELb0ELb1ELi128EEEEEEEEEvNT_6ParamsE:
[----:B------:R-:W-:Y:S02]  /*0000*/  MOV R1, c[0x0][0x28] ;  /* 0x00000a0000017a02 */ /* 0x000fe40000000f00 */
[----:B------:R-:W1:Y:S01]  /*0010*/  S2R R89, SR_TID.X ;  /* 0x0000000000597919 */ /* 0x000e620000002100 */
[----:B------:R-:W-:Y:S01]  /*0020*/  MOV R2, 0x4 ;  /* 0x0000000400027802 */ /* 0x000fe20000000f00 */
[----:B------:R-:W2:Y:S01]  /*0030*/  S2UR UR4, SR_CTAID.X ;  /* 0x00000000000479c3 */ /* 0x000ea20000002500 */
[----:B------:R-:W-:Y:S01]  /*0040*/  ULDC.64 UR10, c[0x0][0x118] ;  /* 0x00004600000a7ab9 */ /* 0x000fe20000000a00 */
[----:B------:R-:W3:Y:S01]  /*0050*/  S2R R197, SR_CTAID.Z ;  /* 0x0000000000c57919 */ /* 0x000ee20000002700 */
[----:B-1----:R-:W-:Y:S01]  /*0060*/  SHF.R.U32.HI R0, RZ, 0x5, R89 ;  /* 0x00000005ff007819 */ /* 0x002fe20000011659 */
[----:B---3--:R-:W-:-:S05]  /*0070*/  IMAD.WIDE R4, R197, R2, c[0x0][0x568] ;  /* 0x00015a00c5047625 */ /* 0x008fca00078e0202 */
[----:B------:R-:W1:Y:S02]  /*0080*/  SHFL.IDX PT, R0, R0, RZ, 0x1f ;  /* 0x00001fff00007589 */ /* 0x000e6400000e0000 */
[----:B-1----:R-:W-:-:S13]  /*0090*/  ISETP.NE.AND P0, PT, R0, RZ, PT ;  /* 0x000000ff0000720c */ /* 0x002fda0003f05270 */
[----:B--2---:R-:W-:Y:S05]  /*00a0*/  @!P0 BRA `(.L_x_1580) ;  /* 0x0000014000008947 */ /* 0x004fea0003800000 */
[----:B------:R-:W-:-:S04]  /*00b0*/  ISETP.NE.U32.AND P0, PT, RZ, c[0x0][0x568], PT ;  /* 0x00015a00ff007a0c */ /* 0x000fc80003f05070 */
[----:B------:R-:W-:-:S13]  /*00c0*/  ISETP.NE.AND.EX P0, PT, RZ, c[0x0][0x56c], PT, P0 ;  /* 0x00015b00ff007a0c */ /* 0x000fda0003f05300 */
[----:B------:R-:W-:Y:S05]  /*00d0*/  @!P0 BRA `(.L_x_1581) ;  /* 0x0000002000008947 */ /* 0x000fea0003800000 */
[----:B------:R1:W5:Y:S01]  /*00e0*/  LDG.E R3, [R4.64] ;  /* 0x0000000a04037981 */ /* 0x000362000c1e1900 */
[----:B------:R-:W-:Y:S05]  /*00f0*/  BRA `(.L_x_1582) ;  /* 0x0000009000007947 */ /* 0x000fea0003800000 */
.L_x_1581:
        /* <DEDUP_REMOVED lines=8> */
.L_x_1583:
[----:B------:R-:W-:-:S04]  /*0180*/  MOV R3, c[0x0][0x54c] ;  /* 0x0001530000037a02 */ /* 0x000fc80000000f00 */
.L_x_1582:
[----:B------:R-:W-:Y:S01]  /*0190*/  USHF.L.U32 UR4, UR4, 0x7, URZ ;  /* 0x0000000704047899 */ /* 0x000fe2000800063f */
[----:B-----5:R-:W-:-:S05]  /*01a0*/  IMAD R3, R3, c[0x0][0x548], RZ ;  /* 0x0001520003037a24 */ /* 0x020fca00078e02ff */
[----:B-1----:R-:W-:-:S04]  /*01b0*/  MOV R4, UR4 ;  /* 0x0000000400047c02 */ /* 0x002fc80008000f00 */
[----:B------:R-:W-:-:S04]  /*01c0*/  ISETP.GE.AND P0, PT, R4, R3, PT ;  /* 0x000000030400720c */ /* 0x000fc80003f06270 */
[----:B------:R-:W-:Y:S01]  /*01d0*/  SEL R197, R197, 0xffffffff, !P0 ;  /* 0xffffffffc5c57807 */ /* 0x000fe20004000000 */
[----:B------:R-:W-:Y:S05]  /*01e0*/  BRA `(.L_x_1584) ;  /* 0x0000013000007947 */ /* 0x000fea0003800000 */
.L_x_1580:
[----:B------:R-:W-:-:S04]  /*01f0*/  ISETP.NE.U32.AND P0, PT, RZ, c[0x0][0x568], PT ;  /* 0x00015a00ff007a0c */ /* 0x000fc80003f05070 */
[----:B------:R-:W-:-:S13]  /*0200*/  ISETP.NE.AND.EX P0, PT, RZ, c[0x0][0x56c], PT, P0 ;  /* 0x00015b00ff007a0c */ /* 0x000fda0003f05300 */
[----:B------:R-:W-:Y:S05]  /*0210*/  @!P0 BRA `(.L_x_1585) ;  /* 0x0000002000008947 */ /* 0x000fea0003800000 */
[----:B------:R1:W5:Y:S01]  /*0220*/  LDG.E R3, [R4.64] ;  /* 0x0000000a04037981 */ /* 0x000362000c1e1900 */
[----:B------:R-:W-:Y:S05]  /*0230*/  BRA `(.L_x_1586) ;  /* 0x0000009000007947 */ /* 0x000fea0003800000 */
.L_x_1585:
        /* <DEDUP_REMOVED lines=8> */
.L_x_1587:
[----:B------:R-:W-:-:S04]  /*02c0*/  MOV R3, c[0x0][0x54c] ;  /* 0x0001530000037a02 */ /* 0x000fc80000000f00 */
.L_x_1586:
[----:B------:R-:W-:Y:S01]  /*02d0*/  USHF.L.U32 UR4, UR4, 0x7, URZ ;  /* 0x0000000704047899 */ /* 0x000fe2000800063f */
[----:B-----5:R-:W-:-:S05]  /*02e0*/  IMAD R3, R3, c[0x0][0x548], RZ ;  /* 0x0001520003037a24 */ /* 0x020fca00078e02ff */
[----:B-1----:R-:W-:-:S04]  /*02f0*/  MOV R4, UR4 ;  /* 0x0000000400047c02 */ /* 0x002fc80008000f00 */
[----:B------:R-:W-:-:S04]  /*0300*/  ISETP.GE.AND P0, PT, R4, R3, PT ;  /* 0x000000030400720c */ /* 0x000fc80003f06270 */
[----:B------:R-:W-:-:S04]  /*0310*/  SEL R197, R197, 0xffffffff, !P0 ;  /* 0xffffffffc5c57807 */ /* 0x000fc80004000000 */
.L_x_1584:
[----:B------:R-:W-:-:S13]  /*0320*/  ISETP.GE.AND P0, PT, R197, RZ, PT ;  /* 0x000000ffc500720c */ /* 0x000fda0003f06270 */
[----:B------:R-:W-:Y:S05]  /*0330*/  @!P0 EXIT ;  /* 0x000000000000894d */ /* 0x000fea0003800000 */
[----:B------:R-:W-:Y:S02]  /*0340*/  ISETP.NE.U32.AND P0, PT, RZ, c[0x0][0x370], PT ;  /* 0x0000dc00ff007a0c */ /* 0x000fe40003f05070 */
[----:B------:R-:W-:Y:S02]  /*0350*/  ISETP.NE.U32.AND P2, PT, RZ, c[0x0][0x360], PT ;  /* 0x0000d800ff007a0c */ /* 0x000fe40003f45070 */
[----:B------:R-:W-:Y:S02]  /*0360*/  ISETP.NE.AND.EX P1, PT, RZ, c[0x0][0x374], PT, P0 ;  /* 0x0000dd00ff007a0c */ /* 0x000fe40003f25300 */
[----:B------:R-:W-:Y:S02]  /*0370*/  ISETP.NE.AND.EX P0, PT, RZ, c[0x0][0x364], PT, P2 ;  /* 0x0000d900ff007a0c */ /* 0x000fe40003f05320 */
[----:B------:R-:W-:Y:S02]  /*0380*/  ISETP.NE.U32.AND P2, PT, RZ, c[0x0][0x348], PT ;  /* 0x0000d200ff007a0c */ /* 0x000fe40003f45070 */
[----:B------:R-:W-:-:S02]  /*0390*/  ISETP.NE.U32.AND P3, PT, RZ, c[0x0][0x350], PT ;  /* 0x0000d400ff007a0c */ /* 0x000fc40003f65070 */
[----:B------:R-:W-:Y:S02]  /*03a0*/  ISETP.NE.U32.AND P4, PT, RZ, c[0x0][0x358], PT ;  /* 0x0000d600ff007a0c */ /* 0x000fe40003f85070 */
[----:B------:R-:W-:Y:S02]  /*03b0*/  ISETP.NE.AND.EX P2, PT, RZ, c[0x0][0x34c], PT, P2 ;  /* 0x0000d300ff007a0c */ /* 0x000fe40003f45320 */
[----:B------:R-:W-:Y:S01]  /*03c0*/  ISETP.NE.AND.EX P3, PT, RZ, c[0x0][0x354], PT, P3 ;  /* 0x0000d500ff007a0c */ /* 0x000fe20003f65330 */
[----:B------:R-:W-:Y:S01]  /*03d0*/  @P1 IMAD.WIDE R8, R197, R2, c[0x0][0x370] ;  /* 0x0000dc00c5081625 */ /* 0x000fe200078e0202 */
[----:B------:R-:W-:-:S03]  /*03e0*/  ISETP.NE.AND.EX P4, PT, RZ, c[0x0][0x35c], PT, P4 ;  /* 0x0000d700ff007a0c */ /* 0x000fc60003f85340 */
[CC--:B------:R-:W-:Y:S01]  /*03f0*/  @P0 IMAD.WIDE R6, R197.reuse, R2.reuse, c[0x0][0x360] ;  /* 0x0000d800c5060625 */ /* 0x0c0fe200078e0202 */
[----:B------:R1:W2:Y:S03]  /*0400*/  @P1 LDG.E R3, [R8.64] ;  /* 0x0000000a08031981 */ /* 0x0002a6000c1e1900 */
[----:B------:R-:W-:Y:S01]  /*0410*/  IMAD.MOV.U32 R92, RZ, RZ, RZ ;  /* 0x000000ffff5c7224 */ /* 0x000fe200078e00ff */
[----:B------:R3:W4:Y:S01]  /*0420*/  @P0 LDG.E R0, [R6.64] ;  /* 0x0000000a06000981 */ /* 0x000722000c1e1900 */
[----:B------:R-:W-:Y:S02]  /*0430*/  IMAD.MOV.U32 R100, RZ, RZ, RZ ;  /* 0x000000ffff647224 */ /* 0x000fe400078e00ff */
[----:B------:R-:W-:Y:S02]  /*0440*/  IMAD.MOV.U32 R15, RZ, RZ, RZ ;  /* 0x000000ffff0f7224 */ /* 0x000fe400078e00ff */
[----:B------:R-:W-:-:S05]  /*0450*/  IMAD.WIDE R10, R197, R2, c[0x0][0x348] ;  /* 0x0000d200c50a7625 */ /* 0x000fca00078e0202 */
[----:B------:R2:W5:Y:S01]  /*0460*/  @P2 LDG.E R92, [R10.64] ;  /* 0x0000000a0a5c2981 */ /* 0x000562000c1e1900 */
[----:B-1----:R-:W-:-:S04]  /*0470*/  IMAD.WIDE R8, R197, R2, c[0x0][0x350] ;  /* 0x0000d400c5087625 */ /* 0x002fc800078e0202 */
[----:B---3--:R-:W-:Y:S01]  /*0480*/  IMAD.WIDE R6, R197, R2, c[0x0][0x358] ;  /* 0x0000d600c5067625 */ /* 0x008fe200078e0202 */
[----:B------:R1:W5:Y:S04]  /*0490*/  @P3 LDG.E R100, [R8.64] ;  /* 0x0000000a08643981 */ /* 0x000368000c1e1900 */
[----:B------:R1:W5:Y:S04]  /*04a0*/  @P4 LDG.E R15, [R6.64] ;  /* 0x0000000a060f4981 */ /* 0x000368000c1e1900 */
[----:B------:R-:W3:Y:S01]  /*04b0*/  S2R R196, SR_CTAID.Y ;  /* 0x0000000000c47919 */ /* 0x000ee20000002600 */
[----:B------:R-:W-:-:S02]  /*04c0*/  UMOV UR8, URZ ;  /* 0x0000003f00087c82 */ /* 0x000fc40008000000 */
[----:B------:R-:W-:Y:S02]  /*04d0*/  ULDC UR12, c[0x0][0x168] ;  /* 0x00005a00000c7ab9 */ /* 0x000fe40000000800 */
[----:B------:R-:W-:Y:S02]  /*04e0*/  ULDC UR4, c[0x0][0x2ac] ;  /* 0x0000ab0000047ab9 */ /* 0x000fe40000000800 */
[----:B------:R-:W-:Y:S02]  /*04f0*/  ULDC UR17, c[0x0][0x1d0] ;  /* 0x0000740000117ab9 */ /* 0x000fe40000000800 */
[----:B------:R-:W-:Y:S01]  /*0500*/  UIMAD UR17, UR4, UR17, URZ ;  /* 0x00000011041172a4 */ /* 0x000fe2000f8e023f */
[----:B------:R-:W-:Y:S01]  /*0510*/  IMAD.MOV.U32 R93, RZ, RZ, c[0x0][0x228] ;  /* 0x00008a00ff5d7624 */ /* 0x000fe200078e00ff */
[----:B---3--:R-:W-:Y:S01]  /*0520*/  SHF.R.S32.HI R90, RZ, 0x1f, R196 ;  /* 0x0000001fff5a7819 */ /* 0x008fe200000114c4 */
[----:B--2---:R1:W2:Y:S08]  /*0530*/  @P1 R2UR UR8, R3 ;  /* 0x00000000030813c2 */ /* 0x0042b000000e0000 */
[----:B----4-:R1:W3:Y:S01]  /*0540*/  @P0 R2UR UR12, R0 ;  /* 0x00000000000c03c2 */ /* 0x0102e200000e0000 */
[----:B------:R-:W-:Y:S05]  /*0550*/  @P0 BRA `(.L_x_1588) ;  /* 0x0000006000000947 */ /* 0x000fea0003800000 */
[----:B------:R-:W-:Y:S05]  /*0560*/  @!P2 BRA `(.L_x_1588) ;  /* 0x000000500000a947 */ /* 0x000fea0003800000 */
[----:B-1----:R-:W4:Y:S04]  /*0570*/  LDG.E R3, [R10.64] ;  /* 0x0000000a0a037981 */ /* 0x002f28000c1e1900 */
[----:B---3--:R-:W3:Y:S01]  /*0580*/  LDG.E R0, [R10.64+0x4] ;  /* 0x0000040a0a007981 */ /* 0x008ee2000c1e1900 */
[----:B----4-:R-:W1:Y:S08]  /*0590*/  R2UR UR12, R3 ;  /* 0x00000000030c73c2 */ /* 0x010e7000000e0000 */
[----:B---3--:R-:W1:Y:S02]  /*05a0*/  R2UR UR4, R0 ;  /* 0x00000000000473c2 */ /* 0x008e6400000e0000 */
[----:B-1----:R-:W-:-:S06]  /*05b0*/  UIADD3 UR12, -UR12, UR4, URZ ;  /* 0x000000040c0c7290 */ /* 0x002fcc000fffe13f */
.L_x_1588:
[----:B------:R-:W-:-:S04]  /*05c0*/  ISETP.NE.U32.AND P0, PT, RZ, c[0x0][0x368], PT ;  /* 0x0000da00ff007a0c */ /* 0x000fc80003f05070 */
[----:B------:R-:W-:-:S13]  /*05d0*/  ISETP.NE.AND.EX P0, PT, RZ, c[0x0][0x36c], PT, P0 ;  /* 0x0000db00ff007a0c */ /* 0x000fda0003f05300 */
[----:B------:R-:W-:Y:S05]  /*05e0*/  @!P0 BRA `(.L_x_1589) ;  /* 0x0000004000008947 */ /* 0x000fea0003800000 */
[----:B-1----:R-:W-:-:S05]  /*05f0*/  IMAD.WIDE R8, R197, R2, c[0x0][0x368] ;  /* 0x0000da00c5087625 */ /* 0x002fca00078e0202 */
[----:B------:R-:W4:Y:S02]  /*0600*/  LDG.E R0, [R8.64] ;  /* 0x0000000a08007981 */ /* 0x000f24000c1e1900 */
[----:B----4-:R1:W4:Y:S02]  /*0610*/  R2UR UR17, R0 ;  /* 0x00000000001173c2 */ /* 0x01032400000e0000 */
[----:B-1--4-:R-:W-:Y:S05]  /*0620*/  BRA `(.L_x_1590) ;  /* 0x0000006000007947 */ /* 0x012fea0003800000 */
.L_x_1589:
[----:B------:R-:W-:Y:S05]  /*0630*/  @!P3 BRA `(.L_x_1590) ;  /* 0x000000500000b947 */ /* 0x000fea0003800000 */
[----:B-1----:R-:W4:Y:S04]  /*0640*/  LDG.E R0, [R8.64] ;  /* 0x0000000a08007981 */ /* 0x002f28000c1e1900 */
[----:B---3--:R-:W3:Y:S01]  /*0650*/  LDG.E R3, [R8.64+0x4] ;  /* 0x0000040a08037981 */ /* 0x008ee2000c1e1900 */
[----:B----4-:R-:W1:Y:S08]  /*0660*/  R2UR UR17, R0 ;  /* 0x00000000001173c2 */ /* 0x010e7000000e0000 */
[----:B---3--:R-:W1:Y:S02]  /*0670*/  R2UR UR4, R3 ;  /* 0x00000000030473c2 */ /* 0x008e6400000e0000 */
[----:B-1----:R-:W-:-:S06]  /*0680*/  UIADD3 UR17, -UR17, UR4, URZ ;  /* 0x0000000411117290 */ /* 0x002fcc000fffe13f */
.L_x_1590:
[----:B-1----:R-:W4:Y:S04]  /*0690*/  @P4 LDG.E R0, [R6.64] ;  /* 0x0000000a06004981 */ /* 0x002f28000c1e1900 */
[----:B------:R-:W4:Y:S01]  /*06a0*/  @P4 LDG.E R5, [R6.64+0x4] ;  /* 0x0000040a06054981 */ /* 0x000f22000c1e1900 */
[----:B------:R-:W-:-:S04]  /*06b0*/  ISETP.NE.U32.AND P1, PT, RZ, c[0x0][0x378], PT ;  /* 0x0000de00ff007a0c */ /* 0x000fc80003f25070 */
[----:B------:R-:W-:-:S13]  /*06c0*/  ISETP.NE.AND.EX P1, PT, RZ, c[0x0][0x37c], PT, P1 ;  /* 0x0000df00ff007a0c */ /* 0x000fda0003f25310 */
[----:B------:R-:W-:-:S05]  /*06d0*/  @P1 IMAD.WIDE R8, R197, R2, c[0x0][0x378] ;  /* 0x0000de00c5081625 */ /* 0x000fca00078e0202 */
[----:B---3--:R-:W3:Y:S01]  /*06e0*/  @P1 LDG.E R3, [R8.64] ;  /* 0x0000000a08031981 */ /* 0x008ee2000c1e1900 */
[----:B------:R-:W1:Y:S01]  /*06f0*/  R2UR UR13, R4 ;  /* 0x00000000040d73c2 */ /* 0x000e6200000e0000 */
[----:B------:R-:W-:Y:S02]  /*0700*/  ULDC UR4, c[0x0][0x2c4] ;  /* 0x0000b10000047ab9 */ /* 0x000fe40000000800 */
[----:B------:R-:W-:Y:S02]  /*0710*/  UISETP.NE.AND UP2, UPT, UR4, 0x1, UPT ;  /* 0x000000010400788c */ /* 0x000fe4000bf45270 */
[----:B--2---:R-:W-:Y:S02]  /*0720*/  UIADD3 UR6, -UR8, UR17, URZ ;  /* 0x0000001108067290 */ /* 0x004fe4000fffe13f */
[----:B------:R-:W-:-:S04]  /*0730*/  ULDC.64 UR4, c[0x0][0x2c8] ;  /* 0x0000b20000047ab9 */ /* 0x000fc80000000a00 */
[----:B------:R-:W-:-:S05]  /*0740*/  IMAD R11, RZ, RZ, -UR6 ;  /* 0x80000006ff0b7e24 */ /* 0x000fca000f8e02ff */
[----:B------:R-:W-:Y:S01]  /*0750*/  IMNMX R11, RZ, R11, !PT ;  /* 0x0000000bff0b7217 */ /* 0x000fe20007800200 */
[----:B-1----:R-:W-:-:S04]  /*0760*/  @UP2 UIADD3 UR18, UR13, 0x7f, URZ ;  /* 0x0000007f0d122890 */ /* 0x002fc8000fffe03f */
[----:B------:R-:W-:Y:S01]  /*0770*/  UIMAD.WIDE.U32 UR18, UR18, UR4, URZ ;  /* 0x00000004121272a5 */ /* 0x000fe2000f8e003f */
[----:B----4-:R-:W-:Y:S01]  /*0780*/  @P4 IMAD.IADD R93, R5, 0x1, -R0 ;  /* 0x00000001055d4824 */ /* 0x010fe200078e0a00 */
[----:B------:R-:W-:-:S03]  /*0790*/  IADD3 R0, R4, 0x7f, RZ ;  /* 0x0000007f04007810 */ /* 0x000fc60007ffe0ff */
[----:B------:R-:W1:Y:S08]  /*07a0*/  R2UR UR9, R93 ;  /* 0x000000005d0973c2 */ /* 0x000e7000000e0000 */
[----:B------:R2:W4:Y:S02]  /*07b0*/  R2UR UR7, R0 ;  /* 0x00000000000773c2 */ /* 0x00052400000e0000 */
[----:B----4-:R-:W-:-:S02]  /*07c0*/  @UP2 USHF.R.U32.HI UR7, URZ, UR5, UR19 ;  /* 0x000000053f072299 */ /* 0x010fc40008011613 */
[----:B-1----:R-:W-:-:S04]  /*07d0*/  UIADD3 UR9, UR6, UR9, URZ ;  /* 0x0000000906097290 */ /* 0x002fc8000fffe03f */
[----:B------:R-:W-:Y:S02]  /*07e0*/  UIADD3 UR15, UR9, 0x40, -UR12 ;  /* 0x00000040090f7890 */ /* 0x000fe4000fffe80c */
[----:B------:R-:W-:Y:S02]  /*07f0*/  UIADD3 UR4, UR9, 0x3f, URZ ;  /* 0x0000003f09047890 */ /* 0x000fe4000fffe03f */
[----:B------:R-:W-:Y:S02]  /*0800*/  UIADD3 UR7, UR15, UR7, URZ ;  /* 0x000000070f077290 */ /* 0x000fe4000fffe03f */
[----:B------:R-:W-:Y:S02]  /*0810*/  USHF.R.S32.HI UR14, URZ, 0x1f, UR4 ;  /* 0x0000001f3f0e7899 */ /* 0x000fe40008011404 */
[----:B------:R-:W-:Y:S02]  /*0820*/  USHF.R.S32.HI UR5, URZ, 0x1f, UR7 ;  /* 0x0000001f3f057899 */ /* 0x000fe40008011407 */
[----:B------:R-:W-:-:S02]  /*0830*/  ULEA.HI UR14, UR14, UR4, URZ, 0x6 ;  /* 0x000000040e0e7291 */ /* 0x000fc4000f8f303f */
[----:B------:R-:W-:Y:S02]  /*0840*/  ULEA.HI UR5, UR5, UR7, URZ, 0x6 ;  /* 0x0000000705057291 */ /* 0x000fe4000f8f303f */
[----:B------:R-:W-:Y:S02]  /*0850*/  USHF.R.S32.HI UR16, URZ, 0x6, UR14 ;  /* 0x000000063f107899 */ /* 0x000fe4000801140e */
[----:B------:R-:W-:Y:S02]  /*0860*/  USHF.R.S32.HI UR5, URZ, 0x6, UR5 ;  /* 0x000000063f057899 */ /* 0x000fe40008011405 */
[----:B------:R-:W-:Y:S02]  /*0870*/  UMOV UR14, UR17 ;  /* 0x00000011000e7c82 */ /* 0x000fe40008000000 */
[----:B------:R-:W-:Y:S02]  /*0880*/  UISETP.LT.AND UP0, UPT, UR16, UR5, UPT ;  /* 0x000000051000728c */ /* 0x000fe4000bf01270 */
[----:B---3--:R1:W3:Y:S02]  /*0890*/  @P1 R2UR UR14, R3 ;  /* 0x00000000030e13c2 */ /* 0x0082e400000e0000 */
[----:B------:R-:W-:-:S04]  /*08a0*/  USEL UR4, UR16, UR5, UP0 ;  /* 0x0000000510047287 */ /* 0x000fc80008000000 */
[----:B------:R-:W-:-:S06]  /*08b0*/  ULEA UR4, UR4, -UR6, 0x6 ;  /* 0x8000000604047291 */ /* 0x000fcc000f8e303f */
[----:B------:R-:W-:-:S04]  /*08c0*/  IMNMX R4, R93, UR4, PT ;  /* 0x000000045d047c17 */ /* 0x000fc8000b800200 */
[----:B------:R-:W-:Y:S02]  /*08d0*/  ISETP.GT.AND P0, PT, R4, R11, PT ;  /* 0x0000000b0400720c */ /* 0x000fe40003f04270 */
[----:B------:R-:W-:-:S05]  /*08e0*/  SHF.R.U32.HI R11, RZ, 0x6, R11 ;  /* 0x00000006ff0b7819 */ /* 0x000fca000001160b */
[----:B--2---:R-:W-:-:S06]  /*08f0*/  IMAD.MOV.U32 R0, RZ, RZ, R11 ;  /* 0x000000ffff007224 */ /* 0x004fcc00078e000b */
[----:B------:R-:W-:-:S04]  /*0900*/  @P0 IADD3 R4, R4, 0x3f, RZ ;  /* 0x0000003f04040810 */ /* 0x000fc80007ffe0ff */
[----:B------:R-:W-:-:S04]  /*0910*/  @P0 SHF.R.S32.HI R5, RZ, 0x1f, R4 ;  /* 0x0000001fff050819 */ /* 0x000fc80000011404 */
[----:B------:R-:W-:-:S04]  /*0920*/  @P0 LEA.HI R5, R5, R4, RZ, 0x6 ;  /* 0x0000000405050211 */ /* 0x000fc800078f30ff */
[----:B------:R-:W-:-:S04]  /*0930*/  @P0 SHF.R.S32.HI R0, RZ, 0x6, R5 ;  /* 0x00000006ff000819 */ /* 0x000fc80000011405 */
[----:B------:R-:W-:-:S13]  /*0940*/  ISETP.GT.AND P0, PT, R0, R11, PT ;  /* 0x0000000b0000720c */ /* 0x000fda0003f04270 */
[----:B------:R-:W-:Y:S05]  /*0950*/  @!P0 BRA `(.L_x_1591) ;  /* 0x00005c1000008947 */ /* 0x000fea0003800000 */
[----:B-1-3--:R-:W-:Y:S02]  /*0960*/  ISETP.NE.U32.AND P3, PT, RZ, c[0x0][0x340], PT ;  /* 0x0000d000ff007a0c */ /* 0x00afe40003f65070 */
[----:B-----5:R-:W-:Y:S02]  /*0970*/  SHF.R.S32.HI R5, RZ, 0x1f, R15 ;  /* 0x0000001fff057819 */ /* 0x020fe4000001140f */
[----:B------:R-:W-:Y:S01]  /*0980*/  IADD3 R18, R0, -0x1, RZ ;  /* 0xffffffff00127810 */ /* 0x000fe20007ffe0ff */
[----:B------:R-:W-:Y:S01]  /*0990*/  IMAD.MOV.U32 R102, RZ, RZ, c[0x0][0x238] ;  /* 0x00008e00ff667624 */ /* 0x000fe200078e00ff */
[----:B------:R-:W-:Y:S01]  /*09a0*/  ISETP.NE.AND.EX P3, PT, RZ, c[0x0][0x344], PT, P3 ;  /* 0x0000d100ff007a0c */ /* 0x000fe20003f65330 */
[----:B------:R-:W-:Y:S02]  /*09b0*/  IMAD.MOV.U32 R107, RZ, RZ, 0x6 ;  /* 0x00000006ff6b7424 */ /* 0x000fe400078e00ff */
[----:B------:R-:W-:Y:S02]  /*09c0*/  IMAD.MOV.U32 R12, RZ, RZ, c[0x0][0x258] ;  /* 0x00009600ff0c7624 */ /* 0x000fe400078e00ff */
[----:B------:R-:W-:Y:S01]  /*09d0*/  IMAD R13, R90, c[0x0][0x240], RZ ;  /* 0x000090005a0d7a24 */ /* 0x000fe200078e02ff */
[----:B------:R-:W-:-:S02]  /*09e0*/  SEL R154, R197, RZ, !P4 ;  /* 0x000000ffc59a7207 */ /* 0x000fc40006000000 */
[----:B------:R-:W-:Y:S01]  /*09f0*/  LOP3.LUT R91, R91, 0xfffffffe, RZ, 0xc0, !PT ;  /* 0xfffffffe5b5b7812 */ /* 0x000fe200078ec0ff */
[----:B------:R-:W-:Y:S02]  /*0a00*/  IMAD.U32 R164, RZ, RZ, UR14 ;  /* 0x0000000effa47e24 */ /* 0x000fe4000f8e00ff */
[----:B------:R-:W-:Y:S01]  /*0a10*/  IMAD.U32 R158, RZ, RZ, UR14 ;  /* 0x0000000eff9e7e24 */ /* 0x000fe2000f8e00ff */
[----:B------:R-:W-:Y:S01]  /*0a20*/  USHF.R.S32.HI UR18, URZ, 0x1f, UR14 ;  /* 0x0000001f3f127899 */ /* 0x000fe2000801140e */
[----:B------:R-:W-:Y:S01]  /*0a30*/  @P3 IMAD.WIDE R166, R197, R2, c[0x0][0x340] ;  /* 0x0000d000c5a63625 */ /* 0x000fe200078e0202 */
[----:B------:R-:W-:Y:S02]  /*0a40*/  ULDC.64 UR6, c[0x0][0x290] ;  /* 0x0000a40000067ab9 */ /* 0x000fe40000000a00 */
[----:B------:R-:W-:Y:S01]  /*0a50*/  UIMAD UR6, UR18, UR6, URZ ;  /* 0x00000006120672a4 */ /* 0x000fe2000f8e023f */
[----:B------:R-:W-:Y:S01]  /*0a60*/  IMAD.U32 R160, RZ, RZ, UR14 ;  /* 0x0000000effa07e24 */ /* 0x000fe2000f8e00ff */
[----:B------:R-:W-:Y:S01]  /*0a70*/  ULDC.64 UR4, c[0x0][0x280] ;  /* 0x0000a00000047ab9 */ /* 0x000fe20000000a00 */
[----:B------:R-:W2:Y:S01]  /*0a80*/  @P3 LDG.E R166, [R166.64] ;  /* 0x0000000aa6a63981 */ /* 0x000ea2000c1e1900 */
[----:B------:R-:W-:Y:S01]  /*0a90*/  SHF.R.S32.HI R2, RZ, 0x1f, R89 ;  /* 0x0000001fff027819 */ /* 0x000fe20000011459 */
[----:B------:R-:W-:Y:S01]  /*0aa0*/  IMAD.SHL.U32 R97, R102, 0x40, RZ ;  /* 0x0000004066617824 */ /* 0x000fe200078e00ff */
[----:B------:R-:W-:Y:S01]  /*0ab0*/  ISETP.GT.AND P0, PT, R18, R11, PT ;  /* 0x0000000b1200720c */ /* 0x000fe20003f04270 */
[----:B------:R-:W-:Y:S01]  /*0ac0*/  IMAD.SHL.U32 R96, R12, 0x40, RZ ;  /* 0x000000400c607824 */ /* 0x000fe200078e00ff */
[----:B------:R-:W-:Y:S01]  /*0ad0*/  LEA.HI R6, R2, R89, RZ, 0x3 ;  /* 0x0000005902067211 */ /* 0x000fe200078f18ff */
[----:B------:R-:W-:Y:S01]  /*0ae0*/  IMAD R156, R196, c[0x0][0x244], R13 ;  /* 0x00009100c49c7a24 */ /* 0x000fe200078e020d */
[C---:B------:R-:W-:Y:S01]  /*0af0*/  SHF.L.U64.HI R95, R102.reuse, R107, c[0x0][0x23c] ;  /* 0x00008f00665f7619 */ /* 0x040fe2000001026b */
[----:B------:R-:W-:Y:S01]  /*0b00*/  IMAD.SHL.U32 R111, R102, 0x20, RZ ;  /* 0x00000020666f7824 */ /* 0x000fe200078e00ff */
[----:B------:R-:W-:Y:S01]  /*0b10*/  SHF.R.S32.HI R4, RZ, 0x3, R6 ;  /* 0x00000003ff047819 */ /* 0x000fe20000011406 */
[----:B------:R-:W-:Y:S01]  /*0b20*/  IMAD.SHL.U32 R113, R12, 0x20, RZ ;  /* 0x000000200c717824 */ /* 0x000fe200078e00ff */
[----:B------:R-:W-:Y:S01]  /*0b30*/  LOP3.LUT R6, R6, 0x1ffffff8, RZ, 0xc0, !PT ;  /* 0x1ffffff806067812 */ /* 0x000fe200078ec0ff */
[----:B------:R-:W-:Y:S01]  /*0b40*/  IMAD R10, R95, R18, RZ ;  /* 0x000000125f0a7224 */ /* 0x000fe200078e02ff */
[----:B------:R-:W-:Y:S01]  /*0b50*/  IADD3 R15, P1, R4, R15, RZ ;  /* 0x0000000f040f7210 */ /* 0x000fe20007f3e0ff */
[----:B------:R-:W-:Y:S01]  /*0b60*/  IMAD.IADD R3, R93, 0x1, -R4 ;  /* 0x000000015d037824 */ /* 0x000fe200078e0a04 */
[----:B------:R-:W-:Y:S01]  /*0b70*/  SHF.L.U64.HI R94, R12, R107, c[0x0][0x25c] ;  /* 0x000097000c5e7619 */ /* 0x000fe2000001026b */
[----:B------:R-:W-:Y:S01]  /*0b80*/  IMAD.IADD R6, R89, 0x1, -R6 ;  /* 0x0000000159067824 */ /* 0x000fe200078e0a06 */
[----:B------:R-:W-:Y:S01]  /*0b90*/  LEA.HI.X.SX32 R20, R4, R5, 0x1, P1 ;  /* 0x0000000504147211 */ /* 0x000fe200008f0eff */
[----:B------:R-:W-:Y:S01]  /*0ba0*/  IMAD R3, R18, -0x40, R3 ;  /* 0xffffffc012037824 */ /* 0x000fe200078e0203 */
[----:B------:R-:W-:Y:S01]  /*0bb0*/  SHF.R.S32.HI R7, RZ, 0x1f, R18 ;  /* 0x0000001fff077819 */ /* 0x000fe20000011412 */
[----:B------:R-:W-:Y:S01]  /*0bc0*/  IMAD.SHL.U32 R22, R6, 0x8, RZ ;  /* 0x0000000806167824 */ /* 0x000fe200078e00ff */
[----:B------:R-:W-:Y:S01]  /*0bd0*/  UIMAD UR4, UR18, UR4, URZ ;  /* 0x00000004120472a4 */ /* 0x000fe2000f8e023f */
[C---:B------:R-:W-:Y:S01]  /*0be0*/  IMAD R16, R20.reuse, c[0x0][0x238], RZ ;  /* 0x00008e0014107a24 */ /* 0x040fe200078e02ff */
[C---:B------:R-:W-:Y:S01]  /*0bf0*/  ISETP.GE.AND P2, PT, R3.reuse, 0x1, PT ;  /* 0x000000010300780c */ /* 0x040fe20003f46270 */
[----:B------:R-:W-:Y:S01]  /*0c00*/  IMAD R20, R20, c[0x0][0x258], RZ ;  /* 0x0000960014147a24 */ /* 0x000fe200078e02ff */
[----:B------:R-:W-:Y:S01]  /*0c10*/  ISETP.GE.AND P1, PT, R3, 0x21, PT ;  /* 0x000000210300780c */ /* 0x000fe20003f26270 */
[----:B------:R-:W-:Y:S01]  /*0c20*/  IMAD.SHL.U32 R3, R4, 0x40, RZ ;  /* 0x0000004004037824 */ /* 0x000fe200078e00ff */
[----:B------:R-:W-:Y:S01]  /*0c30*/  SHF.R.S32.HI R23, RZ, 0x1f, R22 ;  /* 0x0000001fff177819 */ /* 0x000fe20000011416 */
[C---:B------:R-:W-:Y:S01]  /*0c40*/  IMAD R16, R15.reuse, c[0x0][0x23c], R16 ;  /* 0x00008f000f107a24 */ /* 0x040fe200078e0210 */
[----:B------:R-:W-:Y:S01]  /*0c50*/  UIMAD UR6, UR14, UR7, UR6 ;  /* 0x000000070e0672a4 */ /* 0x000fe2000f8e0206 */
[----:B------:R-:W-:Y:S01]  /*0c60*/  IMAD R20, R15, c[0x0][0x25c], R20 ;  /* 0x000097000f147a24 */ /* 0x000fe200078e0214 */
[----:B------:R-:W-:Y:S01]  /*0c70*/  LOP3.LUT R3, R3, 0x1c0, RZ, 0xc0, !PT ;  /* 0x000001c003037812 */ /* 0x000fe200078ec0ff */
[----:B------:R-:W-:Y:S01]  /*0c80*/  IMAD.WIDE.U32 R24, R15, c[0x0][0x238], R22 ;  /* 0x00008e000f187a25 */ /* 0x000fe200078e0016 */
[----:B------:R-:W-:Y:S01]  /*0c90*/  UIMAD UR4, UR14, UR5, UR4 ;  /* 0x000000050e0472a4 */ /* 0x000fe2000f8e0204 */
[----:B------:R-:W-:-:S02]  /*0ca0*/  IADD3 R100, R100, UR17, RZ ;  /* 0x0000001164647c10 */ /* 0x000fc4000fffe0ff */
[----:B------:R-:W-:Y:S01]  /*0cb0*/  IMAD.WIDE.U32 R14, R15, c[0x0][0x258], R22 ;  /* 0x000096000f0e7a25 */ /* 0x000fe200078e0016 */
[----:B------:R-:W-:Y:S02]  /*0cc0*/  LOP3.LUT R4, R3, 0x38, R22, 0xf8, !PT ;  /* 0x0000003803047812 */ /* 0x000fe400078ef816 */
[----:B------:R-:W-:Y:S01]  /*0cd0*/  SHF.R.U32.HI R3, RZ, 0x3, R3 ;  /* 0x00000003ff037819 */ /* 0x000fe20000011603 */
[----:B------:R-:W-:Y:S02]  /*0ce0*/  IMAD R8, R94, R18, RZ ;  /* 0x000000125e087224 */ /* 0x000fe400078e02ff */
[----:B------:R-:W-:Y:S01]  /*0cf0*/  IMAD.IADD R21, R15, 0x1, R20 ;  /* 0x000000010f157824 */ /* 0x000fe200078e0214 */
[----:B------:R-:W-:Y:S01]  /*0d00*/  LOP3.LUT R3, R4, R3, RZ, 0x3c, !PT ;  /* 0x0000000304037212 */ /* 0x000fe200078e3cff */
[----:B------:R-:W-:Y:S01]  /*0d10*/  IMAD.IADD R17, R25, 0x1, R16 ;  /* 0x0000000119117824 */ /* 0x000fe200078e0210 */
[----:B------:R-:W-:Y:S01]  /*0d20*/  LEA.HI R4, R2, R89, RZ, 0x2 ;  /* 0x0000005902047211 */ /* 0x000fe200078f10ff */
[----:B------:R-:W-:Y:S01]  /*0d30*/  IMAD.MOV.U32 R20, RZ, RZ, R14 ;  /* 0x000000ffff147224 */ /* 0x000fe200078e000e */
[----:B------:R-:W-:Y:S01]  /*0d40*/  SHF.R.S32.HI R14, RZ, 0x1f, R197 ;  /* 0x0000001fff0e7819 */ /* 0x000fe200000114c5 */
[C---:B------:R-:W-:Y:S01]  /*0d50*/  IMAD R9, R7.reuse, R97, R10 ;  /* 0x0000006107097224 */ /* 0x040fe200078e020a */
[----:B------:R-:W-:Y:S01]  /*0d60*/  LOP3.LUT R10, R4, 0xfffffffc, RZ, 0xc0, !PT ;  /* 0xfffffffc040a7812 */ /* 0x000fe200078ec0ff */
[----:B------:R-:W-:Y:S01]  /*0d70*/  IMAD.MOV.U32 R16, RZ, RZ, R24 ;  /* 0x000000ffff107224 */ /* 0x000fe200078e0018 */
[----:B------:R-:W-:Y:S01]  /*0d80*/  SEL R173, R14, RZ, !P4 ;  /* 0x000000ff0ead7207 */ /* 0x000fe20006000000 */
[----:B------:R-:W-:Y:S01]  /*0d90*/  IMAD R7, R7, R96, R8 ;  /* 0x0000006007077224 */ /* 0x000fe200078e0208 */
[----:B------:R-:W-:Y:S01]  /*0da0*/  @P0 IADD3 R8, R0, -0x2, RZ ;  /* 0xfffffffe00080810 */ /* 0x000fe20007ffe0ff */
[----:B------:R-:W-:Y:S01]  /*0db0*/  IMAD.WIDE.U32 R16, R196, c[0x0][0x240], R16 ;  /* 0x00009000c4107a25 */ /* 0x000fe200078e0010 */
[----:B------:R-:W-:-:S02]  /*0dc0*/  IADD3 R0, R22, 0x40, RZ ;  /* 0x0000004016007810 */ /* 0x000fc40007ffe0ff */
[----:B------:R-:W-:Y:S01]  /*0dd0*/  @P0 SHF.R.S32.HI R5, RZ, 0x1f, R8 ;  /* 0x0000001fff050819 */ /* 0x000fe20000011408 */
[----:B------:R-:W-:Y:S01]  /*0de0*/  IMAD.IADD R157, R17, 0x1, R156 ;  /* 0x00000001119d7824 */ /* 0x000fe200078e029c */
[----:B------:R-:W-:Y:S01]  /*0df0*/  ISETP.GE.AND P6, PT, R0, c[0x0][0x1d4], PT ;  /* 0x0000750000007a0c */ /* 0x000fe20003fc6270 */
[----:B------:R-:W-:Y:S01]  /*0e00*/  IMAD.MOV.U32 R156, RZ, RZ, R16 ;  /* 0x000000ffff9c7224 */ /* 0x000fe200078e0010 */
[C---:B------:R-:W-:Y:S01]  /*0e10*/  IADD3 R0, R22.reuse, 0x80, RZ ;  /* 0x0000008016007810 */ /* 0x040fe20007ffe0ff */
[----:B------:R-:W-:Y:S01]  /*0e20*/  IMAD R175, R173, c[0x0][0x248], RZ ;  /* 0x00009200adaf7a24 */ /* 0x000fe200078e02ff */
[----:B------:R-:W-:Y:S01]  /*0e30*/  ISETP.GE.AND P4, PT, R22, c[0x0][0x1d4], PT ;  /* 0x0000750016007a0c */ /* 0x000fe20003f86270 */
[----:B------:R-:W-:Y:S01]  /*0e40*/  @P0 IMAD R6, R95, R8, RZ ;  /* 0x000000085f060224 */ /* 0x000fe200078e02ff */
[----:B------:R-:W-:Y:S01]  /*0e50*/  ISETP.GE.AND P5, PT, R0, c[0x0][0x1d4], PT ;  /* 0x0000750000007a0c */ /* 0x000fe20003fa6270 */
[----:B------:R-:W-:Y:S01]  /*0e60*/  IMAD.IADD R0, R89, 0x1, -R10 ;  /* 0x0000000159007824 */ /* 0x000fe200078e0a0a */
[----:B------:R-:W-:Y:S01]  /*0e70*/  LEA.HI R10, R2, R89, RZ, 0x6 ;  /* 0x00000059020a7211 */ /* 0x000fe200078f30ff */
[C---:B------:R-:W-:Y:S01]  /*0e80*/  IMAD R175, R154.reuse, c[0x0][0x24c], R175 ;  /* 0x000093009aaf7a24 */ /* 0x040fe200078e02af */
[----:B------:R-:W-:Y:S01]  /*0e90*/  SHF.R.S32.HI R99, RZ, 0x2, R4 ;  /* 0x00000002ff637819 */ /* 0x000fe20000011404 */
[----:B------:R-:W-:-:S03]  /*0ea0*/  IMAD.WIDE.U32 R156, R154, c[0x0][0x248], R156 ;  /* 0x000092009a9c7a25 */ /* 0x000fc600078e009c */
[----:B------:R-:W-:Y:S01]  /*0eb0*/  SHF.R.S32.HI R26, RZ, 0x1f, R99 ;  /* 0x0000001fff1a7819 */ /* 0x000fe20000011463 */
[----:B------:R-:W-:Y:S02]  /*0ec0*/  @P0 IMAD R6, R5, R97, R6 ;  /* 0x0000006105060224 */ /* 0x000fe400078e0206 */
[----:B------:R-:W-:Y:S01]  /*0ed0*/  IMAD R5, R90, c[0x0][0x260], RZ ;  /* 0x000098005a057a24 */ /* 0x000fe200078e02ff */
[----:B------:R-:W-:Y:S01]  /*0ee0*/  @P4 LOP3.LUT R91, R91, 0x1, RZ, 0xfc, !PT ;  /* 0x000000015b5b4812 */ /* 0x000fe200078efcff */
[----:B------:R-:W-:Y:S02]  /*0ef0*/  IMAD.IADD R175, R157, 0x1, R175 ;  /* 0x000000019daf7824 */ /* 0x000fe400078e02af */
[----:B------:R-:W-:Y:S01]  /*0f00*/  IMAD.MOV.U32 R174, RZ, RZ, R156 ;  /* 0x000000ffffae7224 */ /* 0x000fe200078e009c */
[----:B------:R-:W-:Y:S01]  /*0f10*/  LOP3.LUT R91, R91, 0xfffffffb, RZ, 0xc0, !PT ;  /* 0xfffffffb5b5b7812 */ /* 0x000fe200078ec0ff */
[----:B------:R-:W-:Y:S02]  /*0f20*/  IMAD.SHL.U32 R10, R10, 0x8, RZ ;  /* 0x000000080a0a7824 */ /* 0x000fe400078e00ff */
[----:B------:R-:W-:-:S02]  /*0f30*/  IMAD R5, R196, c[0x0][0x264], R5 ;  /* 0x00009900c4057a24 */ /* 0x000fc400078e0205 */
[----:B------:R-:W-:Y:S01]  /*0f40*/  IMAD.WIDE.U32 R20, R196, c[0x0][0x260], R20 ;  /* 0x00009800c4147a25 */ /* 0x000fe200078e0014 */
[----:B------:R-:W-:-:S03]  /*0f50*/  LOP3.LUT R10, R3, 0xfffffe00, R10, 0xf8, !PT ;  /* 0xfffffe00030a7812 */ /* 0x000fc600078ef80a */
[----:B------:R-:W-:Y:S02]  /*0f60*/  IMAD.IADD R21, R21, 0x1, R5 ;  /* 0x0000000115157824 */ /* 0x000fe400078e0205 */
[----:B------:R-:W-:Y:S02]  /*0f70*/  IMAD.MOV.U32 R5, RZ, RZ, 0x5 ;  /* 0x00000005ff057424 */ /* 0x000fe400078e00ff */
[----:B------:R-:W-:Y:S02]  /*0f80*/  IMAD R173, R173, c[0x0][0x268], RZ ;  /* 0x00009a00adad7a24 */ /* 0x000fe400078e02ff */
[----:B------:R-:W-:Y:S01]  /*0f90*/  @P2 IMAD.SHL.U32 R13, R10, 0x2, RZ ;  /* 0x000000020a0d2824 */ /* 0x000fe200078e00ff */
[-C--:B------:R-:W-:Y:S01]  /*0fa0*/  SHF.L.U64.HI R102, R102, R5.reuse, c[0x0][0x23c] ;  /* 0x00008f0066667619 */ /* 0x080fe20000010205 */
[----:B------:R-:W-:Y:S01]  /*0fb0*/  IMAD R173, R154, c[0x0][0x26c], R173 ;  /* 0x00009b009aad7a24 */ /* 0x000fe200078e02ad */
[----:B------:R-:W-:Y:S01]  /*0fc0*/  SHF.L.U64.HI R104, R12, R5, c[0x0][0x25c] ;  /* 0x000097000c687619 */ /* 0x000fe20000010205 */
[----:B------:R-:W-:-:S04]  /*0fd0*/  IMAD.WIDE.U32 R154, R154, c[0x0][0x268], R20 ;  /* 0x00009a009a9a7a25 */ /* 0x000fc800078e0014 */
[----:B------:R-:W-:Y:S02]  /*0fe0*/  IMAD.IADD R173, R155, 0x1, R173 ;  /* 0x000000019bad7824 */ /* 0x000fe400078e02ad */
[----:B------:R-:W-:Y:S02]  /*0ff0*/  IMAD.MOV.U32 R172, RZ, RZ, R154 ;  /* 0x000000ffffac7224 */ /* 0x000fe400078e009a */
[----:B------:R-:W-:Y:S02]  /*1000*/  IMAD.SHL.U32 R24, R0, 0x8, RZ ;  /* 0x0000000800187824 */ /* 0x000fe400078e00ff */
[----:B------:R-:W-:-:S03]  /*1010*/  IMAD.WIDE.U32 R20, R18, R96, R172 ;  /* 0x0000006012147225 */ /* 0x000fc600078e00ac */
[----:B------:R-:W-:Y:S01]  /*1020*/  SHF.R.S32.HI R25, RZ, 0x1f, R24 ;  /* 0x0000001fff197819 */ /* 0x000fe20000011418 */
[----:B------:R-:W-:Y:S01]  /*1030*/  IMAD R28, R26, c[0x0][0x290], RZ ;  /* 0x0000a4001a1c7a24 */ /* 0x000fe200078e02ff */
[----:B------:R-:W-:Y:S01]  /*1040*/  IADD3 R129, R24, 0x80, RZ ;  /* 0x0000008018817810 */ /* 0x000fe20007ffe0ff */
[----:B------:R-:W-:Y:S01]  /*1050*/  IMAD.SHL.U32 R22, R0, 0x4, RZ ;  /* 0x0000000400167824 */ /* 0x000fe200078e00ff */
[C---:B------:R-:W-:Y:S01]  /*1060*/  IADD3 R130, R24.reuse, 0x60, RZ ;  /* 0x0000006018827810 */ /* 0x040fe20007ffe0ff */
[C---:B------:R-:W-:Y:S01]  /*1070*/  IMAD R28, R99.reuse, c[0x0][0x294], R28 ;  /* 0x0000a500631c7a24 */ /* 0x040fe200078e021c */
[----:B------:R-:W-:Y:S01]  /*1080*/  IADD3 R128, R24, 0xa0, RZ ;  /* 0x000000a018807810 */ /* 0x000fe20007ffe0ff */
[----:B------:R-:W-:Y:S01]  /*1090*/  IMAD.WIDE.U32 R16, R99, c[0x0][0x290], R24 ;  /* 0x0000a40063107a25 */ /* 0x000fe200078e0018 */
[----:B------:R-:W-:Y:S02]  /*10a0*/  SHF.R.S32.HI R23, RZ, 0x1f, R22 ;  /* 0x0000001fff177819 */ /* 0x000fe40000011416 */
[----:B------:R-:W-:Y:S01]  /*10b0*/  IADD3 R19, R22, 0x40, RZ ;  /* 0x0000004016137810 */ /* 0x000fe20007ffe0ff */
[----:B------:R-:W-:Y:S01]  /*10c0*/  IMAD.IADD R17, R17, 0x1, R28 ;  /* 0x0000000111117824 */ /* 0x000fe200078e021c */
[----:B------:R-:W-:Y:S01]  /*10d0*/  SHF.R.S32.HI R121, RZ, 0x1f, R130 ;  /* 0x0000001fff797819 */ /* 0x000fe20000011482 */
[----:B------:R-:W-:Y:S01]  /*10e0*/  IMAD R26, R26, c[0x0][0x280], RZ ;  /* 0x0000a0001a1a7a24 */ /* 0x000fe200078e02ff */
[----:B------:R-:W-:Y:S01]  /*10f0*/  SHF.R.S32.HI R117, RZ, 0x1f, R128 ;  /* 0x0000001fff757819 */ /* 0x000fe20000011480 */
[----:B------:R-:W-:Y:S01]  /*1100*/  IMAD.WIDE.U32 R164, R164, c[0x0][0x290], R16 ;  /* 0x0000a400a4a47a25 */ /* 0x000fe200078e0010 */
[----:B------:R-:W-:-:S02]  /*1110*/  LEA.HI R121, R121, R130, RZ, 0x3 ;  /* 0x0000008279797211 */ /* 0x000fc400078f18ff */
[----:B------:R-:W-:Y:S01]  /*1120*/  LEA.HI R117, R117, R128, RZ, 0x3 ;  /* 0x0000008075757211 */ /* 0x000fe200078f18ff */
[----:B------:R-:W-:Y:S01]  /*1130*/  IMAD R26, R99, c[0x0][0x284], R26 ;  /* 0x0000a100631a7a24 */ /* 0x000fe200078e021a */
[----:B------:R-:W-:Y:S01]  /*1140*/  LOP3.LUT R121, R121, 0xfffffff8, RZ, 0xc0, !PT ;  /* 0xfffffff879797812 */ /* 0x000fe200078ec0ff */
[----:B------:R-:W-:Y:S01]  /*1150*/  IMAD.WIDE.U32 R30, R99, c[0x0][0x280], R24 ;  /* 0x0000a000631e7a25 */ /* 0x000fe200078e0018 */
[----:B------:R-:W-:Y:S02]  /*1160*/  LOP3.LUT R117, R117, 0xfffffff8, RZ, 0xc0, !PT ;  /* 0xfffffff875757812 */ /* 0x000fe400078ec0ff */
[----:B------:R-:W-:Y:S01]  /*1170*/  SHF.R.S32.HI R112, RZ, 0x1f, R121 ;  /* 0x0000001fff707819 */ /* 0x000fe20000011479 */
[----:B------:R-:W-:Y:S01]  /*1180*/  IMAD.WIDE.U32 R38, R99, c[0x0][0x280], R22 ;  /* 0x0000a00063267a25 */ /* 0x000fe200078e0016 */
[----:B------:R-:W-:Y:S02]  /*1190*/  SHF.R.S32.HI R108, RZ, 0x1f, R117 ;  /* 0x0000001fff6c7819 */ /* 0x000fe40000011475 */
[----:B------:R-:W-:Y:S01]  /*11a0*/  IADD3 R135, R165, UR6, RZ ;  /* 0x00000006a5877c10 */ /* 0x000fe2000fffe0ff */
[----:B------:R-:W-:-:S02]  /*11b0*/  IMAD.IADD R31, R31, 0x1, R26 ;  /* 0x000000011f1f7824 */ /* 0x000fc400078e021a */
[----:B------:R-:W-:Y:S02]  /*11c0*/  IMAD.IADD R27, R26, 0x1, R39 ;  /* 0x000000011a1b7824 */ /* 0x000fe400078e0227 */
[----:B------:R-:W-:Y:S02]  /*11d0*/  IMAD.MOV.U32 R26, RZ, RZ, R38 ;  /* 0x000000ffff1a7224 */ /* 0x000fe400078e0026 */
[----:B------:R-:W-:Y:S02]  /*11e0*/  IMAD.IADD R16, R22, 0x1, R19 ;  /* 0x0000000116107824 */ /* 0x000fe400078e0213 */
[----:B------:R-:W-:-:S03]  /*11f0*/  IMAD.WIDE.U32 R158, R158, c[0x0][0x280], R26 ;  /* 0x0000a0009e9e7a25 */ /* 0x000fc600078e001a */
[----:B------:R-:W-:Y:S01]  /*1200*/  SHF.R.S32.HI R123, RZ, 0x1f, R16 ;  /* 0x0000001fff7b7819 */ /* 0x000fe20000011410 */
[----:B------:R-:W-:Y:S01]  /*1210*/  @P0 IMAD.WIDE.U32 R26, R8, R97, R174 ;  /* 0x00000061081a0225 */ /* 0x000fe200078e00ae */
[----:B------:R-:W-:Y:S02]  /*1220*/  SHF.R.S32.HI R8, RZ, 0x1f, R4 ;  /* 0x0000001fff087819 */ /* 0x000fe40000011404 */
[----:B------:R-:W-:Y:S01]  /*1230*/  LEA.HI R123, R123, R16, RZ, 0x3 ;  /* 0x000000107b7b7211 */ /* 0x000fe200078f18ff */
[----:B------:R-:W-:Y:S01]  /*1240*/  IMAD.MOV.U32 R136, RZ, RZ, 0x1 ;  /* 0x00000001ff887424 */ /* 0x000fe200078e00ff */
[----:B------:R-:W-:Y:S01]  /*1250*/  IADD3 R132, R159, UR4, RZ ;  /* 0x000000049f847c10 */ /* 0x000fe2000fffe0ff */
[----:B------:R-:W-:Y:S01]  /*1260*/  IMAD.MOV.U32 R131, RZ, RZ, c[0x0][0x27c] ;  /* 0x00009f00ff837624 */ /* 0x000fe200078e00ff */
[----:B------:R-:W-:Y:S01]  /*1270*/  LOP3.LUT R123, R123, 0xfffffff8, RZ, 0xc0, !PT ;  /* 0xfffffff87b7b7812 */ /* 0x000fe200078ec0ff */
[----:B------:R-:W-:Y:S01]  /*1280*/  IMAD R125, R0, 0x40, R99 ;  /* 0x00000040007d7824 */ /* 0x000fe200078e0263 */
[----:B------:R-:W-:Y:S01]  /*1290*/  SHF.R.S32.HI R0, RZ, 0x1f, R129 ;  /* 0x0000001fff007819 */ /* 0x000fe20000011481 */
[----:B------:R-:W-:Y:S01]  /*12a0*/  IMAD.WIDE.U32 R40, R99, c[0x0][0x290], R22 ;  /* 0x0000a40063287a25 */ /* 0x000fe200078e0016 */
[----:B------:R-:W-:-:S02]  /*12b0*/  SHF.R.S32.HI R144, RZ, 0x1f, R123 ;  /* 0x0000001fff907819 */ /* 0x000fc4000001147b */
[----:B------:R-:W-:Y:S01]  /*12c0*/  LEA.HI R119, R0, R129, RZ, 0x3 ;  /* 0x0000008100777211 */ /* 0x000fe200078f18ff */
[----:B------:R-:W-:-:S03]  /*12d0*/  IMAD.WIDE.U32 R168, R196, c[0x0][0x1e8], RZ ;  /* 0x00007a00c4a87a25 */ /* 0x000fc600078e00ff */
[----:B------:R-:W-:Y:S01]  /*12e0*/  LOP3.LUT R119, R119, 0xfffffff8, RZ, 0xc0, !PT ;  /* 0xfffffff877777812 */ /* 0x000fe200078ec0ff */
[----:B------:R-:W-:Y:S02]  /*12f0*/  IMAD.IADD R29, R28, 0x1, R41 ;  /* 0x000000011c1d7824 */ /* 0x000fe400078e0229 */
[----:B------:R-:W-:Y:S01]  /*1300*/  IMAD.MOV.U32 R28, RZ, RZ, R40 ;  /* 0x000000ffff1c7224 */ /* 0x000fe200078e0028 */
[----:B------:R-:W-:Y:S01]  /*1310*/  SHF.R.S32.HI R110, RZ, 0x1f, R119 ;  /* 0x0000001fff6e7819 */ /* 0x000fe20000011477 */
[----:B------:R-:W-:Y:S02]  /*1320*/  IMAD R101, R90, c[0x0][0x210], RZ ;  /* 0x000084005a657a24 */ /* 0x000fe400078e02ff */
[----:B------:R-:W-:Y:S02]  /*1330*/  IMAD.U32 R162, RZ, RZ, UR14 ;  /* 0x0000000effa27e24 */ /* 0x000fe4000f8e00ff */
[----:B------:R-:W-:-:S04]  /*1340*/  IMAD.WIDE.U32 R160, R160, c[0x0][0x290], R28 ;  /* 0x0000a400a0a07a25 */ /* 0x000fc800078e001c */
[----:B------:R-:W-:Y:S01]  /*1350*/  IMAD.MOV.U32 R114, RZ, RZ, c[0x0][0x27c] ;  /* 0x00009f00ff727624 */ /* 0x000fe200078e00ff */
[----:B------:R-:W-:Y:S01]  /*1360*/  IADD3 R133, R161, UR6, RZ ;  /* 0x00000006a1857c10 */ /* 0x000fe2000fffe0ff */
[----:B------:R-:W-:-:S04]  /*1370*/  IMAD.WIDE.U32 R170, R196, c[0x0][0x210], RZ ;  /* 0x00008400c4aa7a25 */ /* 0x000fc800078e00ff */
[----:B------:R-:W-:Y:S02]  /*1380*/  IMAD R101, R196, c[0x0][0x214], R101 ;  /* 0x00008500c4657a24 */ /* 0x000fe400078e0265 */
[----:B------:R-:W-:-:S04]  /*1390*/  IMAD.WIDE.U32 R162, R162, c[0x0][0x280], R30 ;  /* 0x0000a000a2a27a25 */ /* 0x000fc800078e001e */
[----:B------:R-:W-:Y:S01]  /*13a0*/  IMAD.MOV.U32 R53, RZ, RZ, RZ ;  /* 0x000000ffff357224 */ /* 0x000fe200078e00ff */
[----:B------:R-:W-:Y:S01]  /*13b0*/  IADD3 R134, R163, UR4, RZ ;  /* 0x00000004a3867c10 */ /* 0x000fe2000fffe0ff */
[----:B------:R-:W-:Y:S01]  /*13c0*/  IMAD.MOV.U32 R67, RZ, RZ, 0x1 ;  /* 0x00000001ff437424 */ /* 0x000fe200078e00ff */
[----:B------:R-:W-:Y:S01]  /*13d0*/  ULDC.U8 UR4, c[0x0][0x298] ;  /* 0x0000a60000047ab9 */ /* 0x000fe20000000000 */
[----:B------:R-:W-:Y:S02]  /*13e0*/  IMAD.SHL.U32 R114, R114, 0x2, RZ ;  /* 0x0000000272727824 */ /* 0x000fe400078e00ff */
[----:B------:R-:W-:Y:S01]  /*13f0*/  IMAD.IADD R101, R171, 0x1, R101 ;  /* 0x00000001ab657824 */ /* 0x000fe200078e0265 */
[----:B--2---:R-:W-:Y:S01]  /*1400*/  @P3 SHF.R.S32.HI R167, RZ, 0x1f, R166 ;  /* 0x0000001fffa73819 */ /* 0x004fe200000114a6 */
[----:B------:R-:W-:Y:S02]  /*1410*/  @!P3 IMAD.MOV.U32 R167, RZ, RZ, R14 ;  /* 0x000000ffffa7b224 */ /* 0x000fe400078e000e */
[----:B------:R-:W-:-:S04]  /*1420*/  IMAD.WIDE.U32 R14, R18, R97, R174 ;  /* 0x00000061120e7225 */ /* 0x000fc800078e00ae */
[----:B------:R-:W-:Y:S01]  /*1430*/  @!P3 IMAD.MOV.U32 R166, RZ, RZ, R197 ;  /* 0x000000ffffa6b224 */ /* 0x000fe200078e00c5 */
[----:B------:R-:W-:Y:S01]  /*1440*/  @P2 LEA R32, P3, R14, c[0x0][0x220], 0x1 ;  /* 0x000088000e202a11 */ /* 0x000fe200078608ff */
[----:B------:R-:W-:Y:S02]  /*1450*/  IMAD.IADD R3, R15, 0x1, R9 ;  /* 0x000000010f037824 */ /* 0x000fe400078e0209 */
[----:B------:R-:W-:-:S03]  /*1460*/  @P1 IMAD.SHL.U32 R9, R10, 0x2, RZ ;  /* 0x000000020a091824 */ /* 0x000fc600078e00ff */
[----:B------:R-:W-:Y:S02]  /*1470*/  @P2 LEA.HI.X R33, R14, c[0x0][0x224], R3, 0x1, P3 ;  /* 0x000089000e212a11 */ /* 0x000fe400018f0c03 */
[----:B------:R-:W-:-:S03]  /*1480*/  @P1 IADD3 R14, P3, R111, R14, RZ ;  /* 0x0000000e6f0e1210 */ /* 0x000fc60007f7e0ff */
[----:B------:R-:W-:Y:S01]  /*1490*/  @!PT LDS RZ, [RZ] ;  /* 0x00000000fffff984 */ /* 0x000fe20000000800 */
[----:B------:R-:W-:Y:S01]  /*14a0*/  @!PT LDS RZ, [RZ] ;  /* 0x00000000fffff984 */ /* 0x000fe20000000800 */
[----:B------:R-:W-:Y:S01]  /*14b0*/  @!PT LDS RZ, [RZ] ;  /* 0x00000000fffff984 */ /* 0x000fe20000000800 */
[----:B------:R1:W-:Y:S02]  /*14c0*/  @P2 LDGSTS.E.BYPASS.LTC128B.128 [R13+0xc100], [R32.64], !P4 ;  /* 0x0c100000200d2fae */ /* 0x0003e4000e101d4a */
[----:B------:R-:W-:Y:S01]  /*14d0*/  @P1 IMAD.X R3, R102, 0x1, R3, P3 ;  /* 0x0000000166031824 */ /* 0x000fe200018e0603 */
[C---:B------:R-:W-:Y:S01]  /*14e0*/  @P1 LEA R36, P3, R14.reuse, c[0x0][0x220], 0x1 ;  /* 0x000088000e241a11 */ /* 0x040fe200078608ff */
[----:B------:R1:W-:Y:S03]  /*14f0*/  @P2 LDGSTS.E.BYPASS.LTC128B.128 [R13+0xe100], [R32.64+0x80], !P6 ;  /* 0x0e100080200d2fae */ /* 0x0003e6000f101d4a */
[----:B------:R-:W-:Y:S01]  /*1500*/  @P1 LEA.HI.X R37, R14, c[0x0][0x224], R3, 0x1, P3 ;  /* 0x000089000e251a11 */ /* 0x000fe200018f0c03 */
[----:B------:R1:W-:Y:S01]  /*1510*/  @P2 LDGSTS.E.BYPASS.LTC128B.128 [R13+0x10100], [R32.64+0x100], !P5 ;  /* 0x10100100200d2fae */ /* 0x0003e2000e901d4a */
[----:B------:R-:W-:Y:S01]  /*1520*/  IMAD.IADD R3, R21, 0x1, R7 ;  /* 0x0000000115037824 */ /* 0x000fe200078e0207 */
[----:B------:R-:W-:-:S02]  /*1530*/  @P2 LEA R34, P3, R20, c[0x0][0x250], 0x1 ;  /* 0x0000940014222a11 */ /* 0x000fc400078608ff */
[----:B------:R2:W-:Y:S02]  /*1540*/  @P1 LDGSTS.E.BYPASS.LTC128B.128 [R9+0xd100], [R36.64], !P4 ;  /* 0x0d10000024091fae */ /* 0x0005e4000e101d4a */
[----:B------:R-:W-:Y:S02]  /*1550*/  @P2 LEA.HI.X R35, R20, c[0x0][0x254], R3, 0x1, P3 ;  /* 0x0000950014232a11 */ /* 0x000fe400018f0c03 */
[----:B------:R2:W-:Y:S01]  /*1560*/  @P1 LDGSTS.E.BYPASS.LTC128B.128 [R9+0xf100], [R36.64+0x80], !P6 ;  /* 0x0f10008024091fae */ /* 0x0005e2000f101d4a */
[----:B------:R-:W-:-:S03]  /*1570*/  ISETP.GE.AND P3, PT, R24, c[0x0][0x27c], PT ;  /* 0x00009f0018007a0c */ /* 0x000fc60003f66270 */
[----:B------:R2:W-:Y:S01]  /*1580*/  @P1 LDGSTS.E.BYPASS.LTC128B.128 [R9+0x11100], [R36.64+0x100], !P5 ;  /* 0x1110010024091fae */ /* 0x0005e2000e901d4a */
[----:B------:R-:W-:-:S03]  /*1590*/  SEL R7, RZ, c[0x0][0x27c], !P3 ;  /* 0x00009f00ff077a07 */ /* 0x000fc60005800000 */
[----:B------:R-:W0:Y:S02]  /*15a0*/  LDGDEPBAR ;  /* 0x00000000000079af */ /* 0x000e240000000000 */
[----:B------:R-:W-:Y:S02]  /*15b0*/  IMAD.IADD R14, R24, 0x1, R7 ;  /* 0x00000001180e7824 */ /* 0x000fe400078e0207 */
[----:B------:R-:W-:Y:S01]  /*15c0*/  @P2 IMAD.SHL.U32 R7, R10, 0x2, RZ ;  /* 0x000000020a072824 */ /* 0x000fe200078e00ff */
[----:B------:R-:W-:Y:S01]  /*15d0*/  BAR.SYNC.DEFER_BLOCKING 0x0 ;  /* 0x0000000000007b1d */ /* 0x000fe20000010000 */
[----:B------:R-:W-:Y:S02]  /*15e0*/  @P3 LOP3.LUT R91, R91, 0x4, RZ, 0xfc, !PT ;  /* 0x000000045b5b3812 */ /* 0x000fe400078efcff */
[----:B------:R-:W-:Y:S02]  /*15f0*/  SHF.R.S32.HI R5, RZ, 0x1f, R14 ;  /* 0x0000001fff057819 */ /* 0x000fe4000001140e */
[----:B------:R-:W-:-:S02]  /*1600*/  LOP3.LUT R91, R91, 0xfffffffd, RZ, 0xc0, !PT ;  /* 0xfffffffd5b5b7812 */ /* 0x000fc400078ec0ff */
[CC--:B------:R-:W-:Y:S02]  /*1610*/  LEA.HI R122, R5.reuse, R14.reuse, RZ, 0x3 ;  /* 0x0000000e057a7211 */ /* 0x0c0fe400078f18ff */
[----:B------:R-:W-:Y:S02]  /*1620*/  LEA.HI R5, R5, R14, RZ, 0x6 ;  /* 0x0000000e05057211 */ /* 0x000fe400078f30ff */
[----:B------:R-:W-:-:S03]  /*1630*/  LOP3.LUT R138, R122, 0xfffffff8, RZ, 0xc0, !PT ;  /* 0xfffffff87a8a7812 */ /* 0x000fc600078ec0ff */
[----:B------:R-:W-:Y:S01]  /*1640*/  IMAD.SHL.U32 R5, R5, 0x40, RZ ;  /* 0x0000004005057824 */ /* 0x000fe200078e00ff */
[----:B------:R-:W-:-:S04]  /*1650*/  SHF.R.S32.HI R137, RZ, 0x1f, R138 ;  /* 0x0000001fff897819 */ /* 0x000fc8000001148a */
[----:B------:R-:W-:Y:S02]  /*1660*/  LOP3.LUT R5, R5, 0xfffff000, RZ, 0xc0, !PT ;  /* 0xfffff00005057812 */ /* 0x000fe400078ec0ff */
[C---:B------:R-:W-:Y:S01]  /*1670*/  SHF.L.U64.HI R137, R138.reuse, 0x1, R137 ;  /* 0x000000018a897819 */ /* 0x040fe20000010289 */
[----:B------:R-:W-:Y:S01]  /*1680*/  IMAD.SHL.U32 R138, R138, 0x2, RZ ;  /* 0x000000028a8a7824 */ /* 0x000fe200078e00ff */
[----:B------:R-:W-:Y:S01]  /*1690*/  @!PT LDS RZ, [RZ] ;  /* 0x00000000fffff984 */ /* 0x000fe20000000800 */
[----:B------:R-:W-:Y:S01]  /*16a0*/  @!PT LDS RZ, [RZ] ;  /* 0x00000000fffff984 */ /* 0x000fe20000000800 */
[----:B------:R-:W-:Y:S01]  /*16b0*/  @!PT LDS RZ, [RZ] ;  /* 0x00000000fffff984 */ /* 0x000fe20000000800 */
[----:B------:R3:W-:Y:S04]  /*16c0*/  @P2 LDGSTS.E.BYPASS.LTC128B.128 [R7+0x100], [R34.64], !P4 ;  /* 0x0010000022072fae */ /* 0x0007e8000e101d4a */
[----:B------:R3:W-:Y:S04]  /*16d0*/  @P2 LDGSTS.E.BYPASS.LTC128B.128 [R7+0x2100], [R34.64+0x80], !P6 ;  /* 0x0210008022072fae */ /* 0x0007e8000f101d4a */
[----:B------:R3:W-:Y:S01]  /*16e0*/  @P2 LDGSTS.E.BYPASS.LTC128B.128 [R7+0x4100], [R34.64+0x100], !P5 ;  /* 0x0410010022072fae */ /* 0x0007e2000e901d4a */
[----:B------:R-:W-:-:S02]  /*16f0*/  @P1 IADD3 R12, P2, R113, R20, RZ ;  /* 0x00000014710c1210 */ /* 0x000fc40007f5e0ff */
[----:B------:R-:W-:-:S03]  /*1700*/  IADD3 R20, R22, 0x20, RZ ;  /* 0x0000002016147810 */ /* 0x000fc60007ffe0ff */
[----:B------:R-:W-:Y:S01]  /*1710*/  @P1 IMAD.X R3, R104, 0x1, R3, P2 ;  /* 0x0000000168031824 */ /* 0x000fe200010e0603 */
[----:B------:R-:W-:Y:S01]  /*1720*/  @P1 LEA R14, P2, R12, c[0x0][0x250], 0x1 ;  /* 0x000094000c0e1a11 */ /* 0x000fe200078408ff */
[----:B------:R-:W-:-:S03]  /*1730*/  IMAD.IADD R17, R22, 0x1, R20 ;  /* 0x0000000116117824 */ /* 0x000fc600078e0214 */
[----:B------:R-:W-:Y:S01]  /*1740*/  @P1 LEA.HI.X R15, R12, c[0x0][0x254], R3, 0x1, P2 ;  /* 0x000095000c0f1a11 */ /* 0x000fe200010f0c03 */
[----:B------:R-:W-:Y:S01]  /*1750*/  @P0 IMAD.IADD R3, R27, 0x1, R6 ;  /* 0x000000011b030824 */ /* 0x000fe200078e0206 */
[----:B------:R-:W-:Y:S02]  /*1760*/  ISETP.GE.AND P3, PT, R17, c[0x0][0x27c], PT ;  /* 0x00009f0011007a0c */ /* 0x000fe40003f66270 */
[----:B------:R-:W-:Y:S01]  /*1770*/  LEA.HI R6, R8, R99, RZ, 0x3 ;  /* 0x0000006308067211 */ /* 0x000fe200078f18ff */
[----:B------:R4:W-:Y:S01]  /*1780*/  @P1 LDGSTS.E.BYPASS.LTC128B.128 [R9+0x1100], [R14.64], !P4 ;  /* 0x011000000e091fae */ /* 0x0009e2000e101d4a */
[----:B------:R-:W-:Y:S02]  /*1790*/  SEL R12, RZ, c[0x0][0x27c], !P3 ;  /* 0x00009f00ff0c7a07 */ /* 0x000fe40005800000 */
[----:B------:R-:W-:Y:S01]  /*17a0*/  LOP3.LUT R6, R6, 0xfffffff8, RZ, 0xc0, !PT ;  /* 0xfffffff806067812 */ /* 0x000fe200078ec0ff */
[----:B------:R4:W-:Y:S01]  /*17b0*/  @P1 LDGSTS.E.BYPASS.LTC128B.128 [R9+0x3100], [R14.64+0x80], !P6 ;  /* 0x031000800e091fae */ /* 0x0009e2000f101d4a */
[----:B------:R-:W-:-:S03]  /*17c0*/  SHF.R.S32.HI R124, RZ, 0x1f, R17 ;  /* 0x0000001fff7c7819 */ /* 0x000fc60000011411 */
[----:B------:R4:W-:Y:S01]  /*17d0*/  @P1 LDGSTS.E.BYPASS.LTC128B.128 [R9+0x5100], [R14.64+0x100], !P5 ;  /* 0x051001000e091fae */ /* 0x0009e2000e901d4a */
[----:B------:R-:W-:Y:S01]  /*17e0*/  IMAD.IADD R126, R99, 0x1, -R6 ;  /* 0x00000001637e7824 */ /* 0x000fe200078e0a06 */
[----:B------:R-:W-:Y:S01]  /*17f0*/  @P3 LOP3.LUT R91, R91, 0x2, RZ, 0xfc, !PT ;  /* 0x000000025b5b3812 */ /* 0x000fe200078efcff */
[----:B---3--:R-:W-:Y:S01]  /*1800*/  IMAD.IADD R7, R12, 0x1, R17 ;  /* 0x000000010c077824 */ /* 0x008fe200078e0211 */
[----:B------:R-:W-:Y:S01]  /*1810*/  @P0 LEA R12, P1, R26, c[0x0][0x220], 0x1 ;  /* 0x000088001a0c0a11 */ /* 0x000fe200078208ff */
[----:B------:R-:W0:Y:S01]  /*1820*/  LDGDEPBAR ;  /* 0x00000000000079af */ /* 0x000e220000000000 */
[----:B------:R-:W-:Y:S01]  /*1830*/  IMAD.SHL.U32 R127, R126, 0x40, RZ ;  /* 0x000000407e7f7824 */ /* 0x000fe200078e00ff */
[----:B------:R-:W-:Y:S02]  /*1840*/  LOP3.LUT R91, R91, 0xffffffef, RZ, 0xc0, !PT ;  /* 0xffffffef5b5b7812 */ /* 0x000fe400078ec0ff */
[----:B------:R-:W-:Y:S02]  /*1850*/  SHF.R.S32.HI R4, RZ, 0x1f, R7 ;  /* 0x0000001fff047819 */ /* 0x000fe40000011407 */
[----:B-1----:R-:W-:-:S02]  /*1860*/  @P0 LEA.HI.X R13, R26, c[0x0][0x224], R3, 0x1, P1 ;  /* 0x000089001a0d0a11 */ /* 0x002fc400008f0c03 */
[CC--:B------:R-:W-:Y:S02]  /*1870*/  LEA.HI R146, R4.reuse, R7.reuse, RZ, 0x3 ;  /* 0x0000000704927211 */ /* 0x0c0fe400078f18ff */
[----:B------:R-:W-:Y:S01]  /*1880*/  LEA.HI R4, R4, R7, RZ, 0x6 ;  /* 0x0000000704047211 */ /* 0x000fe200078f30ff */
[----:B------:R-:W-:Y:S01]  /*1890*/  @P0 IMAD.SHL.U32 R7, R10, 0x2, RZ ;  /* 0x000000020a070824 */ /* 0x000fe200078e00ff */
[----:B------:R-:W-:Y:S02]  /*18a0*/  @P0 LEA R26, P1, R111, R12, 0x1 ;  /* 0x0000000c6f1a0211 */ /* 0x000fe400078208ff */
[----:B------:R-:W-:Y:S01]  /*18b0*/  LOP3.LUT R127, R127, 0x1c0, RZ, 0xc0, !PT ;  /* 0x000001c07f7f7812 */ /* 0x000fe200078ec0ff */
[----:B------:R-:W-:Y:S01]  /*18c0*/  IMAD.SHL.U32 R4, R4, 0x40, RZ ;  /* 0x0000004004047824 */ /* 0x000fe200078e00ff */
[----:B------:R-:W-:Y:S01]  /*18d0*/  @P0 LEA.HI.X R27, R111, R13, R102, 0x1, P1 ;  /* 0x0000000d6f1b0211 */ /* 0x000fe200008f0c66 */
[----:B------:R1:W-:Y:S01]  /*18e0*/  @P0 LDGSTS.E.BYPASS.LTC128B.128 [R7+0x12100], [R12.64], !P4 ;  /* 0x121000000c070fae */ /* 0x0003e2000e101d4a */
[----:B------:R-:W-:-:S02]  /*18f0*/  LOP3.LUT P1, RZ, R126, 0x4, RZ, 0xc0, !PT ;  /* 0x000000047eff7812 */ /* 0x000fc4000782c0ff */
[----:B------:R-:W-:Y:S01]  /*1900*/  SHF.R.U32.HI R115, RZ, 0x3, R127 ;  /* 0x00000003ff737819 */ /* 0x000fe2000001167f */
[----:B------:R1:W-:Y:S01]  /*1910*/  @P0 LDGSTS.E.BYPASS.LTC128B.128 [R7+0x14100], [R12.64+0x80], !P6 ;  /* 0x141000800c070fae */ /* 0x0003e2000f101d4a */
[----:B----4-:R-:W-:Y:S02]  /*1920*/  LEA.HI R15, R2, R89, RZ, 0x5 ;  /* 0x00000059020f7211 */ /* 0x010fe400078f28ff */
[----:B------:R-:W-:Y:S01]  /*1930*/  LOP3.LUT R118, R127, 0x38, R146, 0xf8, !PT ;  /* 0x000000387f767812 */ /* 0x000fe200078ef892 */
[----:B------:R1:W-:Y:S01]  /*1940*/  @P0 LDGSTS.E.BYPASS.LTC128B.128 [R7+0x16100], [R12.64+0x100], !P5 ;  /* 0x161001000c070fae */ /* 0x0003e2000e901d4a */
[----:B------:R-:W-:Y:S01]  /*1950*/  LOP3.LUT R4, R4, 0xfffff000, RZ, 0xc0, !PT ;  /* 0xfffff00004047812 */ /* 0x000fe200078ec0ff */
[----:B------:R-:W-:Y:S01]  /*1960*/  IMAD.SHL.U32 R15, R15, 0x10, RZ ;  /* 0x000000100f0f7824 */ /* 0x000fe200078e00ff */
[----:B------:R-:W-:Y:S01]  /*1970*/  LOP3.LUT R118, R118, R115, RZ, 0x3c, !PT ;  /* 0x0000007376767212 */ /* 0x000fe200078e3cff */
[----:B------:R2:W-:Y:S01]  /*1980*/  @P0 LDGSTS.E.BYPASS.LTC128B.128 [R7+0x13100], [R26.64], !P4 ;  /* 0x131000001a070fae */ /* 0x0005e2000e101d4a */
[----:B------:R-:W-:-:S02]  /*1990*/  LOP3.LUT R0, R127, 0x18, R24, 0xf8, !PT ;  /* 0x000000187f007812 */ /* 0x000fc400078ef818 */
[----:B------:R-:W-:Y:S01]  /*19a0*/  @P1 LOP3.LUT R91, R91, 0x10, RZ, 0xfc, !PT ;  /* 0x000000105b5b1812 */ /* 0x000fe200078efcff */
[----:B------:R2:W-:Y:S01]  /*19b0*/  @P0 LDGSTS.E.BYPASS.LTC128B.128 [R7+0x15100], [R26.64+0x80], !P6 ;  /* 0x151000801a070fae */ /* 0x0005e2000f101d4a */
[----:B------:R-:W-:Y:S02]  /*19c0*/  LOP3.LUT R15, R15, 0xfffffe00, RZ, 0xc0, !PT ;  /* 0xfffffe000f0f7812 */ /* 0x000fe400078ec0ff */
[----:B------:R-:W-:Y:S01]  /*19d0*/  LOP3.LUT R91, R91, 0xfffffff7, RZ, 0xc0, !PT ;  /* 0xfffffff75b5b7812 */ /* 0x000fe200078ec0ff */
[----:B------:R2:W-:Y:S01]  /*19e0*/  @P0 LDGSTS.E.BYPASS.LTC128B.128 [R7+0x17100], [R26.64+0x100], !P5 ;  /* 0x171001001a070fae */ /* 0x0005e2000e901d4a */
[----:B------:R-:W-:Y:S02]  /*19f0*/  ISETP.GE.AND P0, PT, R16, c[0x0][0x27c], PT ;  /* 0x00009f0010007a0c */ /* 0x000fe40003f06270 */
[----:B------:R-:W-:Y:S01]  /*1a00*/  ISETP.NE.AND P1, PT, R136, c[0x0][0x2b8], PT ;  /* 0x0000ae0088007a0c */ /* 0x000fe20003f25270 */
[----:B------:R-:W0:Y:S01]  /*1a10*/  LDGDEPBAR ;  /* 0x00000000000079af */ /* 0x000e220000000000 */
[----:B------:R-:W-:-:S02]  /*1a20*/  SEL R3, RZ, c[0x0][0x27c], !P0 ;  /* 0x00009f00ff037a07 */ /* 0x000fc40004000000 */
[----:B------:R-:W-:Y:S02]  /*1a30*/  LOP3.LUT R140, R146, 0xfffffff8, RZ, 0xc0, !PT ;  /* 0xfffffff8928c7812 */ /* 0x000fe400078ec0ff */
[----:B------:R-:W-:Y:S01]  /*1a40*/  LOP3.LUT R120, R127, 0x38, R122, 0xf8, !PT ;  /* 0x000000387f787812 */ /* 0x000fe200078ef87a */
[----:B------:R-:W-:Y:S01]  /*1a50*/  IMAD.IADD R6, R3, 0x1, R16 ;  /* 0x0000000103067824 */ /* 0x000fe200078e0210 */
[----:B------:R-:W-:Y:S02]  /*1a60*/  LEA.HI R124, R124, R17, RZ, 0x3 ;  /* 0x000000117c7c7211 */ /* 0x000fe400078f18ff */
[----:B------:R-:W-:Y:S01]  /*1a70*/  IADD3 R118, R118, R4, R15 ;  /* 0x0000000476767210 */ /* 0x000fe20007ffe00f */
[----:B------:R-:W-:Y:S01]  /*1a80*/  IMAD.MOV.U32 R4, RZ, RZ, c[0x0][0x280] ;  /* 0x0000a000ff047624 */ /* 0x000fe200078e00ff */
[----:B------:R-:W-:Y:S02]  /*1a90*/  SHF.R.S32.HI R3, RZ, 0x1f, R6 ;  /* 0x0000001fff037819 */ /* 0x000fe40000011406 */
[----:B------:R-:W-:Y:S01]  /*1aa0*/  @P0 LOP3.LUT R91, R91, 0x8, RZ, 0xfc, !PT ;  /* 0x000000085b5b0812 */ /* 0x000fe200078efcff */
[----:B------:R-:W-:Y:S01]  /*1ab0*/  IMAD.SHL.U32 R109, R4, 0x40, RZ ;  /* 0x00000040046d7824 */ /* 0x000fe200078e00ff */
[----:B------:R-:W-:-:S02]  /*1ac0*/  LEA.HI R2, R3, R6, RZ, 0x3 ;  /* 0x0000000603027211 */ /* 0x000fc400078f18ff */
[----:B------:R-:W-:Y:S01]  /*1ad0*/  LEA.HI R3, R3, R6, RZ, 0x6 ;  /* 0x0000000603037211 */ /* 0x000fe200078f30ff */
[----:B------:R-:W-:Y:S01]  /*1ae0*/  IMAD.MOV.U32 R6, RZ, RZ, c[0x0][0x290] ;  /* 0x0000a400ff067624 */ /* 0x000fe200078e00ff */
[----:B------:R-:W-:Y:S02]  /*1af0*/  LOP3.LUT R116, R127, 0x38, R2, 0xf8, !PT ;  /* 0x000000387f747812 */ /* 0x000fe400078ef802 */
[----:B------:R-:W-:Y:S01]  /*1b00*/  ISETP.GE.AND P0, PT, R131, 0x1, PT ;  /* 0x000000018300780c */ /* 0x000fe20003f06270 */
[----:B------:R-:W-:Y:S01]  /*1b10*/  IMAD.SHL.U32 R3, R3, 0x40, RZ ;  /* 0x0000004003037824 */ /* 0x000fe200078e00ff */
[----:B------:R-:W-:Y:S01]  /*1b20*/  LOP3.LUT R116, R116, R115, RZ, 0x3c, !PT ;  /* 0x0000007374747212 */ /* 0x000fe200078e3cff */
[----:B------:R-:W-:Y:S01]  /*1b30*/  IMAD.SHL.U32 R105, R6, 0x40, RZ ;  /* 0x0000004006697824 */ /* 0x000fe200078e00ff */
[----:B------:R-:W-:Y:S02]  /*1b40*/  LOP3.LUT R91, R91, 0xffffffbf, RZ, 0xc0, !PT ;  /* 0xffffffbf5b5b7812 */ /* 0x000fe400078ec0ff */
[----:B------:R-:W-:-:S02]  /*1b50*/  LOP3.LUT R3, R3, 0xfffff000, RZ, 0xc0, !PT ;  /* 0xfffff00003037812 */ /* 0x000fc400078ec0ff */
[----:B------:R-:W-:Y:S02]  /*1b60*/  LOP3.LUT R142, R2, 0xfffffff8, RZ, 0xc0, !PT ;  /* 0xfffffff8028e7812 */ /* 0x000fe400078ec0ff */
[----:B------:R-:W-:Y:S01]  /*1b70*/  IADD3 R116, R116, R3, R15 ;  /* 0x0000000374747210 */ /* 0x000fe20007ffe00f */
[----:B------:R-:W-:Y:S01]  /*1b80*/  IMAD R3, R90, c[0x0][0x1e8], RZ ;  /* 0x00007a005a037a24 */ /* 0x000fe200078e02ff */
[----:B------:R-:W-:Y:S02]  /*1b90*/  LOP3.LUT R91, R91, 0xffffffdf, RZ, 0xc0, !PT ;  /* 0xffffffdf5b5b7812 */ /* 0x000fe400078ec0ff */
[-C--:B------:R-:W-:Y:S01]  /*1ba0*/  LOP3.LUT R0, R0, R115.reuse, RZ, 0x3c, !PT ;  /* 0x0000007300007212 */ /* 0x080fe200078e3cff */
[----:B------:R-:W-:Y:S01]  /*1bb0*/  IMAD R3, R196, c[0x0][0x1ec], R3 ;  /* 0x00007b00c4037a24 */ /* 0x000fe200078e0203 */
[----:B------:R-:W-:Y:S02]  /*1bc0*/  SHF.R.S32.HI R139, RZ, 0x1f, R140 ;  /* 0x0000001fff8b7819 */ /* 0x000fe4000001148c */
[----:B------:R-:W-:Y:S01]  /*1bd0*/  SHF.R.S32.HI R141, RZ, 0x1f, R142 ;  /* 0x0000001fff8d7819 */ /* 0x000fe2000001148e */
[----:B------:R-:W-:Y:S01]  /*1be0*/  IMAD.IADD R106, R169, 0x1, R3 ;  /* 0x00000001a96a7824 */ /* 0x000fe200078e0203 */
[----:B------:R-:W-:Y:S01]  /*1bf0*/  LOP3.LUT R120, R120, R115, RZ, 0x3c, !PT ;  /* 0x0000007378787212 */ /* 0x000fe200078e3cff */
[----:B------:R-:W-:Y:S01]  /*1c00*/  IMAD R3, R167, c[0x0][0x2b0], RZ ;  /* 0x0000ac00a7037a24 */ /* 0x000fe200078e02ff */
[----:B------:R-:W-:Y:S01]  /*1c10*/  LOP3.LUT R124, R124, 0xfffffff8, RZ, 0xc0, !PT ;  /* 0xfffffff87c7c7812 */ /* 0x000fe200078ec0ff */
[----:B------:R-:W-:Y:S01]  /*1c20*/  IMAD.IADD R0, R0, 0x1, R15 ;  /* 0x0000000100007824 */ /* 0x000fe200078e020f */
[----:B------:R-:W-:Y:S01]  /*1c30*/  @P1 LOP3.LUT R91, R91, 0x20, RZ, 0xfc, !PT ;  /* 0x000000205b5b1812 */ /* 0x000fe200078efcff */
[----:B------:R-:W-:Y:S01]  /*1c40*/  IMAD R3, R166, c[0x0][0x2b4], R3 ;  /* 0x0000ad00a6037a24 */ /* 0x000fe200078e0203 */
[----:B------:R-:W-:Y:S01]  /*1c50*/  SHF.L.U64.HI R103, R6, R107, c[0x0][0x294] ;  /* 0x0000a50006677619 */ /* 0x000fe2000001026b */
[----:B------:R-:W-:Y:S01]  /*1c60*/  IMAD.WIDE.U32 R166, R166, c[0x0][0x2b0], RZ ;  /* 0x0000ac00a6a67a25 */ /* 0x000fe200078e00ff */
[----:B------:R-:W-:-:S02]  /*1c70*/  SHF.L.U64.HI R139, R140, 0x1, R139 ;  /* 0x000000018c8b7819 */ /* 0x000fc4000001028b */
[----:B------:R-:W-:Y:S01]  /*1c80*/  SHF.L.U64.HI R141, R142, 0x1, R141 ;  /* 0x000000018e8d7819 */ /* 0x000fe2000001028d */
[----:B------:R-:W-:Y:S01]  /*1c90*/  IMAD.IADD R98, R167, 0x1, R3 ;  /* 0x00000001a7627824 */ /* 0x000fe200078e0203 */
[----:B------:R-:W-:Y:S01]  /*1ca0*/  IADD3 R120, R120, R5, R15 ;  /* 0x0000000578787210 */ /* 0x000fe20007ffe00f */
[----:B------:R-:W-:Y:S01]  /*1cb0*/  IMAD.SHL.U32 R140, R140, 0x2, RZ ;  /* 0x000000028c8c7824 */ /* 0x000fe200078e00ff */
[----:B------:R-:W-:Y:S01]  /*1cc0*/  SHF.L.U64.HI R107, R4, R107, c[0x0][0x284] ;  /* 0x0000a100046b7619 */ /* 0x000fe2000001026b */
[----:B------:R-:W-:Y:S01]  /*1cd0*/  IMAD.SHL.U32 R142, R142, 0x2, RZ ;  /* 0x000000028e8e7824 */ /* 0x000fe200078e00ff */
[C---:B------:R-:W-:Y:S02]  /*1ce0*/  IADD3 R14, R22.reuse, 0x50, RZ ;  /* 0x00000050160e7810 */ /* 0x040fe40007ffe0ff */
[C---:B-1----:R-:W-:Y:S02]  /*1cf0*/  IADD3 R13, R22.reuse, 0x10, RZ ;  /* 0x00000010160d7810 */ /* 0x042fe40007ffe0ff */
[----:B------:R-:W-:-:S02]  /*1d00*/  IADD3 R12, R22, 0x30, RZ ;  /* 0x00000030160c7810 */ /* 0x000fc40007ffe0ff */
[----:B------:R-:W-:Y:S02]  /*1d10*/  SHF.R.S32.HI R122, RZ, 0x3, R122 ;  /* 0x00000003ff7a7819 */ /* 0x000fe4000001147a */
[----:B------:R-:W-:Y:S02]  /*1d20*/  SHF.R.S32.HI R143, RZ, 0x1f, R124 ;  /* 0x0000001fff8f7819 */ /* 0x000fe4000001147c */
[----:B------:R-:W-:Y:S02]  /*1d30*/  SHF.R.S32.HI R146, RZ, 0x3, R146 ;  /* 0x00000003ff927819 */ /* 0x000fe40000011492 */
[----:B------:R-:W-:Y:S02]  /*1d40*/  SHF.R.S32.HI R145, RZ, 0x3, R2 ;  /* 0x00000003ff917819 */ /* 0x000fe40000011402 */
[----:B--2---:R-:W-:Y:S02]  /*1d50*/  @P0 LOP3.LUT R91, R91, 0x40, RZ, 0xfc, !PT ;  /* 0x000000405b5b0812 */ /* 0x004fe400078efcff */
.L_x_1616:
[----:B------:R-:W-:Y:S01]  /*1d60*/  ISETP.NE.AND P1, PT, R136, c[0x0][0x2b8], PT ;  /* 0x0000ae0088007a0c */ /* 0x000fe20003f25270 */
[----:B------:R-:W-:Y:S01]  /*1d70*/  IMAD.SHL.U32 R150, R18, 0x40, RZ ;  /* 0x0000004012967824 */ /* 0x000fe200078e00ff */
        /* <DEDUP_REMOVED lines=8> */
[C---:B------:R-:W-:Y:S01]  /*1e00*/  IADD3 R149, R2.reuse, 0x20, RZ ;  /* 0x0000002002957810 */ /* 0x040fe20007ffe0ff */
        /* <DEDUP_REMOVED lines=8> */
[C---:B-1----:R-:W-:Y:S04]  /*1e90*/  @!P0 IADD3 R5, P1, R3.reuse, R166, RZ ;  /* 0x000000a603058210 */ /* 0x042fe80007f3e0ff */
        /* <DEDUP_REMOVED lines=11> */
[-C--:B------:R-:W-:Y:S01]  /*1f50*/  IMAD R9, R103, R18.reuse, RZ ;  /* 0x0000001267097224 */ /* 0x080fe200078e02ff */
[----:B------:R-:W-:Y:S01]  /*1f60*/  IADD3 R150, -R150, R93, RZ ;  /* 0x0000005d96967210 */ /* 0x000fe20007ffe1ff */
[----:B------:R-:W-:Y:S02]  /*1f70*/  IMAD R2, R153, c[0x0][0x1e0], RZ ;  /* 0x0000780099027a24 */ /* 0x000fe400078e02ff */
[----:B------:R-:W-:Y:S01]  /*1f80*/  IMAD R81, R152, c[0x0][0x1f0], RZ ;  /* 0x00007c0098517a24 */ /* 0x000fe200078e02ff */
[----:B------:R-:W-:Y:S01]  /*1f90*/  IMNMX R150, R150, 0x40, PT ;  /* 0x0000004096967817 */ /* 0x000fe20003800200 */
[----:B------:R-:W-:Y:S02]  /*1fa0*/  IMAD R2, R147, c[0x0][0x1e4], R2 ;  /* 0x0000790093027a24 */ /* 0x000fe400078e0202 */
[C---:B------:R-:W-:Y:S02]  /*1fb0*/  IMAD R81, R148.reuse, c[0x0][0x1f4], R81 ;  /* 0x00007d0094517a24 */ /* 0x040fe400078e0251 */
[----:B-1----:R-:W-:Y:S01]  /*1fc0*/  IMAD.WIDE.U32 R6, R109, R18, RZ ;  /* 0x000000126d067225 */ /* 0x002fe200078e00ff */
        /* <DEDUP_REMOVED lines=75> */
.L_x_1596:
[----:B------:R-:W-:Y:S05]  /*2480*/  BSYNC B0 ;  /* 0x0000000000007941 */ /* 0x000fea0003800000 */
.L_x_1595:
        /* <DEDUP_REMOVED lines=104> */
.L_x_1599:
[----:B------:R-:W-:Y:S05]  /*2b10*/  BSYNC B0 ;  /* 0x0000000000007941 */ /* 0x000fea0003800000 */
.L_x_1598:
        /* <DEDUP_REMOVED lines=58> */
.L_x_1601:
[----:B------:R-:W-:Y:S05]  /*2ec0*/  BSYNC B0 ;  /* 0x0000000000007941 */ /* 0x000fea0003800000 */
.L_x_1600:
        /* <DEDUP_REMOVED lines=58> */
.L_x_1603:
[----:B------:R-:W-:Y:S05]  /*3270*/  BSYNC B0 ;  /* 0x0000000000007941 */ /* 0x000fea0003800000 */
.L_x_1602:
        /* <DEDUP_REMOVED lines=58> */
.L_x_1605:
[----:B------:R-:W-:Y:S05]  /*3620*/  BSYNC B0 ;  /* 0x0000000000007941 */ /* 0x000fea0003800000 */
.L_x_1604:
        /* <DEDUP_REMOVED lines=58> */
.L_x_1607:
[----:B------:R-:W-:Y:S05]  /*39d0*/  BSYNC B0 ;  /* 0x0000000000007941 */ /* 0x000fea0003800000 */
.L_x_1606:
        /* <DEDUP_REMOVED lines=58> */
.L_x_1594:
        /* <DEDUP_REMOVED lines=47> */
.L_x_1609:
[----:B------:R-:W-:Y:S05]  /*4070*/  BSYNC B0 ;  /* 0x0000000000007941 */ /* 0x000fea0003800000 */
.L_x_1608:
        /* <DEDUP_REMOVED lines=60> */
[----:B------:R-:W-:Y:S02]  /*4440*/  @!P0 PRMT R50, R50, 0x5410, R51 ;  /* 0x0000541032328816 */ /* 0x000fe40000000033 */
[--C-:B------:R-:W-:Y:S01]  /*4450*/  @!P0 SHF.R.U64 R46, R46, 0x10, R47.reuse ;  /* 0x000000102e2e8819 */ /* 0x100fe2000000122f */
[----:B------:R-:W-:Y:S01]  /*4460*/  IMAD.SHL.U32 R183, R183, 0x200, RZ ;  /* 0x00000200b7b77824 */ /* 0x000fe200078e00ff */
[----:B------:R-:W-:Y:S02]  /*4470*/  LOP3.LUT R184, R127, 0x38, R178, 0xf8, !PT ;  /* 0x000000387fb87812 */ /* 0x000fe400078ef8b2 */
[----:B------:R-:W-:Y:S02]  /*4480*/  @!P0 SHF.R.U32.HI R47, RZ, 0x10, R47 ;  /* 0x00000010ff2f8819 */ /* 0x000fe4000001162f */
[----:B------:R-:W-:Y:S02]  /*4490*/  LOP3.LUT R183, R183, 0x7ffff000, RZ, 0xc0, !PT ;  /* 0x7ffff000b7b77812 */ /* 0x000fe400078ec0ff */
[----:B------:R-:W-:Y:S02]  /*44a0*/  LOP3.LUT R184, R184, R115, RZ, 0x3c, !PT ;  /* 0x00000073b8b87212 */ /* 0x000fe400078e3cff */
[----:B------:R-:W-:Y:S02]  /*44b0*/  @!P0 SHF.R.U32.HI R57, RZ, 0x10, R57 ;  /* 0x00000010ff398819 */ /* 0x000fe40000011639 */
[----:B------:R-:W-:Y:S02]  /*44c0*/  IADD3 R184, R184, R183, R15 ;  /* 0x000000b7b8b87210 */ /* 0x000fe40007ffe00f */
[----:B------:R-:W-:Y:S02]  /*44d0*/  IADD3 R183, R120, R179, RZ ;  /* 0x000000b378b77210 */ /* 0x000fe40007ffe0ff */
[----:B------:R-:W-:Y:S01]  /*44e0*/  @!P0 PRMT R56, R55, 0x5410, R56 ;  /* 0x0000541037388816 */ /* 0x000fe20000000038 */
[----:B------:R-:W-:Y:S01]  /*44f0*/  IMAD.IADD R184, R179, 0x1, R184 ;  /* 0x00000001b3b87824 */ /* 0x000fe200078e02b8 */
[----:B------:R-:W-:Y:S01]  /*4500*/  @!P0 PRMT R49, R49, 0x5410, R52 ;  /* 0x0000541031318816 */ /* 0x000fe20000000034 */
[----:B------:R-:W-:Y:S01]  /*4510*/  IMAD.SHL.U32 R180, R183, 0x2, RZ ;  /* 0x00000002b7b47824 */ /* 0x000fe200078e00ff */
[----:B------:R-:W-:Y:S01]  /*4520*/  @!P0 PRMT R44, R44, 0x5410, R47 ;  /* 0x000054102c2c8816 */ /* 0x000fe2000000002f */
[----:B------:R-:W-:Y:S01]  /*4530*/  IMAD.SHL.U32 R182, R184, 0x2, RZ ;  /* 0x00000002b8b67824 */ /* 0x000fe200078e00ff */
[----:B------:R-:W-:Y:S01]  /*4540*/  @!P0 SHF.R.U64 R61, R58, 0x10, R59 ;  /* 0x000000103a3d8819 */ /* 0x000fe2000000123b */
[----:B------:R-:W-:Y:S01]  /*4550*/  @!P0 IMAD.U32 R47, R50, 0x10000, RZ ;  /* 0x00010000322f8824 */ /* 0x000fe200078e00ff */
[----:B--2---:R-:W1:Y:S01]  /*4560*/  LDS.128 R80, [R180+0xc100] ;  /* 0x00c10000b4507984 */ /* 0x004e620000000c00 */
[----:B------:R-:W-:Y:S01]  /*4570*/  @!P0 IMAD.U32 R55, R56, 0x10000, RZ ;  /* 0x0001000038378824 */ /* 0x000fe200078e00ff */
[----:B------:R-:W-:Y:S02]  /*4580*/  @!P0 PRMT R58, R54, 0x5410, R57 ;  /* 0x00005410363a8816 */ /* 0x000fe40000000039 */
[----:B------:R-:W-:Y:S02]  /*4590*/  @!P0 PRMT R45, R45, 0x5410, R46 ;  /* 0x000054102d2d8816 */ /* 0x000fe4000000002e */
[----:B------:R-:W-:Y:S02]  /*45a0*/  @!P0 LOP3.LUT R56, R56, 0xffff0000, RZ, 0xc0, !PT ;  /* 0xffff000038388812 */ /* 0x000fe400078ec0ff */
[----:B------:R-:W2:Y:S01]  /*45b0*/  LDS.128 R32, [R182+0xc100] ;  /* 0x00c10000b6207984 */ /* 0x000ea20000000c00 */
        /* <DEDUP_REMOVED lines=36> */
[----:B------:R-:W-:Y:S01]  /*4800*/  @!P0 FMUL.FTZ R185, R51, R58 ;  /* 0x0000003a33b98220 */ /* 0x000fe20000410000 */
[----:B------:R-:W-:Y:S01]  /*4810*/  @!P0 F2FP.BF16.PACK_AB R180, R183, R180 ;  /* 0x000000b4b7b4823e */ /* 0x000fe200000010ff */
[-C--:B------:R-:W-:Y:S02]  /*4820*/  @!P0 FMUL.FTZ R5, R51, R46.reuse ;  /* 0x0000002e33058220 */ /* 0x080fe40000410000 */
        /* <DEDUP_REMOVED lines=47> */
.L_x_1611:
[----:B------:R-:W-:Y:S05]  /*4b20*/  BSYNC B0 ;  /* 0x0000000000007941 */ /* 0x000fea0003800000 */
.L_x_1610:
        /* <DEDUP_REMOVED lines=126> */
.L_x_1613:
[----:B------:R-:W-:Y:S05]  /*5310*/  BSYNC B0 ;  /* 0x0000000000007941 */ /* 0x000fea0003800000 */
.L_x_1612:
        /* <DEDUP_REMOVED lines=10> */
[----:B------:R-:W-:Y:S04]  /*53c0*/  LEA.HI.SX32 R54, R54, R145, 0x1c ;  /* 0x0000009136367211 */ /* 0x000fe800078fe2ff */
[----:B-1----:R-:W-:Y:S01]  /*53d0*/  SHF.R.S32.HI R63, RZ, 0x1f, R54 ;  /* 0x0000001fff3f7819 */ /* 0x002fe20000011436 */
        /* <DEDUP_REMOVED lines=117> */
.L_x_1593:
        /* <DEDUP_REMOVED lines=50> */
.L_x_1597:
[----:B------:R-:W-:Y:S05]  /*5e50*/  BSYNC B1 ;  /* 0x0000000000017941 */ /* 0x000fea0003800000 */
.L_x_1592:
        /* <DEDUP_REMOVED lines=78> */
.L_x_1615:
[----:B-123--:R-:W-:Y:S05]  /*6340*/  BSYNC B0 ;  /* 0x0000000000007941 */ /* 0x00efea0003800000 */
.L_x_1614:
        /* <DEDUP_REMOVED lines=34> */
.L_x_1591:
[----:B-1-3--:R-:W-:Y:S01]  /*6570*/  UIADD3 UR6, UR13, 0x7f, URZ ;  /* 0x0000007f0d067890 */ /* 0x00afe2000fffe03f */
[----:B------:R-:W-:Y:S01]  /*6580*/  PLOP3.LUT P2, PT, PT, PT, PT, 0x80, 0x0 ;  /* 0x000000000000781c */ /* 0x000fe20003f4f070 */
[----:B------:R-:W-:Y:S01]  /*6590*/  ULDC.64 UR4, c[0x0][0x2c8] ;  /* 0x0000b20000047ab9 */ /* 0x000fe20000000a00 */
[----:B------:R-:W-:Y:S01]  /*65a0*/  CS2R R98, SRZ ;  /* 0x0000000000627805 */ /* 0x000fe2000001ff00 */
[----:B------:R-:W-:Y:S01]  /*65b0*/  UIMAD.WIDE.U32 UR18, UR6, UR4, URZ ;  /* 0x00000004061272a5 */ /* 0x000fe2000f8e003f */
[----:B------:R-:W-:Y:S01]  /*65c0*/  IMAD.MOV.U32 R5, RZ, RZ, RZ ;  /* 0x000000ffff057224 */ /* 0x000fe200078e00ff */
[----:B------:R-:W-:Y:S01]  /*65d0*/  CS2R R94, SRZ ;  /* 0x00000000005e7805 */ /* 0x000fe2000001ff00 */
[----:B------:R-:W-:Y:S01]  /*65e0*/  IMAD.MOV.U32 R96, RZ, RZ, RZ ;  /* 0x000000ffff607224 */ /* 0x000fe200078e00ff */
[----:B------:R-:W-:Y:S01]  /*65f0*/  @UP2 USHF.R.U32.HI UR6, URZ, UR5, UR19 ;  /* 0x000000053f062299 */ /* 0x000fe20008011613 */
[----:B------:R-:W-:Y:S01]  /*6600*/  MOV R93, RZ ;  /* 0x000000ff005d7202 */ /* 0x000fe20000000f00 */
[----:B------:R-:W-:Y:S01]  /*6610*/  CS2R R8, SRZ ;  /* 0x0000000000087805 */ /* 0x000fe2000001ff00 */
[----:B------:R-:W-:Y:S01]  /*6620*/  CS2R R10, SRZ ;  /* 0x00000000000a7805 */ /* 0x000fe2000001ff00 */
[----:B------:R-:W-:Y:S01]  /*6630*/  UIADD3 UR6, UR15, UR6, URZ ;  /* 0x000000060f067290 */ /* 0x000fe2000fffe03f */
[----:B------:R-:W-:Y:S01]  /*6640*/  IMAD.MOV.U32 R7, RZ, RZ, RZ ;  /* 0x000000ffff077224 */ /* 0x000fe200078e00ff */
[----:B------:R-:W-:Y:S01]  /*6650*/  MOV R88, RZ ;  /* 0x000000ff00587202 */ /* 0x000fe20000000f00 */
[----:B------:R-:W-:Y:S01]  /*6660*/  CS2R R86, SRZ ;  /* 0x0000000000567805 */ /* 0x000fe2000001ff00 */
[----:B------:R-:W-:Y:S01]  /*6670*/  USHF.R.S32.HI UR4, URZ, 0x1f, UR6 ;  /* 0x0000001f3f047899 */ /* 0x000fe20008011406 */
[----:B------:R-:W-:Y:S01]  /*6680*/  CS2R R84, SRZ ;  /* 0x0000000000547805 */ /* 0x000fe2000001ff00 */
[----:B------:R-:W-:Y:S01]  /*6690*/  CS2R R82, SRZ ;  /* 0x0000000000527805 */ /* 0x000fe2000001ff00 */
[----:B------:R-:W-:Y:S01]  /*66a0*/  CS2R R80, SRZ ;  /* 0x0000000000507805 */ /* 0x000fe2000001ff00 */
[----:B------:R-:W-:Y:S01]  /*66b0*/  ULEA.HI UR4, UR4, UR6, URZ, 0x6 ;  /* 0x0000000604047291 */ /* 0x000fe2000f8f303f */
[----:B-----5:R-:W-:Y:S01]  /*66c0*/  CS2R R78, SRZ ;  /* 0x00000000004e7805 */ /* 0x020fe2000001ff00 */
[----:B------:R-:W-:Y:S01]  /*66d0*/  CS2R R76, SRZ ;  /* 0x00000000004c7805 */ /* 0x000fe2000001ff00 */
        /* <DEDUP_REMOVED lines=50> */
[----:B------:R-:W-:Y:S01]  /*6a00*/  PLOP3.LUT P1, PT, PT, PT, UP2, 0x80, 0x0 ;  /* 0x000000000000781c */ /* 0x000fe20003f2f028 */
[----:B------:R-:W-:Y:S01]  /*6a10*/  ULDC UR19, c[0x0][0x2c4] ;  /* 0x0000b10000137ab9 */ /* 0x000fe20000000800 */
[-C--:B------:R-:W-:Y:S01]  /*6a20*/  LEA.HI R2, R88, R89.reuse, RZ, 0x3 ;  /* 0x0000005958027211 */ /* 0x080fe200078f18ff */
[----:B------:R-:W-:Y:S01]  /*6a30*/  UIMAD UR19, UR12, UR19, URZ ;  /* 0x000000130c1372a4 */ /* 0x000fe2000f8e023f */
[----:B------:R-:W-:Y:S01]  /*6a40*/  SHF.R.S32.HI R3, RZ, 0x1f, R92 ;  /* 0x0000001fff037819 */ /* 0x000fe2000001145c */
[----:B------:R-:W-:Y:S01]  /*6a50*/  BSSY B0, `(.L_x_1618) ;  /* 0x0000072000007945 */ /* 0x000fe20003800000 */
[----:B------:R-:W-:Y:S02]  /*6a60*/  LOP3.LUT R132, R2, 0xfffffff8, RZ, 0xc0, !PT ;  /* 0xfffffff802847812 */ /* 0x000fe400078ec0ff */
[----:B------:R-:W-:Y:S01]  /*6a70*/  SHF.R.S32.HI R11, RZ, 0x3, R2 ;  /* 0x00000003ff0b7819 */ /* 0x000fe20000011402 */
[----:B------:R-:W-:Y:S01]  /*6a80*/  IMAD R3, R3, c[0x0][0x178], RZ ;  /* 0x00005e0003037a24 */ /* 0x000fe200078e02ff */
[----:B------:R-:W-:Y:S01]  /*6a90*/  PLOP3.LUT P0, PT, PT, PT, UP2, 0x80, 0x0 ;  /* 0x000000000000781c */ /* 0x000fe20003f0f028 */
[----:B------:R-:W-:Y:S01]  /*6aa0*/  IMAD.IADD R132, R89, 0x1, -R132 ;  /* 0x0000000159847824 */ /* 0x000fe200078e0a84 */
[----:B------:R-:W-:Y:S01]  /*6ab0*/  ISETP.NE.U32.AND P2, PT, RZ, c[0x0][0x348], PT ;  /* 0x0000d200ff007a0c */ /* 0x000fe20003f45070 */
[----:B------:R-:W-:Y:S01]  /*6ac0*/  IMAD R3, R92, c[0x0][0x17c], R3 ;  /* 0x00005f005c037a24 */ /* 0x000fe200078e0203 */
[----:B------:R-:W-:Y:S01]  /*6ad0*/  LEA.HI R6, R88, R89, RZ, 0x4 ;  /* 0x0000005958067211 */ /* 0x000fe200078f20ff */
[----:B------:R-:W-:Y:S01]  /*6ae0*/  IMAD R206, R132, 0x20, R11 ;  /* 0x0000002084ce7824 */ /* 0x000fe200078e020b */
[----:B------:R-:W-:Y:S01]  /*6af0*/  SHF.R.S32.HI R9, RZ, 0x1f, R197 ;  /* 0x0000001fff097819 */ /* 0x000fe200000114c5 */
[----:B------:R-:W-:Y:S01]  /*6b00*/  IMAD.IADD R15, R15, 0x1, R3 ;  /* 0x000000010f0f7824 */ /* 0x000fe200078e0203 */
[----:B------:R-:W-:Y:S01]  /*6b10*/  ISETP.NE.AND.EX P2, PT, RZ, c[0x0][0x34c], PT, P2 ;  /* 0x0000d300ff007a0c */ /* 0x000fe20003f45320 */
[----:B------:R-:W-:Y:S01]  /*6b20*/  IMAD R3, R90, c[0x0][0x1b8], RZ ;  /* 0x00006e005a037a24 */ /* 0x000fe200078e02ff */
[----:B------:R-:W-:Y:S01]  /*6b30*/  IADD3 R4, R206, UR13, RZ ;  /* 0x0000000dce047c10 */ /* 0x000fe2000fffe0ff */
[----:B------:R-:W-:Y:S01]  /*6b40*/  IMAD.WIDE.U32 R14, R196, c[0x0][0x1b8], R14 ;  /* 0x00006e00c40e7a25 */ /* 0x000fe200078e000e */
[----:B------:R-:W-:-:S02]  /*6b50*/  SHF.R.S32.HI R7, RZ, 0x4, R6 ;  /* 0x00000004ff077819 */ /* 0x000fc40000011406 */
[----:B------:R-:W-:Y:S01]  /*6b60*/  SEL R9, R9, RZ, !P2 ;  /* 0x000000ff09097207 */ /* 0x000fe20005000000 */
[----:B------:R-:W-:Y:S01]  /*6b70*/  @P1 IMAD.HI.U32 R0, R4, c[0x0][0x2c8], RZ ;  /* 0x0000b20004001a27 */ /* 0x000fe200078e00ff */
[----:B------:R-:W-:Y:S02]  /*6b80*/  SEL R12, R197, RZ, !P2 ;  /* 0x000000ffc50c7207 */ /* 0x000fe40005000000 */
[----:B------:R-:W-:Y:S01]  /*6b90*/  LOP3.LUT R91, R91, 0xfffffffb, RZ, 0xc0, !PT ;  /* 0xfffffffb5b5b7812 */ /* 0x000fe200078ec0ff */
[----:B------:R-:W-:Y:S01]  /*6ba0*/  IMAD.MOV.U32 R8, RZ, RZ, R4 ;  /* 0x000000ffff087224 */ /* 0x000fe200078e0004 */
[----:B------:R-:W-:Y:S01]  /*6bb0*/  @P0 SHF.R.U32.HI R8, RZ, c[0x0][0x2cc], R0 ;  /* 0x0000b300ff080a19 */ /* 0x000fe20000011600 */
[----:B------:R-:W-:Y:S01]  /*6bc0*/  IMAD R3, R196, c[0x0][0x1bc], R3 ;  /* 0x00006f00c4037a24 */ /* 0x000fe200078e0203 */
[C---:B------:R-:W-:Y:S01]  /*6bd0*/  LEA.HI R0, R6.reuse, R7, RZ, 0x1 ;  /* 0x0000000706007211 */ /* 0x040fe200078f08ff */
[----:B------:R-:W-:Y:S01]  /*6be0*/  IMAD R9, R9, c[0x0][0x1c0], RZ ;  /* 0x0000700009097a24 */ /* 0x000fe200078e02ff */
[----:B------:R-:W-:Y:S01]  /*6bf0*/  LOP3.LUT R6, R6, 0xfffffff0, RZ, 0xc0, !PT ;  /* 0xfffffff006067812 */ /* 0x000fe200078ec0ff */
[----:B------:R-:W-:Y:S01]  /*6c00*/  IMAD.IADD R15, R15, 0x1, R3 ;  /* 0x000000010f0f7824 */ /* 0x000fe200078e0203 */
[----:B------:R-:W-:Y:S01]  /*6c10*/  LOP3.LUT R0, R0, 0xfffffffe, RZ, 0xc0, !PT ;  /* 0xfffffffe00007812 */ /* 0x000fe200078ec0ff */
[C---:B------:R-:W-:Y:S01]  /*6c20*/  IMAD R9, R12.reuse, c[0x0][0x1c4], R9 ;  /* 0x000071000c097a24 */ /* 0x040fe200078e0209 */
[----:B------:R-:W-:Y:S01]  /*6c30*/  SHF.R.S32.HI R3, RZ, 0x1f, R8 ;  /* 0x0000001fff037819 */ /* 0x000fe20000011408 */
[----:B------:R-:W-:Y:S01]  /*6c40*/  IMAD.WIDE.U32 R12, R12, c[0x0][0x1c0], R14 ;  /* 0x000070000c0c7a25 */ /* 0x000fe200078e000e */
[----:B------:R-:W-:-:S02]  /*6c50*/  LOP3.LUT P0, RZ, R132, 0x2, RZ, 0xc0, !PT ;  /* 0x0000000284ff7812 */ /* 0x000fc4000780c0ff */
[----:B------:R-:W-:Y:S01]  /*6c60*/  LEA.HI R205, R88, R89, RZ, 0x6 ;  /* 0x0000005958cd7211 */ /* 0x000fe200078f30ff */
[----:B------:R-:W-:Y:S01]  /*6c70*/  IMAD.IADD R0, R7, 0x1, -R0 ;  /* 0x0000000107007824 */ /* 0x000fe200078e0a00 */
[----:B------:R-:W-:Y:S01]  /*6c80*/  LOP3.LUT P1, RZ, R132, 0x4, RZ, 0xc0, !PT ;  /* 0x0000000484ff7812 */ /* 0x000fe2000782c0ff */
[----:B------:R-:W-:Y:S02]  /*6c90*/  IMAD.IADD R7, R89, 0x1, -R6 ;  /* 0x0000000159077824 */ /* 0x000fe400078e0a06 */
[----:B------:R-:W-:Y:S02]  /*6ca0*/  IMAD R3, R3, c[0x0][0x1b0], RZ ;  /* 0x00006c0003037a24 */ /* 0x000fe400078e02ff */
[----:B------:R-:W-:Y:S01]  /*6cb0*/  IMAD.MOV R5, RZ, RZ, -R8 ;  /* 0x000000ffff057224 */ /* 0x000fe200078e0a08 */
[----:B------:R-:W-:Y:S01]  /*6cc0*/  SHF.R.S32.HI R10, RZ, 0x1f, R7 ;  /* 0x0000001fff0a7819 */ /* 0x000fe20000011407 */
[----:B------:R-:W-:Y:S02]  /*6cd0*/  IMAD.IADD R13, R13, 0x1, R9 ;  /* 0x000000010d0d7824 */ /* 0x000fe400078e0209 */
[----:B------:R-:W-:Y:S01]  /*6ce0*/  IMAD R3, R8, c[0x0][0x1b4], R3 ;  /* 0x00006d0008037a24 */ /* 0x000fe200078e0203 */
[----:B------:R-:W-:Y:S01]  /*6cf0*/  LEA.HI R10, R10, R7, RZ, 0x3 ;  /* 0x000000070a0a7211 */ /* 0x000fe200078f18ff */
[----:B------:R-:W-:Y:S01]  /*6d00*/  IMAD R4, R5, c[0x0][0x2c4], R4 ;  /* 0x0000b10005047a24 */ /* 0x000fe200078e0204 */
[----:B------:R-:W-:Y:S01]  /*6d10*/  @P0 LOP3.LUT R91, R91, 0x4, RZ, 0xfc, !PT ;  /* 0x000000045b5b0812 */ /* 0x000fe200078efcff */
[----:B------:R-:W-:Y:S01]  /*6d20*/  IMAD.WIDE.U32 R8, R8, c[0x0][0x1b0], R12 ;  /* 0x00006c0008087a25 */ /* 0x000fe200078e000c */
[----:B------:R-:W-:-:S02]  /*6d30*/  LOP3.LUT R6, R10, 0xfffffff8, RZ, 0xc0, !PT ;  /* 0xfffffff80a067812 */ /* 0x000fc400078ec0ff */
[----:B------:R-:W-:Y:S01]  /*6d40*/  IADD3 R12, R11, UR13, RZ ;  /* 0x0000000d0b0c7c10 */ /* 0x000fe2000fffe0ff */
[C---:B------:R-:W-:Y:S02]  /*6d50*/  IMAD.SHL.U32 R5, R132.reuse, 0x40, RZ ;  /* 0x0000004084057824 */ /* 0x040fe400078e00ff */
[----:B------:R-:W-:Y:S01]  /*6d60*/  IMAD.IADD R9, R9, 0x1, R3 ;  /* 0x0000000109097824 */ /* 0x000fe200078e0203 */
[----:B------:R-:W-:Y:S01]  /*6d70*/  SHF.R.S32.HI R3, RZ, 0x1f, R4 ;  /* 0x0000001fff037819 */ /* 0x000fe20000011404 */
[----:B------:R-:W-:Y:S01]  /*6d80*/  IMAD.SHL.U32 R13, R11, 0x40, RZ ;  /* 0x000000400b0d7824 */ /* 0x000fe200078e00ff */
[----:B------:R-:W-:Y:S01]  /*6d90*/  LOP3.LUT R5, R5, 0x1c0, RZ, 0xc0, !PT ;  /* 0x000001c005057812 */ /* 0x000fe200078ec0ff */
[----:B------:R-:W-:Y:S02]  /*6da0*/  IMAD.IADD R6, R7, 0x1, -R6 ;  /* 0x0000000107067824 */ /* 0x000fe400078e0a06 */
[----:B------:R-:W-:Y:S01]  /*6db0*/  IMAD R3, R3, c[0x0][0x1a8], RZ ;  /* 0x00006a0003037a24 */ /* 0x000fe200078e02ff */
[----:B------:R-:W-:Y:S01]  /*6dc0*/  LOP3.LUT R2, R5, 0x8, R2, 0xf8, !PT ;  /* 0x0000000805027812 */ /* 0x000fe200078ef802 */
[----:B------:R-:W-:Y:S01]  /*6dd0*/  IMAD.SHL.U32 R218, R132, 0x8, RZ ;  /* 0x0000000884da7824 */ /* 0x000fe200078e00ff */
[----:B------:R-:W-:Y:S01]  /*6de0*/  LOP3.LUT R13, R13, 0x1c0, RZ, 0xc0, !PT ;  /* 0x000001c00d0d7812 */ /* 0x000fe200078ec0ff */
[----:B------:R-:W-:Y:S01]  /*6df0*/  IMAD.SHL.U32 R7, R6, 0x40, RZ ;  /* 0x0000004006077824 */ /* 0x000fe200078e00ff */
[----:B------:R-:W-:Y:S01]  /*6e00*/  SHF.R.U32.HI R5, RZ, 0x3, R5 ;  /* 0x00000003ff057819 */ /* 0x000fe20000011605 */
[C---:B------:R-:W-:Y:S01]  /*6e10*/  IMAD R3, R4.reuse, c[0x0][0x1ac], R3 ;  /* 0x00006b0004037a24 */ /* 0x040fe200078e0203 */
[----:B------:R-:W-:Y:S01]  /*6e20*/  SHF.R.U32.HI R16, RZ, 0x3, R13 ;  /* 0x00000003ff107819 */ /* 0x000fe2000001160d */
[----:B------:R-:W-:Y:S01]  /*6e30*/  IMAD.WIDE.U32 R8, R4, c[0x0][0x1a8], R8 ;  /* 0x00006a0004087a25 */ /* 0x000fe200078e0008 */
[----:B------:R-:W-:-:S02]  /*6e40*/  LOP3.LUT R5, R2, R5, RZ, 0x3c, !PT ;  /* 0x0000000502057212 */ /* 0x000fc400078e3cff */
[----:B------:R-:W-:Y:S01]  /*6e50*/  LOP3.LUT R13, R13, 0x38, R218, 0xf8, !PT ;  /* 0x000000380d0d7812 */ /* 0x000fe200078ef8da */
[----:B------:R-:W-:Y:S01]  /*6e60*/  IMAD.SHL.U32 R2, R0, 0x8, RZ ;  /* 0x0000000800027824 */ /* 0x000fe200078e00ff */
[----:B------:R-:W-:Y:S01]  /*6e70*/  LOP3.LUT R7, R7, 0x1c0, RZ, 0xc0, !PT ;  /* 0x000001c007077812 */ /* 0x000fe200078ec0ff */
[----:B------:R-:W-:Y:S01]  /*6e80*/  IMAD.IADD R3, R9, 0x1, R3 ;  /* 0x0000000109037824 */ /* 0x000fe200078e0203 */
[----:B------:R-:W-:Y:S01]  /*6e90*/  LEA R14, P0, R8, c[0x0][0x160], 0x1 ;  /* 0x00005800080e7a11 */ /* 0x000fe200078008ff */
[----:B------:R-:W-:Y:S01]  /*6ea0*/  IMAD.SHL.U32 R10, R10, 0x40, RZ ;  /* 0x000000400a0a7824 */ /* 0x000fe200078e00ff */
[----:B------:R-:W-:Y:S01]  /*6eb0*/  LOP3.LUT R16, R13, R16, RZ, 0x3c, !PT ;  /* 0x000000100d107212 */ /* 0x000fe200078e3cff */
[----:B------:R-:W-:Y:S01]  /*6ec0*/  IMAD.SHL.U32 R205, R205, 0x8, RZ ;  /* 0x00000008cdcd7824 */ /* 0x000fe200078e00ff */
[----:B------:R-:W-:Y:S01]  /*6ed0*/  LOP3.LUT R2, R7, 0x8, R2, 0xf8, !PT ;  /* 0x0000000807027812 */ /* 0x000fe200078ef802 */
[----:B------:R1:W2:Y:S01]  /*6ee0*/  SHFL.IDX PT, R18, R14, RZ, 0x181f ;  /* 0x00181fff0e127589 */ /* 0x0002a200000e0000 */
[----:B------:R-:W-:Y:S01]  /*6ef0*/  LEA.HI.X R13, R8, c[0x0][0x164], R3, 0x1, P0 ;  /* 0x00005900080d7a11 */ /* 0x000fe200000f0c03 */
[----:B------:R-:W-:Y:S01]  /*6f00*/  IMAD.MOV.U32 R3, RZ, RZ, 0x20 ;  /* 0x00000020ff037424 */ /* 0x000fe200078e00ff */
[----:B------:R-:W-:Y:S01]  /*6f10*/  LOP3.LUT P5, RZ, R6, 0x4, RZ, 0xc0, !PT ;  /* 0x0000000406ff7812 */ /* 0x000fe200078ac0ff */
[----:B------:R-:W-:Y:S01]  /*6f20*/  IMAD R5, R0, 0x200, R5 ;  /* 0x0000020000057824 */ /* 0x000fe200078e0205 */
[----:B------:R-:W-:Y:S01]  /*6f30*/  SHF.R.U32.HI R7, RZ, 0x3, R7 ;  /* 0x00000003ff077819 */ /* 0x000fe20000011607 */
[----:B------:R1:W3:Y:S01]  /*6f40*/  SHFL.IDX PT, R19, R13, RZ, 0x181f ;  /* 0x00181fff0d137589 */ /* 0x0002e200000e0000 */
[----:B------:R-:W-:-:S02]  /*6f50*/  LOP3.LUT P4, RZ, R6, 0x2, RZ, 0xc0, !PT ;  /* 0x0000000206ff7812 */ /* 0x000fc4000788c0ff */
[----:B------:R-:W-:Y:S02]  /*6f60*/  ISETP.GE.AND P0, PT, R12, UR19, PT ;  /* 0x000000130c007c0c */ /* 0x000fe4000bf06270 */
[----:B------:R-:W-:Y:S02]  /*6f70*/  LEA.HI R6, R88, R89, RZ, 0x5 ;  /* 0x0000005958067211 */ /* 0x000fe400078f28ff */
[----:B------:R-:W-:Y:S01]  /*6f80*/  LOP3.LUT R4, R2, R7, RZ, 0x3c, !PT ;  /* 0x0000000702047212 */ /* 0x000fe200078e3cff */
[----:B------:R-:W-:Y:S01]  /*6f90*/  IMAD.MOV.U32 R2, RZ, RZ, 0x10 ;  /* 0x00000010ff027424 */ /* 0x000fe200078e00ff */
[----:B------:R-:W-:Y:S02]  /*6fa0*/  SHF.R.S32.HI R7, RZ, 0x5, R6 ;  /* 0x00000005ff077819 */ /* 0x000fe40000011406 */
[----:B------:R-:W-:Y:S02]  /*6fb0*/  LOP3.LUT R10, R10, 0xfffffe00, RZ, 0xc0, !PT ;  /* 0xfffffe000a0a7812 */ /* 0x000fe400078ec0ff */
[----:B------:R-:W-:-:S02]  /*6fc0*/  IADD3 R9, R218, 0x40, RZ ;  /* 0x00000040da097810 */ /* 0x000fc40007ffe0ff */
[----:B------:R-:W-:Y:S01]  /*6fd0*/  IADD3 R8, R218, 0x80, RZ ;  /* 0x00000080da087810 */ /* 0x000fe20007ffe0ff */
[----:B------:R-:W-:Y:S01]  /*6fe0*/  IMAD R15, R7, 0x400, R10 ;  /* 0x00000400070f7824 */ /* 0x000fe200078e020a */
[----:B------:R-:W-:Y:S02]  /*6ff0*/  SEL R2, R2, 0xfffffff0, !P4 ;  /* 0xfffffff002027807 */ /* 0x000fe40006000000 */
[----:B------:R-:W-:Y:S01]  /*7000*/  ISETP.GE.AND P2, PT, R218, c[0x0][0x198], PT ;  /* 0x00006600da007a0c */ /* 0x000fe20003f46270 */
[----:B------:R-:W-:Y:S01]  /*7010*/  IMAD.IADD R0, R15, 0x1, R4 ;  /* 0x000000010f007824 */ /* 0x000fe200078e0204 */
[----:B------:R-:W-:Y:S02]  /*7020*/  ISETP.GE.AND P4, PT, R8, c[0x0][0x198], PT ;  /* 0x0000660008007a0c */ /* 0x000fe40003f86270 */
[----:B------:R-:W-:Y:S02]  /*7030*/  LOP3.LUT R205, R16, 0xfffffe00, R205, 0xf8, !PT ;  /* 0xfffffe0010cd7812 */ /* 0x000fe400078ef8cd */
[----:B------:R-:W-:-:S02]  /*7040*/  LOP3.LUT R4, R4, R10, RZ, 0xfc, !PT ;  /* 0x0000000a04047212 */ /* 0x000fc400078efcff */
[----:B------:R-:W-:Y:S01]  /*7050*/  SEL R3, R3, 0xffffffe0, !P5 ;  /* 0xffffffe003037807 */ /* 0x000fe20006800000 */
[----:B------:R-:W-:Y:S01]  /*7060*/  @!P3 IMAD.MOV.U32 R210, RZ, RZ, R197 ;  /* 0x000000ffffd2b224 */ /* 0x000fe200078e00c5 */
[----:B------:R-:W-:Y:S01]  /*7070*/  ISETP.GE.AND P3, PT, R9, c[0x0][0x198], PT ;  /* 0x0000660009007a0c */ /* 0x000fe20003f66270 */
[----:B------:R-:W-:Y:S07]  /*7080*/  @P0 BRA `(.L_x_1619) ;  /* 0x000000e000000947 */ /* 0x000fee0003800000 */
[----:B-123--:R-:W-:Y:S01]  /*7090*/  SHF.R.S32.HI R10, RZ, 0x1f, R9 ;  /* 0x0000001fff0a7819 */ /* 0x00efe20000011409 */
        /* <DEDUP_REMOVED lines=13> */
.L_x_1619:
[----:B-123--:R-:W-:Y:S05]  /*7170*/  BSYNC B0 ;  /* 0x0000000000007941 */ /* 0x00efea0003800000 */
.L_x_1618:
        /* <DEDUP_REMOVED lines=20> */
.L_x_1621:
[----:B------:R-:W-:Y:S05]  /*72c0*/  BSYNC B0 ;  /* 0x0000000000007941 */ /* 0x000fea0003800000 */
.L_x_1620:
[----:B------:R-:W-:Y:S01]  /*72d0*/  IADD3 R10, R12, 0x40, RZ ;  /* 0x000000400c0a7810 */ /* 0x000fe20007ffe0ff */
[----:B--2---:R2:W1:Y:S01]  /*72e0*/  SHFL.IDX PT, R19, R13, 0x2, 0x181f ;  /* 0x00581f000d137f89 */ /* 0x00446200000e0000 */
[----:B------:R-:W-:Y:S02]  /*72f0*/  BSSY B0, `(.L_x_1622) ;  /* 0x0000012000007945 */ /* 0x000fe40003800000 */
[----:B------:R-:W-:Y:S01]  /*7300*/  ISETP.GE.AND P0, PT, R10, UR19, PT ;  /* 0x000000130a007c0c */ /* 0x000fe2000bf06270 */
        /* <DEDUP_REMOVED lines=16> */
.L_x_1623:
[----:B------:R-:W-:Y:S05]  /*7410*/  BSYNC B0 ;  /* 0x0000000000007941 */ /* 0x000fea0003800000 */
.L_x_1622:
[----:B-1----:R-:W-:Y:S01]  /*7420*/  SHFL.IDX PT, R16, R14, 0x3, 0x181f ;  /* 0x00781f000e107f89 */ /* 0x002fe200000e0000 */
[----:B------:R-:W-:Y:S01]  /*7430*/  IADD3 R12, R12, 0x60, RZ ;  /* 0x000000600c0c7810 */ /* 0x000fe20007ffe0ff */
[----:B------:R-:W-:Y:S01]  /*7440*/  IMAD.U32 R15, RZ, RZ, UR15 ;  /* 0x0000000fff0f7e24 */ /* 0x000fe2000f8e00ff */
[----:B------:R-:W-:Y:S01]  /*7450*/  SHF.R.S32.HI R214, RZ, 0x1f, R9 ;  /* 0x0000001fffd67819 */ /* 0x000fe20000011409 */
[----:B------:R-:W1:Y:S01]  /*7460*/  SHFL.IDX PT, R17, R13, 0x3, 0x181f ;  /* 0x00781f000d117f89 */ /* 0x000e6200000e0000 */
[----:B------:R-:W-:Y:S01]  /*7470*/  ISETP.GE.AND P0, PT, R12, UR19, PT ;  /* 0x000000130c007c0c */ /* 0x000fe2000bf06270 */
[----:B------:R-:W-:Y:S01]  /*7480*/  IMAD.MOV.U32 R201, RZ, RZ, c[0x0][0x2b8] ;  /* 0x0000ae00ffc97624 */ /* 0x000fe200078e00ff */
[----:B------:R-:W-:Y:S01]  /*7490*/  SHF.R.S32.HI R213, RZ, 0x1f, R8 ;  /* 0x0000001fffd57819 */ /* 0x000fe20000011408 */
[----:B------:R-:W-:Y:S01]  /*74a0*/  IMAD R204, R15, 0x40, R206 ;  /* 0x000000400fcc7824 */ /* 0x000fe200078e02ce */
[----:B------:R-:W-:Y:S01]  /*74b0*/  LEA.HI R214, R214, R9, RZ, 0x3 ;  /* 0x00000009d6d67211 */ /* 0x000fe200078f18ff */
[----:B------:R-:W-:Y:S01]  /*74c0*/  IMAD.SHL.U32 R24, R205, 0x2, RZ ;  /* 0x00000002cd187824 */ /* 0x000fe200078e00ff */
[----:B------:R-:W-:Y:S01]  /*74d0*/  LEA.HI R213, R213, R8, RZ, 0x3 ;  /* 0x00000008d5d57211 */ /* 0x000fe200078f18ff */
[----:B------:R-:W-:Y:S01]  /*74e0*/  IMAD.MOV.U32 R203, RZ, RZ, RZ ;  /* 0x000000ffffcb7224 */ /* 0x000fe200078e00ff */
[----:B------:R-:W-:-:S02]  /*74f0*/  LOP3.LUT R214, R214, 0xfffffff8, RZ, 0xc0, !PT ;  /* 0xfffffff8d6d67812 */ /* 0x000fc400078ec0ff */
[----:B------:R-:W-:Y:S02]  /*7500*/  ISETP.NE.AND P5, PT, R201, 0x1, PT ;  /* 0x00000001c900780c */ /* 0x000fe40003fa5270 */
[----:B------:R-:W-:Y:S02]  /*7510*/  LOP3.LUT R213, R213, 0xfffffff8, RZ, 0xc0, !PT ;  /* 0xfffffff8d5d57812 */ /* 0x000fe400078ec0ff */
[----:B------:R-:W-:Y:S02]  /*7520*/  IADD3 R204, R204, -0x40, RZ ;  /* 0xffffffc0cccc7810 */ /* 0x000fe40007ffe0ff */
[----:B-----5:R-:W-:Y:S02]  /*7530*/  SHF.R.S32.HI R15, RZ, 0x1f, R210 ;  /* 0x0000001fff0f7819 */ /* 0x020fe400000114d2 */
[----:B------:R-:W-:Y:S02]  /*7540*/  LOP3.LUT R91, R91, 0xfffffffd, RZ, 0xc0, !PT ;  /* 0xfffffffd5b5b7812 */ /* 0x000fe400078ec0ff */
[----:B------:R-:W-:Y:S01]  /*7550*/  P2R R10, PR, RZ, 0x2 ;  /* 0x00000002ff0a7803 */ /* 0x000fe20000000000 */
[----:B------:R-:W-:-:S02]  /*7560*/  IMAD R15, R15, c[0x0][0x2b0], RZ ;  /* 0x0000ac000f0f7a24 */ /* 0x000fc400078e02ff */
[----:B-1-3--:R-:W-:-:S04]  /*7570*/  @!P0 IMAD.WIDE R18, R218, 0x2, R16 ;  /* 0x00000002da128825 */ /* 0x00afc800078e0210 */
[----:B------:R-:W-:Y:S01]  /*7580*/  IMAD R199, R90, c[0x0][0x1e8], RZ ;  /* 0x00007a005ac77a24 */ /* 0x000fe200078e02ff */
[----:B------:R-:W-:Y:S01]  /*7590*/  @!PT LDS RZ, [RZ] ;  /* 0x00000000fffff984 */ /* 0x000fe20000000800 */
[----:B------:R1:W-:Y:S01]  /*75a0*/  @!P0 LDGSTS.E.BYPASS.LTC128B.128 [R24+0x1b100], [R18.64], !P2 ;  /* 0x1b10000012188fae */ /* 0x0003e2000d101d4a */
[C---:B------:R-:W-:Y:S01]  /*75b0*/  ISETP.GE.AND P2, PT, R204.reuse, UR9, PT ;  /* 0x00000009cc007c0c */ /* 0x040fe2000bf46270 */
[----:B------:R-:W-:Y:S01]  /*75c0*/  @!P0 IMAD.WIDE R22, R213, 0x2, R16 ;  /* 0x00000002d5168825 */ /* 0x000fe200078e0210 */
[----:B------:R-:W-:Y:S02]  /*75d0*/  IADD3 R204, R204, UR8, RZ ;  /* 0x00000008cccc7c10 */ /* 0x000fe4000fffe0ff */
[----:B------:R-:W-:Y:S01]  /*75e0*/  ISETP.GT.OR P2, PT, R206, 0x3f, P2 ;  /* 0x0000003fce00780c */ /* 0x000fe20001744670 */
[----:B------:R-:W-:Y:S02]  /*75f0*/  IMAD R15, R210, c[0x0][0x2b4], R15 ;  /* 0x0000ad00d20f7a24 */ /* 0x000fe400078e020f */
[----:B------:R-:W-:Y:S01]  /*7600*/  IMAD.WIDE.U32 R208, R196, c[0x0][0x1e8], RZ ;  /* 0x00007a00c4d07a25 */ /* 0x000fe200078e00ff */
[----:B------:R-:W-:Y:S01]  /*7610*/  ULEA UR18, UR15, 0xffffffc0, 0x6 ;  /* 0xffffffc00f127891 */ /* 0x000fe2000f8e303f */
[----:B------:R-:W-:-:S02]  /*7620*/  @P5 LOP3.LUT R91, R91, 0x2, RZ, 0xfc, !PT ;  /* 0x000000025b5b5812 */ /* 0x000fc400078efcff */
[----:B------:R-:W-:-:S04]  /*7630*/  @P5 IMAD.HI.U32 R12, R204, c[0x0][0x2bc], RZ ;  /* 0x0000af00cc0c5a27 */ /* 0x000fc800078e00ff */
[----:B--2---:R-:W-:Y:S01]  /*7640*/  IMAD.MOV.U32 R13, RZ, RZ, R204 ;  /* 0x000000ffff0d7224 */ /* 0x004fe200078e00cc */
[----:B------:R-:W-:Y:S01]  /*7650*/  @P5 SHF.R.U32.HI R13, RZ, c[0x0][0x2c0], R12 ;  /* 0x0000b000ff0d5a19 */ /* 0x000fe2000001160c */
[----:B------:R-:W-:-:S04]  /*7660*/  IMAD.WIDE.U32 R210, R210, c[0x0][0x2b0], RZ ;  /* 0x0000ac00d2d27a25 */ /* 0x000fc800078e00ff */
[----:B------:R-:W-:Y:S02]  /*7670*/  IMAD.IADD R200, R211, 0x1, R15 ;  /* 0x00000001d3c87824 */ /* 0x000fe400078e020f */
[----:B-1----:R-:W-:-:S05]  /*7680*/  @!P0 IMAD.WIDE R18, R214, 0x2, R16 ;  /* 0x00000002d6128825 */ /* 0x002fca00078e0210 */
[----:B------:R1:W-:Y:S01]  /*7690*/  @!P0 LDGSTS.E.BYPASS.LTC128B.128 [R24+0x1f100], [R18.64], !P3 ;  /* 0x1f10000012188fae */ /* 0x0003e2000d901d4a */
[----:B------:R-:W-:-:S03]  /*76a0*/  @!P2 IADD3 R15, P3, R13, R210, RZ ;  /* 0x000000d20d0fa210 */ /* 0x000fc60007f7e0ff */
[----:B------:R2:W-:Y:S01]  /*76b0*/  @!P0 LDGSTS.E.BYPASS.LTC128B.128 [R24+0x23100], [R22.64], !P4 ;  /* 0x2310000016188fae */ /* 0x0005e2000e101d4a */
[----:B------:R-:W-:Y:S02]  /*76c0*/  @!P2 LEA.HI.X.SX32 R12, R13, R200, 0x1, P3 ;  /* 0x000000c80d0ca211 */ /* 0x000fe400018f0eff */
[C---:B------:R-:W-:Y:S01]  /*76d0*/  @!P2 LEA R20, P3, R15.reuse, c[0x0][0x2a0], 0x2 ;  /* 0x0000a8000f14aa11 */ /* 0x040fe200078610ff */
[----:B------:R-:W0:Y:S03]  /*76e0*/  LDGDEPBAR ;  /* 0x00000000000079af */ /* 0x000e260000000000 */
[----:B------:R-:W-:Y:S01]  /*76f0*/  @!P2 LEA.HI.X R21, R15, c[0x0][0x2a4], R12, 0x2, P3 ;  /* 0x0000a9000f15aa11 */ /* 0x000fe200018f140c */
[----:B------:R-:W-:Y:S06]  /*7700*/  BAR.SYNC.DEFER_BLOCKING 0x0 ;  /* 0x0000000000007b1d */ /* 0x000fec0000010000 */
[----:B------:R-:W3:Y:S01]  /*7710*/  @!P2 LDG.E R203, [R20.64] ;  /* 0x0000000a14cba981 */ /* 0x000ee2000c1e1900 */
[----:B------:R-:W-:Y:S01]  /*7720*/  IMAD.MOV R13, RZ, RZ, -R13 ;  /* 0x000000ffff0d7224 */ /* 0x000fe200078e0a0d */
[----:B------:R-:W-:Y:S01]  /*7730*/  UIADD3 UR18, UR9, -UR18, URZ ;  /* 0x8000001209127290 */ /* 0x000fe2000fffe03f */
[----:B------:R-:W-:Y:S01]  /*7740*/  IMAD R199, R196, c[0x0][0x1ec], R199 ;  /* 0x00007b00c4c77a24 */ /* 0x000fe200078e02c7 */
[----:B------:R-:W-:Y:S01]  /*7750*/  ISETP.GE.AND P5, PT, R218, c[0x0][0x1d4], PT ;  /* 0x00007500da007a0c */ /* 0x000fe20003fa6270 */
[----:B------:R-:W-:Y:S01]  /*7760*/  IMAD R204, R13, c[0x0][0x2b8], R204 ;  /* 0x0000ae000dcc7a24 */ /* 0x000fe200078e02cc */
[----:B------:R-:W-:Y:S01]  /*7770*/  ISETP.GE.AND P4, PT, R9, c[0x0][0x1d4], PT ;  /* 0x0000750009007a0c */ /* 0x000fe20003f86270 */
[----:B------:R-:W-:Y:S01]  /*7780*/  IMAD.IADD R199, R209, 0x1, R199 ;  /* 0x00000001d1c77824 */ /* 0x000fe200078e02c7 */
[----:B------:R-:W-:Y:S01]  /*7790*/  IADD3 R11, -R11, UR18, RZ ;  /* 0x000000120b0b7c10 */ /* 0x000fe2000fffe1ff */
[----:B------:R-:W-:Y:S01]  /*77a0*/  IMAD.WIDE.U32 R14, R204, c[0x0][0x1e0], RZ ;  /* 0x00007800cc0e7a25 */ /* 0x000fe200078e00ff */
[----:B------:R-:W-:Y:S01]  /*77b0*/  SHF.R.S32.HI R13, RZ, 0x1f, R204 ;  /* 0x0000001fff0d7819 */ /* 0x000fe200000114cc */
[----:B------:R-:W-:Y:S01]  /*77c0*/  UISETP.GE.AND UP1, UPT, UR15, 0x2, UPT ;  /* 0x000000020f00788c */ /* 0x000fe2000bf26270 */
[----:B------:R-:W-:Y:S01]  /*77d0*/  ISETP.GE.AND P6, PT, R8, c[0x0][0x1d4], PT ;  /* 0x0000750008007a0c */ /* 0x000fe20003fc6270 */
[----:B------:R-:W-:Y:S01]  /*77e0*/  IMAD.WIDE.U32 R26, R196, c[0x0][0x210], RZ ;  /* 0x00008400c41a7a25 */ /* 0x000fe200078e00ff */
[----:B------:R-:W-:-:S02]  /*77f0*/  ISETP.GE.AND P3, PT, R218, c[0x0][0x1d4], PT ;  /* 0x00007500da007a0c */ /* 0x000fc40003f66270 */
[----:B------:R-:W-:Y:S01]  /*7800*/  ISETP.GE.AND P2, PT, R9, c[0x0][0x1d4], PT ;  /* 0x0000750009007a0c */ /* 0x000fe20003f46270 */
[C---:B------:R-:W-:Y:S01]  /*7810*/  IMAD R17, R13.reuse, c[0x0][0x1e0], RZ ;  /* 0x000078000d117a24 */ /* 0x040fe200078e02ff */
[----:B------:R-:W-:Y:S01]  /*7820*/  SHF.R.S32.HI R215, RZ, 0x1f, R218 ;  /* 0x0000001fffd77819 */ /* 0x000fe200000114da */
[----:B------:R-:W-:Y:S01]  /*7830*/  IMAD R13, R13, c[0x0][0x208], RZ ;  /* 0x000082000d0d7a24 */ /* 0x000fe200078e02ff */
[----:B------:R-:W-:Y:S01]  /*7840*/  SEL R216, RZ, 0x10, P6 ;  /* 0x00000010ffd87807 */ /* 0x000fe20003000000 */
[----:B-1----:R-:W-:Y:S01]  /*7850*/  IMAD R18, R204, c[0x0][0x1e4], R17 ;  /* 0x00007900cc127a24 */ /* 0x002fe200078e0211 */
[----:B------:R-:W-:Y:S02]  /*7860*/  IADD3 R202, R24, 0x100, RZ ;  /* 0x0000010018ca7810 */ /* 0x000fe40007ffe0ff */
[----:B------:R-:W-:Y:S01]  /*7870*/  SHF.R.S32.HI R217, RZ, 0x1f, R214 ;  /* 0x0000001fffd97819 */ /* 0x000fe200000114d6 */
[----:B------:R-:W-:Y:S01]  /*7880*/  IMAD.IADD R19, R15, 0x1, R18 ;  /* 0x000000010f137824 */ /* 0x000fe200078e0212 */
[----:B------:R-:W-:Y:S01]  /*7890*/  SHF.R.S32.HI R144, RZ, 0x1f, R213 ;  /* 0x0000001fff907819 */ /* 0x000fe200000114d5 */
[----:B------:R-:W-:Y:S01]  /*78a0*/  IMAD.MOV.U32 R18, RZ, RZ, R14 ;  /* 0x000000ffff127224 */ /* 0x000fe200078e000e */
[----:B---3--:R-:W-:-:S03]  /*78b0*/  SHF.R.S32.HI R12, RZ, 0x1f, R203 ;  /* 0x0000001fff0c7819 */ /* 0x008fc600000114cb */
[----:B------:R-:W-:-:S04]  /*78c0*/  IMAD.WIDE.U32 R18, R203, c[0x0][0x1f0], R18 ;  /* 0x00007c00cb127a25 */ /* 0x000fc800078e0012 */
[----:B------:R-:W-:Y:S01]  /*78d0*/  IMAD R14, R12, c[0x0][0x1f0], RZ ;  /* 0x00007c000c0e7a24 */ /* 0x000fe200078e02ff */
[----:B------:R-:W-:Y:S01]  /*78e0*/  IADD3 R17, P0, R208, R18, RZ ;  /* 0x00000012d0117210 */ /* 0x000fe20007f1e0ff */
[----:B------:R-:W-:Y:S02]  /*78f0*/  IMAD R12, R12, c[0x0][0x218], RZ ;  /* 0x000086000c0c7a24 */ /* 0x000fe400078e02ff */
[----:B------:R-:W-:-:S05]  /*7900*/  IMAD R14, R203, c[0x0][0x1f4], R14 ;  /* 0x00007d00cb0e7a24 */ /* 0x000fca00078e020e */
[----:B------:R-:W-:Y:S01]  /*7910*/  IADD3.X R14, R199, R19, R14, P0, !PT ;  /* 0x00000013c70e7210 */ /* 0x000fe200007fe40e */
[----:B------:R-:W-:Y:S01]  /*7920*/  IMAD.WIDE.U32 R18, R204, c[0x0][0x208], RZ ;  /* 0x00008200cc127a25 */ /* 0x000fe200078e00ff */
[----:B------:R-:W-:-:S04]  /*7930*/  LEA R20, P0, R17, c[0x0][0x1c8], 0x1 ;  /* 0x0000720011147a11 */ /* 0x000fc800078008ff */
[----:B------:R-:W-:Y:S01]  /*7940*/  LEA.HI.X R17, R17, c[0x0][0x1cc], R14, 0x1, P0 ;  /* 0x0000730011117a11 */ /* 0x000fe200000f0c0e */
[----:B--2---:R-:W-:Y:S01]  /*7950*/  SHFL.IDX PT, R22, R20, RZ, 0x181f ;  /* 0x00181fff14167589 */ /* 0x004fe200000e0000 */
[----:B------:R-:W-:Y:S01]  /*7960*/  ISETP.GE.AND P0, PT, R11, 0x1, PT ;  /* 0x000000010b00780c */ /* 0x000fe20003f06270 */
[----:B------:R-:W-:Y:S02]  /*7970*/  IMAD R14, R204, c[0x0][0x20c], R13 ;  /* 0x00008300cc0e7a24 */ /* 0x000fe400078e020d */
[----:B------:R-:W1:Y:S01]  /*7980*/  SHFL.IDX PT, R23, R17, RZ, 0x181f ;  /* 0x00181fff11177589 */ /* 0x000e6200000e0000 */
[----:B------:R-:W-:Y:S02]  /*7990*/  IMAD R13, R90, c[0x0][0x210], RZ ;  /* 0x000084005a0d7a24 */ /* 0x000fe400078e02ff */
[----:B------:R-:W-:Y:S01]  /*79a0*/  IMAD.IADD R15, R19, 0x1, R14 ;  /* 0x00000001130f7824 */ /* 0x000fe200078e020e */
[----:B------:R-:W-:Y:S01]  /*79b0*/  SHFL.IDX PT, R16, R20, 0x1, 0x181f ;  /* 0x00381f0014107f89 */ /* 0x000fe200000e0000 */
[----:B------:R-:W-:-:S02]  /*79c0*/  IMAD.MOV.U32 R14, RZ, RZ, R18 ;  /* 0x000000ffff0e7224 */ /* 0x000fc400078e0012 */
[----:B------:R-:W-:Y:S01]  /*79d0*/  IMAD R13, R196, c[0x0][0x214], R13 ;  /* 0x00008500c40d7a24 */ /* 0x000fe200078e020d */
[----:B------:R-:W2:Y:S01]  /*79e0*/  SHFL.IDX PT, R17, R17, 0x1, 0x181f ;  /* 0x00381f0011117f89 */ /* 0x000ea200000e0000 */
[----:B------:R-:W-:-:S04]  /*79f0*/  IMAD.WIDE.U32 R14, R203, c[0x0][0x218], R14 ;  /* 0x00008600cb0e7a25 */ /* 0x000fc800078e000e */
[----:B------:R-:W-:Y:S02]  /*7a00*/  IMAD.IADD R198, R27, 0x1, R13 ;  /* 0x000000011bc67824 */ /* 0x000fe400078e020d */
[----:B------:R-:W-:Y:S02]  /*7a10*/  IMAD R13, R203, c[0x0][0x21c], R12 ;  /* 0x00008700cb0d7a24 */ /* 0x000fe400078e020c */
[----:B-1----:R-:W-:-:S04]  /*7a20*/  @P0 IMAD.WIDE R30, R218, 0x2, R22 ;  /* 0x00000002da1e0825 */ /* 0x002fc800078e0216 */
[--C-:B------:R-:W-:Y:S01]  /*7a30*/  @P0 IMAD.WIDE R28, R214, 0x2, R22.reuse ;  /* 0x00000002d61c0825 */ /* 0x100fe200078e0216 */
[----:B------:R1:W-:Y:S03]  /*7a40*/  @P0 LDGSTS.E.BYPASS.LTC128B.128 [R24+0xc100], [R30.64], !P5 ;  /* 0x0c1000001e180fae */ /* 0x0003e6000e901d4a */
[----:B------:R-:W-:Y:S01]  /*7a50*/  @P0 IMAD.WIDE R22, R213, 0x2, R22 ;  /* 0x00000002d5160825 */ /* 0x000fe200078e0216 */
[----:B------:R3:W-:Y:S04]  /*7a60*/  @P0 LDGSTS.E.BYPASS.LTC128B.128 [R24+0xe100], [R28.64], !P4 ;  /* 0x0e1000001c180fae */ /* 0x0007e8000e101d4a */
[----:B------:R4:W-:Y:S01]  /*7a70*/  @P0 LDGSTS.E.BYPASS.LTC128B.128 [R24+0x10100], [R22.64], !P6 ;  /* 0x1010000016180fae */ /* 0x0009e2000f101d4a */
[----:B------:R-:W-:-:S04]  /*7a80*/  IADD3 R18, P0, R26, R14, RZ ;  /* 0x0000000e1a127210 */ /* 0x000fc80007f1e0ff */
[----:B------:R-:W-:Y:S02]  /*7a90*/  IADD3.X R13, R198, R15, R13, P0, !PT ;  /* 0x0000000fc60d7210 */ /* 0x000fe400007fe40d */
[----:B------:R-:W-:-:S04]  /*7aa0*/  LEA R19, P0, R18, c[0x0][0x1f8], 0x1 ;  /* 0x00007e0012137a11 */ /* 0x000fc800078008ff */
[----:B------:R-:W-:Y:S01]  /*7ab0*/  LEA.HI.X R18, R18, c[0x0][0x1fc], R13, 0x1, P0 ;  /* 0x00007f0012127a11 */ /* 0x000fe200000f0c0d */
[----:B------:R-:W4:Y:S01]  /*7ac0*/  SHFL.IDX PT, R14, R19, RZ, 0x181f ;  /* 0x00181fff130e7589 */ /* 0x000f2200000e0000 */
[----:B------:R-:W-:-:S03]  /*7ad0*/  ISETP.GT.AND P0, PT, R11, 0x20, PT ;  /* 0x000000200b00780c */ /* 0x000fc60003f04270 */
[----:B------:R-:W4:Y:S04]  /*7ae0*/  SHFL.IDX PT, R15, R18, RZ, 0x181f ;  /* 0x00181fff120f7589 */ /* 0x000f2800000e0000 */
[----:B------:R-:W4:Y:S01]  /*7af0*/  SHFL.IDX PT, R12, R19, 0x1, 0x181f ;  /* 0x00381f00130c7f89 */ /* 0x000f2200000e0000 */
[----:B---3--:R-:W-:-:S03]  /*7b00*/  IMAD.WIDE R28, R214, 0x2, RZ ;  /* 0x00000002d61c7825 */ /* 0x008fc600078e02ff */
[----:B------:R3:W3:Y:S02]  /*7b10*/  SHFL.IDX PT, R13, R18, 0x1, 0x181f ;  /* 0x00381f00120d7f89 */ /* 0x0006e400000e0000 */
[----:B--2---:R-:W-:-:S04]  /*7b20*/  @P0 IMAD.WIDE R32, R218, 0x2, R16 ;  /* 0x00000002da200825 */ /* 0x004fc800078e0210 */
[--C-:B-1----:R-:W-:Y:S01]  /*7b30*/  @P0 IMAD.WIDE R30, R214, 0x2, R16.reuse ;  /* 0x00000002d61e0825 */ /* 0x102fe200078e0210 */
[----:B------:R1:W-:Y:S03]  /*7b40*/  @P0 LDGSTS.E.BYPASS.LTC128B.128 [R24+0xd100], [R32.64], !P5 ;  /* 0x0d10000020180fae */ /* 0x0003e6000e901d4a */
[C---:B------:R-:W-:Y:S01]  /*7b50*/  @P0 IMAD.WIDE R34, R213.reuse, 0x2, R16 ;  /* 0x00000002d5220825 */ /* 0x040fe200078e0210 */
[----:B------:R1:W-:Y:S03]  /*7b60*/  @P0 LDGSTS.E.BYPASS.LTC128B.128 [R24+0xf100], [R30.64], !P4 ;  /* 0x0f1000001e180fae */ /* 0x0003e6000e101d4a */
[----:B------:R-:W-:Y:S01]  /*7b70*/  IMAD.WIDE R16, R218, 0x2, RZ ;  /* 0x00000002da107825 */ /* 0x000fe200078e02ff */
[----:B------:R1:W-:Y:S03]  /*7b80*/  @P0 LDGSTS.E.BYPASS.LTC128B.128 [R24+0x11100], [R34.64], !P6 ;  /* 0x1110000022180fae */ /* 0x0003e6000f101d4a */
[----:B----4-:R-:W-:Y:S01]  /*7b90*/  IMAD.WIDE R22, R213, 0x2, RZ ;  /* 0x00000002d5167825 */ /* 0x010fe200078e02ff */
[C---:B------:R-:W-:Y:S01]  /*7ba0*/  IADD3 R20, P0, R14.reuse, R16, RZ ;  /* 0x000000100e147210 */ /* 0x040fe20007f1e0ff */
[----:B------:R-:W0:Y:S04]  /*7bb0*/  LDGDEPBAR ;  /* 0x00000000000079af */ /* 0x000e280000000000 */
[----:B------:R-:W-:Y:S01]  /*7bc0*/  IMAD.X R21, R15, 0x1, R17, P0 ;  /* 0x000000010f157824 */ /* 0x000fe200000e0611 */
[----:B---3--:R-:W-:-:S05]  /*7bd0*/  IADD3 R18, P0, R14, R28, RZ ;  /* 0x0000001c0e127210 */ /* 0x008fca0007f1e0ff */
[----:B------:R-:W-:Y:S01]  /*7be0*/  IMAD.X R19, R15, 0x1, R29, P0 ;  /* 0x000000010f137824 */ /* 0x000fe200000e061d */
[----:B------:R-:W-:-:S05]  /*7bf0*/  IADD3 R16, P0, R16, R12, RZ ;  /* 0x0000000c10107210 */ /* 0x000fca0007f1e0ff */
[----:B------:R-:W-:Y:S01]  /*7c00*/  IMAD.X R17, R17, 0x1, R13, P0 ;  /* 0x0000000111117824 */ /* 0x000fe200000e060d */
        /* <DEDUP_REMOVED lines=91> */
.L_x_1624:
[----:B------:R-:W-:Y:S01]  /*81c0*/  ISETP.LT.AND P0, PT, RZ, c[0x0][0x27c], PT ;  /* 0x00009f00ff007a0c */ /* 0x000fe20003f01270 */
[----:B------:R-:W0:-:S12]  /*81d0*/  LDGDEPBAR ;  /* 0x00000000000079af */ /* 0x000e180000000000 */
[----:B------:R-:W-:Y:S05]  /*81e0*/  @P0 BRA `(.L_x_1625) ;  /* 0x0000002000000947 */ /* 0x000fea0003800000 */
[----:B------:R-:W-:-:S04]  /*81f0*/  DEPBAR.LE SB0, 0x3 ;  /* 0x000080c00000791a */ /* 0x000fc80000000000 */
[----:B------:R-:W-:Y:S05]  /*8200*/  BRA `(.L_x_1626) ;  /* 0x000077a000007947 */ /* 0x000fea0003800000 */
.L_x_1625:
[----:B------:R-:W-:Y:S01]  /*8210*/  USHF.R.S32.HI UR17, URZ, 0x1f, UR14 ;  /* 0x0000001f3f117899 */ /* 0x000fe2000801140e */
[----:B------:R-:W-:Y:S01]  /*8220*/  LEA.HI R25, R88, R89, RZ, 0x2 ;  /* 0x0000005958197211 */ /* 0x000fe200078f10ff */
[----:B------:R-:W-:Y:S01]  /*8230*/  ULDC.64 UR6, c[0x0][0x280] ;  /* 0x0000a00000067ab9 */ /* 0x000fe20000000a00 */
[----:B------:R-:W-:Y:S01]  /*8240*/  BSSY B2, `(.L_x_1626) ;  /* 0x0000776000027945 */ /* 0x000fe20003800000 */
[----:B------:R-:W-:Y:S01]  /*8250*/  ULDC.64 UR4, c[0x0][0x290] ;  /* 0x0000a40000047ab9 */ /* 0x000fe20000000a00 */
[----:B-1----:R-:W-:Y:S01]  /*8260*/  LOP3.LUT R8, R25, 0xfffffffc, RZ, 0xc0, !PT ;  /* 0xfffffffc19087812 */ /* 0x002fe200078ec0ff */
[----:B------:R-:W-:Y:S01]  /*8270*/  UIMAD UR16, UR17, UR6, URZ ;  /* 0x00000006111072a4 */ /* 0x000fe2000f8e023f */
[----:B------:R-:W-:Y:S01]  /*8280*/  SHF.R.S32.HI R25, RZ, 0x2, R25 ;  /* 0x00000002ff197819 */ /* 0x000fe20000011419 */
[----:B------:R-:W-:Y:S02]  /*8290*/  UIMAD UR17, UR17, UR4, URZ ;  /* 0x00000004111172a4 */ /* 0x000fe4000f8e023f */
[----:B------:R-:W-:Y:S01]  /*82a0*/  UIMAD.WIDE.U32 UR22, UR14, UR4, URZ ;  /* 0x000000040e1672a5 */ /* 0x000fe2000f8e003f */
[----:B------:R-:W-:Y:S01]  /*82b0*/  IMAD.IADD R95, R89, 0x1, -R8 ;  /* 0x00000001595f7824 */ /* 0x000fe200078e0a08 */
[----:B------:R-:W-:Y:S01]  /*82c0*/  UIMAD.WIDE.U32 UR20, UR14, UR6, URZ ;  /* 0x000000060e1472a5 */ /* 0x000fe2000f8e003f */
[----:B------:R-:W-:Y:S01]  /*82d0*/  IADD3 R8, R25, UR13, RZ ;  /* 0x0000000d19087c10 */ /* 0x000fe2000fffe0ff */
[----:B------:R-:W-:Y:S01]  /*82e0*/  ULDC.U8 UR4, c[0x0][0x298] ;  /* 0x0000a60000047ab9 */ /* 0x000fe20000000000 */
[C---:B------:R-:W-:Y:S01]  /*82f0*/  IMAD.SHL.U32 R68, R95.reuse, 0x8, RZ ;  /* 0x000000085f447824 */ /* 0x040fe200078e00ff */
[----:B------:R-:W-:Y:S01]  /*8300*/  ISETP.NE.AND P0, PT, RZ, UR4, PT ;  /* 0x00000004ff007c0c */ /* 0x000fe2000bf05270 */
[----:B------:R-:W-:Y:S01]  /*8310*/  UIMAD UR7, UR14, UR7, UR16 ;  /* 0x000000070e0772a4 */ /* 0x000fe2000f8e0210 */
[----:B------:R-:W-:Y:S01]  /*8320*/  IMAD R9, R95, 0x40, R8 ;  /* 0x000000405f097824 */ /* 0x000fe200078e0208 */
[----:B------:R-:W-:-:S02]  /*8330*/  UIMAD UR5, UR14, UR5, UR17 ;  /* 0x000000050e0572a4 */ /* 0x000fc4000f8e0211 */
[----:B------:R-:W-:Y:S02]  /*8340*/  UIADD3 UR7, UR7, UR21, URZ ;  /* 0x0000001507077290 */ /* 0x000fe4000fffe03f */
[----:B------:R-:W-:-:S06]  /*8350*/  UIADD3 UR5, UR5, UR23, URZ ;  /* 0x0000001705057290 */ /* 0x000fcc000fffe03f */
[----:B------:R-:W-:Y:S05]  /*8360*/  @!P0 BRA `(.L_x_1627) ;  /* 0x000039c000008947 */ /* 0x000fea0003800000 */
[----:B------:R-:W-:Y:S01]  /*8370*/  PLOP3.LUT P0, PT, PT, PT, UP2, 0x80, 0x0 ;  /* 0x000000000000781c */ /* 0x000fe20003f0f028 */
[----:B------:R-:W-:Y:S01]  /*8380*/  IMAD.U32 R14, RZ, RZ, UR20 ;  /* 0x00000014ff0e7e24 */ /* 0x000fe2000f8e00ff */
[----:B------:R-:W-:Y:S01]  /*8390*/  MOV R15, UR21 ;  /* 0x00000015000f7c02 */ /* 0x000fe20008000f00 */
[----:B------:R-:W-:Y:S01]  /*83a0*/  IMAD.U32 R17, RZ, RZ, UR7 ;  /* 0x00000007ff117e24 */ /* 0x000fe2000f8e00ff */
[----:B------:R-:W-:Y:S01]  /*83b0*/  MOV R13, UR23 ;  /* 0x00000017000d7c02 */ /* 0x000fe20008000f00 */
        /* <DEDUP_REMOVED lines=9> */
[----:B------:R-:W-:Y:S01]  /*8450*/  PLOP3.LUT P0, PT, PT, PT, UP2, 0x80, 0x0 ;  /* 0x000000000000781c */ /* 0x000fe20003f0f028 */
[----:B------:R-:W-:Y:S01]  /*8460*/  CS2R R102, SRZ ;  /* 0x0000000000667805 */ /* 0x000fe2000001ff00 */
[----:B------:R-:W-:Y:S01]  /*8470*/  CS2R R84, SRZ ;  /* 0x0000000000547805 */ /* 0x000fe2000001ff00 */
[----:B------:R-:W-:Y:S01]  /*8480*/  CS2R R94, SRZ ;  /* 0x00000000005e7805 */ /* 0x000fe2000001ff00 */
[----:B------:R-:W-:Y:S01]  /*8490*/  CS2R R108, SRZ ;  /* 0x00000000006c7805 */ /* 0x000fe2000001ff00 */
[----:B------:R-:W-:Y:S01]  /*84a0*/  CS2R R114, SRZ ;  /* 0x0000000000727805 */ /* 0x000fe2000001ff00 */
[----:B------:R-:W-:Y:S01]  /*84b0*/  CS2R R118, SRZ ;  /* 0x0000000000767805 */ /* 0x000fe2000001ff00 */
[----:B------:R-:W-:-:S06]  /*84c0*/  CS2R R106, SRZ ;  /* 0x00000000006a7805 */ /* 0x000fcc000001ff00 */
[----:B------:R-:W-:-:S04]  /*84d0*/  @P0 SHF.R.U32.HI R9, RZ, c[0x0][0x2cc], R10 ;  /* 0x0000b300ff090a19 */ /* 0x000fc8000001160a */
[----:B------:R-:W-:Y:S01]  /*84e0*/  SHF.R.S32.HI R10, RZ, 0x1f, R9 ;  /* 0x0000001fff0a7819 */ /* 0x000fe20000011409 */
[----:B------:R-:W-:-:S04]  /*84f0*/  IMAD.WIDE.U32 R14, R9, c[0x0][0x280], R16 ;  /* 0x0000a000090e7a25 */ /* 0x000fc800078e0010 */
[----:B------:R-:W-:Y:S01]  /*8500*/  IMAD R12, R10, c[0x0][0x280], RZ ;  /* 0x0000a0000a0c7a24 */ /* 0x000fe200078e02ff */
[----:B------:R-:W-:Y:S01]  /*8510*/  LEA R16, P0, R14, c[0x0][0x270], 0x1 ;  /* 0x00009c000e107a11 */ /* 0x000fe200078008ff */
[----:B------:R-:W-:Y:S02]  /*8520*/  IMAD R10, R10, c[0x0][0x290], RZ ;  /* 0x0000a4000a0a7a24 */ /* 0x000fe400078e02ff */
[----:B------:R-:W-:Y:S02]  /*8530*/  IMAD R19, R9, c[0x0][0x284], R12 ;  /* 0x0000a10009137a24 */ /* 0x000fe400078e020c */
[----:B------:R-:W-:Y:S01]  /*8540*/  IMAD.U32 R12, RZ, RZ, UR22 ;  /* 0x00000016ff0c7e24 */ /* 0x000fe2000f8e00ff */
[----:B------:R1:W2:Y:S01]  /*8550*/  SHFL.IDX PT, R20, R16, RZ, 0x1c1f ;  /* 0x001c1fff10147589 */ /* 0x0002a200000e0000 */
[----:B------:R-:W-:Y:S01]  /*8560*/  IMAD.IADD R19, R15, 0x1, R19 ;  /* 0x000000010f137824 */ /* 0x000fe200078e0213 */
[----:B------:R-:W-:Y:S01]  /*8570*/  MOV R15, UR5 ;  /* 0x00000005000f7c02 */ /* 0x000fe20008000f00 */
[----:B------:R-:W-:-:S03]  /*8580*/  IMAD R10, R9, c[0x0][0x294], R10 ;  /* 0x0000a500090a7a24 */ /* 0x000fc600078e020a */
[----:B------:R-:W-:Y:S01]  /*8590*/  LEA.HI.X R19, R14, c[0x0][0x274], R19, 0x1, P0 ;  /* 0x00009d000e137a11 */ /* 0x000fe200000f0c13 */
[----:B------:R-:W-:-:S04]  /*85a0*/  IMAD.MOV.U32 R14, RZ, RZ, R12 ;  /* 0x000000ffff0e7224 */ /* 0x000fc800078e000c */
[----:B------:R-:W-:Y:S01]  /*85b0*/  IMAD.WIDE.U32 R12, R9, c[0x0][0x290], R14 ;  /* 0x0000a400090c7a25 */ /* 0x000fe200078e000e */
[----:B------:R1:W3:Y:S04]  /*85c0*/  SHFL.IDX PT, R21, R19, RZ, 0x1c1f ;  /* 0x001c1fff13157589 */ /* 0x0002e800000e0000 */
[----:B------:R-:W-:Y:S02]  /*85d0*/  IADD3 R18, R13, R10, RZ ;  /* 0x0000000a0d127210 */ /* 0x000fe40007ffe0ff */
[----:B------:R-:W-:-:S04]  /*85e0*/  LEA R10, P0, R12, c[0x0][0x288], 0x1 ;  /* 0x0000a2000c0a7a11 */ /* 0x000fc800078008ff */
[----:B------:R-:W-:Y:S01]  /*85f0*/  LEA.HI.X R18, R12, c[0x0][0x28c], R18, 0x1, P0 ;  /* 0x0000a3000c127a11 */ /* 0x000fe200000f0c12 */
[----:B------:R1:W4:Y:S01]  /*8600*/  SHFL.IDX PT, R14, R10, RZ, 0x1c1f ;  /* 0x001c1fff0a0e7589 */ /* 0x00032200000e0000 */
[----:B------:R-:W-:Y:S02]  /*8610*/  ISETP.GE.AND P0, PT, R8, UR19, PT ;  /* 0x0000001308007c0c */ /* 0x000fe4000bf06270 */
[----:B------:R-:W-:Y:S01]  /*8620*/  LEA.HI R12, R88, R89, RZ, 0x2 ;  /* 0x00000059580c7211 */ /* 0x000fe200078f10ff */
[----:B------:R1:W1:Y:S03]  /*8630*/  SHFL.IDX PT, R15, R18, RZ, 0x1c1f ;  /* 0x001c1fff120f7589 */ /* 0x00026600000e0000 */
[----:B------:R-:W-:-:S05]  /*8640*/  LOP3.LUT R12, R12, 0xfffffffc, RZ, 0xc0, !PT ;  /* 0xfffffffc0c0c7812 */ /* 0x000fca00078ec0ff */
[----:B------:R-:W-:-:S05]  /*8650*/  IMAD.IADD R13, R89, 0x1, -R12 ;  /* 0x00000001590d7824 */ /* 0x000fca00078e0a0c */
[----:B------:R-:W-:Y:S01]  /*8660*/  SHF.L.U32 R13, R13, 0x2, RZ ;  /* 0x000000020d0d7819 */ /* 0x000fe200000006ff */
[----:B------:R-:W-:Y:S05]  /*8670*/  @P0 BRA `(.L_x_1629) ;  /* 0x000003e000000947 */ /* 0x000fea0003800000 */
[C---:B--23--:R-:W-:Y:S01]  /*8680*/  ISETP.GE.AND P0, PT, R13.reuse, c[0x0][0x27c], PT ;  /* 0x00009f000d007a0c */ /* 0x04cfe20003f06270 */
[----:B------:R-:W-:Y:S01]  /*8690*/  CS2R R102, SRZ ;  /* 0x0000000000667805 */ /* 0x000fe2000001ff00 */
[----:B------:R-:W-:Y:S01]  /*86a0*/  CS2R R106, SRZ ;  /* 0x00000000006a7805 */ /* 0x000fe2000001ff00 */
[----:B------:R-:W-:-:S10]  /*86b0*/  IADD3 R9, R13, 0x10, RZ ;  /* 0x000000100d097810 */ /* 0x000fd40007ffe0ff */
[----:B------:R-:W-:-:S04]  /*86c0*/  @!P0 IMAD.WIDE R28, R13, 0x2, R20 ;  /* 0x000000020d1c8825 */ /* 0x000fc800078e0214 */
[----:B-1--4-:R-:W-:Y:S01]  /*86d0*/  @!P0 IMAD.WIDE R22, R13, 0x2, R14 ;  /* 0x000000020d168825 */ /* 0x012fe200078e020e */
[----:B------:R1:W5:Y:S04]  /*86e0*/  @!P0 LD.E.64 R102, [R28.64] ;  /* 0x0000000a1c668980 */ /* 0x000368000c101b00 */
[----:B------:R2:W5:Y:S01]  /*86f0*/  @!P0 LD.E.64 R106, [R22.64] ;  /* 0x0000000a166a8980 */ /* 0x000562000c101b00 */
[----:B------:R-:W-:Y:S01]  /*8700*/  ISETP.GE.AND P0, PT, R9, c[0x0][0x27c], PT ;  /* 0x00009f0009007a0c */ /* 0x000fe20003f06270 */
[----:B------:R-:W-:Y:S01]  /*8710*/  CS2R R120, SRZ ;  /* 0x0000000000787805 */ /* 0x000fe2000001ff00 */
[----:B------:R-:W-:-:S11]  /*8720*/  CS2R R118, SRZ ;  /* 0x0000000000767805 */ /* 0x000fd6000001ff00 */
[----:B------:R-:W-:-:S04]  /*8730*/  @!P0 SHF.R.S32.HI R12, RZ, 0x1f, R9 ;  /* 0x0000001fff0c8819 */ /* 0x000fc80000011409 */
[----:B------:R-:W-:-:S04]  /*8740*/  @!P0 LEA.HI R9, R12, R9, RZ, 0x2 ;  /* 0x000000090c098211 */ /* 0x000fc800078f10ff */
[----:B------:R-:W-:-:S05]  /*8750*/  @!P0 LOP3.LUT R9, R9, 0xfffffffc, RZ, 0xc0, !PT ;  /* 0xfffffffc09098812 */ /* 0x000fca00078ec0ff */
[----:B------:R-:W-:-:S04]  /*8760*/  @!P0 IMAD.WIDE R30, R9, 0x2, R20 ;  /* 0x00000002091e8825 */ /* 0x000fc800078e0214 */
[----:B------:R-:W-:Y:S01]  /*8770*/  @!P0 IMAD.WIDE R32, R9, 0x2, R14 ;  /* 0x0000000209208825 */ /* 0x000fe200078e020e */
[----:B------:R-:W-:Y:S01]  /*8780*/  IADD3 R9, R13, 0x20, RZ ;  /* 0x000000200d097810 */ /* 0x000fe20007ffe0ff */
        /* <DEDUP_REMOVED lines=8> */
[----:B--2---:R-:W-:-:S04]  /*8810*/  @!P0 IMAD.WIDE R22, R9, 0x2, R20 ;  /* 0x0000000209168825 */ /* 0x004fc800078e0214 */
[----:B-1----:R-:W-:Y:S01]  /*8820*/  @!P0 IMAD.WIDE R28, R9, 0x2, R14 ;  /* 0x00000002091c8825 */ /* 0x002fe200078e020e */
        /* <DEDUP_REMOVED lines=9> */
[----:B---3--:R-:W-:-:S04]  /*88c0*/  @!P0 IMAD.WIDE R30, R9, 0x2, R20 ;  /* 0x00000002091e8825 */ /* 0x008fc800078e0214 */
[----:B----4-:R-:W-:Y:S01]  /*88d0*/  @!P0 IMAD.WIDE R32, R9, 0x2, R14 ;  /* 0x0000000209208825 */ /* 0x010fe200078e020e */
        /* <DEDUP_REMOVED lines=9> */
[----:B-1----:R-:W-:-:S04]  /*8970*/  @!P0 IMAD.WIDE R22, R9, 0x2, R20 ;  /* 0x0000000209168825 */ /* 0x002fc800078e0214 */
[----:B--2---:R-:W-:Y:S01]  /*8980*/  @!P0 IMAD.WIDE R28, R9, 0x2, R14 ;  /* 0x00000002091c8825 */ /* 0x004fe200078e020e */
        /* <DEDUP_REMOVED lines=11> */
[----:B------:R3:W5:Y:S04]  /*8a40*/  @!P0 LD.E.64 R86, [R20.64] ;  /* 0x0000000a14568980 */ /* 0x000768000c101b00 */
[----:B------:R3:W5:Y:S02]  /*8a50*/  @!P0 LD.E.64 R84, [R14.64] ;  /* 0x0000000a0e548980 */ /* 0x000764000c101b00 */
.L_x_1629:
[----:B--23--:R-:W-:Y:S05]  /*8a60*/  BSYNC B0 ;  /* 0x0000000000007941 */ /* 0x00cfea0003800000 */
.L_x_1628:
[----:B-----5:R-:W-:Y:S01]  /*8a70*/  IMAD.MOV.U32 R9, RZ, RZ, R87 ;  /* 0x000000ffff097224 */ /* 0x020fe200078e0057 */
[----:B------:R-:W-:Y:S01]  /*8a80*/  IADD3 R8, R8, 0x40, RZ ;  /* 0x0000004008087810 */ /* 0x000fe20007ffe0ff */
[----:B------:R-:W-:Y:S01]  /*8a90*/  IMAD.MOV.U32 R12, RZ, RZ, R97 ;  /* 0x000000ffff0c7224 */ /* 0x000fe200078e0061 */
[----:B------:R2:W3:Y:S01]  /*8aa0*/  SHFL.IDX PT, R17, R19, 0x1, 0x1c1f ;  /* 0x003c1f0013117f89 */ /* 0x0004e200000e0000 */
[----:B------:R-:W-:Y:S01]  /*8ab0*/  IMAD.MOV.U32 R11, RZ, RZ, R86 ;  /* 0x000000ffff0b7224 */ /* 0x000fe200078e0056 */
[----:B------:R-:W-:Y:S01]  /*8ac0*/  PRMT R53, R9, 0x7610, R53 ;  /* 0x0000761009357816 */ /* 0x000fe20000000035 */
[----:B------:R-:W-:Y:S01]  /*8ad0*/  IMAD.MOV.U32 R9, RZ, RZ, R111 ;  /* 0x000000ffff097224 */ /* 0x000fe200078e006f */
[----:B------:R-:W-:Y:S01]  /*8ae0*/  PRMT R61, R12, 0x7610, R61 ;  /* 0x000076100c3d7816 */ /* 0x000fe2000000003d */
[----:B----4-:R-:W-:Y:S01]  /*8af0*/  IMAD.MOV.U32 R14, RZ, RZ, R96 ;  /* 0x000000ffff0e7224 */ /* 0x010fe200078e0060 */
        /* <DEDUP_REMOVED lines=33> */
[----:B-1----:R-:W-:Y:S01]  /*8d10*/  IMAD.MOV.U32 R15, RZ, RZ, R118 ;  /* 0x000000ffff0f7224 */ /* 0x002fe200078e0076 */
[----:B------:R-:W-:Y:S01]  /*8d20*/  PRMT R80, R9, 0x7610, R80 ;  /* 0x0000761009507816 */ /* 0x000fe20000000050 */
[----:B------:R-:W-:Y:S01]  /*8d30*/  IMAD.MOV.U32 R12, RZ, RZ, R106 ;  /* 0x000000ffff0c7224 */ /* 0x000fe200078e006a */
[----:B------:R-:W-:Y:S01]  /*8d40*/  PRMT R69, R11, 0x7610, R69 ;  /* 0x000076100b457816 */ /* 0x000fe20000000045 */
[----:B------:R-:W-:Y:S01]  /*8d50*/  IMAD.MOV.U32 R9, RZ, RZ, R107 ;  /* 0x000000ffff097224 */ /* 0x000fe200078e006b */
[----:B------:R-:W1:Y:S01]  /*8d60*/  SHFL.IDX PT, R16, R16, 0x1, 0x1c1f ;  /* 0x003c1f0010107f89 */ /* 0x000e6200000e0000 */
[----:B------:R-:W-:Y:S01]  /*8d70*/  BSSY B0, `(.L_x_1630) ;  /* 0x0000051000007945 */ /* 0x000fe20003800000 */
[----:B------:R-:W-:Y:S01]  /*8d80*/  PRMT R90, R14, 0x7610, R90 ;  /* 0x000076100e5a7816 */ /* 0x000fe2000000005a */
[----:B------:R-:W-:Y:S01]  /*8d90*/  CS2R R50, SRZ ;  /* 0x0000000000327805 */ /* 0x000fe2000001ff00 */
[----:B------:R2:W4:Y:S01]  /*8da0*/  SHFL.IDX PT, R11, R18, 0x1, 0x1c1f ;  /* 0x003c1f00120b7f89 */ /* 0x00052200000e0000 */
        /* <DEDUP_REMOVED lines=18> */
[----:B------:R-:W-:-:S10]  /*8ed0*/  IADD3 R9, R13, 0x10, RZ ;  /* 0x000000100d097810 */ /* 0x000fd40007ffe0ff */
[----:B-1----:R-:W-:-:S04]  /*8ee0*/  @!P0 IMAD.WIDE R20, R13, 0x2, R16 ;  /* 0x000000020d148825 */ /* 0x002fc800078e0210 */
[----:B--2-4-:R-:W-:Y:S01]  /*8ef0*/  @!P0 IMAD.WIDE R18, R13, 0x2, R10 ;  /* 0x000000020d128825 */ /* 0x014fe200078e020a */
        /* <DEDUP_REMOVED lines=20> */
[----:B--2---:R-:W-:-:S04]  /*9040*/  @!P0 IMAD.WIDE R18, R8, 0x2, R16 ;  /* 0x0000000208128825 */ /* 0x004fc800078e0210 */
[----:B-1----:R-:W-:Y:S01]  /*9050*/  @!P0 IMAD.WIDE R20, R8, 0x2, R10 ;  /* 0x0000000208148825 */ /* 0x002fe200078e020a */
        /* <DEDUP_REMOVED lines=9> */
[----:B---3--:R-:W-:-:S04]  /*90f0*/  @!P0 IMAD.WIDE R22, R8, 0x2, R16 ;  /* 0x0000000208168825 */ /* 0x008fc800078e0210 */
[----:B----4-:R-:W-:Y:S01]  /*9100*/  @!P0 IMAD.WIDE R28, R8, 0x2, R10 ;  /* 0x00000002081c8825 */ /* 0x010fe200078e020a */
        /* <DEDUP_REMOVED lines=9> */
[----:B-1----:R-:W-:-:S04]  /*91a0*/  @!P0 IMAD.WIDE R18, R8, 0x2, R16 ;  /* 0x0000000208128825 */ /* 0x002fc800078e0210 */
[----:B--2---:R-:W-:Y:S01]  /*91b0*/  @!P0 IMAD.WIDE R20, R8, 0x2, R10 ;  /* 0x0000000208148825 */ /* 0x004fe200078e020a */
        /* <DEDUP_REMOVED lines=12> */
.L_x_1631:
[----:B---3--:R-:W-:Y:S05]  /*9280*/  BSYNC B0 ;  /* 0x0000000000007941 */ /* 0x008fea0003800000 */
.L_x_1630:
[----:B------:R-:W-:Y:S01]  /*9290*/  SHF.R.S32.HI R8, RZ, 0x1f, R25 ;  /* 0x0000001fff087819 */ /* 0x000fe20000011419 */
[----:B-1---5:R-:W-:Y:S01]  /*92a0*/  IMAD.MOV.U32 R10, RZ, RZ, R50 ;  /* 0x000000ffff0a7224 */ /* 0x022fe200078e0032 */
[----:B------:R-:W-:Y:S01]  /*92b0*/  UIADD3 UR4, -UR13, UR19, URZ ;  /* 0x000000130d047290 */ /* 0x000fe2000fffe13f */
[----:B----4-:R-:W-:Y:S01]  /*92c0*/  IMAD.MOV.U32 R11, RZ, RZ, R43 ;  /* 0x000000ffff0b7224 */ /* 0x010fe200078e002b */
[----:B------:R-:W-:Y:S01]  /*92d0*/  LEA.HI R8, R8, R25, RZ, 0x3 ;  /* 0x0000001908087211 */ /* 0x000fe200078f18ff */
[----:B------:R-:W-:-:S04]  /*92e0*/  DEPBAR.LE SB0, 0x3 ;  /* 0x000080c00000791a */ /* 0x000fc80000000000 */
[----:B------:R-:W-:Y:S01]  /*92f0*/  LOP3.LUT R8, R8, 0xfffffff8, RZ, 0xc0, !PT ;  /* 0xfffffff808087812 */ /* 0x000fe200078ec0ff */
[----:B------:R-:W-:Y:S01]  /*9300*/  UISETP.LT.AND UP0, UPT, UR4, 0x80, UPT ;  /* 0x000000800400788c */ /* 0x000fe2000bf01270 */
[----:B------:R-:W-:Y:S01]  /*9310*/  PRMT R22, R10, 0x7610, R22 ;  /* 0x000076100a167816 */ /* 0x000fe20000000016 */
[----:B------:R-:W-:Y:S01]  /*9320*/  IMAD.MOV.U32 R10, RZ, RZ, R66 ;  /* 0x000000ffff0a7224 */ /* 0x000fe200078e0042 */
[----:B------:R-:W-:Y:S01]  /*9330*/  PRMT R16, R11, 0x7610, R16 ;  /* 0x000076100b107816 */ /* 0x000fe20000000010 */
[----:B------:R-:W-:Y:S01]  /*9340*/  IMAD.IADD R8, R25, 0x1, -R8 ;  /* 0x0000000119087824 */ /* 0x000fe200078e0a08 */
[----:B------:R-:W-:Y:S01]  /*9350*/  USEL UR4, UR4, 0x80, UP0 ;  /* 0x0000008004047887 */ /* 0x000fe20008000000 */
[----:B------:R-:W-:Y:S01]  /*9360*/  IMAD.MOV.U32 R11, RZ, RZ, R59 ;  /* 0x000000ffff0b7224 */ /* 0x000fe200078e003b */
[----:B------:R-:W-:Y:S01]  /*9370*/  PRMT R34, R10, 0x7610, R34 ;  /* 0x000076100a227816 */ /* 0x000fe20000000022 */
[C---:B------:R-:W-:Y:S01]  /*9380*/  IMAD.SHL.U32 R9, R8.reuse, 0x40, RZ ;  /* 0x0000004008097824 */ /* 0x040fe200078e00ff */
[----:B------:R-:W-:Y:S01]  /*9390*/  BAR.SYNC.DEFER_BLOCKING 0x0 ;  /* 0x0000000000007b1d */ /* 0x000fe20000010000 */
[----:B------:R-:W-:Y:S01]  /*93a0*/  LOP3.LUT P0, RZ, R8, 0x4, RZ, 0xc0, !PT ;  /* 0x0000000408ff7812 */ /* 0x000fe2000780c0ff */
[----:B------:R-:W-:Y:S01]  /*93b0*/  IMAD.MOV.U32 R8, RZ, RZ, R42 ;  /* 0x000000ffff087224 */ /* 0x000fe200078e002a */
[----:B------:R-:W-:Y:S01]  /*93c0*/  PRMT R29, R11, 0x7610, R29 ;  /* 0x000076100b1d7816 */ /* 0x000fe2000000001d */
[----:B------:R-:W-:Y:S01]  /*93d0*/  IMAD.MOV.U32 R10, RZ, RZ, R78 ;  /* 0x000000ffff0a7224 */ /* 0x000fe200078e004e */
[----:B------:R-:W-:Y:S01]  /*93e0*/  LOP3.LUT R9, R9, 0x1c0, RZ, 0xc0, !PT ;  /* 0x000001c009097812 */ /* 0x000fe200078ec0ff */
[----:B------:R-:W-:Y:S01]  /*93f0*/  IMAD.MOV.U32 R11, RZ, RZ, R73 ;  /* 0x000000ffff0b7224 */ /* 0x000fe200078e0049 */
[----:B------:R-:W-:Y:S01]  /*9400*/  PRMT R17, R8, 0x7610, R17 ;  /* 0x0000761008117816 */ /* 0x000fe20000000011 */
[----:B------:R-:W-:Y:S01]  /*9410*/  IMAD.MOV.U32 R8, RZ, RZ, R58 ;  /* 0x000000ffff087224 */ /* 0x000fe200078e003a */
[----:B------:R-:W-:Y:S01]  /*9420*/  LOP3.LUT R68, R9, 0x18, R68, 0xf8, !PT ;  /* 0x0000001809447812 */ /* 0x000fe200078ef844 */
[----:B------:R-:W-:Y:S01]  /*9430*/  BSSY B1, `(.L_x_1632) ;  /* 0x000015c000017945 */ /* 0x000fe20003800000 */
[----:B------:R-:W-:-:S02]  /*9440*/  SHF.R.U32.HI R9, RZ, 0x3, R9 ;  /* 0x00000003ff097819 */ /* 0x000fc40000011609 */
[----:B------:R-:W-:Y:S01]  /*9450*/  PRMT R30, R8, 0x7610, R30 ;  /* 0x00007610081e7816 */ /* 0x000fe2000000001e */
[----:B------:R-:W-:Y:S01]  /*9460*/  IMAD.MOV.U32 R8, RZ, RZ, R72 ;  /* 0x000000ffff087224 */ /* 0x000fe200078e0048 */
[----:B--2---:R-:W-:Y:S01]  /*9470*/  LOP3.LUT R18, R68, R9, RZ, 0x3c, !PT ;  /* 0x0000000944127212 */ /* 0x004fe200078e3cff */
        /* <DEDUP_REMOVED lines=8> */
[----:B------:R-:W-:Y:S01]  /*9500*/  IMAD R18, R7, 0x200, R18 ;  /* 0x0000020007127824 */ /* 0x000fe200078e0212 */
[----:B------:R-:W-:Y:S01]  /*9510*/  PRMT R15, R8, 0x7610, R15 ;  /* 0x00007610080f7816 */ /* 0x000fe2000000000f */
[----:B------:R-:W-:Y:S01]  /*9520*/  IMAD.MOV.U32 R8, RZ, RZ, R56 ;  /* 0x000000ffff087224 */ /* 0x000fe200078e0038 */
[----:B------:R-:W-:Y:S01]  /*9530*/  PRMT R33, R9, 0x7610, R33 ;  /* 0x0000761009217816 */ /* 0x000fe20000000021 */
[----:B------:R-:W-:Y:S01]  /*9540*/  IMAD.MOV.U32 R9, RZ, RZ, R79 ;  /* 0x000000ffff097224 */ /* 0x000fe200078e004f */
[C---:B------:R-:W-:Y:S01]  /*9550*/  IADD3 R12, R18.reuse, 0x20, RZ ;  /* 0x00000020120c7810 */ /* 0x040fe20007ffe0ff */
[----:B------:R-:W-:Y:S01]  /*9560*/  IMAD.MOV.U32 R11, RZ, RZ, R41 ;  /* 0x000000ffff0b7224 */ /* 0x000fe200078e0029 */
[----:B------:R-:W-:-:S02]  /*9570*/  @P0 IADD3 R12, R18, -0x20, RZ ;  /* 0xffffffe0120c0810 */ /* 0x000fc40007ffe0ff */
[----:B------:R-:W-:Y:S01]  /*9580*/  PRMT R45, R9, 0x7610, R45 ;  /* 0x00007610092d7816 */ /* 0x000fe2000000002d */
[----:B------:R-:W-:Y:S01]  /*9590*/  IMAD.MOV.U32 R9, RZ, RZ, R49 ;  /* 0x000000ffff097224 */ /* 0x000fe200078e0031 */
[----:B------:R-:W-:Y:S02]  /*95a0*/  ISETP.GE.AND P0, PT, R25, UR4, PT ;  /* 0x0000000419007c0c */ /* 0x000fe4000bf06270 */
        /* <DEDUP_REMOVED lines=14> */
[----:B------:R-:W-:-:S02]  /*9690*/  PRMT R23, R11, 0x7610, R23 ;  /* 0x000076100b177816 */ /* 0x000fc40000000017 */
[----:B------:R-:W-:Y:S02]  /*96a0*/  PRMT R35, R10, 0x7610, R35 ;  /* 0x000076100a237816 */ /* 0x000fe40000000023 */
[----:B------:R-:W-:Y:S02]  /*96b0*/  PRMT R44, R9, 0x7610, R44 ;  /* 0x00007610092c7816 */ /* 0x000fe4000000002c */
        /* <DEDUP_REMOVED lines=8> */
[----:B------:R-:W-:Y:S02]  /*9740*/  SHF.R.U32.HI R68, RZ, 0x10, R103 ;  /* 0x00000010ff447819 */ /* 0x000fe40000011667 */
[----:B------:R-:W-:Y:S02]  /*9750*/  SHF.R.U32.HI R101, RZ, 0x10, R107 ;  /* 0x00000010ff657819 */ /* 0x000fe4000001166b */
[----:B------:R-:W-:Y:S02]  /*9760*/  SHF.R.U64 R105, R102, 0x10, R103 ;  /* 0x0000001066697819 */ /* 0x000fe40000001267 */
[----:B------:R-:W-:Y:S02]  /*9770*/  PRMT R99, R99, 0x5410, R68 ;  /* 0x0000541063637816 */ /* 0x000fe40000000044 */
[----:B------:R-:W-:Y:S02]  /*9780*/  PRMT R68, R14, 0x5432, R101 ;  /* 0x000054320e447816 */ /* 0x000fe40000000065 */
[----:B------:R-:W-:-:S02]  /*9790*/  SHF.R.U64 R103, R106, 0x10, R107 ;  /* 0x000000106a677819 */ /* 0x000fc4000000126b */
        /* <DEDUP_REMOVED lines=38> */
[----:B------:R1:W-:Y:S02]  /*9a00*/  STS.128 [R18], R8 ;  /* 0x0000000812007388 */ /* 0x0003e40000000c00 */
.L_x_1635:
[----:B------:R-:W-:Y:S05]  /*9a10*/  BSYNC B0 ;  /* 0x0000000000007941 */ /* 0x000fea0003800000 */
.L_x_1634:
        /* <DEDUP_REMOVED lines=49> */
[----:B------:R1:W-:Y:S02]  /*9d30*/  STS.128 [R12], R8 ;  /* 0x000000080c007388 */ /* 0x0003e40000000c00 */
.L_x_1637:
[----:B------:R-:W-:Y:S05]  /*9d40*/  BSYNC B0 ;  /* 0x0000000000007941 */ /* 0x000fea0003800000 */
.L_x_1636:
        /* <DEDUP_REMOVED lines=50> */
.L_x_1639:
[----:B------:R-:W-:Y:S05]  /*a070*/  BSYNC B0 ;  /* 0x0000000000007941 */ /* 0x000fea0003800000 */
.L_x_1638:
        /* <DEDUP_REMOVED lines=50> */
.L_x_1641:
[----:B------:R-:W-:Y:S05]  /*a3a0*/  BSYNC B0 ;  /* 0x0000000000007941 */ /* 0x000fea0003800000 */
.L_x_1640:
        /* <DEDUP_REMOVED lines=50> */
.L_x_1643:
[----:B------:R-:W-:Y:S05]  /*a6d0*/  BSYNC B0 ;  /* 0x0000000000007941 */ /* 0x000fea0003800000 */
.L_x_1642:
        /* <DEDUP_REMOVED lines=49> */
.L_x_1633:
[----:B------:R-:W-:Y:S05]  /*a9f0*/  BSYNC B1 ;  /* 0x0000000000017941 */ /* 0x000fea0003800000 */
.L_x_1632:
[----:B------:R-:W-:-:S04]  /*aa00*/  IADD3 R25, R25, 0x40, RZ ;  /* 0x0000004019197810 */ /* 0x000fc80007ffe0ff */
[----:B------:R-:W-:-:S13]  /*aa10*/  ISETP.GE.AND P0, PT, R25, UR4, PT ;  /* 0x0000000419007c0c */ /* 0x000fda000bf06270 */
[----:B------:R-:W-:Y:S05]  /*aa20*/  @P0 BRA `(.L_x_1644) ;  /* 0x00004f7000000947 */ /* 0x000fea0003800000 */
[----:B------:R-:W-:Y:S01]  /*aa30*/  ISETP.GE.AND P0, PT, R13, c[0x0][0x27c], PT ;  /* 0x00009f000d007a0c */ /* 0x000fe20003f06270 */
[----:B------:R-:W-:-:S12]  /*aa40*/  BSSY B0, `(.L_x_1645) ;  /* 0x0000030000007945 */ /* 0x000fd80003800000 */
        /* <DEDUP_REMOVED lines=11> */
[----:B------:R-:W-:Y:S02]  /*ab00*/  LOP3.LUT R60, R45, 0xffff0000, RZ, 0xc0, !PT ;  /* 0xffff00002d3c7812 */ /* 0x000fe400078ec0ff */
[C---:B-1----:R-:W-:Y:S01]  /*ab10*/  LOP3.LUT R25, R10.reuse, 0xffff0000, RZ, 0xc0, !PT ;  /* 0xffff00000a197812 */ /* 0x042fe200078ec0ff */
[----:B------:R-:W-:Y:S01]  /*ab20*/  IMAD.U32 R47, R10, 0x10000, RZ ;  /* 0x000100000a2f7824 */ /* 0x000fe200078e00ff */
[C---:B------:R-:W-:Y:S01]  /*ab30*/  SHF.L.U32 R55, R8.reuse, 0x10, RZ ;  /* 0x0000001008377819 */ /* 0x040fe200000006ff */
[----:B------:R-:W-:Y:S01]  /*ab40*/  IMAD.U32 R10, R11, 0x10000, RZ ;  /* 0x000100000b0a7824 */ /* 0x000fe200078e00ff */
[----:B------:R-:W-:Y:S01]  /*ab50*/  LOP3.LUT R54, R8, 0xffff0000, RZ, 0xc0, !PT ;  /* 0xffff000008367812 */ /* 0x000fe200078ec0ff */
[----:B------:R-:W-:Y:S01]  /*ab60*/  IMAD.U32 R8, R39, 0x10000, RZ ;  /* 0x0001000027087824 */ /* 0x000fe200078e00ff */
[----:B------:R-:W-:-:S02]  /*ab70*/  LOP3.LUT R11, R11, 0xffff0000, RZ, 0xc0, !PT ;  /* 0xffff00000b0b7812 */ /* 0x000fc400078ec0ff */
[----:B------:R-:W-:Y:S01]  /*ab80*/  LOP3.LUT R39, R39, 0xffff0000, RZ, 0xc0, !PT ;  /* 0xffff000027277812 */ /* 0x000fe200078ec0ff */
[----:B------:R-:W-:Y:S01]  /*ab90*/  FMUL.FTZ R45, R25, R8 ;  /* 0x00000008192d7220 */ /* 0x000fe20000410000 */
[----:B------:R-:W-:Y:S01]  /*aba0*/  SHF.L.U32 R53, R9, 0x10, RZ ;  /* 0x0000001009357819 */ /* 0x000fe200000006ff */
        /* <DEDUP_REMOVED lines=16> */
[C---:B------:R-:W-:Y:S01]  /*acb0*/  FFMA.FTZ R47, R55.reuse, R47, -R10 ;  /* 0x0000002f372f7223 */ /* 0x040fe2000001080a */
[----:B------:R-:W-:Y:S01]  /*acc0*/  F2FP.BF16.PACK_AB R10, R8, R45 ;  /* 0x0000002d080a723e */ /* 0x000fe200000010ff */
[----:B------:R-:W-:-:S02]  /*acd0*/  FFMA.FTZ R54, R55, R25, R54 ;  /* 0x0000001937367223 */ /* 0x000fc40000010036 */
[C---:B------:R-:W-:Y:S01]  /*ace0*/  FFMA.FTZ R46, R53.reuse, R46, -R11 ;  /* 0x0000002e352e7223 */ /* 0x040fe2000001080b */
[----:B------:R-:W-:Y:S01]  /*acf0*/  F2FP.BF16.PACK_AB R11, R52, R9 ;  /* 0x00000009340b723e */ /* 0x000fe200000010ff */
[----:B------:R-:W-:Y:S01]  /*ad00*/  FFMA.FTZ R61, R53, R44, R61 ;  /* 0x0000002c353d7223 */ /* 0x000fe2000001003d */
[----:B------:R-:W-:-:S04]  /*ad10*/  F2FP.BF16.PACK_AB R8, R54, R47 ;  /* 0x0000002f3608723e */ /* 0x000fc800000010ff */
[----:B------:R-:W-:-:S05]  /*ad20*/  F2FP.BF16.PACK_AB R9, R61, R46 ;  /* 0x0000002e3d09723e */ /* 0x000fca00000010ff */
[----:B------:R1:W-:Y:S02]  /*ad30*/  STS.128 [R18+0x2000], R8 ;  /* 0x0020000812007388 */ /* 0x0003e40000000c00 */
.L_x_1646:
[----:B------:R-:W-:Y:S05]  /*ad40*/  BSYNC B0 ;  /* 0x0000000000007941 */ /* 0x000fea0003800000 */
.L_x_1645:
        /* <DEDUP_REMOVED lines=50> */
.L_x_1648:
[----:B------:R-:W-:Y:S05]  /*b070*/  BSYNC B0 ;  /* 0x0000000000007941 */ /* 0x000fea0003800000 */
.L_x_1647:
        /* <DEDUP_REMOVED lines=50> */
.L_x_1650:
[----:B------:R-:W-:Y:S05]  /*b3a0*/  BSYNC B0 ;  /* 0x0000000000007941 */ /* 0x000fea0003800000 */
.L_x_1649:
        /* <DEDUP_REMOVED lines=50> */
.L_x_1652:
[----:B------:R-:W-:Y:S05]  /*b6d0*/  BSYNC B0 ;  /* 0x0000000000007941 */ /* 0x000fea0003800000 */
.L_x_1651:
        /* <DEDUP_REMOVED lines=50> */
.L_x_1654:
[----:B------:R-:W-:Y:S05]  /*ba00*/  BSYNC B0 ;  /* 0x0000000000007941 */ /* 0x000fea0003800000 */
.L_x_1653:
        /* <DEDUP_REMOVED lines=36> */
[-C--:B------:R-:W-:Y:S02]  /*bc50*/  FMUL.FTZ R10, R21, R8.reuse ;  /* 0x00000008150a7220 */ /* 0x080fe40000410000 */
[----:B------:R-:W-:Y:S02]  /*bc60*/  FMUL.FTZ R18, R25, R15 ;  /* 0x0000000f19127220 */ /* 0x000fe40000410000 */
        /* <DEDUP_REMOVED lines=10> */
[----:B------:R1:W-:Y:S01]  /*bd10*/  STS.128 [R12+0xa000], R8 ;  /* 0x00a000080c007388 */ /* 0x0003e20000000c00 */
[----:B------:R-:W-:Y:S05]  /*bd20*/  BRA `(.L_x_1644) ;  /* 0x00003c7000007947 */ /* 0x000fea0003800000 */
.L_x_1627:
[----:B------:R-:W-:Y:S01]  /*bd30*/  PLOP3.LUT P0, PT, PT, PT, UP2, 0x80, 0x0 ;  /* 0x000000000000781c */ /* 0x000fe20003f0f028 */
[----:B------:R-:W-:Y:S01]  /*bd40*/  IMAD.U32 R12, RZ, RZ, UR20 ;  /* 0x00000014ff0c7e24 */ /* 0x000fe2000f8e00ff */
[----:B------:R-:W-:Y:S01]  /*bd50*/  MOV R13, UR21 ;  /* 0x00000015000d7c02 */ /* 0x000fe20008000f00 */
[----:B------:R-:W-:Y:S01]  /*bd60*/  IMAD.U32 R15, RZ, RZ, UR7 ;  /* 0x00000007ff0f7e24 */ /* 0x000fe2000f8e00ff */
[----:B------:R-:W-:Y:S01]  /*bd70*/  BSSY B0, `(.L_x_1655) ;  /* 0x000004c000007945 */ /* 0x000fe20003800000 */
[----:B------:R-:W-:Y:S01]  /*bd80*/  IMAD.MOV.U32 R14, RZ, RZ, R12 ;  /* 0x000000ffff0e7224 */ /* 0x000fe200078e000c */
[----:B------:R-:W-:Y:S01]  /*bd90*/  CS2R R22, SRZ ;  /* 0x0000000000167805 */ /* 0x000fe2000001ff00 */
[----:B------:R-:W-:Y:S01]  /*bda0*/  IMAD.U32 R17, RZ, RZ, UR5 ;  /* 0x00000005ff117e24 */ /* 0x000fe2000f8e00ff */
        /* <DEDUP_REMOVED lines=20> */
[C---:B------:R-:W-:Y:S02]  /*bef0*/  IMAD R18, R9.reuse, c[0x0][0x284], R18 ;  /* 0x0000a10009127a24 */ /* 0x040fe400078e0212 */
[----:B------:R-:W-:Y:S01]  /*bf00*/  IMAD R10, R9, c[0x0][0x294], R10 ;  /* 0x0000a500090a7a24 */ /* 0x000fe200078e020a */
[----:B------:R1:W2:Y:S02]  /*bf10*/  SHFL.IDX PT, R28, R12, RZ, 0x1c1f ;  /* 0x001c1fff0c1c7589 */ /* 0x0002a400000e0000 */
[----:B------:R-:W-:Y:S01]  /*bf20*/  IADD3 R18, R15, R18, RZ ;  /* 0x000000120f127210 */ /* 0x000fe20007ffe0ff */
[----:B------:R-:W-:-:S03]  /*bf30*/  IMAD.U32 R15, RZ, RZ, UR23 ;  /* 0x00000017ff0f7e24 */ /* 0x000fc6000f8e00ff */
[----:B------:R-:W-:Y:S02]  /*bf40*/  LEA.HI.X R18, R14, c[0x0][0x274], R18, 0x1, P0 ;  /* 0x00009d000e127a11 */ /* 0x000fe400000f0c12 */
[----:B------:R-:W-:-:S03]  /*bf50*/  MOV R14, UR22 ;  /* 0x00000016000e7c02 */ /* 0x000fc60008000f00 */
[----:B------:R1:W3:Y:S01]  /*bf60*/  SHFL.IDX PT, R29, R18, RZ, 0x1c1f ;  /* 0x001c1fff121d7589 */ /* 0x0002e200000e0000 */
[----:B------:R-:W-:-:S05]  /*bf70*/  MOV R16, R14 ;  /* 0x0000000e00107202 */ /* 0x000fca0000000f00 */
[----:B------:R-:W-:-:S04]  /*bf80*/  IMAD.WIDE.U32 R14, R9, c[0x0][0x290], R16 ;  /* 0x0000a400090e7a25 */ /* 0x000fc800078e0010 */
[----:B------:R-:W-:Y:S01]  /*bf90*/  IMAD.IADD R17, R15, 0x1, R10 ;  /* 0x000000010f117824 */ /* 0x000fe200078e020a */
[----:B------:R-:W-:-:S04]  /*bfa0*/  LEA R10, P0, R14, c[0x0][0x288], 0x1 ;  /* 0x0000a2000e0a7a11 */ /* 0x000fc800078008ff */
[----:B------:R-:W-:Y:S01]  /*bfb0*/  LEA.HI.X R17, R14, c[0x0][0x28c], R17, 0x1, P0 ;  /* 0x0000a3000e117a11 */ /* 0x000fe200000f0c11 */
[----:B------:R1:W4:Y:S01]  /*bfc0*/  SHFL.IDX PT, R20, R10, RZ, 0x1c1f ;  /* 0x001c1fff0a147589 */ /* 0x00032200000e0000 */
[----:B------:R-:W-:-:S03]  /*bfd0*/  ISETP.GE.AND P0, PT, R8, UR19, PT ;  /* 0x0000001308007c0c */ /* 0x000fc6000bf06270 */
[----:B------:R1:W1:Y:S10]  /*bfe0*/  SHFL.IDX PT, R21, R17, RZ, 0x1c1f ;  /* 0x001c1fff11157589 */ /* 0x00027400000e0000 */
[----:B------:R-:W-:Y:S05]  /*bff0*/  @P0 BRA `(.L_x_1656) ;  /* 0x0000023000000947 */ /* 0x000fea0003800000 */
[C---:B--23--:R-:W-:Y:S01]  /*c000*/  ISETP.GE.AND P0, PT, R68.reuse, c[0x0][0x27c], PT ;  /* 0x00009f0044007a0c */ /* 0x04cfe20003f06270 */
[----:B------:R-:W-:Y:S01]  /*c010*/  CS2R R78, SRZ ;  /* 0x00000000004e7805 */ /* 0x000fe2000001ff00 */
[----:B------:R-:W-:Y:S01]  /*c020*/  CS2R R76, SRZ ;  /* 0x00000000004c7805 */ /* 0x000fe2000001ff00 */
[----:B------:R-:W-:Y:S01]  /*c030*/  CS2R R74, SRZ ;  /* 0x00000000004a7805 */ /* 0x000fe2000001ff00 */
[----:B------:R-:W-:Y:S01]  /*c040*/  CS2R R72, SRZ ;  /* 0x0000000000487805 */ /* 0x000fe2000001ff00 */
[----:B------:R-:W-:-:S08]  /*c050*/  IADD3 R14, R68, 0x20, RZ ;  /* 0x00000020440e7810 */ /* 0x000fd00007ffe0ff */
[----:B------:R-:W-:-:S04]  /*c060*/  @!P0 IMAD.WIDE R30, R68, 0x2, R28 ;  /* 0x00000002441e8825 */ /* 0x000fc800078e021c */
[----:B-1--4-:R-:W-:Y:S01]  /*c070*/  @!P0 IMAD.WIDE R32, R68, 0x2, R20 ;  /* 0x0000000244208825 */ /* 0x012fe200078e0214 */
[----:B------:R1:W5:Y:S04]  /*c080*/  @!P0 LD.E.128 R76, [R30.64] ;  /* 0x0000000a1e4c8980 */ /* 0x000368000c101d00 */
[----:B------:R2:W5:Y:S01]  /*c090*/  @!P0 LD.E.128 R72, [R32.64] ;  /* 0x0000000a20488980 */ /* 0x000562000c101d00 */
[----:B------:R-:W-:Y:S01]  /*c0a0*/  ISETP.GE.AND P0, PT, R14, c[0x0][0x27c], PT ;  /* 0x00009f000e007a0c */ /* 0x000fe20003f06270 */
[----:B------:R-:W-:Y:S01]  /*c0b0*/  CS2R R58, SRZ ;  /* 0x00000000003a7805 */ /* 0x000fe2000001ff00 */
[----:B------:R-:W-:Y:S01]  /*c0c0*/  CS2R R56, SRZ ;  /* 0x0000000000387805 */ /* 0x000fe2000001ff00 */
[----:B------:R-:W-:Y:S01]  /*c0d0*/  CS2R R54, SRZ ;  /* 0x0000000000367805 */ /* 0x000fe2000001ff00 */
[----:B------:R-:W-:-:S09]  /*c0e0*/  CS2R R52, SRZ ;  /* 0x0000000000347805 */ /* 0x000fd2000001ff00 */
[----:B------:R-:W-:-:S04]  /*c0f0*/  @!P0 SHF.R.S32.HI R9, RZ, 0x1f, R14 ;  /* 0x0000001fff098819 */ /* 0x000fc8000001140e */
[----:B------:R-:W-:-:S04]  /*c100*/  @!P0 LEA.HI R9, R9, R14, RZ, 0x3 ;  /* 0x0000000e09098211 */ /* 0x000fc800078f18ff */
[----:B------:R-:W-:Y:S02]  /*c110*/  @!P0 LOP3.LUT R9, R9, 0xfffffff8, RZ, 0xc0, !PT ;  /* 0xfffffff809098812 */ /* 0x000fe400078ec0ff */
[----:B------:R-:W-:-:S03]  /*c120*/  IADD3 R14, R68, 0x40, RZ ;  /* 0x00000040440e7810 */ /* 0x000fc60007ffe0ff */
[----:B-1----:R-:W-:-:S04]  /*c130*/  @!P0 IMAD.WIDE R30, R9, 0x2, R28 ;  /* 0x00000002091e8825 */ /* 0x002fc800078e021c */
[----:B--2---:R-:W-:Y:S01]  /*c140*/  @!P0 IMAD.WIDE R32, R9, 0x2, R20 ;  /* 0x0000000209208825 */ /* 0x004fe200078e0214 */
        /* <DEDUP_REMOVED lines=9> */
[----:B------:R-:W-:-:S05]  /*c1e0*/  @!P0 LOP3.LUT R9, R9, 0xfffffff8, RZ, 0xc0, !PT ;  /* 0xfffffff809098812 */ /* 0x000fca00078ec0ff */
[----:B------:R-:W-:-:S04]  /*c1f0*/  @!P0 IMAD.WIDE R28, R9, 0x2, R28 ;  /* 0x00000002091c8825 */ /* 0x000fc800078e021c */
[----:B------:R-:W-:Y:S01]  /*c200*/  @!P0 IMAD.WIDE R20, R9, 0x2, R20 ;  /* 0x0000000209148825 */ /* 0x000fe200078e0214 */
[----:B------:R1:W5:Y:S04]  /*c210*/  @!P0 LD.E.128 R48, [R28.64] ;  /* 0x0000000a1c308980 */ /* 0x000368000c101d00 */
[----:B------:R1:W5:Y:S02]  /*c220*/  @!P0 LD.E.128 R44, [R20.64] ;  /* 0x0000000a142c8980 */ /* 0x000364000c101d00 */
.L_x_1656:
[----:B--23--:R-:W-:Y:S05]  /*c230*/  BSYNC B0 ;  /* 0x0000000000007941 */ /* 0x00cfea0003800000 */
.L_x_1655:
[----:B-----5:R-:W-:Y:S01]  /*c240*/  IMAD.MOV.U32 R9, RZ, RZ, R51 ;  /* 0x000000ffff097224 */ /* 0x020fe200078e0033 */
[----:B------:R-:W-:Y:S01]  /*c250*/  IADD3 R8, R8, 0x40, RZ ;  /* 0x0000004008087810 */ /* 0x000fe20007ffe0ff */
[----:B------:R-:W-:Y:S01]  /*c260*/  IMAD.MOV.U32 R14, RZ, RZ, R48 ;  /* 0x000000ffff0e7224 */ /* 0x000fe200078e0030 */
[----:B-1----:R-:W1:Y:S01]  /*c270*/  SHFL.IDX PT, R12, R12, 0x1, 0x1c1f ;  /* 0x003c1f000c0c7f89 */ /* 0x002e6200000e0000 */
        /* <DEDUP_REMOVED lines=43> */
[----:B------:R2:W3:Y:S01]  /*c530*/  SHFL.IDX PT, R13, R18, 0x1, 0x1c1f ;  /* 0x003c1f00120d7f89 */ /* 0x0004e200000e0000 */
[----:B------:R-:W-:Y:S01]  /*c540*/  BSSY B0, `(.L_x_1657) ;  /* 0x0000036000007945 */ /* 0x000fe20003800000 */
[----:B------:R-:W-:Y:S01]  /*c550*/  PRMT R117, R16, 0x7610, R117 ;  /* 0x0000761010757816 */ /* 0x000fe20000000075 */
[----:B----4-:R-:W-:Y:S01]  /*c560*/  CS2R R20, SRZ ;  /* 0x0000000000147805 */ /* 0x010fe2000001ff00 */
[----:B------:R4:W1:Y:S01]  /*c570*/  SHFL.IDX PT, R11, R17, 0x1, 0x1c1f ;  /* 0x003c1f00110b7f89 */ /* 0x00086200000e0000 */
        /* <DEDUP_REMOVED lines=12> */
[----:B--2---:R-:W-:Y:S01]  /*c640*/  CS2R R18, SRZ ;  /* 0x0000000000127805 */ /* 0x004fe2000001ff00 */
[----:B----4-:R-:W-:Y:S01]  /*c650*/  CS2R R16, SRZ ;  /* 0x0000000000107805 */ /* 0x010fe2000001ff00 */
[----:B------:R-:W-:Y:S05]  /*c660*/  @P0 BRA `(.L_x_1658) ;  /* 0x0000023000000947 */ /* 0x000fea0003800000 */
[C---:B---3--:R-:W-:Y:S01]  /*c670*/  ISETP.GE.AND P0, PT, R68.reuse, c[0x0][0x27c], PT ;  /* 0x00009f0044007a0c */ /* 0x048fe20003f06270 */
[----:B------:R-:W-:Y:S01]  /*c680*/  CS2R R42, SRZ ;  /* 0x00000000002a7805 */ /* 0x000fe2000001ff00 */
[----:B------:R-:W-:Y:S01]  /*c690*/  CS2R R40, SRZ ;  /* 0x0000000000287805 */ /* 0x000fe2000001ff00 */
[----:B------:R-:W-:Y:S01]  /*c6a0*/  CS2R R38, SRZ ;  /* 0x0000000000267805 */ /* 0x000fe2000001ff00 */
[----:B------:R-:W-:Y:S01]  /*c6b0*/  CS2R R36, SRZ ;  /* 0x0000000000247805 */ /* 0x000fe2000001ff00 */
[----:B------:R-:W-:-:S08]  /*c6c0*/  IADD3 R9, R68, 0x20, RZ ;  /* 0x0000002044097810 */ /* 0x000fd00007ffe0ff */
[----:B-1----:R-:W-:-:S04]  /*c6d0*/  @!P0 IMAD.WIDE R14, R68, 0x2, R12 ;  /* 0x00000002440e8825 */ /* 0x002fc800078e020c */
[----:B------:R-:W-:Y:S01]  /*c6e0*/  @!P0 IMAD.WIDE R16, R68, 0x2, R10 ;  /* 0x0000000244108825 */ /* 0x000fe200078e020a */
        /* <DEDUP_REMOVED lines=21> */
[----:B------:R-:W-:Y:S01]  /*c840*/  @!P0 LOP3.LUT R8, R8, 0xfffffff8, RZ, 0xc0, !PT ;  /* 0xfffffff808088812 */ /* 0x000fe200078ec0ff */
[----:B--2---:R-:W-:-:S04]  /*c850*/  CS2R R16, SRZ ;  /* 0x0000000000107805 */ /* 0x004fc8000001ff00 */
[----:B------:R-:W-:-:S04]  /*c860*/  @!P0 IMAD.WIDE R12, R8, 0x2, R12 ;  /* 0x00000002080c8825 */ /* 0x000fc800078e020c */
[----:B------:R-:W-:Y:S01]  /*c870*/  @!P0 IMAD.WIDE R8, R8, 0x2, R10 ;  /* 0x0000000208088825 */ /* 0x000fe200078e020a */
[----:B------:R1:W5:Y:S04]  /*c880*/  @!P0 LD.E.128 R20, [R12.64] ;  /* 0x0000000a0c148980 */ /* 0x000368000c101d00 */
[----:B------:R1:W5:Y:S02]  /*c890*/  @!P0 LD.E.128 R16, [R8.64] ;  /* 0x0000000a08108980 */ /* 0x000364000c101d00 */
.L_x_1658:
[----:B---3--:R-:W-:Y:S05]  /*c8a0*/  BSYNC B0 ;  /* 0x0000000000007941 */ /* 0x008fea0003800000 */
.L_x_1657:
[----:B-1---5:R-:W-:Y:S01]  /*c8b0*/  IMAD.MOV.U32 R11, RZ, RZ, R22 ;  /* 0x000000ffff0b7224 */ /* 0x022fe200078e0016 */
[----:B------:R-:W-:Y:S01]  /*c8c0*/  UIADD3 UR4, -UR13, UR19, URZ ;  /* 0x000000130d047290 */ /* 0x000fe2000fffe13f */
[----:B------:R-:W-:Y:S01]  /*c8d0*/  IMAD.MOV.U32 R10, RZ, RZ, R23 ;  /* 0x000000ffff0a7224 */ /* 0x000fe200078e0017 */
[----:B------:R-:W-:-:S04]  /*c8e0*/  DEPBAR.LE SB0, 0x3 ;  /* 0x000080c00000791a */ /* 0x000fc80000000000 */
        /* <DEDUP_REMOVED lines=64> */
[----:B------:R-:W-:-:S02]  /*ccf0*/  LOP3.LUT R13, R15, 0x38, R68, 0xf8, !PT ;  /* 0x000000380f0d7812 */ /* 0x000fc400078ef844 */
[----:B------:R-:W-:Y:S02]  /*cd00*/  LEA.HI R9, R9, R12, RZ, 0x3 ;  /* 0x0000000c09097211 */ /* 0x000fe400078f18ff */
[----:B------:R-:W-:Y:S02]  /*cd10*/  SHF.R.U32.HI R11, RZ, 0x3, R15 ;  /* 0x00000003ff0b7819 */ /* 0x000fe4000001160f */
[----:B------:R-:W-:Y:S01]  /*cd20*/  LOP3.LUT R10, R15, 0x38, R10, 0xf8, !PT ;  /* 0x000000380f0a7812 */ /* 0x000fe200078ef80a */
[----:B------:R-:W-:Y:S01]  /*cd30*/  IMAD.SHL.U32 R9, R9, 0x400, RZ ;  /* 0x0000040009097824 */ /* 0x000fe200078e00ff */
[----:B------:R-:W-:Y:S02]  /*cd40*/  LOP3.LUT R13, R8, R13, R11, 0xf6, !PT ;  /* 0x0000000d080d7212 */ /* 0x000fe400078ef60b */
[----:B------:R-:W-:Y:S02]  /*cd50*/  LOP3.LUT R11, R10, R11, RZ, 0x3c, !PT ;  /* 0x0000000b0a0b7212 */ /* 0x000fe400078e3cff */
[----:B------:R-:W-:Y:S01]  /*cd60*/  LOP3.LUT R9, R9, 0x7fffe000, RZ, 0xc0, !PT ;  /* 0x7fffe00009097812 */ /* 0x000fe200078ec0ff */
[----:B------:R-:W-:Y:S01]  /*cd70*/  IMAD.SHL.U32 R113, R13, 0x2, RZ ;  /* 0x000000020d717824 */ /* 0x000fe200078e00ff */
[----:B------:R-:W-:-:S02]  /*cd80*/  SHF.R.U64 R74, R74, 0x10, R75 ;  /* 0x000000104a4a7819 */ /* 0x000fc4000000124b */
[----:B------:R-:W-:Y:S02]  /*cd90*/  IADD3 R112, R11, R9, R8 ;  /* 0x000000090b707210 */ /* 0x000fe40007ffe008 */
[----:B------:R-:W1:Y:S01]  /*cda0*/  LDS.128 R12, [R113+0x18100] ;  /* 0x01810000710c7984 */ /* 0x000e620000000c00 */
[----:B------:R-:W-:Y:S02]  /*cdb0*/  SHF.R.U64 R76, R76, 0x10, R77 ;  /* 0x000000104c4c7819 */ /* 0x000fe4000000124d */
[----:B------:R-:W-:Y:S01]  /*cdc0*/  IMAD.SHL.U32 R112, R112, 0x2, RZ ;  /* 0x0000000270707824 */ /* 0x000fe200078e00ff */
[----:B------:R-:W-:Y:S02]  /*cdd0*/  SHF.R.U32.HI R75, RZ, 0x10, R75 ;  /* 0x00000010ff4b7819 */ /* 0x000fe4000001164b */
[----:B------:R-:W-:Y:S02]  /*cde0*/  SHF.R.U32.HI R77, RZ, 0x10, R77 ;  /* 0x00000010ff4d7819 */ /* 0x000fe4000001164d */
[----:B------:R-:W2:Y:S01]  /*cdf0*/  LDS.128 R8, [R112+0x18100] ;  /* 0x0181000070087984 */ /* 0x000ea20000000c00 */
[----:B------:R-:W-:-:S02]  /*ce00*/  PRMT R115, R115, 0x5410, R72 ;  /* 0x0000541073737816 */ /* 0x000fc40000000048 */
[----:B------:R-:W-:Y:S02]  /*ce10*/  PRMT R114, R114, 0x5410, R73 ;  /* 0x0000541072727816 */ /* 0x000fe40000000049 */
[----:B------:R-:W-:Y:S02]  /*ce20*/  PRMT R116, R116, 0x5410, R75 ;  /* 0x0000541074747816 */ /* 0x000fe4000000004b */
[----:B------:R-:W-:Y:S02]  /*ce30*/  SHF.R.U64 R78, R78, 0x10, R79 ;  /* 0x000000104e4e7819 */ /* 0x000fe4000000124f */
[----:B------:R-:W-:Y:S02]  /*ce40*/  PRMT R118, R118, 0x5410, R77 ;  /* 0x0000541076767816 */ /* 0x000fe4000000004d */
[----:B------:R-:W-:Y:S02]  /*ce50*/  SHF.R.U32.HI R79, RZ, 0x10, R79 ;  /* 0x00000010ff4f7819 */ /* 0x000fe4000001164f */
[----:B------:R-:W-:-:S02]  /*ce60*/  PRMT R119, R119, 0x5410, R76 ;  /* 0x0000541077777816 */ /* 0x000fc4000000004c */
[----:B------:R-:W-:Y:S02]  /*ce70*/  PRMT R120, R120, 0x5410, R79 ;  /* 0x0000541078787816 */ /* 0x000fe4000000004f */
[C---:B------:R-:W-:Y:S01]  /*ce80*/  LOP3.LUT R126, R119.reuse, 0xffff0000, RZ, 0xc0, !PT ;  /* 0xffff0000777e7812 */ /* 0x040fe200078ec0ff */
[----:B------:R-:W-:Y:S01]  /*ce90*/  IMAD.U32 R79, R119, 0x10000, RZ ;  /* 0x00010000774f7824 */ /* 0x000fe200078e00ff */
[----:B------:R-:W-:Y:S01]  /*cea0*/  PRMT R121, R121, 0x5410, R78 ;  /* 0x0000541079797816 */ /* 0x000fe2000000004e */
[----:B------:R-:W-:Y:S01]  /*ceb0*/  IMAD.U32 R119, R114, 0x10000, RZ ;  /* 0x0001000072777824 */ /* 0x000fe200078e00ff */
[----:B------:R-:W-:Y:S02]  /*cec0*/  SHF.L.U32 R125, R116, 0x10, RZ ;  /* 0x00000010747d7819 */ /* 0x000fe400000006ff */
[----:B------:R-:W-:Y:S02]  /*ced0*/  PRMT R117, R117, 0x5410, R74 ;  /* 0x0000541075757816 */ /* 0x000fe4000000004a */
[----:B------:R-:W-:-:S02]  /*cee0*/  LOP3.LUT R114, R114, 0xffff0000, RZ, 0xc0, !PT ;  /* 0xffff000072727812 */ /* 0x000fc400078ec0ff */
[----:B------:R-:W-:Y:S02]  /*cef0*/  LOP3.LUT R116, R116, 0xffff0000, RZ, 0xc0, !PT ;  /* 0xffff000074747812 */ /* 0x000fe400078ec0ff */
        /* <DEDUP_REMOVED lines=20> */
[C---:B------:R-:W-:Y:S02]  /*d040*/  FFMA.FTZ R10, R73.reuse, R79, -R10 ;  /* 0x0000004f490a7223 */ /* 0x040fe4000001080a */
[----:B------:R-:W-:Y:S02]  /*d050*/  FFMA.FTZ R76, R73, R9, R76 ;  /* 0x00000009494c7223 */ /* 0x000fe4000001004c */
[C---:B------:R-:W-:Y:S02]  /*d060*/  FMUL.FTZ R79, R15.reuse, R115 ;  /* 0x000000730f4f7220 */ /* 0x040fe40000410000 */
[C---:B------:R-:W-:Y:S01]  /*d070*/  IMAD.U32 R9, R118.reuse, 0x10000, RZ ;  /* 0x0001000076097824 */ /* 0x040fe200078e00ff */
[----:B------:R-:W-:Y:S01]  /*d080*/  LOP3.LUT R118, R118, 0xffff0000, RZ, 0xc0, !PT ;  /* 0xffff000076767812 */ /* 0x000fe200078ec0ff */
[----:B------:R-:W-:-:S02]  /*d090*/  FMUL.FTZ R15, R15, R126 ;  /* 0x0000007e0f0f7220 */ /* 0x000fc40000410000 */
[C---:B------:R-:W-:Y:S02]  /*d0a0*/  FMUL.FTZ R73, R8.reuse, R119 ;  /* 0x0000007708497220 */ /* 0x040fe40000410000 */
[----:B------:R-:W-:Y:S02]  /*d0b0*/  FMUL.FTZ R8, R8, R9 ;  /* 0x0000000908087220 */ /* 0x000fe40000410000 */
[C---:B------:R-:W-:Y:S02]  /*d0c0*/  FFMA.FTZ R79, R72.reuse, R126, -R79 ;  /* 0x0000007e484f7223 */ /* 0x040fe4000001084f */
[----:B------:R-:W-:Y:S02]  /*d0d0*/  FFMA.FTZ R15, R72, R115, R15 ;  /* 0x00000073480f7223 */ /* 0x000fe4000001000f */
[C---:B------:R-:W-:Y:S01]  /*d0e0*/  IMAD.U32 R72, R120.reuse, 0x10000, RZ ;  /* 0x0001000078487824 */ /* 0x040fe200078e00ff */
[----:B------:R-:W-:Y:S01]  /*d0f0*/  LOP3.LUT R120, R120, 0xffff0000, RZ, 0xc0, !PT ;  /* 0xffff000078787812 */ /* 0x000fe200078ec0ff */
[----:B------:R-:W-:-:S02]  /*d100*/  FFMA.FTZ R73, R12, R9, -R73 ;  /* 0x000000090c497223 */ /* 0x000fc40000010849 */
        /* <DEDUP_REMOVED lines=10> */
[-C--:B------:R-:W-:Y:S02]  /*d1b0*/  FMUL.FTZ R123, R123, R115.reuse ;  /* 0x000000737b7b7220 */ /* 0x080fe40000410000 */
[C---:B------:R-:W-:Y:S02]  /*d1c0*/  FMUL.FTZ R8, R124.reuse, R114 ;  /* 0x000000727c087220 */ /* 0x040fe40000410000 */
[----:B------:R-:W-:Y:S02]  /*d1d0*/  FMUL.FTZ R124, R124, R118 ;  /* 0x000000767c7c7220 */ /* 0x000fe40000410000 */
[----:B------:R-:W-:-:S02]  /*d1e0*/  FFMA.FTZ R115, R74, R115, -R13 ;  /* 0x000000734a737223 */ /* 0x000fc4000001080d */
[----:B------:R-:W-:Y:S02]  /*d1f0*/  FFMA.FTZ R123, R74, R12, R123 ;  /* 0x0000000c4a7b7223 */ /* 0x000fe4000001007b */
[----:B------:R-:W-:Y:S02]  /*d200*/  FFMA.FTZ R118, R75, R118, -R8 ;  /* 0x000000764b767223 */ /* 0x000fe40000010808 */
[----:B------:R-:W-:Y:S02]  /*d210*/  FMUL.FTZ R74, R122, R117 ;  /* 0x000000757a4a7220 */ /* 0x000fe40000410000 */
[C---:B------:R-:W-:Y:S01]  /*d220*/  FMUL.FTZ R12, R11.reuse, R116 ;  /* 0x000000740b0c7220 */ /* 0x040fe20000410000 */
[----:B------:R-:W-:Y:S01]  /*d230*/  F2FP.BF16.PACK_AB R13, R118, R73 ;  /* 0x00000049760d723e */ /* 0x000fe200000010ff */
[----:B------:R-:W-:Y:S02]  /*d240*/  FMUL.FTZ R78, R122, R121 ;  /* 0x000000797a4e7220 */ /* 0x000fe40000410000 */
[----:B------:R-:W-:-:S02]  /*d250*/  FMUL.FTZ R8, R11, R120 ;  /* 0x000000780b087220 */ /* 0x000fc40000410000 */
[C---:B------:R-:W-:Y:S02]  /*d260*/  FFMA.FTZ R74, R14.reuse, R121, -R74 ;  /* 0x000000790e4a7223 */ /* 0x040fe4000001084a */
[----:B------:R-:W-:Y:S01]  /*d270*/  FFMA.FTZ R11, R77, R120, -R12 ;  /* 0x000000784d0b7223 */ /* 0x000fe2000001080c */
[----:B------:R-:W-:Y:S01]  /*d280*/  F2FP.BF16.PACK_AB R12, R79, R10 ;  /* 0x0000000a4f0c723e */ /* 0x000fe200000010ff */
[----:B------:R-:W-:Y:S02]  /*d290*/  FFMA.FTZ R124, R75, R114, R124 ;  /* 0x000000724b7c7223 */ /* 0x000fe4000001007c */
[----:B------:R-:W-:Y:S01]  /*d2a0*/  FFMA.FTZ R78, R14, R117, R78 ;  /* 0x000000750e4e7223 */ /* 0x000fe2000001004e */
[----:B------:R-:W-:Y:S01]  /*d2b0*/  F2FP.BF16.PACK_AB R14, R74, R115 ;  /* 0x000000734a0e723e */ /* 0x000fe200000010ff */
[----:B------:R-:W-:Y:S01]  /*d2c0*/  FFMA.FTZ R116, R77, R116, R8 ;  /* 0x000000744d747223 */ /* 0x000fe20000010008 */
[----:B------:R-:W-:Y:S02]  /*d2d0*/  F2FP.BF16.PACK_AB R8, R15, R76 ;  /* 0x0000004c0f08723e */ /* 0x000fe400000010ff */
[----:B------:R-:W-:-:S02]  /*d2e0*/  F2FP.BF16.PACK_AB R15, R11, R72 ;  /* 0x000000480b0f723e */ /* 0x000fc400000010ff */
[----:B------:R-:W-:Y:S02]  /*d2f0*/  F2FP.BF16.PACK_AB R9, R124, R9 ;  /* 0x000000097c09723e */ /* 0x000fe400000010ff */
[----:B------:R-:W-:Y:S01]  /*d300*/  F2FP.BF16.PACK_AB R10, R78, R123 ;  /* 0x0000007b4e0a723e */ /* 0x000fe200000010ff */
[----:B------:R1:W-:Y:S01]  /*d310*/  STS.128 [R113+0x18100], R12 ;  /* 0x0181000c71007388 */ /* 0x0003e20000000c00 */
[----:B------:R-:W-:-:S05]  /*d320*/  F2FP.BF16.PACK_AB R11, R116, R125 ;  /* 0x0000007d740b723e */ /* 0x000fca00000010ff */
[----:B------:R1:W-:Y:S02]  /*d330*/  STS.128 [R112+0x18100], R8 ;  /* 0x0181000870007388 */ /* 0x0003e40000000c00 */
.L_x_1662:
[----:B------:R-:W-:Y:S05]  /*d340*/  BSYNC B0 ;  /* 0x0000000000007941 */ /* 0x000fea0003800000 */
.L_x_1661:
        /* <DEDUP_REMOVED lines=28> */
[----:B------:R-:W-:Y:S01]  /*d510*/  SHF.R.U64 R54, R54, 0x10, R55 ;  /* 0x0000001036367819 */ /* 0x000fe20000001237 */
[----:B------:R-:W-:Y:S01]  /*d520*/  IMAD R8, R7, 0x200, R8 ;  /* 0x0000020007087824 */ /* 0x000fe200078e0208 */
[----:B------:R-:W-:Y:S01]  /*d530*/  SHF.R.U64 R56, R56, 0x10, R57 ;  /* 0x0000001038387819 */ /* 0x000fe20000001239 */
[----:B------:R-:W-:Y:S01]  /*d540*/  IMAD.SHL.U32 R73, R12, 0x2, RZ ;  /* 0x000000020c497824 */ /* 0x000fe200078e00ff */
[----:B------:R-:W-:Y:S02]  /*d550*/  SHF.R.U32.HI R55, RZ, 0x10, R55 ;  /* 0x00000010ff377819 */ /* 0x000fe40000011637 */
[----:B------:R-:W-:-:S02]  /*d560*/  IADD3 R72, R8, R9, RZ ;  /* 0x0000000908487210 */ /* 0x000fc40007ffe0ff */
[----:B------:R-:W1:Y:S01]  /*d570*/  LDS.128 R12, [R73+0x18100] ;  /* 0x01810000490c7984 */ /* 0x000e620000000c00 */
[----:B------:R-:W-:Y:S02]  /*d580*/  SHF.R.U32.HI R57, RZ, 0x10, R57 ;  /* 0x00000010ff397819 */ /* 0x000fe40000011639 */
[----:B------:R-:W-:Y:S01]  /*d590*/  IMAD.SHL.U32 R72, R72, 0x2, RZ ;  /* 0x0000000248487824 */ /* 0x000fe200078e00ff */
[----:B------:R-:W-:Y:S02]  /*d5a0*/  PRMT R105, R105, 0x5410, R52 ;  /* 0x0000541069697816 */ /* 0x000fe40000000034 */
[----:B------:R-:W-:Y:S02]  /*d5b0*/  PRMT R104, R104, 0x5410, R53 ;  /* 0x0000541068687816 */ /* 0x000fe40000000035 */
[----:B------:R-:W2:Y:S01]  /*d5c0*/  LDS.128 R8, [R72+0x18100] ;  /* 0x0181000048087984 */ /* 0x000ea20000000c00 */
        /* <DEDUP_REMOVED lines=34> */
[C---:B------:R-:W-:Y:S01]  /*d7f0*/  SHF.L.U32 R9, R108.reuse, 0x10, RZ ;  /* 0x000000106c097819 */ /* 0x040fe200000006ff */
[C---:B------:R-:W-:Y:S01]  /*d800*/  FMUL.FTZ R59, R15.reuse, R105 ;  /* 0x000000690f3b7220 */ /* 0x040fe20000410000 */
[----:B------:R-:W-:Y:S01]  /*d810*/  LOP3.LUT R108, R108, 0xffff0000, RZ, 0xc0, !PT ;  /* 0xffff00006c6c7812 */ /* 0x000fe200078ec0ff */
[----:B------:R-:W-:-:S02]  /*d820*/  FMUL.FTZ R15, R15, R78 ;  /* 0x0000004e0f0f7220 */ /* 0x000fc40000410000 */
[----:B------:R-:W-:Y:S02]  /*d830*/  FMUL.FTZ R53, R8, R77 ;  /* 0x0000004d08357220 */ /* 0x000fe40000410000 */
[----:B------:R-:W-:Y:S02]  /*d840*/  FFMA.FTZ R59, R52, R78, -R59 ;  /* 0x0000004e343b7223 */ /* 0x000fe4000001083b */
[----:B------:R-:W-:Y:S02]  /*d850*/  FMUL.FTZ R8, R8, R9 ;  /* 0x0000000908087220 */ /* 0x000fe40000410000 */
[C---:B------:R-:W-:Y:S01]  /*d860*/  IMAD.U32 R78, R106.reuse, 0x10000, RZ ;  /* 0x000100006a4e7824 */ /* 0x040fe200078e00ff */
[----:B------:R-:W-:Y:S01]  /*d870*/  LOP3.LUT R106, R106, 0xffff0000, RZ, 0xc0, !PT ;  /* 0xffff00006a6a7812 */ /* 0x000fe200078ec0ff */
        /* <DEDUP_REMOVED lines=39> */
.L_x_1664:
[----:B------:R-:W-:Y:S05]  /*daf0*/  BSYNC B0 ;  /* 0x0000000000007941 */ /* 0x000fea0003800000 */
.L_x_1663:
        /* <DEDUP_REMOVED lines=121> */
.L_x_1660:
[----:B------:R-:W-:Y:S05]  /*e290*/  BSYNC B1 ;  /* 0x0000000000017941 */ /* 0x000fea0003800000 */
.L_x_1659:
        /* <DEDUP_REMOVED lines=17> */
[C---:B------:R-:W-:Y:S02]  /*e3b0*/  LOP3.LUT R13, R9.reuse, 0x38, R68, 0xf8, !PT ;  /* 0x00000038090d7812 */ /* 0x040fe400078ef844 */
[----:B------:R-:W-:Y:S01]  /*e3c0*/  SHF.R.U32.HI R11, RZ, 0x3, R9 ;  /* 0x00000003ff0b7819 */ /* 0x000fe20000011609 */
[----:B------:R-:W-:Y:S01]  /*e3d0*/  IMAD.SHL.U32 R10, R10, 0x400, RZ ;  /* 0x000004000a0a7824 */ /* 0x000fe200078e00ff */
[----:B------:R-:W-:Y:S02]  /*e3e0*/  LOP3.LUT R8, R8, 0xfffffe00, RZ, 0xc0, !PT ;  /* 0xfffffe0008087812 */ /* 0x000fe400078ec0ff */
[----:B------:R-:W-:Y:S02]  /*e3f0*/  LOP3.LUT R12, R9, 0x38, R12, 0xf8, !PT ;  /* 0x00000038090c7812 */ /* 0x000fe400078ef80c */
[----:B------:R-:W-:Y:S02]  /*e400*/  LOP3.LUT R13, R8, R13, R11, 0xf6, !PT ;  /* 0x0000000d080d7212 */ /* 0x000fe400078ef60b */
[----:B------:R-:W-:-:S02]  /*e410*/  LOP3.LUT R11, R12, R11, RZ, 0x3c, !PT ;  /* 0x0000000b0c0b7212 */ /* 0x000fc400078e3cff */
[----:B------:R-:W-:Y:S01]  /*e420*/  LOP3.LUT R10, R10, 0x7fffe000, RZ, 0xc0, !PT ;  /* 0x7fffe0000a0a7812 */ /* 0x000fe200078ec0ff */
[----:B------:R-:W-:Y:S01]  /*e430*/  IMAD.SHL.U32 R45, R13, 0x2, RZ ;  /* 0x000000020d2d7824 */ /* 0x000fe200078e00ff */
[----:B------:R-:W-:Y:S02]  /*e440*/  SHF.R.U32.HI R40, RZ, 0x10, R41 ;  /* 0x00000010ff287819 */ /* 0x000fe40000011629 */
[----:B------:R-:W-:Y:S02]  /*e450*/  IADD3 R44, R11, R10, R8 ;  /* 0x0000000a0b2c7210 */ /* 0x000fe40007ffe008 */
[----:B------:R-:W1:Y:S01]  /*e460*/  LDS.128 R12, [R45+0x18100] ;  /* 0x018100002d0c7984 */ /* 0x000e620000000c00 */
[--C-:B------:R-:W-:Y:S02]  /*e470*/  SHF.R.U64 R41, R42, 0x10, R43.reuse ;  /* 0x000000102a297819 */ /* 0x100fe4000000122b */
[----:B------:R-:W-:Y:S01]  /*e480*/  IMAD.SHL.U32 R44, R44, 0x2, RZ ;  /* 0x000000022c2c7824 */ /* 0x000fe200078e00ff */
[----:B------:R-:W-:-:S02]  /*e490*/  SHF.R.U32.HI R42, RZ, 0x10, R43 ;  /* 0x00000010ff2a7819 */ /* 0x000fc4000001162b */
[--C-:B------:R-:W-:Y:S02]  /*e4a0*/  SHF.R.U64 R43, R36, 0x10, R37.reuse ;  /* 0x00000010242b7819 */ /* 0x100fe40000001225 */
[----:B------:R-:W2:Y:S01]  /*e4b0*/  LDS.128 R8, [R44+0x18100] ;  /* 0x018100002c087984 */ /* 0x000ea20000000c00 */
[----:B------:R-:W-:Y:S02]  /*e4c0*/  SHF.R.U32.HI R36, RZ, 0x10, R37 ;  /* 0x00000010ff247819 */ /* 0x000fe40000011625 */
[----:B------:R-:W-:Y:S02]  /*e4d0*/  SHF.R.U64 R37, R38, 0x10, R39 ;  /* 0x0000001026257819 */ /* 0x000fe40000001227 */
[----:B------:R-:W-:Y:S02]  /*e4e0*/  PRMT R85, R85, 0x5410, R36 ;  /* 0x0000541055557816 */ /* 0x000fe40000000024 */
        /* <DEDUP_REMOVED lines=82> */
.L_x_1666:
[----:B------:R-:W-:Y:S05]  /*ea10*/  BSYNC B0 ;  /* 0x0000000000007941 */ /* 0x000fea0003800000 */
.L_x_1665:
        /* <DEDUP_REMOVED lines=124> */
.L_x_1668:
[----:B------:R-:W-:Y:S05]  /*f1e0*/  BSYNC B0 ;  /* 0x0000000000007941 */ /* 0x000fea0003800000 */
.L_x_1667:
        /* <DEDUP_REMOVED lines=73> */
[C---:B------:R-:W-:Y:S01]  /*f680*/  IMAD.U32 R9, R64.reuse, 0x10000, RZ ;  /* 0x0001000040097824 */ /* 0x040fe200078e00ff */
[----:B------:R-:W-:Y:S01]  /*f690*/  LOP3.LUT R64, R64, 0xffff0000, RZ, 0xc0, !PT ;  /* 0xffff000040407812 */ /* 0x000fe200078ec0ff */
[----:B------:R-:W-:Y:S02]  /*f6a0*/  FMUL.FTZ R23, R15, R61 ;  /* 0x0000003d0f177220 */ /* 0x000fe40000410000 */
[----:B------:R-:W-:-:S02]  /*f6b0*/  FMUL.FTZ R17, R8, R33 ;  /* 0x0000002108117220 */ /* 0x000fc40000410000 */
[-C--:B------:R-:W-:Y:S02]  /*f6c0*/  FMUL.FTZ R15, R15, R32.reuse ;  /* 0x000000200f0f7220 */ /* 0x080fe40000410000 */
[-C--:B------:R-:W-:Y:S02]  /*f6d0*/  FMUL.FTZ R8, R8, R9.reuse ;  /* 0x0000000908087220 */ /* 0x080fe40000410000 */
[----:B------:R-:W-:Y:S02]  /*f6e0*/  FFMA.FTZ R23, R16, R32, -R23 ;  /* 0x0000002010177223 */ /* 0x000fe40000010817 */
[C---:B------:R-:W-:Y:S01]  /*f6f0*/  IMAD.U32 R22, R11.reuse, 0x10000, RZ ;  /* 0x000100000b167824 */ /* 0x040fe200078e00ff */
[----:B------:R-:W-:Y:S01]  /*f700*/  LOP3.LUT R11, R11, 0xffff0000, RZ, 0xc0, !PT ;  /* 0xffff00000b0b7812 */ /* 0x000fe200078ec0ff */
[C---:B------:R-:W-:Y:S01]  /*f710*/  IMAD.U32 R32, R62.reuse, 0x10000, RZ ;  /* 0x000100003e207824 */ /* 0x040fe200078e00ff */
[----:B------:R-:W-:Y:S01]  /*f720*/  LOP3.LUT R62, R62, 0xffff0000, RZ, 0xc0, !PT ;  /* 0xffff00003e3e7812 */ /* 0x000fe200078ec0ff */
[----:B------:R-:W-:-:S02]  /*f730*/  FFMA.FTZ R17, R12, R9, -R17 ;  /* 0x000000090c117223 */ /* 0x000fc40000010811 */
[----:B------:R-:W-:Y:S02]  /*f740*/  FFMA.FTZ R15, R16, R61, R15 ;  /* 0x0000003d100f7223 */ /* 0x000fe4000001000f */
[----:B------:R-:W-:Y:S02]  /*f750*/  FFMA.FTZ R9, R12, R33, R8 ;  /* 0x000000210c097223 */ /* 0x000fe40000010008 */
[C---:B------:R-:W-:Y:S01]  /*f760*/  IMAD.U32 R16, R66.reuse, 0x10000, RZ ;  /* 0x0001000042107824 */ /* 0x040fe200078e00ff */
[----:B------:R-:W-:Y:S01]  /*f770*/  LOP3.LUT R66, R66, 0xffff0000, RZ, 0xc0, !PT ;  /* 0xffff000042427812 */ /* 0x000fe200078ec0ff */
[C---:B------:R-:W-:Y:S01]  /*f780*/  IMAD.U32 R33, R63.reuse, 0x10000, RZ ;  /* 0x000100003f217824 */ /* 0x040fe200078e00ff */
[----:B------:R-:W-:Y:S01]  /*f790*/  LOP3.LUT R63, R63, 0xffff0000, RZ, 0xc0, !PT ;  /* 0xffff00003f3f7812 */ /* 0x000fe200078ec0ff */
[C---:B------:R-:W-:Y:S02]  /*f7a0*/  FMUL.FTZ R8, R22.reuse, R32 ;  /* 0x0000002016087220 */ /* 0x040fe40000410000 */
[----:B------:R-:W-:-:S02]  /*f7b0*/  FMUL.FTZ R22, R22, R16 ;  /* 0x0000001016167220 */ /* 0x000fc40000410000 */
[----:B------:R-:W-:Y:S02]  /*f7c0*/  FMUL.FTZ R12, R30, R33 ;  /* 0x000000211e0c7220 */ /* 0x000fe40000410000 */
[C---:B------:R-:W-:Y:S01]  /*f7d0*/  IMAD.U32 R18, R14.reuse, 0x10000, RZ ;  /* 0x000100000e127824 */ /* 0x040fe200078e00ff */
[----:B------:R-:W-:Y:S01]  /*f7e0*/  LOP3.LUT R14, R14, 0xffff0000, RZ, 0xc0, !PT ;  /* 0xffff00000e0e7812 */ /* 0x000fe200078ec0ff */
        /* <DEDUP_REMOVED lines=27> */
.L_x_1644:
[----:B------:R-:W-:Y:S05]  /*f9a0*/  BSYNC B2 ;  /* 0x0000000000027941 */ /* 0x000fea0003800000 */
.L_x_1626:
[----:B------:R-:W-:-:S04]  /*f9b0*/  DEPBAR.LE SB0, 0x2 ;  /* 0x000080800000791a */ /* 0x000fc80000000000 */
[----:B------:R-:W-:Y:S01]  /*f9c0*/  IMAD.MOV.U32 R186, RZ, RZ, 0x20 ;  /* 0x00000020ffba7424 */ /* 0x000fe200078e00ff */
[----:B------:R-:W-:Y:S01]  /*f9d0*/  BAR.SYNC.DEFER_BLOCKING 0x0 ;  /* 0x0000000000007b1d */ /* 0x000fe20000010000 */
[----:B------:R-:W-:Y:S01]  /*f9e0*/  LOP3.LUT P0, RZ, R132, 0x2, RZ, 0xc0, !PT ;  /* 0x0000000284ff7812 */ /* 0x000fe2000780c0ff */
[----:B------:R-:W-:Y:S01]  /*f9f0*/  IMAD.SHL.U32 R189, R5, 0x2, RZ ;  /* 0x0000000205bd7824 */ /* 0x000fe200078e00ff */
[----:B------:R-:W-:Y:S01]  /*fa00*/  LEA R188, R0, 0x18100, 0x1 ;  /* 0x0001810000bc7811 */ /* 0x000fe200078e08ff */
[----:B------:R-:W-:Y:S01]  /*fa10*/  IMAD.SHL.U32 R187, R2, 0x2, RZ ;  /* 0x0000000202bb7824 */ /* 0x000fe200078e00ff */
[----:B------:R-:W-:Y:S02]  /*fa20*/  SEL R186, R186, 0xffffffe0, !P0 ;  /* 0xffffffe0baba7807 */ /* 0x000fe40004000000 */
[----:B------:R-:W-:Y:S02]  /*fa30*/  PLOP3.LUT P0, PT, PT, PT, UP1, 0x40, 0x0 ;  /* 0x000000000000781c */ /* 0x000fe40003f0e818 */
[----:B------:R-:W-:Y:S01]  /*fa40*/  SHF.L.U32 R60, R0, 0x1, RZ ;  /* 0x00000001003c7819 */ /* 0x000fe200000006ff */
[----:B------:R-:W-:Y:S01]  /*fa50*/  IMAD.IADD R0, R188, 0x1, R187 ;  /* 0x00000001bc007824 */ /* 0x000fe200078e02bb */
[----:B------:R-:W-:-:S04]  /*fa60*/  IADD3 R90, R189, R186, RZ ;  /* 0x000000babd5a7210 */ /* 0x000fc80007ffe0ff */
[----:B------:R-:W2:Y:S04]  /*fa70*/  LDSM.16.M88.4 R60, [R60+0x18100] ;  /* 0x018100003c3c783b */ /* 0x000ea80000000200 */
[----:B------:R3:W4:Y:S04]  /*fa80*/  LDSM.16.M88.4 R44, [R189+0xc100] ;  /* 0x00c10000bd2c783b */ /* 0x0007280000000200 */
[----:B------:R3:W1:Y:S04]  /*fa90*/  LDSM.16.M88.4 R72, [R189+0xc900] ;  /* 0x00c90000bd48783b */ /* 0x0006680000000200 */
[----:B------:R3:W1:Y:S04]  /*faa0*/  LDSM.16.M88.4 R68, [R189+0xd100] ;  /* 0x00d10000bd44783b */ /* 0x0006680000000200 */
[----:B-1----:R3:W1:Y:S04]  /*fab0*/  LDSM.16.M88.4 R28, [R189+0xd900] ;  /* 0x00d90000bd1c783b */ /* 0x0026680000000200 */
        /* <DEDUP_REMOVED lines=15> */
[----:B------:R-:W-:Y:S02]  /*fbb0*/  IADD3 R37, -R216, 0x10, RZ ;  /* 0x00000010d8257810 */ /* 0x000fe40007ffe1ff */
[----:B------:R-:W-:Y:S01]  /*fbc0*/  LOP3.LUT R43, R43, 0xf, RZ, 0xc0, !PT ;  /* 0x0000000f2b2b7812 */ /* 0x000fe200078ec0ff */
[----:B------:R-:W-:Y:S01]  /*fbd0*/  IMAD.IADD R33, R33, 0x1, R5 ;  /* 0x0000000121217824 */ /* 0x000fe200078e0205 */
[----:B------:R-:W-:Y:S01]  /*fbe0*/  SHF.L.U64.HI R27, R214, 0x1, R217 ;  /* 0x00000001d61b7819 */ /* 0x000fe200000102d9 */
[----:B------:R-:W-:Y:S01]  /*fbf0*/  IMAD R5, R203, c[0x0][0x21c], R2 ;  /* 0x00008700cb057a24 */ /* 0x000fe200078e0202 */
[----:B------:R-:W-:Y:S01]  /*fc00*/  LOP3.LUT R37, R37, 0xf, RZ, 0xc0, !PT ;  /* 0x0000000f25257812 */ /* 0x000fe200078ec0ff */
[----:B------:R-:W-:-:S04]  /*fc10*/  IMAD.WIDE.U32 R32, R203, c[0x0][0x218], R32 ;  /* 0x00008600cb207a25 */ /* 0x000fc800078e0020 */
[C---:B------:R-:W-:Y:S01]  /*fc20*/  IMAD.SHL.U32 R2, R213.reuse, 0x2, RZ ;  /* 0x00000002d5027824 */ /* 0x040fe200078e00ff */
[----:B------:R-:W-:Y:S02]  /*fc30*/  IADD3 R26, P0, R26, R32, RZ ;  /* 0x000000201a1a7210 */ /* 0x000fe40007f1e0ff */
[----:B------:R-:W-:Y:S02]  /*fc40*/  SEL R32, RZ, 0x10, P5 ;  /* 0x00000010ff207807 */ /* 0x000fe40002800000 */
[----:B------:R-:W-:Y:S01]  /*fc50*/  IADD3.X R5, R198, R33, R5, P0, !PT ;  /* 0x00000021c6057210 */ /* 0x000fe200007fe405 */
[----:B------:R-:W-:Y:S01]  /*fc60*/  IMAD.SHL.U32 R33, R218, 0x2, RZ ;  /* 0x00000002da217824 */ /* 0x000fe200078e00ff */
[----:B------:R-:W-:Y:S02]  /*fc70*/  LEA R36, P0, R26, c[0x0][0x1f8], 0x1 ;  /* 0x00007e001a247a11 */ /* 0x000fe400078008ff */
[----:B------:R-:W-:Y:S02]  /*fc80*/  IADD3 R48, -R32, 0x10, RZ ;  /* 0x0000001020307810 */ /* 0x000fe40007ffe1ff */
[----:B------:R-:W-:Y:S01]  /*fc90*/  LEA.HI.X R35, R26, c[0x0][0x1fc], R5, 0x1, P0 ;  /* 0x00007f001a237a11 */ /* 0x000fe200000f0c05 */
[----:B------:R-:W5:Y:S01]  /*fca0*/  SHFL.IDX PT, R38, R36, 0x1, 0x181f ;  /* 0x00381f0024267f89 */ /* 0x000f6200000e0000 */
[----:B------:R-:W-:Y:S01]  /*fcb0*/  LOP3.LUT R48, R48, 0xf, RZ, 0xc0, !PT ;  /* 0x0000000f30307812 */ /* 0x000fe200078ec0ff */
[----:B------:R-:W-:Y:S01]  /*fcc0*/  IMAD.SHL.U32 R26, R214, 0x2, RZ ;  /* 0x00000002d61a7824 */ /* 0x000fe200078e00ff */
[----:B------:R-:W-:Y:S01]  /*fcd0*/  SHF.L.U64.HI R5, R213, 0x1, R144 ;  /* 0x00000001d5057819 */ /* 0x000fe20000010290 */
[----:B------:R-:W3:Y:S01]  /*fce0*/  SHFL.IDX PT, R40, R35, 0x1, 0x181f ;  /* 0x00381f0023287f89 */ /* 0x000ee200000e0000 */
[----:B-----5:R-:W-:-:S04]  /*fcf0*/  IADD3 R48, P2, P0, R48, R38, R33 ;  /* 0x0000002630307210 */ /* 0x020fc8000785e021 */
[----:B---3--:R-:W-:Y:S02]  /*fd00*/  IADD3.X R49, RZ, R40, R34, P2, P0 ;  /* 0x00000028ff317210 */ /* 0x008fe400017e0422 */
[----:B------:R-:W-:-:S04]  /*fd10*/  IADD3 R42, P2, P0, R43, R38, R26 ;  /* 0x000000262b2a7210 */ /* 0x000fc8000785e01a */
[----:B------:R-:W-:Y:S02]  /*fd20*/  IADD3.X R43, RZ, R40, R27, P2, P0 ;  /* 0x00000028ff2b7210 */ /* 0x000fe400017e041b */
[----:B------:R-:W-:Y:S02]  /*fd30*/  IADD3 R50, P2, P0, R37, R38, R2 ;  /* 0x0000002625327210 */ /* 0x000fe4000785e002 */
[----:B------:R-:W3:Y:S02]  /*fd40*/  SHFL.IDX PT, R37, R36, RZ, 0x181f ;  /* 0x00181fff24257589 */ /* 0x000ee400000e0000 */
[----:B------:R-:W-:Y:S02]  /*fd50*/  IADD3.X R51, RZ, R40, R5, P2, P0 ;  /* 0x00000028ff337210 */ /* 0x000fe400017e0405 */
[----:B------:R-:W5:Y:S01]  /*fd60*/  SHFL.IDX PT, R38, R35, RZ, 0x181f ;  /* 0x00181fff23267589 */ /* 0x000f6200000e0000 */
[----:B---3--:R-:W-:-:S05]  /*fd70*/  IADD3 R40, P0, R37, R33, RZ ;  /* 0x0000002125287210 */ /* 0x008fca0007f1e0ff */
        /* <DEDUP_REMOVED lines=14> */
.L_x_1669:
[C---:B--234-:R-:W-:Y:S01]  /*fe60*/  HMMA.16816.F32.BF16 R24, R60.reuse, R44, RZ ;  /* 0x0000002c3c18723c */ /* 0x05cfe200000418ff */
        /* <DEDUP_REMOVED lines=10> */
[----:B------:R-:W-:Y:S01]  /*ff10*/  LDSM.16.M88.4 R52, [R184] ;  /* 0x00000000b834783b */ /* 0x000fe20000000200 */
[----:B------:R-:W-:Y:S01]  /*ff20*/  IMAD.IADD R5, R189, 0x1, R191 ;  /* 0x00000001bd057824 */ /* 0x000fe200078e02bf */
[----:B------:R-:W-:Y:S01]  /*ff30*/  UIMAD UR4, UR15, UR4, 0x41 ;  /* 0x000000410f0474a4 */ /* 0x000fe2000f8e0204 */
[----:B------:R-:W-:Y:S01]  /*ff40*/  IMAD.IADD R2, R191, 0x1, R90 ;  /* 0x00000001bf027824 */ /* 0x000fe200078e025a */
[----:B------:R-:W-:Y:S01]  /*ff50*/  LDSM.16.M88.4 R84, [R90+0x10100] ;  /* 0x010100005a54783b */ /* 0x000fe20000000200 */
[----:B------:R-:W-:Y:S01]  /*ff60*/  HMMA.16816.F32.BF16 R40, R60, R72, RZ ;  /* 0x000000483c28723c */ /* 0x000fe200000418ff */
[--C-:B------:R-:W-:Y:S01]  /*ff70*/  IMAD R134, R3, 0x2, R135.reuse ;  /* 0x0000000203867824 */ /* 0x100fe200078e0287 */
[----:B------:R-:W-:Y:S01]  /*ff80*/  UISETP.GE.AND UP0, UPT, UR15, 0x3, UPT ;  /* 0x000000030f00788c */ /* 0x000fe2000bf06270 */
[----:B------:R-:W-:Y:S01]  /*ff90*/  LDSM.16.M88.4 R48, [R5+0xc100] ;  /* 0x00c100000530783b */ /* 0x000fe20000000200 */
[----:B------:R-:W-:-:S02]  /*ffa0*/  IMAD.IADD R182, R187, 0x1, R135 ;  /* 0x00000001bbb67824 */ /* 0x000fc400078e0287 */
[----:B------:R-:W-:Y:S01]  /*ffb0*/  IMAD.IADD R143, R187, 0x1, R134 ;  /* 0x00000001bb8f7824 */ /* 0x000fe200078e0286 */
[----:B------:R-:W-:Y:S01]  /*ffc0*/  LDSM.16.M88.4 R32, [R5+0xc900] ;  /* 0x00c900000520783b */ /* 0x000fe20000000200 */
[----:B------:R-:W-:Y:S01]  /*ffd0*/  HMMA.16816.F32.BF16 R72, R60, R74, RZ ;  /* 0x0000004a3c48723c */ /* 0x000fe200000418ff */
[----:B------:R-:W-:Y:S02]  /*ffe0*/  IMAD R3, R3, 0x2, R182 ;  /* 0x0000000203037824 */ /* 0x000fe400078e02b6 */
[----:B------:R-:W-:Y:S01]  /*fff0*/  LDSM.16.M88.4 R76, [R2+0xd100] ;  /* 0x00d10000024c783b */ /* 0x000fe20000000200 */
[----:B------:R-:W-:-:S03]  /*10000*/  IMAD.IADD R171, R187, 0x1, R134 ;  /* 0x00000001bbab7824 */ /* 0x000fc600078e0286 */
[----:B------:R-:W-:Y:S01]  /*10010*/  LDSM.16.M88.4 R96, [R2+0xf100] ;  /* 0x00f100000260783b */ /* 0x000fe20000000200 */
[C---:B------:R-:W-:Y:S03]  /*10020*/  HMMA.16816.F32.BF16 R36, R60.reuse, R68, RZ ;  /* 0x000000443c24723c */ /* 0x040fe600000418ff */
[----:B------:R-:W0:Y:S05]  /*10030*/  LDGDEPBAR ;  /* 0x00000000000079af */ /* 0x000e2a0000000000 */
[C---:B------:R-:W-:Y:S08]  /*10040*/  HMMA.16816.F32.BF16 R68, R60.reuse, R70, RZ ;  /* 0x000000463c44723c */ /* 0x040ff000000418ff */
[C---:B-1----:R-:W-:Y:S08]  /*10050*/  HMMA.16816.F32.BF16 R64, R60.reuse, R28, RZ ;  /* 0x0000001c3c40723c */ /* 0x042ff000000418ff */
[----:B------:R-:W-:Y:S01]  /*10060*/  HMMA.16816.F32.BF16 R60, R60, R30, RZ ;  /* 0x0000001e3c3c723c */ /* 0x000fe200000418ff */
[----:B------:R-:W-:Y:S07]  /*10070*/  LDSM.16.M88.4 R28, [R5+0xd100] ;  /* 0x00d10000051c783b */ /* 0x000fee0000000200 */
[C---:B------:R-:W-:Y:S08]  /*10080*/  HMMA.16816.F32.BF16 R24, R8.reuse, R12, R24 ;  /* 0x0000000c0818723c */ /* 0x040ff00000041818 */
[C---:B------:R-:W-:Y:S01]  /*10090*/  HMMA.16816.F32.BF16 R44, R8.reuse, R14, R44 ;  /* 0x0000000e082c723c */ /* 0x040fe2000004182c */
        /* <DEDUP_REMOVED lines=8> */
[----:B------:R-:W-:Y:S01]  /*10120*/  HMMA.16816.F32.BF16 R60, R8, R58, R60 ;  /* 0x0000003a083c723c */ /* 0x000fe2000004183c */
[----:B------:R-:W4:Y:S04]  /*10130*/  LDSM.16.M88.4 R8, [R2+0xc900] ;  /* 0x00c900000208783b */ /* 0x000f280000000200 */
[----:B------:R-:W-:Y:S03]  /*10140*/  LDSM.16.M88.4 R56, [R2+0xd900] ;  /* 0x00d900000238783b */ /* 0x000fe60000000200 */
[C---:B-1----:R-:W-:Y:S08]  /*10150*/  HMMA.16816.F32.BF16 R24, R12.reuse, R48, R24 ;  /* 0x000000300c18723c */ /* 0x042ff00000041818 */
        /* <DEDUP_REMOVED lines=8> */
[C---:B--2---:R-:W-:Y:S08]  /*101e0*/  HMMA.16816.F32.BF16 R64, R12.reuse, R16, R64 ;  /* 0x000000100c40723c */ /* 0x044ff00000041840 */
[----:B------:R-:W-:Y:S01]  /*101f0*/  HMMA.16816.F32.BF16 R60, R12, R18, R60 ;  /* 0x000000120c3c723c */ /* 0x000fe2000004183c */
[----:B------:R-:W1:Y:S04]  /*10200*/  LDSM.16.M88.4 R12, [R188+0x4000] ;  /* 0x00400000bc0c783b */ /* 0x000e680000000200 */
[----:B------:R-:W2:Y:S03]  /*10210*/  LDSM.16.M88.4 R16, [R189+0xe900] ;  /* 0x00e90000bd10783b */ /* 0x000ea60000000200 */
[C---:B---3--:R-:W-:Y:S08]  /*10220*/  HMMA.16816.F32.BF16 R24, R52.reuse, R20, R24 ;  /* 0x000000143418723c */ /* 0x048ff00000041818 */
[C---:B------:R-:W-:Y:S01]  /*10230*/  HMMA.16816.F32.BF16 R44, R52.reuse, R22, R44 ;  /* 0x00000016342c723c */ /* 0x040fe2000004182c */
[----:B------:R-:W-:Y:S07]  /*10240*/  LDSM.16.M88.4 R20, [R189+0xf900] ;  /* 0x00f90000bd14783b */ /* 0x000fee0000000200 */
[C---:B----4-:R-:W-:Y:S08]  /*10250*/  HMMA.16816.F32.BF16 R40, R52.reuse, R8, R40 ;  /* 0x000000083428723c */ /* 0x050ff00000041828 */
[C---:B------:R-:W-:Y:S01]  /*10260*/  HMMA.16816.F32.BF16 R72, R52.reuse, R10, R72 ;  /* 0x0000000a3448723c */ /* 0x040fe20000041848 */
[----:B------:R-:W3:Y:S07]  /*10270*/  LDSM.16.M88.4 R8, [R90+0xe100] ;  /* 0x00e100005a08783b */ /* 0x000eee0000000200 */
[----:B------:R-:W-:Y:S08]  /*10280*/  HMMA.16816.F32.BF16 R36, R52, R76, R36 ;  /* 0x0000004c3424723c */ /* 0x000ff00000041824 */
[----:B-1----:R-:W-:Y:S08]  /*10290*/  HMMA.16816.F32.BF16 R24, R12, R32, R24 ;  /* 0x000000200c18723c */ /* 0x002ff00000041818 */
[C---:B------:R-:W-:Y:S01]  /*102a0*/  HMMA.16816.F32.BF16 R68, R52.reuse, R78, R68 ;  /* 0x0000004e3444723c */ /* 0x040fe20000041844 */
[----:B------:R-:W1:Y:S07]  /*102b0*/  LDSM.16.M88.4 R76, [R90+0xf100] ;  /* 0x00f100005a4c783b */ /* 0x000e6e0000000200 */
[C---:B------:R-:W-:Y:S08]  /*102c0*/  HMMA.16816.F32.BF16 R64, R52.reuse, R56, R64 ;  /* 0x000000383440723c */ /* 0x040ff00000041840 */
[----:B------:R-:W-:Y:S01]  /*102d0*/  HMMA.16816.F32.BF16 R60, R52, R58, R60 ;  /* 0x0000003a343c723c */ /* 0x000fe2000004183c */
[----:B------:R-:W-:Y:S04]  /*102e0*/  LDSM.16.M88.4 R56, [R90+0xf900] ;  /* 0x00f900005a38783b */ /* 0x000fe80000000200 */
[----:B------:R-:W-:Y:S03]  /*102f0*/  LDSM.16.M88.4 R52, [R5+0xe900] ;  /* 0x00e900000534783b */ /* 0x000fe60000000200 */
[C---:B------:R-:W-:Y:S01]  /*10300*/  HMMA.16816.F32.BF16 R44, R12.reuse, R34, R44 ;  /* 0x000000220c2c723c */ /* 0x040fe2000004182c */
[----:B------:R-:W-:Y:S07]  /*10310*/  LDSM.16.M88.4 R32, [R185+0x4000] ;  /* 0x00400000b920783b */ /* 0x000fee0000000200 */
[C---:B--2---:R-:W-:Y:S08]  /*10320*/  HMMA.16816.F32.BF16 R40, R12.reuse, R16, R40 ;  /* 0x000000100c28723c */ /* 0x044ff00000041828 */
[C---:B------:R-:W-:Y:S01]  /*10330*/  HMMA.16816.F32.BF16 R72, R12.reuse, R18, R72 ;  /* 0x000000120c48723c */ /* 0x040fe20000041848 */
[----:B------:R-:W2:Y:S07]  /*10340*/  LDSM.16.M88.4 R16, [R5+0xe100] ;  /* 0x00e100000510783b */ /* 0x000eae0000000200 */
[----:B------:R-:W-:Y:S08]  /*10350*/  HMMA.16816.F32.BF16 R36, R12, R48, R36 ;  /* 0x000000300c24723c */ /* 0x000ff00000041824 */
[----:B---3--:R-:W-:Y:S08]  /*10360*/  HMMA.16816.F32.BF16 R24, R28, R8, R24 ;  /* 0x000000081c18723c */ /* 0x008ff00000041818 */
[C---:B------:R-:W-:Y:S01]  /*10370*/  HMMA.16816.F32.BF16 R68, R12.reuse, R50, R68 ;  /* 0x000000320c44723c */ /* 0x040fe20000041844 */
[----:B------:R-:W-:Y:S07]  /*10380*/  LDSM.16.M88.4 R48, [R5+0xf900] ;  /* 0x00f900000530783b */ /* 0x000fee0000000200 */
[C---:B------:R-:W-:Y:S08]  /*10390*/  HMMA.16816.F32.BF16 R64, R12.reuse, R20, R64 ;  /* 0x000000140c40723c */ /* 0x040ff00000041840 */
[----:B------:R-:W-:Y:S01]  /*103a0*/  HMMA.16816.F32.BF16 R60, R12, R22, R60 ;  /* 0x000000160c3c723c */ /* 0x000fe2000004183c */
[----:B------:R-:W3:Y:S04]  /*103b0*/  LDSM.16.M88.4 R20, [R5+0xf100] ;  /* 0x00f100000514783b */ /* 0x000ee80000000200 */
[----:B------:R-:W-:Y:S03]  /*103c0*/  LDSM.16.M88.4 R12, [R2+0xe100] ;  /* 0x00e10000020c783b */ /* 0x000fe60000000200 */
[C---:B------:R-:W-:Y:S01]  /*103d0*/  HMMA.16816.F32.BF16 R44, R28.reuse, R10, R44 ;  /* 0x0000000a1c2c723c */ /* 0x040fe2000004182c */
[----:B------:R-:W4:Y:S07]  /*103e0*/  LDSM.16.M88.4 R8, [R184+0x4000] ;  /* 0x00400000b808783b */ /* 0x000f2e0000000200 */
[C---:B------:R-:W-:Y:S08]  /*103f0*/  HMMA.16816.F32.BF16 R40, R28.reuse, R80, R40 ;  /* 0x000000501c28723c */ /* 0x040ff00000041828 */
[C---:B------:R-:W-:Y:S01]  /*10400*/  HMMA.16816.F32.BF16 R72, R28.reuse, R82, R72 ;  /* 0x000000521c48723c */ /* 0x040fe20000041848 */
[----:B------:R-:W-:Y:S07]  /*10410*/  LDSM.16.M88.4 R80, [R189+0x10900] ;  /* 0x01090000bd50783b */ /* 0x000fee0000000200 */
[----:B-1----:R-:W-:Y:S08]  /*10420*/  HMMA.16816.F32.BF16 R36, R28, R76, R36 ;  /* 0x0000004c1c24723c */ /* 0x002ff00000041824 */
[----:B--2---:R-:W-:Y:S08]  /*10430*/  HMMA.16816.F32.BF16 R24, R32, R16, R24 ;  /* 0x000000102018723c */ /* 0x004ff00000041818 */
[C---:B------:R-:W-:Y:S01]  /*10440*/  HMMA.16816.F32.BF16 R68, R28.reuse, R78, R68 ;  /* 0x0000004e1c44723c */ /* 0x040fe20000041844 */
[----:B------:R-:W-:Y:S07]  /*10450*/  LDSM.16.M88.4 R76, [R189+0x11900] ;  /* 0x01190000bd4c783b */ /* 0x000fee0000000200 */
[C---:B------:R-:W-:Y:S08]  /*10460*/  HMMA.16816.F32.BF16 R64, R28.reuse, R56, R64 ;  /* 0x000000381c40723c */ /* 0x040ff00000041840 */
[----:B------:R-:W-:Y:S01]  /*10470*/  HMMA.16816.F32.BF16 R60, R28, R58, R60 ;  /* 0x0000003a1c3c723c */ /* 0x000fe2000004183c */
[----:B------:R-:W-:Y:S04]  /*10480*/  LDSM.16.M88.4 R28, [R189+0x10100] ;  /* 0x01010000bd1c783b */ /* 0x000fe80000000200 */
[----:B------:R1:W-:Y:S03]  /*10490*/  LDSM.16.M88.4 R56, [R0+0x8000] ;  /* 0x008000000038783b */ /* 0x0003e60000000200 */
[C---:B------:R-:W-:Y:S01]  /*104a0*/  HMMA.16816.F32.BF16 R44, R32.reuse, R18, R44 ;  /* 0x00000012202c723c */ /* 0x040fe2000004182c */
[----:B------:R-:W2:Y:S07]  /*104b0*/  LDSM.16.M88.4 R16, [R188+0x8000] ;  /* 0x00800000bc10783b */ /* 0x000eae0000000200 */
[C---:B------:R-:W-:Y:S08]  /*104c0*/  HMMA.16816.F32.BF16 R40, R32.reuse, R52, R40 ;  /* 0x000000342028723c */ /* 0x040ff00000041828 */
[----:B------:R-:W-:Y:S01]  /*104d0*/  HMMA.16816.F32.BF16 R72, R32, R54, R72 ;  /* 0x000000362048723c */ /* 0x000fe20000041848 */
[----:B------:R-:W5:Y:S01]  /*104e0*/  LDSM.16.M88.4 R52, [R2+0xe900] ;  /* 0x00e900000234783b */ /* 0x000f620000000200 */
[----:B-1----:R-:W-:-:S06]  /*104f0*/  LEA.HI R0, R88, R89, RZ, 0x2 ;  /* 0x0000005958007211 */ /* 0x002fcc00078f10ff */
[----:B---3--:R-:W-:Y:S01]  /*10500*/  HMMA.16816.F32.BF16 R36, R32, R20, R36 ;  /* 0x000000142024723c */ /* 0x008fe20000041824 */
[----:B------:R-:W-:-:S07]  /*10510*/  LOP3.LUT R0, R0, 0xfffffffc, RZ, 0xc0, !PT ;  /* 0xfffffffc00007812 */ /* 0x000fce00078ec0ff */
[----:B----4-:R-:W-:Y:S08]  /*10520*/  HMMA.16816.F32.BF16 R24, R8, R12, R24 ;  /* 0x0000000c0818723c */ /* 0x010ff00000041818 */
[----:B------:R-:W-:Y:S01]  /*10530*/  HMMA.16816.F32.BF16 R68, R32, R22, R68 ;  /* 0x000000162044723c */ /* 0x000fe20000041844 */
[----:B------:R-:W1:Y:S07]  /*10540*/  LDSM.16.M88.4 R20, [R2+0xf900] ;  /* 0x00f900000214783b */ /* 0x000e6e0000000200 */
[C---:B------:R-:W-:Y:S01]  /*10550*/  HMMA.16816.F32.BF16 R44, R8.reuse, R14, R44 ;  /* 0x0000000e082c723c */ /* 0x040fe2000004182c */
[----:B------:R-:W-:Y:S07]  /*10560*/  LDSM.16.M88.4 R12, [R185+0x8000] ;  /* 0x00800000b90c783b */ /* 0x000fee0000000200 */
[----:B------:R-:W-:Y:S08]  /*10570*/  HMMA.16816.F32.BF16 R36, R8, R96, R36 ;  /* 0x000000600824723c */ /* 0x000ff00000041824 */
[----:B--2---:R-:W-:Y:S08]  /*10580*/  HMMA.16816.F32.BF16 R24, R16, R28, R24 ;  /* 0x0000001c1018723c */ /* 0x004ff00000041818 */
[C---:B------:R-:W-:Y:S08]  /*10590*/  HMMA.16816.F32.BF16 R64, R32.reuse, R48, R64 ;  /* 0x000000302040723c */ /* 0x040ff00000041840 */
[----:B------:R-:W-:Y:S01]  /*105a0*/  HMMA.16816.F32.BF16 R60, R32, R50, R60 ;  /* 0x00000032203c723c */ /* 0x000fe2000004183c */
[----:B------:R-:W2:Y:S04]  /*105b0*/  LDSM.16.M88.4 R48, [R90+0x11100] ;  /* 0x011100005a30783b */ /* 0x000ea80000000200 */
[----:B------:R-:W3:Y:S03]  /*105c0*/  LDSM.16.M88.4 R32, [R5+0x10100] ;  /* 0x010100000520783b */ /* 0x000ee60000000200 */
[C---:B-----5:R-:W-:Y:S08]  /*105d0*/  HMMA.16816.F32.BF16 R40, R8.reuse, R52, R40 ;  /* 0x000000340828723c */ /* 0x060ff00000041828 */
[----:B------:R-:W-:Y:S01]  /*105e0*/  HMMA.16816.F32.BF16 R72, R8, R54, R72 ;  /* 0x000000360848723c */ /* 0x000fe20000041848 */
[----:B------:R-:W4:Y:S07]  /*105f0*/  LDSM.16.M88.4 R52, [R90+0x10900] ;  /* 0x010900005a34783b */ /* 0x000f2e0000000200 */
[C---:B------:R-:W-:Y:S01]  /*10600*/  HMMA.16816.F32.BF16 R44, R16.reuse, R30, R44 ;  /* 0x0000001e102c723c */ /* 0x040fe2000004182c */
[----:B------:R-:W5:Y:S07]  /*10610*/  LDSM.16.M88.4 R28, [R5+0x11100] ;  /* 0x01110000051c783b */ /* 0x000f6e0000000200 */
[----:B------:R-:W-:Y:S08]  /*10620*/  HMMA.16816.F32.BF16 R36, R16, R92, R36 ;  /* 0x0000005c1024723c */ /* 0x000ff00000041824 */
[----:B------:R-:W-:Y:S08]  /*10630*/  HMMA.16816.F32.BF16 R24, R56, R84, R24 ;  /* 0x000000543818723c */ /* 0x000ff00000041818 */
[C---:B------:R-:W-:Y:S08]  /*10640*/  HMMA.16816.F32.BF16 R68, R8.reuse, R98, R68 ;  /* 0x000000620844723c */ /* 0x040ff00000041844 */
[C---:B-1----:R-:W-:Y:S08]  /*10650*/  HMMA.16816.F32.BF16 R64, R8.reuse, R20, R64 ;  /* 0x000000140840723c */ /* 0x042ff00000041840 */
[----:B------:R-:W-:Y:S01]  /*10660*/  HMMA.16816.F32.BF16 R60, R8, R22, R60 ;  /* 0x00000016083c723c */ /* 0x000fe2000004183c */
[----:B------:R-:W-:Y:S04]  /*10670*/  LDSM.16.M88.4 R8, [R184+0x8000] ;  /* 0x00800000b808783b */ /* 0x000fe80000000200 */
[----:B------:R-:W1:Y:S03]  /*10680*/  LDSM.16.M88.4 R20, [R2+0x10100] ;  /* 0x010100000214783b */ /* 0x000e660000000200 */
[----:B------:R-:W-:Y:S08]  /*10690*/  HMMA.16816.F32.BF16 R40, R16, R80, R40 ;  /* 0x000000501028723c */ /* 0x000ff00000041828 */
[C---:B------:R-:W-:Y:S01]  /*106a0*/  HMMA.16816.F32.BF16 R44, R56.reuse, R86, R44 ;  /* 0x00000056382c723c */ /* 0x040fe2000004182c */
[----:B------:R-:W1:Y:S07]  /*106b0*/  LDSM.16.M88.4 R84, [R5+0x10900] ;  /* 0x010900000554783b */ /* 0x000e6e0000000200 */
[----:B--2---:R-:W-:Y:S08]  /*106c0*/  HMMA.16816.F32.BF16 R36, R56, R48, R36 ;  /* 0x000000303824723c */ /* 0x004ff00000041824 */
[----:B---3--:R-:W-:Y:S08]  /*106d0*/  HMMA.16816.F32.BF16 R24, R12, R32, R24 ;  /* 0x000000200c18723c */ /* 0x008ff00000041818 */
[C---:B------:R-:W-:Y:S01]  /*106e0*/  HMMA.16816.F32.BF16 R72, R16.reuse, R82, R72 ;  /* 0x000000521048723c */ /* 0x040fe20000041848 */
[----:B------:R-:W-:Y:S07]  /*106f0*/  LDSM.16.M88.4 R80, [R90+0x11900] ;  /* 0x011900005a50783b */ /* 0x000fee0000000200 */
[C---:B------:R-:W-:Y:S08]  /*10700*/  HMMA.16816.F32.BF16 R68, R16.reuse, R94, R68 ;  /* 0x0000005e1044723c */ /* 0x040ff00000041844 */
[C---:B------:R-:W-:Y:S08]  /*10710*/  HMMA.16816.F32.BF16 R64, R16.reuse, R76, R64 ;  /* 0x0000004c1040723c */ /* 0x040ff00000041840 */
[----:B------:R-:W-:Y:S01]  /*10720*/  HMMA.16816.F32.BF16 R60, R16, R78, R60 ;  /* 0x0000004e103c723c */ /* 0x000fe2000004183c */
[----:B------:R-:W2:Y:S07]  /*10730*/  LDSM.16.M88.4 R16, [R2+0x11100] ;  /* 0x011100000210783b */ /* 0x000eae0000000200 */
[----:B----4-:R-:W-:Y:S08]  /*10740*/  HMMA.16816.F32.BF16 R40, R56, R52, R40 ;  /* 0x000000343828723c */ /* 0x010ff00000041828 */
[C---:B------:R-:W-:Y:S01]  /*10750*/  HMMA.16816.F32.BF16 R44, R12.reuse, R34, R44 ;  /* 0x000000220c2c723c */ /* 0x040fe2000004182c */
[----:B------:R-:W3:Y:S07]  /*10760*/  LDSM.16.M88.4 R32, [R2+0x10900] ;  /* 0x010900000220783b */ /* 0x000eee0000000200 */
[----:B-----5:R-:W-:Y:S08]  /*10770*/  HMMA.16816.F32.BF16 R36, R12, R28, R36 ;  /* 0x0000001c0c24723c */ /* 0x020ff00000041824 */
[----:B-1----:R-:W-:Y:S08]  /*10780*/  HMMA.16816.F32.BF16 R24, R8, R20, R24 ;  /* 0x000000140818723c */ /* 0x002ff00000041818 */
[----:B------:R-:W-:Y:S08]  /*10790*/  HMMA.16816.F32.BF16 R40, R12, R84, R40 ;  /* 0x000000540c28723c */ /* 0x000ff00000041828 */
[C---:B--2---:R-:W-:Y:S07]  /*107a0*/  HMMA.16816.F32.BF16 R36, R8.reuse, R16, R36 ;  /* 0x000000100824723c */ /* 0x044fee0000041824 */
[----:B------:R-:W-:Y:S01]  /*107b0*/  LOP3.LUT R16, R6, 0xffffffe0, RZ, 0xc0, !PT ;  /* 0xffffffe006107812 */ /* 0x000fe200078ec0ff */
[----:B------:R-:W-:Y:S01]  /*107c0*/  FMUL.FTZ R28, R24, c[0x0][0x320] ;  /* 0x0000c800181c7a20 */ /* 0x000fe20000410000 */
[----:B------:R-:W-:Y:S01]  /*107d0*/  SHF.R.S32.HI R24, RZ, 0x1f, R7 ;  /* 0x0000001fff187819 */ /* 0x000fe20000011407 */
[C---:B------:R-:W-:Y:S01]  /*107e0*/  HMMA.16816.F32.BF16 R44, R8.reuse, R22, R44 ;  /* 0x00000016082c723c */ /* 0x040fe2000004182c */
[----:B------:R1:W2:Y:S01]  /*107f0*/  LDSM.16.M88.4 R20, [R5+0x11900] ;  /* 0x011900000514783b */ /* 0x0002a20000000200 */
[C---:B------:R-:W-:Y:S01]  /*10800*/  IMAD.IADD R17, R89.reuse, 0x1, -R16 ;  /* 0x0000000159117824 */ /* 0x040fe200078e0a10 */
[----:B------:R-:W-:Y:S01]  /*10810*/  LEA.HI R24, R24, R7, RZ, 0x3 ;  /* 0x0000000718187211 */ /* 0x000fe200078f18ff */
[----:B------:R-:W-:Y:S01]  /*10820*/  IMAD.IADD R89, R89, 0x1, -R0 ;  /* 0x0000000159597824 */ /* 0x000fe200078e0a00 */
[----:B------:R-:W4:Y:S01]  /*10830*/  MUFU.TANH R6, R28 ;  /* 0x0000001c00067308 */ /* 0x000f220000002400 */
[----:B------:R-:W-:Y:S01]  /*10840*/  FMUL.FTZ R25, R25, c[0x0][0x320] ;  /* 0x0000c80019197a20 */ /* 0x000fe20000410000 */
[----:B------:R-:W-:Y:S01]  /*10850*/  LOP3.LUT R24, R24, 0xffffff8, RZ, 0xc0, !PT ;  /* 0x0ffffff818187812 */ /* 0x000fe200078ec0ff */
[----:B---3--:R-:W-:Y:S01]  /*10860*/  HMMA.16816.F32.BF16 R40, R8, R32, R40 ;  /* 0x000000200828723c */ /* 0x008fe20000041828 */
[----:B------:R-:W-:Y:S01]  /*10870*/  SHF.R.S32.HI R0, RZ, 0x1f, R17 ;  /* 0x0000001fff007819 */ /* 0x000fe20000011411 */
[----:B------:R-:W-:-:S02]  /*10880*/  FMUL.FTZ R27, R27, c[0x0][0x320] ;  /* 0x0000c8001b1b7a20 */ /* 0x000fc40000410000 */
[----:B------:R-:W-:Y:S01]  /*10890*/  IMAD.IADD R219, R7, 0x1, -R24 ;  /* 0x0000000107db7824 */ /* 0x000fe200078e0a18 */
[----:B------:R-:W-:Y:S01]  /*108a0*/  LEA.HI R24, R89, R89, RZ, 0x1 ;  /* 0x0000005959187211 */ /* 0x000fe200078f08ff */
[----:B------:R3:W5:Y:S01]  /*108b0*/  MUFU.TANH R16, R25 ;  /* 0x0000001900107308 */ /* 0x0007620000002400 */
[----:B------:R-:W-:Y:S01]  /*108c0*/  FMUL.FTZ R32, R26, c[0x0][0x320] ;  /* 0x0000c8001a207a20 */ /* 0x000fe20000410000 */
[C---:B------:R-:W-:Y:S01]  /*108d0*/  HMMA.16816.F32.BF16 R64, R56.reuse, R80, R64 ;  /* 0x000000503840723c */ /* 0x040fe20000041840 */
[----:B------:R-:W-:Y:S01]  /*108e0*/  LOP3.LUT R24, R24, 0x1ffffffe, RZ, 0xc0, !PT ;  /* 0x1ffffffe18187812 */ /* 0x000fe200078ec0ff */
[----:B------:R-:W-:Y:S02]  /*108f0*/  FMUL.FTZ R36, R36, c[0x0][0x320] ;  /* 0x0000c80024247a20 */ /* 0x000fe40000410000 */
[----:B------:R-:W-:Y:S02]  /*10900*/  FMUL.FTZ R37, R37, c[0x0][0x320] ;  /* 0x0000c80025257a20 */ /* 0x000fe40000410000 */
[----:B------:R-:W-:Y:S01]  /*10910*/  IMAD.IADD R24, R89, 0x1, -R24 ;  /* 0x0000000159187824 */ /* 0x000fe200078e0a18 */
[----:B------:R-:W-:Y:S01]  /*10920*/  MUFU.TANH R212, R36 ;  /* 0x0000002400d47308 */ /* 0x000fe20000002400 */
[----:B-1----:R-:W-:Y:S01]  /*10930*/  LEA.HI R5, R0, R17, RZ, 0x2 ;  /* 0x0000001100057211 */ /* 0x002fe200078f10ff */
[----:B------:R-:W-:Y:S01]  /*10940*/  HMMA.16816.F32.BF16 R72, R56, R54, R72 ;  /* 0x000000363848723c */ /* 0x000fe20000041848 */
[----:B------:R-:W-:-:S02]  /*10950*/  FMUL.FTZ R7, R44, c[0x0][0x320] ;  /* 0x0000c8002c077a20 */ /* 0x000fc40000410000 */
[----:B------:R-:W-:Y:S01]  /*10960*/  LEA.HI.SX32 R26, R5, UR13, 0x1e ;  /* 0x0000000d051a7c11 */ /* 0x000fe2000f8ff2ff */
[----:B------:R-:W-:Y:S02]  /*10970*/  FMUL.FTZ R38, R38, c[0x0][0x320] ;  /* 0x0000c80026267a20 */ /* 0x000fe40000410000 */
[----:B------:R-:W-:Y:S01]  /*10980*/  MUFU.TANH R162, R37 ;  /* 0x0000002500a27308 */ /* 0x000fe20000002400 */
[----:B------:R-:W-:Y:S01]  /*10990*/  FMUL.FTZ R39, R39, c[0x0][0x320] ;  /* 0x0000c80027277a20 */ /* 0x000fe20000410000 */
[----:B------:R-:W-:Y:S01]  /*109a0*/  HMMA.16816.F32.BF16 R68, R56, R50, R68 ;  /* 0x000000323844723c */ /* 0x000fe20000041844 */
[----:B------:R-:W-:Y:S01]  /*109b0*/  IMAD R219, R219, 0x10, R26 ;  /* 0x00000010dbdb7824 */ /* 0x000fe200078e021a */
[----:B------:R-:W-:Y:S01]  /*109c0*/  LOP3.LUT R26, R5, 0x7ffffffc, RZ, 0xc0, !PT ;  /* 0x7ffffffc051a7812 */ /* 0x000fe200078ec0ff */
[----:B------:R-:W-:Y:S02]  /*109d0*/  IMAD.U32 R5, RZ, RZ, UR4 ;  /* 0x00000004ff057e24 */ /* 0x000fe4000f8e00ff */
[----:B------:R-:W-:Y:S01]  /*109e0*/  IMAD R219, R24, 0x8, R219 ;  /* 0x0000000818db7824 */ /* 0x000fe200078e02db */
[----:B------:R-:W1:Y:S01]  /*109f0*/  MUFU.TANH R7, R7 ;  /* 0x0000000700077308 */ /* 0x000e620000002400 */
[----:B------:R-:W-:Y:S01]  /*10a00*/  IMAD.IADD R26, R17, 0x1, -R26 ;  /* 0x00000001111a7824 */ /* 0x000fe200078e0a1a */
[----:B--2---:R-:W-:Y:S01]  /*10a10*/  HMMA.16816.F32.BF16 R64, R12, R20, R64 ;  /* 0x000000140c40723c */ /* 0x004fe20000041840 */
[----:B---3--:R-:W-:Y:S01]  /*10a20*/  @P0 IMAD.HI.U32 R25, R219, c[0x0][0x2c8], RZ ;  /* 0x0000b200db190a27 */ /* 0x008fe200078e00ff */
[----:B------:R-:W-:-:S03]  /*10a30*/  PLOP3.LUT P0, PT, PT, PT, UP2, 0x80, 0x0 ;  /* 0x000000000000781c */ /* 0x000fc60003f0f028 */
[----:B------:R-:W-:Y:S01]  /*10a40*/  IMAD.SHL.U32 R220, R26, 0x2, RZ ;  /* 0x000000021adc7824 */ /* 0x000fe200078e00ff */
[----:B------:R-:W-:Y:S01]  /*10a50*/  MUFU.TANH R0, R32 ;  /* 0x0000002000007308 */ /* 0x000fe20000002400 */
[----:B------:R-:W-:Y:S01]  /*10a60*/  IMAD.MOV.U32 R21, RZ, RZ, R219 ;  /* 0x000000ffff157224 */ /* 0x000fe200078e00db */
[----:B------:R-:W-:Y:S01]  /*10a70*/  HMMA.16816.F32.BF16 R60, R56, R82, R60 ;  /* 0x00000052383c723c */ /* 0x000fe2000004183c */
[----:B------:R-:W-:Y:S01]  /*10a80*/  FMUL.FTZ R24, R45, c[0x0][0x320] ;  /* 0x0000c8002d187a20 */ /* 0x000fe20000410000 */
[----:B------:R-:W-:Y:S01]  /*10a90*/  IADD3 R5, -R220, UR9, R5 ;  /* 0x00000009dc057c10 */ /* 0x000fe2000fffe105 */
[----:B------:R-:W-:-:S03]  /*10aa0*/  FMUL.FTZ R20, R40, c[0x0][0x320] ;  /* 0x0000c80028147a20 */ /* 0x000fc60000410000 */
[----:B------:R-:W-:Y:S01]  /*10ab0*/  MUFU.TANH R32, R27 ;  /* 0x0000001b00207308 */ /* 0x000fe20000002400 */
[----:B------:R-:W-:Y:S01]  /*10ac0*/  @P0 SHF.R.U32.HI R21, RZ, c[0x0][0x2cc], R25 ;  /* 0x0000b300ff150a19 */ /* 0x000fe20000011619 */
[C---:B------:R-:W-:Y:S06]  /*10ad0*/  HMMA.16816.F32.BF16 R72, R12.reuse, R86, R72 ;  /* 0x000000560c48723c */ /* 0x040fec0000041848 */
[----:B------:R-:W2:Y:S02]  /*10ae0*/  MUFU.TANH R24, R24 ;  /* 0x0000001800187308 */ /* 0x000ea40000002400 */
[----:B------:R-:W-:Y:S01]  /*10af0*/  HMMA.16816.F32.BF16 R68, R12, R30, R68 ;  /* 0x0000001e0c44723c */ /* 0x000fe20000041844 */
[----:B------:R-:W-:Y:S01]  /*10b00*/  LDSM.16.M88.4 R28, [R2+0x11900] ;  /* 0x01190000021c783b */ /* 0x000fe20000000200 */
[----:B------:R-:W-:-:S04]  /*10b10*/  DEPBAR.LE SB0, 0x2 ;  /* 0x000080800000791a */ /* 0x000fc80000000000 */
[----:B------:R-:W3:Y:S01]  /*10b20*/  SHFL.IDX PT, R2, R21, RZ, 0x1c1f ;  /* 0x001c1fff15027589 */ /* 0x000ee200000e0000 */
[----:B------:R-:W1:Y:S01]  /*10b30*/  MUFU.TANH R20, R20 ;  /* 0x0000001400147308 */ /* 0x000e620000002400 */
[----:B------:R-:W-:Y:S02]  /*10b40*/  HMMA.16816.F32.BF16 R60, R12, R22, R60 ;  /* 0x000000160c3c723c */ /* 0x000fe4000004183c */
[----:B------:R-:W-:Y:S05]  /*10b50*/  BAR.SYNC.DEFER_BLOCKING 0x0 ;  /* 0x0000000000007b1d */ /* 0x000fea0000010000 */
[----:B------:R-:W-:Y:S01]  /*10b60*/  IADD3 R13, R5, -UR12, RZ ;  /* 0x8000000c050d7c10 */ /* 0x000fe2000fffe0ff */
[C---:B------:R-:W-:Y:S01]  /*10b70*/  HMMA.16816.F32.BF16 R72, R8.reuse, R34, R72 ;  /* 0x000000220848723c */ /* 0x040fe20000041848 */
[----:B------:R-:W-:Y:S01]  /*10b80*/  IADD3 R12, -R220, UR18, RZ ;  /* 0x00000012dc0c7c10 */ /* 0x000fe2000fffe1ff */
[----:B------:R-:W-:Y:S01]  /*10b90*/  FMUL.FTZ R22, R47, c[0x0][0x320] ;  /* 0x0000c8002f167a20 */ /* 0x000fe20000410000 */
[----:B------:R-:W-:Y:S05]  /*10ba0*/  MUFU.TANH R192, R38 ;  /* 0x0000002600c07308 */ /* 0x000fea0000002400 */
[----:B------:R-:W-:Y:S03]  /*10bb0*/  HMMA.16816.F32.BF16 R68, R8, R18, R68 ;  /* 0x000000120844723c */ /* 0x000fe60000041844 */
[----:B------:R-:W-:Y:S01]  /*10bc0*/  MUFU.TANH R22, R22 ;  /* 0x0000001600167308 */ /* 0x000fe20000002400 */
[----:B---3--:R-:W-:-:S03]  /*10bd0*/  IMAD.IADD R5, R13, 0x1, R2 ;  /* 0x000000010d057824 */ /* 0x008fc600078e0202 */
[----:B------:R-:W-:Y:S01]  /*10be0*/  FMUL.FTZ R18, R41, c[0x0][0x320] ;  /* 0x0000c80029127a20 */ /* 0x000fe20000410000 */
[----:B------:R-:W-:Y:S01]  /*10bf0*/  LDSM.16.MT88.4 R108, [R134+0x100] ;  /* 0x00010000866c783b */ /* 0x000fe20000004200 */
[----:B------:R-:W-:Y:S02]  /*10c00*/  IMNMX R2, R12, R5, PT ;  /* 0x000000050c027217 */ /* 0x000fe40003800200 */
[----:B------:R-:W-:Y:S01]  /*10c10*/  MUFU.TANH R168, R39 ;  /* 0x0000002700a87308 */ /* 0x000fe20000002400 */
[----:B------:R-:W-:Y:S01]  /*10c20*/  LDSM.16.MT88.4 R116, [R182+0x100] ;  /* 0x00010000b674783b */ /* 0x000fe20000004200 */
[----:B------:R-:W-:-:S03]  /*10c30*/  ISETP.GT.AND P0, PT, R2, RZ, PT ;  /* 0x000000ff0200720c */ /* 0x000fc60003f04270 */
[----:B------:R-:W-:Y:S01]  /*10c40*/  FMUL.FTZ R14, R72, c[0x0][0x320] ;  /* 0x0000c800480e7a20 */ /* 0x000fe20000410000 */
[C---:B------:R-:W-:Y:S01]  /*10c50*/  HMMA.16816.F32.BF16 R64, R8.reuse, R28, R64 ;  /* 0x0000001c0840723c */ /* 0x040fe20000041840 */
[----:B------:R-:W-:Y:S01]  /*10c60*/  FMUL.FTZ R15, R73, c[0x0][0x320] ;  /* 0x0000c800490f7a20 */ /* 0x000fe20000410000 */
[----:B----4-:R-:W-:Y:S01]  /*10c70*/  FSEL R26, R6, -INF , P0 ;  /* 0xff800000061a7808 */ /* 0x010fe20000000000 */
[----:B------:R-:W3:Y:S01]  /*10c80*/  MUFU.TANH R18, R18 ;  /* 0x0000001200127308 */ /* 0x000ee20000002400 */
[----:B------:R-:W-:Y:S01]  /*10c90*/  ISETP.GT.AND P0, PT, R2, 0x1, PT ;  /* 0x000000010200780c */ /* 0x000fe20003f04270 */
[----:B------:R-:W-:Y:S02]  /*10ca0*/  LDSM.16.MT88.4 R48, [R182+0x2100] ;  /* 0x00210000b630783b */ /* 0x000fe40000004200 */
[----:B------:R-:W-:Y:S01]  /*10cb0*/  FMUL.FTZ R68, R68, c[0x0][0x320] ;  /* 0x0000c80044447a20 */ /* 0x000fe20000410000 */
[----:B-----5:R-:W-:Y:S01]  /*10cc0*/  FSEL R5, R16, -INF , P0 ;  /* 0xff80000010057808 */ /* 0x020fe20000000000 */
[----:B------:R-:W-:Y:S01]  /*10cd0*/  HMMA.16816.F32.BF16 R60, R8, R30, R60 ;  /* 0x0000001e083c723c */ /* 0x000fe2000004183c */
[----:B------:R-:W-:Y:S01]  /*10ce0*/  ISETP.GT.AND P0, PT, R2, 0x8, PT ;  /* 0x000000080200780c */ /* 0x000fe20003f04270 */
[----:B------:R-:W4:Y:S01]  /*10cf0*/  MUFU.TANH R14, R14 ;  /* 0x0000000e000e7308 */ /* 0x000f220000002400 */
[----:B------:R-:W-:Y:S01]  /*10d00*/  FMUL.FTZ R69, R69, c[0x0][0x320] ;  /* 0x0000c80045457a20 */ /* 0x000fe20000410000 */
[----:B------:R-:W5:Y:S01]  /*10d10*/  SHFL.IDX PT, R10, R21, 0x1, 0x1c1f ;  /* 0x003c1f00150a7f89 */ /* 0x000f6200000e0000 */
[----:B-1----:R-:W-:Y:S01]  /*10d20*/  FSEL R28, R7, -INF , P0 ;  /* 0xff800000071c7808 */ /* 0x002fe20000000000 */
[----:B------:R-:W-:Y:S01]  /*10d30*/  FMUL.FTZ R70, R70, c[0x0][0x320] ;  /* 0x0000c80046467a20 */ /* 0x000fe20000410000 */
[----:B------:R-:W-:Y:S01]  /*10d40*/  ISETP.GT.AND P0, PT, R2, 0x9, PT ;  /* 0x000000090200780c */ /* 0x000fe20003f04270 */
[----:B------:R-:W-:Y:S01]  /*10d50*/  FMUL.FTZ R30, R46, c[0x0][0x320] ;  /* 0x0000c8002e1e7a20 */ /* 0x000fe20000410000 */
[----:B------:R-:W-:Y:S01]  /*10d60*/  FMNMX.FTZ R9, R26, R5, !PT ;  /* 0x000000051a097209 */ /* 0x000fe20007810000 */
[----:B------:R-:W1:Y:S01]  /*10d70*/  MUFU.TANH R15, R15 ;  /* 0x0000000f000f7308 */ /* 0x000e620000002400 */
[----:B--2---:R-:W-:Y:S01]  /*10d80*/  FSEL R24, R24, -INF , P0 ;  /* 0xff80000018187808 */ /* 0x004fe20000000000 */
[----:B------:R-:W-:Y:S01]  /*10d90*/  FMUL.FTZ R8, R75, c[0x0][0x320] ;  /* 0x0000c8004b087a20 */ /* 0x000fe20000410000 */
[----:B------:R-:W-:Y:S01]  /*10da0*/  ISETP.GT.AND P0, PT, R2, 0x10, PT ;  /* 0x000000100200780c */ /* 0x000fe20003f04270 */
[----:B------:R-:W-:Y:S01]  /*10db0*/  FMUL.FTZ R71, R71, c[0x0][0x320] ;  /* 0x0000c80047477a20 */ /* 0x000fe20000410000 */
[----:B------:R-:W-:Y:S01]  /*10dc0*/  FMNMX.FTZ R9, R28, R9, !PT ;  /* 0x000000091c097209 */ /* 0x000fe20007810000 */
[----:B------:R-:W-:Y:S01]  /*10dd0*/  FMUL.FTZ R64, R64, c[0x0][0x320] ;  /* 0x0000c80040407a20 */ /* 0x000fe20000410000 */
[----:B------:R-:W-:Y:S01]  /*10de0*/  FSEL R20, R20, -INF , P0 ;  /* 0xff80000014147808 */ /* 0x000fe20000000000 */
[----:B------:R-:W2:Y:S01]  /*10df0*/  MUFU.TANH R194, R68 ;  /* 0x0000004400c27308 */ /* 0x000ea20000002400 */
[----:B------:R-:W-:Y:S01]  /*10e00*/  ISETP.GT.AND P0, PT, R2, 0x11, PT ;  /* 0x000000110200780c */ /* 0x000fe20003f04270 */
[----:B------:R-:W-:Y:S01]  /*10e10*/  FMUL.FTZ R65, R65, c[0x0][0x320] ;  /* 0x0000c80041417a20 */ /* 0x000fe20000410000 */
[----:B------:R-:W-:Y:S01]  /*10e20*/  FMNMX.FTZ R9, R24, R9, !PT ;  /* 0x0000000918097209 */ /* 0x000fe20007810000 */
[----:B------:R-:W-:Y:S01]  /*10e30*/  FMUL.FTZ R66, R66, c[0x0][0x320] ;  /* 0x0000c80042427a20 */ /* 0x000fe20000410000 */
[----:B---3--:R-:W-:Y:S01]  /*10e40*/  FSEL R18, R18, -INF , P0 ;  /* 0xff80000012127808 */ /* 0x008fe20000000000 */
[----:B------:R-:W-:Y:S01]  /*10e50*/  FMUL.FTZ R60, R60, c[0x0][0x320] ;  /* 0x0000c8003c3c7a20 */ /* 0x000fe20000410000 */
[----:B------:R-:W-:Y:S01]  /*10e60*/  ISETP.GT.AND P0, PT, R2, 0x18, PT ;  /* 0x000000180200780c */ /* 0x000fe20003f04270 */
[----:B------:R-:W3:Y:S01]  /*10e70*/  MUFU.TANH R164, R69 ;  /* 0x0000004500a47308 */ /* 0x000ee20000002400 */
[----:B------:R-:W-:Y:S01]  /*10e80*/  FMUL.FTZ R61, R61, c[0x0][0x320] ;  /* 0x0000c8003d3d7a20 */ /* 0x000fe20000410000 */
[----:B------:R-:W-:Y:S01]  /*10e90*/  FMNMX.FTZ R9, R20, R9, !PT ;  /* 0x0000000914097209 */ /* 0x000fe20007810000 */
[----:B-----5:R-:W-:Y:S01]  /*10ea0*/  IMAD.IADD R13, R13, 0x1, R10 ;  /* 0x000000010d0d7824 */ /* 0x020fe200078e020a */
[----:B----4-:R-:W-:Y:S01]  /*10eb0*/  FSEL R16, R14, -INF , P0 ;  /* 0xff8000000e107808 */ /* 0x010fe20000000000 */
[----:B------:R-:W-:Y:S01]  /*10ec0*/  FMUL.FTZ R14, R42, c[0x0][0x320] ;  /* 0x0000c8002a0e7a20 */ /* 0x000fe20000410000 */
[----:B------:R-:W-:Y:S01]  /*10ed0*/  ISETP.GT.AND P0, PT, R2, 0x19, PT ;  /* 0x000000190200780c */ /* 0x000fe20003f04270 */
[----:B------:R-:W-:Y:S01]  /*10ee0*/  FMUL.FTZ R10, R74, c[0x0][0x320] ;  /* 0x0000c8004a0a7a20 */ /* 0x000fe20000410000 */
[----:B------:R-:W4:Y:S01]  /*10ef0*/  MUFU.TANH R180, R64 ;  /* 0x0000004000b47308 */ /* 0x000f220000002400 */
[----:B------:R-:W-:Y:S01]  /*10f00*/  FMNMX.FTZ R9, R18, R9, !PT ;  /* 0x0000000912097209 */ /* 0x000fe20007810000 */
[----:B------:R-:W-:Y:S01]  /*10f10*/  FMUL.FTZ R67, R67, c[0x0][0x320] ;  /* 0x0000c80043437a20 */ /* 0x000fe20000410000 */
[----:B-1----:R-:W-:Y:S01]  /*10f20*/  FSEL R6, R15, -INF , P0 ;  /* 0xff8000000f067808 */ /* 0x002fe20000000000 */
[----:B------:R-:W-:Y:S01]  /*10f30*/  FMUL.FTZ R62, R62, c[0x0][0x320] ;  /* 0x0000c8003e3e7a20 */ /* 0x000fe20000410000 */
[----:B------:R-:W-:Y:S01]  /*10f40*/  ISETP.GT.AND P0, PT, R2, 0x20, PT ;  /* 0x000000200200780c */ /* 0x000fe20003f04270 */
[----:B------:R-:W-:Y:S01]  /*10f50*/  FMUL.FTZ R63, R63, c[0x0][0x320] ;  /* 0x0000c8003f3f7a20 */ /* 0x000fe20000410000 */
[----:B------:R-:W-:Y:S01]  /*10f60*/  FMNMX.FTZ R9, R16, R9, !PT ;  /* 0x0000000910097209 */ /* 0x000fe20007810000 */
[----:B------:R-:W1:Y:S01]  /*10f70*/  MUFU.TANH R178, R65 ;  /* 0x0000004100b27308 */ /* 0x000e620000002400 */
[----:B------:R-:W-:Y:S01]  /*10f80*/  FSEL R212, R212, -INF , P0 ;  /* 0xff800000d4d47808 */ /* 0x000fe20000000000 */
[----:B------:R-:W-:Y:S01]  /*10f90*/  LDSM.16.MT88.4 R80, [R182+0x4100] ;  /* 0x00410000b650783b */ /* 0x000fe20000004200 */
[----:B------:R-:W-:-:S02]  /*10fa0*/  ISETP.GT.AND P0, PT, R2, 0x21, PT ;  /* 0x000000210200780c */ /* 0x000fc40003f04270 */
[----:B------:R-:W-:Y:S01]  /*10fb0*/  FMNMX.FTZ R9, R6, R9, !PT ;  /* 0x0000000906097209 */ /* 0x000fe20007810000 */
[----:B------:R-:W-:Y:S01]  /*10fc0*/  LDSM.16.MT88.4 R124, [R135+0x100] ;  /* 0x00010000877c783b */ /* 0x000fe20000004200 */
[----:B------:R-:W-:Y:S01]  /*10fd0*/  FSEL R162, R162, -INF , P0 ;  /* 0xff800000a2a27808 */ /* 0x000fe20000000000 */
[----:B------:R-:W5:Y:S01]  /*10fe0*/  MUFU.TANH R176, R60 ;  /* 0x0000003c00b07308 */ /* 0x000f620000002400 */
[----:B------:R-:W-:Y:S01]  /*10ff0*/  ISETP.GT.AND P0, PT, R2, 0x28, PT ;  /* 0x000000280200780c */ /* 0x000fe20003f04270 */
[----:B------:R-:W-:Y:S01]  /*11000*/  LDSM.16.MT88.4 R100, [R3+0x100] ;  /* 0x000100000364783b */ /* 0x000fe20000004200 */
[----:B------:R-:W-:Y:S02]  /*11010*/  FMNMX.FTZ R9, R212, R9, !PT ;  /* 0x00000009d4097209 */ /* 0x000fe40007810000 */
[----:B--2---:R-:W-:Y:S01]  /*11020*/  FSEL R194, R194, -INF , P0 ;  /* 0xff800000c2c27808 */ /* 0x004fe20000000000 */
[----:B------:R-:W-:Y:S01]  /*11030*/  LDSM.16.MT88.4 R56, [R134+0x2100] ;  /* 0x002100008638783b */ /* 0x000fe20000004200 */
[----:B------:R-:W-:Y:S01]  /*11040*/  ISETP.GT.AND P0, PT, R2, 0x29, PT ;  /* 0x000000290200780c */ /* 0x000fe20003f04270 */
[----:B------:R-:W2:Y:S01]  /*11050*/  MUFU.TANH R174, R61 ;  /* 0x0000003d00ae7308 */ /* 0x000ea20000002400 */
[----:B------:R-:W-:Y:S01]  /*11060*/  FMNMX.FTZ R9, R162, R9, !PT ;  /* 0x00000009a2097209 */ /* 0x000fe20007810000 */
[----:B------:R-:W-:Y:S01]  /*11070*/  LDSM.16.MT88.4 R72, [R135+0x4100] ;  /* 0x004100008748783b */ /* 0x000fe20000004200 */
[----:B---3--:R-:W-:-:S02]  /*11080*/  FSEL R164, R164, -INF , P0 ;  /* 0xff800000a4a47808 */ /* 0x008fc40000000000 */
[----:B------:R-:W-:Y:S01]  /*11090*/  ISETP.GT.AND P0, PT, R2, 0x30, PT ;  /* 0x000000300200780c */ /* 0x000fe20003f04270 */
[----:B------:R-:W-:Y:S01]  /*110a0*/  LDSM.16.MT88.4 R88, [R134+0x4100] ;  /* 0x004100008658783b */ /* 0x000fe20000004200 */
[----:B------:R-:W-:Y:S01]  /*110b0*/  FMNMX.FTZ R9, R194, R9, !PT ;  /* 0x00000009c2097209 */ /* 0x000fe20007810000 */
[----:B------:R-:W3:Y:S01]  /*110c0*/  MUFU.TANH R30, R30 ;  /* 0x0000001e001e7308 */ /* 0x000ee20000002400 */
[----:B----4-:R-:W-:Y:S01]  /*110d0*/  FSEL R180, R180, -INF , P0 ;  /* 0xff800000b4b47808 */ /* 0x010fe20000000000 */
[----:B------:R-:W-:Y:S01]  /*110e0*/  LDSM.16.MT88.4 R136, [R182+0x2900] ;  /* 0x00290000b688783b */ /* 0x000fe20000004200 */
[----:B------:R-:W-:Y:S02]  /*110f0*/  ISETP.GT.AND P0, PT, R2, 0x31, PT ;  /* 0x000000310200780c */ /* 0x000fe40003f04270 */
[----:B------:R-:W-:Y:S02]  /*11100*/  FMNMX.FTZ R9, R164, R9, !PT ;  /* 0x00000009a4097209 */ /* 0x000fe40007810000 */
[----:B-1----:R-:W-:Y:S01]  /*11110*/  FSEL R178, R178, -INF , P0 ;  /* 0xff800000b2b27808 */ /* 0x002fe20000000000 */
[----:B------:R-:W1:Y:S01]  /*11120*/  MUFU.TANH R14, R14 ;  /* 0x0000000e000e7308 */ /* 0x000e620000002400 */
[----:B------:R-:W-:-:S02]  /*11130*/  ISETP.GT.AND P0, PT, R2, 0x38, PT ;  /* 0x000000380200780c */ /* 0x000fc40003f04270 */
[----:B------:R-:W-:Y:S02]  /*11140*/  FMNMX.FTZ R9, R180, R9, !PT ;  /* 0x00000009b4097209 */ /* 0x000fe40007810000 */
[----:B-----5:R-:W-:Y:S02]  /*11150*/  FSEL R176, R176, -INF , P0 ;  /* 0xff800000b0b07808 */ /* 0x020fe40000000000 */
[----:B------:R-:W-:Y:S01]  /*11160*/  ISETP.GT.AND P0, PT, R2, 0x39, PT ;  /* 0x000000390200780c */ /* 0x000fe20003f04270 */
[----:B------:R-:W-:Y:S01]  /*11170*/  MUFU.TANH R10, R10 ;  /* 0x0000000a000a7308 */ /* 0x000fe20000002400 */
[----:B------:R-:W-:Y:S01]  /*11180*/  IMNMX R2, R12, R13, PT ;  /* 0x0000000d0c027217 */ /* 0x000fe20003800200 */
[----:B------:R-:W-:Y:S01]  /*11190*/  FMUL.FTZ R12, R43, c[0x0][0x320] ;  /* 0x0000c8002b0c7a20 */ /* 0x000fe20000410000 */
[----:B--2---:R-:W-:Y:S01]  /*111a0*/  FSEL R174, R174, -INF , P0 ;  /* 0xff800000aeae7808 */ /* 0x004fe20000000000 */
[----:B------:R-:W-:Y:S01]  /*111b0*/  LDSM.16.MT88.4 R40, [R135+0x2100] ;  /* 0x002100008728783b */ /* 0x000fe20000004200 */
[----:B------:R-:W-:-:S03]  /*111c0*/  ISETP.GT.AND P0, PT, R2, RZ, PT ;  /* 0x000000ff0200720c */ /* 0x000fc60003f04270 */
[----:B------:R-:W2:Y:S01]  /*111d0*/  MUFU.TANH R12, R12 ;  /* 0x0000000c000c7308 */ /* 0x000ea20000002400 */
[----:B------:R-:W-:Y:S02]  /*111e0*/  FSEL R7, R0, -INF , P0 ;  /* 0xff80000000077808 */ /* 0x000fe40000000000 */
[----:B------:R-:W-:-:S04]  /*111f0*/  ISETP.GT.AND P0, PT, R2, 0x1, PT ;  /* 0x000000010200780c */ /* 0x000fc80003f04270 */
[----:B------:R-:W-:Y:S01]  /*11200*/  FSEL R32, R32, -INF , P0 ;  /* 0xff80000020207808 */ /* 0x000fe20000000000 */
[----:B------:R-:W4:Y:S01]  /*11210*/  MUFU.TANH R8, R8 ;  /* 0x0000000800087308 */ /* 0x000f220000002400 */
[----:B------:R-:W-:Y:S02]  /*11220*/  ISETP.GT.AND P0, PT, R2, 0x8, PT ;  /* 0x000000080200780c */ /* 0x000fe40003f04270 */
[----:B------:R-:W-:Y:S02]  /*11230*/  FMNMX.FTZ R11, R7, R32, !PT ;  /* 0x00000020070b7209 */ /* 0x000fe40007810000 */
[----:B---3--:R-:W-:Y:S02]  /*11240*/  FSEL R30, R30, -INF , P0 ;  /* 0xff8000001e1e7808 */ /* 0x008fe40000000000 */
[----:B------:R-:W-:Y:S01]  /*11250*/  ISETP.GT.AND P0, PT, R2, 0x9, PT ;  /* 0x000000090200780c */ /* 0x000fe20003f04270 */
[----:B------:R-:W3:Y:S01]  /*11260*/  MUFU.TANH R190, R70 ;  /* 0x0000004600be7308 */ /* 0x000ee20000002400 */
[----:B------:R-:W-:-:S02]  /*11270*/  FMNMX.FTZ R11, R30, R11, !PT ;  /* 0x0000000b1e0b7209 */ /* 0x000fc40007810000 */
[----:B------:R-:W-:Y:S02]  /*11280*/  FSEL R22, R22, -INF , P0 ;  /* 0xff80000016167808 */ /* 0x000fe40000000000 */
[----:B------:R-:W-:Y:S02]  /*11290*/  ISETP.GT.AND P0, PT, R2, 0x10, PT ;  /* 0x000000100200780c */ /* 0x000fe40003f04270 */
[----:B------:R-:W-:Y:S01]  /*112a0*/  FMNMX.FTZ R11, R22, R11, !PT ;  /* 0x0000000b160b7209 */ /* 0x000fe20007810000 */
[----:B------:R-:W5:Y:S01]  /*112b0*/  MUFU.TANH R170, R71 ;  /* 0x0000004700aa7308 */ /* 0x000f620000002400 */
[----:B-1----:R-:W-:Y:S02]  /*112c0*/  FSEL R14, R14, -INF , P0 ;  /* 0xff8000000e0e7808 */ /* 0x002fe40000000000 */
[----:B------:R-:W-:Y:S02]  /*112d0*/  ISETP.GT.AND P0, PT, R2, 0x11, PT ;  /* 0x000000110200780c */ /* 0x000fe40003f04270 */
[----:B------:R-:W-:-:S02]  /*112e0*/  FMNMX.FTZ R11, R14, R11, !PT ;  /* 0x0000000b0e0b7209 */ /* 0x000fc40007810000 */
[----:B--2---:R-:W-:Y:S01]  /*112f0*/  FSEL R12, R12, -INF , P0 ;  /* 0xff8000000c0c7808 */ /* 0x004fe20000000000 */
[----:B------:R-:W1:Y:S01]  /*11300*/  MUFU.TANH R172, R66 ;  /* 0x0000004200ac7308 */ /* 0x000e620000002400 */
[----:B------:R-:W-:Y:S02]  /*11310*/  ISETP.GT.AND P0, PT, R2, 0x18, PT ;  /* 0x000000180200780c */ /* 0x000fe40003f04270 */
[----:B------:R-:W-:Y:S02]  /*11320*/  FMNMX.FTZ R11, R12, R11, !PT ;  /* 0x0000000b0c0b7209 */ /* 0x000fe40007810000 */
[----:B------:R-:W-:Y:S02]  /*11330*/  FSEL R10, R10, -INF , P0 ;  /* 0xff8000000a0a7808 */ /* 0x000fe40000000000 */
[----:B------:R-:W-:Y:S01]  /*11340*/  ISETP.GT.AND P0, PT, R2, 0x19, PT ;  /* 0x000000190200780c */ /* 0x000fe20003f04270 */
[----:B------:R2:W1:Y:S01]  /*11350*/  MUFU.TANH R142, R67 ;  /* 0x00000043008e7308 */ /* 0x0004620000002400 */
[----:B------:R-:W-:-:S02]  /*11360*/  FMNMX.FTZ R11, R10, R11, !PT ;  /* 0x0000000b0a0b7209 */ /* 0x000fc40007810000 */
[----:B----4-:R-:W-:Y:S02]  /*11370*/  FSEL R8, R8, -INF , P0 ;  /* 0xff80000008087808 */ /* 0x010fe40000000000 */
[----:B------:R-:W-:Y:S02]  /*11380*/  ISETP.GT.AND P0, PT, R2, 0x20, PT ;  /* 0x000000200200780c */ /* 0x000fe40003f04270 */
[----:B------:R-:W-:Y:S01]  /*11390*/  FMNMX.FTZ R13, R8, R11, !PT ;  /* 0x0000000b080d7209 */ /* 0x000fe20007810000 */
[----:B------:R-:W4:Y:S01]  /*113a0*/  MUFU.TANH R140, R62 ;  /* 0x0000003e008c7308 */ /* 0x000f220000002400 */
[----:B------:R-:W-:Y:S02]  /*113b0*/  FSEL R192, R192, -INF , P0 ;  /* 0xff800000c0c07808 */ /* 0x000fe40000000000 */
[----:B------:R-:W-:Y:S02]  /*113c0*/  ISETP.GT.AND P0, PT, R2, 0x21, PT ;  /* 0x000000210200780c */ /* 0x000fe40003f04270 */
[----:B------:R-:W-:-:S02]  /*113d0*/  FMNMX.FTZ R11, R178, R9, !PT ;  /* 0x00000009b20b7209 */ /* 0x000fc40007810000 */
[----:B------:R-:W-:Y:S01]  /*113e0*/  FSEL R168, R168, -INF , P0 ;  /* 0xff800000a8a87808 */ /* 0x000fe20000000000 */
[----:B------:R-:W1:Y:S01]  /*113f0*/  MUFU.TANH R166, R63 ;  /* 0x0000003f00a67308 */ /* 0x000e620000002400 */
[----:B------:R-:W-:Y:S01]  /*11400*/  ISETP.GT.AND P0, PT, R2, 0x28, PT ;  /* 0x000000280200780c */ /* 0x000fe20003f04270 */
[----:B--2---:R-:W-:Y:S01]  /*11410*/  LDSM.16.MT88.4 R64, [R143+0x2100] ;  /* 0x002100008f40783b */ /* 0x004fe20000004200 */
[----:B------:R-:W-:Y:S02]  /*11420*/  FMNMX.FTZ R9, R192, R13, !PT ;  /* 0x0000000dc0097209 */ /* 0x000fe40007810000 */
[----:B---3--:R-:W-:Y:S02]  /*11430*/  FSEL R190, R190, -INF , P0 ;  /* 0xff800000bebe7808 */ /* 0x008fe40000000000 */
[----:B------:R-:W-:Y:S02]  /*11440*/  FMNMX.FTZ R11, R176, R11, !PT ;  /* 0x0000000bb00b7209 */ /* 0x000fe40007810000 */
[----:B------:R-:W-:-:S02]  /*11450*/  ISETP.GT.AND P0, PT, R2, 0x29, PT ;  /* 0x000000290200780c */ /* 0x000fc40003f04270 */
[----:B------:R-:W-:Y:S02]  /*11460*/  FMNMX.FTZ R9, R168, R9, !PT ;  /* 0x00000009a8097209 */ /* 0x000fe40007810000 */
[----:B------:R-:W-:Y:S02]  /*11470*/  FMNMX.FTZ R0, R174, R11, !PT ;  /* 0x0000000bae007209 */ /* 0x000fe40007810000 */
[----:B-----5:R-:W-:Y:S02]  /*11480*/  FSEL R170, R170, -INF , P0 ;  /* 0xff800000aaaa7808 */ /* 0x020fe40000000000 */
[----:B------:R-:W-:Y:S02]  /*11490*/  ISETP.GT.AND P0, PT, R2, 0x30, PT ;  /* 0x000000300200780c */ /* 0x000fe40003f04270 */
[----:B------:R-:W-:Y:S02]  /*114a0*/  FMNMX.FTZ R11, R190, R9, !PT ;  /* 0x00000009be0b7209 */ /* 0x000fe40007810000 */
[----:B------:R-:W2:Y:S01]  /*114b0*/  SHFL.BFLY PT, R9, R0, 0x2, 0x1f ;  /* 0x0c401f0000097f89 */ /* 0x000ea200000e0000 */
[----:B-1----:R-:W-:-:S02]  /*114c0*/  FSEL R172, R172, -INF , P0 ;  /* 0xff800000acac7808 */ /* 0x002fc40000000000 */
[----:B------:R-:W-:Y:S02]  /*114d0*/  ISETP.GT.AND P0, PT, R2, 0x31, PT ;  /* 0x000000310200780c */ /* 0x000fe40003f04270 */
[----:B------:R-:W-:Y:S02]  /*114e0*/  FMNMX.FTZ R11, R170, R11, !PT ;  /* 0x0000000baa0b7209 */ /* 0x000fe40007810000 */
[----:B------:R-:W-:Y:S02]  /*114f0*/  FSEL R142, R142, -INF , P0 ;  /* 0xff8000008e8e7808 */ /* 0x000fe40000000000 */
[----:B------:R-:W-:Y:S02]  /*11500*/  ISETP.GT.AND P0, PT, R2, 0x38, PT ;  /* 0x000000380200780c */ /* 0x000fe40003f04270 */
[----:B------:R-:W-:Y:S02]  /*11510*/  FMNMX.FTZ R11, R172, R11, !PT ;  /* 0x0000000bac0b7209 */ /* 0x000fe40007810000 */
[----:B----4-:R-:W-:-:S02]  /*11520*/  FSEL R140, R140, -INF , P0 ;  /* 0xff8000008c8c7808 */ /* 0x010fc40000000000 */
[----:B------:R-:W-:Y:S02]  /*11530*/  ISETP.GT.AND P0, PT, R2, 0x39, PT ;  /* 0x000000390200780c */ /* 0x000fe40003f04270 */
[----:B------:R-:W-:Y:S02]  /*11540*/  FMNMX.FTZ R11, R142, R11, !PT ;  /* 0x0000000b8e0b7209 */ /* 0x000fe40007810000 */
[----:B------:R-:W-:Y:S02]  /*11550*/  FSEL R166, R166, -INF , P0 ;  /* 0xff800000a6a67808 */ /* 0x000fe40000000000 */
[----:B------:R-:W-:Y:S02]  /*11560*/  FMNMX.FTZ R11, R140, R11, !PT ;  /* 0x0000000b8c0b7209 */ /* 0x000fe40007810000 */
[----:B--2---:R-:W-:Y:S02]  /*11570*/  FMNMX.FTZ R13, R0, R9, !PT ;  /* 0x00000009000d7209 */ /* 0x004fe40007810000 */
        /* <DEDUP_REMOVED lines=18> */
[----:B------:R-:W-:Y:S01]  /*116a0*/  LDSM.16.MT88.4 R16, [R135+0x2900] ;  /* 0x002900008710783b */ /* 0x000fe20000004200 */
[----:B------:R-:W2:Y:S01]  /*116b0*/  MUFU.EX2 R151, R151 ;  /* 0x0000009700977308 */ /* 0x000ea20000000800 */
[--C-:B------:R-:W-:Y:S01]  /*116c0*/  FFMA.FTZ R154, R20, c[0x0][0x2d0], -R141.reuse ;  /* 0x0000b400149a7a23 */ /* 0x100fe2000001088d */
[----:B-1----:R-:W-:Y:S01]  /*116d0*/  FMNMX.FTZ R0, R9, R0, !PT ;  /* 0x0000000009007209 */ /* 0x002fe20007810000 */
[--C-:B------:R-:W-:Y:S02]  /*116e0*/  FFMA.FTZ R157, R212, c[0x0][0x2d0], -R141.reuse ;  /* 0x0000b400d49d7a23 */ /* 0x100fe4000001088d */
        /* <DEDUP_REMOVED lines=8> */
[----:B------:R-:W-:Y:S01]  /*11770*/  PLOP3.LUT P0, PT, PT, PT, UP0, 0x40, 0x0 ;  /* 0x000000000000781c */ /* 0x000fe20003f0e808 */
[----:B------:R-:W-:Y:S01]  /*11780*/  IMAD.IADD R176, R187, 0x1, R135 ;  /* 0x00000001bbb07824 */ /* 0x000fe200078e0287 */
[----:B------:R-:W1:Y:S01]  /*11790*/  MUFU.EX2 R149, R149 ;  /* 0x0000009500957308 */ /* 0x000e620000000800 */
[--C-:B------:R-:W-:Y:S01]  /*117a0*/  FFMA.FTZ R160, R7, c[0x0][0x2d0], -R161.reuse ;  /* 0x0000b40007a07a23 */ /* 0x100fe200000108a1 */
[----:B--2---:R-:W-:Y:S01]  /*117b0*/  F2FP.BF16.PACK_AB R96, R151, R158 ;  /* 0x0000009e9760723e */ /* 0x004fe200000010ff */
[--C-:B------:R-:W-:Y:S01]  /*117c0*/  FFMA.FTZ R155, R32, c[0x0][0x2d0], -R161.reuse ;  /* 0x0000b400209b7a23 */ /* 0x100fe200000108a1 */
[----:B------:R2:W3:Y:S01]  /*117d0*/  LDSM.16.MT88.4 R4, [R3+0x4100] ;  /* 0x004100000304783b */ /* 0x0004e20000004200 */
[----:B------:R-:W-:-:S02]  /*117e0*/  FFMA.FTZ R153, R30, c[0x0][0x2d0], -R161 ;  /* 0x0000b4001e997a23 */ /* 0x000fc400000108a1 */
[--C-:B------:R-:W-:Y:S01]  /*117f0*/  FFMA.FTZ R150, R22, c[0x0][0x2d0], -R161.reuse ;  /* 0x0000b40016967a23 */ /* 0x100fe200000108a1 */
[----:B------:R-:W-:Y:S01]  /*11800*/  MUFU.EX2 R160, R160 ;  /* 0x000000a000a07308 */ /* 0x000fe20000000800 */
[--C-:B------:R-:W-:Y:S01]  /*11810*/  FFMA.FTZ R146, R10, c[0x0][0x2d0], -R161.reuse ;  /* 0x0000b4000a927a23 */ /* 0x100fe200000108a1 */
[----:B------:R-:W-:Y:S01]  /*11820*/  LDSM.16.MT88.4 R20, [R182+0x900] ;  /* 0x00090000b614783b */ /* 0x000fe20000004200 */
[--C-:B------:R-:W-:Y:S02]  /*11830*/  FFMA.FTZ R152, R14, c[0x0][0x2d0], -R161.reuse ;  /* 0x0000b4000e987a23 */ /* 0x100fe400000108a1 */
[--C-:B------:R-:W-:Y:S01]  /*11840*/  FFMA.FTZ R145, R12, c[0x0][0x2d0], -R161.reuse ;  /* 0x0000b4000c917a23 */ /* 0x100fe200000108a1 */
[----:B------:R-:W-:Y:S01]  /*11850*/  LDSM.16.MT88.4 R32, [R182+0x4900] ;  /* 0x00490000b620783b */ /* 0x000fe20000004200 */
[--C-:B------:R-:W-:Y:S01]  /*11860*/  FFMA.FTZ R163, R192, c[0x0][0x2d0], -R161.reuse ;  /* 0x0000b400c0a37a23 */ /* 0x100fe200000108a1 */
[----:B------:R-:W4:Y:S01]  /*11870*/  MUFU.EX2 R155, R155 ;  /* 0x0000009b009b7308 */ /* 0x000f220000000800 */
[----:B-1----:R-:W-:Y:S01]  /*11880*/  F2FP.BF16.PACK_AB R98, R149, R156 ;  /* 0x0000009c9562723e */ /* 0x002fe200000010ff */
[----:B------:R-:W-:Y:S01]  /*11890*/  LDSM.16.MT88.4 R12, [R134+0x2900] ;  /* 0x00290000860c783b */ /* 0x000fe20000004200 */
[----:B------:R-:W-:-:S02]  /*118a0*/  FFMA.FTZ R168, R168, c[0x0][0x2d0], -R161 ;  /* 0x0000b400a8a87a23 */ /* 0x000fc400000108a1 */
[--C-:B------:R-:W-:Y:S01]  /*118b0*/  FFMA.FTZ R165, R190, c[0x0][0x2d0], -R161.reuse ;  /* 0x0000b400bea57a23 */ /* 0x100fe200000108a1 */
[----:B------:R-:W-:Y:S01]  /*118c0*/  LDSM.16.MT88.4 R28, [R135+0x900] ;  /* 0x00090000871c783b */ /* 0x000fe20000004200 */
[----:B------:R-:W-:Y:S01]  /*118d0*/  FFMA.FTZ R170, R170, c[0x0][0x2d0], -R161 ;  /* 0x0000b400aaaa7a23 */ /* 0x000fe200000108a1 */
[----:B------:R-:W-:Y:S01]  /*118e0*/  MUFU.EX2 R153, R153 ;  /* 0x0000009900997308 */ /* 0x000fe20000000800 */
[----:B------:R-:W-:Y:S02]  /*118f0*/  FFMA.FTZ R167, R180, c[0x0][0x2d0], -R141 ;  /* 0x0000b400b4a77a23 */ /* 0x000fe4000001088d */
[----:B--2---:R-:W-:Y:S02]  /*11900*/  FFMA.FTZ R3, R8, c[0x0][0x2d0], -R161 ;  /* 0x0000b40008037a23 */ /* 0x004fe400000108a1 */
[----:B------:R-:W1:Y:S01]  /*11910*/  LDSM.16.MT88.4 R8, [R134+0x900] ;  /* 0x000900008608783b */ /* 0x000e620000004200 */
[--C-:B------:R-:W-:Y:S02]  /*11920*/  FFMA.FTZ R178, R178, c[0x0][0x2d0], -R141.reuse ;  /* 0x0000b400b2b27a23 */ /* 0x100fe4000001088d */
[----:B------:R-:W2:Y:S01]  /*11930*/  MUFU.EX2 R150, R150 ;  /* 0x0000009600967308 */ /* 0x000ea20000000800 */
[----:B----4-:R-:W-:Y:S01]  /*11940*/  F2FP.BF16.PACK_AB R97, R155, R160 ;  /* 0x000000a09b61723e */ /* 0x010fe200000010ff */
[----:B------:R-:W-:-:S02]  /*11950*/  FFMA.FTZ R174, R174, c[0x0][0x2d0], -R141 ;  /* 0x0000b400aeae7a23 */ /* 0x000fc4000001088d */
[--C-:B------:R-:W-:Y:S02]  /*11960*/  FFMA.FTZ R172, R172, c[0x0][0x2d0], -R161.reuse ;  /* 0x0000b400acac7a23 */ /* 0x100fe400000108a1 */
[--C-:B------:R-:W-:Y:S02]  /*11970*/  FFMA.FTZ R173, R142, c[0x0][0x2d0], -R161.reuse ;  /* 0x0000b4008ead7a23 */ /* 0x100fe400000108a1 */
[----:B------:R-:W-:Y:S01]  /*11980*/  MUFU.EX2 R154, R154 ;  /* 0x0000009a009a7308 */ /* 0x000fe20000000800 */
[--C-:B------:R-:W-:Y:S02]  /*11990*/  FFMA.FTZ R175, R140, c[0x0][0x2d0], -R161.reuse ;  /* 0x0000b4008caf7a23 */ /* 0x100fe400000108a1 */
[----:B------:R-:W-:Y:S02]  /*119a0*/  FFMA.FTZ R212, R166, c[0x0][0x2d0], -R161 ;  /* 0x0000b400a6d47a23 */ /* 0x000fe400000108a1 */
[----:B------:R-:W-:Y:S02]  /*119b0*/  FADD.FTZ R151, R158, R151 ;  /* 0x000000979e977221 */ /* 0x000fe40000010000 */
[----:B------:R-:W-:Y:S01]  /*119c0*/  FADD.FTZ R160, R160, R155 ;  /* 0x0000009ba0a07221 */ /* 0x000fe20000010000 */
[----:B--2---:R-:W-:Y:S01]  /*119d0*/  F2FP.BF16.PACK_AB R99, R150, R153 ;  /* 0x000000999663723e */ /* 0x004fe200000010ff */
[----:B------:R-:W2:Y:S01]  /*119e0*/  MUFU.EX2 R147, R147 ;  /* 0x0000009300937308 */ /* 0x000ea20000000800 */
[----:B------:R-:W-:-:S02]  /*119f0*/  FADD.FTZ R156, R156, R151 ;  /* 0x000000979c9c7221 */ /* 0x000fc40000010000 */
[----:B------:R-:W-:Y:S02]  /*11a00*/  FADD.FTZ R153, R153, R160 ;  /* 0x000000a099997221 */ /* 0x000fe40000010000 */
[----:B------:R-:W-:Y:S01]  /*11a10*/  FADD.FTZ R149, R149, R156 ;  /* 0x0000009c95957221 */ /* 0x000fe20000010000 */
[C---:B------:R-:W-:Y:S01]  /*11a20*/  HMMA.16816.F32.BF16 R112, R96.reuse, R108, RZ ;  /* 0x0000006c6070723c */ /* 0x040fe200000418ff */
[----:B------:R-:W-:Y:S01]  /*11a30*/  FADD.FTZ R153, R150, R153 ;  /* 0x0000009996997221 */ /* 0x000fe20000010000 */
        /* <DEDUP_REMOVED lines=56> */
[----:B-1----:R-:W-:Y:S01]  /*11dc0*/  HMMA.16816.F32.BF16 R112, R4, R8, R112 ;  /* 0x000000080470723c */ /* 0x002fe20000041870 */
        /* <DEDUP_REMOVED lines=35> */
[----:B------:R-:W3:Y:S04]  /*12000*/  LDSM.16.MT88.4 R12, [R143+0x3100] ;  /* 0x003100008f0c783b */ /* 0x000ee80000004200 */
[----:B------:R-:W-:Y:S02]  /*12010*/  LDSM.16.MT88.4 R140, [R176+0x3900] ;  /* 0x00390000b08c783b */ /* 0x000fe40000004200 */
        /* <DEDUP_REMOVED lines=102> */
[----:B------:R-:W-:Y:S02]  /*12680*/  SHF.L.U64.HI R10, R218, 0x1, R215 ;  /* 0x00000001da0a7819 */ /* 0x000fe400000102d7 */
        /* <DEDUP_REMOVED lines=9> */
[----:B-1----:R-:W-:Y:S01]  /*12720*/  SEL R8, RZ, 0x10, P5 ;  /* 0x00000010ff087807 */ /* 0x002fe20002800000 */
[----:B------:R-:W-:Y:S02]  /*12730*/  IMAD.SHL.U32 R9, R218, 0x2, RZ ;  /* 0x00000002da097824 */ /* 0x000fe400078e00ff */
[----:B------:R-:W-:Y:S01]  /*12740*/  IMAD.SHL.U32 R3, R213, 0x2, RZ ;  /* 0x00000002d5037824 */ /* 0x000fe200078e00ff */
[----:B------:R-:W-:-:S04]  /*12750*/  IADD3 R18, -R8, 0x10, RZ ;  /* 0x0000001008127810 */ /* 0x000fc80007ffe1ff */
[----:B------:R-:W-:Y:S02]  /*12760*/  LOP3.LUT R18, R18, 0xf, RZ, 0xc0, !PT ;  /* 0x0000000f12127812 */ /* 0x000fe400078ec0ff */
[----:B--2---:R-:W-:Y:S01]  /*12770*/  SHF.R.S32.HI R6, RZ, 0x1f, R203 ;  /* 0x0000001fff067819 */ /* 0x004fe200000114cb */
[----:B------:R-:W-:-:S04]  /*12780*/  IMAD.WIDE.U32 R4, R203, c[0x0][0x1f0], R4 ;  /* 0x00007c00cb047a25 */ /* 0x000fc800078e0004 */
[----:B------:R-:W-:Y:S01]  /*12790*/  IMAD R6, R6, c[0x0][0x1f0], RZ ;  /* 0x00007c0006067a24 */ /* 0x000fe200078e02ff */
[----:B------:R-:W-:-:S03]  /*127a0*/  IADD3 R4, P0, R208, R4, RZ ;  /* 0x00000004d0047210 */ /* 0x000fc60007f1e0ff */
[----:B------:R-:W-:-:S05]  /*127b0*/  IMAD R6, R203, c[0x0][0x1f4], R6 ;  /* 0x00007d00cb067a24 */ /* 0x000fca00078e0206 */
[----:B------:R-:W-:Y:S01]  /*127c0*/  IADD3.X R11, R199, R5, R6, P0, !PT ;  /* 0x00000005c70b7210 */ /* 0x000fe200007fe406 */
[----:B------:R-:W-:Y:S01]  /*127d0*/  IMAD.SHL.U32 R6, R214, 0x2, RZ ;  /* 0x00000002d6067824 */ /* 0x000fe200078e00ff */
        /* <DEDUP_REMOVED lines=32> */
.L_x_1670:
[----:B------:R-:W-:Y:S01]  /*129e0*/  ULDC.64 UR4, c[0x0][0x2c8] ;  /* 0x0000b20000047ab9 */ /* 0x000fe20000000a00 */
[----:B------:R-:W0:Y:S01]  /*129f0*/  LDGDEPBAR ;  /* 0x00000000000079af */ /* 0x000e220000000000 */
[----:B------:R-:W-:-:S04]  /*12a00*/  UIMAD.WIDE.U32 UR6, UR13, UR4, URZ ;  /* 0x000000040d0672a5 */ /* 0x000fc8000f8e003f */
[----:B------:R-:W-:-:S03]  /*12a10*/  @UP2 USHF.R.U32.HI UR13, URZ, UR5, UR7 ;  /* 0x000000053f0d2299 */ /* 0x000fc60008011607 */
[----:B------:R-:W-:Y:S02]  /*12a20*/  UMOV UR6, URZ ;  /* 0x0000003f00067c82 */ /* 0x000fe40008000000 */
[----:B------:R-:W-:Y:S02]  /*12a30*/  UIADD3 UR13, UR13, UR9, -UR12 ;  /* 0x000000090d0d7290 */ /* 0x000fe4000fffe80c */
[----:B------:R-:W-:Y:S02]  /*12a40*/  UMOV UR5, 0x1 ;  /* 0x0000000100057882 */ /* 0x000fe40000000000 */
[----:B------:R-:W-:-:S04]  /*12a50*/  USHF.R.S32.HI UR4, URZ, 0x1f, UR13 ;  /* 0x0000001f3f047899 */ /* 0x000fc8000801140d */
[----:B------:R-:W-:Y:S02]  /*12a60*/  ULEA.HI UR4, UR4, UR13, URZ, 0x6 ;  /* 0x0000000d04047291 */ /* 0x000fe4000f8f303f */
[----:B------:R-:W-:Y:S02]  /*12a70*/  UIADD3 UR13, UR15, -0x2, URZ ;  /* 0xfffffffe0f0d7890 */ /* 0x000fe4000fffe03f */
        /* <DEDUP_REMOVED lines=10> */
[----:B------:R-:W-:Y:S01]  /*12b20*/  IMAD.SHL.U32 R221, R213, 0x2, RZ ;  /* 0x00000002d5dd7824 */ /* 0x000fe200078e00ff */
[----:B-1----:R-:W-:Y:S01]  /*12b30*/  MOV R3, R2 ;  /* 0x0000000200037202 */ /* 0x002fe20000000f00 */
[----:B------:R-:W-:Y:S01]  /*12b40*/  UMOV UR6, URZ ;  /* 0x0000003f00067c82 */ /* 0x000fe20008000000 */
[----:B------:R-:W-:Y:S01]  /*12b50*/  SEL R186, R186, 0xffffffe0, !P1 ;  /* 0xffffffe0baba7807 */ /* 0x000fe20004800000 */
[----:B------:R-:W-:Y:S01]  /*12b60*/  UMOV UR5, 0x1 ;  /* 0x0000000100057882 */ /* 0x000fe20000000000 */
[----:B------:R-:W-:Y:S02]  /*12b70*/  IADD3 R190, R189, 0xc100, RZ ;  /* 0x0000c100bdbe7810 */ /* 0x000fe40007ffe0ff */
[----:B------:R-:W-:-:S02]  /*12b80*/  IADD3 R133, R188, R187, RZ ;  /* 0x000000bbbc857210 */ /* 0x000fc40007ffe0ff */
.L_x_1674:
        /* <DEDUP_REMOVED lines=8> */
[----:B------:R1:W2:Y:S04]  /*12c10*/  LDSM.16.M88.4 R140, [R0+0xc100] ;  /* 0x00c10000008c783b */ /* 0x0002a80000000200 */
[----:B------:R1:W3:Y:S04]  /*12c20*/  LDSM.16.M88.4 R144, [R0+0xc900] ;  /* 0x00c900000090783b */ /* 0x0002e80000000200 */
        /* <DEDUP_REMOVED lines=10> */
[C---:B------:R-:W-:Y:S01]  /*12cd0*/  IMAD.WIDE.U32 R8, R204.reuse, c[0x0][0x208], RZ ;  /* 0x00008200cc087a25 */ /* 0x040fe200078e00ff */
[----:B------:R-:W-:Y:S03]  /*12ce0*/  SHF.R.S32.HI R7, RZ, 0x1f, R203 ;  /* 0x0000001fff077819 */ /* 0x000fe600000114cb */
[----:B------:R-:W-:Y:S02]  /*12cf0*/  IMAD R5, R5, c[0x0][0x208], RZ ;  /* 0x0000820005057a24 */ /* 0x000fe400078e02ff */
[----:B------:R-:W-:Y:S02]  /*12d00*/  IMAD R7, R7, c[0x0][0x218], RZ ;  /* 0x0000860007077a24 */ /* 0x000fe400078e02ff */
[----:B------:R-:W-:Y:S02]  /*12d10*/  IMAD R5, R204, c[0x0][0x20c], R5 ;  /* 0x00008300cc057a24 */ /* 0x000fe400078e0205 */
[----:B------:R-:W-:Y:S02]  /*12d20*/  IMAD R7, R203, c[0x0][0x21c], R7 ;  /* 0x00008700cb077a24 */ /* 0x000fe400078e0207 */
[----:B------:R-:W-:Y:S02]  /*12d30*/  IMAD.IADD R9, R9, 0x1, R5 ;  /* 0x0000000109097824 */ /* 0x000fe400078e0205 */
[----:B------:R-:W-:Y:S02]  /*12d40*/  IMAD R5, R196, c[0x0][0x210], RZ ;  /* 0x00008400c4057a24 */ /* 0x000fe400078e02ff */
[----:B------:R-:W-:Y:S04]  /*12d50*/  IMAD.WIDE.U32 R8, R203, c[0x0][0x218], R8 ;  /* 0x00008600cb087a25 */ /* 0x000fe800078e0008 */
[----:B------:R-:W-:Y:S01]  /*12d60*/  IMAD.SHL.U32 R6, R218, 0x2, RZ ;  /* 0x00000002da067824 */ /* 0x000fe200078e00ff */
[----:B------:R-:W-:Y:S01]  /*12d70*/  IADD3 R5, P0, R5, R8, RZ ;  /* 0x0000000805057210 */ /* 0x000fe20007f1e0ff */
[----:B------:R-:W-:Y:S01]  /*12d80*/  IMAD.SHL.U32 R2, R214, 0x2, RZ ;  /* 0x00000002d6027824 */ /* 0x000fe200078e00ff */
[----:B------:R-:W-:Y:S02]  /*12d90*/  IADD3 R8, -R216, 0x10, RZ ;  /* 0x00000010d8087810 */ /* 0x000fe40007ffe1ff */
[----:B-1----:R-:W-:Y:S02]  /*12da0*/  IADD3.X R0, R198, R9, R7, P0, !PT ;  /* 0x00000009c6007210 */ /* 0x002fe400007fe407 */
[C---:B------:R-:W-:Y:S02]  /*12db0*/  LEA R4, P0, R5.reuse, c[0x0][0x1f8], 0x1 ;  /* 0x00007e0005047a11 */ /* 0x040fe400078008ff */
[----:B------:R-:W-:Y:S02]  /*12dc0*/  SHF.L.U64.HI R7, R218, 0x1, R215 ;  /* 0x00000001da077819 */ /* 0x000fe400000102d7 */
[----:B------:R-:W-:Y:S01]  /*12dd0*/  LEA.HI.X R12, R5, c[0x0][0x1fc], R0, 0x1, P0 ;  /* 0x00007f00050c7a11 */ /* 0x000fe200000f0c00 */
[----:B------:R-:W1:Y:S01]  /*12de0*/  SHFL.IDX PT, R10, R4, 0x1, 0x181f ;  /* 0x00381f00040a7f89 */ /* 0x000e6200000e0000 */
[----:B------:R-:W-:Y:S02]  /*12df0*/  SEL R5, RZ, 0x10, P5 ;  /* 0x00000010ff057807 */ /* 0x000fe40002800000 */
[----:B------:R-:W-:Y:S01]  /*12e00*/  SEL R0, RZ, 0x10, P4 ;  /* 0x00000010ff007807 */ /* 0x000fe20002000000 */
[----:B------:R-:W5:Y:S01]  /*12e10*/  SHFL.IDX PT, R11, R12, 0x1, 0x181f ;  /* 0x00381f000c0b7f89 */ /* 0x000f6200000e0000 */
[----:B------:R-:W-:Y:S02]  /*12e20*/  IADD3 R17, -R5, 0x10, RZ ;  /* 0x0000001005117810 */ /* 0x000fe40007ffe1ff */
[----:B------:R-:W-:Y:S01]  /*12e30*/  IADD3 R9, -R0, 0x10, RZ ;  /* 0x0000001000097810 */ /* 0x000fe20007ffe1ff */
[----:B------:R4:W3:Y:S01]  /*12e40*/  SHFL.IDX PT, R13, R4, RZ, 0x181f ;  /* 0x00181fff040d7589 */ /* 0x0008e200000e0000 */
[----:B------:R-:W-:Y:S02]  /*12e50*/  LOP3.LUT R17, R17, 0xf, RZ, 0xc0, !PT ;  /* 0x0000000f11117812 */ /* 0x000fe400078ec0ff */
[----:B------:R-:W-:Y:S01]  /*12e60*/  LOP3.LUT R9, R9, 0xf, RZ, 0xc0, !PT ;  /* 0x0000000f09097812 */ /* 0x000fe200078ec0ff */
[----:B------:R-:W2:Y:S01]  /*12e70*/  SHFL.IDX PT, R15, R12, RZ, 0x181f ;  /* 0x00181fff0c0f7589 */ /* 0x000ea200000e0000 */
[----:B------:R-:W-:Y:S02]  /*12e80*/  LOP3.LUT R8, R8, 0xf, RZ, 0xc0, !PT ;  /* 0x0000000f08087812 */ /* 0x000fe400078ec0ff */
[----:B------:R-:W-:Y:S02]  /*12e90*/  ISETP.NE.U32.AND P2, PT, R5, RZ, PT ;  /* 0x000000ff0500720c */ /* 0x000fe40003f45070 */
[----:B----4-:R-:W-:Y:S02]  /*12ea0*/  SHF.L.U64.HI R4, R214, 0x1, R217 ;  /* 0x00000001d6047819 */ /* 0x010fe400000102d9 */
[-C--:B-1----:R-:W-:Y:S04]  /*12eb0*/  IADD3 R16, P1, P0, R17, R10.reuse, R6 ;  /* 0x0000000a11107210 */ /* 0x082fe8000783e006 */
[-C--:B-----5:R-:W-:Y:S02]  /*12ec0*/  IADD3.X R17, RZ, R11.reuse, R7, P1, P0 ;  /* 0x0000000bff117210 */ /* 0x0a0fe40000fe0407 */
[-C--:B------:R-:W-:Y:S01]  /*12ed0*/  IADD3 R18, P1, P0, R9, R10.reuse, R2 ;  /* 0x0000000a09127210 */ /* 0x080fe2000783e002 */
[----:B------:R-:W-:Y:S03]  /*12ee0*/  IMAD.U32 R9, RZ, RZ, UR6 ;  /* 0x00000006ff097e24 */ /* 0x000fe6000f8e00ff */
[-C--:B------:R-:W-:Y:S01]  /*12ef0*/  IADD3.X R19, RZ, R11.reuse, R4, P1, P0 ;  /* 0x0000000bff137210 */ /* 0x080fe20000fe0404 */
[----:B------:R-:W-:Y:S01]  /*12f00*/  IMAD R5, R9, 0x6000, R202 ;  /* 0x0000600009057824 */ /* 0x000fe200078e02ca */
[----:B------:R-:W-:Y:S04]  /*12f10*/  IADD3 R10, P1, P0, R8, R10, R221 ;  /* 0x0000000a080a7210 */ /* 0x000fe8000783e0dd */
[----:B------:R-:W-:Y:S02]  /*12f20*/  IADD3.X R11, RZ, R11, R222, P1, P0 ;  /* 0x0000000bff0b7210 */ /* 0x000fe40000fe04de */
[C---:B---3--:R-:W-:Y:S02]  /*12f30*/  IADD3 R6, P1, R13.reuse, R6, RZ ;  /* 0x000000060d067210 */ /* 0x048fe40007f3e0ff */
[----:B------:R-:W-:Y:S03]  /*12f40*/  IADD3 R20, P0, R13, R2, RZ ;  /* 0x000000020d147210 */ /* 0x000fe60007f1e0ff */
[C---:B--2---:R-:W-:Y:S01]  /*12f50*/  IMAD.X R7, R15.reuse, 0x1, R7, P1 ;  /* 0x000000010f077824 */ /* 0x044fe200008e0607 */
        /* <DEDUP_REMOVED lines=11> */
.L_x_1672:
[C---:B-12---:R-:W-:Y:S01]  /*13010*/  HMMA.16816.F32.BF16 R4, R136.reuse, R140, RZ ;  /* 0x0000008c8804723c */ /* 0x046fe200000418ff */
[----:B------:R-:W-:Y:S01]  /*13020*/  LDSM.16.M88.4 R180, [R193+0x4000] ;  /* 0x00400000c1b4783b */ /* 0x000fe20000000200 */
[----:B------:R-:W-:Y:S01]  /*13030*/  UIMAD UR4, UR5, 0x6000, URZ ;  /* 0x00006000050478a4 */ /* 0x000fe2000f8e023f */
[----:B------:R-:W-:Y:S01]  /*13040*/  PLOP3.LUT P0, PT, PT, PT, UP2, 0x80, 0x0 ;  /* 0x000000000000781c */ /* 0x000fe20003f0f028 */
[----:B------:R-:W-:Y:S01]  /*13050*/  USHF.L.U32 UR14, UR13, 0x6, URZ ;  /* 0x000000060d0e7899 */ /* 0x000fe2000800063f */
[CC--:B------:R-:W-:Y:S01]  /*13060*/  IADD3 R0, R191.reuse, R193.reuse, RZ ;  /* 0x000000c1bf007210 */ /* 0x0c0fe20007ffe0ff */
[----:B------:R-:W-:Y:S01]  /*13070*/  UISETP.GE.AND UP0, UPT, UR13, 0x2, UPT ;  /* 0x000000020d00788c */ /* 0x000fe2000bf06270 */
[----:B------:R-:W-:Y:S01]  /*13080*/  IADD3 R2, R191, R192, RZ ;  /* 0x000000c0bf027210 */ /* 0x000fe20007ffe0ff */
[C---:B------:R-:W-:Y:S01]  /*13090*/  HMMA.16816.F32.BF16 R8, R136.reuse, R142, RZ ;  /* 0x0000008e8808723c */ /* 0x040fe200000418ff */
[----:B------:R-:W-:Y:S01]  /*130a0*/  LDSM.16.M88.4 R140, [R185] ;  /* 0x00000000b98c783b */ /* 0x000fe20000000200 */
[----:B------:R-:W-:Y:S01]  /*130b0*/  PLOP3.LUT P1, PT, PT, PT, UP2, 0x80, 0x0 ;  /* 0x000000000000781c */ /* 0x000fe20003f2f028 */
[----:B------:R-:W-:Y:S01]  /*130c0*/  UISETP.GE.AND UP1, UPT, UR6, 0x1, UPT ;  /* 0x000000010600788c */ /* 0x000fe2000bf26270 */
[CC--:B------:R-:W-:Y:S02]  /*130d0*/  IADD3 R195, R186.reuse, R193.reuse, RZ ;  /* 0x000000c1bac37210 */ /* 0x0c0fe40007ffe0ff */
[----:B------:R-:W-:Y:S02]  /*130e0*/  IADD3 R194, R186, R193, R191 ;  /* 0x000000c1bac27210 */ /* 0x000fe40007ffe0bf */
[C---:B---3--:R-:W-:Y:S01]  /*130f0*/  HMMA.16816.F32.BF16 R12, R136.reuse, R144, RZ ;  /* 0x00000090880c723c */ /* 0x048fe200000418ff */
[----:B------:R-:W-:Y:S07]  /*13100*/  LDSM.16.M88.4 R168, [R2] ;  /* 0x0000000002a8783b */ /* 0x000fee0000000200 */
[C---:B------:R-:W-:Y:S01]  /*13110*/  HMMA.16816.F32.BF16 R16, R136.reuse, R146, RZ ;  /* 0x000000928810723c */ /* 0x040fe200000418ff */
[----:B------:R-:W1:Y:S07]  /*13120*/  LDSM.16.M88.4 R144, [R0] ;  /* 0x000000000090783b */ /* 0x000e6e0000000200 */
[C---:B----4-:R-:W-:Y:S01]  /*13130*/  HMMA.16816.F32.BF16 R20, R136.reuse, R24, RZ ;  /* 0x000000188814723c */ /* 0x050fe200000418ff */
[----:B------:R-:W-:Y:S07]  /*13140*/  LDSM.16.M88.4 R172, [R195+0x2800] ;  /* 0x00280000c3ac783b */ /* 0x000fee0000000200 */
[C---:B------:R-:W-:Y:S01]  /*13150*/  HMMA.16816.F32.BF16 R24, R136.reuse, R26, RZ ;  /* 0x0000001a8818723c */ /* 0x040fe200000418ff */
[----:B------:R-:W-:Y:S07]  /*13160*/  LDSM.16.M88.4 R176, [R0+0x2000] ;  /* 0x0020000000b0783b */ /* 0x000fee0000000200 */
        /* <DEDUP_REMOVED lines=17> */
[----:B------:R-:W-:Y:S07]  /*13280*/  LDSM.16.M88.4 R164, [R193+0x3800] ;  /* 0x00380000c1a4783b */ /* 0x000fee0000000200 */
[C---:B------:R-:W-:Y:S01]  /*13290*/  HMMA.16816.F32.BF16 R8, R140.reuse, R146, R8 ;  /* 0x000000928c08723c */ /* 0x040fe20000041808 */
[----:B------:R-:W1:Y:S07]  /*132a0*/  LDSM.16.M88.4 R144, [R2+0x1000] ;  /* 0x001000000290783b */ /* 0x000e6e0000000200 */
        /* <DEDUP_REMOVED lines=97> */
[----:B------:R-:W-:Y:S01]  /*138c0*/  MOV R154, R219 ;  /* 0x000000db009a7202 */ /* 0x000fe20000000f00 */
        /* <DEDUP_REMOVED lines=13> */
[----:B------:R-:W1:Y:S01]  /*139a0*/  LDSM.16.M88.4 R136, [R194+0x5800] ;  /* 0x00580000c288783b */ /* 0x000e620000000200 */
[----:B------:R-:W-:Y:S04]  /*139b0*/  DEPBAR.LE SB0, 0x2 ;  /* 0x000080800000791a */ /* 0x000fe80000000000 */
[----:B------:R-:W-:Y:S02]  /*139c0*/  FMUL.FTZ R148, R6, c[0x0][0x320] ;  /* 0x0000c80006947a20 */ /* 0x000fe40000410000 */
[C---:B---3--:R-:W-:Y:S04]  /*139d0*/  HMMA.16816.F32.BF16 R20, R172.reuse, R140, R20 ;  /* 0x0000008cac14723c */ /* 0x048fe80000041814 */
[----:B------:R-:W-:Y:S01]  /*139e0*/  MUFU.TANH R148, R148 ;  /* 0x0000009400947308 */ /* 0x000fe20000002400 */
[----:B------:R-:W-:Y:S01]  /*139f0*/  BAR.SYNC.DEFER_BLOCKING 0x0 ;  /* 0x0000000000007b1d */ /* 0x000fe20000010000 */
[----:B------:R-:W-:Y:S02]  /*13a00*/  FMUL.FTZ R153, R8, c[0x0][0x320] ;  /* 0x0000c80008997a20 */ /* 0x000fe40000410000 */
        /* <DEDUP_REMOVED lines=8> */
[----:B------:R-:W-:Y:S01]  /*13a90*/  @P1 IMAD.HI.U32 R20, R219, c[0x0][0x2c8], RZ ;  /* 0x0000b200db141a27 */ /* 0x000fe200078e00ff */
[----:B------:R2:W-:Y:S01]  /*13aa0*/  MUFU.TANH R229, R21 ;  /* 0x0000001500e57308 */ /* 0x0005e20000002400 */
[----:B------:R-:W-:Y:S02]  /*13ab0*/  LDSM.16.MT88.4 R140, [R134+UR4+0x2900] ;  /* 0x00290004868c783b */ /* 0x000fe40008004200 */
[----:B------:R-:W-:Y:S01]  /*13ac0*/  FMUL.FTZ R227, R22, c[0x0][0x320] ;  /* 0x0000c80016e37a20 */ /* 0x000fe20000410000 */
[C---:B-1----:R-:W-:Y:S03]  /*13ad0*/  HMMA.16816.F32.BF16 R28, R172.reuse, R136, R28 ;  /* 0x00000088ac1c723c */ /* 0x042fe6000004181c */
[----:B------:R-:W-:Y:S01]  /*13ae0*/  @P0 SHF.R.U32.HI R154, RZ, c[0x0][0x2cc], R20 ;  /* 0x0000b300ff9a0a19 */ /* 0x000fe20000011614 */
[----:B------:R-:W-:Y:S01]  /*13af0*/  FMUL.FTZ R225, R23, c[0x0][0x320] ;  /* 0x0000c80017e17a20 */ /* 0x000fe20000410000 */
[----:B------:R-:W-:Y:S01]  /*13b00*/  MOV R23, UR14 ;  /* 0x0000000e00177c02 */ /* 0x000fe20008000f00 */
[----:B------:R-:W1:Y:S01]  /*13b10*/  MUFU.TANH R0, R0 ;  /* 0x0000000000007308 */ /* 0x000e620000002400 */
[----:B------:R-:W-:Y:S01]  /*13b20*/  FMUL.FTZ R152, R11, c[0x0][0x320] ;  /* 0x0000c8000b987a20 */ /* 0x000fe20000410000 */
[----:B------:R-:W-:Y:S01]  /*13b30*/  HMMA.16816.F32.BF16 R32, R172, R138, R32 ;  /* 0x0000008aac20723c */ /* 0x000fe20000041820 */
[----:B------:R-:W3:Y:S01]  /*13b40*/  SHFL.IDX PT, R22, R154, RZ, 0x1c1f ;  /* 0x001c1fff9a167589 */ /* 0x000ee200000e0000 */
[----:B------:R-:W-:Y:S02]  /*13b50*/  UIADD3 UR14, UR6, 0x1, URZ ;  /* 0x00000001060e7890 */ /* 0x000fe4000fffe03f */
[----:B------:R-:W-:Y:S01]  /*13b60*/  FMUL.FTZ R223, R24, c[0x0][0x320] ;  /* 0x0000c80018df7a20 */ /* 0x000fe20000410000 */
[----:B------:R-:W-:Y:S01]  /*13b70*/  IADD3 R24, -R220, 0x1, -R23 ;  /* 0x00000001dc187810 */ /* 0x000fe20007ffe917 */
[----:B------:R-:W-:Y:S01]  /*13b80*/  FMUL.FTZ R239, R12, c[0x0][0x320] ;  /* 0x0000c8000cef7a20 */ /* 0x000fe20000410000 */
[----:B------:R-:W-:Y:S01]  /*13b90*/  USEL UR6, UR14, URZ, !UP1 ;  /* 0x0000003f0e067287 */ /* 0x000fe2000c800000 */
[----:B------:R-:W4:Y:S01]  /*13ba0*/  MUFU.TANH R149, R149 ;  /* 0x0000009500957308 */ /* 0x000f220000002400 */
[----:B------:R-:W5:Y:S03]  /*13bb0*/  SHFL.IDX PT, R20, R154, 0x1, 0x1c1f ;  /* 0x003c1f009a147f89 */ /* 0x000f6600000e0000 */
[----:B--2---:R-:W-:Y:S01]  /*13bc0*/  MOV R21, UR12 ;  /* 0x0000000c00157c02 */ /* 0x004fe20008000f00 */
[----:B------:R-:W-:Y:S02]  /*13bd0*/  FMUL.FTZ R179, R13, c[0x0][0x320] ;  /* 0x0000c8000db37a20 */ /* 0x000fe40000410000 */
[----:B------:R-:W-:Y:S01]  /*13be0*/  FMUL.FTZ R237, R14, c[0x0][0x320] ;  /* 0x0000c8000eed7a20 */ /* 0x000fe20000410000 */
[----:B------:R-:W-:Y:S01]  /*13bf0*/  IADD3 R21, -R21, UR9, R24 ;  /* 0x0000000915157c10 */ /* 0x000fe2000fffe118 */
[----:B------:R-:W-:Y:S01]  /*13c00*/  FMUL.FTZ R181, R15, c[0x0][0x320] ;  /* 0x0000c8000fb57a20 */ /* 0x000fe20000410000 */
[----:B------:R-:W2:Y:S01]  /*13c10*/  MUFU.TANH R2, R2 ;  /* 0x0000000200027308 */ /* 0x000ea20000002400 */
[----:B------:R-:W-:Y:S01]  /*13c20*/  FMUL.FTZ R235, R16, c[0x0][0x320] ;  /* 0x0000c80010eb7a20 */ /* 0x000fe20000410000 */
[----:B------:R-:W-:Y:S01]  /*13c30*/  LDSM.16.MT88.4 R144, [R135+UR4+0x3900] ;  /* 0x003900048790783b */ /* 0x000fe20008004200 */
[----:B------:R-:W-:Y:S02]  /*13c40*/  FMUL.FTZ R183, R17, c[0x0][0x320] ;  /* 0x0000c80011b77a20 */ /* 0x000fe40000410000 */
[----:B------:R-:W-:Y:S01]  /*13c50*/  FMUL.FTZ R233, R18, c[0x0][0x320] ;  /* 0x0000c80012e97a20 */ /* 0x000fe20000410000 */
[----:B---3--:R-:W-:Y:S01]  /*13c60*/  IADD3 R22, R21, R22, RZ ;  /* 0x0000001615167210 */ /* 0x008fe20007ffe0ff */
[----:B------:R-:W-:Y:S03]  /*13c70*/  FMUL.FTZ R193, R19, c[0x0][0x320] ;  /* 0x0000c80013c17a20 */ /* 0x000fe60000410000 */
[----:B------:R-:W3:Y:S01]  /*13c80*/  MUFU.TANH R153, R153 ;  /* 0x0000009900997308 */ /* 0x000ee20000002400 */
[C---:B------:R-:W-:Y:S01]  /*13c90*/  ISETP.GT.AND P0, PT, R22.reuse, RZ, PT ;  /* 0x000000ff1600720c */ /* 0x040fe20003f04270 */
[----:B------:R-:W-:Y:S01]  /*13ca0*/  FMUL.FTZ R195, R25, c[0x0][0x320] ;  /* 0x0000c80019c37a20 */ /* 0x000fe20000410000 */
[----:B------:R-:W-:Y:S01]  /*13cb0*/  ISETP.GT.AND P2, PT, R22, 0x1, PT ;  /* 0x000000011600780c */ /* 0x000fe20003f44270 */
[----:B------:R-:W-:Y:S01]  /*13cc0*/  FMUL.FTZ R165, R27, c[0x0][0x320] ;  /* 0x0000c8001ba57a20 */ /* 0x000fe20000410000 */
[----:B-----5:R-:W-:Y:S01]  /*13cd0*/  IADD3 R20, R21, R20, RZ ;  /* 0x0000001415147210 */ /* 0x020fe20007ffe0ff */
[----:B------:R-:W-:Y:S01]  /*13ce0*/  FMUL.FTZ R28, R28, c[0x0][0x320] ;  /* 0x0000c8001c1c7a20 */ /* 0x000fe20000410000 */
[----:B-1----:R-:W-:Y:S01]  /*13cf0*/  FSEL R0, R0, -INF , P0 ;  /* 0xff80000000007808 */ /* 0x002fe20000000000 */
[----:B------:R-:W-:Y:S01]  /*13d00*/  FMUL.FTZ R29, R29, c[0x0][0x320] ;  /* 0x0000c8001d1d7a20 */ /* 0x000fe20000410000 */
[C---:B------:R-:W-:Y:S01]  /*13d10*/  ISETP.GT.AND P1, PT, R20.reuse, RZ, PT ;  /* 0x000000ff1400720c */ /* 0x040fe20003f24270 */
[----:B------:R-:W1:Y:S01]  /*13d20*/  MUFU.TANH R150, R150 ;  /* 0x0000009600967308 */ /* 0x000e620000002400 */
[----:B------:R-:W-:Y:S01]  /*13d30*/  ISETP.GT.AND P0, PT, R20, 0x1, PT ;  /* 0x000000011400780c */ /* 0x000fe20003f04270 */
[----:B------:R-:W-:Y:S01]  /*13d40*/  FMUL.FTZ R32, R32, c[0x0][0x320] ;  /* 0x0000c80020207a20 */ /* 0x000fe20000410000 */
[----:B------:R-:W-:Y:S01]  /*13d50*/  FSEL R21, R148, -INF , P1 ;  /* 0xff80000094157808 */ /* 0x000fe20000800000 */
[----:B------:R-:W-:Y:S01]  /*13d60*/  FMUL.FTZ R26, R26, c[0x0][0x320] ;  /* 0x0000c8001a1a7a20 */ /* 0x000fe20000410000 */
[----:B----4-:R-:W-:Y:S01]  /*13d70*/  FSEL R23, R149, -INF , P0 ;  /* 0xff80000095177808 */ /* 0x010fe20000000000 */
[----:B------:R-:W-:Y:S01]  /*13d80*/  FMUL.FTZ R33, R33, c[0x0][0x320] ;  /* 0x0000c80021217a20 */ /* 0x000fe20000410000 */
[----:B------:R-:W-:Y:S01]  /*13d90*/  ISETP.GT.AND P1, PT, R22, 0x8, PT ;  /* 0x000000081600780c */ /* 0x000fe20003f24270 */
[----:B------:R-:W-:Y:S01]  /*13da0*/  FMUL.FTZ R30, R30, c[0x0][0x320] ;  /* 0x0000c8001e1e7a20 */ /* 0x000fe20000410000 */
[----:B------:R-:W-:Y:S01]  /*13db0*/  ISETP.GT.AND P0, PT, R22, 0x9, PT ;  /* 0x000000091600780c */ /* 0x000fe20003f04270 */
[----:B------:R-:W4:Y:S01]  /*13dc0*/  MUFU.TANH R152, R152 ;  /* 0x0000009800987308 */ /* 0x000f220000002400 */
[----:B--2---:R-:W-:Y:S01]  /*13dd0*/  FSEL R25, R2, -INF , P2 ;  /* 0xff80000002197808 */ /* 0x004fe20001000000 */
[----:B------:R-:W-:Y:S01]  /*13de0*/  FMUL.FTZ R31, R31, c[0x0][0x320] ;  /* 0x0000c8001f1f7a20 */ /* 0x000fe20000410000 */
[----:B------:R-:W-:Y:S01]  /*13df0*/  FMNMX.FTZ R2, R0, R3, !PT ;  /* 0x0000000300027209 */ /* 0x000fe20007810000 */
[----:B------:R-:W-:Y:S01]  /*13e00*/  FMUL.FTZ R34, R34, c[0x0][0x320] ;  /* 0x0000c80022227a20 */ /* 0x000fe20000410000 */
[----:B---3--:R-:W-:Y:S01]  /*13e10*/  FSEL R27, R153, -INF , P1 ;  /* 0xff800000991b7808 */ /* 0x008fe20000800000 */
[----:B------:R-:W-:Y:S01]  /*13e20*/  FMUL.FTZ R35, R35, c[0x0][0x320] ;  /* 0x0000c80023237a20 */ /* 0x000fe20000410000 */
[----:B------:R-:W-:Y:S02]  /*13e30*/  ISETP.GT.AND P1, PT, R20, 0x8, PT ;  /* 0x000000081400780c */ /* 0x000fe40003f24270 */
[----:B------:R-:W-:Y:S01]  /*13e40*/  FMNMX.FTZ R2, R25, R2, !PT ;  /* 0x0000000219027209 */ /* 0x000fe20007810000 */
[----:B------:R-:W2:Y:S01]  /*13e50*/  MUFU.TANH R151, R151 ;  /* 0x0000009700977308 */ /* 0x000ea20000002400 */
[----:B------:R-:W-:Y:S02]  /*13e60*/  FMNMX.FTZ R24, R21, R132, !PT ;  /* 0x0000008415187209 */ /* 0x000fe40007810000 */
[----:B------:R-:W-:Y:S02]  /*13e70*/  FMNMX.FTZ R2, R27, R2, !PT ;  /* 0x000000021b027209 */ /* 0x000fe40007810000 */
[----:B-1----:R-:W-:Y:S02]  /*13e80*/  FSEL R173, R150, -INF , P0 ;  /* 0xff80000096ad7808 */ /* 0x002fe40000000000 */
[----:B------:R-:W-:Y:S02]  /*13e90*/  ISETP.GT.AND P0, PT, R20, 0x9, PT ;  /* 0x000000091400780c */ /* 0x000fe40003f04270 */
[----:B------:R-:W-:Y:S01]  /*13ea0*/  FMNMX.FTZ R2, R173, R2, !PT ;  /* 0x00000002ad027209 */ /* 0x000fe20007810000 */
[----:B------:R-:W1:Y:S01]  /*13eb0*/  MUFU.TANH R239, R239 ;  /* 0x000000ef00ef7308 */ /* 0x000e620000002400 */
[----:B------:R-:W-:Y:S02]  /*13ec0*/  FMNMX.FTZ R24, R23, R24, !PT ;  /* 0x0000001817187209 */ /* 0x000fe40007810000 */
[----:B----4-:R-:W-:Y:S02]  /*13ed0*/  FSEL R169, R152, -INF , P0 ;  /* 0xff80000098a97808 */ /* 0x010fe40000000000 */
[C---:B------:R-:W-:Y:S05]  /*13ee0*/  ISETP.GT.AND P0, PT, R22.reuse, 0x11, PT ;  /* 0x000000111600780c */ /* 0x040fea0003f04270 */
[----:B------:R-:W3:Y:S01]  /*13ef0*/  MUFU.TANH R179, R179 ;  /* 0x000000b300b37308 */ /* 0x000ee20000002400 */
[----:B--2---:R-:W-:Y:S02]  /*13f00*/  FSEL R171, R151, -INF , P1 ;  /* 0xff80000097ab7808 */ /* 0x004fe40000800000 */
[----:B------:R-:W-:Y:S02]  /*13f10*/  ISETP.GT.AND P1, PT, R22, 0x10, PT ;  /* 0x000000101600780c */ /* 0x000fe40003f24270 */
[----:B------:R-:W-:Y:S05]  /*13f20*/  FMNMX.FTZ R24, R171, R24, !PT ;  /* 0x00000018ab187209 */ /* 0x000fea0007810000 */
[----:B------:R-:W2:Y:S01]  /*13f30*/  MUFU.TANH R237, R237 ;  /* 0x000000ed00ed7308 */ /* 0x000ea20000002400 */
[----:B------:R-:W-:Y:S02]  /*13f40*/  FMNMX.FTZ R24, R169, R24, !PT ;  /* 0x00000018a9187209 */ /* 0x000fe40007810000 */
[----:B-1----:R-:W-:Y:S02]  /*13f50*/  FSEL R239, R239, -INF , P1 ;  /* 0xff800000efef7808 */ /* 0x002fe40000800000 */
[C---:B------:R-:W-:Y:S02]  /*13f60*/  ISETP.GT.AND P1, PT, R20.reuse, 0x10, PT ;  /* 0x000000101400780c */ /* 0x040fe40003f24270 */
[----:B------:R-:W-:Y:S03]  /*13f70*/  FMNMX.FTZ R2, R239, R2, !PT ;  /* 0x00000002ef027209 */ /* 0x000fe60007810000 */
[----:B------:R-:W1:Y:S01]  /*13f80*/  MUFU.TANH R181, R181 ;  /* 0x000000b500b57308 */ /* 0x000e620000002400 */
[----:B---3--:R-:W-:Y:S02]  /*13f90*/  FSEL R179, R179, -INF , P0 ;  /* 0xff800000b3b37808 */ /* 0x008fe40000000000 */
[----:B------:R-:W-:Y:S02]  /*13fa0*/  ISETP.GT.AND P0, PT, R20, 0x11, PT ;  /* 0x000000111400780c */ /* 0x000fe40003f04270 */
[----:B------:R-:W-:Y:S05]  /*13fb0*/  FMNMX.FTZ R2, R179, R2, !PT ;  /* 0x00000002b3027209 */ /* 0x000fea0007810000 */
[----:B------:R-:W3:Y:S01]  /*13fc0*/  MUFU.TANH R235, R235 ;  /* 0x000000eb00eb7308 */ /* 0x000ee20000002400 */
[----:B--2---:R-:W-:Y:S02]  /*13fd0*/  FSEL R237, R237, -INF , P1 ;  /* 0xff800000eded7808 */ /* 0x004fe40000800000 */
[C---:B------:R-:W-:Y:S02]  /*13fe0*/  ISETP.GT.AND P1, PT, R22.reuse, 0x18, PT ;  /* 0x000000181600780c */ /* 0x040fe40003f24270 */
[----:B------:R-:W-:Y:S05]  /*13ff0*/  FMNMX.FTZ R24, R237, R24, !PT ;  /* 0x00000018ed187209 */ /* 0x000fea0007810000 */
[----:B------:R-:W2:Y:S01]  /*14000*/  MUFU.TANH R183, R183 ;  /* 0x000000b700b77308 */ /* 0x000ea20000002400 */
[----:B-1----:R-:W-:Y:S02]  /*14010*/  FSEL R181, R181, -INF , P0 ;  /* 0xff800000b5b57808 */ /* 0x002fe40000000000 */
[----:B------:R-:W-:Y:S02]  /*14020*/  ISETP.GT.AND P0, PT, R22, 0x19, PT ;  /* 0x000000191600780c */ /* 0x000fe40003f04270 */
[----:B------:R-:W-:Y:S05]  /*14030*/  FMNMX.FTZ R24, R181, R24, !PT ;  /* 0x00000018b5187209 */ /* 0x000fea0007810000 */
[----:B------:R-:W1:Y:S01]  /*14040*/  MUFU.TANH R233, R233 ;  /* 0x000000e900e97308 */ /* 0x000e620000002400 */
[----:B---3--:R-:W-:Y:S02]  /*14050*/  FSEL R235, R235, -INF , P1 ;  /* 0xff800000ebeb7808 */ /* 0x008fe40000800000 */
[C---:B------:R-:W-:Y:S02]  /*14060*/  ISETP.GT.AND P1, PT, R20.reuse, 0x18, PT ;  /* 0x000000181400780c */ /* 0x040fe40003f24270 */
[----:B------:R-:W-:Y:S05]  /*14070*/  FMNMX.FTZ R2, R235, R2, !PT ;  /* 0x00000002eb027209 */ /* 0x000fea0007810000 */
[----:B------:R-:W3:Y:S01]  /*14080*/  MUFU.TANH R193, R193 ;  /* 0x000000c100c17308 */ /* 0x000ee20000002400 */
[----:B--2---:R-:W-:Y:S02]  /*14090*/  FSEL R183, R183, -INF , P0 ;  /* 0xff800000b7b77808 */ /* 0x004fe40000000000 */
[----:B------:R-:W-:Y:S02]  /*140a0*/  ISETP.GT.AND P0, PT, R20, 0x19, PT ;  /* 0x000000191400780c */ /* 0x000fe40003f04270 */
[----:B------:R-:W-:Y:S05]  /*140b0*/  FMNMX.FTZ R2, R183, R2, !PT ;  /* 0x00000002b7027209 */ /* 0x000fea0007810000 */
[----:B------:R-:W2:Y:S01]  /*140c0*/  MUFU.TANH R231, R231 ;  /* 0x000000e700e77308 */ /* 0x000ea20000002400 */
[----:B-1----:R-:W-:Y:S02]  /*140d0*/  FSEL R233, R233, -INF , P1 ;  /* 0xff800000e9e97808 */ /* 0x002fe40000800000 */
[C---:B------:R-:W-:Y:S07]  /*140e0*/  ISETP.GT.AND P1, PT, R22.reuse, 0x20, PT ;  /* 0x000000201600780c */ /* 0x040fee0003f24270 */
[----:B------:R-:W1:Y:S01]  /*140f0*/  MUFU.TANH R227, R227 ;  /* 0x000000e300e37308 */ /* 0x000e620000002400 */
[----:B---3--:R-:W-:Y:S02]  /*14100*/  FSEL R193, R193, -INF , P0 ;  /* 0xff800000c1c17808 */ /* 0x008fe40000000000 */
[----:B------:R-:W-:Y:S07]  /*14110*/  ISETP.GT.AND P0, PT, R22, 0x21, PT ;  /* 0x000000211600780c */ /* 0x000fee0003f04270 */
[----:B------:R-:W3:Y:S01]  /*14120*/  MUFU.TANH R225, R225 ;  /* 0x000000e100e17308 */ /* 0x000ee20000002400 */
[----:B------:R-:W-:Y:S02]  /*14130*/  FSEL R229, R229, -INF , P0 ;  /* 0xff800000e5e57808 */ /* 0x000fe40000000000 */
[C---:B------:R-:W-:Y:S02]  /*14140*/  ISETP.GT.AND P0, PT, R20.reuse, 0x21, PT ;  /* 0x000000211400780c */ /* 0x040fe40003f04270 */
[----:B--2---:R-:W-:Y:S02]  /*14150*/  FSEL R231, R231, -INF , P1 ;  /* 0xff800000e7e77808 */ /* 0x004fe40000800000 */
[----:B------:R-:W-:Y:S02]  /*14160*/  ISETP.GT.AND P1, PT, R20, 0x20, PT ;  /* 0x000000201400780c */ /* 0x000fe40003f24270 */
[----:B------:R-:W-:Y:S01]  /*14170*/  FMNMX.FTZ R2, R231, R2, !PT ;  /* 0x00000002e7027209 */ /* 0x000fe20007810000 */
[----:B------:R-:W2:Y:S03]  /*14180*/  MUFU.TANH R195, R195 ;  /* 0x000000c300c37308 */ /* 0x000ea60000002400 */
[----:B------:R-:W-:Y:S02]  /*14190*/  FMNMX.FTZ R2, R229, R2, !PT ;  /* 0x00000002e5027209 */ /* 0x000fe40007810000 */
[----:B-1----:R-:W-:Y:S02]  /*141a0*/  FSEL R227, R227, -INF , P1 ;  /* 0xff800000e3e37808 */ /* 0x002fe40000800000 */
[C---:B------:R-:W-:Y:S03]  /*141b0*/  ISETP.GT.AND P1, PT, R22.reuse, 0x28, PT ;  /* 0x000000281600780c */ /* 0x040fe60003f24270 */
[----:B------:R-:W1:Y:S01]  /*141c0*/  MUFU.TANH R223, R223 ;  /* 0x000000df00df7308 */ /* 0x000e620000002400 */
[----:B---3--:R-:W-:Y:S02]  /*141d0*/  FSEL R225, R225, -INF , P0 ;  /* 0xff800000e1e17808 */ /* 0x008fe40000000000 */
[C---:B------:R-:W-:Y:S07]  /*141e0*/  ISETP.GT.AND P0, PT, R22.reuse, 0x29, PT ;  /* 0x000000291600780c */ /* 0x040fee0003f04270 */
[----:B------:R-:W3:Y:S01]  /*141f0*/  MUFU.TANH R163, R28 ;  /* 0x0000001c00a37308 */ /* 0x000ee20000002400 */
[----:B--2---:R-:W-:Y:S02]  /*14200*/  FSEL R195, R195, -INF , P0 ;  /* 0xff800000c3c37808 */ /* 0x004fe40000000000 */
[C---:B------:R-:W-:Y:S07]  /*14210*/  ISETP.GT.AND P0, PT, R22.reuse, 0x31, PT ;  /* 0x000000311600780c */ /* 0x040fee0003f04270 */
[----:B------:R-:W2:Y:S01]  /*14220*/  MUFU.TANH R161, R29 ;  /* 0x0000001d00a17308 */ /* 0x000ea20000002400 */
[----:B-1----:R-:W-:Y:S02]  /*14230*/  FSEL R223, R223, -INF , P1 ;  /* 0xff800000dfdf7808 */ /* 0x002fe40000800000 */
[C---:B------:R-:W-:Y:S02]  /*14240*/  ISETP.GT.AND P1, PT, R22.reuse, 0x30, PT ;  /* 0x000000301600780c */ /* 0x040fe40003f24270 */
[----:B------:R-:W-:Y:S05]  /*14250*/  FMNMX.FTZ R2, R223, R2, !PT ;  /* 0x00000002df027209 */ /* 0x000fea0007810000 */
[----:B------:R-:W1:Y:S01]  /*14260*/  MUFU.TANH R155, R32 ;  /* 0x00000020009b7308 */ /* 0x000e620000002400 */
[----:B------:R-:W-:Y:S02]  /*14270*/  FMNMX.FTZ R2, R195, R2, !PT ;  /* 0x00000002c3027209 */ /* 0x000fe40007810000 */
[----:B---3--:R-:W-:Y:S02]  /*14280*/  FSEL R163, R163, -INF , P1 ;  /* 0xff800000a3a37808 */ /* 0x008fe40000800000 */
[C---:B------:R-:W-:Y:S02]  /*14290*/  ISETP.GT.AND P1, PT, R22.reuse, 0x38, PT ;  /* 0x000000381600780c */ /* 0x040fe40003f24270 */
[----:B------:R-:W-:Y:S03]  /*142a0*/  FMNMX.FTZ R2, R163, R2, !PT ;  /* 0x00000002a3027209 */ /* 0x000fe60007810000 */
[----:B------:R-:W3:Y:S01]  /*142b0*/  MUFU.TANH R167, R26 ;  /* 0x0000001a00a77308 */ /* 0x000ee20000002400 */
[----:B--2---:R-:W-:Y:S02]  /*142c0*/  FSEL R161, R161, -INF , P0 ;  /* 0xff800000a1a17808 */ /* 0x004fe40000000000 */
[----:B------:R-:W-:Y:S02]  /*142d0*/  ISETP.GT.AND P0, PT, R22, 0x39, PT ;  /* 0x000000391600780c */ /* 0x000fe40003f04270 */
[----:B------:R-:W-:Y:S05]  /*142e0*/  FMNMX.FTZ R22, R233, R24, !PT ;  /* 0x00000018e9167209 */ /* 0x000fea0007810000 */
[----:B------:R-:W2:Y:S01]  /*142f0*/  MUFU.TANH R153, R33 ;  /* 0x0000002100997308 */ /* 0x000ea20000002400 */
[----:B------:R-:W-:Y:S02]  /*14300*/  FMNMX.FTZ R24, R161, R2, !PT ;  /* 0x00000002a1187209 */ /* 0x000fe40007810000 */
[----:B------:R-:W-:Y:S02]  /*14310*/  FMNMX.FTZ R22, R193, R22, !PT ;  /* 0x00000016c1167209 */ /* 0x000fe40007810000 */
[----:B-1----:R-:W-:Y:S02]  /*14320*/  FSEL R155, R155, -INF , P1 ;  /* 0xff8000009b9b7808 */ /* 0x002fe40000800000 */
[C---:B------:R-:W-:Y:S02]  /*14330*/  ISETP.GT.AND P1, PT, R20.reuse, 0x28, PT ;  /* 0x000000281400780c */ /* 0x040fe40003f24270 */
[----:B------:R-:W-:Y:S01]  /*14340*/  FMNMX.FTZ R22, R227, R22, !PT ;  /* 0x00000016e3167209 */ /* 0x000fe20007810000 */
[----:B------:R-:W1:Y:S01]  /*14350*/  MUFU.TANH R165, R165 ;  /* 0x000000a500a57308 */ /* 0x000e620000002400 */
[----:B------:R-:W-:Y:S02]  /*14360*/  FMNMX.FTZ R24, R155, R24, !PT ;  /* 0x000000189b187209 */ /* 0x000fe40007810000 */
[----:B------:R-:W-:Y:S02]  /*14370*/  FMNMX.FTZ R22, R225, R22, !PT ;  /* 0x00000016e1167209 */ /* 0x000fe40007810000 */
[----:B---3--:R-:W-:Y:S02]  /*14380*/  FSEL R167, R167, -INF , P1 ;  /* 0xff800000a7a77808 */ /* 0x008fe40000800000 */
[C---:B------:R-:W-:Y:S02]  /*14390*/  ISETP.GT.AND P1, PT, R20.reuse, 0x30, PT ;  /* 0x000000301400780c */ /* 0x040fe40003f24270 */
[----:B------:R-:W-:Y:S01]  /*143a0*/  FMNMX.FTZ R22, R167, R22, !PT ;  /* 0x00000016a7167209 */ /* 0x000fe20007810000 */
[----:B------:R-:W3:Y:S01]  /*143b0*/  MUFU.TANH R159, R30 ;  /* 0x0000001e009f7308 */ /* 0x000ee20000002400 */
[----:B--2---:R-:W-:Y:S02]  /*143c0*/  FSEL R153, R153, -INF , P0 ;  /* 0xff80000099997808 */ /* 0x004fe40000000000 */
[C---:B------:R-:W-:Y:S02]  /*143d0*/  ISETP.GT.AND P0, PT, R20.reuse, 0x29, PT ;  /* 0x000000291400780c */ /* 0x040fe40003f04270 */
[----:B------:R-:W-:Y:S05]  /*143e0*/  FMNMX.FTZ R2, R153, R24, !PT ;  /* 0x0000001899027209 */ /* 0x000fea0007810000 */
[----:B------:R-:W2:Y:S01]  /*143f0*/  MUFU.TANH R31, R31 ;  /* 0x0000001f001f7308 */ /* 0x000ea20000002400 */
[----:B------:R-:W4:Y:S01]  /*14400*/  SHFL.BFLY PT, R29, R2, 0x2, 0x1f ;  /* 0x0c401f00021d7f89 */ /* 0x000f2200000e0000 */
[----:B-1----:R-:W-:Y:S02]  /*14410*/  FSEL R165, R165, -INF , P0 ;  /* 0xff800000a5a57808 */ /* 0x002fe40000000000 */
[C---:B------:R-:W-:Y:S02]  /*14420*/  ISETP.GT.AND P0, PT, R20.reuse, 0x31, PT ;  /* 0x000000311400780c */ /* 0x040fe40003f04270 */
[----:B------:R-:W-:Y:S04]  /*14430*/  FMNMX.FTZ R22, R165, R22, !PT ;  /* 0x00000016a5167209 */ /* 0x000fe80007810000 */
[----:B------:R-:W1:Y:S01]  /*14440*/  MUFU.TANH R151, R34 ;  /* 0x0000002200977308 */ /* 0x000e620000002400 */
[----:B---3--:R-:W-:Y:S02]  /*14450*/  FSEL R159, R159, -INF , P1 ;  /* 0xff8000009f9f7808 */ /* 0x008fe40000800000 */
[C---:B------:R-:W-:Y:S02]  /*14460*/  ISETP.GT.AND P1, PT, R20.reuse, 0x38, PT ;  /* 0x000000381400780c */ /* 0x040fe40003f24270 */
[----:B------:R-:W-:Y:S05]  /*14470*/  FMNMX.FTZ R22, R159, R22, !PT ;  /* 0x000000169f167209 */ /* 0x000fea0007810000 */
[----:B------:R-:W3:Y:S01]  /*14480*/  MUFU.TANH R149, R35 ;  /* 0x0000002300957308 */ /* 0x000ee20000002400 */
[----:B--2---:R-:W-:Y:S02]  /*14490*/  FSEL R157, R31, -INF , P0 ;  /* 0xff8000001f9d7808 */ /* 0x004fe40000000000 */
[----:B------:R-:W-:Y:S02]  /*144a0*/  ISETP.GT.AND P0, PT, R20, 0x39, PT ;  /* 0x000000391400780c */ /* 0x000fe40003f04270 */
[----:B------:R-:W-:Y:S02]  /*144b0*/  FMNMX.FTZ R22, R157, R22, !PT ;  /* 0x000000169d167209 */ /* 0x000fe40007810000 */
[----:B----4-:R-:W-:Y:S02]  /*144c0*/  FMNMX.FTZ R31, R2, R29, !PT ;  /* 0x0000001d021f7209 */ /* 0x010fe40007810000 */
[----:B-1----:R-:W-:Y:S03]  /*144d0*/  FSEL R151, R151, -INF , P1 ;  /* 0xff80000097977808 */ /* 0x002fe60000800000 */
[----:B------:R-:W1:Y:S01]  /*144e0*/  SHFL.BFLY PT, R2, R31, 0x1, 0x1f ;  /* 0x0c201f001f027f89 */ /* 0x000e6200000e0000 */
[----:B------:R-:W-:Y:S02]  /*144f0*/  FMNMX.FTZ R22, R151, R22, !PT ;  /* 0x0000001697167209 */ /* 0x000fe40007810000 */
[----:B---3--:R-:W-:Y:S04]  /*14500*/  FSEL R149, R149, -INF , P0 ;  /* 0xff80000095957808 */ /* 0x008fe80000000000 */
[----:B------:R-:W-:Y:S05]  /*14510*/  FMNMX.FTZ R24, R149, R22, !PT ;  /* 0x0000001695187209 */ /* 0x000fea0007810000 */
[----:B------:R-:W2:Y:S01]  /*14520*/  SHFL.BFLY PT, R33, R24, 0x2, 0x1f ;  /* 0x0c401f0018217f89 */ /* 0x000ea200000e0000 */
[----:B-1----:R-:W-:Y:S04]  /*14530*/  FMNMX.FTZ R2, R31, R2, !PT ;  /* 0x000000021f027209 */ /* 0x002fe80007810000 */
[C---:B------:R-:W-:Y:S01]  /*14540*/  FSETP.NEU.FTZ.AND P1, PT, R2.reuse, -INF , PT ;  /* 0xff8000000200780b */ /* 0x040fe20003f3d000 */
[C---:B------:R-:W-:Y:S03]  /*14550*/  FMUL.FTZ R150, R2.reuse, c[0x0][0x2d0] ;  /* 0x0000b40002967a20 */ /* 0x040fe60000410000 */
[----:B------:R-:W-:Y:S02]  /*14560*/  FSEL R4, R2, RZ, P1 ;  /* 0x000000ff02047208 */ /* 0x000fe40000800000 */
[----:B------:R-:W-:Y:S03]  /*14570*/  FSEL R150, R150, RZ, P1 ;  /* 0x000000ff96967208 */ /* 0x000fe60000800000 */
[----:B------:R-:W-:Y:S02]  /*14580*/  FADD.FTZ R4, -R4, R3 ;  /* 0x0000000304047221 */ /* 0x000fe40000010100 */
[--C-:B------:R-:W-:Y:S02]  /*14590*/  FFMA.FTZ R177, R0, c[0x0][0x2d0], -R150.reuse ;  /* 0x0000b40000b17a23 */ /* 0x100fe40000010896 */
[--C-:B------:R-:W-:Y:S01]  /*145a0*/  FFMA.FTZ R174, R173, c[0x0][0x2d0], -R150.reuse ;  /* 0x0000b400adae7a23 */ /* 0x100fe20000010896 */
[----:B--2---:R-:W-:Y:S01]  /*145b0*/  FMNMX.FTZ R29, R24, R33, !PT ;  /* 0x00000021181d7209 */ /* 0x004fe20007810000 */
[--C-:B------:R-:W-:Y:S01]  /*145c0*/  FFMA.FTZ R176, R25, c[0x0][0x2d0], -R150.reuse ;  /* 0x0000b40019b07a23 */ /* 0x100fe20000010896 */
[----:B------:R-:W-:Y:S01]  /*145d0*/  IADD3 R24, R135, UR4, RZ ;  /* 0x0000000487187c10 */ /* 0x000fe2000fffe0ff */
[--C-:B------:R-:W-:Y:S01]  /*145e0*/  FFMA.FTZ R175, R27, c[0x0][0x2d0], -R150.reuse ;  /* 0x0000b4001baf7a23 */ /* 0x100fe20000010896 */
[----:B------:R-:W-:Y:S01]  /*145f0*/  MUFU.EX2 R177, R177 ;  /* 0x000000b100b17308 */ /* 0x000fe20000000800 */
[----:B------:R-:W1:Y:S01]  /*14600*/  SHFL.BFLY PT, R20, R29, 0x1, 0x1f ;  /* 0x0c201f001d147f89 */ /* 0x000e6200000e0000 */
[----:B------:R-:W-:Y:S01]  /*14610*/  IADD3 R168, R187, R24, RZ ;  /* 0x00000018bba87210 */ /* 0x000fe20007ffe0ff */
[--C-:B------:R-:W-:Y:S02]  /*14620*/  FFMA.FTZ R230, R161, c[0x0][0x2d0], -R150.reuse ;  /* 0x0000b400a1e67a23 */ /* 0x100fe40000010896 */
[--C-:B------:R-:W-:Y:S02]  /*14630*/  FFMA.FTZ R178, R239, c[0x0][0x2d0], -R150.reuse ;  /* 0x0000b400efb27a23 */ /* 0x100fe40000010896 */
        /* <DEDUP_REMOVED lines=9> */
[----:B------:R-:W-:Y:S01]  /*146d0*/  FFMA.FTZ R226, R195, c[0x0][0x2d0], -R150 ;  /* 0x0000b400c3e27a23 */ /* 0x000fe20000010896 */
[----:B-1----:R-:W-:Y:S02]  /*146e0*/  FMNMX.FTZ R0, R29, R20, !PT ;  /* 0x000000141d007209 */ /* 0x002fe40007810000 */
[----:B------:R-:W-:Y:S02]  /*146f0*/  LDSM.16.MT88.4 R28, [R134+UR4+0x100] ;  /* 0x00010004861c783b */ /* 0x000fe40008004200 */
[C---:B------:R-:W-:Y:S01]  /*14700*/  FSETP.NEU.FTZ.AND P0, PT, R0.reuse, -INF , PT ;  /* 0xff8000000000780b */ /* 0x040fe20003f1d000 */
[C---:B------:R-:W-:Y:S03]  /*14710*/  FMUL.FTZ R148, R0.reuse, c[0x0][0x2d0] ;  /* 0x0000b40000947a20 */ /* 0x040fe60000410000 */
[----:B------:R-:W1:Y:S01]  /*14720*/  MUFU.EX2 R174, R174 ;  /* 0x000000ae00ae7308 */ /* 0x000e620000000800 */
[----:B------:R-:W-:Y:S02]  /*14730*/  FSEL R5, R0, RZ, P0 ;  /* 0x000000ff00057208 */ /* 0x000fe40000000000 */
[----:B------:R-:W-:Y:S02]  /*14740*/  FSEL R148, R148, RZ, P0 ;  /* 0x000000ff94947208 */ /* 0x000fe40000000000 */
[----:B--2---:R-:W-:Y:S01]  /*14750*/  F2FP.BF16.PACK_AB R136, R176, R177 ;  /* 0x000000b1b088723e */ /* 0x004fe200000010ff */
[----:B------:R-:W-:Y:S01]  /*14760*/  FADD.FTZ R3, -R5, R132 ;  /* 0x0000008405037221 */ /* 0x000fe20000010100 */
[----:B------:R-:W-:Y:S01]  /*14770*/  PLOP3.LUT P0, PT, PT, PT, UP0, 0x80, 0x0 ;  /* 0x000000000000781c */ /* 0x000fe20003f0f008 */
[--C-:B------:R-:W-:Y:S02]  /*14780*/  FFMA.FTZ R173, R21, c[0x0][0x2d0], -R148.reuse ;  /* 0x0000b40015ad7a23 */ /* 0x100fe40000010894 */
[----:B------:R-:W-:Y:S01]  /*14790*/  MUFU.EX2 R178, R178 ;  /* 0x000000b200b27308 */ /* 0x000fe20000000800 */
[--C-:B------:R-:W-:Y:S02]  /*147a0*/  FFMA.FTZ R172, R23, c[0x0][0x2d0], -R148.reuse ;  /* 0x0000b40017ac7a23 */ /* 0x100fe40000010894 */
[----:B------:R-:W2:Y:S01]  /*147b0*/  LDSM.16.MT88.4 R20, [R135+UR4+0x100] ;  /* 0x000100048714783b */ /* 0x000ea20008004200 */
[--C-:B------:R-:W-:Y:S02]  /*147c0*/  FFMA.FTZ R171, R171, c[0x0][0x2d0], -R148.reuse ;  /* 0x0000b400abab7a23 */ /* 0x100fe40000010894 */
[--C-:B------:R-:W-:Y:S02]  /*147d0*/  FFMA.FTZ R170, R169, c[0x0][0x2d0], -R148.reuse ;  /* 0x0000b400a9aa7a23 */ /* 0x100fe40000010894 */
[----:B------:R-:W-:Y:S02]  /*147e0*/  FMUL.FTZ R132, R4, c[0x0][0x2d0] ;  /* 0x0000b40004847a20 */ /* 0x000fe40000410000 */
[----:B------:R-:W-:Y:S01]  /*147f0*/  FMUL.FTZ R7, R3, c[0x0][0x2d0] ;  /* 0x0000b40003077a20 */ /* 0x000fe20000410000 */
[----:B------:R-:W-:Y:S01]  /*14800*/  MUFU.EX2 R173, R173 ;  /* 0x000000ad00ad7308 */ /* 0x000fe20000000800 */
[--C-:B------:R-:W-:Y:S01]  /*14810*/  FFMA.FTZ R195, R167, c[0x0][0x2d0], -R148.reuse ;  /* 0x0000b400a7c37a23 */ /* 0x100fe20000010894 */
[----:B-1----:R-:W-:Y:S01]  /*14820*/  F2FP.BF16.PACK_AB R138, R174, R175 ;  /* 0x000000afae8a723e */ /* 0x002fe200000010ff */
[--C-:B------:R-:W-:Y:S02]  /*14830*/  FFMA.FTZ R228, R165, c[0x0][0x2d0], -R148.reuse ;  /* 0x0000b400a5e47a23 */ /* 0x100fe40000010894 */
[----:B------:R-:W-:Y:S01]  /*14840*/  LDSM.16.MT88.4 R164, [R168+0x5900] ;  /* 0x00590000a8a4783b */ /* 0x000fe20000004200 */
[--C-:B------:R-:W-:Y:S02]  /*14850*/  FFMA.FTZ R231, R159, c[0x0][0x2d0], -R148.reuse ;  /* 0x0000b4009fe77a23 */ /* 0x100fe40000010894 */
[--C-:B------:R-:W-:Y:S02]  /*14860*/  FFMA.FTZ R232, R157, c[0x0][0x2d0], -R148.reuse ;  /* 0x0000b4009de87a23 */ /* 0x100fe40000010894 */
[----:B------:R-:W1:Y:S01]  /*14870*/  MUFU.EX2 R132, R132 ;  /* 0x0000008400847308 */ /* 0x000e620000000800 */
[--C-:B------:R-:W-:Y:S02]  /*14880*/  FFMA.FTZ R235, R151, c[0x0][0x2d0], -R148.reuse ;  /* 0x0000b40097eb7a23 */ /* 0x100fe40000010894 */
[--C-:B------:R-:W-:Y:S02]  /*14890*/  FFMA.FTZ R180, R237, c[0x0][0x2d0], -R148.reuse ;  /* 0x0000b400edb47a23 */ /* 0x100fe40000010894 */
[--C-:B------:R-:W-:Y:S02]  /*148a0*/  FFMA.FTZ R181, R181, c[0x0][0x2d0], -R148.reuse ;  /* 0x0000b400b5b57a23 */ /* 0x100fe40000010894 */
[----:B------:R-:W-:Y:S02]  /*148b0*/  FFMA.FTZ R192, R233, c[0x0][0x2d0], -R148 ;  /* 0x0000b400e9c07a23 */ /* 0x000fe40000010894 */
[----:B------:R-:W-:Y:S01]  /*148c0*/  FFMA.FTZ R233, R155, c[0x0][0x2d0], -R150 ;  /* 0x0000b4009be97a23 */ /* 0x000fe20000010896 */
[----:B------:R-:W3:Y:S01]  /*148d0*/  MUFU.EX2 R3, R7 ;  /* 0x0000000700037308 */ /* 0x000ee20000000800 */
[--C-:B------:R-:W-:Y:S02]  /*148e0*/  FFMA.FTZ R193, R193, c[0x0][0x2d0], -R148.reuse ;  /* 0x0000b400c1c17a23 */ /* 0x100fe40000010894 */
[----:B------:R-:W-:Y:S02]  /*148f0*/  FFMA.FTZ R224, R227, c[0x0][0x2d0], -R148 ;  /* 0x0000b400e3e07a23 */ /* 0x000fe40000010894 */
[--C-:B------:R-:W-:Y:S02]  /*14900*/  FFMA.FTZ R227, R163, c[0x0][0x2d0], -R150.reuse ;  /* 0x0000b400a3e37a23 */ /* 0x100fe40000010896 */
[----:B------:R-:W-:Y:S01]  /*14910*/  LDSM.16.MT88.4 R160, [R135+UR4+0x5900] ;  /* 0x0059000487a0783b */ /* 0x000fe20008004200 */
[----:B------:R-:W-:Y:S02]  /*14920*/  FFMA.FTZ R150, R153, c[0x0][0x2d0], -R150 ;  /* 0x0000b40099967a23 */ /* 0x000fe40000010896 */
[----:B------:R-:W4:Y:S01]  /*14930*/  MUFU.EX2 R172, R172 ;  /* 0x000000ac00ac7308 */ /* 0x000f220000000800 */
[--C-:B------:R-:W-:Y:S02]  /*14940*/  FFMA.FTZ R225, R225, c[0x0][0x2d0], -R148.reuse ;  /* 0x0000b400e1e17a23 */ /* 0x100fe40000010894 */
[----:B------:R-:W-:Y:S02]  /*14950*/  FFMA.FTZ R148, R149, c[0x0][0x2d0], -R148 ;  /* 0x0000b40095947a23 */ /* 0x000fe40000010894 */
[C---:B-1----:R-:W-:Y:S01]  /*14960*/  FMUL.FTZ R4, R132.reuse, R128 ;  /* 0x0000008084047220 */ /* 0x042fe20000410000 */
[----:B------:R-:W-:Y:S01]  /*14970*/  LDSM.16.MT88.4 R152, [R134+UR4+0x3900] ;  /* 0x003900048698783b */ /* 0x000fe20008004200 */
[C---:B------:R-:W-:Y:S02]  /*14980*/  FMUL.FTZ R5, R132.reuse, R129 ;  /* 0x0000008184057220 */ /* 0x040fe40000410000 */
[C---:B------:R-:W-:Y:S01]  /*14990*/  FMUL.FTZ R8, R132.reuse, R124 ;  /* 0x0000007c84087220 */ /* 0x040fe20000410000 */
[----:B------:R-:W-:Y:S01]  /*149a0*/  MUFU.EX2 R171, R171 ;  /* 0x000000ab00ab7308 */ /* 0x000fe20000000800 */
[C---:B------:R-:W-:Y:S02]  /*149b0*/  FMUL.FTZ R9, R132.reuse, R125 ;  /* 0x0000007d84097220 */ /* 0x040fe40000410000 */
[C---:B------:R-:W-:Y:S02]  /*149c0*/  FMUL.FTZ R12, R132.reuse, R120 ;  /* 0x00000078840c7220 */ /* 0x040fe40000410000 */
[C---:B---3--:R-:W-:Y:S02]  /*149d0*/  FMUL.FTZ R6, R3.reuse, R130 ;  /* 0x0000008203067220 */ /* 0x048fe40000410000 */
[C---:B------:R-:W-:Y:S02]  /*149e0*/  FMUL.FTZ R7, R3.reuse, R131 ;  /* 0x0000008303077220 */ /* 0x040fe40000410000 */
[C---:B------:R-:W-:Y:S01]  /*149f0*/  FMUL.FTZ R10, R3.reuse, R126 ;  /* 0x0000007e030a7220 */ /* 0x040fe20000410000 */
[----:B------:R-:W1:Y:S01]  /*14a00*/  MUFU.EX2 R170, R170 ;  /* 0x000000aa00aa7308 */ /* 0x000e620000000800 */
[C---:B------:R-:W-:Y:S01]  /*14a10*/  FMUL.FTZ R11, R3.reuse, R127 ;  /* 0x0000007f030b7220 */ /* 0x040fe20000410000 */
[----:B------:R-:W-:Y:S01]  /*14a20*/  LDSM.16.MT88.4 R128, [R168+0x2900] ;  /* 0x00290000a880783b */ /* 0x000fe20000004200 */
[----:B------:R-:W-:Y:S01]  /*14a30*/  FMUL.FTZ R13, R132, R121 ;  /* 0x00000079840d7220 */ /* 0x000fe20000410000 */
[----:B----4-:R-:W-:Y:S01]  /*14a40*/  F2FP.BF16.PACK_AB R137, R172, R173 ;  /* 0x000000adac89723e */ /* 0x010fe200000010ff */
        /* <DEDUP_REMOVED lines=14> */
[----:B-1----:R-:W-:Y:S01]  /*14b30*/  F2FP.BF16.PACK_AB R139, R170, R171 ;  /* 0x000000abaa8b723e */ /* 0x002fe200000010ff */
[C---:B------:R-:W-:Y:S01]  /*14b40*/  FMUL.FTZ R36, R132.reuse, R36 ;  /* 0x0000002484247220 */ /* 0x040fe20000410000 */
[----:B------:R-:W-:Y:S01]  /*14b50*/  LDSM.16.MT88.4 R100, [R134+UR4+0x2100] ;  /* 0x002100048664783b */ /* 0x000fe20008004200 */
[C---:B------:R-:W-:Y:S02]  /*14b60*/  FMUL.FTZ R37, R132.reuse, R37 ;  /* 0x0000002584257220 */ /* 0x040fe40000410000 */
[C---:B------:R-:W-:Y:S02]  /*14b70*/  FMUL.FTZ R38, R3.reuse, R38 ;  /* 0x0000002603267220 */ /* 0x040fe40000410000 */
[C---:B--2---:R-:W-:Y:S01]  /*14b80*/  HMMA.16816.F32.BF16 R4, R136.reuse, R20, R4 ;  /* 0x000000148804723c */ /* 0x044fe20000041804 */
[----:B------:R-:W1:Y:S04]  /*14b90*/  MUFU.EX2 R179, R179 ;  /* 0x000000b300b37308 */ /* 0x000e680000000800 */
[----:B------:R-:W-:Y:S02]  /*14ba0*/  FMUL.FTZ R39, R3, R39 ;  /* 0x0000002703277220 */ /* 0x000fe40000410000 */
[----:B------:R-:W-:Y:S01]  /*14bb0*/  FMUL.FTZ R21, R132, R113 ;  /* 0x0000007184157220 */ /* 0x000fe20000410000 */
[C---:B------:R-:W-:Y:S03]  /*14bc0*/  HMMA.16816.F32.BF16 R8, R136.reuse, R22, R8 ;  /* 0x000000168808723c */ /* 0x040fe60000041808 */
[----:B------:R-:W-:Y:S01]  /*14bd0*/  MUFU.EX2 R180, R180 ;  /* 0x000000b400b47308 */ /* 0x000fe20000000800 */
[----:B------:R-:W-:Y:S01]  /*14be0*/  IADD3 R20, R134, UR4, RZ ;  /* 0x0000000486147c10 */ /* 0x000fe2000fffe0ff */
[C---:B------:R-:W-:Y:S01]  /*14bf0*/  FMUL.FTZ R40, R132.reuse, R40 ;  /* 0x0000002884287220 */ /* 0x040fe20000410000 */
[----:B---3--:R-:W-:Y:S02]  /*14c00*/  LDSM.16.MT88.4 R148, [R168+0x3900] ;  /* 0x00390000a894783b */ /* 0x008fe40000004200 */
[C---:B------:R-:W-:Y:S04]  /*14c10*/  HMMA.16816.F32.BF16 R12, R136.reuse, R24, R12 ;  /* 0x00000018880c723c */ /* 0x040fe8000004180c */
[----:B------:R-:W-:Y:S01]  /*14c20*/  IADD3 R169, R187, R20, RZ ;  /* 0x00000014bba97210 */ /* 0x000fe20007ffe0ff */
[C---:B------:R-:W-:Y:S01]  /*14c30*/  FMUL.FTZ R20, R132.reuse, R112 ;  /* 0x0000007084147220 */ /* 0x040fe20000410000 */
[----:B------:R-:W2:Y:S01]  /*14c40*/  MUFU.EX2 R181, R181 ;  /* 0x000000b500b57308 */ /* 0x000ea20000000800 */
[C---:B------:R-:W-:Y:S01]  /*14c50*/  FMUL.FTZ R22, R3.reuse, R114 ;  /* 0x0000007203167220 */ /* 0x040fe20000410000 */
[C---:B------:R-:W-:Y:S01]  /*14c60*/  HMMA.16816.F32.BF16 R16, R136.reuse, R26, R16 ;  /* 0x0000001a8810723c */ /* 0x040fe20000041810 */
[----:B------:R-:W3:Y:S03]  /*14c70*/  LDSM.16.MT88.4 R120, [R169+0x100] ;  /* 0x00010000a978783b */ /* 0x000ee60000004200 */
[C---:B------:R-:W-:Y:S02]  /*14c80*/  FMUL.FTZ R23, R3.reuse, R115 ;  /* 0x0000007303177220 */ /* 0x040fe40000410000 */
[C---:B------:R-:W-:Y:S02]  /*14c90*/  FMUL.FTZ R24, R132.reuse, R108 ;  /* 0x0000006c84187220 */ /* 0x040fe40000410000 */
[C---:B------:R-:W-:Y:S01]  /*14ca0*/  FMUL.FTZ R25, R132.reuse, R109 ;  /* 0x0000006d84197220 */ /* 0x040fe20000410000 */
[----:B------:R-:W4:Y:S01]  /*14cb0*/  LDSM.16.MT88.4 R112, [R135+UR4+0x2100] ;  /* 0x002100048770783b */ /* 0x000f220008004200 */
[----:B------:R-:W-:Y:S01]  /*14cc0*/  MUFU.EX2 R182, R182 ;  /* 0x000000b600b67308 */ /* 0x000fe20000000800 */
[C---:B------:R-:W-:Y:S03]  /*14cd0*/  HMMA.16816.F32.BF16 R20, R136.reuse, R28, R20 ;  /* 0x0000001c8814723c */ /* 0x040fe60000041814 */
[C---:B------:R-:W-:Y:S02]  /*14ce0*/  FMUL.FTZ R26, R3.reuse, R110 ;  /* 0x0000006e031a7220 */ /* 0x040fe40000410000 */
[C---:B------:R-:W-:Y:S01]  /*14cf0*/  FMUL.FTZ R27, R3.reuse, R111 ;  /* 0x0000006f031b7220 */ /* 0x040fe20000410000 */
[----:B------:R-:W-:Y:S01]  /*14d00*/  LDSM.16.MT88.4 R156, [R169+0x3900] ;  /* 0x00390000a99c783b */ /* 0x000fe20000004200 */
[C---:B------:R-:W-:Y:S02]  /*14d10*/  FMUL.FTZ R28, R132.reuse, R104 ;  /* 0x00000068841c7220 */ /* 0x040fe40000410000 */
[C---:B------:R-:W-:Y:S01]  /*14d20*/  FMUL.FTZ R29, R132.reuse, R105 ;  /* 0x00000069841d7220 */ /* 0x040fe20000410000 */
[----:B------:R-:W5:Y:S02]  /*14d30*/  MUFU.EX2 R183, R183 ;  /* 0x000000b700b77308 */ /* 0x000f640000000800 */
[C---:B------:R-:W-:Y:S02]  /*14d40*/  HMMA.16816.F32.BF16 R24, R136.reuse, R30, R24 ;  /* 0x0000001e8818723c */ /* 0x040fe40000041818 */
[----:B------:R-:W-:Y:S01]  /*14d50*/  LDSM.16.MT88.4 R108, [R169+0x2100] ;  /* 0x00210000a96c783b */ /* 0x000fe20000004200 */
[C---:B------:R-:W-:Y:S02]  /*14d60*/  FMUL.FTZ R41, R132.reuse, R41 ;  /* 0x0000002984297220 */ /* 0x040fe40000410000 */
[C---:B------:R-:W-:Y:S02]  /*14d70*/  FMUL.FTZ R42, R3.reuse, R42 ;  /* 0x0000002a032a7220 */ /* 0x040fe40000410000 */
[C---:B------:R-:W-:Y:S01]  /*14d80*/  FMUL.FTZ R30, R3.reuse, R106 ;  /* 0x0000006a031e7220 */ /* 0x040fe20000410000 */
[----:B------:R-:W-:Y:S01]  /*14d90*/  MUFU.EX2 R192, R192 ;  /* 0x000000c000c07308 */ /* 0x000fe20000000800 */
[C---:B------:R-:W-:Y:S02]  /*14da0*/  FMUL.FTZ R31, R3.reuse, R107 ;  /* 0x0000006b031f7220 */ /* 0x040fe40000410000 */
[----:B------:R-:W1:Y:S01]  /*14db0*/  LDSM.16.MT88.4 R104, [R168+0x2100] ;  /* 0x00210000a868783b */ /* 0x000e620000004200 */
[C---:B------:R-:W-:Y:S02]  /*14dc0*/  FMUL.FTZ R43, R3.reuse, R43 ;  /* 0x0000002b032b7220 */ /* 0x040fe40000410000 */
[C---:B------:R-:W-:Y:S02]  /*14dd0*/  FMUL.FTZ R44, R132.reuse, R44 ;  /* 0x0000002c842c7220 */ /* 0x040fe40000410000 */
[C---:B------:R-:W-:Y:S01]  /*14de0*/  FMUL.FTZ R45, R132.reuse, R45 ;  /* 0x0000002d842d7220 */ /* 0x040fe20000410000 */
[C---:B---3--:R-:W-:Y:S01]  /*14df0*/  HMMA.16816.F32.BF16 R28, R136.reuse, R120, R28 ;  /* 0x00000078881c723c */ /* 0x048fe2000004181c */
[----:B------:R-:W3:Y:S02]  /*14e00*/  MUFU.EX2 R193, R193 ;  /* 0x000000c100c17308 */ /* 0x000ee40000000800 */
[C---:B------:R-:W-:Y:S02]  /*14e10*/  FMUL.FTZ R46, R3.reuse, R46 ;  /* 0x0000002e032e7220 */ /* 0x040fe40000410000 */
[C---:B------:R-:W-:Y:S02]  /*14e20*/  FMUL.FTZ R47, R3.reuse, R47 ;  /* 0x0000002f032f7220 */ /* 0x040fe40000410000 */
[C---:B------:R-:W-:Y:S01]  /*14e30*/  FMUL.FTZ R48, R132.reuse, R48 ;  /* 0x0000003084307220 */ /* 0x040fe20000410000 */
[C---:B------:R-:W-:Y:S01]  /*14e40*/  HMMA.16816.F32.BF16 R32, R136.reuse, R122, R32 ;  /* 0x0000007a8820723c */ /* 0x040fe20000041820 */
[----:B------:R-:W-:Y:S02]  /*14e50*/  LDSM.16.MT88.4 R120, [R169+0x900] ;  /* 0x00090000a978783b */ /* 0x000fe40000004200 */
[----:B------:R-:W-:Y:S01]  /*14e60*/  MUFU.EX2 R194, R194 ;  /* 0x000000c200c27308 */ /* 0x000fe20000000800 */
        /* <DEDUP_REMOVED lines=28> */
[C---:B------:R-:W-:Y:S01]  /*15030*/  FMUL.FTZ R64, R132.reuse, R64 ;  /* 0x0000004084407220 */ /* 0x040fe20000410000 */
[----:B------:R-:W-:Y:S01]  /*15040*/  MUFU.EX2 R226, R226 ;  /* 0x000000e200e27308 */ /* 0x000fe20000000800 */
[C---:B------:R-:W-:Y:S03]  /*15050*/  FMUL.FTZ R65, R132.reuse, R65 ;  /* 0x0000004184417220 */ /* 0x040fe60000410000 */
[C---:B------:R-:W-:Y:S03]  /*15060*/  HMMA.16816.F32.BF16 R60, R136.reuse, R108, R60 ;  /* 0x0000006c883c723c */ /* 0x040fe6000004183c */
[C---:B------:R-:W-:Y:S02]  /*15070*/  FMUL.FTZ R66, R3.reuse, R66 ;  /* 0x0000004203427220 */ /* 0x040fe40000410000 */
[C---:B------:R-:W-:Y:S01]  /*15080*/  FMUL.FTZ R67, R3.reuse, R67 ;  /* 0x0000004303437220 */ /* 0x040fe20000410000 */
[----:B------:R-:W-:Y:S01]  /*15090*/  MUFU.EX2 R195, R195 ;  /* 0x000000c300c37308 */ /* 0x000fe20000000800 */
[C---:B------:R-:W-:Y:S02]  /*150a0*/  FMUL.FTZ R68, R132.reuse, R68 ;  /* 0x0000004484447220 */ /* 0x040fe40000410000 */
[C---:B------:R-:W-:Y:S03]  /*150b0*/  FMUL.FTZ R69, R132.reuse, R69 ;  /* 0x0000004584457220 */ /* 0x040fe60000410000 */
[C---:B------:R-:W-:Y:S01]  /*150c0*/  HMMA.16816.F32.BF16 R64, R136.reuse, R110, R64 ;  /* 0x0000006e8840723c */ /* 0x040fe20000041840 */
[----:B------:R-:W2:Y:S02]  /*150d0*/  LDSM.16.MT88.4 R108, [R134+UR4+0x4100] ;  /* 0x00410004866c783b */ /* 0x000ea40008004200 */
[C---:B------:R-:W-:Y:S01]  /*150e0*/  FMUL.FTZ R70, R3.reuse, R70 ;  /* 0x0000004603467220 */ /* 0x040fe20000410000 */
[----:B------:R-:W-:Y:S01]  /*150f0*/  MUFU.EX2 R228, R228 ;  /* 0x000000e400e47308 */ /* 0x000fe20000000800 */
[C---:B------:R-:W-:Y:S02]  /*15100*/  FMUL.FTZ R71, R3.reuse, R71 ;  /* 0x0000004703477220 */ /* 0x040fe40000410000 */
[C---:B------:R-:W-:Y:S02]  /*15110*/  FMUL.FTZ R72, R132.reuse, R72 ;  /* 0x0000004884487220 */ /* 0x040fe40000410000 */
[C---:B------:R-:W-:Y:S03]  /*15120*/  FMUL.FTZ R73, R132.reuse, R73 ;  /* 0x0000004984497220 */ /* 0x040fe60000410000 */
[C---:B-1----:R-:W-:Y:S02]  /*15130*/  HMMA.16816.F32.BF16 R68, R136.reuse, R104, R68 ;  /* 0x000000688844723c */ /* 0x042fe40000041844 */
[----:B------:R-:W-:Y:S01]  /*15140*/  MUFU.EX2 R227, R227 ;  /* 0x000000e300e37308 */ /* 0x000fe20000000800 */
[C---:B------:R-:W-:Y:S02]  /*15150*/  FMUL.FTZ R74, R3.reuse, R74 ;  /* 0x0000004a034a7220 */ /* 0x040fe40000410000 */
[C---:B------:R-:W-:Y:S02]  /*15160*/  FMUL.FTZ R75, R3.reuse, R75 ;  /* 0x0000004b034b7220 */ /* 0x040fe40000410000 */
[C---:B------:R-:W-:Y:S02]  /*15170*/  FMUL.FTZ R84, R132.reuse, R84 ;  /* 0x0000005484547220 */ /* 0x040fe40000410000 */
[C---:B------:R-:W-:Y:S03]  /*15180*/  FMUL.FTZ R85, R132.reuse, R85 ;  /* 0x0000005584557220 */ /* 0x040fe60000410000 */
[C---:B------:R-:W-:Y:S01]  /*15190*/  HMMA.16816.F32.BF16 R72, R136.reuse, R106, R72 ;  /* 0x0000006a8848723c */ /* 0x040fe20000041848 */
[----:B------:R-:W1:Y:S01]  /*151a0*/  LDSM.16.MT88.4 R104, [R169+0x4100] ;  /* 0x00410000a968783b */ /* 0x000e620000004200 */
[----:B------:R-:W1:Y:S01]  /*151b0*/  MUFU.EX2 R230, R230 ;  /* 0x000000e600e67308 */ /* 0x000e620000000800 */
[C---:B------:R-:W-:Y:S02]  /*151c0*/  FMUL.FTZ R76, R132.reuse, R76 ;  /* 0x0000004c844c7220 */ /* 0x040fe40000410000 */
[C---:B------:R-:W-:Y:S02]  /*151d0*/  FMUL.FTZ R77, R132.reuse, R77 ;  /* 0x0000004d844d7220 */ /* 0x040fe40000410000 */
[C---:B------:R-:W-:Y:S02]  /*151e0*/  FMUL.FTZ R78, R3.reuse, R78 ;  /* 0x0000004e034e7220 */ /* 0x040fe40000410000 */
[C---:B------:R-:W-:Y:S03]  /*151f0*/  FMUL.FTZ R79, R3.reuse, R79 ;  /* 0x0000004f034f7220 */ /* 0x040fe60000410000 */
[C---:B------:R-:W-:Y:S01]  /*15200*/  FMUL.FTZ R86, R3.reuse, R86 ;  /* 0x0000005603567220 */ /* 0x040fe20000410000 */
[----:B------:R-:W-:Y:S01]  /*15210*/  MUFU.EX2 R231, R231 ;  /* 0x000000e700e77308 */ /* 0x000fe20000000800 */
[C---:B------:R-:W-:Y:S02]  /*15220*/  FMUL.FTZ R87, R3.reuse, R87 ;  /* 0x0000005703577220 */ /* 0x040fe40000410000 */
[C---:B----4-:R-:W-:Y:S03]  /*15230*/  HMMA.16816.F32.BF16 R76, R136.reuse, R100, R76 ;  /* 0x00000064884c723c */ /* 0x050fe6000004184c */
[C---:B------:R-:W-:Y:S02]  /*15240*/  FMUL.FTZ R80, R132.reuse, R80 ;  /* 0x0000005084507220 */ /* 0x040fe40000410000 */
[C---:B------:R-:W-:Y:S02]  /*15250*/  FMUL.FTZ R81, R132.reuse, R81 ;  /* 0x0000005184517220 */ /* 0x040fe40000410000 */
[----:B------:R-:W-:Y:S01]  /*15260*/  FMUL.FTZ R82, R3, R82 ;  /* 0x0000005203527220 */ /* 0x000fe20000410000 */
[----:B------:R-:W-:Y:S01]  /*15270*/  F2FP.BF16.PACK_AB R100, R179, R178 ;  /* 0x000000b2b364723e */ /* 0x000fe200000010ff */
[----:B------:R-:W-:Y:S01]  /*15280*/  FMUL.FTZ R83, R3, R83 ;  /* 0x0000005303537220 */ /* 0x000fe20000410000 */
[----:B------:R-:W4:Y:S02]  /*15290*/  MUFU.EX2 R232, R232 ;  /* 0x000000e800e87308 */ /* 0x000f240000000800 */
[C---:B------:R-:W-:Y:S01]  /*152a0*/  FMUL.FTZ R88, R132.reuse, R88 ;  /* 0x0000005884587220 */ /* 0x040fe20000410000 */
[----:B--2---:R-:W-:Y:S01]  /*152b0*/  F2FP.BF16.PACK_AB R101, R181, R180 ;  /* 0x000000b4b565723e */ /* 0x004fe200000010ff */
[C---:B------:R-:W-:Y:S02]  /*152c0*/  FMUL.FTZ R89, R132.reuse, R89 ;  /* 0x0000005984597220 */ /* 0x040fe40000410000 */
[C---:B------:R-:W-:Y:S03]  /*152d0*/  HMMA.16816.F32.BF16 R80, R136.reuse, R102, R80 ;  /* 0x000000668850723c */ /* 0x040fe60000041850 */
[C---:B------:R-:W-:Y:S01]  /*152e0*/  FMUL.FTZ R90, R3.reuse, R90 ;  /* 0x0000005a035a7220 */ /* 0x040fe20000410000 */
[----:B------:R-:W2:Y:S01]  /*152f0*/  MUFU.EX2 R233, R233 ;  /* 0x000000e900e97308 */ /* 0x000ea20000000800 */
[----:B------:R-:W-:Y:S02]  /*15300*/  FMUL.FTZ R91, R3, R91 ;  /* 0x0000005b035b7220 */ /* 0x000fe40000410000 */
[C---:B------:R-:W-:Y:S01]  /*15310*/  FMUL.FTZ R92, R132.reuse, R92 ;  /* 0x0000005c845c7220 */ /* 0x040fe20000410000 */
[C---:B------:R-:W-:Y:S04]  /*15320*/  HMMA.16816.F32.BF16 R84, R136.reuse, R108, R84 ;  /* 0x0000006c8854723c */ /* 0x040fe80000041854 */
[C---:B------:R-:W-:Y:S01]  /*15330*/  FMUL.FTZ R93, R132.reuse, R93 ;  /* 0x0000005d845d7220 */ /* 0x040fe20000410000 */
[----:B-----5:R-:W-:Y:S01]  /*15340*/  F2FP.BF16.PACK_AB R102, R183, R182 ;  /* 0x000000b6b766723e */ /* 0x020fe200000010ff */
[----:B------:R-:W-:Y:S01]  /*15350*/  FMUL.FTZ R94, R3, R94 ;  /* 0x0000005e035e7220 */ /* 0x000fe20000410000 */
[----:B---3--:R-:W-:Y:S01]  /*15360*/  F2FP.BF16.PACK_AB R103, R193, R192 ;  /* 0x000000c0c167723e */ /* 0x008fe200000010ff */
[C---:B------:R-:W-:Y:S01]  /*15370*/  HMMA.16816.F32.BF16 R88, R136.reuse, R110, R88 ;  /* 0x0000006e8858723c */ /* 0x040fe20000041858 */
[----:B------:R-:W3:Y:S01]  /*15380*/  LDSM.16.MT88.4 R108, [R168+0x900] ;  /* 0x00090000a86c783b */ /* 0x000ee20000004200 */
[----:B------:R-:W5:Y:S02]  /*15390*/  MUFU.EX2 R235, R235 ;  /* 0x000000eb00eb7308 */ /* 0x000f640000000800 */
        /* <DEDUP_REMOVED lines=10> */
[----:B------:R-:W-:Y:S02]  /*15440*/  FADD.FTZ R176, R176, R177 ;  /* 0x000000b1b0b07221 */ /* 0x000fe40000010000 */
[----:B------:R-:W-:Y:S02]  /*15450*/  FADD.FTZ R172, R172, R173 ;  /* 0x000000adacac7221 */ /* 0x000fe40000010000 */
[----:B------:R-:W-:Y:S01]  /*15460*/  F2FP.BF16.PACK_AB R136, R230, R227 ;  /* 0x000000e3e688723e */ /* 0x000fe200000010ff */
[C---:B------:R-:W-:Y:S05]  /*15470*/  HMMA.16816.F32.BF16 R4, R100.reuse, R112, R4 ;  /* 0x000000706404723c */ /* 0x040fea0000041804 */
[----:B----4-:R-:W-:Y:S01]  /*15480*/  F2FP.BF16.PACK_AB R137, R232, R231 ;  /* 0x000000e7e889723e */ /* 0x010fe200000010ff */
[----:B------:R-:W-:Y:S01]  /*15490*/  FADD.FTZ R3, R175, R176 ;  /* 0x000000b0af037221 */ /* 0x000fe20000010000 */
[----:B--2---:R-:W-:Y:S01]  /*154a0*/  F2FP.BF16.PACK_AB R138, R234, R233 ;  /* 0x000000e9ea8a723e */ /* 0x004fe200000010ff */
[C---:B------:R-:W-:Y:S01]  /*154b0*/  HMMA.16816.F32.BF16 R8, R100.reuse, R114, R8 ;  /* 0x000000726408723c */ /* 0x040fe20000041808 */
[----:B------:R-:W-:Y:S03]  /*154c0*/  LDSM.16.MT88.4 R112, [R168+0x4900] ;  /* 0x00490000a870783b */ /* 0x000fe60000004200 */
[----:B-----5:R-:W-:Y:S01]  /*154d0*/  F2FP.BF16.PACK_AB R139, R236, R235 ;  /* 0x000000ebec8b723e */ /* 0x020fe200000010ff */
[----:B------:R-:W-:Y:S03]  /*154e0*/  FADD.FTZ R3, R174, R3 ;  /* 0x00000003ae037221 */ /* 0x000fe60000010000 */
[C---:B---3--:R-:W-:Y:S04]  /*154f0*/  HMMA.16816.F32.BF16 R12, R100.reuse, R108, R12 ;  /* 0x0000006c640c723c */ /* 0x048fe8000004180c */
[----:B------:R-:W-:Y:S04]  /*15500*/  FADD.FTZ R178, R178, R3 ;  /* 0x00000003b2b27221 */ /* 0x000fe80000010000 */
[C---:B------:R-:W-:Y:S01]  /*15510*/  HMMA.16816.F32.BF16 R16, R100.reuse, R110, R16 ;  /* 0x0000006e6410723c */ /* 0x040fe20000041810 */
[----:B------:R-:W2:Y:S03]  /*15520*/  LDSM.16.MT88.4 R108, [R135+UR4+0x4900] ;  /* 0x00490004876c783b */ /* 0x000ea60008004200 */
        /* <DEDUP_REMOVED lines=32> */
[----:B------:R-:W-:Y:S02]  /*15730*/  F2FP.BF16.PACK_AB R100, R229, R194 ;  /* 0x000000c2e564723e */ /* 0x000fe400000010ff */
[----:B------:R-:W-:Y:S03]  /*15740*/  F2FP.BF16.PACK_AB R101, R225, R224 ;  /* 0x000000e0e165723e */ /* 0x000fe600000010ff */
[----:B------:R-:W-:Y:S02]  /*15750*/  F2FP.BF16.PACK_AB R102, R226, R223 ;  /* 0x000000dfe266723e */ /* 0x000fe400000010ff */
[----:B------:R-:W-:Y:S07]  /*15760*/  F2FP.BF16.PACK_AB R103, R228, R195 ;  /* 0x000000c3e467723e */ /* 0x000fee00000010ff */
[C---:B--2---:R-:W-:Y:S08]  /*15770*/  HMMA.16816.F32.BF16 R4, R100.reuse, R108, R4 ;  /* 0x0000006c6404723c */ /* 0x044ff00000041804 */
[C---:B------:R-:W-:Y:S01]  /*15780*/  HMMA.16816.F32.BF16 R8, R100.reuse, R110, R8 ;  /* 0x0000006e6408723c */ /* 0x040fe20000041808 */
[----:B------:R-:W2:Y:S07]  /*15790*/  LDSM.16.MT88.4 R108, [R134+UR4+0x3100] ;  /* 0x00310004866c783b */ /* 0x000eae0008004200 */
        /* <DEDUP_REMOVED lines=31> */
[C---:B------:R-:W-:Y:S08]  /*15990*/  HMMA.16816.F32.BF16 R124, R136.reuse, R126, R8 ;  /* 0x0000007e887c723c */ /* 0x040ff00000041808 */
[C---:B-1----:R-:W-:Y:S08]  /*159a0*/  HMMA.16816.F32.BF16 R120, R136.reuse, R116, R12 ;  /* 0x000000748878723c */ /* 0x042ff0000004180c */
[C---:B------:R-:W-:Y:S08]  /*159b0*/  HMMA.16816.F32.BF16 R116, R136.reuse, R118, R16 ;  /* 0x000000768874723c */ /* 0x040ff00000041810 */
[C---:B------:R-:W-:Y:S01]  /*159c0*/  HMMA.16816.F32.BF16 R112, R136.reuse, R104, R20 ;  /* 0x000000688870723c */ /* 0x040fe20000041814 */
[----:B------:R-:W1:Y:S07]  /*159d0*/  LDSM.16.MT88.4 R20, [R134+UR4+0x5900] ;  /* 0x005900048614783b */ /* 0x000e6e0008004200 */
[C---:B------:R-:W-:Y:S01]  /*159e0*/  HMMA.16816.F32.BF16 R108, R136.reuse, R106, R24 ;  /* 0x0000006a886c723c */ /* 0x040fe20000041818 */
[----:B------:R-:W2:Y:S07]  /*159f0*/  LDSM.16.MT88.4 R24, [R169+0x5900] ;  /* 0x00590000a918783b */ /* 0x000eae0000004200 */
        /* <DEDUP_REMOVED lines=23> */
[----:B------:R-:W-:Y:S03]  /*15b70*/  FADD.FTZ R20, R229, R20 ;  /* 0x00000014e5147221 */ /* 0x000fe60000010000 */
[----:B------:R-:W-:Y:S01]  /*15b80*/  FADD.FTZ R22, R224, R193 ;  /* 0x000000c1e0167221 */ /* 0x000fe20000010000 */
[C---:B--2---:R-:W-:Y:S04]  /*15b90*/  HMMA.16816.F32.BF16 R92, R136.reuse, R24, R92 ;  /* 0x00000018885c723c */ /* 0x044fe8000004185c */
[----:B------:R-:W-:Y:S02]  /*15ba0*/  FADD.FTZ R22, R225, R22 ;  /* 0x00000016e1167221 */ /* 0x000fe40000010000 */
[----:B------:R-:W-:Y:S02]  /*15bb0*/  FADD.FTZ R223, R223, R20 ;  /* 0x00000014dfdf7221 */ /* 0x000fe40000010000 */
[----:B------:R-:W-:Y:S01]  /*15bc0*/  FADD.FTZ R195, R195, R22 ;  /* 0x00000016c3c37221 */ /* 0x000fe20000010000 */
[----:B------:R-:W-:Y:S03]  /*15bd0*/  HMMA.16816.F32.BF16 R96, R136, R26, R96 ;  /* 0x0000001a8860723c */ /* 0x000fe60000041860 */
[----:B------:R-:W-:Y:S02]  /*15be0*/  FADD.FTZ R226, R226, R223 ;  /* 0x000000dfe2e27221 */ /* 0x000fe40000010000 */
[----:B------:R-:W-:Y:S02]  /*15bf0*/  FADD.FTZ R228, R228, R195 ;  /* 0x000000c3e4e47221 */ /* 0x000fe40000010000 */
[----:B------:R-:W-:Y:S02]  /*15c00*/  FADD.FTZ R227, R227, R226 ;  /* 0x000000e2e3e37221 */ /* 0x000fe40000010000 */
[----:B------:R-:W-:Y:S03]  /*15c10*/  FADD.FTZ R231, R231, R228 ;  /* 0x000000e4e7e77221 */ /* 0x000fe60000010000 */
        /* <DEDUP_REMOVED lines=8> */
[----:B------:R-:W-:Y:S01]  /*15ca0*/  USHF.L.U32 UR4, UR13, 0x6, URZ ;  /* 0x000000060d047899 */ /* 0x000fe2000800063f */
[----:B------:R-:W-:Y:S05]  /*15cb0*/  IMAD.MOV.U32 R203, RZ, RZ, RZ ;  /* 0x000000ffffcb7224 */ /* 0x000fea00078e00ff */
[----:B------:R-:W-:Y:S05]  /*15cc0*/  IMAD.U32 R3, RZ, RZ, UR4 ;  /* 0x00000004ff037e24 */ /* 0x000fea000f8e00ff */
[----:B------:R-:W-:Y:S04]  /*15cd0*/  IADD3 R3, R206, UR8, R3 ;  /* 0x00000008ce037c10 */ /* 0x000fe8000fffe003 */
[----:B------:R-:W-:Y:S05]  /*15ce0*/  IADD3 R204, R3, -0x80, RZ ;  /* 0xffffff8003cc7810 */ /* 0x000fea0007ffe0ff */
[----:B------:R-:W-:Y:S04]  /*15cf0*/  @P2 IMAD.HI.U32 R4, R204, c[0x0][0x2bc], RZ ;  /* 0x0000af00cc042a27 */ /* 0x000fe800078e00ff */
[----:B------:R-:W-:Y:S01]  /*15d00*/  IMAD.MOV.U32 R3, RZ, RZ, R204 ;  /* 0x000000ffff037224 */ /* 0x000fe200078e00cc */
[----:B------:R-:W-:Y:S04]  /*15d10*/  @P2 SHF.R.U32.HI R3, RZ, c[0x0][0x2c0], R4 ;  /* 0x0000b000ff032a19 */ /* 0x000fe80000011604 */
        /* <DEDUP_REMOVED lines=8> */
[----:B------:R1:W2:Y:S04]  /*15da0*/  @!P3 LDG.E R203, [R8.64] ;  /* 0x0000000a08cbb981 */ /* 0x0002a8000c1e1900 */
[----:B------:R-:W-:Y:S04]  /*15db0*/  IMAD R3, R3, c[0x0][0x1e0], RZ ;  /* 0x0000780003037a24 */ /* 0x000fe800078e02ff */
[----:B------:R-:W-:Y:S04]  /*15dc0*/  IMAD R3, R204, c[0x0][0x1e4], R3 ;  /* 0x00007900cc037a24 */ /* 0x000fe800078e0203 */
[----:B------:R-:W-:Y:S01]  /*15dd0*/  IMAD.IADD R5, R5, 0x1, R3 ;  /* 0x0000000105057824 */ /* 0x000fe200078e0203 */
[----:B-1----:R-:W-:Y:S02]  /*15de0*/  SEL R8, RZ, 0x10, P5 ;  /* 0x00000010ff087807 */ /* 0x002fe40002800000 */
[----:B------:R-:W-:Y:S02]  /*15df0*/  IADD3 R9, -R216, 0x10, RZ ;  /* 0x00000010d8097810 */ /* 0x000fe40007ffe1ff */
[----:B------:R-:W-:Y:S02]  /*15e00*/  IADD3 R16, -R8, 0x10, RZ ;  /* 0x0000001008107810 */ /* 0x000fe40007ffe1ff */
[----:B------:R-:W-:Y:S02]  /*15e10*/  LOP3.LUT R9, R9, 0xf, RZ, 0xc0, !PT ;  /* 0x0000000f09097812 */ /* 0x000fe400078ec0ff */
[----:B------:R-:W-:Y:S02]  /*15e20*/  LOP3.LUT R16, R16, 0xf, RZ, 0xc0, !PT ;  /* 0x0000000f10107812 */ /* 0x000fe400078ec0ff */
[----:B------:R-:W-:Y:S02]  /*15e30*/  ISETP.NE.U32.AND P2, PT, R8, RZ, PT ;  /* 0x000000ff0800720c */ /* 0x000fe40003f45070 */
[----:B--2---:R-:W-:Y:S01]  /*15e40*/  SHF.R.S32.HI R6, RZ, 0x1f, R203 ;  /* 0x0000001fff067819 */ /* 0x004fe200000114cb */
[C---:B------:R-:W-:Y:S04]  /*15e50*/  IMAD.WIDE.U32 R4, R203.reuse, c[0x0][0x1f0], R4 ;  /* 0x00007c00cb047a25 */ /* 0x040fe800078e0004 */
[----:B------:R-:W-:Y:S01]  /*15e60*/  IMAD R6, R6, c[0x0][0x1f0], RZ ;  /* 0x00007c0006067a24 */ /* 0x000fe200078e02ff */
[----:B------:R-:W-:Y:S03]  /*15e70*/  IADD3 R4, P0, R208, R4, RZ ;  /* 0x00000004d0047210 */ /* 0x000fe60007f1e0ff */
[----:B------:R-:W-:Y:S05]  /*15e80*/  IMAD R6, R203, c[0x0][0x1f4], R6 ;  /* 0x00007d00cb067a24 */ /* 0x000fea00078e0206 */
[----:B------:R-:W-:Y:S01]  /*15e90*/  IADD3.X R3, R199, R5, R6, P0, !PT ;  /* 0x00000005c7037210 */ /* 0x000fe200007fe406 */
[----:B------:R-:W-:Y:S01]  /*15ea0*/  IMAD.SHL.U32 R5, R218, 0x2, RZ ;  /* 0x00000002da057824 */ /* 0x000fe200078e00ff */
[----:B------:R-:W-:Y:S02]  /*15eb0*/  LEA R7, P0, R4, c[0x0][0x1c8], 0x1 ;  /* 0x0000720004077a11 */ /* 0x000fe400078008ff */
[----:B------:R-:W-:Y:S02]  /*15ec0*/  SHF.L.U64.HI R6, R218, 0x1, R215 ;  /* 0x00000001da067819 */ /* 0x000fe400000102d7 */
[----:B------:R-:W-:Y:S01]  /*15ed0*/  LEA.HI.X R15, R4, c[0x0][0x1cc], R3, 0x1, P0 ;  /* 0x00007300040f7a11 */ /* 0x000fe200000f0c03 */
[----:B------:R-:W1:Y:S01]  /*15ee0*/  SHFL.IDX PT, R12, R7, 0x1, 0x181f ;  /* 0x00381f00070c7f89 */ /* 0x000e6200000e0000 */
[----:B------:R-:W-:Y:S01]  /*15ef0*/  SEL R4, RZ, 0x10, P4 ;  /* 0x00000010ff047807 */ /* 0x000fe20002000000 */
[----:B------:R-:W-:Y:S02]  /*15f00*/  IMAD.SHL.U32 R3, R214, 0x2, RZ ;  /* 0x00000002d6037824 */ /* 0x000fe400078e00ff */
[----:B------:R-:W2:Y:S01]  /*15f10*/  SHFL.IDX PT, R11, R15, 0x1, 0x181f ;  /* 0x00381f000f0b7f89 */ /* 0x000ea200000e0000 */
[----:B------:R-:W-:Y:S03]  /*15f20*/  IADD3 R10, -R4, 0x10, RZ ;  /* 0x00000010040a7810 */ /* 0x000fe60007ffe1ff */
[----:B------:R3:W4:Y:S01]  /*15f30*/  SHFL.IDX PT, R14, R7, RZ, 0x181f ;  /* 0x00181fff070e7589 */ /* 0x00072200000e0000 */
[----:B------:R-:W-:Y:S03]  /*15f40*/  LOP3.LUT R10, R10, 0xf, RZ, 0xc0, !PT ;  /* 0x0000000f0a0a7812 */ /* 0x000fe600078ec0ff */
[----:B------:R-:W5:Y:S01]  /*15f50*/  SHFL.IDX PT, R13, R15, RZ, 0x181f ;  /* 0x00181fff0f0d7589 */ /* 0x000f6200000e0000 */
[-C--:B-1----:R-:W-:Y:S04]  /*15f60*/  IADD3 R16, P1, P0, R16, R12.reuse, R5 ;  /* 0x0000000c10107210 */ /* 0x082fe8000783e005 */
[-C--:B--2---:R-:W-:Y:S02]  /*15f70*/  IADD3.X R17, RZ, R11.reuse, R6, P1, P0 ;  /* 0x0000000bff117210 */ /* 0x084fe40000fe0406 */
[-C--:B------:R-:W-:Y:S01]  /*15f80*/  IADD3 R18, P1, P0, R10, R12.reuse, R3 ;  /* 0x0000000c0a127210 */ /* 0x080fe2000783e003 */
[----:B------:R-:W-:Y:S01]  /*15f90*/  IMAD.U32 R10, RZ, RZ, UR6 ;  /* 0x00000006ff0a7e24 */ /* 0x000fe2000f8e00ff */
[----:B---3--:R-:W-:Y:S03]  /*15fa0*/  SHF.L.U64.HI R7, R214, 0x1, R217 ;  /* 0x00000001d6077819 */ /* 0x008fe600000102d9 */
[----:B------:R-:W-:Y:S01]  /*15fb0*/  IMAD R10, R10, 0x3000, R205 ;  /* 0x000030000a0a7824 */ /* 0x000fe200078e02cd */
[-C--:B------:R-:W-:Y:S02]  /*15fc0*/  IADD3.X R19, RZ, R11.reuse, R7, P1, P0 ;  /* 0x0000000bff137210 */ /* 0x080fe40000fe0407 */
[----:B------:R-:W-:Y:S04]  /*15fd0*/  IADD3 R20, P1, P0, R9, R12, R221 ;  /* 0x0000000c09147210 */ /* 0x000fe8000783e0dd */
[----:B------:R-:W-:Y:S02]  /*15fe0*/  IADD3.X R21, RZ, R11, R222, P1, P0 ;  /* 0x0000000bff157210 */ /* 0x000fe40000fe04de */
[C---:B----4-:R-:W-:Y:S02]  /*15ff0*/  IADD3 R22, P1, R14.reuse, R5, RZ ;  /* 0x000000050e167210 */ /* 0x050fe40007f3e0ff */
[----:B------:R-:W-:Y:S01]  /*16000*/  IADD3 R24, P0, R14, R3, RZ ;  /* 0x000000030e187210 */ /* 0x000fe20007f1e0ff */
[----:B------:R-:W-:Y:S02]  /*16010*/  IMAD.SHL.U32 R3, R10, 0x2, RZ ;  /* 0x000000020a037824 */ /* 0x000fe400078e00ff */
[C---:B-----5:R-:W-:Y:S01]  /*16020*/  IMAD.X R23, R13.reuse, 0x1, R6, P1 ;  /* 0x000000010d177824 */ /* 0x060fe200008e0606 */
        /* <DEDUP_REMOVED lines=11> */
.L_x_1673:
[----:B------:R-:W-:Y:S01]  /*160e0*/  UISETP.GT.AND UP0, UPT, UR13, UR7, UPT ;  /* 0x000000070d00728c */ /* 0x000fe2000bf04270 */
[----:B------:R-:W0:Y:S01]  /*160f0*/  LDGDEPBAR ;  /* 0x00000000000079af */ /* 0x000e220000000000 */
[----:B------:R-:W-:Y:S01]  /*16100*/  UIADD3 UR4, UR5, 0x1, URZ ;  /* 0x0000000105047890 */ /* 0x000fe2000fffe03f */
[----:B------:R-:W-:Y:S01]  /*16110*/  IMAD.MOV.U32 R132, RZ, RZ, R0 ;  /* 0x000000ffff847224 */ /* 0x000fe200078e0000 */
[----:B------:R-:W-:Y:S01]  /*16120*/  UISETP.GE.AND UP1, UPT, UR5, 0x1, UPT ;  /* 0x000000010500788c */ /* 0x000fe2000bf26270 */
[----:B-1----:R-:W-:Y:S01]  /*16130*/  MOV R3, R2 ;  /* 0x0000000200037202 */ /* 0x002fe20000000f00 */
[----:B------:R-:W-:Y:S01]  /*16140*/  UIADD3 UR13, UR13, -0x1, URZ ;  /* 0xffffffff0d0d7890 */ /* 0x000fe2000fffe03f */
[----:B------:R-:W-:Y:S01]  /*16150*/  PLOP3.LUT P0, PT, PT, PT, UP0, 0x80, 0x0 ;  /* 0x000000000000781c */ /* 0x000fe20003f0f008 */
[----:B------:R-:W-:Y:S11]  /*16160*/  USEL UR5, UR4, URZ, !UP1 ;  /* 0x0000003f04057287 */ /* 0x000ff6000c800000 */
[----:B------:R-:W-:Y:S01]  /*16170*/  @!UPT UIADD3 URZ, URZ, URZ, URZ ;  /* 0x0000003f3f3ff290 */ /* 0x000fe2000fffe03f */
[----:B------:R-:W-:-:S05]  /*16180*/  @P0 BRA `(.L_x_1674) ;  /* 0xffffca0000000947 */ /* 0x000fca000383ffff */
.L_x_1671:
[----:B------:R-:W-:-:S13]  /*16190*/  ISETP.LE.AND P0, PT, RZ, UR13, PT ;  /* 0x0000000dff007c0c */ /* 0x000fda000bf03270 */
[----:B------:R-:W-:Y:S05]  /*161a0*/  @!P0 BRA `(.L_x_1675) ;  /* 0x00002fb000008947 */ /* 0x000fea0003800000 */
[----:B------:R-:W2:Y:S01]  /*161b0*/  S2R R4, SR_TID.X ;  /* 0x0000000000047919 */ /* 0x000ea20000002100 */
[----:B------:R-:W-:Y:S01]  /*161c0*/  IMAD.MOV.U32 R192, RZ, RZ, 0x40 ;  /* 0x00000040ffc07424 */ /* 0x000fe200078e00ff */
[C---:B------:R-:W-:Y:S01]  /*161d0*/  SHF.L.U64.HI R215, R218.reuse, 0x1, R215 ;  /* 0x00000001dad77819 */ /* 0x040fe200000102d7 */
[----:B------:R-:W-:Y:S01]  /*161e0*/  IMAD.SHL.U32 R218, R218, 0x2, RZ ;  /* 0x00000002dada7824 */ /* 0x000fe200078e00ff */
[C---:B------:R-:W-:Y:S01]  /*161f0*/  SHF.L.U64.HI R217, R214.reuse, 0x1, R217 ;  /* 0x00000001d6d97819 */ /* 0x040fe200000102d9 */
[----:B------:R-:W-:Y:S02]  /*16200*/  IMAD.SHL.U32 R214, R214, 0x2, RZ ;  /* 0x00000002d6d67824 */ /* 0x000fe400078e00ff */
[----:B------:R-:W-:Y:S02]  /*16210*/  IMAD.MOV.U32 R133, RZ, RZ, R2 ;  /* 0x000000ffff857224 */ /* 0x000fe400078e0002 */
[----:B------:R-:W-:Y:S01]  /*16220*/  IMAD.IADD R190, R188, 0x1, R187 ;  /* 0x00000001bcbe7824 */ /* 0x000fe200078e02bb */
[----:B-12---:R-:W-:-:S04]  /*16230*/  SHF.R.S32.HI R3, RZ, 0x1f, R4 ;  /* 0x0000001fff037819 */ /* 0x006fc80000011404 */
[----:B------:R-:W-:-:S04]  /*16240*/  LEA.HI R3, R3, R4, RZ, 0x3 ;  /* 0x0000000403037211 */ /* 0x000fc800078f18ff */
[----:B------:R-:W-:-:S05]  /*16250*/  LOP3.LUT R3, R3, 0xfffffff8, RZ, 0xc0, !PT ;  /* 0xfffffff803037812 */ /* 0x000fca00078ec0ff */
[----:B------:R-:W-:Y:S01]  /*16260*/  IMAD.IADD R3, R4, 0x1, -R3 ;  /* 0x0000000104037824 */ /* 0x000fe200078e0a03 */
[----:B------:R-:W-:-:S04]  /*16270*/  SHF.R.S32.HI R4, RZ, 0x1f, R213 ;  /* 0x0000001fff047819 */ /* 0x000fc800000114d5 */
[----:B------:R-:W-:Y:S01]  /*16280*/  LOP3.LUT P0, RZ, R3, 0x4, RZ, 0xc0, !PT ;  /* 0x0000000403ff7812 */ /* 0x000fe2000780c0ff */
[----:B------:R-:W-:Y:S01]  /*16290*/  IMAD.MOV.U32 R3, RZ, RZ, R0 ;  /* 0x000000ffff037224 */ /* 0x000fe200078e0000 */
[C---:B------:R-:W-:Y:S01]  /*162a0*/  SHF.L.U64.HI R193, R213.reuse, 0x1, R4 ;  /* 0x00000001d5c17819 */ /* 0x040fe20000010204 */
[----:B------:R-:W-:Y:S01]  /*162b0*/  IMAD.SHL.U32 R213, R213, 0x2, RZ ;  /* 0x00000002d5d57824 */ /* 0x000fe200078e00ff */
[----:B------:R-:W-:Y:S02]  /*162c0*/  SEL R192, R192, 0xffffffc0, !P0 ;  /* 0xffffffc0c0c07807 */ /* 0x000fe40004000000 */
.L_x_1678:
        /* <DEDUP_REMOVED lines=26> */
[----:B------:R-:W-:Y:S05]  /*16470*/  IMAD.WIDE.U32 R8, R203, c[0x0][0x218], R8 ;  /* 0x00008600cb087a25 */ /* 0x000fea00078e0008 */
[----:B------:R-:W-:Y:S04]  /*16480*/  IADD3 R5, P0, R5, R8, RZ ;  /* 0x0000000805057210 */ /* 0x000fe80007f1e0ff */
[----:B------:R-:W-:Y:S02]  /*16490*/  IADD3.X R0, R198, R9, R7, P0, !PT ;  /* 0x00000009c6007210 */ /* 0x000fe400007fe407 */
[C---:B------:R-:W-:Y:S04]  /*164a0*/  LEA R20, P0, R5.reuse, c[0x0][0x1f8], 0x1 ;  /* 0x00007e0005147a11 */ /* 0x040fe800078008ff */
[----:B------:R-:W-:Y:S01]  /*164b0*/  LEA.HI.X R6, R5, c[0x0][0x1fc], R0, 0x1, P0 ;  /* 0x00007f0005067a11 */ /* 0x000fe200000f0c00 */
[----:B------:R-:W5:Y:S01]  /*164c0*/  SHFL.IDX PT, R9, R20, RZ, 0x181f ;  /* 0x00181fff14097589 */ /* 0x000f6200000e0000 */
[----:B------:R-:W-:Y:S03]  /*164d0*/  IMAD.U32 R5, RZ, RZ, UR6 ;  /* 0x00000006ff057e24 */ /* 0x000fe6000f8e00ff */
[----:B------:R-:W4:Y:S01]  /*164e0*/  SHFL.IDX PT, R2, R6, RZ, 0x181f ;  /* 0x00181fff06027589 */ /* 0x000f2200000e0000 */
[----:B------:R-:W-:Y:S03]  /*164f0*/  IMAD R4, R5, 0x6000, R202 ;  /* 0x0000600005047824 */ /* 0x000fe600078e02ca */
[----:B------:R-:W3:Y:S04]  /*16500*/  SHFL.IDX PT, R7, R20, 0x1, 0x181f ;  /* 0x00381f0014077f89 */ /* 0x000ee800000e0000 */
[----:B------:R2:W1:Y:S01]  /*16510*/  SHFL.IDX PT, R0, R6, 0x1, 0x181f ;  /* 0x00381f0006007f89 */ /* 0x00046200000e0000 */
[C---:B-----5:R-:W-:Y:S02]  /*16520*/  IADD3 R10, P0, R9.reuse, R218, RZ ;  /* 0x000000da090a7210 */ /* 0x060fe40007f1e0ff */
[C---:B------:R-:W-:Y:S02]  /*16530*/  IADD3 R8, P1, R9.reuse, R214, RZ ;  /* 0x000000d609087210 */ /* 0x040fe40007f3e0ff */
[C---:B----4-:R-:W-:Y:S02]  /*16540*/  IADD3.X R11, R2.reuse, R215, RZ, P0, !PT ;  /* 0x000000d7020b7210 */ /* 0x050fe400007fe4ff */
[----:B------:R-:W-:Y:S01]  /*16550*/  IADD3 R14, P0, R9, R213, RZ ;  /* 0x000000d5090e7210 */ /* 0x000fe20007f1e0ff */
[C---:B------:R-:W-:Y:S01]  /*16560*/  IMAD.X R9, R2.reuse, 0x1, R217, P1 ;  /* 0x0000000102097824 */ /* 0x040fe200008e06d9 */
[C---:B---3--:R-:W-:Y:S01]  /*16570*/  IADD3 R12, P2, R7.reuse, R218, RZ ;  /* 0x000000da070c7210 */ /* 0x048fe20007f5e0ff */
[----:B------:R3:W-:Y:S02]  /*16580*/  LDGSTS.E.BYPASS.LTC128B.128 [R4], [R10.64], !P5 ;  /* 0x000000000a047fae */ /* 0x0007e4000e901d4a */
[----:B------:R-:W-:Y:S01]  /*16590*/  IMAD.X R15, R2, 0x1, R193, P0 ;  /* 0x00000001020f7824 */ /* 0x000fe200000e06c1 */
[C---:B--2---:R-:W-:Y:S01]  /*165a0*/  IADD3 R6, P1, R7.reuse, R214, RZ ;  /* 0x000000d607067210 */ /* 0x044fe20007f3e0ff */
[----:B------:R3:W-:Y:S01]  /*165b0*/  LDGSTS.E.BYPASS.LTC128B.128 [R4+0x2000], [R8.64], !P4 ;  /* 0x0200000008047fae */ /* 0x0007e2000e101d4a */
[C---:B-1----:R-:W-:Y:S02]  /*165c0*/  IADD3.X R13, R0.reuse, R215, RZ, P2, !PT ;  /* 0x000000d7000d7210 */ /* 0x042fe400017fe4ff */
[----:B------:R-:W-:Y:S01]  /*165d0*/  IADD3 R20, P0, R7, R213, RZ ;  /* 0x000000d507147210 */ /* 0x000fe20007f1e0ff */
[----:B------:R3:W-:Y:S01]  /*165e0*/  LDGSTS.E.BYPASS.LTC128B.128 [R4+0x4000], [R14.64], !P6 ;  /* 0x040000000e047fae */ /* 0x0007e2000f101d4a */
[C---:B------:R-:W-:Y:S02]  /*165f0*/  IMAD.X R7, R0.reuse, 0x1, R217, P1 ;  /* 0x0000000100077824 */ /* 0x040fe400008e06d9 */
[----:B------:R-:W-:Y:S01]  /*16600*/  IADD3.X R21, R0, R193, RZ, P0, !PT ;  /* 0x000000c100157210 */ /* 0x000fe200007fe4ff */
[----:B------:R3:W-:Y:S04]  /*16610*/  LDGSTS.E.BYPASS.LTC128B.128 [R4+0x1000], [R12.64], !P5 ;  /* 0x010000000c047fae */ /* 0x0007e8000e901d4a */
[----:B------:R3:W-:Y:S04]  /*16620*/  LDGSTS.E.BYPASS.LTC128B.128 [R4+0x3000], [R6.64], !P4 ;  /* 0x0300000006047fae */ /* 0x0007e8000e101d4a */
[----:B------:R3:W-:Y:S02]  /*16630*/  LDGSTS.E.BYPASS.LTC128B.128 [R4+0x5000], [R20.64], !P6 ;  /* 0x0500000014047fae */ /* 0x0007e4000f101d4a */
.L_x_1676:
        /* <DEDUP_REMOVED lines=218> */
[----:B---3--:R-:W-:Y:S02]  /*173e0*/  FMNMX.FTZ R0, R181, R0, !PT ;  /* 0x00000000b5007209 */ /* 0x008fe40007810000 */
[----:B------:R-:W-:Y:S07]  /*173f0*/  IADD3 R16, R134, UR4, RZ ;  /* 0x0000000486107c10 */ /* 0x000fee000fffe0ff */
        /* <DEDUP_REMOVED lines=43> */
[----:B------:R-:W-:Y:S02]  /*176b0*/  IADD3 R8, R135, UR4, RZ ;  /* 0x0000000487087c10 */ /* 0x000fe4000fffe0ff */
[----:B-1----:R-:W-:Y:S05]  /*176c0*/  FMNMX.FTZ R2, R11, R2, !PT ;  /* 0x000000020b027209 */ /* 0x002fea0007810000 */
[----:B------:R-:W1:Y:S01]  /*176d0*/  SHFL.BFLY PT, R0, R9, 0x1, 0x1f ;  /* 0x0c201f0009007f89 */ /* 0x000e6200000e0000 */
[C---:B------:R-:W-:Y:S01]  /*176e0*/  FADD.FTZ R4, -R2.reuse, R133 ;  /* 0x0000008502047221 */ /* 0x040fe20000010100 */
[----:B------:R-:W-:Y:S01]  /*176f0*/  IADD3 R133, R187, R8, RZ ;  /* 0x00000008bb857210 */ /* 0x000fe20007ffe0ff */
[----:B------:R-:W-:Y:S02]  /*17700*/  FMUL.FTZ R148, R2, c[0x0][0x2d0] ;  /* 0x0000b40002947a20 */ /* 0x000fe40000410000 */
[----:B------:R-:W-:Y:S02]  /*17710*/  FMUL.FTZ R132, R4, c[0x0][0x2d0] ;  /* 0x0000b40004847a20 */ /* 0x000fe40000410000 */
[--C-:B------:R-:W-:Y:S01]  /*17720*/  FFMA.FTZ R171, R145, c[0x0][0x2d0], -R148.reuse ;  /* 0x0000b40091ab7a23 */ /* 0x100fe20000010894 */
[----:B------:R-:W2:Y:S01]  /*17730*/  LDSM.16.MT88.4 R20, [R133+0x100] ;  /* 0x000100008514783b */ /* 0x000ea20000004200 */
[--C-:B------:R-:W-:Y:S02]  /*17740*/  FFMA.FTZ R172, R165, c[0x0][0x2d0], -R148.reuse ;  /* 0x0000b400a5ac7a23 */ /* 0x100fe40000010894 */
[--C-:B------:R-:W-:Y:S01]  /*17750*/  FFMA.FTZ R170, R167, c[0x0][0x2d0], -R148.reuse ;  /* 0x0000b400a7aa7a23 */ /* 0x100fe20000010894 */
[----:B------:R-:W3:Y:S01]  /*17760*/  MUFU.EX2 R132, R132 ;  /* 0x0000008400847308 */ /* 0x000ee20000000800 */
[--C-:B------:R-:W-:Y:S02]  /*17770*/  FFMA.FTZ R169, R169, c[0x0][0x2d0], -R148.reuse ;  /* 0x0000b400a9a97a23 */ /* 0x100fe40000010894 */
[--C-:B------:R-:W-:Y:S01]  /*17780*/  FFMA.FTZ R178, R163, c[0x0][0x2d0], -R148.reuse ;  /* 0x0000b400a3b27a23 */ /* 0x100fe20000010894 */
[----:B------:R-:W-:Y:S01]  /*17790*/  LDSM.16.MT88.4 R136, [R133+0x2900] ;  /* 0x002900008588783b */ /* 0x000fe20000004200 */
[--C-:B------:R-:W-:Y:S02]  /*177a0*/  FFMA.FTZ R191, R157, c[0x0][0x2d0], -R148.reuse ;  /* 0x0000b4009dbf7a23 */ /* 0x100fe40000010894 */
[--C-:B------:R-:W-:Y:S01]  /*177b0*/  FFMA.FTZ R219, R153, c[0x0][0x2d0], -R148.reuse ;  /* 0x0000b40099db7a23 */ /* 0x100fe20000010894 */
[----:B-1----:R-:W-:Y:S02]  /*177c0*/  FMNMX.FTZ R0, R9, R0, !PT ;  /* 0x0000000009007209 */ /* 0x002fe40007810000 */
[----:B------:R-:W-:Y:S01]  /*177d0*/  MUFU.EX2 R172, R172 ;  /* 0x000000ac00ac7308 */ /* 0x000fe20000000800 */
[--C-:B------:R-:W-:Y:S02]  /*177e0*/  FFMA.FTZ R222, R151, c[0x0][0x2d0], -R148.reuse ;  /* 0x0000b40097de7a23 */ /* 0x100fe40000010894 */
[--C-:B------:R-:W-:Y:S02]  /*177f0*/  FFMA.FTZ R223, R149, c[0x0][0x2d0], -R148.reuse ;  /* 0x0000b40095df7a23 */ /* 0x100fe40000010894 */
[C---:B------:R-:W-:Y:S02]  /*17800*/  FMUL.FTZ R145, R0.reuse, c[0x0][0x2d0] ;  /* 0x0000b40000917a20 */ /* 0x040fe40000410000 */
[----:B------:R-:W-:Y:S02]  /*17810*/  FADD.FTZ R4, -R0, R3 ;  /* 0x0000000300047221 */ /* 0x000fe40000010100 */
[--C-:B------:R-:W-:Y:S01]  /*17820*/  FFMA.FTZ R168, R166, c[0x0][0x2d0], -R145.reuse ;  /* 0x0000b400a6a87a23 */ /* 0x100fe20000010891 */
[----:B------:R-:W1:Y:S01]  /*17830*/  MUFU.EX2 R171, R171 ;  /* 0x000000ab00ab7308 */ /* 0x000e620000000800 */
[--C-:B------:R-:W-:Y:S01]  /*17840*/  FFMA.FTZ R167, R164, c[0x0][0x2d0], -R145.reuse ;  /* 0x0000b400a4a77a23 */ /* 0x100fe20000010891 */
[----:B------:R-:W-:Y:S01]  /*17850*/  IADD3 R164, R187, R16, RZ ;  /* 0x00000010bba47210 */ /* 0x000fe20007ffe0ff */
[--C-:B------:R-:W-:Y:S02]  /*17860*/  FFMA.FTZ R166, R216, c[0x0][0x2d0], -R145.reuse ;  /* 0x0000b400d8a67a23 */ /* 0x100fe40000010891 */
[--C-:B------:R-:W-:Y:S02]  /*17870*/  FFMA.FTZ R165, R174, c[0x0][0x2d0], -R145.reuse ;  /* 0x0000b400aea57a23 */ /* 0x100fe40000010891 */
[----:B------:R-:W-:Y:S02]  /*17880*/  FMUL.FTZ R3, R4, c[0x0][0x2d0] ;  /* 0x0000b40004037a20 */ /* 0x000fe40000410000 */
[C---:B---3--:R-:W-:Y:S01]  /*17890*/  FMUL.FTZ R4, R132.reuse, R128 ;  /* 0x0000008084047220 */ /* 0x048fe20000410000 */
        /* <DEDUP_REMOVED lines=8> */
[C---:B------:R-:W-:Y:S01]  /*17920*/  FMUL.FTZ R25, R132.reuse, R109 ;  /* 0x0000006d84197220 */ /* 0x040fe20000410000 */
[----:B-1----:R-:W-:Y:S01]  /*17930*/  F2FP.BF16.PACK_AB R128, R171, R172 ;  /* 0x000000acab80723e */ /* 0x002fe200000010ff */
[C---:B------:R-:W-:Y:S02]  /*17940*/  FMUL.FTZ R32, R132.reuse, R100 ;  /* 0x0000006484207220 */ /* 0x040fe40000410000 */
[----:B------:R-:W-:Y:S02]  /*17950*/  FMUL.FTZ R33, R132, R101 ;  /* 0x0000006584217220 */ /* 0x000fe40000410000 */
[--C-:B------:R-:W-:Y:S01]  /*17960*/  FFMA.FTZ R183, R160, c[0x0][0x2d0], -R145.reuse ;  /* 0x0000b400a0b77a23 */ /* 0x100fe20000010891 */
[----:B------:R-:W1:Y:S01]  /*17970*/  MUFU.EX2 R169, R169 ;  /* 0x000000a900a97308 */ /* 0x000e620000000800 */
[--C-:B------:R-:W-:Y:S02]  /*17980*/  FFMA.FTZ R216, R155, c[0x0][0x2d0], -R148.reuse ;  /* 0x0000b4009bd87a23 */ /* 0x100fe40000010894 */
[--C-:B------:R-:W-:Y:S02]  /*17990*/  FFMA.FTZ R195, R156, c[0x0][0x2d0], -R145.reuse ;  /* 0x0000b4009cc37a23 */ /* 0x100fe40000010891 */
[--C-:B------:R-:W-:Y:S02]  /*179a0*/  FFMA.FTZ R220, R154, c[0x0][0x2d0], -R145.reuse ;  /* 0x0000b4009adc7a23 */ /* 0x100fe40000010891 */
[--C-:B------:R-:W-:Y:S02]  /*179b0*/  FFMA.FTZ R221, R152, c[0x0][0x2d0], -R145.reuse ;  /* 0x0000b40098dd7a23 */ /* 0x100fe40000010891 */
[----:B------:R-:W-:Y:S01]  /*179c0*/  LDSM.16.MT88.4 R152, [R134+UR4+0x3900] ;  /* 0x003900048698783b */ /* 0x000fe20008004200 */
[----:B------:R-:W-:Y:S01]  /*179d0*/  MUFU.EX2 R168, R168 ;  /* 0x000000a800a87308 */ /* 0x000fe20000000800 */
[--C-:B------:R-:W-:Y:S02]  /*179e0*/  FFMA.FTZ R224, R150, c[0x0][0x2d0], -R145.reuse ;  /* 0x0000b40096e07a23 */ /* 0x100fe40000010891 */
[--C-:B------:R-:W-:Y:S02]  /*179f0*/  FFMA.FTZ R225, R146, c[0x0][0x2d0], -R145.reuse ;  /* 0x0000b40092e17a23 */ /* 0x100fe40000010891 */
[C---:B---3--:R-:W-:Y:S02]  /*17a00*/  FMUL.FTZ R6, R3.reuse, R130 ;  /* 0x0000008203067220 */ /* 0x048fe40000410000 */
[C---:B------:R-:W-:Y:S02]  /*17a10*/  FMUL.FTZ R7, R3.reuse, R131 ;  /* 0x0000008303077220 */ /* 0x040fe40000410000 */
[C---:B------:R-:W-:Y:S01]  /*17a20*/  FMUL.FTZ R10, R3.reuse, R126 ;  /* 0x0000007e030a7220 */ /* 0x040fe20000410000 */
[----:B------:R-:W3:Y:S01]  /*17a30*/  MUFU.EX2 R167, R167 ;  /* 0x000000a700a77308 */ /* 0x000ee20000000800 */
        /* <DEDUP_REMOVED lines=18> */
[----:B---3--:R-:W-:Y:S01]  /*17b60*/  F2FP.BF16.PACK_AB R129, R167, R168 ;  /* 0x000000a8a781723e */ /* 0x008fe200000010ff */
        /* <DEDUP_REMOVED lines=306> */
[----:B------:R-:W-:Y:S05]  /*18e90*/  IMAD R3, R204, c[0x0][0x1e4], R3 ;  /* 0x00007900cc037a24 */ /* 0x000fea00078e0203 */
[----:B------:R-:W-:Y:S01]  /*18ea0*/  IADD3 R5, R5, R3, RZ ;  /* 0x0000000305057210 */ /* 0x000fe20007ffe0ff */
[----:B-1----:R-:W-:Y:S04]  /*18eb0*/  IMAD.U32 R8, RZ, RZ, UR6 ;  /* 0x00000006ff087e24 */ /* 0x002fe8000f8e00ff */
[----:B------:R-:W-:Y:S01]  /*18ec0*/  IMAD R8, R8, 0x3000, R205 ;  /* 0x0000300008087824 */ /* 0x000fe200078e02cd */
[----:B--2---:R-:W-:Y:S01]  /*18ed0*/  SHF.R.S32.HI R6, RZ, 0x1f, R203 ;  /* 0x0000001fff067819 */ /* 0x004fe200000114cb */
[C---:B------:R-:W-:Y:S04]  /*18ee0*/  IMAD.WIDE.U32 R4, R203.reuse, c[0x0][0x1f0], R4 ;  /* 0x00007c00cb047a25 */ /* 0x040fe800078e0004 */
[----:B------:R-:W-:Y:S01]  /*18ef0*/  IMAD R6, R6, c[0x0][0x1f0], RZ ;  /* 0x00007c0006067a24 */ /* 0x000fe200078e02ff */
[----:B------:R-:W-:Y:S03]  /*18f00*/  IADD3 R4, P0, R208, R4, RZ ;  /* 0x00000004d0047210 */ /* 0x000fe60007f1e0ff */
[----:B------:R-:W-:Y:S05]  /*18f10*/  IMAD R6, R203, c[0x0][0x1f4], R6 ;  /* 0x00007d00cb067a24 */ /* 0x000fea00078e0206 */
[----:B------:R-:W-:Y:S02]  /*18f20*/  IADD3.X R3, R199, R5, R6, P0, !PT ;  /* 0x00000005c7037210 */ /* 0x000fe400007fe406 */
[C---:B------:R-:W-:Y:S04]  /*18f30*/  LEA R17, P0, R4.reuse, c[0x0][0x1c8], 0x1 ;  /* 0x0000720004117a11 */ /* 0x040fe800078008ff */
[----:B------:R-:W-:Y:S01]  /*18f40*/  LEA.HI.X R16, R4, c[0x0][0x1cc], R3, 0x1, P0 ;  /* 0x0000730004107a11 */ /* 0x000fe200000f0c03 */
[----:B------:R-:W1:Y:S01]  /*18f50*/  SHFL.IDX PT, R7, R17, RZ, 0x181f ;  /* 0x00181fff11077589 */ /* 0x000e6200000e0000 */
[----:B------:R-:W-:Y:S03]  /*18f60*/  IMAD.SHL.U32 R3, R8, 0x2, RZ ;  /* 0x0000000208037824 */ /* 0x000fe600078e00ff */
[----:B------:R-:W2:Y:S04]  /*18f70*/  SHFL.IDX PT, R6, R16, RZ, 0x181f ;  /* 0x00181fff10067589 */ /* 0x000ea800000e0000 */
[----:B------:R-:W3:Y:S04]  /*18f80*/  SHFL.IDX PT, R5, R17, 0x1, 0x181f ;  /* 0x00381f0011057f89 */ /* 0x000ee800000e0000 */
[----:B------:R4:W5:Y:S01]  /*18f90*/  SHFL.IDX PT, R4, R16, 0x1, 0x181f ;  /* 0x00381f0010047f89 */ /* 0x00096200000e0000 */
[C---:B-1----:R-:W-:Y:S02]  /*18fa0*/  IADD3 R12, P0, R7.reuse, R218, RZ ;  /* 0x000000da070c7210 */ /* 0x042fe40007f1e0ff */
[C---:B------:R-:W-:Y:S03]  /*18fb0*/  IADD3 R10, P1, R7.reuse, R214, RZ ;  /* 0x000000d6070a7210 */ /* 0x040fe60007f3e0ff */
[C---:B--2---:R-:W-:Y:S01]  /*18fc0*/  IMAD.X R13, R6.reuse, 0x1, R215, P0 ;  /* 0x00000001060d7824 */ /* 0x044fe200000e06d7 */
[----:B------:R-:W-:Y:S02]  /*18fd0*/  IADD3 R14, P0, R7, R213, RZ ;  /* 0x000000d5070e7210 */ /* 0x000fe40007f1e0ff */
[C---:B------:R-:W-:Y:S02]  /*18fe0*/  IADD3.X R11, R6.reuse, R217, RZ, P1, !PT ;  /* 0x000000d9060b7210 */ /* 0x040fe40000ffe4ff */
[----:B------:R1:W-:Y:S01]  /*18ff0*/  LDGSTS.E.BYPASS.LTC128B.128 [R3+0xc100], [R12.64], !P5 ;  /* 0x0c1000000c037fae */ /* 0x0003e2000e901d4a */
[C---:B---3--:R-:W-:Y:S01]  /*19000*/  IADD3 R8, P2, R5.reuse, R218, RZ ;  /* 0x000000da05087210 */ /* 0x048fe20007f5e0ff */
[----:B------:R-:W-:Y:S01]  /*19010*/  IMAD.X R15, R6, 0x1, R193, P0 ;  /* 0x00000001060f7824 */ /* 0x000fe200000e06c1 */
        /* <DEDUP_REMOVED lines=10> */
.L_x_1677:
        /* <DEDUP_REMOVED lines=10> */
.L_x_1675:
[----:B------:R-:W2:Y:S01]  /*19160*/  SHFL.BFLY PT, R4, R207, 0x2, 0x1f ;  /* 0x0c401f00cf047f89 */ /* 0x000ea200000e0000 */
[----:B------:R-:W-:-:S02]  /*19170*/  MOV R11, 0xff800000 ;  /* 0xff800000000b7802 */ /* 0x000fc40000000f00 */
[----:B------:R-:W-:Y:S01]  /*19180*/  MOV R12, 0xff800000 ;  /* 0xff800000000c7802 */ /* 0x000fe20000000f00 */
[----:B-1----:R-:W1:Y:S01]  /*19190*/  SHFL.BFLY PT, R3, R212, 0x2, 0x1f ;  /* 0x0c401f00d4037f89 */ /* 0x002e6200000e0000 */
[----:B------:R-:W-:Y:S01]  /*191a0*/  PLOP3.LUT P2, PT, PT, PT, PT, 0x8, 0x0 ;  /* 0x000000000000781c */ /* 0x000fe20003f4e170 */
[----:B--2---:R-:W-:Y:S02]  /*191b0*/  FADD.FTZ R7, R4, R207 ;  /* 0x000000cf04077221 */ /* 0x004fe40000010000 */
[----:B------:R-:W-:Y:S01]  /*191c0*/  CS2R R4, SRZ ;  /* 0x0000000000047805 */ /* 0x000fe2000001ff00 */
[----:B-1----:R-:W-:Y:S02]  /*191d0*/  FADD.FTZ R8, R3, R212 ;  /* 0x000000d403087221 */ /* 0x002fe40000010000 */
[----:B------:R-:W1:Y:S04]  /*191e0*/  SHFL.BFLY PT, R6, R7, 0x1, 0x1f ;  /* 0x0c201f0007067f89 */ /* 0x000e6800000e0000 */
[----:B------:R-:W2:Y:S01]  /*191f0*/  SHFL.BFLY PT, R3, R8, 0x1, 0x1f ;  /* 0x0c201f0008037f89 */ /* 0x000ea200000e0000 */
[----:B-1----:R-:W-:-:S02]  /*19200*/  FADD.FTZ R6, R7, R6 ;  /* 0x0000000607067221 */ /* 0x002fc40000010000 */
[----:B--2---:R-:W-:-:S03]  /*19210*/  FADD.FTZ R3, R3, R8 ;  /* 0x0000000803037221 */ /* 0x004fc60000010000 */
[----:B------:R-:W-:Y:S02]  /*19220*/  FSETP.NE.FTZ.AND P1, PT, R6, RZ, PT ;  /* 0x000000ff0600720b */ /* 0x000fe40003f35000 */
[----:B------:R-:W-:-:S11]  /*19230*/  FSETP.NE.FTZ.AND P0, PT, R3, RZ, PT ;  /* 0x000000ff0300720b */ /* 0x000fd60003f15000 */
[----:B------:R-:W1:Y:S01]  /*19240*/  @P1 MUFU.RCP R5, R6 ;  /* 0x0000000600051308 */ /* 0x000e620000001000 */
[----:B------:R-:W-:Y:S02]  /*19250*/  @P1 MOV R14, 0x3f317218 ;  /* 0x3f317218000e1802 */ /* 0x000fe40000000f00 */
[----:B------:R-:W-:-:S05]  /*19260*/  @P0 MOV R15, 0x3f317218 ;  /* 0x3f317218000f0802 */ /* 0x000fca0000000f00 */
[----:B------:R-:W2:Y:S08]  /*19270*/  @P1 MUFU.LG2 R6, R6 ;  /* 0x0000000600061308 */ /* 0x000eb00000000c00 */
[----:B------:R-:W-:Y:S01]  /*19280*/  @P0 MUFU.RCP R4, R3 ;  /* 0x0000000300040308 */ /* 0x000fe20000001000 */
[C---:B-1----:R-:W-:Y:S02]  /*19290*/  FMUL.FTZ R128, R5.reuse, R128 ;  /* 0x0000008005807220 */ /* 0x042fe40000410000 */
[----:B------:R-:W-:-:S02]  /*192a0*/  FMUL.FTZ R129, R5, R129 ;  /* 0x0000008105817220 */ /* 0x000fc40000410000 */
[C---:B------:R-:W-:Y:S02]  /*192b0*/  FMUL.FTZ R124, R5.reuse, R124 ;  /* 0x0000007c057c7220 */ /* 0x040fe40000410000 */
[C---:B------:R-:W-:Y:S01]  /*192c0*/  FMUL.FTZ R125, R5.reuse, R125 ;  /* 0x0000007d057d7220 */ /* 0x040fe20000410000 */
[----:B------:R-:W1:Y:S01]  /*192d0*/  @P0 MUFU.LG2 R3, R3 ;  /* 0x0000000300030308 */ /* 0x000e620000000c00 */
[----:B--2---:R-:W-:Y:S02]  /*192e0*/  @P1 FMUL.FTZ R13, R6, 0.69314718246459960938 ;  /* 0x3f317218060d1820 */ /* 0x004fe40000410000 */
[----:B------:R-:W-:Y:S02]  /*192f0*/  @P1 FMUL.FTZ R6, R14, c[0x0][0x2d0] ;  /* 0x0000b4000e061a20 */ /* 0x000fe40000410000 */
[C---:B------:R-:W-:Y:S02]  /*19300*/  FMUL.FTZ R120, R5.reuse, R120 ;  /* 0x0000007805787220 */ /* 0x040fe40000410000 */
[----:B------:R-:W-:-:S02]  /*19310*/  FMUL.FTZ R121, R5, R121 ;  /* 0x0000007905797220 */ /* 0x000fc40000410000 */
[C---:B------:R-:W-:Y:S02]  /*19320*/  FMUL.FTZ R116, R5.reuse, R116 ;  /* 0x0000007405747220 */ /* 0x040fe40000410000 */
[C---:B------:R-:W-:Y:S02]  /*19330*/  FMUL.FTZ R117, R5.reuse, R117 ;  /* 0x0000007505757220 */ /* 0x040fe40000410000 */
[C---:B------:R-:W-:Y:S02]  /*19340*/  FMUL.FTZ R112, R5.reuse, R112 ;  /* 0x0000007005707220 */ /* 0x040fe40000410000 */
[----:B------:R-:W-:Y:S02]  /*19350*/  FMUL.FTZ R113, R5, R113 ;  /* 0x0000007105717220 */ /* 0x000fe40000410000 */
[----:B-1----:R-:W-:Y:S02]  /*19360*/  @P0 FMUL.FTZ R14, R3, 0.69314718246459960938 ;  /* 0x3f317218030e0820 */ /* 0x002fe40000410000 */
        /* <DEDUP_REMOVED lines=89> */
.L_x_1617:
[----:B------:R-:W-:Y:S01]  /*19900*/  SHF.R.S32.HI R0, RZ, 0x1f, R196 ;  /* 0x0000001fff007819 */ /* 0x000fe200000114c4 */
[----:B------:R-:W-:Y:S05]  /*19910*/  @P2 BRA `(.L_x_1679) ;  /* 0x0000169000002947 */ /* 0x000fea0003800000 */
[----:B------:R-:W1:Y:S01]  /*19920*/  S2R R2, SR_TID.X ;  /* 0x0000000000027919 */ /* 0x000e620000002100 */
[----:B------:R-:W-:Y:S02]  /*19930*/  F2FP.BF16.PACK_AB R9, R10, R9 ;  /* 0x000000090a09723e */ /* 0x000fe400000010ff */
        /* <DEDUP_REMOVED lines=12> */
[----:B-1----:R-:W-:Y:S02]  /*19a00*/  SHF.R.S32.HI R3, RZ, 0x1f, R2 ;  /* 0x0000001fff037819 */ /* 0x002fe40000011402 */
[----:B------:R-:W-:Y:S02]  /*19a10*/  F2FP.BF16.PACK_AB R108, R109, R108 ;  /* 0x0000006c6d6c723e */ /* 0x000fe400000010ff */
[----:B------:R-:W-:-:S02]  /*19a20*/  LEA.HI R4, R3, R2, RZ, 0x2 ;  /* 0x0000000203047211 */ /* 0x000fc400078f10ff */
[----:B------:R-:W-:Y:S02]  /*19a30*/  F2FP.BF16.PACK_AB R110, R111, R110 ;  /* 0x0000006e6f6e723e */ /* 0x000fe400000010ff */
        /* <DEDUP_REMOVED lines=24> */
[----:B------:R-:W-:Y:S01]  /*19bc0*/  F2FP.BF16.PACK_AB R40, R41, R40 ;  /* 0x000000282928723e */ /* 0x000fe200000010ff */
[----:B------:R-:W-:Y:S01]  /*19bd0*/  IMAD.SHL.U32 R17, R16, 0x2, RZ ;  /* 0x0000000210117824 */ /* 0x000fe200078e00ff */
[----:B------:R-:W-:Y:S02]  /*19be0*/  F2FP.BF16.PACK_AB R42, R43, R42 ;  /* 0x0000002a2b2a723e */ /* 0x000fe400000010ff */
[----:B------:R-:W-:Y:S02]  /*19bf0*/  F2FP.BF16.PACK_AB R44, R45, R44 ;  /* 0x0000002c2d2c723e */ /* 0x000fe400000010ff */
        /* <DEDUP_REMOVED lines=12> */
[--C-:B------:R-:W-:Y:S01]  /*19cc0*/  IMAD.IADD R13, R10, 0x1, R5.reuse ;  /* 0x000000010a0d7824 */ /* 0x100fe200078e0205 */
[----:B------:R-:W-:Y:S01]  /*19cd0*/  STS [R5+0x400], R126 ;  /* 0x0004007e05007388 */ /* 0x000fe20000000800 */
[----:B------:R-:W-:Y:S01]  /*19ce0*/  F2FP.BF16.PACK_AB R50, R51, R50 ;  /* 0x000000323332723e */ /* 0x000fe200000010ff */
[----:B------:R-:W-:Y:S01]  /*19cf0*/  IMAD.MOV.U32 R10, RZ, RZ, 0x4 ;  /* 0x00000004ff0a7424 */ /* 0x000fe200078e00ff */
[----:B------:R-:W-:Y:S01]  /*19d00*/  F2FP.BF16.PACK_AB R52, R53, R52 ;  /* 0x000000343534723e */ /* 0x000fe200000010ff */
[--C-:B------:R-:W-:Y:S01]  /*19d10*/  IMAD.IADD R21, R17, 0x1, R14.reuse ;  /* 0x0000000111157824 */ /* 0x100fe200078e020e */
        /* <DEDUP_REMOVED lines=36> */
[----:B------:R-:W-:Y:S01]  /*19f60*/  ISETP.NE.U32.AND P1, PT, RZ, c[0x0][0x508], PT ;  /* 0x00014200ff007a0c */ /* 0x000fe20003f25070 */
[----:B------:R-:W-:Y:S01]  /*19f70*/  STS [R17+0x4080], R36 ;  /* 0x0040802411007388 */ /* 0x000fe20000000800 */
[----:B------:R-:W-:Y:S02]  /*19f80*/  ISETP.NE.U32.AND P0, PT, RZ, c[0x0][0x500], PT ;  /* 0x00014000ff007a0c */ /* 0x000fe40003f05070 */
[----:B------:R-:W-:Y:S01]  /*19f90*/  ISETP.NE.AND.EX P1, PT, RZ, c[0x0][0x50c], PT, P1 ;  /* 0x00014300ff007a0c */ /* 0x000fe20003f25310 */
[----:B------:R-:W-:Y:S01]  /*19fa0*/  STS [R17+0x4480], R38 ;  /* 0x0044802611007388 */ /* 0x000fe20000000800 */
[----:B------:R-:W-:-:S03]  /*19fb0*/  ISETP.NE.AND.EX P0, PT, RZ, c[0x0][0x504], PT, P0 ;  /* 0x00014100ff007a0c */ /* 0x000fc60003f05300 */
        /* <DEDUP_REMOVED lines=26> */
[----:B-1----:R-:W-:-:S03]  /*1a160*/  IMAD.WIDE R18, R197, R10, c[0x0][0x500] ;  /* 0x00014000c5127625 */ /* 0x002fc600078e020a */
[----:B------:R3:W-:Y:S04]  /*1a170*/  STS [R25+0x8080], R8 ;  /* 0x0080800819007388 */ /* 0x0007e80000000800 */
[----:B------:R3:W-:Y:S04]  /*1a180*/  STS [R25+0x8480], R94 ;  /* 0x0084805e19007388 */ /* 0x0007e80000000800 */
[----:B------:R3:W-:Y:S04]  /*1a190*/  STS [R27+0x8000], R96 ;  /* 0x008000601b007388 */ /* 0x0007e80000000800 */
[----:B------:R3:W-:Y:S04]  /*1a1a0*/  STS [R27+0x8400], R98 ;  /* 0x008400621b007388 */ /* 0x0007e80000000800 */
[----:B------:R-:W-:Y:S01]  /*1a1b0*/  BAR.SYNC.DEFER_BLOCKING 0x1, 0x100 ;  /* 0x0044000000007b1d */ /* 0x000fe20000010000 */
[----:B------:R-:W-:-:S02]  /*1a1c0*/  IMAD.MOV.U32 R5, RZ, RZ, c[0x0][0x388] ;  /* 0x0000e200ff057624 */ /* 0x000fc400078e00ff */
[----:B--2---:R-:W-:-:S03]  /*1a1d0*/  @P1 IMAD.WIDE R20, R197, R10, c[0x0][0x508] ;  /* 0x00014200c5141625 */ /* 0x004fc600078e020a */
        /* <DEDUP_REMOVED lines=10> */
.L_x_1680:
[----:B---3--:R-:W-:Y:S01]  /*1a280*/  LOP3.LUT R7, R6, 0xffffffe0, RZ, 0xc0, !PT ;  /* 0xffffffe006077812 */ /* 0x008fe200078ec0ff */
        /* <DEDUP_REMOVED lines=8> */
[----:B------:R-:W-:Y:S01]  /*1a310*/  BSSY B0, `(.L_x_1681) ;  /* 0x0000081000007945 */ /* 0x000fe20003800000 */
[----:B------:R-:W-:-:S02]  /*1a320*/  SHF.R.S32.HI R7, RZ, 0x1f, R8 ;  /* 0x0000001fff077819 */ /* 0x000fc40000011408 */
[----:B------:R-:W-:Y:S01]  /*1a330*/  LOP3.LUT R13, R13, 0xffffff8, RZ, 0xc0, !PT ;  /* 0x0ffffff80d0d7812 */ /* 0x000fe200078ec0ff */
[----:B------:R-:W-:Y:S01]  /*1a340*/  IMAD.IADD R15, R15, 0x1, -R6 ;  /* 0x000000010f0f7824 */ /* 0x000fe200078e0a06 */
[----:B------:R-:W-:Y:S02]  /*1a350*/  LEA.HI R7, R7, R8, RZ, 0x2 ;  /* 0x0000000807077211 */ /* 0x000fe400078f10ff */
[----:B------:R-:W-:Y:S01]  /*1a360*/  IADD3 R4, R4, -R13, RZ ;  /* 0x8000000d04047210 */ /* 0x000fe20007ffe0ff */
[----:B------:R-:W-:Y:S01]  /*1a370*/  IMAD R13, R17, c[0x0][0x3a0], RZ ;  /* 0x0000e800110d7a24 */ /* 0x000fe200078e02ff */
[----:B------:R-:W-:Y:S02]  /*1a380*/  SHF.R.S32.HI R7, RZ, 0x2, R7 ;  /* 0x00000002ff077819 */ /* 0x000fe40000011407 */
[----:B------:R-:W-:Y:S01]  /*1a390*/  ISETP.NE.AND P1, PT, R9, 0x1, PT ;  /* 0x000000010900780c */ /* 0x000fe20003f25270 */
[----:B------:R-:W-:Y:S01]  /*1a3a0*/  IMAD R13, R16, c[0x0][0x3a4], R13 ;  /* 0x0000e900100d7a24 */ /* 0x000fe200078e020d */
[----:B------:R-:W-:Y:S01]  /*1a3b0*/  LOP3.LUT P2, RZ, R8, 0x3, RZ, 0xc0, !PT ;  /* 0x0000000308ff7812 */ /* 0x000fe2000784c0ff */
[----:B------:R-:W-:Y:S01]  /*1a3c0*/  IMAD R4, R4, 0x10, R7 ;  /* 0x0000001004047824 */ /* 0x000fe200078e0207 */
[----:B------:R-:W-:Y:S01]  /*1a3d0*/  LEA.HI R8, R3, R2, RZ, 0x3 ;  /* 0x0000000203087211 */ /* 0x000fe200078f18ff */
[----:B------:R-:W-:Y:S01]  /*1a3e0*/  IMAD R7, R0, c[0x0][0x490], RZ ;  /* 0x0001240000077a24 */ /* 0x000fe200078e02ff */
[----:B------:R-:W-:Y:S01]  /*1a3f0*/  MOV R18, R16 ;  /* 0x0000001000127202 */ /* 0x000fe20000000f00 */
[----:B------:R-:W-:Y:S01]  /*1a400*/  IMAD R6, R15, 0x8, R4 ;  /* 0x000000080f067824 */ /* 0x000fe200078e0204 */
[----:B------:R-:W-:Y:S01]  /*1a410*/  LEA.HI R3, R3, R2, RZ, 0x6 ;  /* 0x0000000203037211 */ /* 0x000fe200078f30ff */
[----:B------:R-:W-:Y:S01]  /*1a420*/  IMAD R17, R196, c[0x0][0x494], R7 ;  /* 0x00012500c4117a24 */ /* 0x000fe200078e0207 */
[----:B------:R-:W-:Y:S01]  /*1a430*/  LOP3.LUT R7, R8, 0xfffffff8, RZ, 0xc0, !PT ;  /* 0xfffffff808077812 */ /* 0x000fe200078ec0ff */
[----:B------:R-:W-:Y:S01]  /*1a440*/  IMAD.WIDE.U32 R14, R16, c[0x0][0x3a0], RZ ;  /* 0x0000e800100e7a25 */ /* 0x000fe200078e00ff */
[----:B-1----:R-:W-:-:S02]  /*1a450*/  LEA R9, R57, R6, 0x7 ;  /* 0x0000000639097211 */ /* 0x002fc400078e38ff */
[----:B------:R-:W-:Y:S01]  /*1a460*/  SHF.R.S32.HI R8, RZ, 0x3, R8 ;  /* 0x00000003ff087819 */ /* 0x000fe20000011408 */
[----:B------:R-:W-:Y:S01]  /*1a470*/  IMAD.WIDE.U32 R18, R196, c[0x0][0x490], R18 ;  /* 0x00012400c4127a25 */ /* 0x000fe200078e0012 */
[----:B------:R-:W-:-:S03]  /*1a480*/  IADD3 R15, R15, R13, RZ ;  /* 0x0000000d0f0f7210 */ /* 0x000fc60007ffe0ff */
[----:B------:R-:W-:-:S04]  /*1a490*/  @P1 IMAD.HI.U32 R10, R9, c[0x0][0x4ec], RZ ;  /* 0x00013b00090a1a27 */ /* 0x000fc800078e00ff */
[----:B------:R-:W-:Y:S01]  /*1a4a0*/  IMAD.MOV.U32 R6, RZ, RZ, R9 ;  /* 0x000000ffff067224 */ /* 0x000fe200078e0009 */
[----:B------:R-:W-:Y:S01]  /*1a4b0*/  @P1 SHF.R.U32.HI R6, RZ, c[0x0][0x4f0], R10 ;  /* 0x00013c00ff061a19 */ /* 0x000fe2000001160a */
[----:B------:R-:W-:Y:S01]  /*1a4c0*/  IMAD.IADD R7, R2, 0x1, -R7 ;  /* 0x0000000102077824 */ /* 0x000fe200078e0a07 */
[----:B------:R-:W-:Y:S01]  /*1a4d0*/  SHF.R.S32.HI R2, RZ, 0x1f, R197 ;  /* 0x0000001fff027819 */ /* 0x000fe200000114c5 */
[----:B------:R-:W-:Y:S01]  /*1a4e0*/  IMAD.IADD R19, R19, 0x1, R17 ;  /* 0x0000000113137824 */ /* 0x000fe200078e0211 */
[----:B------:R-:W-:Y:S01]  /*1a4f0*/  SEL R197, R197, RZ, !P0 ;  /* 0x000000ffc5c57207 */ /* 0x000fe20004000000 */
[----:B------:R-:W-:Y:S01]  /*1a500*/  IMAD R17, R0, c[0x0][0x3e8], RZ ;  /* 0x0000fa0000117a24 */ /* 0x000fe200078e02ff */
[----:B------:R-:W-:Y:S01]  /*1a510*/  SEL R2, R2, RZ, !P0 ;  /* 0x000000ff02027207 */ /* 0x000fe20004000000 */
[----:B------:R-:W-:Y:S01]  /*1a520*/  IMAD.MOV R10, RZ, RZ, -R6 ;  /* 0x000000ffff0a7224 */ /* 0x000fe200078e0a06 */
[----:B------:R-:W-:Y:S01]  /*1a530*/  LEA R0, R7, R8, 0x5 ;  /* 0x0000000807007211 */ /* 0x000fe200078e28ff */
[----:B------:R-:W-:-:S02]  /*1a540*/  IMAD R17, R196, c[0x0][0x3ec], R17 ;  /* 0x0000fb00c4117a24 */ /* 0x000fc400078e0211 */
[----:B------:R-:W-:-:S04]  /*1a550*/  IMAD.WIDE.U32 R14, R196, c[0x0][0x3e8], R14 ;  /* 0x0000fa00c40e7a25 */ /* 0x000fc800078e000e */
[----:B------:R-:W-:Y:S01]  /*1a560*/  IMAD R10, R10, c[0x0][0x4e8], R9 ;  /* 0x00013a000a0a7a24 */ /* 0x000fe200078e0209 */
[----:B------:R-:W-:Y:S01]  /*1a570*/  IADD3 R15, R15, R17, RZ ;  /* 0x000000110f0f7210 */ /* 0x000fe20007ffe0ff */
[----:B------:R-:W-:-:S04]  /*1a580*/  IMAD.WIDE.U32 R18, R197, c[0x0][0x498], R18 ;  /* 0x00012600c5127a25 */ /* 0x000fc800078e0012 */
        /* <DEDUP_REMOVED lines=15> */
[----:B------:R-:W-:Y:S02]  /*1a680*/  IMAD R17, R10, c[0x0][0x48c], R17 ;  /* 0x000123000a117a24 */ /* 0x000fe400078e0211 */
[----:B------:R-:W-:Y:S01]  /*1a690*/  IMAD.SHL.U32 R0, R7, 0x8, RZ ;  /* 0x0000000807007824 */ /* 0x000fe200078e00ff */
[----:B------:R-:W-:Y:S01]  /*1a6a0*/  LEA R7, P0, R20, c[0x0][0x450], 0x2 ;  /* 0x0001140014077a11 */ /* 0x000fe200078010ff */
[----:B------:R-:W-:Y:S01]  /*1a6b0*/  IMAD R10, R2, c[0x0][0x3f0], RZ ;  /* 0x0000fc00020a7a24 */ /* 0x000fe200078e02ff */
[----:B------:R-:W-:Y:S01]  /*1a6c0*/  IADD3 R17, R21, R17, RZ ;  /* 0x0000001115117210 */ /* 0x000fe20007ffe0ff */
[----:B------:R-:W-:Y:S01]  /*1a6d0*/  IMAD.WIDE.U32 R14, R197, c[0x0][0x3f0], R14 ;  /* 0x0000fc00c50e7a25 */ /* 0x000fe200078e000e */
[----:B------:R-:W-:Y:S01]  /*1a6e0*/  SHF.R.U32.HI R2, RZ, 0x3, R13 ;  /* 0x00000003ff027819 */ /* 0x000fe2000001160d */
[----:B------:R-:W-:Y:S01]  /*1a6f0*/  SHFL.IDX PT, R48, R7, RZ, 0x1c1f ;  /* 0x001c1fff07307589 */ /* 0x000fe200000e0000 */
[----:B------:R-:W-:Y:S01]  /*1a700*/  LOP3.LUT R13, R13, 0x38, R0, 0xf8, !PT ;  /* 0x000000380d0d7812 */ /* 0x000fe200078ef800 */
[----:B------:R-:W-:Y:S01]  /*1a710*/  IMAD R10, R197, c[0x0][0x3f4], R10 ;  /* 0x0000fd00c50a7a24 */ /* 0x000fe200078e020a */
[----:B------:R-:W-:Y:S01]  /*1a720*/  LEA.HI.X R17, R20, c[0x0][0x454], R17, 0x2, P0 ;  /* 0x0001150014117a11 */ /* 0x000fe200000f1411 */
[----:B------:R-:W-:Y:S01]  /*1a730*/  SHFL.IDX PT, R50, R7, 0x1, 0x1c1f ;  /* 0x003c1f0007327f89 */ /* 0x000fe200000e0000 */
[----:B------:R-:W-:Y:S01]  /*1a740*/  LOP3.LUT R13, R13, R2, RZ, 0x3c, !PT ;  /* 0x000000020d0d7212 */ /* 0x000fe200078e3cff */
[----:B------:R-:W-:-:S02]  /*1a750*/  IMAD.MOV R2, RZ, RZ, -R6 ;  /* 0x000000ffff027224 */ /* 0x000fc400078e0a06 */
[----:B------:R-:W1:Y:S01]  /*1a760*/  SHFL.IDX PT, R49, R17, RZ, 0x1c1f ;  /* 0x001c1fff11317589 */ /* 0x000e6200000e0000 */
[----:B------:R-:W-:Y:S02]  /*1a770*/  IMAD.IADD R19, R15, 0x1, R10 ;  /* 0x000000010f137824 */ /* 0x000fe400078e020a */
[----:B------:R-:W-:Y:S01]  /*1a780*/  IMAD R15, R2, c[0x0][0x4e8], R9 ;  /* 0x00013a00020f7a24 */ /* 0x000fe200078e0209 */
[----:B------:R-:W2:Y:S01]  /*1a790*/  SHFL.IDX PT, R51, R17, 0x1, 0x1c1f ;  /* 0x003c1f0011337f89 */ /* 0x000ea200000e0000 */
[----:B------:R-:W-:Y:S01]  /*1a7a0*/  LEA R9, R57, R4, 0x7 ;  /* 0x0000000439097211 */ /* 0x000fe200078e38ff */
[----:B-----5:R-:W-:Y:S01]  /*1a7b0*/  IMAD R2, R5, c[0x0][0x4e8], RZ ;  /* 0x00013a0005027a24 */ /* 0x020fe200078e02ff */
[----:B------:R-:W-:Y:S01]  /*1a7c0*/  LEA R57, R57, R8, 0x7 ;  /* 0x0000000839397211 */ /* 0x000fe200078e38ff */
[----:B------:R-:W-:Y:S01]  /*1a7d0*/  IMAD R21, R16, c[0x0][0x3e0], RZ ;  /* 0x0000f80010157a24 */ /* 0x000fe200078e02ff */
[C---:B------:R-:W-:Y:S01]  /*1a7e0*/  IADD3 R5, R9.reuse, 0x8, RZ ;  /* 0x0000000809057810 */ /* 0x040fe20007ffe0ff */
[----:B------:R-:W-:Y:S01]  /*1a7f0*/  IMAD.MOV.U32 R18, RZ, RZ, R14 ;  /* 0x000000ffff127224 */ /* 0x000fe200078e000e */
[-C--:B------:R-:W-:Y:S01]  /*1a800*/  ISETP.GE.OR P1, PT, R9, R2.reuse, P2 ;  /* 0x000000020900720c */ /* 0x080fe20001726670 */
[C---:B------:R-:W-:Y:S01]  /*1a810*/  IMAD R21, R6.reuse, c[0x0][0x3e4], R21 ;  /* 0x0000f90006157a24 */ /* 0x040fe200078e0215 */
[----:B------:R-:W-:Y:S01]  /*1a820*/  ISETP.GE.OR P0, PT, R5, R2, P2 ;  /* 0x000000020500720c */ /* 0x000fe20001706670 */
[----:B------:R-:W-:Y:S01]  /*1a830*/  IMAD.WIDE.U32 R18, R6, c[0x0][0x3e0], R18 ;  /* 0x0000f80006127a25 */ /* 0x000fe200078e0012 */
[----:B------:R-:W-:-:S02]  /*1a840*/  SHF.L.U32 R6, R3, 0x3, RZ ;  /* 0x0000000303067819 */ /* 0x000fc400000006ff */
        /* <DEDUP_REMOVED lines=45> */
.L_x_1682:
[----:B--2---:R-:W-:Y:S05]  /*1ab20*/  BSYNC B0 ;  /* 0x0000000000007941 */ /* 0x004fea0003800000 */
.L_x_1681:
        /* <DEDUP_REMOVED lines=23> */
.L_x_1684:
[----:B------:R-:W-:Y:S05]  /*1aca0*/  BSYNC B0 ;  /* 0x0000000000007941 */ /* 0x000fea0003800000 */
.L_x_1683:
        /* <DEDUP_REMOVED lines=23> */
.L_x_1686:
[----:B------:R-:W-:Y:S05]  /*1ae20*/  BSYNC B0 ;  /* 0x0000000000007941 */ /* 0x000fea0003800000 */
.L_x_1685:
        /* <DEDUP_REMOVED lines=24> */
.L_x_1679:
        /* <DEDUP_REMOVED lines=18> */
.L_x_1687:
[----:B-1----:R-:W1:Y:S01]  /*1b0d0*/  S2R R2, SR_TID.X ;  /* 0x0000000000027919 */ /* 0x002e620000002100 */
[----:B------:R-:W-:Y:S01]  /*1b0e0*/  SHF.R.S32.HI R5, RZ, 0x1f, R197 ;  /* 0x0000001fff057819 */ /* 0x000fe200000114c5 */
[----:B------:R-:W-:Y:S01]  /*1b0f0*/  BSSY B0, `(.L_x_1688) ;  /* 0x0000026000007945 */ /* 0x000fe20003800000 */
[----:B------:R-:W-:-:S02]  /*1b100*/  SEL R197, R197, RZ, !P0 ;  /* 0x000000ffc5c57207 */ /* 0x000fc40004000000 */
[----:B------:R-:W-:Y:S02]  /*1b110*/  SEL R5, R5, RZ, !P0 ;  /* 0x000000ff05057207 */ /* 0x000fe40004000000 */
[----:B-1----:R-:W-:-:S13]  /*1b120*/  ISETP.GT.AND P1, PT, R2, 0x7f, PT ;  /* 0x0000007f0200780c */ /* 0x002fda0003f24270 */
        /* <DEDUP_REMOVED lines=34> */
.L_x_1689:
[----:B------:R-:W-:Y:S05]  /*1b350*/  BSYNC B0 ;  /* 0x0000000000007941 */ /* 0x000fea0003800000 */
.L_x_1688:
        /* <DEDUP_REMOVED lines=64> */
.L_x_1691:
[----:B------:R-:W-:Y:S05]  /*1b760*/  BSYNC B0 ;  /* 0x0000000000007941 */ /* 0x000fea0003800000 */
.L_x_1690:
        /* <DEDUP_REMOVED lines=21> */
.L_x_1693:
[----:B------:R-:W-:Y:S05]  /*1b8c0*/  BSYNC B0 ;  /* 0x0000000000007941 */ /* 0x000fea0003800000 */
.L_x_1692:
        /* <DEDUP_REMOVED lines=21> */
.L_x_1695:
[----:B------:R-:W-:Y:S05]  /*1ba20*/  BSYNC B0 ;  /* 0x0000000000007941 */ /* 0x000fea0003800000 */
.L_x_1694:
        /* <DEDUP_REMOVED lines=22> */
.L_x_1696:
        /* <DEDUP_REMOVED lines=15> */
.L_x_3421:


//--------------------- .text._ZN7cutlass13device_kernelIN5flash19enable_sm80_to_sm89INS1_16FlashAttnFwdSm80INS1_25CollectiveMainloopFwdSm80ILi8ELi1ELb0EN4cute5tupleIJNS5_1CILi128EEENS7_ILi64EEENS7_ILi192EEEEEELi192ENS_10bfloat16_tEfNS_4arch4Sm80ELb0ELb0ELb0ELb0ELb1ELb0ELb1ELb0EEENS1_21CollectiveEpilogueFwdINS6_IJS8_SA_S9_EEENS6_IJNS7_ILi1EEESI_SI_EEESC_SE_Li256ELb0ELb1ELb0ELb0EEENS1_19SingleTileSchedulerILb0ELb0ELb1ELi128EEEEEEEEEvNT_6ParamsE --------------------------
	.section	.text._ZN7cutlass13device_kernelIN5flash19enable_sm80_to_sm89INS1_16FlashAttnFwdSm80INS1_25CollectiveMainloopFwdSm80ILi8ELi1ELb0EN4cute5tupleIJNS5_1CILi128EEENS7_ILi64EEENS7_ILi192EEEEEELi192ENS_10bfloat16_tEfNS_4arch4Sm80ELb0ELb0ELb0ELb0ELb1ELb0ELb1ELb0EEENS1_21CollectiveEpilogueFwdINS6_IJS8_SA_S9_EEENS6_IJNS7_ILi1EEESI_SI_EEESC_SE_Li256ELb0ELb1ELb0ELb0EEENS1_19SingleTileSchedulerILb0ELb0ELb1ELi128EEEEEEEEEvNT_6ParamsE,"ax",@progbits
	.sectioninfo	@"SHI_REGISTERS=238"
	.align	128
.text._ZN7cutlass13device_kernelIN5flash19enable_sm80_to_sm89INS1_16FlashAttnFwdSm80INS1_25CollectiveMainloopFwdSm80ILi8ELi1ELb0EN4cute5tupleIJNS5_1CILi128EEENS7_ILi64EEENS7_ILi192EEEEEELi192ENS_10bfloat16_tEfNS_4arch4Sm80ELb0ELb0ELb0ELb0ELb1ELb0ELb1ELb0EEENS1_21CollectiveEpilogueFwdINS6_IJS8_SA_S9_EEENS6_IJNS7_ILi1EEESI_SI_EEESC_SE_Li256ELb0ELb1ELb0ELb0EEENS1_19SingleTileSchedulerILb0ELb0ELb1ELi128EEEEEEEEEvNT_6ParamsE:
        .type           _ZN7cutlass13device_kernelIN5flash19enable_sm80_to_sm89INS1_16FlashAttnFwdSm80INS1_25CollectiveMainloopFwdSm80ILi8ELi1ELb0EN4cute5tupleIJNS5_1CILi128EEENS7_ILi64EEENS7_ILi192EEEEEELi192ENS_10bfloat16_tEfNS_4arch4Sm80ELb0ELb0ELb0ELb0ELb1ELb0ELb1ELb0EEENS1_21CollectiveEpilogueFwdINS6_IJS8_SA_S9_EEENS6_IJNS7_ILi1EEESI_SI_EEESC_SE_Li256ELb0ELb1ELb0ELb0EEENS1_19SingleTileSchedulerILb0ELb0ELb1ELi128EEEEEEEEEvNT_6ParamsE,@function
        .size           _ZN7cutlass13device_kernelIN5flash19enable_sm80_to_sm89INS1_16FlashAttnFwdSm80INS1_25CollectiveMainloopFwdSm80ILi8ELi1ELb0EN4cute5tupleIJNS5_1CILi128EEENS7_ILi64EEENS7_ILi192EEEEEELi192ENS_10bfloat16_tEfNS_4arch4Sm80ELb0ELb0ELb0ELb0ELb1ELb0ELb1ELb0EEENS1_21CollectiveEpilogueFwdINS6_IJS8_SA_S9_EEENS6_IJNS7_ILi1EEESI_SI_EEESC_SE_Li256ELb0ELb1ELb0ELb0EEENS1_19SingleTileSchedulerILb0ELb0ELb1ELi128EEEEEEEEEvNT_6ParamsE,(.L_x_3422 - _ZN7cutlass13device_kernelIN5flash19enable_sm80_to_sm89INS1_16FlashAttnFwdSm80INS1_25CollectiveMainloopFwdSm80ILi8ELi1ELb0EN4cute5tupleIJNS5_1CILi128EEENS7_ILi64EEENS7_ILi192EEEEEELi192ENS_10bfloat16_tEfNS_4arch4Sm80ELb0ELb0ELb0ELb0ELb1ELb0ELb1ELb0EEENS1_21CollectiveEpilogueFwdINS6_IJS8_SA_S9_EEENS6_IJNS7_ILi1EEESI_SI_EEESC_SE_Li256ELb0ELb1ELb0ELb0EEENS1_19SingleTileSchedulerILb0ELb0ELb1ELi128EEEEEEEEEvNT_6ParamsE)
        .other          _ZN7cutlass13device_kernelIN5flash19enable_sm80_to_sm89INS1_16FlashAttnFwdSm80INS1_25CollectiveMainloopFwdSm80ILi8ELi1ELb0EN4cute5tupleIJNS5_1CILi128EEENS7_ILi64EEENS7_ILi192EEEEEELi192ENS_10bfloat16_tEfNS_4arch4Sm80ELb0ELb0ELb0ELb0ELb1ELb0ELb1ELb0EEENS1_21CollectiveEpilogueFwdINS6_IJS8_SA_S9_EEENS6_IJNS7_ILi1EEESI_SI_EEESC_SE_Li256ELb0ELb1ELb0ELb0EEENS1_19SingleTileSchedulerILb0ELb0ELb1ELi128EEEEEEEEEvNT_6ParamsE,@"STO_CUDA_ENTRY STV_DEFAULT"
_ZN7cutlass13device_kernelIN5flash19enable_sm80_to_sm89INS1_16FlashAttnFwdSm80INS1_25CollectiveMainloopFwdSm80ILi8ELi1ELb0EN4cute5tupleIJNS5_1CILi128EEENS7_ILi64EEENS7_ILi192EEEEEELi192ENS_10bfloat16_tEfNS_4arch4Sm80ELb0ELb0ELb0ELb0ELb1ELb0ELb1ELb0EEENS1_21CollectiveEpilogueFwdINS6_IJS8_SA_S9_EEENS6_IJNS7_ILi1EEESI_SI_EEESC_SE_Li256ELb0ELb1ELb0ELb0EEENS1_19SingleTileSchedulerILb0ELb0ELb1ELi128EEEEEEEEEvNT_6ParamsE:
        /* <DEDUP_REMOVED lines=183> */
[--C-:B------:R-:W-:Y:S01]  /*0b70*/  @!P0 IMAD.WIDE R18, R7, 0x2, R20.reuse ;  /* 0x0000000207128825 */ /* 0x100fe200078e0214 */
        /* <DEDUP_REMOVED lines=17> */
[----:B---3--:R-:W-:Y:S01]  /*0c90*/  IMAD.WIDE.U32 R6, R201, c[0x0][0x1e0], RZ ;  /* 0x00007800c9067a25 */ /* 0x008fe200078e00ff */
[----:B------:R-:W-:Y:S01]  /*0ca0*/  SHF.R.S32.HI R9, RZ, 0x1f, R201 ;  /* 0x0000001fff097819 */ /* 0x000fe200000114c9 */
[----:B------:R-:W-:Y:S01]  /*0cb0*/  UIADD3 UR17, UR9, -UR17, URZ ;  /* 0x8000001109117290 */ /* 0x000fe2000fffe03f */
[----:B------:R-:W-:Y:S01]  /*0cc0*/  LOP3.LUT R10, R10, 0x1c0, RZ, 0xc0, !PT ;  /* 0x000001c00a0a7812 */ /* 0x000fe200078ec0ff */
[----:B------:R-:W-:Y:S01]  /*0cd0*/  UIADD3 UR16, UR19, UR4, URZ ;  /* 0x0000000413107290 */ /* 0x000fe2000fffe03f */
[----:B------:R-:W-:Y:S01]  /*0ce0*/  ISETP.GE.AND P5, PT, R208, c[0x0][0x1d4], PT ;  /* 0x00007500d0007a0c */ /* 0x000fe20003fa6270 */
[----:B------:R-:W-:Y:S01]  /*0cf0*/  IMAD R2, R9, c[0x0][0x1e0], RZ ;  /* 0x0000780009027a24 */ /* 0x000fe200078e02ff */
[----:B------:R-:W-:Y:S01]  /*0d00*/  LOP3.LUT R197, R10, 0x8, R197, 0xf8, !PT ;  /* 0x000000080ac57812 */ /* 0x000fe200078ef8c5 */
[----:B------:R-:W-:Y:S01]  /*0d10*/  UISETP.GE.AND UP0, UPT, UR9, 0x1, UPT ;  /* 0x000000010900788c */ /* 0x000fe2000bf06270 */
[----:B------:R-:W-:Y:S01]  /*0d20*/  SHF.R.U32.HI R10, RZ, 0x3, R10 ;  /* 0x00000003ff0a7819 */ /* 0x000fe2000001160a */
[----:B------:R-:W-:Y:S01]  /*0d30*/  IMAD R11, R201, c[0x0][0x1e4], R2 ;  /* 0x00007900c90b7a24 */ /* 0x000fe200078e0202 */
[----:B------:R-:W-:Y:S01]  /*0d40*/  LEA.HI R2, R16, R3, RZ, 0x4 ;  /* 0x0000000310027211 */ /* 0x000fe200078f20ff */
[----:B------:R-:W-:Y:S01]  /*0d50*/  ULDC.64 UR4, c[0x0][0x210] ;  /* 0x0000840000047ab9 */ /* 0x000fe20000000a00 */
[----:B------:R-:W-:Y:S01]  /*0d60*/  LOP3.LUT R197, R197, R10, RZ, 0x3c, !PT ;  /* 0x0000000ac5c57212 */ /* 0x000fe200078e3cff */
[----:B------:R-:W-:Y:S01]  /*0d70*/  IMAD.IADD R7, R7, 0x1, R11 ;  /* 0x0000000107077824 */ /* 0x000fe200078e020b */
[----:B------:R-:W-:Y:S01]  /*0d80*/  SHF.R.S32.HI R11, RZ, 0x4, R2 ;  /* 0x00000004ff0b7819 */ /* 0x000fe20000011402 */
[----:B------:R-:W-:Y:S01]  /*0d90*/  UIMAD UR6, UR6, UR4, URZ ;  /* 0x00000004060672a4 */ /* 0x000fe2000f8e023f */
[----:B------:R-:W-:Y:S01]  /*0da0*/  ISETP.GE.AND P4, PT, R207, c[0x0][0x1d4], PT ;  /* 0x00007500cf007a0c */ /* 0x000fe20003f86270 */
[----:B------:R-:W-:Y:S01]  /*0db0*/  UIMAD.WIDE.U32 UR20, UR8, UR4, URZ ;  /* 0x00000004081472a5 */ /* 0x000fe2000f8e003f */
[C---:B-1----:R-:W-:Y:S01]  /*0dc0*/  LEA.HI R4, R2.reuse, R11, RZ, 0x1 ;  /* 0x0000000b02047211 */ /* 0x042fe200078f08ff */
[----:B------:R-:W-:Y:S01]  /*0dd0*/  UIMAD UR5, UR8, UR5, UR6 ;  /* 0x00000005080572a4 */ /* 0x000fe2000f8e0206 */
[----:B------:R-:W-:-:S02]  /*0de0*/  LOP3.LUT R2, R2, 0xfffffff0, RZ, 0xc0, !PT ;  /* 0xfffffff002027812 */ /* 0x000fc400078ec0ff */
[----:B------:R-:W-:Y:S01]  /*0df0*/  LOP3.LUT R4, R4, 0xfffffffe, RZ, 0xc0, !PT ;  /* 0xfffffffe04047812 */ /* 0x000fe200078ec0ff */
[----:B------:R-:W-:Y:S01]  /*0e00*/  UIADD3 UR5, UR21, UR5, URZ ;  /* 0x0000000515057290 */ /* 0x000fe2000fffe03f */
[----:B------:R-:W-:Y:S01]  /*0e10*/  ISETP.GE.AND P6, PT, R206, c[0x0][0x1d4], PT ;  /* 0x00007500ce007a0c */ /* 0x000fe20003fc6270 */
        /* <DEDUP_REMOVED lines=19> */
[----:B------:R-:W-:-:S02]  /*0f50*/  LEA.HI R7, R7, R2, RZ, 0x3 ;  /* 0x0000000207077211 */ /* 0x000fc400078f18ff */
[----:B------:R-:W-:Y:S01]  /*0f60*/  ISETP.GE.AND P0, PT, R6, 0x21, PT ;  /* 0x000000210600780c */ /* 0x000fe20003f06270 */
[----:B------:R-:W1:Y:S01]  /*0f70*/  SHFL.IDX PT, R21, R13, RZ, 0x181f ;  /* 0x00181fff0d157589 */ /* 0x000e6200000e0000 */
[----:B------:R-:W-:Y:S01]  /*0f80*/  LOP3.LUT R5, R7, 0xfffffff8, RZ, 0xc0, !PT ;  /* 0xfffffff807057812 */ /* 0x000fe200078ec0ff */
[----:B------:R-:W-:Y:S01]  /*0f90*/  @P1 IMAD.SHL.U32 R14, R203, 0x2, RZ ;  /* 0x00000002cb0e1824 */ /* 0x000fe200078e00ff */
[----:B------:R-:W-:Y:S01]  /*0fa0*/  @P1 SHF.R.S32.HI R11, RZ, 0x1f, R206 ;  /* 0x0000001fff0b1819 */ /* 0x000fe200000114ce */
[----:B------:R2:W-:Y:S02]  /*0fb0*/  SHFL.IDX PT, R18, R15, 0x1, 0x181f ;  /* 0x00381f000f127f89 */ /* 0x0005e400000e0000 */
[----:B------:R-:W-:Y:S01]  /*0fc0*/  IMAD.IADD R5, R2, 0x1, -R5 ;  /* 0x0000000102057824 */ /* 0x000fe200078e0a05 */
[----:B------:R-:W-:Y:S01]  /*0fd0*/  @P1 SHF.R.S32.HI R2, RZ, 0x1f, R207 ;  /* 0x0000001fff021819 */ /* 0x000fe200000114cf */
[----:B------:R3:W4:Y:S01]  /*0fe0*/  SHFL.IDX PT, R19, R13, 0x1, 0x181f ;  /* 0x00381f000d137f89 */ /* 0x00072200000e0000 */
[----:B------:R-:W-:-:S03]  /*0ff0*/  @P1 LEA.HI R11, R11, R206, RZ, 0x3 ;  /* 0x000000ce0b0b1211 */ /* 0x000fc600078f18ff */
[----:B------:R-:W-:Y:S01]  /*1000*/  @P0 SHF.R.S32.HI R10, RZ, 0x1f, R207 ;  /* 0x0000001fff0a0819 */ /* 0x000fe200000114cf */
[----:B------:R-:W-:Y:S01]  /*1010*/  @P0 IMAD.SHL.U32 R12, R203, 0x2, RZ ;  /* 0x00000002cb0c0824 */ /* 0x000fe200078e00ff */
[----:B------:R-:W-:Y:S02]  /*1020*/  @P1 LOP3.LUT R11, R11, 0xfffffff8, RZ, 0xc0, !PT ;  /* 0xfffffff80b0b1812 */ /* 0x000fe400078ec0ff */
[----:B------:R-:W-:-:S04]  /*1030*/  @P0 LEA.HI R10, R10, R207, RZ, 0x3 ;  /* 0x000000cf0a0a0211 */ /* 0x000fc800078f18ff */
[----:B------:R-:W-:Y:S01]  /*1040*/  @P0 LOP3.LUT R10, R10, 0xfffffff8, RZ, 0xc0, !PT ;  /* 0xfffffff80a0a0812 */ /* 0x000fe200078ec0ff */
[----:B-1----:R-:W-:Y:S01]  /*1050*/  @P1 IMAD.WIDE R24, R11, 0x2, R20 ;  /* 0x000000020b181825 */ /* 0x002fe200078e0214 */
[----:B--2---:R-:W-:-:S03]  /*1060*/  @P0 SHF.R.S32.HI R15, RZ, 0x1f, R206 ;  /* 0x0000001fff0f0819 */ /* 0x004fc600000114ce */
[----:B------:R-:W-:Y:S01]  /*1070*/  IMAD.SHL.U32 R11, R7, 0x40, RZ ;  /* 0x00000040070b7824 */ /* 0x000fe200078e00ff */
[----:B---3--:R-:W-:Y:S01]  /*1080*/  @P1 LEA.HI R13, R2, R207, RZ, 0x3 ;  /* 0x000000cf020d1211 */ /* 0x008fe200078f18ff */
[--C-:B----4-:R-:W-:Y:S01]  /*1090*/  @P0 IMAD.WIDE R28, R208, 0x2, R18.reuse ;  /* 0x00000002d01c0825 */ /* 0x110fe200078e0212 */
[----:B------:R-:W-:Y:S02]  /*10a0*/  @P0 LEA.HI R2, R15, R206, RZ, 0x3 ;  /* 0x000000ce0f020211 */ /* 0x000fe400078f18ff */
[----:B------:R-:W-:Y:S01]  /*10b0*/  @P1 LOP3.LUT R13, R13, 0xfffffff8, RZ, 0xc0, !PT ;  /* 0xfffffff80d0d1812 */ /* 0x000fe200078ec0ff */
[----:B------:R-:W-:Y:S01]  /*10c0*/  @P0 IMAD.WIDE R26, R10, 0x2, R18 ;  /* 0x000000020a1a0825 */ /* 0x000fe200078e0212 */
[----:B------:R-:W-:Y:S02]  /*10d0*/  @P0 LOP3.LUT R2, R2, 0xfffffff8, RZ, 0xc0, !PT ;  /* 0xfffffff802020812 */ /* 0x000fe400078ec0ff */
[----:B------:R-:W-:Y:S01]  /*10e0*/  SHF.R.S32.HI R10, RZ, 0x5, R16 ;  /* 0x00000005ff0a7819 */ /* 0x000fe20000011410 */
[----:B------:R-:W-:Y:S01]  /*10f0*/  @P1 IMAD.WIDE R22, R13, 0x2, R20 ;  /* 0x000000020d161825 */ /* 0x000fe200078e0214 */
[----:B------:R-:W-:-:S02]  /*1100*/  LOP3.LUT R11, R11, 0xfffffe00, RZ, 0xc0, !PT ;  /* 0xfffffe000b0b7812 */ /* 0x000fc400078ec0ff */
[----:B------:R-:W-:Y:S01]  /*1110*/  SHF.R.S32.HI R209, RZ, 0x1f, R10 ;  /* 0x0000001fffd17819 */ /* 0x000fe2000001140a */
[----:B------:R-:W-:Y:S01]  /*1120*/  @P1 IMAD.WIDE R20, R208, 0x2, R20 ;  /* 0x00000002d0141825 */ /* 0x000fe200078e0214 */
[----:B------:R-:W-:Y:S02]  /*1130*/  LOP3.LUT R16, R16, 0xffffffe0, RZ, 0xc0, !PT ;  /* 0xffffffe010107812 */ /* 0x000fe400078ec0ff */
[----:B------:R-:W-:Y:S01]  /*1140*/  LEA.HI R209, R209, R10, RZ, 0x3 ;  /* 0x0000000ad1d17211 */ /* 0x000fe200078f18ff */
[----:B------:R-:W-:Y:S01]  /*1150*/  @P0 IMAD.WIDE R18, R2, 0x2, R18 ;  /* 0x0000000202120825 */ /* 0x000fe200078e0212 */
[----:B------:R1:W-:Y:S02]  /*1160*/  @P1 LDGSTS.E.BYPASS.LTC128B.128 [R14+0x6100], [R20.64], !P5 ;  /* 0x06100000140e1fae */ /* 0x0003e4000e901d4c */
[----:B------:R-:W-:Y:S01]  /*1170*/  LOP3.LUT R209, R209, 0xfffffff8, RZ, 0xc0, !PT ;  /* 0xfffffff8d1d17812 */ /* 0x000fe200078ec0ff */
[----:B------:R-:W-:Y:S01]  /*1180*/  IMAD.MOV.U32 R13, RZ, RZ, 0x10 ;  /* 0x00000010ff0d7424 */ /* 0x000fe200078e00ff */
[----:B------:R1:W-:Y:S01]  /*1190*/  @P1 LDGSTS.E.BYPASS.LTC128B.128 [R14+0x8100], [R22.64], !P4 ;  /* 0x08100000160e1fae */ /* 0x0003e2000e101d4c */
[----:B------:R-:W-:-:S02]  /*11a0*/  IMAD.MOV.U32 R2, RZ, RZ, 0x20 ;  /* 0x00000020ff027424 */ /* 0x000fc400078e00ff */
[----:B------:R-:W-:Y:S01]  /*11b0*/  IMAD.IADD R3, R3, 0x1, -R16 ;  /* 0x0000000103037824 */ /* 0x000fe200078e0a10 */
[----:B------:R2:W-:Y:S01]  /*11c0*/  @P1 LDGSTS.E.BYPASS.LTC128B.128 [R14+0xa100], [R24.64], !P6 ;  /* 0x0a100000180e1fae */ /* 0x0005e2000f101d4c */
[C---:B------:R-:W-:Y:S01]  /*11d0*/  R2P PR, R5.reuse, 0x6 ;  /* 0x0000000605007804 */ /* 0x040fe20000000000 */
[----:B------:R-:W-:Y:S02]  /*11e0*/  IMAD.SHL.U32 R5, R5, 0x40, RZ ;  /* 0x0000004005057824 */ /* 0x000fe400078e00ff */
[----:B------:R3:W-:Y:S01]  /*11f0*/  @P0 LDGSTS.E.BYPASS.LTC128B.128 [R12+0x7100], [R28.64], !P5 ;  /* 0x071000001c0c0fae */ /* 0x0007e2000e901d4c */
[----:B------:R-:W-:Y:S01]  /*1200*/  IMAD.IADD R209, R10, 0x1, -R209 ;  /* 0x000000010ad17824 */ /* 0x000fe200078e0ad1 */
[----:B------:R-:W-:Y:S02]  /*1210*/  SEL R7, R13, 0xfffffff0, !P1 ;  /* 0xfffffff00d077807 */ /* 0x000fe40004800000 */
[----:B------:R3:W-:Y:S01]  /*1220*/  @P0 LDGSTS.E.BYPASS.LTC128B.128 [R12+0x9100], [R26.64], !P4 ;  /* 0x091000001a0c0fae */ /* 0x0007e2000e101d4c */
[----:B------:R-:W-:-:S03]  /*1230*/  LOP3.LUT R5, R5, 0x1c0, RZ, 0xc0, !PT ;  /* 0x000001c005057812 */ /* 0x000fc600078ec0ff */
[----:B------:R3:W-:Y:S01]  /*1240*/  @P0 LDGSTS.E.BYPASS.LTC128B.128 [R12+0xb100], [R18.64], !P6 ;  /* 0x0b100000120c0fae */ /* 0x0007e2000f101d4c */
[----:B------:R-:W-:Y:S02]  /*1250*/  LOP3.LUT R4, R5, 0x8, R4, 0xf8, !PT ;  /* 0x0000000805047812 */ /* 0x000fe400078ef804 */
[----:B------:R-:W-:Y:S01]  /*1260*/  SHF.R.U32.HI R13, RZ, 0x3, R5 ;  /* 0x00000003ff0d7819 */ /* 0x000fe20000011605 */
[----:B------:R-:W0:Y:S01]  /*1270*/  LDGDEPBAR ;  /* 0x00000000000079af */ /* 0x000e220000000000 */
[----:B------:R-:W-:Y:S02]  /*1280*/  SEL R5, R2, 0xffffffe0, !P2 ;  /* 0xffffffe002057807 */ /* 0x000fe40005000000 */
[----:B------:R-:W-:Y:S01]  /*1290*/  LOP3.LUT R4, R4, R13, RZ, 0x3c, !PT ;  /* 0x0000000d04047212 */ /* 0x000fe200078e3cff */
[----:B------:R-:W-:Y:S01]  /*12a0*/  IMAD R13, R10, 0x400, R11 ;  /* 0x000004000a0d7824 */ /* 0x000fe200078e020b */
[----:B------:R-:W-:Y:S02]  /*12b0*/  R2P PR, R0, 0x6 ;  /* 0x0000000600007804 */ /* 0x000fe40000000000 */
[----:B------:R-:W-:Y:S01]  /*12c0*/  PLOP3.LUT P0, PT, PT, PT, UP0, 0x80, 0x0 ;  /* 0x000000000000781c */ /* 0x000fe20003f0f008 */
[----:B------:R-:W-:Y:S01]  /*12d0*/  IMAD.IADD R0, R4, 0x1, R13 ;  /* 0x0000000104007824 */ /* 0x000fe200078e020d */
[----:B------:R-:W-:-:S02]  /*12e0*/  ISETP.GT.AND P3, PT, R205, 0x3f, PT ;  /* 0x0000003fcd00780c */ /* 0x000fc40003f64270 */
[----:B------:R-:W-:Y:S01]  /*12f0*/  SEL R2, R2, 0xffffffe0, !P2 ;  /* 0xffffffe002027807 */ /* 0x000fe20005000000 */
[C---:B------:R-:W-:Y:S01]  /*1300*/  IMAD.SHL.U32 R76, R0.reuse, 0x2, RZ ;  /* 0x00000002004c7824 */ /* 0x040fe200078e00ff */
[----:B------:R-:W-:Y:S02]  /*1310*/  LEA R198, R0, 0xc100, 0x1 ;  /* 0x0000c10000c67811 */ /* 0x000fe400078e08ff */
[----:B------:R-:W-:Y:S02]  /*1320*/  LOP3.LUT R0, R4, R11, RZ, 0xfc, !PT ;  /* 0x0000000b04007212 */ /* 0x000fe400078efcff */
[----:B------:R-:W-:Y:S01]  /*1330*/  SEL R4, RZ, 0x10, P6 ;  /* 0x00000010ff047807 */ /* 0x000fe20003000000 */
[----:B------:R-:W-:Y:S01]  /*1340*/  IMAD R196, R7, 0x2, R198 ;  /* 0x0000000207c47824 */ /* 0x000fe200078e02c6 */
[----:B---3--:R-:W-:Y:S01]  /*1350*/  IADD3 R12, R197, 0x6100, RZ ;  /* 0x00006100c50c7810 */ /* 0x008fe20007ffe0ff */
[----:B------:R-:W-:-:S04]  /*1360*/  DEPBAR.LE SB0, 0x1 ;  /* 0x000080400000791a */ /* 0x000fc80000000000 */
[----:B------:R-:W-:-:S04]  /*1370*/  DEPBAR.LE SB0, 0x0 ;  /* 0x000080000000791a */ /* 0x000fc80000000000 */
[----:B------:R-:W-:Y:S01]  /*1380*/  BAR.SYNC.DEFER_BLOCKING 0x0 ;  /* 0x0000000000007b1d */ /* 0x000fe20000010000 */
[----:B------:R-:W-:-:S04]  /*1390*/  @P1 IADD3 R195, R12, -0x20, RZ ;  /* 0xffffffe00cc31810 */ /* 0x000fc80007ffe0ff */
[C---:B------:R-:W-:Y:S02]  /*13a0*/  IADD3 R187, R195.reuse, 0x800, RZ ;  /* 0x00000800c3bb7810 */ /* 0x040fe40007ffe0ff */
[C---:B------:R-:W-:Y:S02]  /*13b0*/  IADD3 R186, R195.reuse, 0x1000, RZ ;  /* 0x00001000c3ba7810 */ /* 0x040fe40007ffe0ff */
[----:B------:R-:W-:Y:S01]  /*13c0*/  IADD3 R185, R195, 0x1800, RZ ;  /* 0x00001800c3b97810 */ /* 0x000fe20007ffe0ff */
[----:B------:R-:W3:Y:S04]  /*13d0*/  LDSM.16.M88.4 R76, [R76+0xc100] ;  /* 0x00c100004c4c783b */ /* 0x000ee80000000200 */
[----:B------:R4:W3:Y:S04]  /*13e0*/  LDSM.16.M88.4 R28, [R197+0x6100] ;  /* 0x00610000c51c783b */ /* 0x0008e80000000200 */
[----:B-1----:R4:W1:Y:S04]  /*13f0*/  LDSM.16.M88.4 R20, [R197+0x6900] ;  /* 0x00690000c514783b */ /* 0x0028680000000200 */
[----:B--2---:R4:W2:Y:S04]  /*1400*/  LDSM.16.M88.4 R12, [R197+0x7100] ;  /* 0x00710000c50c783b */ /* 0x0048a80000000200 */
        /* <DEDUP_REMOVED lines=60> */
.L_x_1697:
[C---:B---34-:R-:W-:Y:S01]  /*17d0*/  HMMA.16816.F32.BF16 R32, R76.reuse, R28, RZ ;  /* 0x0000001c4c20723c */ /* 0x058fe200000418ff */
[C---:B------:R-:W-:Y:S01]  /*17e0*/  IMAD R194, R5.reuse, 0x2, R198 ;  /* 0x0000000205c27824 */ /* 0x040fe200078e02c6 */
[----:B------:R-:W0:Y:S01]  /*17f0*/  LDGDEPBAR ;  /* 0x00000000000079af */ /* 0x000e220000000000 */
[C---:B------:R-:W-:Y:S01]  /*1800*/  IMAD R191, R2.reuse, 0x2, R197 ;  /* 0x0000000202bf7824 */ /* 0x040fe200078e02c5 */
[----:B------:R-:W-:Y:S01]  /*1810*/  UISETP.GE.AND UP0, UPT, UR9, 0x41, UPT ;  /* 0x000000410900788c */ /* 0x000fe2000bf06270 */
[----:B------:R-:W-:Y:S01]  /*1820*/  IMAD R193, R5, 0x2, R196 ;  /* 0x0000000205c17824 */ /* 0x000fe200078e02c4 */
[----:B------:R-:W-:Y:S01]  /*1830*/  LDSM.16.M88.4 R52, [R194] ;  /* 0x00000000c234783b */ /* 0x000fe20000000200 */
[----:B------:R-:W-:Y:S01]  /*1840*/  IMAD R184, R2, 0x2, R195 ;  /* 0x0000000202b87824 */ /* 0x000fe200078e02c3 */
[----:B------:R-:W-:Y:S01]  /*1850*/  HMMA.16816.F32.BF16 R28, R76, R30, RZ ;  /* 0x0000001e4c1c723c */ /* 0x000fe200000418ff */
[----:B------:R-:W-:Y:S01]  /*1860*/  IADD3 R183, R195, 0x2000, RZ ;  /* 0x00002000c3b77810 */ /* 0x000fe20007ffe0ff */
[----:B------:R-:W3:Y:S01]  /*1870*/  LDSM.16.M88.4 R48, [R191+0x6100] ;  /* 0x00610000bf30783b */ /* 0x000ee20000000200 */
[----:B------:R-:W-:-:S02]  /*1880*/  PLOP3.LUT P0, PT, PT, PT, UP0, 0x40, 0x0 ;  /* 0x000000000000781c */ /* 0x000fc40003f0e808 */
[C---:B------:R-:W-:Y:S01]  /*1890*/  IADD3 R182, R195.reuse, 0x2800, RZ ;  /* 0x00002800c3b67810 */ /* 0x040fe20007ffe0ff */
[----:B------:R-:W4:Y:S01]  /*18a0*/  LDSM.16.M88.4 R44, [R191+0x6900] ;  /* 0x00690000bf2c783b */ /* 0x000f220000000200 */
[C---:B------:R-:W-:Y:S01]  /*18b0*/  IADD3 R181, R195.reuse, 0x3000, RZ ;  /* 0x00003000c3b57810 */ /* 0x040fe20007ffe0ff */
[C---:B-1----:R-:W-:Y:S01]  /*18c0*/  HMMA.16816.F32.BF16 R24, R76.reuse, R20, RZ ;  /* 0x000000144c18723c */ /* 0x042fe200000418ff */
[C---:B------:R-:W-:Y:S01]  /*18d0*/  IADD3 R180, R195.reuse, 0x3800, RZ ;  /* 0x00003800c3b47810 */ /* 0x040fe20007ffe0ff */
[----:B------:R-:W-:Y:S01]  /*18e0*/  LDSM.16.M88.4 R72, [R193] ;  /* 0x00000000c148783b */ /* 0x000fe20000000200 */
[C---:B------:R-:W-:Y:S02]  /*18f0*/  IADD3 R179, R195.reuse, 0x4000, RZ ;  /* 0x00004000c3b37810 */ /* 0x040fe40007ffe0ff */
[C---:B------:R-:W-:Y:S02]  /*1900*/  IADD3 R178, R195.reuse, 0x4800, RZ ;  /* 0x00004800c3b27810 */ /* 0x040fe40007ffe0ff */
[C---:B------:R-:W-:Y:S01]  /*1910*/  IADD3 R177, R195.reuse, 0x5000, RZ ;  /* 0x00005000c3b17810 */ /* 0x040fe20007ffe0ff */
[----:B--2---:R-:W-:Y:S01]  /*1920*/  HMMA.16816.F32.BF16 R16, R76, R12, RZ ;  /* 0x0000000c4c10723c */ /* 0x004fe200000418ff */
[----:B------:R-:W-:-:S07]  /*1930*/  IADD3 R176, R195, 0x5800, RZ ;  /* 0x00005800c3b07810 */ /* 0x000fce0007ffe0ff */
[C---:B------:R-:W-:Y:S08]  /*1940*/  HMMA.16816.F32.BF16 R20, R76.reuse, R22, RZ ;  /* 0x000000164c14723c */ /* 0x040ff000000418ff */
[C---:B------:R-:W-:Y:S08]  /*1950*/  HMMA.16816.F32.BF16 R12, R76.reuse, R14, RZ ;  /* 0x0000000e4c0c723c */ /* 0x040ff000000418ff */
[C---:B------:R-:W-:Y:S08]  /*1960*/  HMMA.16816.F32.BF16 R8, R76.reuse, R40, RZ ;  /* 0x000000284c08723c */ /* 0x040ff000000418ff */
[----:B------:R-:W-:Y:S01]  /*1970*/  HMMA.16816.F32.BF16 R76, R76, R42, RZ ;  /* 0x0000002a4c4c723c */ /* 0x000fe200000418ff */
[----:B------:R-:W1:Y:S07]  /*1980*/  LDSM.16.M88.4 R40, [R191+0x7100] ;  /* 0x00710000bf28783b */ /* 0x000e6e0000000200 */
[C---:B------:R-:W-:Y:S08]  /*1990*/  HMMA.16816.F32.BF16 R32, R56.reuse, R36, R32 ;  /* 0x000000243820723c */ /* 0x040ff00000041820 */
[C---:B------:R-:W-:Y:S01]  /*19a0*/  HMMA.16816.F32.BF16 R28, R56.reuse, R38, R28 ;  /* 0x00000026381c723c */ /* 0x040fe2000004181c */
[----:B------:R-:W2:Y:S07]  /*19b0*/  LDSM.16.M88.4 R36, [R191+0x7900] ;  /* 0x00790000bf24783b */ /* 0x000eae0000000200 */
[C---:B------:R-:W-:Y:S08]  /*19c0*/  HMMA.16816.F32.BF16 R24, R56.reuse, R68, R24 ;  /* 0x000000443818723c */ /* 0x040ff00000041818 */
[C---:B------:R-:W-:Y:S01]  /*19d0*/  HMMA.16816.F32.BF16 R20, R56.reuse, R70, R20 ;  /* 0x000000463814723c */ /* 0x040fe20000041814 */
[----:B------:R-:W5:Y:S07]  /*19e0*/  LDSM.16.M88.4 R68, [R184] ;  /* 0x00000000b844783b */ /* 0x000f6e0000000200 */
[C---:B------:R-:W-:Y:S08]  /*19f0*/  HMMA.16816.F32.BF16 R16, R56.reuse, R64, R16 ;  /* 0x000000403810723c */ /* 0x040ff00000041810 */
[C---:B------:R-:W-:Y:S01]  /*1a00*/  HMMA.16816.F32.BF16 R12, R56.reuse, R66, R12 ;  /* 0x00000042380c723c */ /* 0x040fe2000004180c */
[----:B------:R-:W1:Y:S07]  /*1a10*/  LDSM.16.M88.4 R64, [R184+0x800] ;  /* 0x00080000b840783b */ /* 0x000e6e0000000200 */
[C---:B------:R-:W-:Y:S08]  /*1a20*/  HMMA.16816.F32.BF16 R8, R56.reuse, R60, R8 ;  /* 0x0000003c3808723c */ /* 0x040ff00000041808 */
[----:B------:R-:W-:Y:S01]  /*1a30*/  HMMA.16816.F32.BF16 R76, R56, R62, R76 ;  /* 0x0000003e384c723c */ /* 0x000fe2000004184c */
[----:B------:R-:W2:Y:S04]  /*1a40*/  LDSM.16.M88.4 R60, [R184+0x1000] ;  /* 0x00100000b83c783b */ /* 0x000ea80000000200 */
[----:B------:R-:W2:Y:S03]  /*1a50*/  LDSM.16.M88.4 R56, [R184+0x1800] ;  /* 0x00180000b838783b */ /* 0x000ea60000000200 */
[C---:B---3--:R-:W-:Y:S08]  /*1a60*/  HMMA.16816.F32.BF16 R32, R52.reuse, R48, R32 ;  /* 0x000000303420723c */ /* 0x048ff00000041820 */
[C---:B------:R-:W-:Y:S01]  /*1a70*/  HMMA.16816.F32.BF16 R28, R52.reuse, R50, R28 ;  /* 0x00000032341c723c */ /* 0x040fe2000004181c */
[----:B------:R-:W-:Y:S07]  /*1a80*/  LDSM.16.M88.4 R48, [R197+0x8100] ;  /* 0x00810000c530783b */ /* 0x000fee0000000200 */
[C---:B----4-:R-:W-:Y:S08]  /*1a90*/  HMMA.16816.F32.BF16 R24, R52.reuse, R44, R24 ;  /* 0x0000002c3418723c */ /* 0x050ff00000041818 */
[C---:B------:R-:W-:Y:S01]  /*1aa0*/  HMMA.16816.F32.BF16 R20, R52.reuse, R46, R20 ;  /* 0x0000002e3414723c */ /* 0x040fe20000041814 */
[----:B------:R-:W-:Y:S07]  /*1ab0*/  LDSM.16.M88.4 R44, [R197+0x8900] ;  /* 0x00890000c52c783b */ /* 0x000fee0000000200 */
[C---:B-1----:R-:W-:Y:S08]  /*1ac0*/  HMMA.16816.F32.BF16 R16, R52.reuse, R40, R16 ;  /* 0x000000283410723c */ /* 0x042ff00000041810 */
[C---:B------:R-:W-:Y:S01]  /*1ad0*/  HMMA.16816.F32.BF16 R12, R52.reuse, R42, R12 ;  /* 0x0000002a340c723c */ /* 0x040fe2000004180c */
[----:B------:R-:W-:Y:S07]  /*1ae0*/  LDSM.16.M88.4 R40, [R197+0x9100] ;  /* 0x00910000c528783b */ /* 0x000fee0000000200 */
[C---:B--2---:R-:W-:Y:S08]  /*1af0*/  HMMA.16816.F32.BF16 R8, R52.reuse, R36, R8 ;  /* 0x000000243408723c */ /* 0x044ff00000041808 */
[----:B------:R-:W-:Y:S01]  /*1b00*/  HMMA.16816.F32.BF16 R76, R52, R38, R76 ;  /* 0x00000026344c723c */ /* 0x000fe2000004184c */
[----:B------:R-:W1:Y:S04]  /*1b10*/  LDSM.16.M88.4 R52, [R198+0x4000] ;  /* 0x00400000c634783b */ /* 0x000e680000000200 */
[----:B------:R-:W2:Y:S03]  /*1b20*/  LDSM.16.M88.4 R36, [R197+0x9900] ;  /* 0x00990000c524783b */ /* 0x000ea60000000200 */
[C---:B-----5:R-:W-:Y:S08]  /*1b30*/  HMMA.16816.F32.BF16 R32, R72.reuse, R68, R32 ;  /* 0x000000444820723c */ /* 0x060ff00000041820 */
        /* <DEDUP_REMOVED lines=10> */
[----:B------:R-:W3:Y:S04]  /*1be0*/  LDSM.16.M88.4 R72, [R196+0x4000] ;  /* 0x00400000c448783b */ /* 0x000ee80000000200 */
[----:B------:R-:W4:Y:S03]  /*1bf0*/  LDSM.16.M88.4 R56, [R195+0x3800] ;  /* 0x00380000c338783b */ /* 0x000f260000000200 */
        /* <DEDUP_REMOVED lines=77> */
[----:B------:R-:W4:Y:S01]  /*20d0*/  LDSM.16.M88.4 R56, [R184+0x5800] ;  /* 0x00580000b838783b */ /* 0x000f220000000200 */
[----:B------:R-:W-:-:S04]  /*20e0*/  DEPBAR.LE SB0, 0x0 ;  /* 0x000080000000791a */ /* 0x000fc80000000000 */
[C---:B-1----:R-:W-:Y:S08]  /*20f0*/  HMMA.16816.F32.BF16 R32, R52.reuse, R48, R32 ;  /* 0x000000303420723c */ /* 0x042ff00000041820 */
[C---:B------:R-:W-:Y:S08]  /*2100*/  HMMA.16816.F32.BF16 R28, R52.reuse, R50, R28 ;  /* 0x00000032341c723c */ /* 0x040ff0000004181c */
[C---:B------:R-:W-:Y:S08]  /*2110*/  HMMA.16816.F32.BF16 R24, R52.reuse, R44, R24 ;  /* 0x0000002c3418723c */ /* 0x040ff00000041818 */
[C---:B------:R-:W-:Y:S08]  /*2120*/  HMMA.16816.F32.BF16 R20, R52.reuse, R46, R20 ;  /* 0x0000002e3414723c */ /* 0x040ff00000041814 */
[C---:B------:R-:W-:Y:S08]  /*2130*/  HMMA.16816.F32.BF16 R16, R52.reuse, R40, R16 ;  /* 0x000000283410723c */ /* 0x040ff00000041810 */
[C---:B------:R-:W-:Y:S08]  /*2140*/  HMMA.16816.F32.BF16 R12, R52.reuse, R42, R12 ;  /* 0x0000002a340c723c */ /* 0x040ff0000004180c */
[C---:B--2---:R-:W-:Y:S08]  /*2150*/  HMMA.16816.F32.BF16 R8, R52.reuse, R36, R8 ;  /* 0x000000243408723c */ /* 0x044ff00000041808 */
[----:B------:R-:W-:Y:S08]  /*2160*/  HMMA.16816.F32.BF16 R76, R52, R38, R76 ;  /* 0x00000026344c723c */ /* 0x000ff0000004184c */
[C---:B---3--:R-:W-:Y:S08]  /*2170*/  HMMA.16816.F32.BF16 R32, R72.reuse, R68, R32 ;  /* 0x000000444820723c */ /* 0x048ff00000041820 */
[C---:B------:R-:W-:Y:S08]  /*2180*/  HMMA.16816.F32.BF16 R28, R72.reuse, R70, R28 ;  /* 0x00000046481c723c */ /* 0x040ff0000004181c */
[C---:B------:R-:W-:Y:S08]  /*2190*/  HMMA.16816.F32.BF16 R24, R72.reuse, R64, R24 ;  /* 0x000000404818723c */ /* 0x040ff00000041818 */
[C---:B------:R-:W-:Y:S08]  /*21a0*/  HMMA.16816.F32.BF16 R20, R72.reuse, R66, R20 ;  /* 0x000000424814723c */ /* 0x040ff00000041814 */
[C---:B------:R-:W-:Y:S08]  /*21b0*/  HMMA.16816.F32.BF16 R16, R72.reuse, R60, R16 ;  /* 0x0000003c4810723c */ /* 0x040ff00000041810 */
[C---:B------:R-:W-:Y:S08]  /*21c0*/  HMMA.16816.F32.BF16 R12, R72.reuse, R62, R12 ;  /* 0x0000003e480c723c */ /* 0x040ff0000004180c */
[C---:B----4-:R-:W-:Y:S08]  /*21d0*/  HMMA.16816.F32.BF16 R8, R72.reuse, R56, R8 ;  /* 0x000000384808723c */ /* 0x050ff00000041808 */
[----:B------:R-:W-:Y:S01]  /*21e0*/  HMMA.16816.F32.BF16 R76, R72, R58, R76 ;  /* 0x0000003a484c723c */ /* 0x000fe2000004184c */
[----:B------:R-:W-:Y:S06]  /*21f0*/  BAR.SYNC.DEFER_BLOCKING 0x0 ;  /* 0x0000000000007b1d */ /* 0x000fec0000010000 */
        /* <DEDUP_REMOVED lines=17> */
[----:B------:R-:W-:Y:S02]  /*2310*/  SHF.R.S32.HI R43, RZ, 0x1f, R206 ;  /* 0x0000001fff2b7819 */ /* 0x000fe400000114ce */
        /* <DEDUP_REMOVED lines=16> */
[----:B------:R-:W-:Y:S02]  /*2420*/  SEL R39, RZ, 0x10, P4 ;  /* 0x00000010ff277807 */ /* 0x000fe40002000000 */
        /* <DEDUP_REMOVED lines=8> */
[----:B------:R1:W2:Y:S01]  /*24b0*/  SHFL.IDX PT, R37, R6, 0x1, 0x181f ;  /* 0x00381f0006257f89 */ /* 0x0002a200000e0000 */
[----:B------:R-:W-:Y:S02]  /*24c0*/  LOP3.LUT R36, R36, 0xf, RZ, 0xc0, !PT ;  /* 0x0000000f24247812 */ /* 0x000fe400078ec0ff */
[----:B------:R-:W-:Y:S01]  /*24d0*/  ISETP.NE.U32.AND P2, PT, R40, RZ, PT ;  /* 0x000000ff2800720c */ /* 0x000fe20003f45070 */
[----:B------:R-:W3:Y:S01]  /*24e0*/  SHFL.IDX PT, R38, R42, 0x1, 0x181f ;  /* 0x00381f002a267f89 */ /* 0x000ee200000e0000 */
[----:B------:R-:W-:-:S03]  /*24f0*/  IMAD.WIDE R50, R2, 0x2, RZ ;  /* 0x0000000202327825 */ /* 0x000fc600078e02ff */
[----:B------:R-:W4:Y:S01]  /*2500*/  SHFL.IDX PT, R42, R42, RZ, 0x181f ;  /* 0x00181fff2a2a7589 */ /* 0x000f2200000e0000 */
[----:B-1----:R-:W-:Y:S02]  /*2510*/  IADD3 R6, -R4, 0x10, RZ ;  /* 0x0000001004067810 */ /* 0x002fe40007ffe1ff */
[-C--:B--2---:R-:W-:Y:S02]  /*2520*/  IADD3 R48, P1, P0, R48, R37.reuse, R46 ;  /* 0x0000002530307210 */ /* 0x084fe4000783e02e */
[----:B------:R-:W-:Y:S02]  /*2530*/  LOP3.LUT R6, R6, 0xf, RZ, 0xc0, !PT ;  /* 0x0000000f06067812 */ /* 0x000fe400078ec0ff */
[----:B---3--:R-:W-:Y:S02]  /*2540*/  IADD3.X R49, RZ, R38, R47, P1, P0 ;  /* 0x00000026ff317210 */ /* 0x008fe40000fe042f */
[----:B------:R-:W-:-:S04]  /*2550*/  IADD3 R52, P1, P0, R36, R37, R44 ;  /* 0x0000002524347210 */ /* 0x000fc8000783e02c */
[----:B------:R-:W-:Y:S02]  /*2560*/  IADD3.X R53, RZ, R38, R45, P1, P0 ;  /* 0x00000026ff357210 */ /* 0x000fe40000fe042d */
[----:B------:R-:W-:-:S04]  /*2570*/  IADD3 R36, P1, P0, R6, R37, R50 ;  /* 0x0000002506247210 */ /* 0x000fc8000783e032 */
[----:B------:R-:W-:Y:S02]  /*2580*/  IADD3.X R37, RZ, R38, R51, P1, P0 ;  /* 0x00000026ff257210 */ /* 0x000fe40000fe0433 */
[-C--:B------:R-:W-:Y:S02]  /*2590*/  IADD3 R44, P0, R44, R41.reuse, RZ ;  /* 0x000000292c2c7210 */ /* 0x080fe40007f1e0ff */
[----:B------:R-:W-:-:S03]  /*25a0*/  IADD3 R46, P1, R46, R41, RZ ;  /* 0x000000292e2e7210 */ /* 0x000fc60007f3e0ff */
[--C-:B----4-:R-:W-:Y:S01]  /*25b0*/  IMAD.X R45, R45, 0x1, R42.reuse, P0 ;  /* 0x000000012d2d7824 */ /* 0x110fe200000e062a */
[----:B------:R-:W-:Y:S01]  /*25c0*/  IADD3 R50, P0, R50, R41, RZ ;  /* 0x0000002932327210 */ /* 0x000fe20007f1e0ff */
[--C-:B------:R-:W-:Y:S01]  /*25d0*/  IMAD.X R47, R47, 0x1, R42.reuse, P1 ;  /* 0x000000012f2f7824 */ /* 0x100fe200008e062a */
[----:B------:R-:W-:Y:S01]  /*25e0*/  ISETP.NE.U32.AND P1, PT, R39, RZ, PT ;  /* 0x000000ff2700720c */ /* 0x000fe20003f25070 */
[----:B------:R-:W-:Y:S02]  /*25f0*/  IMAD.SHL.U32 R41, R203, 0x2, RZ ;  /* 0x00000002cb297824 */ /* 0x000fe400078e00ff */
[----:B------:R-:W-:Y:S01]  /*2600*/  IMAD.X R51, R51, 0x1, R42, P0 ;  /* 0x0000000133337824 */ /* 0x000fe200000e062a */
[----:B------:R-:W-:Y:S02]  /*2610*/  ISETP.NE.U32.AND P0, PT, R4, RZ, PT ;  /* 0x000000ff0400720c */ /* 0x000fe40003f05070 */
[----:B------:R1:W-:Y:S04]  /*2620*/  LDGSTS.E.BYPASS.LTC128B.128 [R41+0x6100], [R46.64], !P5 ;  /* 0x061000002e297fae */ /* 0x0003e8000e901d4c */
[----:B------:R1:W-:Y:S04]  /*2630*/  LDGSTS.E.BYPASS.LTC128B.128 [R41+0x8100], [R44.64], !P4 ;  /* 0x081000002c297fae */ /* 0x0003e8000e101d4c */
[----:B------:R1:W-:Y:S04]  /*2640*/  LDGSTS.E.BYPASS.LTC128B.128 [R41+0xa100], [R50.64], !P6 ;  /* 0x0a10000032297fae */ /* 0x0003e8000f101d4c */
[----:B------:R1:W-:Y:S04]  /*2650*/  LDGSTS.E.BYPASS.LTC128B.128.ZFILL [R41+0x7100], [R48.64], P2 ;  /* 0x0710000030297fae */ /* 0x0003e80009141d4c */
[----:B------:R1:W-:Y:S04]  /*2660*/  LDGSTS.E.BYPASS.LTC128B.128.ZFILL [R41+0x9100], [R52.64], P1 ;  /* 0x0910000034297fae */ /* 0x0003e80008941d4c */
[----:B------:R1:W-:Y:S02]  /*2670*/  LDGSTS.E.BYPASS.LTC128B.128.ZFILL [R41+0xb100], [R36.64], P0 ;  /* 0x0b10000024297fae */ /* 0x0003e40008141d4c */
.L_x_1698:
[----:B------:R-:W-:Y:S01]  /*2680*/  SHF.R.S32.HI R210, RZ, 0x1f, R3 ;  /* 0x0000001fffd27819 */ /* 0x000fe20000011403 */
        /* <DEDUP_REMOVED lines=9> */
[----:B------:R-:W-:Y:S01]  /*2720*/  LDSM.16.MT88.4 R84, [R189+0x2100] ;  /* 0x00210000bd54783b */ /* 0x000fe20000004200 */
[----:B------:R-:W-:Y:S02]  /*2730*/  IMAD R188, R5, 0x2, R190 ;  /* 0x0000000205bc7824 */ /* 0x000fe400078e02be */
[----:B------:R-:W-:Y:S01]  /*2740*/  IMAD R2, R3, -0x2, R2 ;  /* 0xfffffffe03027824 */ /* 0x000fe200078e0202 */
[----:B-1----:R-:W-:Y:S04]  /*2750*/  LDSM.16.MT88.4 R52, [R189+0x100] ;  /* 0x00010000bd34783b */ /* 0x002fe80000004200 */
[C---:B------:R-:W-:Y:S01]  /*2760*/  ISETP.GT.AND P0, PT, R2.reuse, RZ, PT ;  /* 0x000000ff0200720c */ /* 0x040fe20003f04270 */
[----:B------:R-:W-:Y:S01]  /*2770*/  LDSM.16.MT88.4 R60, [R188+0x100] ;  /* 0x00010000bc3c783b */ /* 0x000fe20000004200 */
[----:B------:R-:W-:-:S02]  /*2780*/  ISETP.GT.AND P1, PT, R2, 0x1, PT ;  /* 0x000000010200780c */ /* 0x000fc40003f24270 */
[----:B------:R-:W-:Y:S01]  /*2790*/  FSEL R34, R34, -INF , P0 ;  /* 0xff80000022227808 */ /* 0x000fe20000000000 */
[----:B------:R-:W-:Y:S01]  /*27a0*/  LDSM.16.MT88.4 R92, [R188+0x2100] ;  /* 0x00210000bc5c783b */ /* 0x000fe20000004200 */
[----:B------:R-:W-:Y:S02]  /*27b0*/  FSEL R32, R32, -INF , P0 ;  /* 0xff80000020207808 */ /* 0x000fe40000000000 */
[C---:B------:R-:W-:Y:S01]  /*27c0*/  ISETP.GT.AND P0, PT, R2.reuse, 0x8, PT ;  /* 0x000000080200780c */ /* 0x040fe20003f04270 */
        /* <DEDUP_REMOVED lines=20> */
[C---:B------:R-:W-:Y:S02]  /*2910*/  ISETP.GT.AND P0, PT, R2.reuse, 0x18, PT ;  /* 0x000000180200780c */ /* 0x040fe40003f04270 */
[----:B------:R-:W-:Y:S02]  /*2920*/  FSEL R35, R25, -INF , P1 ;  /* 0xff80000019237808 */ /* 0x000fe40000800000 */
[----:B------:R-:W-:Y:S02]  /*2930*/  FMNMX.FTZ R4, R89, R4, !PT ;  /* 0x0000000459047209 */ /* 0x000fe40007810000 */
[----:B------:R-:W-:Y:S02]  /*2940*/  FMNMX.FTZ R6, R41, R6, !PT ;  /* 0x0000000629067209 */ /* 0x000fe40007810000 */
[----:B------:R-:W-:-:S02]  /*2950*/  ISETP.GT.AND P2, PT, R2, 0x19, PT ;  /* 0x000000190200780c */ /* 0x000fc40003f44270 */
[----:B------:R-:W-:Y:S02]  /*2960*/  FSEL R33, R20, -INF , P0 ;  /* 0xff80000014217808 */ /* 0x000fe40000000000 */
[----:B------:R-:W-:Y:S02]  /*2970*/  FMNMX.FTZ R4, R35, R4, !PT ;  /* 0x0000000423047209 */ /* 0x000fe40007810000 */
[----:B------:R-:W-:Y:S02]  /*2980*/  FSEL R29, R27, -INF , P1 ;  /* 0xff8000001b1d7808 */ /* 0x000fe40000800000 */
[----:B------:R-:W-:Y:S02]  /*2990*/  FMNMX.FTZ R6, R31, R6, !PT ;  /* 0x000000061f067209 */ /* 0x000fe40007810000 */
[----:B------:R-:W-:Y:S02]  /*29a0*/  FSEL R27, R22, -INF , P0 ;  /* 0xff800000161b7808 */ /* 0x000fe40000000000 */
[----:B------:R-:W-:-:S02]  /*29b0*/  ISETP.GT.AND P1, PT, R2, 0x20, PT ;  /* 0x000000200200780c */ /* 0x000fc40003f24270 */
[----:B------:R-:W-:Y:S02]  /*29c0*/  FSEL R21, R21, -INF , P2 ;  /* 0xff80000015157808 */ /* 0x000fe40001000000 */
[----:B------:R-:W-:Y:S02]  /*29d0*/  FMNMX.FTZ R4, R33, R4, !PT ;  /* 0x0000000421047209 */ /* 0x000fe40007810000 */
[----:B------:R-:W-:Y:S02]  /*29e0*/  ISETP.GT.AND P0, PT, R2, 0x21, PT ;  /* 0x000000210200780c */ /* 0x000fe40003f04270 */
[----:B------:R-:W-:Y:S02]  /*29f0*/  FMNMX.FTZ R6, R29, R6, !PT ;  /* 0x000000061d067209 */ /* 0x000fe40007810000 */
[----:B------:R-:W-:Y:S02]  /*2a00*/  FSEL R217, R16, -INF , P1 ;  /* 0xff80000010d97808 */ /* 0x000fe40000800000 */
[----:B------:R-:W-:-:S02]  /*2a10*/  FMNMX.FTZ R4, R21, R4, !PT ;  /* 0x0000000415047209 */ /* 0x000fc40007810000 */
[----:B------:R-:W-:Y:S02]  /*2a20*/  FSEL R25, R23, -INF , P2 ;  /* 0xff80000017197808 */ /* 0x000fe40001000000 */
[----:B------:R-:W-:Y:S02]  /*2a30*/  FSEL R213, R18, -INF , P1 ;  /* 0xff80000012d57808 */ /* 0x000fe40000800000 */
[----:B------:R-:W-:Y:S02]  /*2a40*/  FSEL R163, R19, -INF , P0 ;  /* 0xff80000013a37808 */ /* 0x000fe40000000000 */
[----:B------:R-:W-:Y:S02]  /*2a50*/  FSEL R157, R17, -INF , P0 ;  /* 0xff800000119d7808 */ /* 0x000fe40000000000 */
[----:B------:R-:W-:Y:S01]  /*2a60*/  FMNMX.FTZ R6, R27, R6, !PT ;  /* 0x000000061b067209 */ /* 0x000fe20007810000 */
[----:B------:R-:W-:Y:S01]  /*2a70*/  LDSM.16.MT88.4 R16, [R189+0x2900] ;  /* 0x00290000bd10783b */ /* 0x000fe20000004200 */
[----:B------:R-:W-:-:S02]  /*2a80*/  ISETP.GT.AND P1, PT, R2, 0x28, PT ;  /* 0x000000280200780c */ /* 0x000fc40003f24270 */
[----:B------:R-:W-:Y:S02]  /*2a90*/  ISETP.GT.AND P0, PT, R2, 0x29, PT ;  /* 0x000000290200780c */ /* 0x000fe40003f04270 */
[----:B------:R-:W-:Y:S02]  /*2aa0*/  FMNMX.FTZ R4, R217, R4, !PT ;  /* 0x00000004d9047209 */ /* 0x000fe40007810000 */
[----:B------:R-:W-:Y:S02]  /*2ab0*/  FMNMX.FTZ R6, R25, R6, !PT ;  /* 0x0000000619067209 */ /* 0x000fe40007810000 */
[----:B------:R-:W-:Y:S02]  /*2ac0*/  FSEL R211, R14, -INF , P1 ;  /* 0xff8000000ed37808 */ /* 0x000fe40000800000 */
[----:B------:R-:W-:Y:S02]  /*2ad0*/  FSEL R215, R12, -INF , P1 ;  /* 0xff8000000cd77808 */ /* 0x000fe40000800000 */
[----:B------:R-:W-:-:S02]  /*2ae0*/  FSEL R165, R15, -INF , P0 ;  /* 0xff8000000fa57808 */ /* 0x000fc40000000000 */
[----:B------:R-:W-:Y:S02]  /*2af0*/  FSEL R159, R13, -INF , P0 ;  /* 0xff8000000d9f7808 */ /* 0x000fe40000000000 */
[C---:B------:R-:W-:Y:S01]  /*2b00*/  ISETP.GT.AND P1, PT, R2.reuse, 0x30, PT ;  /* 0x000000300200780c */ /* 0x040fe20003f24270 */
[----:B------:R-:W-:Y:S01]  /*2b10*/  LDSM.16.MT88.4 R12, [R188+0x2900] ;  /* 0x00290000bc0c783b */ /* 0x000fe20000004200 */
[----:B------:R-:W-:Y:S02]  /*2b20*/  ISETP.GT.AND P0, PT, R2, 0x31, PT ;  /* 0x000000310200780c */ /* 0x000fe40003f04270 */
[----:B------:R-:W-:Y:S02]  /*2b30*/  FMNMX.FTZ R4, R157, R4, !PT ;  /* 0x000000049d047209 */ /* 0x000fe40007810000 */
[----:B------:R-:W-:Y:S02]  /*2b40*/  FMNMX.FTZ R6, R213, R6, !PT ;  /* 0x00000006d5067209 */ /* 0x000fe40007810000 */
[----:B------:R-:W-:-:S02]  /*2b50*/  FSEL R167, R10, -INF , P1 ;  /* 0xff8000000aa77808 */ /* 0x000fc40000800000 */
[----:B------:R-:W-:Y:S02]  /*2b60*/  FSEL R175, R8, -INF , P1 ;  /* 0xff80000008af7808 */ /* 0x000fe40000800000 */
[----:B------:R-:W-:Y:S02]  /*2b70*/  FSEL R143, R11, -INF , P0 ;  /* 0xff8000000b8f7808 */ /* 0x000fe40000000000 */
[----:B------:R-:W-:Y:S02]  /*2b80*/  FSEL R173, R9, -INF , P0 ;  /* 0xff80000009ad7808 */ /* 0x000fe40000000000 */
[----:B------:R-:W-:Y:S02]  /*2b90*/  FMNMX.FTZ R4, R215, R4, !PT ;  /* 0x00000004d7047209 */ /* 0x000fe40007810000 */
[C---:B------:R-:W-:Y:S02]  /*2ba0*/  ISETP.GT.AND P1, PT, R2.reuse, 0x38, PT ;  /* 0x000000380200780c */ /* 0x040fe40003f24270 */
[----:B------:R-:W-:-:S02]  /*2bb0*/  ISETP.GT.AND P0, PT, R2, 0x39, PT ;  /* 0x000000390200780c */ /* 0x000fc40003f04270 */
[----:B------:R-:W-:Y:S02]  /*2bc0*/  FMNMX.FTZ R2, R163, R6, !PT ;  /* 0x00000006a3027209 */ /* 0x000fe40007810000 */
[----:B------:R-:W-:Y:S02]  /*2bd0*/  FMNMX.FTZ R4, R159, R4, !PT ;  /* 0x000000049f047209 */ /* 0x000fe40007810000 */
[----:B------:R-:W-:Y:S02]  /*2be0*/  FMNMX.FTZ R2, R211, R2, !PT ;  /* 0x00000002d3027209 */ /* 0x000fe40007810000 */
[----:B------:R-:W-:Y:S02]  /*2bf0*/  FMNMX.FTZ R4, R175, R4, !PT ;  /* 0x00000004af047209 */ /* 0x000fe40007810000 */
[----:B------:R-:W-:Y:S02]  /*2c00*/  FMNMX.FTZ R2, R165, R2, !PT ;  /* 0x00000002a5027209 */ /* 0x000fe40007810000 */
[----:B------:R-:W-:-:S02]  /*2c10*/  FSEL R171, R76, -INF , P1 ;  /* 0xff8000004cab7808 */ /* 0x000fc40000800000 */
[----:B------:R-:W-:Y:S02]  /*2c20*/  FMNMX.FTZ R4, R173, R4, !PT ;  /* 0x00000004ad047209 */ /* 0x000fe40007810000 */
[----:B------:R-:W-:Y:S02]  /*2c30*/  FMNMX.FTZ R2, R167, R2, !PT ;  /* 0x00000002a7027209 */ /* 0x000fe40007810000 */
[----:B------:R-:W-:Y:S02]  /*2c40*/  FSEL R169, R77, -INF , P0 ;  /* 0xff8000004da97808 */ /* 0x000fe40000000000 */
[----:B------:R-:W-:Y:S02]  /*2c50*/  FMNMX.FTZ R4, R171, R4, !PT ;  /* 0x00000004ab047209 */ /* 0x000fe40007810000 */
[----:B------:R-:W-:Y:S02]  /*2c60*/  FSEL R141, R78, -INF , P1 ;  /* 0xff8000004e8d7808 */ /* 0x000fe40000800000 */
[----:B------:R-:W-:-:S02]  /*2c70*/  FMNMX.FTZ R2, R143, R2, !PT ;  /* 0x000000028f027209 */ /* 0x000fc40007810000 */
[----:B------:R-:W-:Y:S02]  /*2c80*/  FMNMX.FTZ R4, R169, R4, !PT ;  /* 0x00000004a9047209 */ /* 0x000fe40007810000 */
[----:B------:R-:W-:Y:S02]  /*2c90*/  FSEL R161, R79, -INF , P0 ;  /* 0xff8000004fa17808 */ /* 0x000fe40000000000 */
[----:B------:R-:W-:Y:S01]  /*2ca0*/  FMNMX.FTZ R2, R141, R2, !PT ;  /* 0x000000028d027209 */ /* 0x000fe20007810000 */
[----:B------:R-:W1:Y:S03]  /*2cb0*/  SHFL.BFLY PT, R9, R4, 0x2, 0x1f ;  /* 0x0c401f0004097f89 */ /* 0x000e6600000e0000 */
[----:B------:R-:W-:Y:S01]  /*2cc0*/  FMNMX.FTZ R11, R161, R2, !PT ;  /* 0x00000002a10b7209 */ /* 0x000fe20007810000 */
[----:B------:R-:W-:Y:S04]  /*2cd0*/  LDSM.16.MT88.4 R76, [R190+0x2100] ;  /* 0x00210000be4c783b */ /* 0x000fe80000004200 */
[----:B------:R-:W2:Y:S01]  /*2ce0*/  SHFL.BFLY PT, R2, R11, 0x2, 0x1f ;  /* 0x0c401f000b027f89 */ /* 0x000ea200000e0000 */
[----:B-1----:R-:W-:-:S03]  /*2cf0*/  FMNMX.FTZ R9, R4, R9, !PT ;  /* 0x0000000904097209 */ /* 0x002fc60007810000 */
[----:B------:R-:W-:Y:S04]  /*2d00*/  LDSM.16.MT88.4 R4, [R188+0x4100] ;  /* 0x00410000bc04783b */ /* 0x000fe80000004200 */
[----:B------:R-:W1:Y:S01]  /*2d10*/  SHFL.BFLY PT, R132, R9, 0x1, 0x1f ;  /* 0x0c201f0009847f89 */ /* 0x000e6200000e0000 */
[----:B--2---:R-:W-:-:S05]  /*2d20*/  FMNMX.FTZ R2, R11, R2, !PT ;  /* 0x000000020b027209 */ /* 0x004fca0007810000 */
[----:B------:R-:W2:Y:S01]  /*2d30*/  SHFL.BFLY PT, R3, R2, 0x1, 0x1f ;  /* 0x0c201f0002037f89 */ /* 0x000ea200000e0000 */
[----:B-1----:R-:W-:-:S03]  /*2d40*/  FMNMX.FTZ R132, R9, R132, !PT ;  /* 0x0000008409847209 */ /* 0x002fc60007810000 */
[----:B------:R-:W-:Y:S01]  /*2d50*/  LDSM.16.MT88.4 R8, [R192+0x2900] ;  /* 0x00290000c008783b */ /* 0x000fe20000004200 */
[C---:B------:R-:W-:Y:S01]  /*2d60*/  FSETP.NEU.FTZ.AND P0, PT, R132.reuse, -INF , PT ;  /* 0xff8000008400780b */ /* 0x040fe20003f1d000 */
[----:B------:R-:W-:Y:S01]  /*2d70*/  FMUL.FTZ R140, R132, c[0x0][0x2d0] ;  /* 0x0000b400848c7a20 */ /* 0x000fe20000410000 */
[----:B--2---:R-:W-:-:S04]  /*2d80*/  FMNMX.FTZ R3, R2, R3, !PT ;  /* 0x0000000302037209 */ /* 0x004fc80007810000 */
[----:B------:R-:W-:Y:S01]  /*2d90*/  FSEL R140, R140, RZ, P0 ;  /* 0x000000ff8c8c7208 */ /* 0x000fe20000000000 */
[C---:B------:R-:W-:Y:S01]  /*2da0*/  FMUL.FTZ R158, R3.reuse, c[0x0][0x2d0] ;  /* 0x0000b400039e7a20 */ /* 0x040fe20000410000 */
[----:B------:R-:W-:-:S03]  /*2db0*/  FSETP.NEU.FTZ.AND P0, PT, R3, -INF , PT ;  /* 0xff8000000300780b */ /* 0x000fc60003f1d000 */
[--C-:B------:R-:W-:Y:S01]  /*2dc0*/  FFMA.FTZ R151, R32, c[0x0][0x2d0], -R140.reuse ;  /* 0x0000b40020977a23 */ /* 0x100fe2000001088c */
[----:B------:R-:W-:Y:S01]  /*2dd0*/  FSEL R158, R158, RZ, P0 ;  /* 0x000000ff9e9e7208 */ /* 0x000fe20000000000 */
[--C-:B------:R-:W-:Y:S01]  /*2de0*/  FFMA.FTZ R150, R39, c[0x0][0x2d0], -R140.reuse ;  /* 0x0000b40027967a23 */ /* 0x100fe2000001088c */
[----:B------:R-:W-:Y:S01]  /*2df0*/  PLOP3.LUT P0, PT, PT, PT, UP0, 0x40, 0x0 ;  /* 0x000000000000781c */ /* 0x000fe20003f0e808 */
[--C-:B------:R-:W-:Y:S02]  /*2e00*/  FFMA.FTZ R148, R47, c[0x0][0x2d0], -R140.reuse ;  /* 0x0000b4002f947a23 */ /* 0x100fe4000001088c */
[----:B------:R-:W-:Y:S01]  /*2e10*/  MUFU.EX2 R151, R151 ;  /* 0x0000009700977308 */ /* 0x000fe20000000800 */
[----:B------:R-:W-:Y:S02]  /*2e20*/  FFMA.FTZ R145, R45, c[0x0][0x2d0], -R140 ;  /* 0x0000b4002d917a23 */ /* 0x000fe4000001088c */
[--C-:B------:R-:W-:Y:S01]  /*2e30*/  FFMA.FTZ R152, R34, c[0x0][0x2d0], -R158.reuse ;  /* 0x0000b40022987a23 */ /* 0x100fe2000001089e */
[----:B------:R-:W-:Y:S01]  /*2e40*/  LDSM.16.MT88.4 R44, [R190+0x100] ;  /* 0x00010000be2c783b */ /* 0x000fe20000004200 */
[----:B------:R-:W-:-:S02]  /*2e50*/  FFMA.FTZ R153, R37, c[0x0][0x2d0], -R158 ;  /* 0x0000b40025997a23 */ /* 0x000fc4000001089e */
[--C-:B------:R-:W-:Y:S01]  /*2e60*/  FFMA.FTZ R155, R43, c[0x0][0x2d0], -R158.reuse ;  /* 0x0000b4002b9b7a23 */ /* 0x100fe2000001089e */
[----:B------:R-:W1:Y:S01]  /*2e70*/  LDSM.16.MT88.4 R36, [R192+0x100] ;  /* 0x00010000c024783b */ /* 0x000e620000004200 */
[----:B------:R-:W-:Y:S01]  /*2e80*/  FFMA.FTZ R146, R41, c[0x0][0x2d0], -R158 ;  /* 0x0000b40029927a23 */ /* 0x000fe2000001089e */
[----:B------:R-:W2:Y:S01]  /*2e90*/  MUFU.EX2 R150, R150 ;  /* 0x0000009600967308 */ /* 0x000ea20000000800 */
[--C-:B------:R-:W-:Y:S02]  /*2ea0*/  FFMA.FTZ R149, R89, c[0x0][0x2d0], -R140.reuse ;  /* 0x0000b40059957a23 */ /* 0x100fe4000001088c */
[--C-:B------:R-:W-:Y:S02]  /*2eb0*/  FFMA.FTZ R144, R35, c[0x0][0x2d0], -R140.reuse ;  /* 0x0000b40023907a23 */ /* 0x100fe4000001088c */
[--C-:B------:R-:W-:Y:S02]  /*2ec0*/  FFMA.FTZ R135, R33, c[0x0][0x2d0], -R140.reuse ;  /* 0x0000b40021877a23 */ /* 0x100fe4000001088c */
[----:B------:R-:W-:Y:S01]  /*2ed0*/  FFMA.FTZ R2, R21, c[0x0][0x2d0], -R140 ;  /* 0x0000b40015027a23 */ /* 0x000fe2000001088c */
[----:B------:R-:W-:Y:S01]  /*2ee0*/  MUFU.EX2 R148, R148 ;  /* 0x0000009400947308 */ /* 0x000fe20000000800 */
[--C-:B------:R-:W-:Y:S01]  /*2ef0*/  FFMA.FTZ R147, R31, c[0x0][0x2d0], -R158.reuse ;  /* 0x0000b4001f937a23 */ /* 0x100fe2000001089e */
[----:B------:R-:W3:Y:S01]  /*2f00*/  LDSM.16.MT88.4 R20, [R192+0x900] ;  /* 0x00090000c014783b */ /* 0x000ee20000004200 */
[----:B------:R-:W-:-:S02]  /*2f10*/  FFMA.FTZ R134, R29, c[0x0][0x2d0], -R158 ;  /* 0x0000b4001d867a23 */ /* 0x000fc4000001089e */
[--C-:B------:R-:W-:Y:S01]  /*2f20*/  FFMA.FTZ R133, R27, c[0x0][0x2d0], -R158.reuse ;  /* 0x0000b4001b857a23 */ /* 0x100fe2000001089e */
[----:B------:R-:W-:Y:S01]  /*2f30*/  LDSM.16.MT88.4 R32, [R189+0x900] ;  /* 0x00090000bd20783b */ /* 0x000fe20000004200 */
[----:B------:R-:W-:Y:S01]  /*2f40*/  FFMA.FTZ R0, R25, c[0x0][0x2d0], -R158 ;  /* 0x0000b40019007a23 */ /* 0x000fe2000001089e */
[----:B------:R-:W4:Y:S01]  /*2f50*/  MUFU.EX2 R145, R145 ;  /* 0x0000009100917308 */ /* 0x000f220000000800 */
[----:B--2---:R-:W-:Y:S01]  /*2f60*/  F2FP.BF16.PACK_AB R116, R150, R151 ;  /* 0x000000979674723e */ /* 0x004fe200000010ff */
[----:B------:R-:W-:Y:S01]  /*2f70*/  LDSM.16.MT88.4 R28, [R188+0x900] ;  /* 0x00090000bc1c783b */ /* 0x000fe20000004200 */
        /* <DEDUP_REMOVED lines=9> */
[----:B------:R-:W2:Y:S01]  /*3010*/  MUFU.EX2 R153, R153 ;  /* 0x0000009900997308 */ /* 0x000ea20000000800 */
[----:B----4-:R-:W-:Y:S01]  /*3020*/  F2FP.BF16.PACK_AB R118, R145, R148 ;  /* 0x000000949176723e */ /* 0x010fe200000010ff */
        /* <DEDUP_REMOVED lines=8> */
[----:B------:R-:W4:Y:S01]  /*30b0*/  MUFU.EX2 R146, R146 ;  /* 0x0000009200927308 */ /* 0x000f220000000800 */
        /* <DEDUP_REMOVED lines=9> */
[----:B----4-:R-:W-:Y:S01]  /*3150*/  F2FP.BF16.PACK_AB R119, R146, R155 ;  /* 0x0000009b9277723e */ /* 0x010fe200000010ff */
[----:B------:R-:W2:Y:S01]  /*3160*/  MUFU.EX2 R144, R144 ;  /* 0x0000009000907308 */ /* 0x000ea20000000800 */
        /* <DEDUP_REMOVED lines=10> */
[C---:B-1----:R-:W-:Y:S02]  /*3210*/  HMMA.16816.F32.BF16 R128, R116.reuse, R36, RZ ;  /* 0x000000247480723c */ /* 0x042fe400000418ff */
[----:B------:R-:W-:Y:S06]  /*3220*/  MUFU.EX2 R133, R133 ;  /* 0x0000008500857308 */ /* 0x000fec0000000800 */
[C---:B------:R-:W-:Y:S02]  /*3230*/  HMMA.16816.F32.BF16 R40, R116.reuse, R44, RZ ;  /* 0x0000002c7428723c */ /* 0x040fe400000418ff */
[----:B------:R-:W1:Y:S06]  /*3240*/  MUFU.EX2 R0, R0 ;  /* 0x0000000000007308 */ /* 0x000e6c0000000800 */
        /* <DEDUP_REMOVED lines=32> */
[C---:B------:R-:W-:Y:S07]  /*3450*/  HMMA.16816.F32.BF16 R120, R116.reuse, R4, RZ ;  /* 0x000000047478723c */ /* 0x040fee00000418ff */
        /* <DEDUP_REMOVED lines=19> */
[C---:B---3--:R-:W-:Y:S08]  /*3590*/  HMMA.16816.F32.BF16 R128, R4.reuse, R20, R128 ;  /* 0x000000140480723c */ /* 0x048ff00000041880 */
        /* <DEDUP_REMOVED lines=29> */
[----:B-----5:R-:W-:Y:S01]  /*3770*/  F2FP.BF16.PACK_AB R4, R157, R154 ;  /* 0x0000009a9d04723e */ /* 0x020fe200000010ff */
        /* <DEDUP_REMOVED lines=119> */
.L_x_1702:
        /* <DEDUP_REMOVED lines=52> */
.L_x_1700:
        /* <DEDUP_REMOVED lines=9> */
[C---:B------:R-:W-:Y:S02]  /*42c0*/  IMAD R3, R200.reuse, c[0x0][0x21c], R3 ;  /* 0x00008700c8037a24 */ /* 0x040fe400078e0203 */
[----:B------:R-:W-:Y:S04]  /*42d0*/  IMAD.IADD R135, R135, 0x1, R227 ;  /* 0x0000000187877824 */ /* 0x000fe800078e02e3 */
[----:B------:R-:W-:Y:S05]  /*42e0*/  IMAD.WIDE.U32 R134, R200, c[0x0][0x218], R134 ;  /* 0x00008600c8867a25 */ /* 0x000fea00078e0086 */
[----:B------:R-:W-:Y:S01]  /*42f0*/  IADD3 R2, P0, R134, UR20, RZ ;  /* 0x0000001486027c10 */ /* 0x000fe2000ff1e0ff */
[----:B------:R-:W-:Y:S03]  /*4300*/  LDSM.16.M88.4 R136, [R198] ;  /* 0x00000000c688783b */ /* 0x000fe60000000200 */
[----:B------:R-:W-:Y:S01]  /*4310*/  IADD3.X R3, R135, UR5, R3, P0, !PT ;  /* 0x0000000587037c10 */ /* 0x000fe200087fe403 */
[----:B------:R-:W1:Y:S01]  /*4320*/  LDSM.16.M88.4 R140, [R197+0x6100] ;  /* 0x00610000c58c783b */ /* 0x000e620000000200 */
[C---:B------:R-:W-:Y:S03]  /*4330*/  LEA R224, P0, R2.reuse, c[0x0][0x1f8], 0x1 ;  /* 0x00007e0002e07a11 */ /* 0x040fe600078008ff */
[----:B------:R-:W-:Y:S01]  /*4340*/  LDSM.16.M88.4 R144, [R197+0x6900] ;  /* 0x00690000c590783b */ /* 0x000fe20000000200 */
[----:B------:R-:W-:Y:S03]  /*4350*/  LEA.HI.X R132, R2, c[0x0][0x1fc], R3, 0x1, P0 ;  /* 0x00007f0002847a11 */ /* 0x000fe600000f0c03 */
[----:B------:R-:W-:Y:S04]  /*4360*/  LDSM.16.M88.4 R148, [R197+0x7100] ;  /* 0x00710000c594783b */ /* 0x000fe80000000200 */
[----:B------:R-:W-:Y:S04]  /*4370*/  LDSM.16.M88.4 R152, [R197+0x7900] ;  /* 0x00790000c598783b */ /* 0x000fe80000000200 */
[----:B------:R-:W-:Y:S04]  /*4380*/  LDSM.16.M88.4 R156, [R187] ;  /* 0x00000000bb9c783b */ /* 0x000fe80000000200 */
[----:B------:R-:W-:Y:S04]  /*4390*/  LDSM.16.M88.4 R160, [R186] ;  /* 0x00000000baa0783b */ /* 0x000fe80000000200 */
[----:B------:R-:W-:Y:S04]  /*43a0*/  LDSM.16.M88.4 R164, [R185] ;  /* 0x00000000b9a4783b */ /* 0x000fe80000000200 */
[----:B------:R-:W2:Y:S04]  /*43b0*/  SHFL.IDX PT, R2, R224, 0x1, 0x181f ;  /* 0x00381f00e0027f89 */ /* 0x000ea800000e0000 */
[----:B------:R-:W3:Y:S04]  /*43c0*/  SHFL.IDX PT, R3, R132, 0x1, 0x181f ;  /* 0x00381f0084037f89 */ /* 0x000ee800000e0000 */
[----:B------:R-:W4:Y:S01]  /*43d0*/  SHFL.IDX PT, R235, R224, RZ, 0x181f ;  /* 0x00181fffe0eb7589 */ /* 0x000f2200000e0000 */
[C---:B-1----:R-:W-:Y:S03]  /*43e0*/  HMMA.16816.F32.BF16 R4, R136.reuse, R140, RZ ;  /* 0x0000008c8804723c */ /* 0x042fe600000418ff */
[----:B------:R-:W1:Y:S05]  /*43f0*/  SHFL.IDX PT, R229, R132, RZ, 0x181f ;  /* 0x00181fff84e57589 */ /* 0x000e6a00000e0000 */
[C---:B------:R-:W-:Y:S01]  /*4400*/  HMMA.16816.F32.BF16 R8, R136.reuse, R142, RZ ;  /* 0x0000008e8808723c */ /* 0x040fe200000418ff */
[----:B------:R-:W-:Y:S03]  /*4410*/  LDSM.16.M88.4 R140, [R196] ;  /* 0x00000000c48c783b */ /* 0x000fe60000000200 */
[-C--:B--2---:R-:W-:Y:S04]  /*4420*/  IADD3 R226, P1, P0, R213, R2.reuse, R222 ;  /* 0x00000002d5e27210 */ /* 0x084fe8000783e0de */
[C---:B------:R-:W-:Y:S01]  /*4430*/  HMMA.16816.F32.BF16 R12, R136.reuse, R144, RZ ;  /* 0x00000090880c723c */ /* 0x040fe200000418ff */
[-C--:B---3--:R-:W-:Y:S03]  /*4440*/  IADD3.X R227, RZ, R3.reuse, R223, P1, P0 ;  /* 0x00000003ffe37210 */ /* 0x088fe60000fe04df */
[-C--:B------:R-:W-:Y:S04]  /*4450*/  IADD3 R134, P1, P0, R212, R2.reuse, R219 ;  /* 0x00000002d4867210 */ /* 0x080fe8000783e0db */
[C---:B------:R-:W-:Y:S01]  /*4460*/  HMMA.16816.F32.BF16 R16, R136.reuse, R146, RZ ;  /* 0x000000928810723c */ /* 0x040fe200000418ff */
[----:B------:R-:W2:Y:S03]  /*4470*/  LDSM.16.M88.4 R144, [R195] ;  /* 0x00000000c390783b */ /* 0x000ea60000000200 */
[-C--:B------:R-:W-:Y:S02]  /*4480*/  IADD3.X R135, RZ, R3.reuse, R217, P1, P0 ;  /* 0x00000003ff877210 */ /* 0x080fe40000fe04d9 */
[----:B------:R-:W-:Y:S02]  /*4490*/  IADD3 R2, P1, P0, R211, R2, R220 ;  /* 0x00000002d3027210 */ /* 0x000fe4000783e0dc */
[C---:B------:R-:W-:Y:S04]  /*44a0*/  HMMA.16816.F32.BF16 R20, R136.reuse, R148, RZ ;  /* 0x000000948814723c */ /* 0x040fe800000418ff */
[--C-:B------:R-:W-:Y:S02]  /*44b0*/  IADD3.X R3, RZ, R3, R218.reuse, P1, P0 ;  /* 0x00000003ff037210 */ /* 0x100fe40000fe04da */
[----:B----4-:R-:W-:Y:S02]  /*44c0*/  IADD3 R232, P0, R222, R235, RZ ;  /* 0x000000ebdee87210 */ /* 0x010fe40007f1e0ff */
[C---:B------:R-:W-:Y:S01]  /*44d0*/  HMMA.16816.F32.BF16 R24, R136.reuse, R150, RZ ;  /* 0x000000968818723c */ /* 0x040fe200000418ff */
[----:B------:R-:W-:Y:S03]  /*44e0*/  ISETP.NE.U32.AND P1, PT, R214, RZ, PT ;  /* 0x000000ffd600720c */ /* 0x000fe60003f25070 */
[----:B-1----:R-:W-:Y:S01]  /*44f0*/  IMAD.X R233, R223, 0x1, R229, P0 ;  /* 0x00000001dfe97824 */ /* 0x002fe200000e06e5 */
[----:B------:R-:W-:Y:S03]  /*4500*/  IADD3 R230, P0, R235, R219, RZ ;  /* 0x000000dbebe67210 */ /* 0x000fe60007f1e0ff */
[C---:B------:R-:W-:Y:S01]  /*4510*/  HMMA.16816.F32.BF16 R28, R136.reuse, R152, RZ ;  /* 0x00000098881c723c */ /* 0x040fe200000418ff */
[----:B------:R-:W-:Y:S01]  /*4520*/  @!PT LDS RZ, [RZ] ;  /* 0x00000000fffff984 */ /* 0x000fe20000000800 */
[----:B------:R-:W-:Y:S01]  /*4530*/  @!PT LDS RZ, [RZ] ;  /* 0x00000000fffff984 */ /* 0x000fe20000000800 */
[----:B------:R-:W-:Y:S01]  /*4540*/  @!PT LDS RZ, [RZ] ;  /* 0x00000000fffff984 */ /* 0x000fe20000000800 */
[----:B------:R1:W-:Y:S03]  /*4550*/  LDGSTS.E.BYPASS.LTC128B.128 [R216+0x100], [R232.64], !P5 ;  /* 0x00100000e8d87fae */ /* 0x0003e6000e901d4c */
[----:B------:R-:W-:Y:S01]  /*4560*/  IMAD.X R231, R229, 0x1, R217, P0 ;  /* 0x00000001e5e77824 */ /* 0x000fe200000e06d9 */
[----:B------:R-:W-:Y:S03]  /*4570*/  IADD3 R228, P0, R235, R220, RZ ;  /* 0x000000dcebe47210 */ /* 0x000fe60007f1e0ff */
[----:B------:R-:W-:Y:S01]  /*4580*/  HMMA.16816.F32.BF16 R32, R136, R154, RZ ;  /* 0x0000009a8820723c */ /* 0x000fe200000418ff */
[----:B------:R1:W-:Y:S03]  /*4590*/  LDGSTS.E.BYPASS.LTC128B.128 [R216+0x2100], [R230.64], !P4 ;  /* 0x02100000e6d87fae */ /* 0x0003e6000e101d4c */
[----:B------:R-:W-:Y:S01]  /*45a0*/  IMAD.X R229, R229, 0x1, R218, P0 ;  /* 0x00000001e5e57824 */ /* 0x000fe200000e06da */
[----:B------:R-:W-:Y:S03]  /*45b0*/  ISETP.NE.U32.AND P0, PT, R215, RZ, PT ;  /* 0x000000ffd700720c */ /* 0x000fe60003f05070 */
[C---:B--2---:R-:W-:Y:S01]  /*45c0*/  HMMA.16816.F32.BF16 R4, R140.reuse, R144, R4 ;  /* 0x000000908c04723c */ /* 0x044fe20000041804 */
[----:B------:R1:W-:Y:S07]  /*45d0*/  LDGSTS.E.BYPASS.LTC128B.128 [R216+0x4100], [R228.64], !P6 ;  /* 0x04100000e4d87fae */ /* 0x0003ee000f101d4c */
[C---:B------:R-:W-:Y:S02]  /*45e0*/  HMMA.16816.F32.BF16 R8, R140.reuse, R146, R8 ;  /* 0x000000928c08723c */ /* 0x040fe40000041808 */
[----:B------:R1:W-:Y:S01]  /*45f0*/  LDGSTS.E.BYPASS.LTC128B.128.ZFILL [R216+0x1100], [R226.64], P0 ;  /* 0x01100000e2d87fae */ /* 0x0003e20008141d4c */
[----:B------:R-:W-:Y:S03]  /*4600*/  PLOP3.LUT P0, PT, PT, PT, UP0, 0x80, 0x0 ;  /* 0x000000000000781c */ /* 0x000fe60003f0f008 */
[----:B------:R1:W-:Y:S02]  /*4610*/  LDGSTS.E.BYPASS.LTC128B.128.ZFILL [R216+0x3100], [R134.64], P1 ;  /* 0x0310000086d87fae */ /* 0x0003e40008941d4c */
[C---:B------:R-:W-:Y:S02]  /*4620*/  HMMA.16816.F32.BF16 R12, R140.reuse, R156, R12 ;  /* 0x0000009c8c0c723c */ /* 0x040fe4000004180c */
[----:B------:R1:W-:Y:S04]  /*4630*/  LDGSTS.E.BYPASS.LTC128B.128.ZFILL [R216+0x5100], [R2.64], P2 ;  /* 0x0510000002d87fae */ /* 0x0003e80009141d4c */
[----:B------:R-:W-:Y:S02]  /*4640*/  LDSM.16.M88.4 R148, [R194] ;  /* 0x00000000c294783b */ /* 0x000fe40000000200 */
[C---:B------:R-:W-:Y:S02]  /*4650*/  HMMA.16816.F32.BF16 R16, R140.reuse, R158, R16 ;  /* 0x0000009e8c10723c */ /* 0x040fe40000041810 */
[----:B------:R-:W2:Y:S04]  /*4660*/  LDSM.16.M88.4 R168, [R191+0x6100] ;  /* 0x00610000bfa8783b */ /* 0x000ea80000000200 */
[----:B------:R-:W0:Y:S02]  /*4670*/  LDGDEPBAR ;  /* 0x00000000000079af */ /* 0x000e240000000000 */
[C---:B------:R-:W-:Y:S02]  /*4680*/  HMMA.16816.F32.BF16 R20, R140.reuse, R160, R20 ;  /* 0x000000a08c14723c */ /* 0x040fe40000041814 */
[----:B------:R-:W3:Y:S04]  /*4690*/  LDSM.16.M88.4 R172, [R191+0x6900] ;  /* 0x00690000bfac783b */ /* 0x000ee80000000200 */
[----:B------:R-:W4:Y:S02]  /*46a0*/  LDSM.16.M88.4 R136, [R191+0x7100] ;  /* 0x00710000bf88783b */ /* 0x000f240000000200 */
[C---:B------:R-:W-:Y:S02]  /*46b0*/  HMMA.16816.F32.BF16 R24, R140.reuse, R162, R24 ;  /* 0x000000a28c18723c */ /* 0x040fe40000041818 */
[----:B------:R-:W5:Y:S04]  /*46c0*/  LDSM.16.M88.4 R152, [R191+0x7900] ;  /* 0x00790000bf98783b */ /* 0x000f680000000200 */
[----:B------:R-:W-:Y:S02]  /*46d0*/  LDSM.16.M88.4 R144, [R193] ;  /* 0x00000000c190783b */ /* 0x000fe40000000200 */
[C---:B------:R-:W-:Y:S02]  /*46e0*/  HMMA.16816.F32.BF16 R28, R140.reuse, R164, R28 ;  /* 0x000000a48c1c723c */ /* 0x040fe4000004181c */
[----:B------:R-:W1:Y:S04]  /*46f0*/  LDSM.16.M88.4 R156, [R184] ;  /* 0x00000000b89c783b */ /* 0x000e680000000200 */
[----:B------:R-:W1:Y:S02]  /*4700*/  LDSM.16.M88.4 R160, [R184+0x800] ;  /* 0x00080000b8a0783b */ /* 0x000e640000000200 */
[----:B------:R-:W-:Y:S02]  /*4710*/  HMMA.16816.F32.BF16 R32, R140, R166, R32 ;  /* 0x000000a68c20723c */ /* 0x000fe40000041820 */
[----:B------:R-:W1:Y:S04]  /*4720*/  LDSM.16.M88.4 R140, [R184+0x1000] ;  /* 0x00100000b88c783b */ /* 0x000e680000000200 */
[----:B------:R-:W1:Y:S02]  /*4730*/  LDSM.16.M88.4 R164, [R184+0x1800] ;  /* 0x00180000b8a4783b */ /* 0x000e640000000200 */
[C---:B--2---:R-:W-:Y:S08]  /*4740*/  HMMA.16816.F32.BF16 R4, R148.reuse, R168, R4 ;  /* 0x000000a89404723c */ /* 0x044ff00000041804 */
[C---:B------:R-:W-:Y:S01]  /*4750*/  HMMA.16816.F32.BF16 R8, R148.reuse, R170, R8 ;  /* 0x000000aa9408723c */ /* 0x040fe20000041808 */
[----:B------:R-:W-:Y:S07]  /*4760*/  LDSM.16.M88.4 R168, [R197+0x8100] ;  /* 0x00810000c5a8783b */ /* 0x000fee0000000200 */
[C---:B---3--:R-:W-:Y:S08]  /*4770*/  HMMA.16816.F32.BF16 R12, R148.reuse, R172, R12 ;  /* 0x000000ac940c723c */ /* 0x048ff0000004180c */
[C---:B------:R-:W-:Y:S01]  /*4780*/  HMMA.16816.F32.BF16 R16, R148.reuse, R174, R16 ;  /* 0x000000ae9410723c */ /* 0x040fe20000041810 */
[----:B------:R-:W-:Y:S07]  /*4790*/  LDSM.16.M88.4 R172, [R197+0x8900] ;  /* 0x00890000c5ac783b */ /* 0x000fee0000000200 */
[C---:B----4-:R-:W-:Y:S08]  /*47a0*/  HMMA.16816.F32.BF16 R20, R148.reuse, R136, R20 ;  /* 0x000000889414723c */ /* 0x050ff00000041814 */
[C---:B------:R-:W-:Y:S01]  /*47b0*/  HMMA.16816.F32.BF16 R24, R148.reuse, R138, R24 ;  /* 0x0000008a9418723c */ /* 0x040fe20000041818 */
[----:B------:R-:W2:Y:S07]  /*47c0*/  LDSM.16.M88.4 R136, [R198+0x4000] ;  /* 0x00400000c688783b */ /* 0x000eae0000000200 */
[C---:B-----5:R-:W-:Y:S08]  /*47d0*/  HMMA.16816.F32.BF16 R28, R148.reuse, R152, R28 ;  /* 0x00000098941c723c */ /* 0x060ff0000004181c */
[----:B------:R-:W-:Y:S01]  /*47e0*/  HMMA.16816.F32.BF16 R32, R148, R154, R32 ;  /* 0x0000009a9420723c */ /* 0x000fe20000041820 */
[----:B------:R-:W3:Y:S04]  /*47f0*/  LDSM.16.M88.4 R148, [R197+0x9100] ;  /* 0x00910000c594783b */ /* 0x000ee80000000200 */
[----:B------:R-:W4:Y:S03]  /*4800*/  LDSM.16.M88.4 R152, [R197+0x9900] ;  /* 0x00990000c598783b */ /* 0x000f260000000200 */
[C---:B-1----:R-:W-:Y:S08]  /*4810*/  HMMA.16816.F32.BF16 R4, R144.reuse, R156, R4 ;  /* 0x0000009c9004723c */ /* 0x042ff00000041804 */
[C---:B------:R-:W-:Y:S01]  /*4820*/  HMMA.16816.F32.BF16 R8, R144.reuse, R158, R8 ;  /* 0x0000009e9008723c */ /* 0x040fe20000041808 */
[----:B------:R-:W-:Y:S07]  /*4830*/  LDSM.16.M88.4 R156, [R183] ;  /* 0x00000000b79c783b */ /* 0x000fee0000000200 */
[C---:B------:R-:W-:Y:S08]  /*4840*/  HMMA.16816.F32.BF16 R12, R144.reuse, R160, R12 ;  /* 0x000000a0900c723c */ /* 0x040ff0000004180c */
[C---:B------:R-:W-:Y:S01]  /*4850*/  HMMA.16816.F32.BF16 R16, R144.reuse, R162, R16 ;  /* 0x000000a29010723c */ /* 0x040fe20000041810 */
[----:B------:R-:W-:Y:S07]  /*4860*/  LDSM.16.M88.4 R160, [R182] ;  /* 0x00000000b6a0783b */ /* 0x000fee0000000200 */
[C---:B------:R-:W-:Y:S08]  /*4870*/  HMMA.16816.F32.BF16 R20, R144.reuse, R140, R20 ;  /* 0x0000008c9014723c */ /* 0x040ff00000041814 */
[C---:B------:R-:W-:Y:S01]  /*4880*/  HMMA.16816.F32.BF16 R24, R144.reuse, R142, R24 ;  /* 0x0000008e9018723c */ /* 0x040fe20000041818 */
[----:B------:R-:W1:Y:S07]  /*4890*/  LDSM.16.M88.4 R140, [R196+0x4000] ;  /* 0x00400000c48c783b */ /* 0x000e6e0000000200 */
[C---:B------:R-:W-:Y:S08]  /*48a0*/  HMMA.16816.F32.BF16 R28, R144.reuse, R164, R28 ;  /* 0x000000a4901c723c */ /* 0x040ff0000004181c */
[----:B------:R-:W-:Y:S01]  /*48b0*/  HMMA.16816.F32.BF16 R32, R144, R166, R32 ;  /* 0x000000a69020723c */ /* 0x000fe20000041820 */
[----:B------:R-:W5:Y:S04]  /*48c0*/  LDSM.16.M88.4 R144, [R181] ;  /* 0x00000000b590783b */ /* 0x000f680000000200 */
[----:B------:R-:W1:Y:S03]  /*48d0*/  LDSM.16.M88.4 R164, [R180] ;  /* 0x00000000b4a4783b */ /* 0x000e660000000200 */
[C---:B--2---:R-:W-:Y:S08]  /*48e0*/  HMMA.16816.F32.BF16 R4, R136.reuse, R168, R4 ;  /* 0x000000a88804723c */ /* 0x044ff00000041804 */
[C---:B------:R-:W-:Y:S01]  /*48f0*/  HMMA.16816.F32.BF16 R8, R136.reuse, R170, R8 ;  /* 0x000000aa8808723c */ /* 0x040fe20000041808 */
[----:B------:R-:W-:Y:S07]  /*4900*/  LDSM.16.M88.4 R168, [R191+0x8100] ;  /* 0x00810000bfa8783b */ /* 0x000fee0000000200 */
[C---:B------:R-:W-:Y:S08]  /*4910*/  HMMA.16816.F32.BF16 R12, R136.reuse, R172, R12 ;  /* 0x000000ac880c723c */ /* 0x040ff0000004180c */
[C---:B------:R-:W-:Y:S01]  /*4920*/  HMMA.16816.F32.BF16 R16, R136.reuse, R174, R16 ;  /* 0x000000ae8810723c */ /* 0x040fe20000041810 */
[----:B------:R-:W-:Y:S07]  /*4930*/  LDSM.16.M88.4 R172, [R191+0x8900] ;  /* 0x00890000bfac783b */ /* 0x000fee0000000200 */
[C---:B---3--:R-:W-:Y:S08]  /*4940*/  HMMA.16816.F32.BF16 R20, R136.reuse, R148, R20 ;  /* 0x000000948814723c */ /* 0x048ff00000041814 */
[C---:B------:R-:W-:Y:S01]  /*4950*/  HMMA.16816.F32.BF16 R24, R136.reuse, R150, R24 ;  /* 0x000000968818723c */ /* 0x040fe20000041818 */
[----:B------:R-:W2:Y:S07]  /*4960*/  LDSM.16.M88.4 R148, [R194+0x4000] ;  /* 0x00400000c294783b */ /* 0x000eae0000000200 */
        /* <DEDUP_REMOVED lines=10> */
[C---:B-----5:R-:W-:Y:S08]  /*4a10*/  HMMA.16816.F32.BF16 R20, R140.reuse, R144, R20 ;  /* 0x000000908c14723c */ /* 0x060ff00000041814 */
[C---:B------:R-:W-:Y:S01]  /*4a20*/  HMMA.16816.F32.BF16 R24, R140.reuse, R146, R24 ;  /* 0x000000928c18723c */ /* 0x040fe20000041818 */
[----:B------:R-:W1:Y:S07]  /*4a30*/  LDSM.16.M88.4 R144, [R193+0x4000] ;  /* 0x00400000c190783b */ /* 0x000e6e0000000200 */
[C---:B------:R-:W-:Y:S08]  /*4a40*/  HMMA.16816.F32.BF16 R28, R140.reuse, R164, R28 ;  /* 0x000000a48c1c723c */ /* 0x040ff0000004181c */
[----:B------:R-:W-:Y:S01]  /*4a50*/  HMMA.16816.F32.BF16 R32, R140, R166, R32 ;  /* 0x000000a68c20723c */ /* 0x000fe20000041820 */
[----:B------:R-:W5:Y:S04]  /*4a60*/  LDSM.16.M88.4 R140, [R184+0x3000] ;  /* 0x00300000b88c783b */ /* 0x000f680000000200 */
[----:B------:R-:W1:Y:S03]  /*4a70*/  LDSM.16.M88.4 R164, [R184+0x3800] ;  /* 0x00380000b8a4783b */ /* 0x000e660000000200 */
        /* <DEDUP_REMOVED lines=19> */
[C---:B-----5:R-:W-:Y:S08]  /*4bb0*/  HMMA.16816.F32.BF16 R20, R144.reuse, R140, R20 ;  /* 0x0000008c9014723c */ /* 0x060ff00000041814 */
        /* <DEDUP_REMOVED lines=32> */
[C---:B--2---:R-:W-:Y:S01]  /*4dc0*/  HMMA.16816.F32.BF16 R4, R148.reuse, R168, R4 ;  /* 0x000000a89404723c */ /* 0x044fe20000041804 */
[----:B------:R-:W-:Y:S04]  /*4dd0*/  DEPBAR.LE SB0, 0x0 ;  /* 0x000080000000791a */ /* 0x000fe80000000000 */
[----:B------:R-:W-:Y:S03]  /*4de0*/  BAR.SYNC.DEFER_BLOCKING 0x0 ;  /* 0x0000000000007b1d */ /* 0x000fe60000010000 */
[C---:B------:R-:W-:Y:S08]  /*4df0*/  HMMA.16816.F32.BF16 R8, R148.reuse, R170, R8 ;  /* 0x000000aa9408723c */ /* 0x040ff00000041808 */
[C---:B------:R-:W-:Y:S08]  /*4e00*/  HMMA.16816.F32.BF16 R12, R148.reuse, R172, R12 ;  /* 0x000000ac940c723c */ /* 0x040ff0000004180c */
[C---:B------:R-:W-:Y:S08]  /*4e10*/  HMMA.16816.F32.BF16 R16, R148.reuse, R174, R16 ;  /* 0x000000ae9410723c */ /* 0x040ff00000041810 */
[C---:B---3--:R-:W-:Y:S08]  /*4e20*/  HMMA.16816.F32.BF16 R20, R148.reuse, R136, R20 ;  /* 0x000000889414723c */ /* 0x048ff00000041814 */
[C---:B------:R-:W-:Y:S08]  /*4e30*/  HMMA.16816.F32.BF16 R24, R148.reuse, R138, R24 ;  /* 0x0000008a9418723c */ /* 0x040ff00000041818 */
[C---:B----4-:R-:W-:Y:S08]  /*4e40*/  HMMA.16816.F32.BF16 R28, R148.reuse, R152, R28 ;  /* 0x00000098941c723c */ /* 0x050ff0000004181c */
[----:B------:R-:W-:Y:S08]  /*4e50*/  HMMA.16816.F32.BF16 R32, R148, R154, R32 ;  /* 0x0000009a9420723c */ /* 0x000ff00000041820 */
[C---:B-1----:R-:W-:Y:S08]  /*4e60*/  HMMA.16816.F32.BF16 R4, R144.reuse, R156, R4 ;  /* 0x0000009c9004723c */ /* 0x042ff00000041804 */
[C---:B------:R-:W-:Y:S08]  /*4e70*/  HMMA.16816.F32.BF16 R8, R144.reuse, R158, R8 ;  /* 0x0000009e9008723c */ /* 0x040ff00000041808 */
[C---:B------:R-:W-:Y:S08]  /*4e80*/  HMMA.16816.F32.BF16 R12, R144.reuse, R160, R12 ;  /* 0x000000a0900c723c */ /* 0x040ff0000004180c */
[C---:B------:R-:W-:Y:S08]  /*4e90*/  HMMA.16816.F32.BF16 R16, R144.reuse, R162, R16 ;  /* 0x000000a29010723c */ /* 0x040ff00000041810 */
[C---:B-----5:R-:W-:Y:S08]  /*4ea0*/  HMMA.16816.F32.BF16 R20, R144.reuse, R140, R20 ;  /* 0x0000008c9014723c */ /* 0x060ff00000041814 */
[C---:B------:R-:W-:Y:S08]  /*4eb0*/  HMMA.16816.F32.BF16 R24, R144.reuse, R142, R24 ;  /* 0x0000008e9018723c */ /* 0x040ff00000041818 */
[C---:B------:R-:W-:Y:S08]  /*4ec0*/  HMMA.16816.F32.BF16 R28, R144.reuse, R164, R28 ;  /* 0x000000a4901c723c */ /* 0x040ff0000004181c */
[----:B------:R-:W-:Y:S01]  /*4ed0*/  HMMA.16816.F32.BF16 R32, R144, R166, R32 ;  /* 0x000000a69020723c */ /* 0x000fe20000041820 */
[----:B------:R-:W-:-:S07]  /*4ee0*/  @P0 BRA `(.L_x_1702) ;  /* 0xfffff00000000947 */ /* 0x000fce000383ffff */
.L_x_1701:
        /* <DEDUP_REMOVED lines=35> */
[----:B------:R-:W-:Y:S01]  /*5120*/  ISETP.LT.AND P0, PT, RZ, UR7, PT ;  /* 0x00000007ff007c0c */ /* 0x000fe2000bf01270 */
[----:B------:R-:W-:Y:S01]  /*5130*/  UMOV UR7, UR4 ;  /* 0x0000000400077c82 */ /* 0x000fe20008000000 */
[----:B------:R-:W-:Y:S02]  /*5140*/  FMNMX.FTZ R2, R32, R3, !PT ;  /* 0x0000000320027209 */ /* 0x000fe40007810000 */
[----:B------:R-:W-:Y:S02]  /*5150*/  FMNMX.FTZ R3, R31, R132, !PT ;  /* 0x000000841f037209 */ /* 0x000fe40007810000 */
        /* <DEDUP_REMOVED lines=12> */
[--C-:B------:R-:W-:Y:S01]  /*5220*/  FFMA.FTZ R166, R7, c[0x0][0x2d0], -R167.reuse ;  /* 0x0000b40007a67a23 */ /* 0x100fe200000108a7 */
[----:B------:R-:W1:Y:S01]  /*5230*/  LDSM.16.MT88.4 R136, [R192+0x100] ;  /* 0x00010000c088783b */ /* 0x000e620000004200 */
        /* <DEDUP_REMOVED lines=9> */
[----:B------:R2:W3:Y:S01]  /*52d0*/  MUFU.EX2 R2, R135 ;  /* 0x0000008700027308 */ /* 0x0004e20000000800 */
[--C-:B------:R-:W-:Y:S02]  /*52e0*/  FFMA.FTZ R134, R9, c[0x0][0x2d0], -R168.reuse ;  /* 0x0000b40009867a23 */ /* 0x100fe400000108a8 */
[----:B------:R-:W-:Y:S01]  /*52f0*/  FMUL.FTZ R0, R133, c[0x0][0x2d0] ;  /* 0x0000b40085007a20 */ /* 0x000fe20000410000 */
[----:B------:R-:W-:Y:S01]  /*5300*/  MOV R133, R132 ;  /* 0x0000008400857202 */ /* 0x000fe20000000f00 */
[--C-:B------:R-:W-:Y:S02]  /*5310*/  FFMA.FTZ R226, R32, c[0x0][0x2d0], -R168.reuse ;  /* 0x0000b40020e27a23 */ /* 0x100fe400000108a8 */
[--C-:B------:R-:W-:Y:S02]  /*5320*/  FFMA.FTZ R228, R34, c[0x0][0x2d0], -R167.reuse ;  /* 0x0000b40022e47a23 */ /* 0x100fe400000108a7 */
[--C-:B------:R-:W-:Y:S01]  /*5330*/  FFMA.FTZ R169, R12, c[0x0][0x2d0], -R168.reuse ;  /* 0x0000b4000ca97a23 */ /* 0x100fe200000108a8 */
[----:B------:R-:W4:Y:S01]  /*5340*/  MUFU.EX2 R0, R0 ;  /* 0x0000000000007308 */ /* 0x000f220000000800 */
[--C-:B------:R-:W-:Y:S02]  /*5350*/  FFMA.FTZ R170, R13, c[0x0][0x2d0], -R168.reuse ;  /* 0x0000b4000daa7a23 */ /* 0x100fe400000108a8 */
[--C-:B------:R-:W-:Y:S02]  /*5360*/  FFMA.FTZ R171, R14, c[0x0][0x2d0], -R167.reuse ;  /* 0x0000b4000eab7a23 */ /* 0x100fe400000108a7 */
[--C-:B------:R-:W-:Y:S02]  /*5370*/  FFMA.FTZ R172, R15, c[0x0][0x2d0], -R167.reuse ;  /* 0x0000b4000fac7a23 */ /* 0x100fe400000108a7 */
[--C-:B------:R-:W-:Y:S02]  /*5380*/  FFMA.FTZ R173, R16, c[0x0][0x2d0], -R168.reuse ;  /* 0x0000b40010ad7a23 */ /* 0x100fe400000108a8 */
[----:B------:R-:W-:Y:S01]  /*5390*/  FFMA.FTZ R174, R17, c[0x0][0x2d0], -R168 ;  /* 0x0000b40011ae7a23 */ /* 0x000fe200000108a8 */
[----:B------:R-:W-:Y:S01]  /*53a0*/  MUFU.EX2 R164, R164 ;  /* 0x000000a400a47308 */ /* 0x000fe20000000800 */
[--C-:B------:R-:W-:Y:S02]  /*53b0*/  FFMA.FTZ R175, R18, c[0x0][0x2d0], -R167.reuse ;  /* 0x0000b40012af7a23 */ /* 0x100fe400000108a7 */
[--C-:B------:R-:W-:Y:S02]  /*53c0*/  FFMA.FTZ R224, R19, c[0x0][0x2d0], -R167.reuse ;  /* 0x0000b40013e07a23 */ /* 0x100fe400000108a7 */
[--C-:B--2---:R-:W-:Y:S02]  /*53d0*/  FFMA.FTZ R135, R6, c[0x0][0x2d0], -R167.reuse ;  /* 0x0000b40006877a23 */ /* 0x104fe400000108a7 */
[----:B------:R-:W-:Y:S02]  /*53e0*/  FFMA.FTZ R6, R10, c[0x0][0x2d0], -R167 ;  /* 0x0000b4000a067a23 */ /* 0x000fe400000108a7 */
[C---:B---3--:R-:W-:Y:S01]  /*53f0*/  FMUL.FTZ R8, R2.reuse, R128 ;  /* 0x0000008002087220 */ /* 0x048fe20000410000 */
[----:B------:R-:W2:Y:S01]  /*5400*/  MUFU.EX2 R165, R165 ;  /* 0x000000a500a57308 */ /* 0x000ea20000000800 */
[C---:B------:R-:W-:Y:S02]  /*5410*/  FMUL.FTZ R9, R2.reuse, R129 ;  /* 0x0000008102097220 */ /* 0x040fe40000410000 */
[----:B------:R-:W-:Y:S02]  /*5420*/  FMUL.FTZ R36, R2, R36 ;  /* 0x0000002402247220 */ /* 0x000fe40000410000 */
[C---:B----4-:R-:W-:Y:S02]  /*5430*/  FMUL.FTZ R10, R0.reuse, R130 ;  /* 0x00000082000a7220 */ /* 0x050fe40000410000 */
[----:B------:R-:W-:Y:S02]  /*5440*/  FMUL.FTZ R11, R0, R131 ;  /* 0x00000083000b7220 */ /* 0x000fe40000410000 */
[----:B------:R-:W-:Y:S01]  /*5450*/  FMUL.FTZ R37, R2, R37 ;  /* 0x0000002502257220 */ /* 0x000fe20000410000 */
[----:B------:R-:W-:Y:S01]  /*5460*/  MUFU.EX2 R5, R5 ;  /* 0x0000000500057308 */ /* 0x000fe20000000800 */
[C---:B------:R-:W-:Y:S02]  /*5470*/  FMUL.FTZ R38, R0.reuse, R38 ;  /* 0x0000002600267220 */ /* 0x040fe40000410000 */
[----:B------:R-:W-:Y:S02]  /*5480*/  FMUL.FTZ R39, R0, R39 ;  /* 0x0000002700277220 */ /* 0x000fe40000410000 */
[C---:B------:R-:W-:Y:S02]  /*5490*/  FMUL.FTZ R40, R2.reuse, R40 ;  /* 0x0000002802287220 */ /* 0x040fe40000410000 */
[----:B------:R-:W-:Y:S02]  /*54a0*/  FMUL.FTZ R41, R2, R41 ;  /* 0x0000002902297220 */ /* 0x000fe40000410000 */
[C---:B------:R-:W-:Y:S01]  /*54b0*/  FMUL.FTZ R42, R0.reuse, R42 ;  /* 0x0000002a002a7220 */ /* 0x040fe20000410000 */
[----:B------:R-:W3:Y:S01]  /*54c0*/  MUFU.EX2 R134, R134 ;  /* 0x0000008600867308 */ /* 0x000ee20000000800 */
[----:B------:R-:W-:Y:S02]  /*54d0*/  FMUL.FTZ R43, R0, R43 ;  /* 0x0000002b002b7220 */ /* 0x000fe40000410000 */
[C---:B------:R-:W-:Y:S01]  /*54e0*/  FMUL.FTZ R44, R2.reuse, R44 ;  /* 0x0000002c022c7220 */ /* 0x040fe20000410000 */
[----:B--2---:R-:W-:Y:S01]  /*54f0*/  F2FP.BF16.PACK_AB R128, R165, R164 ;  /* 0x000000a4a580723e */ /* 0x004fe200000010ff */
[----:B------:R-:W-:Y:S02]  /*5500*/  FMUL.FTZ R45, R2, R45 ;  /* 0x0000002d022d7220 */ /* 0x000fe40000410000 */
[C---:B------:R-:W-:Y:S02]  /*5510*/  FMUL.FTZ R46, R0.reuse, R46 ;  /* 0x0000002e002e7220 */ /* 0x040fe40000410000 */
[----:B------:R-:W-:Y:S01]  /*5520*/  FMUL.FTZ R47, R0, R47 ;  /* 0x0000002f002f7220 */ /* 0x000fe20000410000 */
[----:B------:R-:W2:Y:S01]  /*5530*/  MUFU.EX2 R135, R135 ;  /* 0x0000008700877308 */ /* 0x000ea20000000800 */
[C---:B------:R-:W-:Y:S02]  /*5540*/  FMUL.FTZ R48, R2.reuse, R48 ;  /* 0x0000003002307220 */ /* 0x040fe40000410000 */
[----:B------:R-:W-:Y:S02]  /*5550*/  FMUL.FTZ R49, R2, R49 ;  /* 0x0000003102317220 */ /* 0x000fe40000410000 */
[C---:B------:R-:W-:Y:S02]  /*5560*/  FMUL.FTZ R50, R0.reuse, R50 ;  /* 0x0000003200327220 */ /* 0x040fe40000410000 */
[----:B------:R-:W-:Y:S02]  /*5570*/  FMUL.FTZ R51, R0, R51 ;  /* 0x0000003300337220 */ /* 0x000fe40000410000 */
[C---:B------:R-:W-:Y:S01]  /*5580*/  FMUL.FTZ R12, R2.reuse, R124 ;  /* 0x0000007c020c7220 */ /* 0x040fe20000410000 */
[----:B------:R-:W-:Y:S01]  /*5590*/  MUFU.EX2 R6, R6 ;  /* 0x0000000600067308 */ /* 0x000fe20000000800 */
[----:B------:R-:W-:Y:S02]  /*55a0*/  FMUL.FTZ R13, R2, R125 ;  /* 0x0000007d020d7220 */ /* 0x000fe40000410000 */
[----:B------:R-:W-:Y:S01]  /*55b0*/  FMUL.FTZ R14, R0, R126 ;  /* 0x0000007e000e7220 */ /* 0x000fe20000410000 */
[----:B---3--:R-:W-:Y:S01]  /*55c0*/  F2FP.BF16.PACK_AB R130, R134, R5 ;  /* 0x000000058682723e */ /* 0x008fe200000010ff */
[----:B------:R-:W-:Y:S02]  /*55d0*/  FMUL.FTZ R15, R0, R127 ;  /* 0x0000007f000f7220 */ /* 0x000fe40000410000 */
[----:B------:R-:W-:Y:S01]  /*55e0*/  LDSM.16.MT88.4 R124, [R188+0x4100] ;  /* 0x00410000bc7c783b */ /* 0x000fe20000004200 */
[C---:B------:R-:W-:Y:S02]  /*55f0*/  FMUL.FTZ R52, R2.reuse, R52 ;  /* 0x0000003402347220 */ /* 0x040fe40000410000 */
[----:B------:R-:W3:Y:S01]  /*5600*/  MUFU.EX2 R7, R7 ;  /* 0x0000000700077308 */ /* 0x000ee20000000800 */
[----:B------:R-:W-:Y:S02]  /*5610*/  FMUL.FTZ R53, R2, R53 ;  /* 0x0000003502357220 */ /* 0x000fe40000410000 */
[----:B------:R-:W-:Y:S01]  /*5620*/  FMUL.FTZ R54, R0, R54 ;  /* 0x0000003600367220 */ /* 0x000fe20000410000 */
[----:B--2---:R-:W-:Y:S01]  /*5630*/  F2FP.BF16.PACK_AB R129, R166, R135 ;  /* 0x00000087a681723e */ /* 0x004fe200000010ff */
        /* <DEDUP_REMOVED lines=9> */
[----:B------:R-:W2:Y:S01]  /*56d0*/  MUFU.EX2 R170, R170 ;  /* 0x000000aa00aa7308 */ /* 0x000ea20000000800 */
[----:B------:R-:W-:Y:S02]  /*56e0*/  FMUL.FTZ R63, R0, R63 ;  /* 0x0000003f003f7220 */ /* 0x000fe40000410000 */
[C---:B------:R-:W-:Y:S01]  /*56f0*/  FMUL.FTZ R64, R2.reuse, R64 ;  /* 0x0000004002407220 */ /* 0x040fe20000410000 */
[----:B---3--:R-:W-:Y:S01]  /*5700*/  F2FP.BF16.PACK_AB R131, R7, R6 ;  /* 0x000000060783723e */ /* 0x008fe200000010ff */
[----:B------:R-:W-:Y:S02]  /*5710*/  FMUL.FTZ R65, R2, R65 ;  /* 0x0000004102417220 */ /* 0x000fe40000410000 */
[C---:B------:R-:W-:Y:S02]  /*5720*/  FMUL.FTZ R66, R0.reuse, R66 ;  /* 0x0000004200427220 */ /* 0x040fe40000410000 */
[----:B------:R-:W-:Y:S01]  /*5730*/  FMUL.FTZ R67, R0, R67 ;  /* 0x0000004300437220 */ /* 0x000fe20000410000 */
[----:B------:R-:W-:Y:S01]  /*5740*/  MUFU.EX2 R171, R171 ;  /* 0x000000ab00ab7308 */ /* 0x000fe20000000800 */
[C---:B-1----:R-:W-:Y:S05]  /*5750*/  HMMA.16816.F32.BF16 R8, R128.reuse, R136, R8 ;  /* 0x000000888008723c */ /* 0x042fea0000041808 */
[C---:B------:R-:W-:Y:S02]  /*5760*/  FMUL.FTZ R68, R2.reuse, R68 ;  /* 0x0000004402447220 */ /* 0x040fe40000410000 */
[----:B------:R-:W-:Y:S01]  /*5770*/  FMUL.FTZ R69, R2, R69 ;  /* 0x0000004502457220 */ /* 0x000fe20000410000 */
[C---:B------:R-:W-:Y:S01]  /*5780*/  HMMA.16816.F32.BF16 R36, R128.reuse, R138, R36 ;  /* 0x0000008a8024723c */ /* 0x040fe20000041824 */
[----:B------:R-:W1:Y:S01]  /*5790*/  LDSM.16.MT88.4 R136, [R188+0x100] ;  /* 0x00010000bc88783b */ /* 0x000e620000004200 */
[----:B------:R-:W3:Y:S02]  /*57a0*/  MUFU.EX2 R172, R172 ;  /* 0x000000ac00ac7308 */ /* 0x000ee40000000800 */
[C---:B------:R-:W-:Y:S02]  /*57b0*/  FMUL.FTZ R70, R0.reuse, R70 ;  /* 0x0000004600467220 */ /* 0x040fe40000410000 */
[----:B------:R-:W-:Y:S02]  /*57c0*/  FMUL.FTZ R71, R0, R71 ;  /* 0x0000004700477220 */ /* 0x000fe40000410000 */
[C---:B------:R-:W-:Y:S04]  /*57d0*/  HMMA.16816.F32.BF16 R40, R128.reuse, R140, R40 ;  /* 0x0000008c8028723c */ /* 0x040fe80000041828 */
[C---:B------:R-:W-:Y:S01]  /*57e0*/  FMUL.FTZ R72, R2.reuse, R72 ;  /* 0x0000004802487220 */ /* 0x040fe20000410000 */
[----:B------:R-:W-:Y:S01]  /*57f0*/  MUFU.EX2 R173, R173 ;  /* 0x000000ad00ad7308 */ /* 0x000fe20000000800 */
[----:B------:R-:W-:Y:S02]  /*5800*/  FMUL.FTZ R73, R2, R73 ;  /* 0x0000004902497220 */ /* 0x000fe40000410000 */
[C---:B------:R-:W-:Y:S01]  /*5810*/  HMMA.16816.F32.BF16 R44, R128.reuse, R142, R44 ;  /* 0x0000008e802c723c */ /* 0x040fe2000004182c */
[----:B------:R-:W4:Y:S03]  /*5820*/  LDSM.16.MT88.4 R140, [R192+0x2100] ;  /* 0x00210000c08c783b */ /* 0x000f260000004200 */
[C---:B------:R-:W-:Y:S02]  /*5830*/  FMUL.FTZ R74, R0.reuse, R74 ;  /* 0x0000004a004a7220 */ /* 0x040fe40000410000 */
[----:B------:R-:W-:Y:S01]  /*5840*/  FMUL.FTZ R75, R0, R75 ;  /* 0x0000004b004b7220 */ /* 0x000fe20000410000 */
[----:B------:R-:W5:Y:S01]  /*5850*/  MUFU.EX2 R174, R174 ;  /* 0x000000ae00ae7308 */ /* 0x000f620000000800 */
[C---:B------:R-:W-:Y:S04]  /*5860*/  HMMA.16816.F32.BF16 R48, R128.reuse, R144, R48 ;  /* 0x000000908030723c */ /* 0x040fe80000041830 */
[C---:B------:R-:W-:Y:S02]  /*5870*/  FMUL.FTZ R76, R2.reuse, R76 ;  /* 0x0000004c024c7220 */ /* 0x040fe40000410000 */
[----:B------:R-:W-:Y:S02]  /*5880*/  FMUL.FTZ R77, R2, R77 ;  /* 0x0000004d024d7220 */ /* 0x000fe40000410000 */
[C---:B------:R-:W-:Y:S01]  /*5890*/  HMMA.16816.F32.BF16 R52, R128.reuse, R146, R52 ;  /* 0x000000928034723c */ /* 0x040fe20000041834 */
[----:B------:R-:W2:Y:S01]  /*58a0*/  LDSM.16.MT88.4 R144, [R190+0x2100] ;  /* 0x00210000be90783b */ /* 0x000ea20000004200 */
[----:B------:R-:W-:Y:S02]  /*58b0*/  MUFU.EX2 R175, R175 ;  /* 0x000000af00af7308 */ /* 0x000fe40000000800 */
[C---:B------:R-:W-:Y:S02]  /*58c0*/  FMUL.FTZ R78, R0.reuse, R78 ;  /* 0x0000004e004e7220 */ /* 0x040fe40000410000 */
[----:B------:R-:W-:Y:S02]  /*58d0*/  FMUL.FTZ R79, R0, R79 ;  /* 0x0000004f004f7220 */ /* 0x000fe40000410000 */
[C---:B------:R-:W-:Y:S01]  /*58e0*/  FMUL.FTZ R80, R2.reuse, R80 ;  /* 0x0000005002507220 */ /* 0x040fe20000410000 */
[C---:B-1----:R-:W-:Y:S03]  /*58f0*/  HMMA.16816.F32.BF16 R56, R128.reuse, R136, R56 ;  /* 0x000000888038723c */ /* 0x042fe60000041838 */
[----:B------:R-:W-:Y:S01]  /*5900*/  FMUL.FTZ R81, R2, R81 ;  /* 0x0000005102517220 */ /* 0x000fe20000410000 */
[----:B------:R-:W1:Y:S01]  /*5910*/  MUFU.EX2 R224, R224 ;  /* 0x000000e000e07308 */ /* 0x000e620000000800 */
[C---:B------:R-:W-:Y:S02]  /*5920*/  FMUL.FTZ R82, R0.reuse, R82 ;  /* 0x0000005200527220 */ /* 0x040fe40000410000 */
[----:B------:R-:W-:Y:S01]  /*5930*/  FMUL.FTZ R83, R0, R83 ;  /* 0x0000005300537220 */ /* 0x000fe20000410000 */
[C---:B------:R-:W-:Y:S01]  /*5940*/  HMMA.16816.F32.BF16 R60, R128.reuse, R138, R60 ;  /* 0x0000008a803c723c */ /* 0x040fe2000004183c */
[----:B------:R-:W1:Y:S03]  /*5950*/  LDSM.16.MT88.4 R136, [R189+0x2100] ;  /* 0x00210000bd88783b */ /* 0x000e660000004200 */
[C---:B------:R-:W-:Y:S02]  /*5960*/  FMUL.FTZ R84, R2.reuse, R84 ;  /* 0x0000005402547220 */ /* 0x040fe40000410000 */
[----:B------:R-:W-:Y:S01]  /*5970*/  FMUL.FTZ R85, R2, R85 ;  /* 0x0000005502557220 */ /* 0x000fe20000410000 */
[----:B------:R-:W-:Y:S01]  /*5980*/  MUFU.EX2 R226, R226 ;  /* 0x000000e200e27308 */ /* 0x000fe20000000800 */
[C---:B----4-:R-:W-:Y:S04]  /*5990*/  HMMA.16816.F32.BF16 R64, R128.reuse, R140, R64 ;  /* 0x0000008c8040723c */ /* 0x050fe80000041840 */
[C---:B------:R-:W-:Y:S02]  /*59a0*/  FMUL.FTZ R86, R0.reuse, R86 ;  /* 0x0000005600567220 */ /* 0x040fe40000410000 */
[----:B------:R-:W-:Y:S02]  /*59b0*/  FMUL.FTZ R87, R0, R87 ;  /* 0x0000005700577220 */ /* 0x000fe40000410000 */
[C---:B------:R-:W-:Y:S01]  /*59c0*/  HMMA.16816.F32.BF16 R68, R128.reuse, R142, R68 ;  /* 0x0000008e8044723c */ /* 0x040fe20000041844 */
[----:B------:R-:W4:Y:S01]  /*59d0*/  LDSM.16.MT88.4 R140, [R188+0x2100] ;  /* 0x00210000bc8c783b */ /* 0x000f220000004200 */
[----:B------:R-:W-:Y:S02]  /*59e0*/  MUFU.EX2 R228, R228 ;  /* 0x000000e400e47308 */ /* 0x000fe40000000800 */
[C---:B------:R-:W-:Y:S02]  /*59f0*/  FMUL.FTZ R88, R2.reuse, R88 ;  /* 0x0000005802587220 */ /* 0x040fe40000410000 */
[----:B------:R-:W-:Y:S02]  /*5a00*/  FMUL.FTZ R89, R2, R89 ;  /* 0x0000005902597220 */ /* 0x000fe40000410000 */
[C---:B--2---:R-:W-:Y:S04]  /*5a10*/  HMMA.16816.F32.BF16 R72, R128.reuse, R144, R72 ;  /* 0x000000908048723c */ /* 0x044fe80000041848 */
[C---:B------:R-:W-:Y:S02]  /*5a20*/  FMUL.FTZ R90, R0.reuse, R90 ;  /* 0x0000005a005a7220 */ /* 0x040fe40000410000 */
[----:B------:R-:W-:Y:S02]  /*5a30*/  FMUL.FTZ R91, R0, R91 ;  /* 0x0000005b005b7220 */ /* 0x000fe40000410000 */
[C---:B------:R-:W-:Y:S01]  /*5a40*/  HMMA.16816.F32.BF16 R76, R128.reuse, R146, R76 ;  /* 0x00000092804c723c */ /* 0x040fe2000004184c */
[----:B------:R-:W2:Y:S03]  /*5a50*/  LDSM.16.MT88.4 R144, [R192+0x4100] ;  /* 0x00410000c090783b */ /* 0x000ea60000004200 */
        /* <DEDUP_REMOVED lines=11> */
[C---:B----4-:R-:W-:Y:S04]  /*5b10*/  HMMA.16816.F32.BF16 R88, R128.reuse, R140, R88 ;  /* 0x0000008c8058723c */ /* 0x050fe80000041858 */
[C---:B------:R-:W-:Y:S02]  /*5b20*/  FMUL.FTZ R100, R2.reuse, R100 ;  /* 0x0000006402647220 */ /* 0x040fe40000410000 */
[----:B------:R-:W-:Y:S02]  /*5b30*/  FMUL.FTZ R101, R2, R101 ;  /* 0x0000006502657220 */ /* 0x000fe40000410000 */
[C---:B------:R-:W-:Y:S01]  /*5b40*/  HMMA.16816.F32.BF16 R92, R128.reuse, R142, R92 ;  /* 0x0000008e805c723c */ /* 0x040fe2000004185c */
[----:B------:R-:W4:Y:S03]  /*5b50*/  LDSM.16.MT88.4 R140, [R189+0x4100] ;  /* 0x00410000bd8c783b */ /* 0x000f260000004200 */
[C---:B------:R-:W-:Y:S02]  /*5b60*/  FMUL.FTZ R102, R0.reuse, R102 ;  /* 0x0000006600667220 */ /* 0x040fe40000410000 */
[----:B------:R-:W-:Y:S02]  /*5b70*/  FMUL.FTZ R103, R0, R103 ;  /* 0x0000006700677220 */ /* 0x000fe40000410000 */
[C---:B--2---:R-:W-:Y:S04]  /*5b80*/  HMMA.16816.F32.BF16 R96, R128.reuse, R144, R96 ;  /* 0x000000908060723c */ /* 0x044fe80000041860 */
[C---:B------:R-:W-:Y:S02]  /*5b90*/  FMUL.FTZ R104, R2.reuse, R104 ;  /* 0x0000006802687220 */ /* 0x040fe40000410000 */
[----:B------:R-:W-:Y:S02]  /*5ba0*/  FMUL.FTZ R105, R2, R105 ;  /* 0x0000006902697220 */ /* 0x000fe40000410000 */
        /* <DEDUP_REMOVED lines=16> */
[----:B------:R-:W-:Y:S01]  /*5cb0*/  FMUL.FTZ R16, R2, R120 ;  /* 0x0000007802107220 */ /* 0x000fe20000410000 */
[----:B------:R-:W-:Y:S03]  /*5cc0*/  F2FP.BF16.PACK_AB R120, R170, R169 ;  /* 0x000000a9aa78723e */ /* 0x000fe600000010ff */
[----:B------:R-:W-:Y:S01]  /*5cd0*/  FMUL.FTZ R17, R2, R121 ;  /* 0x0000007902117220 */ /* 0x000fe20000410000 */
[C---:B------:R-:W-:Y:S01]  /*5ce0*/  HMMA.16816.F32.BF16 R112, R128.reuse, R142, R112 ;  /* 0x0000008e8070723c */ /* 0x040fe20000041870 */
[----:B------:R-:W2:Y:S02]  /*5cf0*/  LDSM.16.MT88.4 R140, [R190+0x900] ;  /* 0x00090000be8c783b */ /* 0x000ea40000004200 */
[----:B------:R-:W-:Y:S01]  /*5d00*/  FMUL.FTZ R18, R0, R122 ;  /* 0x0000007a00127220 */ /* 0x000fe20000410000 */
[----:B---3--:R-:W-:Y:S01]  /*5d10*/  F2FP.BF16.PACK_AB R121, R172, R171 ;  /* 0x000000abac79723e */ /* 0x008fe200000010ff */
[----:B------:R-:W-:Y:S01]  /*5d20*/  FMUL.FTZ R19, R0, R123 ;  /* 0x0000007b00137220 */ /* 0x000fe20000410000 */
[----:B-----5:R-:W-:Y:S01]  /*5d30*/  F2FP.BF16.PACK_AB R122, R174, R173 ;  /* 0x000000adae7a723e */ /* 0x020fe200000010ff */
[----:B------:R-:W-:Y:S01]  /*5d40*/  FMUL.FTZ R116, R2, R116 ;  /* 0x0000007402747220 */ /* 0x000fe20000410000 */
[----:B------:R-:W-:Y:S01]  /*5d50*/  F2FP.BF16.PACK_AB R123, R224, R175 ;  /* 0x000000afe07b723e */ /* 0x000fe200000010ff */
[----:B------:R-:W-:Y:S03]  /*5d60*/  FMUL.FTZ R117, R2, R117 ;  /* 0x0000007502757220 */ /* 0x000fe60000410000 */
[C---:B------:R-:W-:Y:S03]  /*5d70*/  HMMA.16816.F32.BF16 R16, R128.reuse, R124, R16 ;  /* 0x0000007c8010723c */ /* 0x040fe60000041810 */
[C---:B------:R-:W-:Y:S02]  /*5d80*/  FMUL.FTZ R118, R0.reuse, R118 ;  /* 0x0000007600767220 */ /* 0x040fe40000410000 */
[----:B------:R-:W-:Y:S02]  /*5d90*/  FMUL.FTZ R119, R0, R119 ;  /* 0x0000007700777220 */ /* 0x000fe40000410000 */
[----:B------:R-:W-:Y:S02]  /*5da0*/  FFMA.FTZ R164, R2, R225, R164 ;  /* 0x000000e102a47223 */ /* 0x000fe400000100a4 */
[----:B------:R-:W-:Y:S03]  /*5db0*/  FFMA.FTZ R135, R0, R221, R135 ;  /* 0x000000dd00877223 */ /* 0x000fe60000010087 */
[----:B------:R-:W-:Y:S01]  /*5dc0*/  HMMA.16816.F32.BF16 R116, R128, R126, R116 ;  /* 0x0000007e8074723c */ /* 0x000fe20000041874 */
[----:B------:R-:W3:Y:S02]  /*5dd0*/  LDSM.16.MT88.4 R124, [R188+0x2900] ;  /* 0x00290000bc7c783b */ /* 0x000ee40000004200 */
[----:B------:R-:W-:Y:S02]  /*5de0*/  FADD.FTZ R164, R165, R164 ;  /* 0x000000a4a5a47221 */ /* 0x000fe40000010000 */
[----:B------:R-:W-:Y:S02]  /*5df0*/  FADD.FTZ R135, R166, R135 ;  /* 0x00000087a6877221 */ /* 0x000fe40000010000 */
[----:B------:R-:W-:Y:S01]  /*5e00*/  FADD.FTZ R5, R5, R164 ;  /* 0x000000a405057221 */ /* 0x000fe20000010000 */
[C---:B-1----:R-:W-:Y:S01]  /*5e10*/  HMMA.16816.F32.BF16 R8, R120.reuse, R136, R8 ;  /* 0x000000887808723c */ /* 0x042fe20000041808 */
[----:B------:R-:W1:Y:S04]  /*5e20*/  LDSM.16.MT88.4 R128, [R192+0x4900] ;  /* 0x00490000c080783b */ /* 0x000e680000004200 */
[----:B------:R-:W-:Y:S02]  /*5e30*/  FADD.FTZ R0, R6, R135 ;  /* 0x0000008706007221 */ /* 0x000fe40000010000 */
[----:B------:R-:W-:Y:S01]  /*5e40*/  FADD.FTZ R134, R134, R5 ;  /* 0x0000000586867221 */ /* 0x000fe20000010000 */
[C---:B------:R-:W-:Y:S01]  /*5e50*/  HMMA.16816.F32.BF16 R36, R120.reuse, R138, R36 ;  /* 0x0000008a7824723c */ /* 0x040fe20000041824 */
[----:B------:R-:W4:Y:S03]  /*5e60*/  LDSM.16.MT88.4 R136, [R190+0x4900] ;  /* 0x00490000be88783b */ /* 0x000f260000004200 */
        /* <DEDUP_REMOVED lines=11> */
[----:B------:R-:W-:Y:S02]  /*5f20*/  FADD.FTZ R7, R175, R172 ;  /* 0x000000acaf077221 */ /* 0x000fe40000010000 */
[----:B------:R-:W-:Y:S02]  /*5f30*/  FADD.FTZ R5, R174, R5 ;  /* 0x00000005ae057221 */ /* 0x000fe40000010000 */
[C---:B------:R-:W-:Y:S01]  /*5f40*/  HMMA.16816.F32.BF16 R52, R120.reuse, R146, R52 ;  /* 0x000000927834723c */ /* 0x040fe20000041834 */
[----:B------:R-:W-:Y:S03]  /*5f50*/  LDSM.16.MT88.4 R144, [R189+0x3900] ;  /* 0x00390000bd90783b */ /* 0x000fe60000004200 */
[----:B------:R-:W-:Y:S04]  /*5f60*/  FADD.FTZ R7, R224, R7 ;  /* 0x00000007e0077221 */ /* 0x000fe80000010000 */
[C---:B------:R-:W-:Y:S08]  /*5f70*/  HMMA.16816.F32.BF16 R56, R120.reuse, R148, R56 ;  /* 0x000000947838723c */ /* 0x040ff00000041838 */
[C---:B------:R-:W-:Y:S01]  /*5f80*/  HMMA.16816.F32.BF16 R60, R120.reuse, R150, R60 ;  /* 0x00000096783c723c */ /* 0x040fe2000004183c */
[----:B------:R-:W-:Y:S07]  /*5f90*/  LDSM.16.MT88.4 R148, [R188+0x3900] ;  /* 0x00390000bc94783b */ /* 0x000fee0000004200 */
[C---:B------:R-:W-:Y:S07]  /*5fa0*/  HMMA.16816.F32.BF16 R64, R120.reuse, R152, R64 ;  /* 0x000000987840723c */ /* 0x040fee0000041840 */
[--C-:B------:R-:W-:Y:S01]  /*5fb0*/  FFMA.FTZ R152, R20, c[0x0][0x2d0], -R168.reuse ;  /* 0x0000b40014987a23 */ /* 0x100fe200000108a8 */
[C---:B------:R-:W-:Y:S04]  /*5fc0*/  HMMA.16816.F32.BF16 R68, R120.reuse, R154, R68 ;  /* 0x0000009a7844723c */ /* 0x040fe80000041844 */
[--C-:B------:R-:W-:Y:S01]  /*5fd0*/  FFMA.FTZ R153, R21, c[0x0][0x2d0], -R168.reuse ;  /* 0x0000b40015997a23 */ /* 0x100fe200000108a8 */
[----:B------:R-:W-:Y:S02]  /*5fe0*/  MUFU.EX2 R152, R152 ;  /* 0x0000009800987308 */ /* 0x000fe40000000800 */
[--C-:B------:R-:W-:Y:S01]  /*5ff0*/  FFMA.FTZ R154, R22, c[0x0][0x2d0], -R167.reuse ;  /* 0x0000b400169a7a23 */ /* 0x100fe200000108a7 */
[C---:B------:R-:W-:Y:S04]  /*6000*/  HMMA.16816.F32.BF16 R72, R120.reuse, R156, R72 ;  /* 0x0000009c7848723c */ /* 0x040fe80000041848 */
[--C-:B------:R-:W-:Y:S02]  /*6010*/  FFMA.FTZ R155, R23, c[0x0][0x2d0], -R167.reuse ;  /* 0x0000b400179b7a23 */ /* 0x100fe400000108a7 */
[----:B------:R-:W5:Y:S01]  /*6020*/  LDSM.16.MT88.4 R20, [R188+0x4900] ;  /* 0x00490000bc14783b */ /* 0x000f620000004200 */
[--C-:B------:R-:W-:Y:S01]  /*6030*/  FFMA.FTZ R156, R24, c[0x0][0x2d0], -R168.reuse ;  /* 0x0000b400189c7a23 */ /* 0x100fe200000108a8 */
[C---:B------:R-:W-:Y:S01]  /*6040*/  HMMA.16816.F32.BF16 R76, R120.reuse, R158, R76 ;  /* 0x0000009e784c723c */ /* 0x040fe2000004184c */
[----:B------:R-:W1:Y:S03]  /*6050*/  MUFU.EX2 R153, R153 ;  /* 0x0000009900997308 */ /* 0x000e660000000800 */
[--C-:B------:R-:W-:Y:S03]  /*6060*/  FFMA.FTZ R157, R25, c[0x0][0x2d0], -R168.reuse ;  /* 0x0000b400199d7a23 */ /* 0x100fe600000108a8 */
[--C-:B------:R-:W-:Y:S01]  /*6070*/  FFMA.FTZ R158, R26, c[0x0][0x2d0], -R167.reuse ;  /* 0x0000b4001a9e7a23 */ /* 0x100fe200000108a7 */
[C---:B------:R-:W-:Y:S03]  /*6080*/  HMMA.16816.F32.BF16 R80, R120.reuse, R160, R80 ;  /* 0x000000a07850723c */ /* 0x040fe60000041850 */
[----:B------:R-:W-:Y:S01]  /*6090*/  MUFU.EX2 R154, R154 ;  /* 0x0000009a009a7308 */ /* 0x000fe20000000800 */
[--C-:B------:R-:W-:Y:S02]  /*60a0*/  FFMA.FTZ R159, R27, c[0x0][0x2d0], -R167.reuse ;  /* 0x0000b4001b9f7a23 */ /* 0x100fe400000108a7 */
[----:B------:R-:W-:Y:S01]  /*60b0*/  LDSM.16.MT88.4 R24, [R190+0x1100] ;  /* 0x00110000be18783b */ /* 0x000fe20000004200 */
[--C-:B------:R-:W-:Y:S01]  /*60c0*/  FFMA.FTZ R160, R28, c[0x0][0x2d0], -R168.reuse ;  /* 0x0000b4001ca07a23 */ /* 0x100fe200000108a8 */
[C---:B------:R-:W-:Y:S04]  /*60d0*/  HMMA.16816.F32.BF16 R84, R120.reuse, R162, R84 ;  /* 0x000000a27854723c */ /* 0x040fe80000041854 */
[--C-:B------:R-:W-:Y:S01]  /*60e0*/  FFMA.FTZ R161, R29, c[0x0][0x2d0], -R168.reuse ;  /* 0x0000b4001da17a23 */ /* 0x100fe200000108a8 */
[----:B------:R-:W2:Y:S01]  /*60f0*/  MUFU.EX2 R155, R155 ;  /* 0x0000009b009b7308 */ /* 0x000ea20000000800 */
[----:B------:R-:W-:Y:S02]  /*6100*/  FFMA.FTZ R168, R33, c[0x0][0x2d0], -R168 ;  /* 0x0000b40021a87a23 */ /* 0x000fe400000108a8 */
[C---:B---3--:R-:W-:Y:S04]  /*6110*/  HMMA.16816.F32.BF16 R88, R120.reuse, R124, R88 ;  /* 0x0000007c7858723c */ /* 0x048fe80000041858 */
[--C-:B------:R-:W-:Y:S02]  /*6120*/  FFMA.FTZ R162, R30, c[0x0][0x2d0], -R167.reuse ;  /* 0x0000b4001ea27a23 */ /* 0x100fe400000108a7 */
[--C-:B------:R-:W-:Y:S01]  /*6130*/  FFMA.FTZ R163, R31, c[0x0][0x2d0], -R167.reuse ;  /* 0x0000b4001fa37a23 */ /* 0x100fe200000108a7 */
[----:B------:R-:W-:Y:S01]  /*6140*/  MUFU.EX2 R156, R156 ;  /* 0x0000009c009c7308 */ /* 0x000fe20000000800 */
[C---:B------:R-:W-:Y:S01]  /*6150*/  HMMA.16816.F32.BF16 R92, R120.reuse, R126, R92 ;  /* 0x0000007e785c723c */ /* 0x040fe2000004185c */
[----:B------:R-:W3:Y:S03]  /*6160*/  LDSM.16.MT88.4 R124, [R192+0x1100] ;  /* 0x00110000c07c783b */ /* 0x000ee60000004200 */
[----:B------:R-:W-:Y:S04]  /*6170*/  FFMA.FTZ R167, R35, c[0x0][0x2d0], -R167 ;  /* 0x0000b40023a77a23 */ /* 0x000fe800000108a7 */
[C---:B-1----:R-:W-:Y:S01]  /*6180*/  HMMA.16816.F32.BF16 R96, R120.reuse, R128, R96 ;  /* 0x000000807860723c */ /* 0x042fe20000041860 */
[----:B------:R-:W-:Y:S01]  /*6190*/  LDSM.16.MT88.4 R28, [R192+0x1900] ;  /* 0x00190000c01c783b */ /* 0x000fe20000004200 */
[----:B------:R-:W1:Y:S06]  /*61a0*/  MUFU.EX2 R157, R157 ;  /* 0x0000009d009d7308 */ /* 0x000e6c0000000800 */
[C---:B------:R-:W-:Y:S01]  /*61b0*/  HMMA.16816.F32.BF16 R100, R120.reuse, R130, R100 ;  /* 0x000000827864723c */ /* 0x040fe20000041864 */
[----:B------:R-:W1:Y:S03]  /*61c0*/  LDSM.16.MT88.4 R128, [R189+0x1100] ;  /* 0x00110000bd80783b */ /* 0x000e660000004200 */
[----:B------:R-:W-:Y:S04]  /*61d0*/  MUFU.EX2 R158, R158 ;  /* 0x0000009e009e7308 */ /* 0x000fe80000000800 */
[C---:B----4-:R-:W-:Y:S01]  /*61e0*/  HMMA.16816.F32.BF16 R12, R120.reuse, R136, R12 ;  /* 0x00000088780c723c */ /* 0x050fe2000004180c */
[----:B------:R-:W-:Y:S05]  /*61f0*/  LDSM.16.MT88.4 R32, [R188+0x1900] ;  /* 0x00190000bc20783b */ /* 0x000fea0000004200 */
[----:B------:R-:W4:Y:S02]  /*6200*/  MUFU.EX2 R159, R159 ;  /* 0x0000009f009f7308 */ /* 0x000f240000000800 */
[C---:B------:R-:W-:Y:S01]  /*6210*/  HMMA.16816.F32.BF16 R104, R120.reuse, R138, R104 ;  /* 0x0000008a7868723c */ /* 0x040fe20000041868 */
[----:B------:R-:W3:Y:S07]  /*6220*/  LDSM.16.MT88.4 R136, [R188+0x1100] ;  /* 0x00110000bc88783b */ /* 0x000eee0000004200 */
[C---:B--2---:R-:W-:Y:S01]  /*6230*/  HMMA.16816.F32.BF16 R108, R120.reuse, R140, R108 ;  /* 0x0000008c786c723c */ /* 0x044fe2000004186c */
[----:B------:R-:W-:Y:S07]  /*6240*/  MUFU.EX2 R160, R160 ;  /* 0x000000a000a07308 */ /* 0x000fee0000000800 */
[C---:B------:R-:W-:Y:S01]  /*6250*/  HMMA.16816.F32.BF16 R112, R120.reuse, R142, R112 ;  /* 0x0000008e7870723c */ /* 0x040fe20000041870 */
[----:B------:R-:W-:Y:S02]  /*6260*/  LDSM.16.MT88.4 R140, [R190+0x3100] ;  /* 0x00310000be8c783b */ /* 0x000fe40000004200 */
[----:B------:R-:W2:Y:S05]  /*6270*/  MUFU.EX2 R161, R161 ;  /* 0x000000a100a17308 */ /* 0x000eaa0000000800 */
[C---:B-----5:R-:W-:Y:S05]  /*6280*/  HMMA.16816.F32.BF16 R16, R120.reuse, R20, R16 ;  /* 0x000000147810723c */ /* 0x060fea0000041810 */
[----:B------:R-:W-:Y:S02]  /*6290*/  MUFU.EX2 R162, R162 ;  /* 0x000000a200a27308 */ /* 0x000fe40000000800 */
[----:B------:R-:W-:Y:S01]  /*62a0*/  F2FP.BF16.PACK_AB R20, R153, R152 ;  /* 0x000000989914723e */ /* 0x000fe200000010ff */
[----:B------:R-:W-:Y:S01]  /*62b0*/  HMMA.16816.F32.BF16 R116, R120, R22, R116 ;  /* 0x000000167874723c */ /* 0x000fe20000041874 */
[----:B------:R-:W5:Y:S03]  /*62c0*/  LDSM.16.MT88.4 R120, [R192+0x3100] ;  /* 0x00310000c078783b */ /* 0x000f660000004200 */
[----:B------:R-:W-:Y:S01]  /*62d0*/  F2FP.BF16.PACK_AB R21, R155, R154 ;  /* 0x0000009a9b15723e */ /* 0x000fe200000010ff */
[----:B------:R-:W-:Y:S02]  /*62e0*/  FADD.FTZ R152, R152, R5 ;  /* 0x0000000598987221 */ /* 0x000fe40000010000 */
[----:B-1----:R-:W-:Y:S01]  /*62f0*/  F2FP.BF16.PACK_AB R22, R157, R156 ;  /* 0x0000009c9d16723e */ /* 0x002fe200000010ff */
[----:B------:R-:W1:Y:S01]  /*6300*/  MUFU.EX2 R163, R163 ;  /* 0x000000a300a37308 */ /* 0x000e620000000800 */
[----:B----4-:R-:W-:Y:S03]  /*6310*/  F2FP.BF16.PACK_AB R23, R159, R158 ;  /* 0x0000009e9f17723e */ /* 0x010fe600000010ff */
[----:B------:R-:W-:Y:S02]  /*6320*/  FADD.FTZ R154, R154, R7 ;  /* 0x000000079a9a7221 */ /* 0x000fe40000010000 */
[----:B------:R-:W-:Y:S02]  /*6330*/  FADD.FTZ R153, R153, R152 ;  /* 0x0000009899997221 */ /* 0x000fe40000010000 */
[C---:B---3--:R-:W-:Y:S02]  /*6340*/  HMMA.16816.F32.BF16 R8, R20.reuse, R124, R8 ;  /* 0x0000007c1408723c */ /* 0x048fe40000041808 */
[----:B------:R-:W3:Y:S03]  /*6350*/  MUFU.EX2 R227, R168 ;  /* 0x000000a800e37308 */ /* 0x000ee60000000800 */
[----:B------:R-:W-:Y:S02]  /*6360*/  FADD.FTZ R155, R155, R154 ;  /* 0x0000009a9b9b7221 */ /* 0x000fe40000010000 */
[----:B------:R-:W-:Y:S01]  /*6370*/  FADD.FTZ R156, R156, R153 ;  /* 0x000000999c9c7221 */ /* 0x000fe20000010000 */
[C---:B------:R-:W-:Y:S01]  /*6380*/  HMMA.16816.F32.BF16 R36, R20.reuse, R126, R36 ;  /* 0x0000007e1424723c */ /* 0x040fe20000041824 */
[----:B------:R-:W4:Y:S03]  /*6390*/  LDSM.16.MT88.4 R124, [R189+0x3100] ;  /* 0x00310000bd7c783b */ /* 0x000f260000004200 */
[----:B------:R-:W1:Y:S01]  /*63a0*/  MUFU.EX2 R167, R167 ;  /* 0x000000a700a77308 */ /* 0x000e620000000800 */
[----:B------:R-:W-:Y:S02]  /*63b0*/  FADD.FTZ R158, R158, R155 ;  /* 0x0000009b9e9e7221 */ /* 0x000fe40000010000 */
[----:B------:R-:W-:Y:S01]  /*63c0*/  FADD.FTZ R157, R157, R156 ;  /* 0x0000009c9d9d7221 */ /* 0x000fe20000010000 */
[C---:B------:R-:W-:Y:S04]  /*63d0*/  HMMA.16816.F32.BF16 R40, R20.reuse, R24, R40 ;  /* 0x000000181428723c */ /* 0x040fe80000041828 */
[----:B------:R-:W-:Y:S04]  /*63e0*/  FADD.FTZ R159, R159, R158 ;  /* 0x0000009e9f9f7221 */ /* 0x000fe80000010000 */
[C---:B------:R-:W-:Y:S01]  /*63f0*/  HMMA.16816.F32.BF16 R44, R20.reuse, R26, R44 ;  /* 0x0000001a142c723c */ /* 0x040fe2000004182c */
[----:B------:R-:W1:Y:S07]  /*6400*/  LDSM.16.MT88.4 R24, [R188+0x3100] ;  /* 0x00310000bc18783b */ /* 0x000e6e0000004200 */
[C---:B------:R-:W-:Y:S08]  /*6410*/  HMMA.16816.F32.BF16 R48, R20.reuse, R128, R48 ;  /* 0x000000801430723c */ /* 0x040ff00000041830 */
[C---:B------:R-:W-:Y:S01]  /*6420*/  HMMA.16816.F32.BF16 R52, R20.reuse, R130, R52 ;  /* 0x000000821434723c */ /* 0x040fe20000041834 */
[----:B------:R-:W1:Y:S07]  /*6430*/  LDSM.16.MT88.4 R128, [R192+0x5100] ;  /* 0x00510000c080783b */ /* 0x000e6e0000004200 */
[C---:B------:R-:W-:Y:S08]  /*6440*/  HMMA.16816.F32.BF16 R56, R20.reuse, R136, R56 ;  /* 0x000000881438723c */ /* 0x040ff00000041838 */
[C---:B------:R-:W-:Y:S01]  /*6450*/  HMMA.16816.F32.BF16 R60, R20.reuse, R138, R60 ;  /* 0x0000008a143c723c */ /* 0x040fe2000004183c */
[----:B------:R-:W-:Y:S07]  /*6460*/  LDSM.16.MT88.4 R136, [R189+0x1900] ;  /* 0x00190000bd88783b */ /* 0x000fee0000004200 */
[C---:B-----5:R-:W-:Y:S08]  /*6470*/  HMMA.16816.F32.BF16 R64, R20.reuse, R120, R64 ;  /* 0x000000781440723c */ /* 0x060ff00000041840 */
[C---:B------:R-:W-:Y:S01]  /*6480*/  HMMA.16816.F32.BF16 R68, R20.reuse, R122, R68 ;  /* 0x0000007a1444723c */ /* 0x040fe20000041844 */
[----:B------:R-:W5:Y:S07]  /*6490*/  LDSM.16.MT88.4 R120, [R190+0x5100] ;  /* 0x00510000be78783b */ /* 0x000f6e0000004200 */
[C---:B------:R-:W-:Y:S08]  /*64a0*/  HMMA.16816.F32.BF16 R72, R20.reuse, R140, R72 ;  /* 0x0000008c1448723c */ /* 0x040ff00000041848 */
[C---:B------:R-:W-:Y:S01]  /*64b0*/  HMMA.16816.F32.BF16 R76, R20.reuse, R142, R76 ;  /* 0x0000008e144c723c */ /* 0x040fe2000004184c */
[----:B------:R-:W-:Y:S07]  /*64c0*/  LDSM.16.MT88.4 R140, [R190+0x3900] ;  /* 0x00390000be8c783b */ /* 0x000fee0000004200 */
[C---:B----4-:R-:W-:Y:S08]  /*64d0*/  HMMA.16816.F32.BF16 R80, R20.reuse, R124, R80 ;  /* 0x0000007c1450723c */ /* 0x050ff00000041850 */
[C---:B------:R-:W-:Y:S01]  /*64e0*/  HMMA.16816.F32.BF16 R84, R20.reuse, R126, R84 ;  /* 0x0000007e1454723c */ /* 0x040fe20000041854 */
[----:B------:R-:W4:Y:S07]  /*64f0*/  LDSM.16.MT88.4 R124, [R189+0x5100] ;  /* 0x00510000bd7c783b */ /* 0x000f2e0000004200 */
[C---:B-1----:R-:W-:Y:S08]  /*6500*/  HMMA.16816.F32.BF16 R88, R20.reuse, R24, R88 ;  /* 0x000000181458723c */ /* 0x042ff00000041858 */
[C---:B------:R-:W-:Y:S01]  /*6510*/  HMMA.16816.F32.BF16 R92, R20.reuse, R26, R92 ;  /* 0x0000001a145c723c */ /* 0x040fe2000004185c */
[----:B------:R-:W1:Y:S07]  /*6520*/  LDSM.16.MT88.4 R24, [R188+0x5100] ;  /* 0x00510000bc18783b */ /* 0x000e6e0000004200 */
[C---:B------:R-:W-:Y:S08]  /*6530*/  HMMA.16816.F32.BF16 R96, R20.reuse, R128, R96 ;  /* 0x000000801460723c */ /* 0x040ff00000041860 */
[C---:B------:R-:W-:Y:S08]  /*6540*/  HMMA.16816.F32.BF16 R100, R20.reuse, R130, R100 ;  /* 0x000000821464723c */ /* 0x040ff00000041864 */
[C---:B-----5:R-:W-:Y:S08]  /*6550*/  HMMA.16816.F32.BF16 R12, R20.reuse, R120, R12 ;  /* 0x00000078140c723c */ /* 0x060ff0000004180c */
[C---:B------:R-:W-:Y:S01]  /*6560*/  HMMA.16816.F32.BF16 R104, R20.reuse, R122, R104 ;  /* 0x0000007a1468723c */ /* 0x040fe20000041868 */
[----:B------:R-:W5:Y:S07]  /*6570*/  LDSM.16.MT88.4 R120, [R190+0x1900] ;  /* 0x00190000be78783b */ /* 0x000f6e0000004200 */
[C---:B----4-:R-:W-:Y:S08]  /*6580*/  HMMA.16816.F32.BF16 R108, R20.reuse, R124, R108 ;  /* 0x0000007c146c723c */ /* 0x050ff0000004186c */
[C---:B------:R-:W-:Y:S01]  /*6590*/  HMMA.16816.F32.BF16 R112, R20.reuse, R126, R112 ;  /* 0x0000007e1470723c */ /* 0x040fe20000041870 */
[----:B------:R-:W4:Y:S07]  /*65a0*/  LDSM.16.MT88.4 R124, [R192+0x3900] ;  /* 0x00390000c07c783b */ /* 0x000f2e0000004200 */
[C---:B-1----:R-:W-:Y:S08]  /*65b0*/  HMMA.16816.F32.BF16 R16, R20.reuse, R24, R16 ;  /* 0x000000181410723c */ /* 0x042ff00000041810 */
[----:B------:R-:W-:Y:S01]  /*65c0*/  HMMA.16816.F32.BF16 R116, R20, R26, R116 ;  /* 0x0000001a1474723c */ /* 0x000fe20000041874 */
[----:B------:R-:W1:Y:S06]  /*65d0*/  LDSM.16.MT88.4 R24, [R192+0x5900] ;  /* 0x00590000c018783b */ /* 0x000e6c0000004200 */
[----:B--2---:R-:W-:Y:S01]  /*65e0*/  F2FP.BF16.PACK_AB R20, R161, R160 ;  /* 0x000000a0a114723e */ /* 0x004fe200000010ff */
[----:B------:R-:W-:Y:S01]  /*65f0*/  FADD.FTZ R160, R160, R157 ;  /* 0x0000009da0a07221 */ /* 0x000fe20000010000 */
[----:B------:R-:W-:Y:S03]  /*6600*/  F2FP.BF16.PACK_AB R21, R163, R162 ;  /* 0x000000a2a315723e */ /* 0x000fe600000010ff */
[----:B---3--:R-:W-:Y:S01]  /*6610*/  F2FP.BF16.PACK_AB R22, R227, R226 ;  /* 0x000000e2e316723e */ /* 0x008fe200000010ff */
[----:B------:R-:W-:Y:S01]  /*6620*/  FADD.FTZ R162, R162, R159 ;  /* 0x0000009fa2a27221 */ /* 0x000fe20000010000 */
[----:B------:R-:W-:Y:S01]  /*6630*/  F2FP.BF16.PACK_AB R23, R167, R228 ;  /* 0x000000e4a717723e */ /* 0x000fe200000010ff */
[----:B------:R-:W-:Y:S02]  /*6640*/  FADD.FTZ R161, R161, R160 ;  /* 0x000000a0a1a17221 */ /* 0x000fe40000010000 */
[----:B------:R-:W-:Y:S02]  /*6650*/  FADD.FTZ R163, R163, R162 ;  /* 0x000000a2a3a37221 */ /* 0x000fe40000010000 */
[----:B------:R-:W-:Y:S02]  /*6660*/  FADD.FTZ R226, R226, R161 ;  /* 0x000000a1e2e27221 */ /* 0x000fe40000010000 */
[C---:B------:R-:W-:Y:S01]  /*6670*/  HMMA.16816.F32.BF16 R128, R20.reuse, R28, R8 ;  /* 0x0000001c1480723c */ /* 0x040fe20000041808 */
[----:B------:R-:W2:Y:S02]  /*6680*/  LDSM.16.MT88.4 R8, [R190+0x5900] ;  /* 0x00590000be08783b */ /* 0x000ea40000004200 */
[----:B------:R-:W-:Y:S02]  /*6690*/  FADD.FTZ R228, R228, R163 ;  /* 0x000000a3e4e47221 */ /* 0x000fe40000010000 */
[----:B------:R-:W-:Y:S02]  /*66a0*/  FADD.FTZ R225, R227, R226 ;  /* 0x000000e2e3e17221 */ /* 0x000fe40000010000 */
[----:B------:R-:W-:Y:S01]  /*66b0*/  FADD.FTZ R221, R167, R228 ;  /* 0x000000e4a7dd7221 */ /* 0x000fe20000010000 */
[C---:B------:R-:W-:Y:S01]  /*66c0*/  HMMA.16816.F32.BF16 R36, R20.reuse, R30, R36 ;  /* 0x0000001e1424723c */ /* 0x040fe20000041824 */
[----:B------:R-:W3:Y:S07]  /*66d0*/  LDSM.16.MT88.4 R28, [R189+0x5900] ;  /* 0x00590000bd1c783b */ /* 0x000eee0000004200 */
[C---:B-----5:R-:W-:Y:S08]  /*66e0*/  HMMA.16816.F32.BF16 R40, R20.reuse, R120, R40 ;  /* 0x000000781428723c */ /* 0x060ff00000041828 */
[C---:B------:R-:W-:Y:S08]  /*66f0*/  HMMA.16816.F32.BF16 R44, R20.reuse, R122, R44 ;  /* 0x0000007a142c723c */ /* 0x040ff0000004182c */
[C---:B------:R-:W-:Y:S08]  /*6700*/  HMMA.16816.F32.BF16 R48, R20.reuse, R136, R48 ;  /* 0x000000881430723c */ /* 0x040ff00000041830 */
[C---:B------:R-:W-:Y:S08]  /*6710*/  HMMA.16816.F32.BF16 R52, R20.reuse, R138, R52 ;  /* 0x0000008a1434723c */ /* 0x040ff00000041834 */
[C---:B------:R-:W-:Y:S08]  /*6720*/  HMMA.16816.F32.BF16 R56, R20.reuse, R32, R56 ;  /* 0x000000201438723c */ /* 0x040ff00000041838 */
[C---:B------:R-:W-:Y:S08]  /*6730*/  HMMA.16816.F32.BF16 R60, R20.reuse, R34, R60 ;  /* 0x00000022143c723c */ /* 0x040ff0000004183c */
[C---:B----4-:R-:W-:Y:S08]  /*6740*/  HMMA.16816.F32.BF16 R64, R20.reuse, R124, R64 ;  /* 0x0000007c1440723c */ /* 0x050ff00000041840 */
        /* <DEDUP_REMOVED lines=8> */
[C---:B------:R-:W-:Y:S01]  /*67d0*/  HMMA.16816.F32.BF16 R100, R20.reuse, R26, R100 ;  /* 0x0000001a1464723c */ /* 0x040fe20000041864 */
[----:B------:R-:W1:Y:S07]  /*67e0*/  LDSM.16.MT88.4 R24, [R188+0x5900] ;  /* 0x00590000bc18783b */ /* 0x000e6e0000004200 */
[C---:B--2---:R-:W-:Y:S08]  /*67f0*/  HMMA.16816.F32.BF16 R124, R20.reuse, R8, R12 ;  /* 0x00000008147c723c */ /* 0x044ff0000004180c */
[C---:B------:R-:W-:Y:S08]  /*6800*/  HMMA.16816.F32.BF16 R104, R20.reuse, R10, R104 ;  /* 0x0000000a1468723c */ /* 0x040ff00000041868 */
[C---:B---3--:R-:W-:Y:S08]  /*6810*/  HMMA.16816.F32.BF16 R108, R20.reuse, R28, R108 ;  /* 0x0000001c146c723c */ /* 0x048ff0000004186c */
[C---:B------:R-:W-:Y:S08]  /*6820*/  HMMA.16816.F32.BF16 R112, R20.reuse, R30, R112 ;  /* 0x0000001e1470723c */ /* 0x040ff00000041870 */
[C---:B-1----:R-:W-:Y:S08]  /*6830*/  HMMA.16816.F32.BF16 R120, R20.reuse, R24, R16 ;  /* 0x000000181478723c */ /* 0x042ff00000041810 */
[----:B------:R-:W-:Y:S01]  /*6840*/  HMMA.16816.F32.BF16 R116, R20, R26, R116 ;  /* 0x0000001a1474723c */ /* 0x000fe20000041874 */
[----:B------:R-:W-:-:S07]  /*6850*/  @P0 BRA `(.L_x_1700) ;  /* 0xffffd9d000000947 */ /* 0x000fce000383ffff */
.L_x_1699:
        /* <DEDUP_REMOVED lines=354> */
[----:B--23--:R-:W2:Y:S01]  /*7e80*/  LDS.128 R52, [R203+0x80] ;  /* 0x00008000cb347984 */ /* 0x00cea20000000c00 */
[----:B------:R-:W-:-:S02]  /*7e90*/  ISETP.GE.AND P1, PT, R207, c[0x0][0x3c8], PT ;  /* 0x0000f200cf007a0c */ /* 0x000fc40003f26270 */
[----:B------:R-:W-:Y:S01]  /*7ea0*/  ISETP.GE.AND P0, PT, R206, c[0x0][0x3c8], PT ;  /* 0x0000f200ce007a0c */ /* 0x000fe20003f06270 */
[----:B------:R-:W3:Y:S01]  /*7eb0*/  LDS.128 R12, [R203+0x4080] ;  /* 0x00408000cb0c7984 */ /* 0x000ee20000000c00 */
        /* <DEDUP_REMOVED lines=11> */
[----:B--2---:R1:W-:Y:S04]  /*7f70*/  @!P2 ST.E.128 [R58.64], R52 ;  /* 0x000000343a00a985 */ /* 0x0043e8000c101d0c */
[----:B---3--:R1:W-:Y:S04]  /*7f80*/  @!P1 ST.E.128 [R60.64], R12 ;  /* 0x0000000c3c009985 */ /* 0x0083e8000c101d0c */
[----:B-----5:R1:W-:Y:S02]  /*7f90*/  @!P0 ST.E.128 [R2.64], R8 ;  /* 0x0000000802008985 */ /* 0x0203e4000c101d0c */
.L_x_1704:
[----:B---3--:R-:W-:Y:S05]  /*7fa0*/  BSYNC B0 ;  /* 0x0000000000007941 */ /* 0x008fea0003800000 */
.L_x_1703:
        /* <DEDUP_REMOVED lines=21> */
.L_x_1706:
[----:B------:R-:W-:Y:S05]  /*8100*/  BSYNC B0 ;  /* 0x0000000000007941 */ /* 0x000fea0003800000 */
.L_x_1705:
        /* <DEDUP_REMOVED lines=21> */
.L_x_1708:
[----:B------:R-:W-:Y:S05]  /*8260*/  BSYNC B0 ;  /* 0x0000000000007941 */ /* 0x000fea0003800000 */
.L_x_1707:
        /* <DEDUP_REMOVED lines=22> */
.L_x_1709:
        /* <DEDUP_REMOVED lines=11> */
.L_x_3422:


//--------------------- .text._ZN7cutlass13device_kernelIN5flash19enable_sm80_to_sm89INS1_16FlashAttnFwdSm80INS1_25CollectiveMainloopFwdSm80ILi8ELi1ELb0EN4cute5tupleIJNS5_1CILi128EEENS7_ILi64EEENS7_ILi192EEEEEELi192ENS_10bfloat16_tEfNS_4arch4Sm80ELb0ELb0ELb0ELb1ELb1ELb0ELb1ELb0EEENS1_21CollectiveEpilogueFwdINS6_IJS8_SA_S9_EEENS6_IJNS7_ILi1EEESI_SI_EEESC_SE_Li256ELb1ELb1ELb0ELb0EEENS1_19SingleTileSchedulerILb1ELb0ELb1ELi128EEEEEEEEEvNT_6ParamsE --------------------------
	.section	.text._ZN7cutlass13device_kernelIN5flash19enable_sm80_to_sm89INS1_16FlashAttnFwdSm80INS1_25CollectiveMainloopFwdSm80ILi8ELi1ELb0EN4cute5tupleIJNS5_1CILi128EEENS7_ILi64EEENS7_ILi192EEEEEELi192ENS_10bfloat16_tEfNS_4arch4Sm80ELb0ELb0ELb0ELb1ELb1ELb0ELb1ELb0EEENS1_21CollectiveEpilogueFwdINS6_IJS8_SA_S9_EEENS6_IJNS7_ILi1EEESI_SI_EEESC_SE_Li256ELb1ELb1ELb0ELb0EEENS1_19SingleTileSchedulerILb1ELb0ELb1ELi128EEEEEEEEEvNT_6ParamsE,"ax",@progbits
	.sectioninfo	@"SHI_REGISTERS=230"
	.align	128
.text._ZN7cutlass13device_kernelIN5flash19enable_sm80_to_sm89INS1_16FlashAttnFwdSm80INS1_25CollectiveMainloopFwdSm80ILi8ELi1ELb0EN4cute5tupleIJNS5_1CILi128EEENS7_ILi64EEENS7_ILi192EEEEEELi192ENS_10bfloat16_tEfNS_4arch4Sm80ELb0ELb0ELb0ELb1ELb1ELb0ELb1ELb0EEENS1_21CollectiveEpilogueFwdINS6_IJS8_SA_S9_EEENS6_IJNS7_ILi1EEESI_SI_EEESC_SE_Li256ELb1ELb1ELb0ELb0EEENS1_19SingleTileSchedulerILb1ELb0ELb1ELi128EEEEEEEEEvNT_6ParamsE:
        .type           _ZN7cutlass13device_kernelIN5flash19enable_sm80_to_sm89INS1_16FlashAttnFwdSm80INS1_25CollectiveMainloopFwdSm80ILi8ELi1ELb0EN4cute5tupleIJNS5_1CILi128EEENS7_ILi64EEENS7_ILi192EEEEEELi192ENS_10bfloat16_tEfNS_4arch4Sm80ELb0ELb0ELb0ELb1ELb1ELb0ELb1ELb0EEENS1_21CollectiveEpilogueFwdINS6_IJS8_SA_S9_EEENS6_IJNS7_ILi1EEESI_SI_EEESC_SE_Li256ELb1ELb1ELb0ELb0EEENS1_19SingleTileSchedulerILb1ELb0ELb1ELi128EEEEEEEEEvNT_6ParamsE,@function
        .size           _ZN7cutlass13device_kernelIN5flash19enable_sm80_to_sm89INS1_16FlashAttnFwdSm80INS1_25CollectiveMainloopFwdSm80ILi8ELi1ELb0EN4cute5tupleIJNS5_1CILi128EEENS7_ILi64EEENS7_ILi192EEEEEELi192ENS_10bfloat16_tEfNS_4arch4Sm80ELb0ELb0ELb0ELb1ELb1ELb0ELb1ELb0EEENS1_21CollectiveEpilogueFwdINS6_IJS8_SA_S9_EEENS6_IJNS7_ILi1EEESI_SI_EEESC_SE_Li256ELb1ELb1ELb0ELb0EEENS1_19SingleTileSchedulerILb1ELb0ELb1ELi128EEEEEEEEEvNT_6ParamsE,(.L_x_3423 - _ZN7cutlass13device_kernelIN5flash19enable_sm80_to_sm89INS1_16FlashAttnFwdSm80INS1_25CollectiveMainloopFwdSm80ILi8ELi1ELb0EN4cute5tupleIJNS5_1CILi128EEENS7_ILi64EEENS7_ILi192EEEEEELi192ENS_10bfloat16_tEfNS_4arch4Sm80ELb0ELb0ELb0ELb1ELb1ELb0ELb1ELb0EEENS1_21CollectiveEpilogueFwdINS6_IJS8_SA_S9_EEENS6_IJNS7_ILi1EEESI_SI_EEESC_SE_Li256ELb1ELb1ELb0ELb0EEENS1_19SingleTileSchedulerILb1ELb0ELb1ELi128EEEEEEEEEvNT_6ParamsE)
        .other          _ZN7cutlass13device_kernelIN5flash19enable_sm80_to_sm89INS1_16FlashAttnFwdSm80INS1_25CollectiveMainloopFwdSm80ILi8ELi1ELb0EN4cute5tupleIJNS5_1CILi128EEENS7_ILi64EEENS7_ILi192EEEEEELi192ENS_10bfloat16_tEfNS_4arch4Sm80ELb0ELb0ELb0ELb1ELb1ELb0ELb1ELb0EEENS1_21CollectiveEpilogueFwdINS6_IJS8_SA_S9_EEENS6_IJNS7_ILi1EEESI_SI_EEESC_SE_Li256ELb1ELb1ELb0ELb0EEENS1_19SingleTileSchedulerILb1ELb0ELb1ELi128EEEEEEEEEvNT_6ParamsE,@"STO_CUDA_ENTRY STV_DEFAULT"
_ZN7cutlass13device_kernelIN5flash19enable_sm80_to_sm89INS1_16FlashAttnFwdSm80INS1_25CollectiveMainloopFwdSm80ILi8ELi1ELb0EN4cute5tupleIJNS5_1CILi128EEENS7_ILi64EEENS7_ILi192EEEEEELi192ENS_10bfloat16_tEfNS_4arch4Sm80ELb0ELb0ELb0ELb1ELb1ELb0ELb1ELb0EEENS1_21CollectiveEpilogueFwdINS6_IJS8_SA_S9_EEENS6_IJNS7_ILi1EEESI_SI_EEESC_SE_Li256ELb1ELb1ELb0ELb0EEENS1_19SingleTileSchedulerILb1ELb0ELb1ELi128EEEEEEEEEvNT_6ParamsE:
        /* <DEDUP_REMOVED lines=20> */
.L_x_1711:
        /* <DEDUP_REMOVED lines=13> */
.L_x_1713:
[----:B------:R-:W-:Y:S02]  /*0210*/  ULDC UR6, c[0x0][0x54c] ;  /* 0x0001530000067ab9 */ /* 0x000fe40000000800 */
.L_x_1712:
[----:B------:R-:W-:Y:S02]  /*0220*/  ULDC UR4, c[0x0][0x548] ;  /* 0x0001520000047ab9 */ /* 0x000fe40000000800 */
[----:B------:R-:W-:-:S02]  /*0230*/  USHF.L.U32 UR5, UR5, 0x7, URZ ;  /* 0x0000000705057899 */ /* 0x000fc4000800063f */
[----:B------:R-:W-:-:S04]  /*0240*/  UIMAD UR4, UR6, UR4, URZ ;  /* 0x00000004060472a4 */ /* 0x000fc8000f8e023f */
[----:B------:R-:W-:-:S04]  /*0250*/  UISETP.GE.AND UP0, UPT, UR5, UR4, UPT ;  /* 0x000000040500728c */ /* 0x000fc8000bf06270 */
[----:B------:R-:W-:Y:S01]  /*0260*/  USEL UR16, UR16, 0xffffffff, !UP0 ;  /* 0xffffffff10107887 */ /* 0x000fe2000c000000 */
[----:B------:R-:W-:Y:S05]  /*0270*/  BRA `(.L_x_1714) ;  /* 0x000001b000007947 */ /* 0x000fea0003800000 */
.L_x_1710:
        /* <DEDUP_REMOVED lines=8> */
.L_x_1715:
        /* <DEDUP_REMOVED lines=13> */
.L_x_1717:
[----:B------:R-:W-:Y:S02]  /*03d0*/  ULDC UR6, c[0x0][0x54c] ;  /* 0x0001530000067ab9 */ /* 0x000fe40000000800 */
.L_x_1716:
[----:B------:R-:W-:Y:S02]  /*03e0*/  ULDC UR4, c[0x0][0x548] ;  /* 0x0001520000047ab9 */ /* 0x000fe40000000800 */
[----:B------:R-:W-:-:S02]  /*03f0*/  USHF.L.U32 UR5, UR5, 0x7, URZ ;  /* 0x0000000705057899 */ /* 0x000fc4000800063f */
[----:B------:R-:W-:-:S04]  /*0400*/  UIMAD UR4, UR6, UR4, URZ ;  /* 0x00000004060472a4 */ /* 0x000fc8000f8e023f */
[----:B------:R-:W-:-:S04]  /*0410*/  UISETP.GE.AND UP0, UPT, UR5, UR4, UPT ;  /* 0x000000040500728c */ /* 0x000fc8000bf06270 */
[----:B------:R-:W-:-:S06]  /*0420*/  USEL UR16, UR16, 0xffffffff, !UP0 ;  /* 0xffffffff10107887 */ /* 0x000fcc000c000000 */
.L_x_1714:
        /* <DEDUP_REMOVED lines=44> */
.L_x_1718:
        /* <DEDUP_REMOVED lines=9> */
.L_x_1719:
        /* <DEDUP_REMOVED lines=10> */
.L_x_1720:
[----:B-----5:R-:W-:Y:S01]  /*0820*/  IMAD.IADD R7, R3, 0x1, -R204 ;  /* 0x0000000103077824 */ /* 0x020fe200078e0acc */
[----:B------:R-:W-:Y:S01]  /*0830*/  PLOP3.LUT P2, PT, PT, PT, PT, 0x80, 0x0 ;  /* 0x000000000000781c */ /* 0x000fe20003f4f070 */
[----:B------:R-:W-:Y:S01]  /*0840*/  CS2R R118, SRZ ;  /* 0x0000000000767805 */ /* 0x000fe2000001ff00 */
[----:B------:R-:W-:Y:S01]  /*0850*/  CS2R R116, SRZ ;  /* 0x0000000000747805 */ /* 0x000fe2000001ff00 */
[----:B------:R-:W-:Y:S01]  /*0860*/  CS2R R122, SRZ ;  /* 0x00000000007a7805 */ /* 0x000fe2000001ff00 */
[C---:B------:R-:W-:Y:S01]  /*0870*/  ISETP.GE.AND P0, PT, R7.reuse, 0x1, PT ;  /* 0x000000010700780c */ /* 0x040fe20003f06270 */
[----:B------:R-:W-:Y:S01]  /*0880*/  CS2R R120, SRZ ;  /* 0x0000000000787805 */ /* 0x000fe2000001ff00 */
[----:B-1----:R-:W-:Y:S01]  /*0890*/  IADD3 R2, R7, 0x3f, RZ ;  /* 0x0000003f07027810 */ /* 0x002fe20007ffe0ff */
        /* <DEDUP_REMOVED lines=57> */
[----:B------:R-:W1:Y:S01]  /*0c30*/  S2R R13, SR_CTAID.X ;  /* 0x00000000000d7919 */ /* 0x000e620000002500 */
[----:B------:R-:W-:Y:S01]  /*0c40*/  SHF.R.S32.HI R11, RZ, 0x1f, R4 ;  /* 0x0000001fff0b7819 */ /* 0x000fe20000011404 */
[----:B------:R-:W-:Y:S02]  /*0c50*/  USHF.R.S32.HI UR7, URZ, 0x1f, UR8 ;  /* 0x0000001f3f077899 */ /* 0x000fe40008011408 */
[----:B------:R2:W3:Y:S01]  /*0c60*/  @P1 LDG.E R5, [R2.64] ;  /* 0x0000000e02051981 */ /* 0x0004e2000c1e1900 */
[CC--:B------:R-:W-:Y:S01]  /*0c70*/  LEA.HI R44, R11.reuse, R4.reuse, RZ, 0x3 ;  /* 0x000000040b2c7211 */ /* 0x0c0fe200078f18ff */
[----:B------:R-:W-:Y:S01]  /*0c80*/  ULDC.64 UR4, c[0x0][0x178] ;  /* 0x00005e0000047ab9 */ /* 0x000fe20000000a00 */
[----:B------:R-:W-:Y:S01]  /*0c90*/  LEA.HI R80, R11, R4, RZ, 0x4 ;  /* 0x000000040b507211 */ /* 0x000fe200078f20ff */
[----:B------:R-:W-:Y:S01]  /*0ca0*/  UIMAD UR7, UR7, UR4, URZ ;  /* 0x00000004070772a4 */ /* 0x000fe2000f8e023f */
[----:B------:R-:W-:Y:S01]  /*0cb0*/  LOP3.LUT R9, R44, 0xfffffff8, RZ, 0xc0, !PT ;  /* 0xfffffff82c097812 */ /* 0x000fe200078ec0ff */
[----:B------:R-:W-:Y:S01]  /*0cc0*/  UIMAD.WIDE.U32 UR10, UR8, UR4, URZ ;  /* 0x00000004080a72a5 */ /* 0x000fe2000f8e003f */
[----:B------:R-:W-:Y:S01]  /*0cd0*/  SHF.R.S32.HI R44, RZ, 0x3, R44 ;  /* 0x00000003ff2c7819 */ /* 0x000fe2000001142c */
[----:B------:R-:W-:Y:S01]  /*0ce0*/  UIMAD UR7, UR8, UR5, UR7 ;  /* 0x00000005080772a4 */ /* 0x000fe2000f8e0207 */
[----:B------:R-:W-:Y:S01]  /*0cf0*/  BSSY B0, `(.L_x_1722) ;  /* 0x0000058000007945 */ /* 0x000fe20003800000 */
[----:B------:R-:W-:Y:S01]  /*0d00*/  USHF.R.S32.HI UR8, URZ, 0x1f, UR16 ;  /* 0x0000001f3f087899 */ /* 0x000fe20008011410 */
[----:B------:R-:W-:Y:S01]  /*0d10*/  SHF.R.S32.HI R145, RZ, 0x6, R145 ;  /* 0x00000006ff917819 */ /* 0x000fe20000011491 */
[----:B------:R-:W-:-:S02]  /*0d20*/  ULDC.64 UR4, c[0x0][0x1b8] ;  /* 0x00006e0000047ab9 */ /* 0x000fc40000000a00 */
[----:B------:R-:W-:Y:S02]  /*0d30*/  UIADD3 UR11, UR11, UR7, URZ ;  /* 0x000000070b0b7290 */ /* 0x000fe4000fffe03f */
[----:B------:R-:W-:Y:S02]  /*0d40*/  UIMAD UR7, UR6, UR4, URZ ;  /* 0x00000004060772a4 */ /* 0x000fe4000f8e023f */
        /* <DEDUP_REMOVED lines=44> */
[----:B------:R-:W-:Y:S01]  /*1010*/  IADD3 R9, R135, 0x40, RZ ;  /* 0x0000004087097810 */ /* 0x000fe20007ffe0ff */
        /* <DEDUP_REMOVED lines=8> */
[----:B------:R-:W-:Y:S02]  /*10a0*/  LEA.HI R18, R11, R4, RZ, 0x6 ;  /* 0x000000040b127211 */ /* 0x000fe400078f30ff */
[----:B------:R-:W-:Y:S02]  /*10b0*/  LOP3.LUT R3, R6, 0xfffffff8, RZ, 0xc0, !PT ;  /* 0xfffffff806037812 */ /* 0x000fe400078ec0ff */
[----:B------:R-:W-:Y:S01]  /*10c0*/  ISETP.GE.AND P4, PT, R9, c[0x0][0x198], PT ;  /* 0x0000660009007a0c */ /* 0x000fe20003f86270 */
[----:B------:R-:W-:Y:S02]  /*10d0*/  IMAD.SHL.U32 R18, R18, 0x8, RZ ;  /* 0x0000000812127824 */ /* 0x000fe400078e00ff */
[----:B------:R-:W-:Y:S01]  /*10e0*/  IMAD.IADD R3, R8, 0x1, -R3 ;  /* 0x0000000108037824 */ /* 0x000fe200078e0a03 */
[----:B------:R-:W-:-:S02]  /*10f0*/  IADD3 R8, R135, 0x80, RZ ;  /* 0x0000008087087810 */ /* 0x000fc40007ffe0ff */
[----:B------:R-:W-:Y:S02]  /*1100*/  LOP3.LUT R199, R199, 0xfffffe00, R18, 0xf8, !PT ;  /* 0xfffffe00c7c77812 */ /* 0x000fe400078ef812 */
        /* <DEDUP_REMOVED lines=9> */
[----:B------:R-:W-:Y:S01]  /*11a0*/  IMAD.WIDE R20, R135, 0x2, R14 ;  /* 0x0000000287147825 */ /* 0x000fe200078e020e */
        /* <DEDUP_REMOVED lines=12> */
.L_x_1723:
[----:B-12-4-:R-:W-:Y:S05]  /*1270*/  BSYNC B0 ;  /* 0x0000000000007941 */ /* 0x016fea0003800000 */
.L_x_1722:
        /* <DEDUP_REMOVED lines=20> */
.L_x_1725:
[----:B------:R-:W-:Y:S05]  /*13c0*/  BSYNC B0 ;  /* 0x0000000000007941 */ /* 0x000fea0003800000 */
.L_x_1724:
        /* <DEDUP_REMOVED lines=20> */
.L_x_1727:
[----:B------:R-:W-:Y:S05]  /*1510*/  BSYNC B0 ;  /* 0x0000000000007941 */ /* 0x000fea0003800000 */
.L_x_1726:
[----:B---3--:R-:W-:Y:S01]  /*1520*/  SHFL.IDX PT, R14, R16, 0x3, 0x181f ;  /* 0x00781f00100e7f89 */ /* 0x008fe200000e0000 */
[----:B----4-:R-:W-:Y:S01]  /*1530*/  IADD3 R19, R13, 0x60, RZ ;  /* 0x000000600d137810 */ /* 0x010fe20007ffe0ff */
[----:B------:R-:W-:Y:S01]  /*1540*/  IMAD.MOV.U32 R200, RZ, RZ, c[0x0][0x2b8] ;  /* 0x0000ae00ffc87624 */ /* 0x000fe200078e00ff */
[----:B------:R-:W-:Y:S01]  /*1550*/  SHF.R.S32.HI R134, RZ, 0x1f, R9 ;  /* 0x0000001fff867819 */ /* 0x000fe20000011409 */
[----:B------:R-:W3:Y:S01]  /*1560*/  SHFL.IDX PT, R15, R10, 0x3, 0x181f ;  /* 0x00781f000a0f7f89 */ /* 0x000ee200000e0000 */
[----:B------:R-:W-:Y:S01]  /*1570*/  ISETP.GE.AND P0, PT, R19, R12, PT ;  /* 0x0000000c1300720c */ /* 0x000fe20003f06270 */
[----:B------:R-:W-:Y:S01]  /*1580*/  IMAD R17, R145, 0x40, R203 ;  /* 0x0000004091117824 */ /* 0x000fe200078e02cb */
[----:B------:R-:W-:Y:S01]  /*1590*/  SHF.R.S32.HI R133, RZ, 0x1f, R8 ;  /* 0x0000001fff857819 */ /* 0x000fe20000011408 */
[----:B------:R-:W-:Y:S01]  /*15a0*/  IMAD.SHL.U32 R199, R199, 0x2, RZ ;  /* 0x00000002c7c77824 */ /* 0x000fe200078e00ff */
[----:B------:R-:W-:Y:S01]  /*15b0*/  LEA.HI R134, R134, R9, RZ, 0x3 ;  /* 0x0000000986867211 */ /* 0x000fe200078f18ff */
[----:B------:R-:W-:Y:S01]  /*15c0*/  USHF.R.S32.HI UR7, URZ, 0x1f, UR8 ;  /* 0x0000001f3f077899 */ /* 0x000fe20008011408 */
[----:B------:R-:W-:Y:S01]  /*15d0*/  LEA.HI R133, R133, R8, RZ, 0x3 ;  /* 0x0000000885857211 */ /* 0x000fe200078f18ff */
[----:B------:R-:W-:Y:S01]  /*15e0*/  ULDC.64 UR4, c[0x0][0x2b0] ;  /* 0x0000ac0000047ab9 */ /* 0x000fe20000000a00 */
[----:B------:R-:W-:Y:S01]  /*15f0*/  LOP3.LUT R134, R134, 0xfffffff8, RZ, 0xc0, !PT ;  /* 0xfffffff886867812 */ /* 0x000fe200078ec0ff */
[----:B------:R-:W-:Y:S01]  /*1600*/  UIMAD UR7, UR7, UR4, URZ ;  /* 0x00000004070772a4 */ /* 0x000fe2000f8e023f */
[----:B------:R-:W-:Y:S01]  /*1610*/  ISETP.NE.AND P2, PT, R200, 0x1, PT ;  /* 0x00000001c800780c */ /* 0x000fe20003f45270 */
[----:B------:R-:W-:Y:S01]  /*1620*/  UIMAD.WIDE.U32 UR10, UR8, UR4, URZ ;  /* 0x00000004080a72a5 */ /* 0x000fe2000f8e003f */
[----:B------:R-:W-:Y:S01]  /*1630*/  LOP3.LUT R133, R133, 0xfffffff8, RZ, 0xc0, !PT ;  /* 0xfffffff885857812 */ /* 0x000fe200078ec0ff */
[----:B------:R-:W-:Y:S01]  /*1640*/  UIMAD UR7, UR8, UR5, UR7 ;  /* 0x00000005080772a4 */ /* 0x000fe2000f8e0207 */
[----:B------:R-:W-:Y:S01]  /*1650*/  IADD3 R13, R17, -0x40, RZ ;  /* 0xffffffc0110d7810 */ /* 0x000fe20007ffe0ff */
[----:B------:R-:W-:Y:S01]  /*1660*/  IMAD.MOV.U32 R201, RZ, RZ, RZ ;  /* 0x000000ffffc97224 */ /* 0x000fe200078e00ff */
[----:B------:R-:W-:-:S02]  /*1670*/  ULDC.64 UR4, c[0x0][0x1e8] ;  /* 0x00007a0000047ab9 */ /* 0x000fc40000000a00 */
[C---:B------:R-:W-:Y:S01]  /*1680*/  ISETP.GE.AND P1, PT, R13.reuse, R7, PT ;  /* 0x000000070d00720c */ /* 0x040fe20003f26270 */
[----:B------:R-:W-:Y:S01]  /*1690*/  IMAD.IADD R202, R13, 0x1, R204 ;  /* 0x000000010dca7824 */ /* 0x000fe200078e02cc */
[----:B------:R-:W-:Y:S02]  /*16a0*/  UIADD3 UR7, UR11, UR7, URZ ;  /* 0x000000070b077290 */ /* 0x000fe4000fffe03f */
[----:B------:R-:W-:Y:S01]  /*16b0*/  ISETP.GT.OR P1, PT, R203, 0x3f, P1 ;  /* 0x0000003fcb00780c */ /* 0x000fe20000f24670 */
[----:B---3--:R-:W-:Y:S01]  /*16c0*/  @!P0 IMAD.WIDE R20, R135, 0x2, R14 ;  /* 0x0000000287148825 */ /* 0x008fe200078e020e */
[----:B-12---:R-:W-:-:S03]  /*16d0*/  P2R R10, PR, RZ, 0x4 ;  /* 0x00000004ff0a7803 */ /* 0x006fc60000000000 */
        /* <DEDUP_REMOVED lines=18> */
[----:B---3--:R-:W-:Y:S01]  /*1800*/  IMAD.SHL.U32 R14, R2, 0x40, RZ ;  /* 0x00000040020e7824 */ /* 0x008fe200078e00ff */
        /* <DEDUP_REMOVED lines=15> */
[----:B------:R-:W-:Y:S01]  /*1900*/  LOP3.LUT R80, R80, 0xfffffffe, RZ, 0xc0, !PT ;  /* 0xfffffffe50507812 */ /* 0x000fe200078ec0ff */
[C---:B--2---:R-:W-:Y:S01]  /*1910*/  IMAD R16, R202.reuse, c[0x0][0x1e4], R23 ;  /* 0x00007900ca107a24 */ /* 0x044fe200078e0217 */
[----:B------:R-:W-:Y:S01]  /*1920*/  SHF.R.U32.HI R14, RZ, 0x3, R14 ;  /* 0x00000003ff0e7819 */ /* 0x000fe2000001160e */
[C---:B------:R-:W-:Y:S01]  /*1930*/  IMAD.WIDE.U32 R22, R202.reuse, c[0x0][0x208], RZ ;  /* 0x00008200ca167a25 */ /* 0x040fe200078e00ff */
[----:B------:R-:W-:Y:S01]  /*1940*/  UIMAD.WIDE.U32 UR18, UR9, UR4, URZ ;  /* 0x00000004091272a5 */ /* 0x000fe2000f8e003f */
[----:B------:R-:W-:Y:S01]  /*1950*/  ISETP.GE.AND P6, PT, R135, c[0x0][0x1d4], PT ;  /* 0x0000750087007a0c */ /* 0x000fe20003fc6270 */
[----:B------:R-:W-:Y:S01]  /*1960*/  UIMAD UR5, UR9, UR5, UR6 ;  /* 0x00000005090572a4 */ /* 0x000fe2000f8e0206 */
[----:B------:R-:W-:Y:S01]  /*1970*/  IMAD.IADD R17, R21, 0x1, R16 ;  /* 0x0000000115117824 */ /* 0x000fe200078e0210 */
[----:B------:R-:W-:Y:S01]  /*1980*/  LOP3.LUT R197, R197, R14, RZ, 0x3c, !PT ;  /* 0x0000000ec5c57212 */ /* 0x000fe200078e3cff */
[----:B------:R-:W-:Y:S01]  /*1990*/  IMAD.MOV.U32 R16, RZ, RZ, R20 ;  /* 0x000000ffff107224 */ /* 0x000fe200078e0014 */
[----:B------:R-:W-:Y:S01]  /*19a0*/  UIADD3 UR5, UR19, UR5, URZ ;  /* 0x0000000513057290 */ /* 0x000fe2000fffe03f */
[----:B------:R-:W-:Y:S01]  /*19b0*/  IMAD R13, R202, c[0x0][0x20c], R13 ;  /* 0x00008300ca0d7a24 */ /* 0x000fe200078e020d */
[----:B------:R-:W-:Y:S01]  /*19c0*/  ISETP.GE.AND P5, PT, R9, c[0x0][0x1d4], PT ;  /* 0x0000750009007a0c */ /* 0x000fe20003fa6270 */
[----:B----4-:R-:W-:Y:S01]  /*19d0*/  IMAD.SHL.U32 R19, R3, 0x40, RZ ;  /* 0x0000004003137824 */ /* 0x010fe200078e00ff */
[----:B------:R-:W-:Y:S01]  /*19e0*/  ISETP.GE.AND P4, PT, R8, c[0x0][0x1d4], PT ;  /* 0x0000750008007a0c */ /* 0x000fe20003f86270 */
[----:B------:R-:W-:Y:S01]  /*19f0*/  IMAD.IADD R23, R23, 0x1, R13 ;  /* 0x0000000117177824 */ /* 0x000fe200078e020d */
[----:B------:R-:W-:Y:S01]  /*1a00*/  LOP3.LUT P2, RZ, R2, 0x2, RZ, 0xc0, !PT ;  /* 0x0000000202ff7812 */ /* 0x000fe2000784c0ff */
[----:B------:R-:W-:Y:S01]  /*1a10*/  IMAD.IADD R80, R15, 0x1, -R80 ;  /* 0x000000010f507824 */ /* 0x000fe200078e0a50 */
[----:B------:R-:W-:Y:S01]  /*1a20*/  LOP3.LUT R19, R19, 0x1c0, RZ, 0xc0, !PT ;  /* 0x000001c013137812 */ /* 0x000fe200078ec0ff */
[----:B------:R-:W-:Y:S01]  /*1a30*/  IMAD.SHL.U32 R81, R6, 0x40, RZ ;  /* 0x0000004006517824 */ /* 0x000fe200078e00ff */
[----:B------:R-:W-:Y:S01]  /*1a40*/  LEA.HI R6, R11, R4, RZ, 0x5 ;  /* 0x000000040b067211 */ /* 0x000fe200078f28ff */
[C---:B------:R-:W-:Y:S01]  /*1a50*/  IMAD R197, R80.reuse, 0x200, R197 ;  /* 0x0000020050c57824 */ /* 0x040fe200078e02c5 */
[----:B------:R-:W-:Y:S01]  /*1a60*/  ISETP.GE.AND P3, PT, R9, c[0x0][0x1d4], PT ;  /* 0x0000750009007a0c */ /* 0x000fe20003f66270 */
[----:B------:R-:W-:Y:S01]  /*1a70*/  IMAD.SHL.U32 R80, R80, 0x8, RZ ;  /* 0x0000000850507824 */ /* 0x000fe200078e00ff */
[----:B------:R-:W-:Y:S01]  /*1a80*/  LOP3.LUT R81, R81, 0xfffffe00, RZ, 0xc0, !PT ;  /* 0xfffffe0051517812 */ /* 0x000fe200078ec0ff */
[----:B------:R-:W-:Y:S01]  /*1a90*/  IMAD.SHL.U32 R197, R197, 0x2, RZ ;  /* 0x00000002c5c57824 */ /* 0x000fe200078e00ff */
[----:B------:R-:W-:Y:S01]  /*1aa0*/  SHF.R.S32.HI R146, RZ, 0x1f, R135 ;  /* 0x0000001fff927819 */ /* 0x000fe20000011487 */
[----:B------:R-:W-:Y:S01]  /*1ab0*/  IMAD.SHL.U32 R198, R6, 0x20, RZ ;  /* 0x0000002006c67824 */ /* 0x000fe200078e00ff */
[----:B------:R-:W-:-:S02]  /*1ac0*/  LOP3.LUT R80, R19, 0x8, R80, 0xf8, !PT ;  /* 0x0000000813507812 */ /* 0x000fc400078ef850 */
[----:B------:R-:W-:Y:S02]  /*1ad0*/  IADD3 R196, R197, 0x6120, RZ ;  /* 0x00006120c5c47810 */ /* 0x000fe40007ffe0ff */
[----:B------:R-:W-:Y:S02]  /*1ae0*/  SHF.R.U32.HI R19, RZ, 0x3, R19 ;  /* 0x00000003ff137819 */ /* 0x000fe40000011613 */
[----:B------:R-:W-:Y:S02]  /*1af0*/  LOP3.LUT R198, R198, 0x7ffffc00, RZ, 0xc0, !PT ;  /* 0x7ffffc00c6c67812 */ /* 0x000fe400078ec0ff */
[----:B------:R-:W-:Y:S02]  /*1b00*/  LOP3.LUT R80, R80, R19, RZ, 0x3c, !PT ;  /* 0x0000001350507212 */ /* 0x000fe400078e3cff */
[----:B------:R-:W-:Y:S02]  /*1b10*/  IADD3 R205, R199, 0x100, RZ ;  /* 0x00000100c7cd7810 */ /* 0x000fe40007ffe0ff */
[----:B------:R-:W-:-:S02]  /*1b20*/  IADD3 R198, R80, R81, R198 ;  /* 0x0000005150c67210 */ /* 0x000fc40007ffe0c6 */
[----:B------:R-:W-:Y:S02]  /*1b30*/  SHF.R.S32.HI R147, RZ, 0x1f, R134 ;  /* 0x0000001fff937819 */ /* 0x000fe40000011486 */
        /* <DEDUP_REMOVED lines=14> */
[C---:B------:R-:W-:Y:S02]  /*1c20*/  LEA R21, P0, R20.reuse, c[0x0][0x1c8], 0x1 ;  /* 0x0000720014157a11 */ /* 0x040fe400078008ff */
[----:B------:R-:W-:Y:S02]  /*1c30*/  LEA R12, R145, 0xffffffc0, 0x6 ;  /* 0xffffffc0910c7811 */ /* 0x000fe400078e30ff */
[----:B------:R-:W-:Y:S01]  /*1c40*/  LEA.HI.X R20, R20, c[0x0][0x1cc], R17, 0x1, P0 ;  /* 0x0000730014147a11 */ /* 0x000fe200000f0c11 */
[----:B------:R-:W-:Y:S01]  /*1c50*/  SHFL.IDX PT, R16, R21, RZ, 0x181f ;  /* 0x00181fff15107589 */ /* 0x000fe200000e0000 */
[----:B------:R-:W-:Y:S01]  /*1c60*/  IADD3 R13, P0, R22, UR18, RZ ;  /* 0x00000012160d7c10 */ /* 0x000fe2000ff1e0ff */
[----:B------:R-:W-:Y:S01]  /*1c70*/  IMAD.IADD R3, R7, 0x1, -R12 ;  /* 0x0000000107037824 */ /* 0x000fe200078e0a0c */
[----:B------:R-:W-:Y:S01]  /*1c80*/  IADD3 R12, R197, 0x6100, RZ ;  /* 0x00006100c50c7810 */ /* 0x000fe20007ffe0ff */
[----:B------:R-:W1:Y:S01]  /*1c90*/  SHFL.IDX PT, R17, R20, RZ, 0x181f ;  /* 0x00181fff14117589 */ /* 0x000e6200000e0000 */
[----:B------:R-:W-:Y:S01]  /*1ca0*/  IADD3.X R10, R23, UR5, R10, P0, !PT ;  /* 0x00000005170a7c10 */ /* 0x000fe200087fe40a */
[----:B------:R-:W-:Y:S01]  /*1cb0*/  IMAD.IADD R44, R3, 0x1, -R44 ;  /* 0x00000001032c7824 */ /* 0x000fe200078e0a2c */
[----:B------:R-:W-:Y:S01]  /*1cc0*/  LEA R18, P0, R13, c[0x0][0x1f8], 0x1 ;  /* 0x00007e000d127a11 */ /* 0x000fe200078008ff */
[----:B------:R-:W-:Y:S01]  /*1cd0*/  SHFL.IDX PT, R14, R21, 0x1, 0x181f ;  /* 0x00381f00150e7f89 */ /* 0x000fe200000e0000 */
[----:B------:R-:W-:-:S02]  /*1ce0*/  @P2 IADD3 R196, R12, -0x20, RZ ;  /* 0xffffffe00cc42810 */ /* 0x000fc40007ffe0ff */
[C---:B------:R-:W-:Y:S01]  /*1cf0*/  ISETP.GE.AND P1, PT, R44.reuse, 0x1, PT ;  /* 0x000000012c00780c */ /* 0x040fe20003f26270 */
[----:B------:R2:W3:Y:S01]  /*1d00*/  SHFL.IDX PT, R15, R20, 0x1, 0x181f ;  /* 0x00381f00140f7f89 */ /* 0x0004e200000e0000 */
[----:B------:R-:W-:Y:S02]  /*1d10*/  LEA.HI.X R10, R13, c[0x0][0x1fc], R10, 0x1, P0 ;  /* 0x00007f000d0a7a11 */ /* 0x000fe400000f0c0a */
[----:B------:R-:W-:Y:S01]  /*1d20*/  ISETP.GT.AND P0, PT, R44, 0x20, PT ;  /* 0x000000202c00780c */ /* 0x000fe20003f04270 */
[----:B------:R-:W-:Y:S01]  /*1d30*/  SHFL.IDX PT, R48, R18, RZ, 0x181f ;  /* 0x00181fff12307589 */ /* 0x000fe200000e0000 */
[C---:B------:R-:W-:Y:S02]  /*1d40*/  IADD3 R187, R196.reuse, 0x800, RZ ;  /* 0x00000800c4bb7810 */ /* 0x040fe40007ffe0ff */
[C---:B------:R-:W-:Y:S01]  /*1d50*/  IADD3 R186, R196.reuse, 0x1000, RZ ;  /* 0x00001000c4ba7810 */ /* 0x040fe20007ffe0ff */
[----:B------:R-:W-:Y:S01]  /*1d60*/  SHFL.IDX PT, R13, R10, RZ, 0x181f ;  /* 0x00181fff0a0d7589 */ /* 0x000fe200000e0000 */
[----:B------:R-:W-:-:S02]  /*1d70*/  IADD3 R185, R196, 0x1800, RZ ;  /* 0x00001800c4b97810 */ /* 0x000fc40007ffe0ff */
[C---:B------:R-:W-:Y:S01]  /*1d80*/  IADD3 R183, R196.reuse, 0x2000, RZ ;  /* 0x00002000c4b77810 */ /* 0x040fe20007ffe0ff */
[----:B------:R-:W4:Y:S01]  /*1d90*/  SHFL.IDX PT, R72, R18, 0x1, 0x181f ;  /* 0x00381f0012487f89 */ /* 0x000f2200000e0000 */
[C---:B------:R-:W-:Y:S02]  /*1da0*/  IADD3 R182, R196.reuse, 0x2800, RZ ;  /* 0x00002800c4b67810 */ /* 0x040fe40007ffe0ff */
[C---:B------:R-:W-:Y:S01]  /*1db0*/  IADD3 R181, R196.reuse, 0x3000, RZ ;  /* 0x00003000c4b57810 */ /* 0x040fe20007ffe0ff */
[--C-:B-1----:R-:W-:Y:S01]  /*1dc0*/  @P1 IMAD.WIDE R22, R135, 0x2, R16.reuse ;  /* 0x0000000287161825 */ /* 0x102fe200078e0210 */
[----:B------:R1:W5:Y:S01]  /*1dd0*/  SHFL.IDX PT, R12, R10, 0x1, 0x181f ;  /* 0x00381f000a0c7f89 */ /* 0x00036200000e0000 */
[C---:B------:R-:W-:Y:S02]  /*1de0*/  IADD3 R180, R196.reuse, 0x3800, RZ ;  /* 0x00003800c4b47810 */ /* 0x040fe40007ffe0ff */
[C---:B------:R-:W-:Y:S01]  /*1df0*/  IADD3 R179, R196.reuse, 0x4000, RZ ;  /* 0x00004000c4b37810 */ /* 0x040fe20007ffe0ff */
[----:B------:R4:W-:Y:S01]  /*1e00*/  @P1 LDGSTS.E.BYPASS.LTC128B.128 [R199+0x6100], [R22.64], !P6 ;  /* 0x0610000016c71fae */ /* 0x0009e2000f101d4e */
[----:B------:R-:W-:Y:S01]  /*1e10*/  IADD3 R178, R196, 0x4800, RZ ;  /* 0x00004800c4b27810 */ /* 0x000fe20007ffe0ff */
[----:B--2---:R-:W-:Y:S01]  /*1e20*/  @P1 IMAD.WIDE R20, R134, 0x2, R16 ;  /* 0x0000000286141825 */ /* 0x004fe200078e0210 */
[----:B------:R-:W-:-:S02]  /*1e30*/  IADD3 R177, R196, 0x5000, RZ ;  /* 0x00005000c4b17810 */ /* 0x000fc40007ffe0ff */
[----:B------:R-:W-:Y:S01]  /*1e40*/  IADD3 R176, R196, 0x5800, RZ ;  /* 0x00005800c4b07810 */ /* 0x000fe20007ffe0ff */
[----:B------:R-:W-:Y:S01]  /*1e50*/  @P1 IMAD.WIDE R16, R133, 0x2, R16 ;  /* 0x0000000285101825 */ /* 0x000fe200078e0210 */
[----:B------:R2:W-:Y:S03]  /*1e60*/  @P1 LDGSTS.E.BYPASS.LTC128B.128 [R199+0x8100], [R20.64], !P5 ;  /* 0x0810000014c71fae */ /* 0x0005e6000e901d4e */
[--C-:B---3--:R-:W-:Y:S01]  /*1e70*/  @P0 IMAD.WIDE R24, R135, 0x2, R14.reuse ;  /* 0x0000000287180825 */ /* 0x108fe200078e020e */
[----:B------:R3:W-:Y:S03]  /*1e80*/  @P1 LDGSTS.E.BYPASS.LTC128B.128 [R199+0xa100], [R16.64], !P4 ;  /* 0x0a10000010c71fae */ /* 0x0007e6000e101d4e */
[C-C-:B------:R-:W-:Y:S01]  /*1e90*/  @P0 IMAD.WIDE R26, R134.reuse, 0x2, R14.reuse ;  /* 0x00000002861a0825 */ /* 0x140fe200078e020e */
[----:B------:R2:W-:Y:S03]  /*1ea0*/  @P0 LDGSTS.E.BYPASS.LTC128B.128 [R199+0x7100], [R24.64], !P6 ;  /* 0x0710000018c70fae */ /* 0x0005e6000f101d4e */
[----:B------:R-:W-:Y:S01]  /*1eb0*/  @P0 IMAD.WIDE R14, R133, 0x2, R14 ;  /* 0x00000002850e0825 */ /* 0x000fe200078e020e */
[----:B------:R2:W-:Y:S03]  /*1ec0*/  @P0 LDGSTS.E.BYPASS.LTC128B.128 [R199+0x9100], [R26.64], !P5 ;  /* 0x091000001ac70fae */ /* 0x0005e6000e901d4e */
[----:B-1----:R-:W-:Y:S01]  /*1ed0*/  IMAD.WIDE R10, R135, 0x2, RZ ;  /* 0x00000002870a7825 */ /* 0x002fe200078e02ff */
[----:B------:R1:W-:Y:S03]  /*1ee0*/  @P0 LDGSTS.E.BYPASS.LTC128B.128 [R199+0xb100], [R14.64], !P4 ;  /* 0x0b1000000ec70fae */ /* 0x0003e6000e101d4e */
[----:B------:R-:W-:Y:S01]  /*1ef0*/  IMAD.WIDE R18, R134, 0x2, RZ ;  /* 0x0000000286127825 */ /* 0x000fe200078e02ff */
[----:B------:R-:W0:Y:S01]  /*1f00*/  LDGDEPBAR ;  /* 0x00000000000079af */ /* 0x000e220000000000 */
[----:B----4-:R-:W-:-:S05]  /*1f10*/  IADD3 R46, P1, R10, R72, RZ ;  /* 0x000000480a2e7210 */ /* 0x010fca0007f3e0ff */
[----:B-----5:R-:W-:Y:S01]  /*1f20*/  IMAD.X R47, R11, 0x1, R12, P1 ;  /* 0x000000010b2f7824 */ /* 0x020fe200008e060c */
[C---:B---3--:R-:W-:Y:S02]  /*1f30*/  IADD3 R16, P0, R48.reuse, R10, RZ ;  /* 0x0000000a30107210 */ /* 0x048fe40007f1e0ff */
[----:B------:R-:W-:-:S03]  /*1f40*/  IADD3 R10, P2, R48, R18, RZ ;  /* 0x00000012300a7210 */ /* 0x000fc60007f5e0ff */
[C---:B------:R-:W-:Y:S01]  /*1f50*/  IMAD.X R17, R13.reuse, 0x1, R11, P0 ;  /* 0x000000010d117824 */ /* 0x040fe200000e060b */
[----:B------:R-:W-:Y:S01]  /*1f60*/  IADD3 R74, P0, R18, R72, RZ ;  /* 0x00000048124a7210 */ /* 0x000fe20007f1e0ff */
[----:B------:R-:W-:Y:S01]  /*1f70*/  IMAD.X R11, R13, 0x1, R19, P2 ;  /* 0x000000010d0b7824 */ /* 0x000fe200010e0613 */
[----:B------:R-:W-:-:S03]  /*1f80*/  ISETP.GE.AND P2, PT, R135, c[0x0][0x1d4], PT ;  /* 0x0000750087007a0c */ /* 0x000fc60003f46270 */
[----:B------:R-:W-:Y:S01]  /*1f90*/  IMAD.X R75, R19, 0x1, R12, P0 ;  /* 0x00000001134b7824 */ /* 0x000fe200000e060c */
[----:B------:R-:W-:-:S04]  /*1fa0*/  DEPBAR.LE SB0, 0x1 ;  /* 0x000080400000791a */ /* 0x000fc80000000000 */
[----:B------:R-:W-:-:S04]  /*1fb0*/  DEPBAR.LE SB0, 0x0 ;  /* 0x000080000000791a */ /* 0x000fc80000000000 */
[----:B------:R-:W-:Y:S01]  /*1fc0*/  BAR.SYNC.DEFER_BLOCKING 0x0 ;  /* 0x0000000000007b1d */ /* 0x000fe20000010000 */
[----:B-1----:R-:W-:-:S05]  /*1fd0*/  IMAD.WIDE R14, R133, 0x2, RZ ;  /* 0x00000002850e7825 */ /* 0x002fca00078e02ff */
[----:B------:R-:W-:Y:S02]  /*1fe0*/  IADD3 R72, P0, R14, R72, RZ ;  /* 0x000000480e487210 */ /* 0x000fe40007f1e0ff */
[----:B------:R-:W-:-:S03]  /*1ff0*/  IADD3 R48, P1, R48, R14, RZ ;  /* 0x0000000e30307210 */ /* 0x000fc60007f3e0ff */
[----:B------:R-:W-:Y:S01]  /*2000*/  IMAD.X R73, R15, 0x1, R12, P0 ;  /* 0x000000010f497824 */ /* 0x000fe200000e060c */
[C---:B------:R-:W-:Y:S01]  /*2010*/  ISETP.LT.OR P0, PT, R44.reuse, 0x1, P2 ;  /* 0x000000012c00780c */ /* 0x040fe20001701670 */
[----:B------:R-:W-:Y:S01]  /*2020*/  IMAD.X R49, R13, 0x1, R15, P1 ;  /* 0x000000010d317824 */ /* 0x000fe200008e060f */
[----:B------:R-:W-:Y:S04]  /*2030*/  LDSM.16.M88.4 R76, [R198+0xc100] ;  /* 0x00c10000c64c783b */ /* 0x000fe80000000200 */
[----:B------:R-:W1:Y:S04]  /*2040*/  LDSM.16.M88.4 R28, [R197+0x6100] ;  /* 0x00610000c51c783b */ /* 0x000e680000000200 */
[----:B------:R-:W-:Y:S04]  /*2050*/  LDSM.16.M88.4 R56, [R194+0xc100] ;  /* 0x00c10000c238783b */ /* 0x000fe80000000200 */
[----:B--2---:R-:W2:Y:S04]  /*2060*/  LDSM.16.M88.4 R20, [R197+0x6900] ;  /* 0x00690000c514783b */ /* 0x004ea80000000200 */
[----:B------:R-:W3:Y:S04]  /*2070*/  LDSM.16.M88.4 R12, [R197+0x7100] ;  /* 0x00710000c50c783b */ /* 0x000ee80000000200 */
[----:B------:R-:W4:Y:S04]  /*2080*/  LDSM.16.M88.4 R40, [R197+0x7900] ;  /* 0x00790000c528783b */ /* 0x000f280000000200 */
[----:B------:R-:W5:Y:S04]  /*2090*/  LDSM.16.M88.4 R36, [R196] ;  /* 0x00000000c424783b */ /* 0x000f680000000200 */
[----:B------:R-:W3:Y:S04]  /*20a0*/  LDSM.16.M88.4 R68, [R196+0x800] ;  /* 0x00080000c444783b */ /* 0x000ee80000000200 */
[----:B------:R-:W4:Y:S04]  /*20b0*/  LDSM.16.M88.4 R64, [R196+0x1000] ;  /* 0x00100000c440783b */ /* 0x000f280000000200 */
[----:B------:R-:W4:Y:S04]  /*20c0*/  LDSM.16.M88.4 R60, [R196+0x1800] ;  /* 0x00180000c43c783b */ /* 0x000f280000000200 */
[----:B------:R-:W-:Y:S01]  /*20d0*/  @!PT LDS RZ, [RZ] ;  /* 0x00000000fffff984 */ /* 0x000fe20000000800 */
[----:B------:R-:W-:Y:S01]  /*20e0*/  @!PT LDS RZ, [RZ] ;  /* 0x00000000fffff984 */ /* 0x000fe20000000800 */
[----:B------:R-:W-:Y:S01]  /*20f0*/  @!PT LDS RZ, [RZ] ;  /* 0x00000000fffff984 */ /* 0x000fe20000000800 */
[----:B------:R3:W-:Y:S01]  /*2100*/  LDGSTS.E.BYPASS.LTC128B.128 [R199+0x100], [R16.64], !P0 ;  /* 0x0010000010c77fae */ /* 0x0007e2000c101d4e */
[----:B------:R-:W-:Y:S01]  /*2110*/  ISETP.LT.OR P0, PT, R44, 0x1, P3 ;  /* 0x000000012c00780c */ /* 0x000fe20001f01670 */
[C---:B-1----:R-:W-:Y:S08]  /*2120*/  HMMA.16816.F32.BF16 R32, R76.reuse, R28, RZ ;  /* 0x0000001c4c20723c */ /* 0x042ff000000418ff */
[----:B------:R-:W-:Y:S04]  /*2130*/  HMMA.16816.F32.BF16 R28, R76, R30, RZ ;  /* 0x0000001e4c1c723c */ /* 0x000fe800000418ff */
[----:B------:R4:W-:Y:S01]  /*2140*/  LDGSTS.E.BYPASS.LTC128B.128 [R199+0x2100], [R10.64], !P0 ;  /* 0x021000000ac77fae */ /* 0x0009e2000c101d4e */
[----:B------:R-:W-:-:S04]  /*2150*/  ISETP.GE.AND P0, PT, R8, c[0x0][0x1d4], PT ;  /* 0x0000750008007a0c */ /* 0x000fc80003f06270 */
[C---:B------:R-:W-:Y:S01]  /*2160*/  ISETP.LT.OR P1, PT, R44.reuse, 0x1, P0 ;  /* 0x000000012c00780c */ /* 0x040fe20000721670 */
[----:B--2---:R-:W-:Y:S01]  /*2170*/  HMMA.16816.F32.BF16 R24, R76, R20, RZ ;  /* 0x000000144c18723c */ /* 0x004fe200000418ff */
[----:B------:R-:W-:-:S07]  /*2180*/  ISETP.LT.OR P0, PT, R44, 0x21, P0 ;  /* 0x000000212c00780c */ /* 0x000fce0000701670 */
[C---:B---3--:R-:W-:Y:S04]  /*2190*/  HMMA.16816.F32.BF16 R16, R76.reuse, R12, RZ ;  /* 0x0000000c4c10723c */ /* 0x048fe800000418ff */
[----:B------:R1:W-:Y:S01]  /*21a0*/  LDGSTS.E.BYPASS.LTC128B.128 [R199+0x4100], [R48.64], !P1 ;  /* 0x0410000030c77fae */ /* 0x0003e2000c901d4e */
[C---:B------:R-:W-:Y:S02]  /*21b0*/  ISETP.LT.OR P1, PT, R44.reuse, 0x21, P2 ;  /* 0x000000212c00780c */ /* 0x040fe40001721670 */
[----:B------:R-:W-:Y:S01]  /*21c0*/  ISETP.LT.OR P2, PT, R44, 0x21, P3 ;  /* 0x000000212c00780c */ /* 0x000fe20001f41670 */
[----:B------:R-:W-:Y:S01]  /*21d0*/  HMMA.16816.F32.BF16 R20, R76, R22, RZ ;  /* 0x000000164c14723c */ /* 0x000fe200000418ff */
[----:B------:R-:W-:-:S07]  /*21e0*/  ISETP.GT.AND P3, PT, R203, 0x3f, PT ;  /* 0x0000003fcb00780c */ /* 0x000fce0003f64270 */
[C---:B------:R-:W-:Y:S02]  /*21f0*/  HMMA.16816.F32.BF16 R12, R76.reuse, R14, RZ ;  /* 0x0000000e4c0c723c */ /* 0x040fe400000418ff */
[----:B------:R2:W-:Y:S01]  /*2200*/  LDGSTS.E.BYPASS.LTC128B.128 [R199+0x1100], [R46.64], !P1 ;  /* 0x011000002ec77fae */ /* 0x0005e2000c901d4e */
[----:B------:R-:W-:Y:S01]  /*2210*/  LOP3.LUT P1, RZ, R2, 0x4, RZ, 0xc0, !PT ;  /* 0x0000000402ff7812 */ /* 0x000fe2000782c0ff */
[----:B------:R-:W-:Y:S02]  /*2220*/  IMAD.MOV.U32 R2, RZ, RZ, 0x40 ;  /* 0x00000040ff027424 */ /* 0x000fe400078e00ff */
[----:B------:R3:W-:Y:S01]  /*2230*/  LDGSTS.E.BYPASS.LTC128B.128 [R199+0x3100], [R74.64], !P2 ;  /* 0x031000004ac77fae */ /* 0x0007e2000d101d4e */
[----:B------:R-:W-:Y:S01]  /*2240*/  ISETP.GE.AND P2, PT, R7, 0x41, PT ;  /* 0x000000410700780c */ /* 0x000fe20003f46270 */
[C---:B----4-:R-:W-:Y:S01]  /*2250*/  HMMA.16816.F32.BF16 R8, R76.reuse, R40, RZ ;  /* 0x000000284c08723c */ /* 0x050fe200000418ff */
[----:B------:R-:W-:Y:S01]  /*2260*/  SEL R2, R2, 0xffffffc0, !P1 ;  /* 0xffffffc002027807 */ /* 0x000fe20004800000 */
[----:B------:R3:W-:Y:S04]  /*2270*/  LDGSTS.E.BYPASS.LTC128B.128 [R199+0x5100], [R72.64], !P0 ;  /* 0x0510000048c77fae */ /* 0x0007e8000c101d4e */
[----:B------:R-:W-:Y:S01]  /*2280*/  IMAD.IADD R192, R197, 0x1, R2 ;  /* 0x00000001c5c07824 */ /* 0x000fe200078e0202 */
[----:B------:R-:W-:Y:S01]  /*2290*/  LDSM.16.M88.4 R52, [R193+0xc100] ;  /* 0x00c10000c134783b */ /* 0x000fe20000000200 */
[----:B------:R-:W-:Y:S01]  /*22a0*/  HMMA.16816.F32.BF16 R76, R76, R42, RZ ;  /* 0x0000002a4c4c723c */ /* 0x000fe200000418ff */
[----:B------:R-:W-:Y:S01]  /*22b0*/  IMAD.IADD R184, R2, 0x1, R196 ;  /* 0x0000000102b87824 */ /* 0x000fe200078e02c4 */
[----:B------:R-:W-:Y:S01]  /*22c0*/  LOP3.LUT R2, R80, R81, RZ, 0xfc, !PT ;  /* 0x0000005150027212 */ /* 0x000fe200078efcff */
[----:B-1----:R-:W1:Y:S04]  /*22d0*/  LDSM.16.M88.4 R48, [R192+0x6100] ;  /* 0x00610000c030783b */ /* 0x002e680000000200 */
[----:B------:R-:W-:Y:S01]  /*22e0*/  LDSM.16.M88.4 R40, [R192+0x7100] ;  /* 0x00710000c028783b */ /* 0x000fe20000000200 */
[C---:B-----5:R-:W-:Y:S03]  /*22f0*/  HMMA.16816.F32.BF16 R32, R56.reuse, R36, R32 ;  /* 0x000000243820723c */ /* 0x060fe60000041820 */
[----:B------:R-:W0:Y:S04]  /*2300*/  LDGDEPBAR ;  /* 0x00000000000079af */ /* 0x000e280000000000 */
[----:B--2---:R-:W2:Y:S01]  /*2310*/  LDSM.16.M88.4 R44, [R192+0x6900] ;  /* 0x00690000c02c783b */ /* 0x004ea20000000200 */
[C---:B------:R-:W-:Y:S03]  /*2320*/  HMMA.16816.F32.BF16 R28, R56.reuse, R38, R28 ;  /* 0x00000026381c723c */ /* 0x040fe6000004181c */
[----:B------:R-:W4:Y:S04]  /*2330*/  LDSM.16.M88.4 R36, [R192+0x7900] ;  /* 0x00790000c024783b */ /* 0x000f280000000200 */
[----:B---3--:R-:W-:Y:S01]  /*2340*/  LDSM.16.M88.4 R72, [R191+0xc100] ;  /* 0x00c10000bf48783b */ /* 0x008fe20000000200 */
[C---:B------:R-:W-:Y:S08]  /*2350*/  HMMA.16816.F32.BF16 R24, R56.reuse, R68, R24 ;  /* 0x000000443818723c */ /* 0x040ff00000041818 */
[C---:B------:R-:W-:Y:S01]  /*2360*/  HMMA.16816.F32.BF16 R20, R56.reuse, R70, R20 ;  /* 0x000000463814723c */ /* 0x040fe20000041814 */
[----:B------:R-:W3:Y:S07]  /*2370*/  LDSM.16.M88.4 R68, [R184] ;  /* 0x00000000b844783b */ /* 0x000eee0000000200 */
[C---:B------:R-:W-:Y:S08]  /*2380*/  HMMA.16816.F32.BF16 R16, R56.reuse, R64, R16 ;  /* 0x000000403810723c */ /* 0x040ff00000041810 */
[C---:B------:R-:W-:Y:S01]  /*2390*/  HMMA.16816.F32.BF16 R12, R56.reuse, R66, R12 ;  /* 0x00000042380c723c */ /* 0x040fe2000004180c */
[----:B------:R-:W5:Y:S07]  /*23a0*/  LDSM.16.M88.4 R64, [R184+0x800] ;  /* 0x00080000b840783b */ /* 0x000f6e0000000200 */
[C---:B------:R-:W-:Y:S08]  /*23b0*/  HMMA.16816.F32.BF16 R8, R56.reuse, R60, R8 ;  /* 0x0000003c3808723c */ /* 0x040ff00000041808 */
[----:B------:R-:W-:Y:S01]  /*23c0*/  HMMA.16816.F32.BF16 R76, R56, R62, R76 ;  /* 0x0000003e384c723c */ /* 0x000fe2000004184c */
[----:B------:R-:W3:Y:S04]  /*23d0*/  LDSM.16.M88.4 R60, [R184+0x1000] ;  /* 0x00100000b83c783b */ /* 0x000ee80000000200 */
[----:B------:R-:W3:Y:S03]  /*23e0*/  LDSM.16.M88.4 R56, [R184+0x1800] ;  /* 0x00180000b838783b */ /* 0x000ee60000000200 */
[C---:B-1----:R-:W-:Y:S08]  /*23f0*/  HMMA.16816.F32.BF16 R32, R52.reuse, R48, R32 ;  /* 0x000000303420723c */ /* 0x042ff00000041820 */
[C---:B------:R-:W-:Y:S01]  /*2400*/  HMMA.16816.F32.BF16 R28, R52.reuse, R50, R28 ;  /* 0x00000032341c723c */ /* 0x040fe2000004181c */
[----:B------:R-:W-:Y:S07]  /*2410*/  LDSM.16.M88.4 R48, [R197+0x8100] ;  /* 0x00810000c530783b */ /* 0x000fee0000000200 */
[C---:B--2---:R-:W-:Y:S08]  /*2420*/  HMMA.16816.F32.BF16 R24, R52.reuse, R44, R24 ;  /* 0x0000002c3418723c */ /* 0x044ff00000041818 */
[C---:B------:R-:W-:Y:S01]  /*2430*/  HMMA.16816.F32.BF16 R20, R52.reuse, R46, R20 ;  /* 0x0000002e3414723c */ /* 0x040fe20000041814 */
[----:B------:R-:W-:Y:S07]  /*2440*/  LDSM.16.M88.4 R44, [R197+0x8900] ;  /* 0x00890000c52c783b */ /* 0x000fee0000000200 */
[C---:B------:R-:W-:Y:S08]  /*2450*/  HMMA.16816.F32.BF16 R16, R52.reuse, R40, R16 ;  /* 0x000000283410723c */ /* 0x040ff00000041810 */
[C---:B------:R-:W-:Y:S01]  /*2460*/  HMMA.16816.F32.BF16 R12, R52.reuse, R42, R12 ;  /* 0x0000002a340c723c */ /* 0x040fe2000004180c */
[----:B------:R-:W-:Y:S07]  /*2470*/  LDSM.16.M88.4 R40, [R197+0x9100] ;  /* 0x00910000c528783b */ /* 0x000fee0000000200 */
[C---:B----4-:R-:W-:Y:S08]  /*2480*/  HMMA.16816.F32.BF16 R8, R52.reuse, R36, R8 ;  /* 0x000000243408723c */ /* 0x050ff00000041808 */
[----:B------:R-:W-:Y:S01]  /*2490*/  HMMA.16816.F32.BF16 R76, R52, R38, R76 ;  /* 0x00000026344c723c */ /* 0x000fe2000004184c */
[----:B------:R-:W1:Y:S04]  /*24a0*/  LDSM.16.M88.4 R52, [R198+0x10100] ;  /* 0x01010000c634783b */ /* 0x000e680000000200 */
[----:B------:R-:W2:Y:S03]  /*24b0*/  LDSM.16.M88.4 R36, [R197+0x9900] ;  /* 0x00990000c524783b */ /* 0x000ea60000000200 */
[C---:B---3--:R-:W-:Y:S08]  /*24c0*/  HMMA.16816.F32.BF16 R32, R72.reuse, R68, R32 ;  /* 0x000000444820723c */ /* 0x048ff00000041820 */
[C---:B------:R-:W-:Y:S01]  /*24d0*/  HMMA.16816.F32.BF16 R28, R72.reuse, R70, R28 ;  /* 0x00000046481c723c */ /* 0x040fe2000004181c */
[----:B------:R-:W-:Y:S07]  /*24e0*/  LDSM.16.M88.4 R68, [R196+0x2000] ;  /* 0x00200000c444783b */ /* 0x000fee0000000200 */
[C---:B-----5:R-:W-:Y:S08]  /*24f0*/  HMMA.16816.F32.BF16 R24, R72.reuse, R64, R24 ;  /* 0x000000404818723c */ /* 0x060ff00000041818 */
        /* <DEDUP_REMOVED lines=173> */
.L_x_1728:
[----:B------:R-:W-:Y:S01]  /*2fd0*/  LOP3.LUT R7, R6, 0xffffffe0, RZ, 0xc0, !PT ;  /* 0xffffffe006077812 */ /* 0x000fe200078ec0ff */
[----:B------:R-:W-:Y:S01]  /*2fe0*/  IMAD.SHL.U32 R195, R2, 0x2, RZ ;  /* 0x0000000202c37824 */ /* 0x000fe200078e00ff */
[----:B------:R-:W0:Y:S03]  /*2ff0*/  LDGDEPBAR ;  /* 0x00000000000079af */ /* 0x000e260000000000 */
[----:B------:R-:W-:Y:S01]  /*3000*/  IMAD.IADD R7, R4, 0x1, -R7 ;  /* 0x0000000104077824 */ /* 0x000fe200078e0a07 */
[----:B------:R-:W-:Y:S01]  /*3010*/  LDSM.16.MT88.4 R68, [R195+0x2100] ;  /* 0x00210000c344783b */ /* 0x000fe20000004200 */
        /* <DEDUP_REMOVED lines=8> */
[----:B-1----:R-:W-:Y:S04]  /*30a0*/  LDSM.16.MT88.4 R44, [R190+0x100] ;  /* 0x00010000be2c783b */ /* 0x002fe80000004200 */
        /* <DEDUP_REMOVED lines=9> */
[C---:B------:R-:W-:Y:S01]  /*3140*/  ISETP.GT.AND P0, PT, R36.reuse, 0x1, PT ;  /* 0x000000012400780c */ /* 0x040fe20003f04270 */
[----:B------:R-:W-:Y:S03]  /*3150*/  LDSM.16.MT88.4 R112, [R189+0x4100] ;  /* 0x00410000bd70783b */ /* 0x000fe60000004200 */
[----:B------:R-:W-:Y:S01]  /*3160*/  FSEL R32, R35, -INF , P0 ;  /* 0xff80000023207808 */ /* 0x000fe20000000000 */
[----:B------:R-:W-:Y:S01]  /*3170*/  LDSM.16.MT88.4 R136, [R190+0x900] ;  /* 0x00090000be88783b */ /* 0x000fe20000004200 */
[----:B------:R-:W-:Y:S02]  /*3180*/  FSEL R33, R33, -INF , P0 ;  /* 0xff80000021217808 */ /* 0x000fe40000000000 */
[----:B------:R-:W-:-:S04]  /*3190*/  ISETP.GT.AND P0, PT, R36, 0x8, PT ;  /* 0x000000082400780c */ /* 0x000fc80003f04270 */
[----:B------:R-:W-:Y:S02]  /*31a0*/  FSEL R6, R30, -INF , P0 ;  /* 0xff8000001e067808 */ /* 0x000fe40000000000 */
        /* <DEDUP_REMOVED lines=19> */
[----:B------:R-:W-:Y:S02]  /*32e0*/  FMNMX.FTZ R16, R3, R33, !PT ;  /* 0x0000002103107209 */ /* 0x000fe40007810000 */
[----:B------:R-:W-:Y:S02]  /*32f0*/  ISETP.GT.AND P0, PT, R36, 0x21, PT ;  /* 0x000000212400780c */ /* 0x000fe40003f04270 */
[----:B------:R-:W-:Y:S02]  /*3300*/  FMNMX.FTZ R16, R35, R16, !PT ;  /* 0x0000001023107209 */ /* 0x000fe40007810000 */
[----:B------:R-:W-:-:S02]  /*3310*/  FSEL R206, R19, -INF , P0 ;  /* 0xff80000013ce7808 */ /* 0x000fc40000000000 */
[----:B------:R-:W-:Y:S02]  /*3320*/  FSEL R173, R17, -INF , P0 ;  /* 0xff80000011ad7808 */ /* 0x000fe40000000000 */
[----:B------:R-:W-:Y:S02]  /*3330*/  ISETP.GT.AND P0, PT, R36, 0x28, PT ;  /* 0x000000282400780c */ /* 0x000fe40003f04270 */
[----:B------:R-:W-:Y:S02]  /*3340*/  FMNMX.FTZ R16, R31, R16, !PT ;  /* 0x000000101f107209 */ /* 0x000fe40007810000 */
[----:B------:R-:W-:Y:S02]  /*3350*/  FSEL R168, R14, -INF , P0 ;  /* 0xff8000000ea87808 */ /* 0x000fe40000000000 */
[----:B------:R-:W-:Y:S02]  /*3360*/  FSEL R171, R12, -INF , P0 ;  /* 0xff8000000cab7808 */ /* 0x000fe40000000000 */
[----:B------:R-:W-:-:S02]  /*3370*/  ISETP.GT.AND P0, PT, R36, 0x29, PT ;  /* 0x000000292400780c */ /* 0x000fc40003f04270 */
[----:B------:R-:W-:Y:S02]  /*3380*/  FMNMX.FTZ R14, R29, R16, !PT ;  /* 0x000000101d0e7209 */ /* 0x000fe40007810000 */
[----:B------:R-:W-:Y:S01]  /*3390*/  FSEL R174, R15, -INF , P0 ;  /* 0xff8000000fae7808 */ /* 0x000fe20000000000 */
[----:B------:R-:W-:Y:S01]  /*33a0*/  LDSM.16.MT88.4 R16, [R189+0x2900] ;  /* 0x00290000bd10783b */ /* 0x000fe20000004200 */
[----:B------:R-:W-:Y:S02]  /*33b0*/  FMNMX.FTZ R12, R25, R14, !PT ;  /* 0x0000000e190c7209 */ /* 0x000fe40007810000 */
[----:B------:R-:W-:Y:S02]  /*33c0*/  FMNMX.FTZ R15, R34, R32, !PT ;  /* 0x00000020220f7209 */ /* 0x000fe40007810000 */
[----:B------:R-:W-:Y:S02]  /*33d0*/  FSEL R167, R13, -INF , P0 ;  /* 0xff8000000da77808 */ /* 0x000fe40000000000 */
[----:B------:R-:W-:-:S02]  /*33e0*/  FMNMX.FTZ R12, R7, R12, !PT ;  /* 0x0000000c070c7209 */ /* 0x000fc40007810000 */
[----:B------:R-:W-:Y:S02]  /*33f0*/  FMNMX.FTZ R13, R6, R15, !PT ;  /* 0x0000000f060d7209 */ /* 0x000fe40007810000 */
[----:B------:R-:W-:Y:S02]  /*3400*/  ISETP.GT.AND P0, PT, R36, 0x30, PT ;  /* 0x000000302400780c */ /* 0x000fe40003f04270 */
[----:B------:R-:W-:Y:S02]  /*3410*/  FMNMX.FTZ R12, R21, R12, !PT ;  /* 0x0000000c150c7209 */ /* 0x000fe40007810000 */
[----:B------:R-:W-:Y:S02]  /*3420*/  FMNMX.FTZ R13, R4, R13, !PT ;  /* 0x0000000d040d7209 */ /* 0x000fe40007810000 */
[----:B------:R-:W-:Y:S02]  /*3430*/  FSEL R170, R10, -INF , P0 ;  /* 0xff8000000aaa7808 */ /* 0x000fe40000000000 */
[----:B------:R-:W-:-:S02]  /*3440*/  FSEL R207, R8, -INF , P0 ;  /* 0xff80000008cf7808 */ /* 0x000fc40000000000 */
[----:B------:R-:W-:Y:S02]  /*3450*/  ISETP.GT.AND P0, PT, R36, 0x31, PT ;  /* 0x000000312400780c */ /* 0x000fe40003f04270 */
[----:B------:R-:W-:Y:S02]  /*3460*/  FMNMX.FTZ R10, R165, R12, !PT ;  /* 0x0000000ca50a7209 */ /* 0x000fe40007810000 */
[----:B------:R-:W-:Y:S02]  /*3470*/  FMNMX.FTZ R13, R30, R13, !PT ;  /* 0x0000000d1e0d7209 */ /* 0x000fe40007810000 */
[----:B------:R-:W-:Y:S02]  /*3480*/  FSEL R142, R11, -INF , P0 ;  /* 0xff8000000b8e7808 */ /* 0x000fe40000000000 */
[----:B------:R-:W-:Y:S02]  /*3490*/  FMNMX.FTZ R8, R173, R10, !PT ;  /* 0x0000000aad087209 */ /* 0x000fe40007810000 */
[----:B------:R-:W-:-:S02]  /*34a0*/  FMNMX.FTZ R11, R28, R13, !PT ;  /* 0x0000000d1c0b7209 */ /* 0x000fc40007810000 */
[----:B------:R-:W-:Y:S02]  /*34b0*/  FSEL R175, R9, -INF , P0 ;  /* 0xff80000009af7808 */ /* 0x000fe40000000000 */
[----:B------:R-:W-:Y:S02]  /*34c0*/  FMNMX.FTZ R8, R171, R8, !PT ;  /* 0x00000008ab087209 */ /* 0x000fe40007810000 */
[----:B------:R-:W-:Y:S02]  /*34d0*/  FMNMX.FTZ R9, R26, R11, !PT ;  /* 0x0000000b1a097209 */ /* 0x000fe40007810000 */
[----:B------:R-:W-:Y:S02]  /*34e0*/  FMNMX.FTZ R8, R167, R8, !PT ;  /* 0x00000008a7087209 */ /* 0x000fe40007810000 */
[----:B------:R-:W-:Y:S02]  /*34f0*/  FMNMX.FTZ R9, R24, R9, !PT ;  /* 0x0000000918097209 */ /* 0x000fe40007810000 */
[----:B------:R-:W-:-:S02]  /*3500*/  ISETP.GT.AND P0, PT, R36, 0x38, PT ;  /* 0x000000382400780c */ /* 0x000fc40003f04270 */
[----:B------:R-:W-:Y:S02]  /*3510*/  FMNMX.FTZ R8, R207, R8, !PT ;  /* 0x00000008cf087209 */ /* 0x000fe40007810000 */
[----:B------:R-:W-:Y:S02]  /*3520*/  FMNMX.FTZ R9, R166, R9, !PT ;  /* 0x00000009a6097209 */ /* 0x000fe40007810000 */
[----:B------:R-:W-:Y:S02]  /*3530*/  FSEL R140, R78, -INF , P0 ;  /* 0xff8000004e8c7808 */ /* 0x000fe40000000000 */
[----:B------:R-:W-:Y:S02]  /*3540*/  FSEL R143, R76, -INF , P0 ;  /* 0xff8000004c8f7808 */ /* 0x000fe40000000000 */
[----:B------:R-:W-:Y:S02]  /*3550*/  ISETP.GT.AND P0, PT, R36, 0x39, PT ;  /* 0x000000392400780c */ /* 0x000fe40003f04270 */
[----:B------:R-:W-:Y:S01]  /*3560*/  FMNMX.FTZ R8, R175, R8, !PT ;  /* 0x00000008af087209 */ /* 0x000fe20007810000 */
[----:B------:R-:W-:Y:S01]  /*3570*/  LDSM.16.MT88.4 R36, [R195+0x100] ;  /* 0x00010000c324783b */ /* 0x000fe20000004200 */
        /* <DEDUP_REMOVED lines=8> */
[----:B------:R-:W-:-:S03]  /*3600*/  FMNMX.FTZ R9, R170, R9, !PT ;  /* 0x00000009aa097209 */ /* 0x000fc60007810000 */
[----:B------:R-:W-:Y:S01]  /*3610*/  LDSM.16.MT88.4 R76, [R190+0x2100] ;  /* 0x00210000be4c783b */ /* 0x000fe20000004200 */
[----:B------:R-:W-:-:S04]  /*3620*/  FMNMX.FTZ R9, R142, R9, !PT ;  /* 0x000000098e097209 */ /* 0x000fc80007810000 */
[----:B------:R-:W-:-:S04]  /*3630*/  FMNMX.FTZ R9, R140, R9, !PT ;  /* 0x000000098c097209 */ /* 0x000fc80007810000 */
[----:B------:R-:W-:-:S05]  /*3640*/  FMNMX.FTZ R10, R164, R9, !PT ;  /* 0x00000009a40a7209 */ /* 0x000fca0007810000 */
[----:B------:R-:W2:Y:S01]  /*3650*/  SHFL.BFLY PT, R9, R10, 0x2, 0x1f ;  /* 0x0c401f000a097f89 */ /* 0x000ea200000e0000 */
[----:B-1----:R-:W-:-:S03]  /*3660*/  FMNMX.FTZ R11, R12, R11, !PT ;  /* 0x0000000b0c0b7209 */ /* 0x002fc60007810000 */
[----:B------:R-:W-:Y:S04]  /*3670*/  LDSM.16.MT88.4 R12, [R188+0x2900] ;  /* 0x00290000bc0c783b */ /* 0x000fe80000004200 */
        /* <DEDUP_REMOVED lines=15> */
[--C-:B------:R-:W-:Y:S02]  /*3770*/  FFMA.FTZ R152, R31, c[0x0][0x2d0], -R172.reuse ;  /* 0x0000b4001f987a23 */ /* 0x100fe400000108ac */
[--C-:B------:R-:W-:Y:S01]  /*3780*/  FFMA.FTZ R151, R7, c[0x0][0x2d0], -R172.reuse ;  /* 0x0000b40007977a23 */ /* 0x100fe200000108ac */
[----:B------:R-:W-:Y:S01]  /*3790*/  FSEL R169, R169, RZ, P0 ;  /* 0x000000ffa9a97208 */ /* 0x000fe20000000000 */
[----:B------:R-:W-:-:S02]  /*37a0*/  FFMA.FTZ R155, R29, c[0x0][0x2d0], -R172 ;  /* 0x0000b4001d9b7a23 */ /* 0x000fc400000108ac */
[--C-:B------:R-:W-:Y:S01]  /*37b0*/  FFMA.FTZ R150, R25, c[0x0][0x2d0], -R172.reuse ;  /* 0x0000b40019967a23 */ /* 0x100fe200000108ac */
[----:B------:R-:W1:Y:S01]  /*37c0*/  MUFU.EX2 R156, R156 ;  /* 0x0000009c009c7308 */ /* 0x000e620000000800 */
[--C-:B------:R-:W-:Y:S02]  /*37d0*/  FFMA.FTZ R158, R34, c[0x0][0x2d0], -R169.reuse ;  /* 0x0000b400229e7a23 */ /* 0x100fe400000108a9 */
[--C-:B------:R-:W-:Y:S02]  /*37e0*/  FFMA.FTZ R161, R32, c[0x0][0x2d0], -R169.reuse ;  /* 0x0000b40020a17a23 */ /* 0x100fe400000108a9 */
[--C-:B------:R-:W-:Y:S01]  /*37f0*/  FFMA.FTZ R163, R6, c[0x0][0x2d0], -R169.reuse ;  /* 0x0000b40006a37a23 */ /* 0x100fe200000108a9 */
[----:B------:R-:W-:Y:S01]  /*3800*/  LDSM.16.MT88.4 R32, [R189+0x900] ;  /* 0x00090000bd20783b */ /* 0x000fe20000004200 */
[--C-:B------:R-:W-:Y:S01]  /*3810*/  FFMA.FTZ R154, R4, c[0x0][0x2d0], -R169.reuse ;  /* 0x0000b400049a7a23 */ /* 0x100fe200000108a9 */
[----:B------:R-:W-:Y:S01]  /*3820*/  MUFU.EX2 R157, R157 ;  /* 0x0000009d009d7308 */ /* 0x000fe20000000800 */
[----:B------:R-:W-:Y:S01]  /*3830*/  FFMA.FTZ R2, R21, c[0x0][0x2d0], -R172 ;  /* 0x0000b40015027a23 */ /* 0x000fe200000108ac */
[----:B------:R-:W2:Y:S01]  /*3840*/  LDSM.16.MT88.4 R4, [R188+0x4100] ;  /* 0x00410000bc04783b */ /* 0x000ea20000004200 */
[----:B------:R-:W-:-:S02]  /*3850*/  FFMA.FTZ R153, R30, c[0x0][0x2d0], -R169 ;  /* 0x0000b4001e997a23 */ /* 0x000fc400000108a9 */
[--C-:B------:R-:W-:Y:S01]  /*3860*/  FFMA.FTZ R148, R28, c[0x0][0x2d0], -R169.reuse ;  /* 0x0000b4001c947a23 */ /* 0x100fe200000108a9 */
[----:B------:R-:W3:Y:S01]  /*3870*/  LDSM.16.MT88.4 R20, [R195+0x900] ;  /* 0x00090000c314783b */ /* 0x000ee20000004200 */
[--C-:B------:R-:W-:Y:S01]  /*3880*/  FFMA.FTZ R149, R26, c[0x0][0x2d0], -R169.reuse ;  /* 0x0000b4001a957a23 */ /* 0x100fe200000108a9 */
[----:B------:R-:W4:Y:S01]  /*3890*/  MUFU.EX2 R152, R152 ;  /* 0x0000009800987308 */ /* 0x000f220000000800 */
[----:B-1----:R-:W-:Y:S01]  /*38a0*/  F2FP.BF16.PACK_AB R116, R156, R159 ;  /* 0x0000009f9c74723e */ /* 0x002fe200000010ff */
[----:B------:R-:W-:Y:S01]  /*38b0*/  FFMA.FTZ R0, R24, c[0x0][0x2d0], -R169 ;  /* 0x0000b40018007a23 */ /* 0x000fe200000108a9 */
[----:B------:R-:W-:Y:S01]  /*38c0*/  LDSM.16.MT88.4 R28, [R188+0x900] ;  /* 0x00090000bc1c783b */ /* 0x000fe20000004200 */
[--C-:B------:R-:W-:Y:S02]  /*38d0*/  FFMA.FTZ R160, R165, c[0x0][0x2d0], -R172.reuse ;  /* 0x0000b400a5a07a23 */ /* 0x100fe400000108ac */
[--C-:B------:R-:W-:Y:S01]  /*38e0*/  FFMA.FTZ R165, R173, c[0x0][0x2d0], -R172.reuse ;  /* 0x0000b400ada57a23 */ /* 0x100fe200000108ac */
[----:B------:R-:W-:Y:S01]  /*38f0*/  LDSM.16.MT88.4 R24, [R190+0x2900] ;  /* 0x00290000be18783b */ /* 0x000fe20000004200 */
[----:B------:R-:W-:Y:S01]  /*3900*/  MUFU.EX2 R158, R158 ;  /* 0x0000009e009e7308 */ /* 0x000fe20000000800 */
[----:B------:R-:W-:-:S02]  /*3910*/  FFMA.FTZ R162, R171, c[0x0][0x2d0], -R172 ;  /* 0x0000b400aba27a23 */ /* 0x000fc400000108ac */
[--C-:B------:R-:W-:Y:S02]  /*3920*/  FFMA.FTZ R167, R167, c[0x0][0x2d0], -R172.reuse ;  /* 0x0000b400a7a77a23 */ /* 0x100fe400000108ac */
[--C-:B------:R-:W-:Y:S02]  /*3930*/  FFMA.FTZ R166, R166, c[0x0][0x2d0], -R169.reuse ;  /* 0x0000b400a6a67a23 */ /* 0x100fe400000108a9 */
[--C-:B------:R-:W-:Y:S01]  /*3940*/  FFMA.FTZ R171, R206, c[0x0][0x2d0], -R169.reuse ;  /* 0x0000b400ceab7a23 */ /* 0x100fe200000108a9 */
[----:B------:R-:W1:Y:S01]  /*3950*/  MUFU.EX2 R161, R161 ;  /* 0x000000a100a17308 */ /* 0x000e620000000800 */
[----:B----4-:R-:W-:Y:S01]  /*3960*/  F2FP.BF16.PACK_AB R118, R152, R157 ;  /* 0x0000009d9876723e */ /* 0x010fe200000010ff */
[--C-:B------:R-:W-:Y:S02]  /*3970*/  FFMA.FTZ R168, R168, c[0x0][0x2d0], -R169.reuse ;  /* 0x0000b400a8a87a23 */ /* 0x100fe400000108a9 */
[----:B------:R-:W-:Y:S02]  /*3980*/  FFMA.FTZ R173, R174, c[0x0][0x2d0], -R169 ;  /* 0x0000b400aead7a23 */ /* 0x000fe400000108a9 */
[----:B------:R-:W-:-:S02]  /*3990*/  FFMA.FTZ R174, R207, c[0x0][0x2d0], -R172 ;  /* 0x0000b400cfae7a23 */ /* 0x000fc400000108ac */
[----:B------:R-:W-:Y:S01]  /*39a0*/  MUFU.EX2 R163, R163 ;  /* 0x000000a300a37308 */ /* 0x000fe20000000800 */
[--C-:B------:R-:W-:Y:S02]  /*39b0*/  FFMA.FTZ R175, R175, c[0x0][0x2d0], -R172.reuse ;  /* 0x0000b400afaf7a23 */ /* 0x100fe400000108ac */
[--C-:B------:R-:W-:Y:S02]  /*39c0*/  FFMA.FTZ R206, R143, c[0x0][0x2d0], -R172.reuse ;  /* 0x0000b4008fce7a23 */ /* 0x100fe400000108ac */
[----:B------:R-:W-:Y:S02]  /*39d0*/  FFMA.FTZ R217, R141, c[0x0][0x2d0], -R172 ;  /* 0x0000b4008dd97a23 */ /* 0x000fe400000108ac */
[--C-:B------:R-:W-:Y:S01]  /*39e0*/  FFMA.FTZ R170, R170, c[0x0][0x2d0], -R169.reuse ;  /* 0x0000b400aaaa7a23 */ /* 0x100fe200000108a9 */
[----:B------:R-:W4:Y:S01]  /*39f0*/  MUFU.EX2 R154, R154 ;  /* 0x0000009a009a7308 */ /* 0x000f220000000800 */
        /* <DEDUP_REMOVED lines=9> */
[----:B----4-:R-:W-:-:S02]  /*3a90*/  F2FP.BF16.PACK_AB R119, R154, R163 ;  /* 0x000000a39a77723e */ /* 0x010fc400000010ff */
        /* <DEDUP_REMOVED lines=47> */
[----:B------:R-:W3:Y:S06]  /*3d90*/  MUFU.EX2 R215, R215 ;  /* 0x000000d700d77308 */ /* 0x000eec0000000800 */
[C---:B--2---:R-:W-:Y:S07]  /*3da0*/  HMMA.16816.F32.BF16 R120, R116.reuse, R4, RZ ;  /* 0x000000047478723c */ /* 0x044fee00000418ff */
[----:B-1----:R-:W-:Y:S01]  /*3db0*/  F2FP.BF16.PACK_AB R4, R150, R155 ;  /* 0x0000009b9604723e */ /* 0x002fe200000010ff */
        /* <DEDUP_REMOVED lines=136> */
[----:B------:R-:W-:Y:S01]  /*4640*/  SHF.L.U64.HI R207, R133, 0x1, R144 ;  /* 0x0000000185cf7819 */ /* 0x000fe20000010290 */
[----:B------:R-:W-:Y:S01]  /*4650*/  IMAD.SHL.U32 R210, R135, 0x2, RZ ;  /* 0x0000000287d27824 */ /* 0x000fe200078e00ff */
[----:B------:R-:W-:Y:S01]  /*4660*/  SHF.L.U32 R206, R133, 0x1, RZ ;  /* 0x0000000185ce7819 */ /* 0x000fe200000006ff */
[----:B------:R-:W-:Y:S01]  /*4670*/  IMAD.SHL.U32 R208, R134, 0x2, RZ ;  /* 0x0000000286d07824 */ /* 0x000fe200078e00ff */
[----:B------:R-:W-:Y:S01]  /*4680*/  IADD3 R213, R145, -0x2, RZ ;  /* 0xfffffffe91d57810 */ /* 0x000fe20007ffe0ff */
[----:B------:R-:W-:Y:S01]  /*4690*/  IMAD.MOV.U32 R0, RZ, RZ, R3 ;  /* 0x000000ffff007224 */ /* 0x000fe200078e0003 */
[----:B------:R-:W-:-:S02]  /*46a0*/  SHF.L.U64.HI R211, R135, 0x1, R146 ;  /* 0x0000000187d37819 */ /* 0x000fc40000010292 */
[----:B------:R-:W-:Y:S02]  /*46b0*/  SHF.L.U64.HI R209, R134, 0x1, R147 ;  /* 0x0000000186d17819 */ /* 0x000fe40000010293 */
[----:B------:R-:W-:Y:S01]  /*46c0*/  MOV R133, R132 ;  /* 0x0000008400857202 */ /* 0x000fe20000000f00 */
[----:B------:R-:W-:Y:S05]  /*46d0*/  BRA `(.L_x_1730) ;  /* 0x0000032000007947 */ /* 0x000fea0003800000 */
.L_x_1732:
        /* <DEDUP_REMOVED lines=50> */
.L_x_1730:
[----:B------:R-:W-:Y:S04]  /*4a00*/  DEPBAR.LE SB0, 0x0 ;  /* 0x000080000000791a */ /* 0x000fe80000000000 */
[----:B------:R-:W-:Y:S01]  /*4a10*/  BAR.SYNC.DEFER_BLOCKING 0x0 ;  /* 0x0000000000007b1d */ /* 0x000fe20000010000 */
[----:B------:R-:W-:Y:S01]  /*4a20*/  SHF.R.S32.HI R3, RZ, 0x1f, R202 ;  /* 0x0000001fff037819 */ /* 0x000fe200000114ca */
[C---:B------:R-:W-:Y:S04]  /*4a30*/  IMAD.WIDE.U32 R218, R202.reuse, c[0x0][0x208], RZ ;  /* 0x00008200cada7a25 */ /* 0x040fe800078e00ff */
[----:B------:R-:W-:Y:S04]  /*4a40*/  IMAD R3, R3, c[0x0][0x208], RZ ;  /* 0x0000820003037a24 */ /* 0x000fe800078e02ff */
[----:B------:R-:W-:Y:S04]  /*4a50*/  IMAD R3, R202, c[0x0][0x20c], R3 ;  /* 0x00008300ca037a24 */ /* 0x000fe800078e0203 */
[----:B------:R-:W-:Y:S01]  /*4a60*/  IMAD.IADD R219, R219, 0x1, R3 ;  /* 0x00000001dbdb7824 */ /* 0x000fe200078e0203 */
[----:B------:R-:W-:Y:S03]  /*4a70*/  SHF.R.S32.HI R3, RZ, 0x1f, R201 ;  /* 0x0000001fff037819 */ /* 0x000fe600000114c9 */
[----:B------:R-:W-:Y:S04]  /*4a80*/  IMAD.WIDE.U32 R218, R201, c[0x0][0x218], R218 ;  /* 0x00008600c9da7a25 */ /* 0x000fe800078e00da */
[----:B------:R-:W-:Y:S01]  /*4a90*/  IMAD R3, R3, c[0x0][0x218], RZ ;  /* 0x0000860003037a24 */ /* 0x000fe200078e02ff */
[----:B------:R-:W-:Y:S01]  /*4aa0*/  IADD3 R2, P0, R218, UR18, RZ ;  /* 0x00000012da027c10 */ /* 0x000fe2000ff1e0ff */
[----:B------:R-:W-:Y:S02]  /*4ab0*/  LDSM.16.M88.4 R136, [R198+0xc100] ;  /* 0x00c10000c688783b */ /* 0x000fe40000000200 */
[----:B------:R-:W-:Y:S02]  /*4ac0*/  IMAD R3, R201, c[0x0][0x21c], R3 ;  /* 0x00008700c9037a24 */ /* 0x000fe400078e0203 */
[----:B------:R-:W1:Y:S03]  /*4ad0*/  LDSM.16.M88.4 R140, [R197+0x6100] ;  /* 0x00610000c58c783b */ /* 0x000e660000000200 */
[----:B------:R-:W-:Y:S01]  /*4ae0*/  IADD3.X R3, R219, UR5, R3, P0, !PT ;  /* 0x00000005db037c10 */ /* 0x000fe200087fe403 */
[----:B------:R-:W-:Y:S01]  /*4af0*/  LDSM.16.M88.4 R144, [R197+0x6900] ;  /* 0x00690000c590783b */ /* 0x000fe20000000200 */
[C---:B------:R-:W-:Y:S03]  /*4b00*/  LEA R212, P0, R2.reuse, c[0x0][0x1f8], 0x1 ;  /* 0x00007e0002d47a11 */ /* 0x040fe600078008ff */
[----:B------:R-:W-:Y:S01]  /*4b10*/  LDSM.16.M88.4 R148, [R197+0x7100] ;  /* 0x00710000c594783b */ /* 0x000fe20000000200 */
[----:B------:R-:W-:Y:S03]  /*4b20*/  LEA.HI.X R134, R2, c[0x0][0x1fc], R3, 0x1, P0 ;  /* 0x00007f0002867a11 */ /* 0x000fe600000f0c03 */
[----:B------:R-:W-:Y:S04]  /*4b30*/  LDSM.16.M88.4 R152, [R194+0xc100] ;  /* 0x00c10000c298783b */ /* 0x000fe80000000200 */
[----:B------:R-:W-:Y:S04]  /*4b40*/  LDSM.16.M88.4 R156, [R187] ;  /* 0x00000000bb9c783b */ /* 0x000fe80000000200 */
[----:B------:R-:W-:Y:S04]  /*4b50*/  LDSM.16.M88.4 R160, [R186] ;  /* 0x00000000baa0783b */ /* 0x000fe80000000200 */
[----:B------:R-:W-:Y:S04]  /*4b60*/  LDSM.16.M88.4 R164, [R185] ;  /* 0x00000000b9a4783b */ /* 0x000fe80000000200 */
[----:B------:R-:W2:Y:S04]  /*4b70*/  SHFL.IDX PT, R135, R212, RZ, 0x181f ;  /* 0x00181fffd4877589 */ /* 0x000ea800000e0000 */
[----:B------:R-:W3:Y:S04]  /*4b80*/  SHFL.IDX PT, R132, R134, RZ, 0x181f ;  /* 0x00181fff86847589 */ /* 0x000ee800000e0000 */
[----:B------:R-:W4:Y:S01]  /*4b90*/  SHFL.IDX PT, R3, R212, 0x1, 0x181f ;  /* 0x00381f00d4037f89 */ /* 0x000f2200000e0000 */
[C---:B-1----:R-:W-:Y:S03]  /*4ba0*/  HMMA.16816.F32.BF16 R4, R136.reuse, R140, RZ ;  /* 0x0000008c8804723c */ /* 0x042fe600000418ff */
[----:B------:R1:W5:Y:S05]  /*4bb0*/  SHFL.IDX PT, R2, R134, 0x1, 0x181f ;  /* 0x00381f0086027f89 */ /* 0x00036a00000e0000 */
[C---:B------:R-:W-:Y:S01]  /*4bc0*/  HMMA.16816.F32.BF16 R8, R136.reuse, R142, RZ ;  /* 0x0000008e8808723c */ /* 0x040fe200000418ff */
[----:B------:R-:W5:Y:S03]  /*4bd0*/  LDSM.16.M88.4 R140, [R197+0x7900] ;  /* 0x00790000c58c783b */ /* 0x000f660000000200 */
[C---:B--2---:R-:W-:Y:S02]  /*4be0*/  IADD3 R226, P1, R135.reuse, R210, RZ ;  /* 0x000000d287e27210 */ /* 0x044fe40007f3e0ff */
[C---:B------:R-:W-:Y:S02]  /*4bf0*/  IADD3 R224, P0, R135.reuse, R208, RZ ;  /* 0x000000d087e07210 */ /* 0x040fe40007f1e0ff */
[C---:B------:R-:W-:Y:S01]  /*4c00*/  HMMA.16816.F32.BF16 R12, R136.reuse, R144, RZ ;  /* 0x00000090880c723c */ /* 0x040fe200000418ff */
[C---:B---3--:R-:W-:Y:S03]  /*4c10*/  IMAD.X R227, R132.reuse, 0x1, R211, P1 ;  /* 0x0000000184e37824 */ /* 0x048fe600008e06d3 */
[C---:B------:R-:W-:Y:S01]  /*4c20*/  IMAD.X R225, R132.reuse, 0x1, R209, P0 ;  /* 0x0000000184e17824 */ /* 0x040fe200000e06d1 */
[----:B------:R-:W-:Y:S02]  /*4c30*/  IADD3 R222, P0, R135, R206, RZ ;  /* 0x000000ce87de7210 */ /* 0x000fe40007f1e0ff */
[C---:B----4-:R-:W-:Y:S01]  /*4c40*/  IADD3 R220, P2, R3.reuse, R210, RZ ;  /* 0x000000d203dc7210 */ /* 0x050fe20007f5e0ff */
[C---:B------:R-:W-:Y:S01]  /*4c50*/  HMMA.16816.F32.BF16 R16, R136.reuse, R146, RZ ;  /* 0x000000928810723c */ /* 0x040fe200000418ff */
[----:B------:R-:W2:Y:S03]  /*4c60*/  LDSM.16.M88.4 R144, [R196] ;  /* 0x00000000c490783b */ /* 0x000ea60000000200 */
[----:B------:R-:W-:Y:S01]  /*4c70*/  IMAD.X R223, R132, 0x1, R207, P0 ;  /* 0x0000000184df7824 */ /* 0x000fe200000e06cf */
[----:B------:R-:W-:Y:S01]  /*4c80*/  @!PT LDS RZ, [RZ] ;  /* 0x00000000fffff984 */ /* 0x000fe20000000800 */
[----:B------:R-:W-:Y:S01]  /*4c90*/  @!PT LDS RZ, [RZ] ;  /* 0x00000000fffff984 */ /* 0x000fe20000000800 */
[----:B------:R-:W-:Y:S01]  /*4ca0*/  @!PT LDS RZ, [RZ] ;  /* 0x00000000fffff984 */ /* 0x000fe20000000800 */
[----:B------:R3:W-:Y:S01]  /*4cb0*/  LDGSTS.E.BYPASS.LTC128B.128 [R205], [R226.64], !P6 ;  /* 0x00000000e2cd7fae */ /* 0x0007e2000f101d4e */
[C---:B-1----:R-:W-:Y:S01]  /*4cc0*/  IADD3 R134, P1, R3.reuse, R208, RZ ;  /* 0x000000d003867210 */ /* 0x042fe20007f3e0ff */
[C---:B-----5:R-:W-:Y:S01]  /*4cd0*/  IMAD.X R221, R2.reuse, 0x1, R211, P2 ;  /* 0x0000000102dd7824 */ /* 0x060fe200010e06d3 */
[C---:B------:R-:W-:Y:S01]  /*4ce0*/  HMMA.16816.F32.BF16 R20, R136.reuse, R148, RZ ;  /* 0x000000948814723c */ /* 0x040fe200000418ff */
[----:B------:R3:W-:Y:S03]  /*4cf0*/  LDGSTS.E.BYPASS.LTC128B.128 [R205+0x2000], [R224.64], !P5 ;  /* 0x02000000e0cd7fae */ /* 0x0007e6000e901d4e */
[----:B------:R-:W-:Y:S01]  /*4d00*/  IADD3 R218, P0, R3, R206, RZ ;  /* 0x000000ce03da7210 */ /* 0x000fe20007f1e0ff */
[----:B------:R3:W-:Y:S01]  /*4d10*/  LDGSTS.E.BYPASS.LTC128B.128 [R205+0x4000], [R222.64], !P4 ;  /* 0x04000000decd7fae */ /* 0x0007e2000e101d4e */
[C---:B------:R-:W-:Y:S02]  /*4d20*/  IMAD.X R135, R2.reuse, 0x1, R209, P1 ;  /* 0x0000000102877824 */ /* 0x040fe400008e06d1 */
[C---:B------:R-:W-:Y:S01]  /*4d30*/  HMMA.16816.F32.BF16 R24, R136.reuse, R150, RZ ;  /* 0x000000968818723c */ /* 0x040fe200000418ff */
[----:B------:R3:W-:Y:S03]  /*4d40*/  LDGSTS.E.BYPASS.LTC128B.128 [R205+0x1000], [R220.64], !P6 ;  /* 0x01000000dccd7fae */ /* 0x0007e6000f101d4e */
[----:B------:R-:W-:Y:S01]  /*4d50*/  IMAD.X R219, R2, 0x1, R207, P0 ;  /* 0x0000000102db7824 */ /* 0x000fe200000e06cf */
[----:B------:R3:W-:Y:S01]  /*4d60*/  LDGSTS.E.BYPASS.LTC128B.128 [R205+0x3000], [R134.64], !P5 ;  /* 0x0300000086cd7fae */ /* 0x0007e2000e901d4e */
[----:B------:R-:W-:Y:S02]  /*4d70*/  ISETP.GE.AND P0, PT, R213, 0x1, PT ;  /* 0x00000001d500780c */ /* 0x000fe40003f06270 */
[C---:B------:R-:W-:Y:S01]  /*4d80*/  HMMA.16816.F32.BF16 R28, R136.reuse, R140, RZ ;  /* 0x0000008c881c723c */ /* 0x040fe200000418ff */
[----:B------:R3:W-:Y:S04]  /*4d90*/  LDGSTS.E.BYPASS.LTC128B.128 [R205+0x5000], [R218.64], !P4 ;  /* 0x05000000dacd7fae */ /* 0x0007e8000e101d4e */
[----:B------:R-:W-:Y:S03]  /*4da0*/  LDSM.16.M88.4 R148, [R193+0xc100] ;  /* 0x00c10000c194783b */ /* 0x000fe60000000200 */
[----:B------:R-:W-:Y:S01]  /*4db0*/  HMMA.16816.F32.BF16 R32, R136, R142, RZ ;  /* 0x0000008e8820723c */ /* 0x000fe200000418ff */
[----:B------:R-:W0:Y:S04]  /*4dc0*/  LDGDEPBAR ;  /* 0x00000000000079af */ /* 0x000e280000000000 */
[----:B------:R-:W1:Y:S03]  /*4dd0*/  LDSM.16.M88.4 R168, [R192+0x6100] ;  /* 0x00610000c0a8783b */ /* 0x000e660000000200 */
[C---:B--2---:R-:W-:Y:S01]  /*4de0*/  HMMA.16816.F32.BF16 R4, R152.reuse, R144, R4 ;  /* 0x000000909804723c */ /* 0x044fe20000041804 */
[----:B------:R-:W2:Y:S04]  /*4df0*/  LDSM.16.M88.4 R172, [R192+0x6900] ;  /* 0x00690000c0ac783b */ /* 0x000ea80000000200 */
[----:B------:R-:W4:Y:S03]  /*4e00*/  LDSM.16.M88.4 R136, [R192+0x7100] ;  /* 0x00710000c088783b */ /* 0x000f260000000200 */
[C---:B------:R-:W-:Y:S01]  /*4e10*/  HMMA.16816.F32.BF16 R8, R152.reuse, R146, R8 ;  /* 0x000000929808723c */ /* 0x040fe20000041808 */
[----:B------:R-:W5:Y:S04]  /*4e20*/  LDSM.16.M88.4 R140, [R192+0x7900] ;  /* 0x00790000c08c783b */ /* 0x000f680000000200 */
[----:B------:R-:W-:Y:S03]  /*4e30*/  LDSM.16.M88.4 R144, [R191+0xc100] ;  /* 0x00c10000bf90783b */ /* 0x000fe60000000200 */
[C---:B------:R-:W-:Y:S08]  /*4e40*/  HMMA.16816.F32.BF16 R12, R152.reuse, R156, R12 ;  /* 0x0000009c980c723c */ /* 0x040ff0000004180c */
[C---:B------:R-:W-:Y:S01]  /*4e50*/  HMMA.16816.F32.BF16 R16, R152.reuse, R158, R16 ;  /* 0x0000009e9810723c */ /* 0x040fe20000041810 */
[----:B------:R-:W2:Y:S07]  /*4e60*/  LDSM.16.M88.4 R156, [R184] ;  /* 0x00000000b89c783b */ /* 0x000eae0000000200 */
[C---:B------:R-:W-:Y:S08]  /*4e70*/  HMMA.16816.F32.BF16 R20, R152.reuse, R160, R20 ;  /* 0x000000a09814723c */ /* 0x040ff00000041814 */
[C---:B------:R-:W-:Y:S01]  /*4e80*/  HMMA.16816.F32.BF16 R24, R152.reuse, R162, R24 ;  /* 0x000000a29818723c */ /* 0x040fe20000041818 */
[----:B------:R-:W3:Y:S07]  /*4e90*/  LDSM.16.M88.4 R160, [R184+0x800] ;  /* 0x00080000b8a0783b */ /* 0x000eee0000000200 */
        /* <DEDUP_REMOVED lines=10> */
[C---:B----4-:R-:W-:Y:S08]  /*4f40*/  HMMA.16816.F32.BF16 R20, R148.reuse, R136, R20 ;  /* 0x000000889414723c */ /* 0x050ff00000041814 */
[C---:B------:R-:W-:Y:S01]  /*4f50*/  HMMA.16816.F32.BF16 R24, R148.reuse, R138, R24 ;  /* 0x0000008a9418723c */ /* 0x040fe20000041818 */
[----:B------:R-:W1:Y:S07]  /*4f60*/  LDSM.16.M88.4 R136, [R198+0x10100] ;  /* 0x01010000c688783b */ /* 0x000e6e0000000200 */
[C---:B-----5:R-:W-:Y:S08]  /*4f70*/  HMMA.16816.F32.BF16 R28, R148.reuse, R140, R28 ;  /* 0x0000008c941c723c */ /* 0x060ff0000004181c */
[----:B------:R-:W-:Y:S01]  /*4f80*/  HMMA.16816.F32.BF16 R32, R148, R142, R32 ;  /* 0x0000008e9420723c */ /* 0x000fe20000041820 */
[----:B------:R-:W2:Y:S04]  /*4f90*/  LDSM.16.M88.4 R140, [R197+0x9100] ;  /* 0x00910000c58c783b */ /* 0x000ea80000000200 */
[----:B------:R-:W4:Y:S03]  /*4fa0*/  LDSM.16.M88.4 R148, [R197+0x9900] ;  /* 0x00990000c594783b */ /* 0x000f260000000200 */
[C---:B------:R-:W-:Y:S08]  /*4fb0*/  HMMA.16816.F32.BF16 R4, R144.reuse, R156, R4 ;  /* 0x0000009c9004723c */ /* 0x040ff00000041804 */
[C---:B------:R-:W-:Y:S01]  /*4fc0*/  HMMA.16816.F32.BF16 R8, R144.reuse, R158, R8 ;  /* 0x0000009e9008723c */ /* 0x040fe20000041808 */
[----:B------:R-:W-:Y:S07]  /*4fd0*/  LDSM.16.M88.4 R156, [R183] ;  /* 0x00000000b79c783b */ /* 0x000fee0000000200 */
[C---:B---3--:R-:W-:Y:S08]  /*4fe0*/  HMMA.16816.F32.BF16 R12, R144.reuse, R160, R12 ;  /* 0x000000a0900c723c */ /* 0x048ff0000004180c */
[C---:B------:R-:W-:Y:S01]  /*4ff0*/  HMMA.16816.F32.BF16 R16, R144.reuse, R162, R16 ;  /* 0x000000a29010723c */ /* 0x040fe20000041810 */
[----:B------:R-:W-:Y:S07]  /*5000*/  LDSM.16.M88.4 R160, [R182] ;  /* 0x00000000b6a0783b */ /* 0x000fee0000000200 */
[C---:B------:R-:W-:Y:S08]  /*5010*/  HMMA.16816.F32.BF16 R20, R144.reuse, R152, R20 ;  /* 0x000000989014723c */ /* 0x040ff00000041814 */
[C---:B------:R-:W-:Y:S01]  /*5020*/  HMMA.16816.F32.BF16 R24, R144.reuse, R154, R24 ;  /* 0x0000009a9018723c */ /* 0x040fe20000041818 */
[----:B------:R-:W3:Y:S07]  /*5030*/  LDSM.16.M88.4 R152, [R194+0x10100] ;  /* 0x01010000c298783b */ /* 0x000eee0000000200 */
[C---:B------:R-:W-:Y:S08]  /*5040*/  HMMA.16816.F32.BF16 R28, R144.reuse, R164, R28 ;  /* 0x000000a4901c723c */ /* 0x040ff0000004181c */
[----:B------:R-:W-:Y:S01]  /*5050*/  HMMA.16816.F32.BF16 R32, R144, R166, R32 ;  /* 0x000000a69020723c */ /* 0x000fe20000041820 */
[----:B------:R-:W5:Y:S04]  /*5060*/  LDSM.16.M88.4 R144, [R181] ;  /* 0x00000000b590783b */ /* 0x000f680000000200 */
[----:B------:R-:W3:Y:S03]  /*5070*/  LDSM.16.M88.4 R164, [R180] ;  /* 0x00000000b4a4783b */ /* 0x000ee60000000200 */
[C---:B-1----:R-:W-:Y:S08]  /*5080*/  HMMA.16816.F32.BF16 R4, R136.reuse, R168, R4 ;  /* 0x000000a88804723c */ /* 0x042ff00000041804 */
[C---:B------:R-:W-:Y:S01]  /*5090*/  HMMA.16816.F32.BF16 R8, R136.reuse, R170, R8 ;  /* 0x000000aa8808723c */ /* 0x040fe20000041808 */
[----:B------:R-:W-:Y:S07]  /*50a0*/  LDSM.16.M88.4 R168, [R192+0x8100] ;  /* 0x00810000c0a8783b */ /* 0x000fee0000000200 */
[C---:B------:R-:W-:Y:S08]  /*50b0*/  HMMA.16816.F32.BF16 R12, R136.reuse, R172, R12 ;  /* 0x000000ac880c723c */ /* 0x040ff0000004180c */
[C---:B------:R-:W-:Y:S01]  /*50c0*/  HMMA.16816.F32.BF16 R16, R136.reuse, R174, R16 ;  /* 0x000000ae8810723c */ /* 0x040fe20000041810 */
[----:B------:R-:W-:Y:S07]  /*50d0*/  LDSM.16.M88.4 R172, [R192+0x8900] ;  /* 0x00890000c0ac783b */ /* 0x000fee0000000200 */
[C---:B--2---:R-:W-:Y:S08]  /*50e0*/  HMMA.16816.F32.BF16 R20, R136.reuse, R140, R20 ;  /* 0x0000008c8814723c */ /* 0x044ff00000041814 */
[C---:B------:R-:W-:Y:S01]  /*50f0*/  HMMA.16816.F32.BF16 R24, R136.reuse, R142, R24 ;  /* 0x0000008e8818723c */ /* 0x040fe20000041818 */
[----:B------:R-:W1:Y:S07]  /*5100*/  LDSM.16.M88.4 R140, [R193+0x10100] ;  /* 0x01010000c18c783b */ /* 0x000e6e0000000200 */
[C---:B----4-:R-:W-:Y:S08]  /*5110*/  HMMA.16816.F32.BF16 R28, R136.reuse, R148, R28 ;  /* 0x00000094881c723c */ /* 0x050ff0000004181c */
[----:B------:R-:W-:Y:S01]  /*5120*/  HMMA.16816.F32.BF16 R32, R136, R150, R32 ;  /* 0x000000968820723c */ /* 0x000fe20000041820 */
[----:B------:R-:W2:Y:S04]  /*5130*/  LDSM.16.M88.4 R136, [R192+0x9100] ;  /* 0x00910000c088783b */ /* 0x000ea80000000200 */
[----:B------:R-:W4:Y:S03]  /*5140*/  LDSM.16.M88.4 R148, [R192+0x9900] ;  /* 0x00990000c094783b */ /* 0x000f260000000200 */
[C---:B---3--:R-:W-:Y:S08]  /*5150*/  HMMA.16816.F32.BF16 R4, R152.reuse, R156, R4 ;  /* 0x0000009c9804723c */ /* 0x048ff00000041804 */
[C---:B------:R-:W-:Y:S01]  /*5160*/  HMMA.16816.F32.BF16 R8, R152.reuse, R158, R8 ;  /* 0x0000009e9808723c */ /* 0x040fe20000041808 */
[----:B------:R-:W-:Y:S07]  /*5170*/  LDSM.16.M88.4 R156, [R184+0x2000] ;  /* 0x00200000b89c783b */ /* 0x000fee0000000200 */
[C---:B------:R-:W-:Y:S08]  /*5180*/  HMMA.16816.F32.BF16 R12, R152.reuse, R160, R12 ;  /* 0x000000a0980c723c */ /* 0x040ff0000004180c */
[C---:B------:R-:W-:Y:S01]  /*5190*/  HMMA.16816.F32.BF16 R16, R152.reuse, R162, R16 ;  /* 0x000000a29810723c */ /* 0x040fe20000041810 */
[----:B------:R-:W-:Y:S07]  /*51a0*/  LDSM.16.M88.4 R160, [R184+0x2800] ;  /* 0x00280000b8a0783b */ /* 0x000fee0000000200 */
[C---:B-----5:R-:W-:Y:S08]  /*51b0*/  HMMA.16816.F32.BF16 R20, R152.reuse, R144, R20 ;  /* 0x000000909814723c */ /* 0x060ff00000041814 */
[C---:B------:R-:W-:Y:S01]  /*51c0*/  HMMA.16816.F32.BF16 R24, R152.reuse, R146, R24 ;  /* 0x000000929818723c */ /* 0x040fe20000041818 */
[----:B------:R-:W3:Y:S07]  /*51d0*/  LDSM.16.M88.4 R144, [R191+0x10100] ;  /* 0x01010000bf90783b */ /* 0x000eee0000000200 */
[C---:B------:R-:W-:Y:S08]  /*51e0*/  HMMA.16816.F32.BF16 R28, R152.reuse, R164, R28 ;  /* 0x000000a4981c723c */ /* 0x040ff0000004181c */
[----:B------:R-:W-:Y:S01]  /*51f0*/  HMMA.16816.F32.BF16 R32, R152, R166, R32 ;  /* 0x000000a69820723c */ /* 0x000fe20000041820 */
[----:B------:R-:W5:Y:S04]  /*5200*/  LDSM.16.M88.4 R152, [R184+0x3000] ;  /* 0x00300000b898783b */ /* 0x000f680000000200 */
[----:B------:R-:W3:Y:S03]  /*5210*/  LDSM.16.M88.4 R164, [R184+0x3800] ;  /* 0x00380000b8a4783b */ /* 0x000ee60000000200 */
        /* <DEDUP_REMOVED lines=15> */
[----:B------:R-:W-:Y:S07]  /*5310*/  LDSM.16.M88.4 R156, [R179] ;  /* 0x00000000b39c783b */ /* 0x000fee0000000200 */
[C---:B------:R-:W-:Y:S08]  /*5320*/  HMMA.16816.F32.BF16 R12, R144.reuse, R160, R12 ;  /* 0x000000a0900c723c */ /* 0x040ff0000004180c */
[C---:B------:R-:W-:Y:S01]  /*5330*/  HMMA.16816.F32.BF16 R16, R144.reuse, R162, R16 ;  /* 0x000000a29010723c */ /* 0x040fe20000041810 */
[----:B------:R-:W-:Y:S07]  /*5340*/  LDSM.16.M88.4 R160, [R178] ;  /* 0x00000000b2a0783b */ /* 0x000fee0000000200 */
[C---:B-----5:R-:W-:Y:S08]  /*5350*/  HMMA.16816.F32.BF16 R20, R144.reuse, R152, R20 ;  /* 0x000000989014723c */ /* 0x060ff00000041814 */
        /* <DEDUP_REMOVED lines=32> */
[C---:B-1----:R-:W-:Y:S01]  /*5560*/  HMMA.16816.F32.BF16 R4, R140.reuse, R168, R4 ;  /* 0x000000a88c04723c */ /* 0x042fe20000041804 */
[----:B------:R-:W-:Y:S04]  /*5570*/  DEPBAR.LE SB0, 0x0 ;  /* 0x000080000000791a */ /* 0x000fe80000000000 */
[----:B------:R-:W-:Y:S03]  /*5580*/  BAR.SYNC.DEFER_BLOCKING 0x0 ;  /* 0x0000000000007b1d */ /* 0x000fe60000010000 */
[C---:B------:R-:W-:Y:S08]  /*5590*/  HMMA.16816.F32.BF16 R8, R140.reuse, R170, R8 ;  /* 0x000000aa8c08723c */ /* 0x040ff00000041808 */
[C---:B------:R-:W-:Y:S08]  /*55a0*/  HMMA.16816.F32.BF16 R12, R140.reuse, R172, R12 ;  /* 0x000000ac8c0c723c */ /* 0x040ff0000004180c */
[C---:B------:R-:W-:Y:S08]  /*55b0*/  HMMA.16816.F32.BF16 R16, R140.reuse, R174, R16 ;  /* 0x000000ae8c10723c */ /* 0x040ff00000041810 */
[C---:B--2---:R-:W-:Y:S08]  /*55c0*/  HMMA.16816.F32.BF16 R20, R140.reuse, R136, R20 ;  /* 0x000000888c14723c */ /* 0x044ff00000041814 */
[C---:B------:R-:W-:Y:S08]  /*55d0*/  HMMA.16816.F32.BF16 R24, R140.reuse, R138, R24 ;  /* 0x0000008a8c18723c */ /* 0x040ff00000041818 */
[C---:B----4-:R-:W-:Y:S08]  /*55e0*/  HMMA.16816.F32.BF16 R28, R140.reuse, R148, R28 ;  /* 0x000000948c1c723c */ /* 0x050ff0000004181c */
[----:B------:R-:W-:Y:S08]  /*55f0*/  HMMA.16816.F32.BF16 R32, R140, R150, R32 ;  /* 0x000000968c20723c */ /* 0x000ff00000041820 */
[C---:B---3--:R-:W-:Y:S08]  /*5600*/  HMMA.16816.F32.BF16 R4, R144.reuse, R156, R4 ;  /* 0x0000009c9004723c */ /* 0x048ff00000041804 */
        /* <DEDUP_REMOVED lines=8> */
.L_x_1731:
        /* <DEDUP_REMOVED lines=34> */
[----:B------:R-:W-:Y:S02]  /*58b0*/  ISETP.GT.AND P0, PT, R213, RZ, PT ;  /* 0x000000ffd500720c */ /* 0x000fe40003f04270 */
        /* <DEDUP_REMOVED lines=27> */
[--C-:B------:R-:W-:Y:S02]  /*5a70*/  FFMA.FTZ R166, R11, c[0x0][0x2d0], -R167.reuse ;  /* 0x0000b4000ba67a23 */ /* 0x100fe400000108a7 */
[----:B------:R-:W-:Y:S01]  /*5a80*/  FMUL.FTZ R0, R133, c[0x0][0x2d0] ;  /* 0x0000b40085007a20 */ /* 0x000fe20000410000 */
[----:B------:R-:W-:Y:S01]  /*5a90*/  MOV R133, R132 ;  /* 0x0000008400857202 */ /* 0x000fe20000000f00 */
        /* <DEDUP_REMOVED lines=8> */
[----:B------:R-:W4:Y:S01]  /*5b20*/  MUFU.EX2 R0, R0 ;  /* 0x0000000000007308 */ /* 0x000f220000000800 */
[--C-:B------:R-:W-:Y:S02]  /*5b30*/  FFMA.FTZ R174, R17, c[0x0][0x2d0], -R168.reuse ;  /* 0x0000b40011ae7a23 */ /* 0x100fe400000108a8 */
[--C-:B------:R-:W-:Y:S02]  /*5b40*/  FFMA.FTZ R175, R18, c[0x0][0x2d0], -R167.reuse ;  /* 0x0000b40012af7a23 */ /* 0x100fe400000108a7 */
[----:B--2---:R-:W-:Y:S02]  /*5b50*/  FFMA.FTZ R135, R9, c[0x0][0x2d0], -R168 ;  /* 0x0000b40009877a23 */ /* 0x004fe400000108a8 */
[C---:B---3--:R-:W-:Y:S02]  /*5b60*/  FMUL.FTZ R8, R2.reuse, R128 ;  /* 0x0000008002087220 */ /* 0x048fe40000410000 */
[C---:B------:R-:W-:Y:S01]  /*5b70*/  FMUL.FTZ R9, R2.reuse, R129 ;  /* 0x0000008102097220 */ /* 0x040fe20000410000 */
[----:B------:R-:W2:Y:S01]  /*5b80*/  MUFU.EX2 R5, R5 ;  /* 0x0000000500057308 */ /* 0x000ea20000000800 */
        /* <DEDUP_REMOVED lines=8> */
[C---:B----4-:R-:W-:Y:S02]  /*5c10*/  FMUL.FTZ R10, R0.reuse, R130 ;  /* 0x00000082000a7220 */ /* 0x050fe40000410000 */
[C---:B------:R-:W-:Y:S02]  /*5c20*/  FMUL.FTZ R11, R0.reuse, R131 ;  /* 0x00000083000b7220 */ /* 0x040fe40000410000 */
[C---:B------:R-:W-:Y:S01]  /*5c30*/  FMUL.FTZ R38, R0.reuse, R38 ;  /* 0x0000002600267220 */ /* 0x040fe20000410000 */
[----:B------:R-:W3:Y:S01]  /*5c40*/  MUFU.EX2 R135, R135 ;  /* 0x0000008700877308 */ /* 0x000ee20000000800 */
[C---:B------:R-:W-:Y:S02]  /*5c50*/  FMUL.FTZ R39, R0.reuse, R39 ;  /* 0x0000002700277220 */ /* 0x040fe40000410000 */
[C---:B------:R-:W-:Y:S01]  /*5c60*/  FMUL.FTZ R42, R0.reuse, R42 ;  /* 0x0000002a002a7220 */ /* 0x040fe20000410000 */
[----:B--2---:R-:W-:Y:S01]  /*5c70*/  F2FP.BF16.PACK_AB R128, R5, R164 ;  /* 0x000000a40580723e */ /* 0x004fe200000010ff */
[C---:B------:R-:W-:Y:S02]  /*5c80*/  FMUL.FTZ R43, R0.reuse, R43 ;  /* 0x0000002b002b7220 */ /* 0x040fe40000410000 */
[C---:B------:R-:W-:Y:S02]  /*5c90*/  FMUL.FTZ R46, R0.reuse, R46 ;  /* 0x0000002e002e7220 */ /* 0x040fe40000410000 */
[----:B------:R-:W-:Y:S01]  /*5ca0*/  FMUL.FTZ R47, R0, R47 ;  /* 0x0000002f002f7220 */ /* 0x000fe20000410000 */
[----:B------:R-:W2:Y:S01]  /*5cb0*/  MUFU.EX2 R7, R7 ;  /* 0x0000000700077308 */ /* 0x000ea20000000800 */
[----:B------:R-:W-:Y:S02]  /*5cc0*/  FMUL.FTZ R49, R2, R49 ;  /* 0x0000003102317220 */ /* 0x000fe40000410000 */
[C---:B------:R-:W-:Y:S02]  /*5cd0*/  FMUL.FTZ R50, R0.reuse, R50 ;  /* 0x0000003200327220 */ /* 0x040fe40000410000 */
[----:B------:R-:W-:Y:S02]  /*5ce0*/  FMUL.FTZ R51, R0, R51 ;  /* 0x0000003300337220 */ /* 0x000fe40000410000 */
[C---:B------:R-:W-:Y:S02]  /*5cf0*/  FMUL.FTZ R12, R2.reuse, R124 ;  /* 0x0000007c020c7220 */ /* 0x040fe40000410000 */
[----:B------:R-:W-:Y:S01]  /*5d00*/  FMUL.FTZ R13, R2, R125 ;  /* 0x0000007d020d7220 */ /* 0x000fe20000410000 */
[----:B------:R-:W-:Y:S01]  /*5d10*/  MUFU.EX2 R165, R165 ;  /* 0x000000a500a57308 */ /* 0x000fe20000000800 */
[C---:B------:R-:W-:Y:S02]  /*5d20*/  FMUL.FTZ R14, R0.reuse, R126 ;  /* 0x0000007e000e7220 */ /* 0x040fe40000410000 */
[----:B------:R-:W-:Y:S01]  /*5d30*/  FMUL.FTZ R15, R0, R127 ;  /* 0x0000007f000f7220 */ /* 0x000fe20000410000 */
[----:B---3--:R-:W-:Y:S01]  /*5d40*/  F2FP.BF16.PACK_AB R130, R135, R134 ;  /* 0x000000868782723e */ /* 0x008fe200000010ff */
[----:B------:R-:W-:Y:S01]  /*5d50*/  LDSM.16.MT88.4 R124, [R188+0x4100] ;  /* 0x00410000bc7c783b */ /* 0x000fe20000004200 */
[C---:B------:R-:W-:Y:S02]  /*5d60*/  FMUL.FTZ R52, R2.reuse, R52 ;  /* 0x0000003402347220 */ /* 0x040fe40000410000 */
[----:B------:R-:W-:Y:S02]  /*5d70*/  FMUL.FTZ R53, R2, R53 ;  /* 0x0000003502357220 */ /* 0x000fe40000410000 */
[----:B------:R-:W3:Y:S01]  /*5d80*/  MUFU.EX2 R166, R166 ;  /* 0x000000a600a67308 */ /* 0x000ee20000000800 */
        /* <DEDUP_REMOVED lines=15> */
[----:B---3--:R-:W-:Y:S01]  /*5e80*/  F2FP.BF16.PACK_AB R131, R166, R165 ;  /* 0x000000a5a683723e */ /* 0x008fe200000010ff */
[C---:B------:R-:W-:Y:S02]  /*5e90*/  FMUL.FTZ R66, R0.reuse, R66 ;  /* 0x0000004200427220 */ /* 0x040fe40000410000 */
[----:B------:R-:W-:Y:S02]  /*5ea0*/  FMUL.FTZ R67, R0, R67 ;  /* 0x0000004300437220 */ /* 0x000fe40000410000 */
[C---:B------:R-:W-:Y:S01]  /*5eb0*/  FMUL.FTZ R68, R2.reuse, R68 ;  /* 0x0000004402447220 */ /* 0x040fe20000410000 */
[----:B------:R-:W-:Y:S01]  /*5ec0*/  MUFU.EX2 R171, R171 ;  /* 0x000000ab00ab7308 */ /* 0x000fe20000000800 */
[C---:B-1----:R-:W-:Y:S05]  /*5ed0*/  HMMA.16816.F32.BF16 R8, R128.reuse, R136, R8 ;  /* 0x000000888008723c */ /* 0x042fea0000041808 */
[----:B------:R-:W-:Y:S02]  /*5ee0*/  FMUL.FTZ R69, R2, R69 ;  /* 0x0000004502457220 */ /* 0x000fe40000410000 */
[C---:B------:R-:W-:Y:S01]  /*5ef0*/  FMUL.FTZ R70, R0.reuse, R70 ;  /* 0x0000004600467220 */ /* 0x040fe20000410000 */
[C---:B------:R-:W-:Y:S01]  /*5f00*/  HMMA.16816.F32.BF16 R36, R128.reuse, R138, R36 ;  /* 0x0000008a8024723c */ /* 0x040fe20000041824 */
[----:B------:R-:W1:Y:S01]  /*5f10*/  LDSM.16.MT88.4 R136, [R188+0x100] ;  /* 0x00010000bc88783b */ /* 0x000e620000004200 */
[----:B------:R-:W3:Y:S02]  /*5f20*/  MUFU.EX2 R172, R172 ;  /* 0x000000ac00ac7308 */ /* 0x000ee40000000800 */
[----:B------:R-:W-:Y:S02]  /*5f30*/  FMUL.FTZ R71, R0, R71 ;  /* 0x0000004700477220 */ /* 0x000fe40000410000 */
[C---:B------:R-:W-:Y:S02]  /*5f40*/  FMUL.FTZ R72, R2.reuse, R72 ;  /* 0x0000004802487220 */ /* 0x040fe40000410000 */
[C---:B------:R-:W-:Y:S04]  /*5f50*/  HMMA.16816.F32.BF16 R40, R128.reuse, R140, R40 ;  /* 0x0000008c8028723c */ /* 0x040fe80000041828 */
[----:B------:R-:W-:Y:S01]  /*5f60*/  FMUL.FTZ R73, R2, R73 ;  /* 0x0000004902497220 */ /* 0x000fe20000410000 */
[----:B------:R-:W-:Y:S01]  /*5f70*/  MUFU.EX2 R173, R173 ;  /* 0x000000ad00ad7308 */ /* 0x000fe20000000800 */
[C---:B------:R-:W-:Y:S02]  /*5f80*/  FMUL.FTZ R74, R0.reuse, R74 ;  /* 0x0000004a004a7220 */ /* 0x040fe40000410000 */
[C---:B------:R-:W-:Y:S01]  /*5f90*/  HMMA.16816.F32.BF16 R44, R128.reuse, R142, R44 ;  /* 0x0000008e802c723c */ /* 0x040fe2000004182c */
[----:B------:R-:W4:Y:S03]  /*5fa0*/  LDSM.16.MT88.4 R140, [R195+0x2100] ;  /* 0x00210000c38c783b */ /* 0x000f260000004200 */
[----:B------:R-:W-:Y:S02]  /*5fb0*/  FMUL.FTZ R75, R0, R75 ;  /* 0x0000004b004b7220 */ /* 0x000fe40000410000 */
[C---:B------:R-:W-:Y:S01]  /*5fc0*/  FMUL.FTZ R76, R2.reuse, R76 ;  /* 0x0000004c024c7220 */ /* 0x040fe20000410000 */
[----:B------:R-:W5:Y:S01]  /*5fd0*/  MUFU.EX2 R174, R174 ;  /* 0x000000ae00ae7308 */ /* 0x000f620000000800 */
[C---:B------:R-:W-:Y:S04]  /*5fe0*/  HMMA.16816.F32.BF16 R48, R128.reuse, R144, R48 ;  /* 0x000000908030723c */ /* 0x040fe80000041830 */
[----:B------:R-:W-:Y:S02]  /*5ff0*/  FMUL.FTZ R77, R2, R77 ;  /* 0x0000004d024d7220 */ /* 0x000fe40000410000 */
[C---:B------:R-:W-:Y:S02]  /*6000*/  FMUL.FTZ R78, R0.reuse, R78 ;  /* 0x0000004e004e7220 */ /* 0x040fe40000410000 */
[C---:B------:R-:W-:Y:S01]  /*6010*/  HMMA.16816.F32.BF16 R52, R128.reuse, R146, R52 ;  /* 0x000000928034723c */ /* 0x040fe20000041834 */
[----:B------:R-:W2:Y:S01]  /*6020*/  LDSM.16.MT88.4 R144, [R190+0x2100] ;  /* 0x00210000be90783b */ /* 0x000ea20000004200 */
[----:B------:R-:W-:Y:S02]  /*6030*/  MUFU.EX2 R175, R175 ;  /* 0x000000af00af7308 */ /* 0x000fe40000000800 */
[----:B------:R-:W-:Y:S02]  /*6040*/  FMUL.FTZ R79, R0, R79 ;  /* 0x0000004f004f7220 */ /* 0x000fe40000410000 */
[C---:B------:R-:W-:Y:S02]  /*6050*/  FMUL.FTZ R80, R2.reuse, R80 ;  /* 0x0000005002507220 */ /* 0x040fe40000410000 */
[----:B------:R-:W-:Y:S01]  /*6060*/  FMUL.FTZ R81, R2, R81 ;  /* 0x0000005102517220 */ /* 0x000fe20000410000 */
[C---:B-1----:R-:W-:Y:S03]  /*6070*/  HMMA.16816.F32.BF16 R56, R128.reuse, R136, R56 ;  /* 0x000000888038723c */ /* 0x042fe60000041838 */
[C---:B------:R-:W-:Y:S01]  /*6080*/  FMUL.FTZ R82, R0.reuse, R82 ;  /* 0x0000005200527220 */ /* 0x040fe20000410000 */
[----:B------:R-:W-:Y:S01]  /*6090*/  MUFU.EX2 R214, R214 ;  /* 0x000000d600d67308 */ /* 0x000fe20000000800 */
[----:B------:R-:W-:Y:S02]  /*60a0*/  FMUL.FTZ R83, R0, R83 ;  /* 0x0000005300537220 */ /* 0x000fe40000410000 */
[C---:B------:R-:W-:Y:S01]  /*60b0*/  FMUL.FTZ R84, R2.reuse, R84 ;  /* 0x0000005402547220 */ /* 0x040fe20000410000 */
[C---:B------:R-:W-:Y:S01]  /*60c0*/  HMMA.16816.F32.BF16 R60, R128.reuse, R138, R60 ;  /* 0x0000008a803c723c */ /* 0x040fe2000004183c */
[----:B------:R-:W1:Y:S03]  /*60d0*/  LDSM.16.MT88.4 R136, [R189+0x2100] ;  /* 0x00210000bd88783b */ /* 0x000e660000004200 */
[----:B------:R-:W-:Y:S02]  /*60e0*/  FMUL.FTZ R85, R2, R85 ;  /* 0x0000005502557220 */ /* 0x000fe40000410000 */
[C---:B------:R-:W-:Y:S01]  /*60f0*/  FMUL.FTZ R86, R0.reuse, R86 ;  /* 0x0000005600567220 */ /* 0x040fe20000410000 */
[----:B------:R-:W-:Y:S01]  /*6100*/  MUFU.EX2 R216, R216 ;  /* 0x000000d800d87308 */ /* 0x000fe20000000800 */
[C---:B----4-:R-:W-:Y:S04]  /*6110*/  HMMA.16816.F32.BF16 R64, R128.reuse, R140, R64 ;  /* 0x0000008c8040723c */ /* 0x050fe80000041840 */
[----:B------:R-:W-:Y:S02]  /*6120*/  FMUL.FTZ R87, R0, R87 ;  /* 0x0000005700577220 */ /* 0x000fe40000410000 */
[C---:B------:R-:W-:Y:S02]  /*6130*/  FMUL.FTZ R88, R2.reuse, R88 ;  /* 0x0000005802587220 */ /* 0x040fe40000410000 */
[C---:B------:R-:W-:Y:S01]  /*6140*/  HMMA.16816.F32.BF16 R68, R128.reuse, R142, R68 ;  /* 0x0000008e8044723c */ /* 0x040fe20000041844 */
[----:B------:R-:W4:Y:S03]  /*6150*/  LDSM.16.MT88.4 R140, [R188+0x2100] ;  /* 0x00210000bc8c783b */ /* 0x000f260000004200 */
[----:B------:R-:W-:Y:S02]  /*6160*/  FMUL.FTZ R89, R2, R89 ;  /* 0x0000005902597220 */ /* 0x000fe40000410000 */
[C---:B------:R-:W-:Y:S02]  /*6170*/  FMUL.FTZ R90, R0.reuse, R90 ;  /* 0x0000005a005a7220 */ /* 0x040fe40000410000 */
[C---:B--2---:R-:W-:Y:S04]  /*6180*/  HMMA.16816.F32.BF16 R72, R128.reuse, R144, R72 ;  /* 0x000000908048723c */ /* 0x044fe80000041848 */
[----:B------:R-:W-:Y:S02]  /*6190*/  FMUL.FTZ R91, R0, R91 ;  /* 0x0000005b005b7220 */ /* 0x000fe40000410000 */
[C---:B------:R-:W-:Y:S02]  /*61a0*/  FMUL.FTZ R92, R2.reuse, R92 ;  /* 0x0000005c025c7220 */ /* 0x040fe40000410000 */
[C---:B------:R-:W-:Y:S01]  /*61b0*/  HMMA.16816.F32.BF16 R76, R128.reuse, R146, R76 ;  /* 0x00000092804c723c */ /* 0x040fe2000004184c */
[----:B------:R-:W2:Y:S03]  /*61c0*/  LDSM.16.MT88.4 R144, [R195+0x4100] ;  /* 0x00410000c390783b */ /* 0x000ea60000004200 */
[----:B------:R-:W-:Y:S02]  /*61d0*/  FMUL.FTZ R93, R2, R93 ;  /* 0x0000005d025d7220 */ /* 0x000fe40000410000 */
[C---:B------:R-:W-:Y:S02]  /*61e0*/  FMUL.FTZ R94, R0.reuse, R94 ;  /* 0x0000005e005e7220 */ /* 0x040fe40000410000 */
[----:B------:R-:W-:Y:S01]  /*61f0*/  FMUL.FTZ R95, R0, R95 ;  /* 0x0000005f005f7220 */ /* 0x000fe20000410000 */
[C---:B-1----:R-:W-:Y:S03]  /*6200*/  HMMA.16816.F32.BF16 R80, R128.reuse, R136, R80 ;  /* 0x000000888050723c */ /* 0x042fe60000041850 */
[C---:B------:R-:W-:Y:S02]  /*6210*/  FMUL.FTZ R96, R2.reuse, R96 ;  /* 0x0000006002607220 */ /* 0x040fe40000410000 */
[----:B------:R-:W-:Y:S02]  /*6220*/  FMUL.FTZ R97, R2, R97 ;  /* 0x0000006102617220 */ /* 0x000fe40000410000 */
[C---:B------:R-:W-:Y:S01]  /*6230*/  FMUL.FTZ R98, R0.reuse, R98 ;  /* 0x0000006200627220 */ /* 0x040fe20000410000 */
[C---:B------:R-:W-:Y:S01]  /*6240*/  HMMA.16816.F32.BF16 R84, R128.reuse, R138, R84 ;  /* 0x0000008a8054723c */ /* 0x040fe20000041854 */
[----:B------:R-:W1:Y:S03]  /*6250*/  LDSM.16.MT88.4 R136, [R190+0x4100] ;  /* 0x00410000be88783b */ /* 0x000e660000004200 */
[----:B------:R-:W-:Y:S02]  /*6260*/  FMUL.FTZ R99, R0, R99 ;  /* 0x0000006300637220 */ /* 0x000fe40000410000 */
[C---:B------:R-:W-:Y:S02]  /*6270*/  FMUL.FTZ R100, R2.reuse, R100 ;  /* 0x0000006402647220 */ /* 0x040fe40000410000 */
        /* <DEDUP_REMOVED lines=11> */
[----:B------:R-:W-:Y:S03]  /*6330*/  LDSM.16.MT88.4 R144, [R190+0x900] ;  /* 0x00090000be90783b */ /* 0x000fe60000004200 */
[----:B------:R-:W-:Y:S02]  /*6340*/  FMUL.FTZ R107, R0, R107 ;  /* 0x0000006b006b7220 */ /* 0x000fe40000410000 */
[C---:B------:R-:W-:Y:S02]  /*6350*/  FMUL.FTZ R108, R2.reuse, R108 ;  /* 0x0000006c026c7220 */ /* 0x040fe40000410000 */
[----:B------:R-:W-:Y:S01]  /*6360*/  FMUL.FTZ R109, R2, R109 ;  /* 0x0000006d026d7220 */ /* 0x000fe20000410000 */
[C---:B-1----:R-:W-:Y:S03]  /*6370*/  HMMA.16816.F32.BF16 R12, R128.reuse, R136, R12 ;  /* 0x00000088800c723c */ /* 0x042fe6000004180c */
[C---:B------:R-:W-:Y:S02]  /*6380*/  FMUL.FTZ R110, R0.reuse, R110 ;  /* 0x0000006e006e7220 */ /* 0x040fe40000410000 */
[----:B------:R-:W-:Y:S02]  /*6390*/  FMUL.FTZ R111, R0, R111 ;  /* 0x0000006f006f7220 */ /* 0x000fe40000410000 */
[----:B------:R-:W-:Y:S01]  /*63a0*/  FFMA.FTZ R212, R19, c[0x0][0x2d0], -R167 ;  /* 0x0000b40013d47a23 */ /* 0x000fe200000108a7 */
[C---:B------:R-:W-:Y:S01]  /*63b0*/  HMMA.16816.F32.BF16 R104, R128.reuse, R138, R104 ;  /* 0x0000008a8068723c */ /* 0x040fe20000041868 */
[----:B------:R-:W1:Y:S03]  /*63c0*/  LDSM.16.MT88.4 R136, [R195+0x900] ;  /* 0x00090000c388783b */ /* 0x000e660000004200 */
[C---:B------:R-:W-:Y:S01]  /*63d0*/  FMUL.FTZ R112, R2.reuse, R112 ;  /* 0x0000007002707220 */ /* 0x040fe20000410000 */
[----:B------:R-:W2:Y:S01]  /*63e0*/  MUFU.EX2 R212, R212 ;  /* 0x000000d400d47308 */ /* 0x000ea20000000800 */
        /* <DEDUP_REMOVED lines=8> */
[----:B------:R-:W4:Y:S02]  /*6470*/  LDSM.16.MT88.4 R140, [R189+0x900] ;  /* 0x00090000bd8c783b */ /* 0x000f240000004200 */
[----:B------:R-:W-:Y:S01]  /*6480*/  FMUL.FTZ R18, R0, R122 ;  /* 0x0000007a00127220 */ /* 0x000fe20000410000 */
[----:B---3--:R-:W-:Y:S01]  /*6490*/  F2FP.BF16.PACK_AB R121, R172, R171 ;  /* 0x000000abac79723e */ /* 0x008fe200000010ff */
[----:B------:R-:W-:Y:S01]  /*64a0*/  FMUL.FTZ R19, R0, R123 ;  /* 0x0000007b00137220 */ /* 0x000fe20000410000 */
[----:B-----5:R-:W-:Y:S01]  /*64b0*/  F2FP.BF16.PACK_AB R122, R174, R173 ;  /* 0x000000adae7a723e */ /* 0x020fe200000010ff */
[----:B------:R-:W-:Y:S01]  /*64c0*/  FMUL.FTZ R116, R2, R116 ;  /* 0x0000007402747220 */ /* 0x000fe20000410000 */
[----:B--2---:R-:W-:Y:S01]  /*64d0*/  F2FP.BF16.PACK_AB R123, R212, R175 ;  /* 0x000000afd47b723e */ /* 0x004fe200000010ff */
[----:B------:R-:W-:Y:S03]  /*64e0*/  FMUL.FTZ R117, R2, R117 ;  /* 0x0000007502757220 */ /* 0x000fe60000410000 */
[C---:B------:R-:W-:Y:S03]  /*64f0*/  HMMA.16816.F32.BF16 R16, R128.reuse, R124, R16 ;  /* 0x0000007c8010723c */ /* 0x040fe60000041810 */
[C---:B------:R-:W-:Y:S02]  /*6500*/  FMUL.FTZ R118, R0.reuse, R118 ;  /* 0x0000007600767220 */ /* 0x040fe40000410000 */
[----:B------:R-:W-:Y:S02]  /*6510*/  FMUL.FTZ R119, R0, R119 ;  /* 0x0000007700777220 */ /* 0x000fe40000410000 */
[----:B------:R-:W-:Y:S02]  /*6520*/  FFMA.FTZ R164, R2, R217, R164 ;  /* 0x000000d902a47223 */ /* 0x000fe400000100a4 */
[----:B------:R-:W-:Y:S03]  /*6530*/  FFMA.FTZ R6, R0, R215, R6 ;  /* 0x000000d700067223 */ /* 0x000fe60000010006 */
[----:B------:R-:W-:Y:S01]  /*6540*/  HMMA.16816.F32.BF16 R116, R128, R126, R116 ;  /* 0x0000007e8074723c */ /* 0x000fe20000041874 */
[----:B------:R-:W2:Y:S02]  /*6550*/  LDSM.16.MT88.4 R124, [R188+0x2900] ;  /* 0x00290000bc7c783b */ /* 0x000ea40000004200 */
[----:B------:R-:W-:Y:S01]  /*6560*/  IADD3 R0, R213, -0x1, RZ ;  /* 0xffffffffd5007810 */ /* 0x000fe20007ffe0ff */
[----:B------:R-:W-:Y:S02]  /*6570*/  FADD.FTZ R5, R5, R164 ;  /* 0x000000a405057221 */ /* 0x000fe40000010000 */
[----:B------:R-:W-:Y:S01]  /*6580*/  FADD.FTZ R6, R7, R6 ;  /* 0x0000000607067221 */ /* 0x000fe20000010000 */
[----:B------:R-:W-:Y:S01]  /*6590*/  MOV R213, R0 ;  /* 0x0000000000d57202 */ /* 0x000fe20000000f00 */
[C---:B-1----:R-:W-:Y:S01]  /*65a0*/  HMMA.16816.F32.BF16 R8, R120.reuse, R136, R8 ;  /* 0x000000887808723c */ /* 0x042fe20000041808 */
[----:B------:R-:W1:Y:S04]  /*65b0*/  LDSM.16.MT88.4 R128, [R195+0x4900] ;  /* 0x00490000c380783b */ /* 0x000e680000004200 */
[----:B------:R-:W-:Y:S01]  /*65c0*/  FADD.FTZ R134, R134, R5 ;  /* 0x0000000586867221 */ /* 0x000fe20000010000 */
[----:B------:R-:W-:Y:S01]  /*65d0*/  MOV R0, R3 ;  /* 0x0000000300007202 */ /* 0x000fe20000000f00 */
[----:B------:R-:W-:Y:S01]  /*65e0*/  FADD.FTZ R165, R165, R6 ;  /* 0x00000006a5a57221 */ /* 0x000fe20000010000 */
[C---:B------:R-:W-:Y:S01]  /*65f0*/  HMMA.16816.F32.BF16 R36, R120.reuse, R138, R36 ;  /* 0x0000008a7824723c */ /* 0x040fe20000041824 */
[----:B------:R-:W3:Y:S03]  /*6600*/  LDSM.16.MT88.4 R136, [R190+0x4900] ;  /* 0x00490000be88783b */ /* 0x000ee60000004200 */
        /* <DEDUP_REMOVED lines=13> */
[----:B------:R-:W4:Y:S03]  /*66e0*/  LDSM.16.MT88.4 R140, [R189+0x4900] ;  /* 0x00490000bd8c783b */ /* 0x000f260000004200 */
[----:B------:R-:W-:Y:S02]  /*66f0*/  FADD.FTZ R173, R174, R173 ;  /* 0x000000adaead7221 */ /* 0x000fe40000010000 */
[----:B------:R-:W-:Y:S02]  /*6700*/  FADD.FTZ R5, R212, R5 ;  /* 0x00000005d4057221 */ /* 0x000fe40000010000 */
        /* <DEDUP_REMOVED lines=24> */
[----:B------:R-:W3:Y:S01]  /*6890*/  MUFU.EX2 R155, R155 ;  /* 0x0000009b009b7308 */ /* 0x000ee20000000800 */
[----:B------:R-:W-:Y:S02]  /*68a0*/  FFMA.FTZ R168, R33, c[0x0][0x2d0], -R168 ;  /* 0x0000b40021a87a23 */ /* 0x000fe400000108a8 */
[C---:B--2---:R-:W-:Y:S04]  /*68b0*/  HMMA.16816.F32.BF16 R88, R120.reuse, R124, R88 ;  /* 0x0000007c7858723c */ /* 0x044fe80000041858 */
[--C-:B------:R-:W-:Y:S02]  /*68c0*/  FFMA.FTZ R162, R30, c[0x0][0x2d0], -R167.reuse ;  /* 0x0000b4001ea27a23 */ /* 0x100fe400000108a7 */
[--C-:B------:R-:W-:Y:S01]  /*68d0*/  FFMA.FTZ R163, R31, c[0x0][0x2d0], -R167.reuse ;  /* 0x0000b4001fa37a23 */ /* 0x100fe200000108a7 */
[----:B------:R-:W-:Y:S01]  /*68e0*/  MUFU.EX2 R156, R156 ;  /* 0x0000009c009c7308 */ /* 0x000fe20000000800 */
[C---:B------:R-:W-:Y:S01]  /*68f0*/  HMMA.16816.F32.BF16 R92, R120.reuse, R126, R92 ;  /* 0x0000007e785c723c */ /* 0x040fe2000004185c */
[----:B------:R-:W2:Y:S03]  /*6900*/  LDSM.16.MT88.4 R124, [R195+0x1100] ;  /* 0x00110000c37c783b */ /* 0x000ea60000004200 */
[----:B------:R-:W-:Y:S04]  /*6910*/  FFMA.FTZ R167, R35, c[0x0][0x2d0], -R167 ;  /* 0x0000b40023a77a23 */ /* 0x000fe800000108a7 */
[C---:B-1----:R-:W-:Y:S01]  /*6920*/  HMMA.16816.F32.BF16 R96, R120.reuse, R128, R96 ;  /* 0x000000807860723c */ /* 0x042fe20000041860 */
[----:B------:R-:W-:Y:S01]  /*6930*/  LDSM.16.MT88.4 R28, [R188+0x5100] ;  /* 0x00510000bc1c783b */ /* 0x000fe20000004200 */
[----:B------:R-:W1:Y:S06]  /*6940*/  MUFU.EX2 R157, R157 ;  /* 0x0000009d009d7308 */ /* 0x000e6c0000000800 */
[C---:B------:R-:W-:Y:S01]  /*6950*/  HMMA.16816.F32.BF16 R100, R120.reuse, R130, R100 ;  /* 0x000000827864723c */ /* 0x040fe20000041864 */
[----:B------:R-:W1:Y:S03]  /*6960*/  LDSM.16.MT88.4 R128, [R190+0x1100] ;  /* 0x00110000be80783b */ /* 0x000e660000004200 */
[----:B------:R-:W-:Y:S04]  /*6970*/  MUFU.EX2 R158, R158 ;  /* 0x0000009e009e7308 */ /* 0x000fe80000000800 */
[C---:B---3--:R-:W-:Y:S01]  /*6980*/  HMMA.16816.F32.BF16 R12, R120.reuse, R136, R12 ;  /* 0x00000088780c723c */ /* 0x048fe2000004180c */
[----:B------:R-:W-:Y:S05]  /*6990*/  LDSM.16.MT88.4 R32, [R189+0x1900] ;  /* 0x00190000bd20783b */ /* 0x000fea0000004200 */
[----:B------:R-:W3:Y:S02]  /*69a0*/  MUFU.EX2 R159, R159 ;  /* 0x0000009f009f7308 */ /* 0x000ee40000000800 */
[C---:B------:R-:W-:Y:S01]  /*69b0*/  HMMA.16816.F32.BF16 R104, R120.reuse, R138, R104 ;  /* 0x0000008a7868723c */ /* 0x040fe20000041868 */
[----:B------:R-:W2:Y:S07]  /*69c0*/  LDSM.16.MT88.4 R136, [R188+0x1100] ;  /* 0x00110000bc88783b */ /* 0x000eae0000004200 */
[C---:B----4-:R-:W-:Y:S01]  /*69d0*/  HMMA.16816.F32.BF16 R108, R120.reuse, R140, R108 ;  /* 0x0000008c786c723c */ /* 0x050fe2000004186c */
[----:B------:R-:W-:Y:S07]  /*69e0*/  MUFU.EX2 R160, R160 ;  /* 0x000000a000a07308 */ /* 0x000fee0000000800 */
[C---:B------:R-:W-:Y:S01]  /*69f0*/  HMMA.16816.F32.BF16 R112, R120.reuse, R142, R112 ;  /* 0x0000008e7870723c */ /* 0x040fe20000041870 */
[----:B------:R-:W4:Y:S02]  /*6a00*/  LDSM.16.MT88.4 R140, [R195+0x3100] ;  /* 0x00310000c38c783b */ /* 0x000f240000004200 */
        /* <DEDUP_REMOVED lines=10> */
[----:B---3--:R-:W-:Y:S03]  /*6ab0*/  F2FP.BF16.PACK_AB R23, R159, R158 ;  /* 0x0000009e9f17723e */ /* 0x008fe600000010ff */
[----:B------:R-:W-:Y:S02]  /*6ac0*/  FADD.FTZ R154, R154, R5 ;  /* 0x000000059a9a7221 */ /* 0x000fe40000010000 */
[----:B------:R-:W-:Y:S02]  /*6ad0*/  FADD.FTZ R153, R153, R152 ;  /* 0x0000009899997221 */ /* 0x000fe40000010000 */
[C---:B--2---:R-:W-:Y:S02]  /*6ae0*/  HMMA.16816.F32.BF16 R8, R20.reuse, R124, R8 ;  /* 0x0000007c1408723c */ /* 0x044fe40000041808 */
[----:B------:R-:W2:Y:S03]  /*6af0*/  MUFU.EX2 R219, R168 ;  /* 0x000000a800db7308 */ /* 0x000ea60000000800 */
[----:B------:R-:W-:Y:S02]  /*6b00*/  FADD.FTZ R155, R155, R154 ;  /* 0x0000009a9b9b7221 */ /* 0x000fe40000010000 */
[----:B------:R-:W-:Y:S01]  /*6b10*/  FADD.FTZ R156, R156, R153 ;  /* 0x000000999c9c7221 */ /* 0x000fe20000010000 */
[C---:B------:R-:W-:Y:S01]  /*6b20*/  HMMA.16816.F32.BF16 R36, R20.reuse, R126, R36 ;  /* 0x0000007e1424723c */ /* 0x040fe20000041824 */
[----:B------:R-:W-:Y:S03]  /*6b30*/  LDSM.16.MT88.4 R124, [R190+0x5100] ;  /* 0x00510000be7c783b */ /* 0x000fe60000004200 */
[----:B------:R-:W3:Y:S01]  /*6b40*/  MUFU.EX2 R167, R167 ;  /* 0x000000a700a77308 */ /* 0x000ee20000000800 */
[----:B------:R-:W-:Y:S02]  /*6b50*/  FADD.FTZ R158, R158, R155 ;  /* 0x0000009b9e9e7221 */ /* 0x000fe40000010000 */
[----:B------:R-:W-:Y:S01]  /*6b60*/  FADD.FTZ R157, R157, R156 ;  /* 0x0000009c9d9d7221 */ /* 0x000fe20000010000 */
[C---:B------:R-:W-:Y:S04]  /*6b70*/  HMMA.16816.F32.BF16 R40, R20.reuse, R128, R40 ;  /* 0x000000801428723c */ /* 0x040fe80000041828 */
[----:B------:R-:W-:Y:S04]  /*6b80*/  FADD.FTZ R159, R159, R158 ;  /* 0x0000009e9f9f7221 */ /* 0x000fe80000010000 */
[C---:B------:R-:W-:Y:S01]  /*6b90*/  HMMA.16816.F32.BF16 R44, R20.reuse, R130, R44 ;  /* 0x00000082142c723c */ /* 0x040fe2000004182c */
[----:B------:R-:W-:Y:S07]  /*6ba0*/  LDSM.16.MT88.4 R128, [R189+0x5100] ;  /* 0x00510000bd80783b */ /* 0x000fee0000004200 */
[C---:B------:R-:W-:Y:S08]  /*6bb0*/  HMMA.16816.F32.BF16 R48, R20.reuse, R24, R48 ;  /* 0x000000181430723c */ /* 0x040ff00000041830 */
[C---:B------:R-:W-:Y:S01]  /*6bc0*/  HMMA.16816.F32.BF16 R52, R20.reuse, R26, R52 ;  /* 0x0000001a1434723c */ /* 0x040fe20000041834 */
[----:B------:R-:W1:Y:S07]  /*6bd0*/  LDSM.16.MT88.4 R24, [R195+0x5100] ;  /* 0x00510000c318783b */ /* 0x000e6e0000004200 */
[C---:B------:R-:W-:Y:S08]  /*6be0*/  HMMA.16816.F32.BF16 R56, R20.reuse, R136, R56 ;  /* 0x000000881438723c */ /* 0x040ff00000041838 */
[C---:B------:R-:W-:Y:S01]  /*6bf0*/  HMMA.16816.F32.BF16 R60, R20.reuse, R138, R60 ;  /* 0x0000008a143c723c */ /* 0x040fe2000004183c */
[----:B------:R-:W-:Y:S07]  /*6c00*/  LDSM.16.MT88.4 R136, [R195+0x3900] ;  /* 0x00390000c388783b */ /* 0x000fee0000004200 */
[C---:B----4-:R-:W-:Y:S08]  /*6c10*/  HMMA.16816.F32.BF16 R64, R20.reuse, R140, R64 ;  /* 0x0000008c1440723c */ /* 0x050ff00000041840 */
        /* <DEDUP_REMOVED lines=8> */
[C---:B-----5:R-:W-:Y:S08]  /*6ca0*/  HMMA.16816.F32.BF16 R88, R20.reuse, R120, R88 ;  /* 0x000000781458723c */ /* 0x060ff00000041858 */
[C---:B------:R-:W-:Y:S01]  /*6cb0*/  HMMA.16816.F32.BF16 R92, R20.reuse, R122, R92 ;  /* 0x0000007a145c723c */ /* 0x040fe2000004185c */
[----:B------:R-:W-:Y:S07]  /*6cc0*/  LDSM.16.MT88.4 R120, [R190+0x1900] ;  /* 0x00190000be78783b */ /* 0x000fee0000004200 */
[C---:B-1----:R-:W-:Y:S08]  /*6cd0*/  HMMA.16816.F32.BF16 R96, R20.reuse, R24, R96 ;  /* 0x000000181460723c */ /* 0x042ff00000041860 */
[C---:B------:R-:W-:Y:S01]  /*6ce0*/  HMMA.16816.F32.BF16 R100, R20.reuse, R26, R100 ;  /* 0x0000001a1464723c */ /* 0x040fe20000041864 */
[----:B------:R-:W1:Y:S07]  /*6cf0*/  LDSM.16.MT88.4 R24, [R195+0x1900] ;  /* 0x00190000c318783b */ /* 0x000e6e0000004200 */
[C---:B------:R-:W-:Y:S08]  /*6d00*/  HMMA.16816.F32.BF16 R12, R20.reuse, R124, R12 ;  /* 0x0000007c140c723c */ /* 0x040ff0000004180c */
[C---:B------:R-:W-:Y:S01]  /*6d10*/  HMMA.16816.F32.BF16 R104, R20.reuse, R126, R104 ;  /* 0x0000007e1468723c */ /* 0x040fe20000041868 */
[----:B------:R-:W4:Y:S07]  /*6d20*/  LDSM.16.MT88.4 R124, [R188+0x1900] ;  /* 0x00190000bc7c783b */ /* 0x000f2e0000004200 */
[C---:B------:R-:W-:Y:S08]  /*6d30*/  HMMA.16816.F32.BF16 R108, R20.reuse, R128, R108 ;  /* 0x00000080146c723c */ /* 0x040ff0000004186c */
[C---:B------:R-:W-:Y:S08]  /*6d40*/  HMMA.16816.F32.BF16 R112, R20.reuse, R130, R112 ;  /* 0x000000821470723c */ /* 0x040ff00000041870 */
[C---:B------:R-:W-:Y:S08]  /*6d50*/  HMMA.16816.F32.BF16 R16, R20.reuse, R28, R16 ;  /* 0x0000001c1410723c */ /* 0x040ff00000041810 */
[----:B------:R-:W-:Y:S01]  /*6d60*/  HMMA.16816.F32.BF16 R116, R20, R30, R116 ;  /* 0x0000001e1474723c */ /* 0x000fe20000041874 */
[----:B------:R-:W5:Y:S06]  /*6d70*/  LDSM.16.MT88.4 R28, [R189+0x3900] ;  /* 0x00390000bd1c783b */ /* 0x000f6c0000004200 */
[----:B------:R-:W-:Y:S01]  /*6d80*/  F2FP.BF16.PACK_AB R20, R161, R160 ;  /* 0x000000a0a114723e */ /* 0x000fe200000010ff */
[----:B------:R-:W-:Y:S01]  /*6d90*/  FADD.FTZ R160, R160, R157 ;  /* 0x0000009da0a07221 */ /* 0x000fe20000010000 */
[----:B------:R-:W-:Y:S03]  /*6da0*/  F2FP.BF16.PACK_AB R21, R163, R162 ;  /* 0x000000a2a315723e */ /* 0x000fe600000010ff */
[----:B--2---:R-:W-:Y:S01]  /*6db0*/  F2FP.BF16.PACK_AB R22, R219, R214 ;  /* 0x000000d6db16723e */ /* 0x004fe200000010ff */
[----:B------:R-:W-:Y:S01]  /*6dc0*/  FADD.FTZ R162, R162, R159 ;  /* 0x0000009fa2a27221 */ /* 0x000fe20000010000 */
[----:B---3--:R-:W-:Y:S01]  /*6dd0*/  F2FP.BF16.PACK_AB R23, R167, R216 ;  /* 0x000000d8a717723e */ /* 0x008fe200000010ff */
[----:B------:R-:W-:Y:S02]  /*6de0*/  FADD.FTZ R161, R161, R160 ;  /* 0x000000a0a1a17221 */ /* 0x000fe40000010000 */
[----:B------:R-:W-:Y:S02]  /*6df0*/  FADD.FTZ R163, R163, R162 ;  /* 0x000000a2a3a37221 */ /* 0x000fe40000010000 */
[----:B------:R-:W-:Y:S02]  /*6e00*/  FADD.FTZ R214, R214, R161 ;  /* 0x000000a1d6d67221 */ /* 0x000fe40000010000 */
[C---:B-1----:R-:W-:Y:S01]  /*6e10*/  HMMA.16816.F32.BF16 R128, R20.reuse, R24, R8 ;  /* 0x000000181480723c */ /* 0x042fe20000041808 */
[----:B------:R-:W1:Y:S02]  /*6e20*/  LDSM.16.MT88.4 R8, [R190+0x5900] ;  /* 0x00590000be08783b */ /* 0x000e640000004200 */
[----:B------:R-:W-:Y:S02]  /*6e30*/  FADD.FTZ R216, R216, R163 ;  /* 0x000000a3d8d87221 */ /* 0x000fe40000010000 */
[----:B------:R-:W-:Y:S02]  /*6e40*/  FADD.FTZ R217, R219, R214 ;  /* 0x000000d6dbd97221 */ /* 0x000fe40000010000 */
[----:B------:R-:W-:Y:S01]  /*6e50*/  FADD.FTZ R215, R167, R216 ;  /* 0x000000d8a7d77221 */ /* 0x000fe20000010000 */
        /* <DEDUP_REMOVED lines=12> */
[C---:B-----5:R-:W-:Y:S08]  /*6f20*/  HMMA.16816.F32.BF16 R80, R20.reuse, R28, R80 ;  /* 0x0000001c1450723c */ /* 0x060ff00000041850 */
[C---:B------:R-:W-:Y:S01]  /*6f30*/  HMMA.16816.F32.BF16 R84, R20.reuse, R30, R84 ;  /* 0x0000001e1454723c */ /* 0x040fe20000041854 */
[----:B------:R-:W3:Y:S07]  /*6f40*/  LDSM.16.MT88.4 R28, [R188+0x5900] ;  /* 0x00590000bc1c783b */ /* 0x000eee0000004200 */
        /* <DEDUP_REMOVED lines=11> */
.L_x_1729:
        /* <DEDUP_REMOVED lines=123> */
.L_x_1721:
        /* <DEDUP_REMOVED lines=165> */
.L_x_1734:
        /* <DEDUP_REMOVED lines=146> */
.L_x_1736:
[----:B--2---:R-:W-:Y:S05]  /*8b20*/  BSYNC B0 ;  /* 0x0000000000007941 */ /* 0x004fea0003800000 */
.L_x_1735:
        /* <DEDUP_REMOVED lines=23> */
.L_x_1738:
[----:B------:R-:W-:Y:S05]  /*8ca0*/  BSYNC B0 ;  /* 0x0000000000007941 */ /* 0x000fea0003800000 */
.L_x_1737:
        /* <DEDUP_REMOVED lines=23> */
.L_x_1740:
[----:B------:R-:W-:Y:S05]  /*8e20*/  BSYNC B0 ;  /* 0x0000000000007941 */ /* 0x000fea0003800000 */
.L_x_1739:
        /* <DEDUP_REMOVED lines=24> */
.L_x_1733:
        /* <DEDUP_REMOVED lines=31> */
.L_x_1741:
        /* <DEDUP_REMOVED lines=43> */
.L_x_1743:
[----:B------:R-:W-:Y:S05]  /*9450*/  BSYNC B0 ;  /* 0x0000000000007941 */ /* 0x000fea0003800000 */
.L_x_1742:
        /* <DEDUP_REMOVED lines=70> */
.L_x_1745:
[----:B------:R-:W-:Y:S05]  /*98c0*/  BSYNC B0 ;  /* 0x0000000000007941 */ /* 0x000fea0003800000 */
.L_x_1744:
        /* <DEDUP_REMOVED lines=21> */
.L_x_1747:
[----:B------:R-:W-:Y:S05]  /*9a20*/  BSYNC B0 ;  /* 0x0000000000007941 */ /* 0x000fea0003800000 */
.L_x_1746:
        /* <DEDUP_REMOVED lines=21> */
.L_x_1749:
[----:B------:R-:W-:Y:S05]  /*9b80*/  BSYNC B0 ;  /* 0x0000000000007941 */ /* 0x000fea0003800000 */
.L_x_1748:
        /* <DEDUP_REMOVED lines=22> */
.L_x_1750:
        /* <DEDUP_REMOVED lines=9> */
.L_x_3423:


//--------------------- .text._ZN7cutlass13device_kernelIN5flash19enable_sm80_to_sm89INS1_16FlashAttnFwdSm80INS1_25CollectiveMainloopFwdSm80ILi8ELi1ELb0EN4cute5tupleIJNS5_1CILi128EEENS7_ILi64EEENS7_ILi192EEEEEELi192ENS_10bfloat16_tEfNS_4arch4Sm80ELb0ELb0ELb0ELb1ELb1ELb1ELb1ELb0EEENS1_21CollectiveEpilogueFwdINS6_IJS8_SA_S9_EEENS6_IJNS7_ILi1EEESI_SI_EEESC_SE_Li256ELb1ELb1ELb0ELb0EEENS1_19SingleTileSchedulerILb1ELb0ELb1ELi128EEEEEEEEEvNT_6ParamsE --------------------------
	.section	.text._ZN7cutlass13device_kernelIN5flash19enable_sm80_to_sm89INS1_16FlashAttnFwdSm80INS1_25CollectiveMainloopFwdSm80ILi8ELi1ELb0EN4cute5tupleIJNS5_1CILi128EEENS7_ILi64EEENS7_ILi192EEEEEELi192ENS_10bfloat16_tEfNS_4arch4Sm80ELb0ELb0ELb0ELb1ELb1ELb1ELb1ELb0EEENS1_21CollectiveEpilogueFwdINS6_IJS8_SA_S9_EEENS6_IJNS7_ILi1EEESI_SI_EEESC_SE_Li256ELb1ELb1ELb0ELb0EEENS1_19SingleTileSchedulerILb1ELb0ELb1ELi128EEEEEEEEEvNT_6ParamsE,"ax",@progbits
	.sectioninfo	@"SHI_REGISTERS=234"
	.align	128
.text._ZN7cutlass13device_kernelIN5flash19enable_sm80_to_sm89INS1_16FlashAttnFwdSm80INS1_25CollectiveMainloopFwdSm80ILi8ELi1ELb0EN4cute5tupleIJNS5_1CILi128EEENS7_ILi64EEENS7_ILi192EEEEEELi192ENS_10bfloat16_tEfNS_4arch4Sm80ELb0ELb0ELb0ELb1ELb1ELb1ELb1ELb0EEENS1_21CollectiveEpilogueFwdINS6_IJS8_SA_S9_EEENS6_IJNS7_ILi1EEESI_SI_EEESC_SE_Li256ELb1ELb1ELb0ELb0EEENS1_19SingleTileSchedulerILb1ELb0ELb1ELi128EEEEEEEEEvNT_6ParamsE:
        .type           _ZN7cutlass13device_kernelIN5flash19enable_sm80_to_sm89INS1_16FlashAttnFwdSm80INS1_25CollectiveMainloopFwdSm80ILi8ELi1ELb0EN4cute5tupleIJNS5_1CILi128EEENS7_ILi64EEENS7_ILi192EEEEEELi192ENS_10bfloat16_tEfNS_4arch4Sm80ELb0ELb0ELb0ELb1ELb1ELb1ELb1ELb0EEENS1_21CollectiveEpilogueFwdINS6_IJS8_SA_S9_EEENS6_IJNS7_ILi1EEESI_SI_EEESC_SE_Li256ELb1ELb1ELb0ELb0EEENS1_19SingleTileSchedulerILb1ELb0ELb1ELi128EEEEEEEEEvNT_6ParamsE,@function
        .size           _ZN7cutlass13device_kernelIN5flash19enable_sm80_to_sm89INS1_16FlashAttnFwdSm80INS1_25CollectiveMainloopFwdSm80ILi8ELi1ELb0EN4cute5tupleIJNS5_1CILi128EEENS7_ILi64EEENS7_ILi192EEEEEELi192ENS_10bfloat16_tEfNS_4arch4Sm80ELb0ELb0ELb0ELb1ELb1ELb1ELb1ELb0EEENS1_21CollectiveEpilogueFwdINS6_IJS8_SA_S9_EEENS6_IJNS7_ILi1EEESI_SI_EEESC_SE_Li256ELb1ELb1ELb0ELb0EEENS1_19SingleTileSchedulerILb1ELb0ELb1ELi128EEEEEEEEEvNT_6ParamsE,(.L_x_3424 - _ZN7cutlass13device_kernelIN5flash19enable_sm80_to_sm89INS1_16FlashAttnFwdSm80INS1_25CollectiveMainloopFwdSm80ILi8ELi1ELb0EN4cute5tupleIJNS5_1CILi128EEENS7_ILi64EEENS7_ILi192EEEEEELi192ENS_10bfloat16_tEfNS_4arch4Sm80ELb0ELb0ELb0ELb1ELb1ELb1ELb1ELb0EEENS1_21CollectiveEpilogueFwdINS6_IJS8_SA_S9_EEENS6_IJNS7_ILi1EEESI_SI_EEESC_SE_Li256ELb1ELb1ELb0ELb0EEENS1_19SingleTileSchedulerILb1ELb0ELb1ELi128EEEEEEEEEvNT_6ParamsE)
        .other          _ZN7cutlass13device_kernelIN5flash19enable_sm80_to_sm89INS1_16FlashAttnFwdSm80INS1_25CollectiveMainloopFwdSm80ILi8ELi1ELb0EN4cute5tupleIJNS5_1CILi128EEENS7_ILi64EEENS7_ILi192EEEEEELi192ENS_10bfloat16_tEfNS_4arch4Sm80ELb0ELb0ELb0ELb1ELb1ELb1ELb1ELb0EEENS1_21CollectiveEpilogueFwdINS6_IJS8_SA_S9_EEENS6_IJNS7_ILi1EEESI_SI_EEESC_SE_Li256ELb1ELb1ELb0ELb0EEENS1_19SingleTileSchedulerILb1ELb0ELb1ELi128EEEEEEEEEvNT_6ParamsE,@"STO_CUDA_ENTRY STV_DEFAULT"
_ZN7cutlass13device_kernelIN5flash19enable_sm80_to_sm89INS1_16FlashAttnFwdSm80INS1_25CollectiveMainloopFwdSm80ILi8ELi1ELb0EN4cute5tupleIJNS5_1CILi128EEENS7_ILi64EEENS7_ILi192EEEEEELi192ENS_10bfloat16_tEfNS_4arch4Sm80ELb0ELb0ELb0ELb1ELb1ELb1ELb1ELb0EEENS1_21CollectiveEpilogueFwdINS6_IJS8_SA_S9_EEENS6_IJNS7_ILi1EEESI_SI_EEESC_SE_Li256ELb1ELb1ELb0ELb0EEENS1_19SingleTileSchedulerILb1ELb0ELb1ELi128EEEEEEEEEvNT_6ParamsE:
[----:B------:R-:W-:Y:S02]  /*0000*/  MOV R1, c[0x0][0x28] ;  /* 0x00000a0000017a02 */ /* 0x000fe40000000f00 */
[----:B------:R-:W1:Y:S01]  /*0010*/  S2R R84, SR_TID.X ;  /* 0x0000000000547919 */ /* 0x000e620000002100 */
[----:B------:R-:W-:-:S03]  /*0020*/  ULDC.64 UR6, c[0x0][0x118] ;  /* 0x0000460000067ab9 */ /* 0x000fc60000000a00 */
[----:B------:R-:W2:Y:S04]  /*0030*/  S2R R201, SR_CTAID.Z ;  /* 0x0000000000c97919 */ /* 0x000ea80000002700 */
[----:B------:R-:W3:Y:S01]  /*0040*/  S2R R86, SR_CTAID.X ;  /* 0x0000000000567919 */ /* 0x000ee20000002500 */
[----:B-1----:R-:W-:-:S05]  /*0050*/  SHF.R.U32.HI R4, RZ, 0x5, R84 ;  /* 0x00000005ff047819 */ /* 0x002fca0000011654 */
[----:B------:R-:W1:Y:S02]  /*0060*/  SHFL.IDX PT, R0, R4, RZ, 0x1f ;  /* 0x00001fff04007589 */ /* 0x000e6400000e0000 */
[----:B-1----:R-:W-:Y:S02]  /*0070*/  ISETP.NE.AND P0, PT, R0, RZ, PT ;  /* 0x000000ff0000720c */ /* 0x002fe40003f05270 */
[----:B------:R-:W-:-:S05]  /*0080*/  MOV R0, 0x4 ;  /* 0x0000000400007802 */ /* 0x000fca0000000f00 */
[----:B--2---:R-:W-:-:S06]  /*0090*/  IMAD.WIDE R2, R201, R0, c[0x0][0x568] ;  /* 0x00015a00c9027625 */ /* 0x004fcc00078e0200 */
[----:B------:R-:W-:Y:S05]  /*00a0*/  @!P0 BRA `(.L_x_1751) ;  /* 0x0000013000008947 */ /* 0x000fea0003800000 */
[----:B---3--:R-:W-:-:S04]  /*00b0*/  ISETP.NE.U32.AND P0, PT, RZ, c[0x0][0x568], PT ;  /* 0x00015a00ff007a0c */ /* 0x008fc80003f05070 */
[----:B------:R-:W-:-:S13]  /*00c0*/  ISETP.NE.AND.EX P0, PT, RZ, c[0x0][0x56c], PT, P0 ;  /* 0x00015b00ff007a0c */ /* 0x000fda0003f05300 */
[----:B------:R-:W-:Y:S05]  /*00d0*/  @!P0 BRA `(.L_x_1752) ;  /* 0x0000002000008947 */ /* 0x000fea0003800000 */
[----:B------:R1:W5:Y:S01]  /*00e0*/  LDG.E R3, [R2.64] ;  /* 0x0000000602037981 */ /* 0x000362000c1e1900 */
[----:B------:R-:W-:Y:S05]  /*00f0*/  BRA `(.L_x_1753) ;  /* 0x0000009000007947 */ /* 0x000fea0003800000 */
.L_x_1752:
        /* <DEDUP_REMOVED lines=8> */
.L_x_1754:
[----:B------:R-:W-:-:S05]  /*0180*/  MOV R3, c[0x0][0x54c] ;  /* 0x0001530000037a02 */ /* 0x000fca0000000f00 */
.L_x_1753:
[----:B-----5:R-:W-:Y:S01]  /*0190*/  IMAD R3, R3, c[0x0][0x548], RZ ;  /* 0x0001520003037a24 */ /* 0x020fe200078e02ff */
[----:B-1----:R-:W-:-:S04]  /*01a0*/  SHF.L.U32 R2, R86, 0x7, RZ ;  /* 0x0000000756027819 */ /* 0x002fc800000006ff */
[----:B------:R-:W-:-:S04]  /*01b0*/  ISETP.GE.AND P0, PT, R2, R3, PT ;  /* 0x000000030200720c */ /* 0x000fc80003f06270 */
[----:B------:R-:W-:Y:S01]  /*01c0*/  SEL R201, R201, 0xffffffff, !P0 ;  /* 0xffffffffc9c97807 */ /* 0x000fe20004000000 */
[----:B------:R-:W-:Y:S05]  /*01d0*/  BRA `(.L_x_1755) ;  /* 0x0000012000007947 */ /* 0x000fea0003800000 */
.L_x_1751:
[----:B---3--:R-:W-:-:S04]  /*01e0*/  ISETP.NE.U32.AND P0, PT, RZ, c[0x0][0x568], PT ;  /* 0x00015a00ff007a0c */ /* 0x008fc80003f05070 */
[----:B------:R-:W-:-:S13]  /*01f0*/  ISETP.NE.AND.EX P0, PT, RZ, c[0x0][0x56c], PT, P0 ;  /* 0x00015b00ff007a0c */ /* 0x000fda0003f05300 */
[----:B------:R-:W-:Y:S05]  /*0200*/  @!P0 BRA `(.L_x_1756) ;  /* 0x0000002000008947 */ /* 0x000fea0003800000 */
[----:B------:R1:W5:Y:S01]  /*0210*/  LDG.E R3, [R2.64] ;  /* 0x0000000602037981 */ /* 0x000362000c1e1900 */
[----:B------:R-:W-:Y:S05]  /*0220*/  BRA `(.L_x_1757) ;  /* 0x0000009000007947 */ /* 0x000fea0003800000 */
.L_x_1756:
        /* <DEDUP_REMOVED lines=8> */
.L_x_1758:
[----:B------:R-:W-:-:S05]  /*02b0*/  MOV R3, c[0x0][0x54c] ;  /* 0x0001530000037a02 */ /* 0x000fca0000000f00 */
.L_x_1757:
[----:B-----5:R-:W-:Y:S01]  /*02c0*/  IMAD R3, R3, c[0x0][0x548], RZ ;  /* 0x0001520003037a24 */ /* 0x020fe200078e02ff */
[----:B-1----:R-:W-:-:S04]  /*02d0*/  SHF.L.U32 R2, R86, 0x7, RZ ;  /* 0x0000000756027819 */ /* 0x002fc800000006ff */
[----:B------:R-:W-:-:S04]  /*02e0*/  ISETP.GE.AND P0, PT, R2, R3, PT ;  /* 0x000000030200720c */ /* 0x000fc80003f06270 */
[----:B------:R-:W-:-:S04]  /*02f0*/  SEL R201, R201, 0xffffffff, !P0 ;  /* 0xffffffffc9c97807 */ /* 0x000fc80004000000 */
.L_x_1755:
        /* <DEDUP_REMOVED lines=20> */
[----:B------:R-:W1:Y:S01]  /*0440*/  S2R R199, SR_CTAID.Y ;  /* 0x0000000000c77919 */ /* 0x000e620000002600 */
[----:B------:R-:W-:Y:S01]  /*0450*/  ULDC UR5, c[0x0][0x2ac] ;  /* 0x0000ab0000057ab9 */ /* 0x000fe20000000800 */
[----:B------:R-:W-:Y:S02]  /*0460*/  IMAD.MOV.U32 R200, RZ, RZ, RZ ;  /* 0x000000ffffc87224 */ /* 0x000fe400078e00ff */
[----:B------:R2:W5:Y:S01]  /*0470*/  @P0 LDG.E R90, [R2.64] ;  /* 0x00000006025a0981 */ /* 0x000562000c1e1900 */
[----:B------:R-:W-:Y:S01]  /*0480*/  ULDC UR4, c[0x0][0x1d0] ;  /* 0x0000740000047ab9 */ /* 0x000fe20000000800 */
[----:B------:R-:W-:-:S02]  /*0490*/  @P2 IMAD.WIDE R6, R201, R0, c[0x0][0x370] ;  /* 0x0000dc00c9062625 */ /* 0x000fc400078e0200 */
[----:B------:R2:W5:Y:S04]  /*04a0*/  @P1 LDG.E R154, [R10.64] ;  /* 0x000000060a9a1981 */ /* 0x000568000c1e1900 */
[----:B------:R2:W5:Y:S04]  /*04b0*/  @P3 LDG.E R98, [R4.64] ;  /* 0x0000000604623981 */ /* 0x000568000c1e1900 */
[----:B------:R2:W5:Y:S01]  /*04c0*/  @P4 LDG.E R171, [R8.64] ;  /* 0x0000000608ab4981 */ /* 0x000562000c1e1900 */
[----:B------:R-:W-:-:S03]  /*04d0*/  UIMAD UR4, UR5, UR4, URZ ;  /* 0x00000004050472a4 */ /* 0x000fc6000f8e023f */
[----:B------:R3:W5:Y:S01]  /*04e0*/  @P2 LDG.E R200, [R6.64] ;  /* 0x0000000606c82981 */ /* 0x000762000c1e1900 */
[----:B------:R-:W-:Y:S01]  /*04f0*/  IMAD.MOV.U32 R155, RZ, RZ, c[0x0][0x228] ;  /* 0x00008a00ff9b7624 */ /* 0x000fe200078e00ff */
[----:B-1----:R-:W-:Y:S02]  /*0500*/  SHF.R.S32.HI R88, RZ, 0x1f, R199 ;  /* 0x0000001fff587819 */ /* 0x002fe400000114c7 */
[----:B---3--:R-:W-:Y:S01]  /*0510*/  MOV R7, UR4 ;  /* 0x0000000400077c02 */ /* 0x008fe20008000f00 */
[----:B------:R-:W-:Y:S05]  /*0520*/  @P0 BRA `(.L_x_1759) ;  /* 0x0000004000000947 */ /* 0x000fea0003800000 */
[----:B--2---:R-:W-:Y:S05]  /*0530*/  @!P1 BRA `(.L_x_1759) ;  /* 0x0000003000009947 */ /* 0x004fea0003800000 */
[----:B-----5:R-:W2:Y:S04]  /*0540*/  LDG.E R90, [R10.64] ;  /* 0x000000060a5a7981 */ /* 0x020ea8000c1e1900 */
[----:B------:R-:W2:Y:S02]  /*0550*/  LDG.E R3, [R10.64+0x4] ;  /* 0x000004060a037981 */ /* 0x000ea4000c1e1900 */
[----:B--2---:R-:W-:-:S02]  /*0560*/  IADD3 R90, -R90, R3, RZ ;  /* 0x000000035a5a7210 */ /* 0x004fc40007ffe1ff */
.L_x_1759:
[----:B--2---:R-:W-:-:S04]  /*0570*/  ISETP.NE.U32.AND P0, PT, RZ, c[0x0][0x368], PT ;  /* 0x0000da00ff007a0c */ /* 0x004fc80003f05070 */
[----:B------:R-:W-:-:S13]  /*0580*/  ISETP.NE.AND.EX P0, PT, RZ, c[0x0][0x36c], PT, P0 ;  /* 0x0000db00ff007a0c */ /* 0x000fda0003f05300 */
[----:B------:R-:W-:Y:S05]  /*0590*/  @!P0 BRA `(.L_x_1760) ;  /* 0x0000003000008947 */ /* 0x000fea0003800000 */
[----:B------:R-:W-:-:S05]  /*05a0*/  IMAD.WIDE R2, R201, R0, c[0x0][0x368] ;  /* 0x0000da00c9027625 */ /* 0x000fca00078e0200 */
[----:B------:R1:W5:Y:S01]  /*05b0*/  LDG.E R7, [R2.64] ;  /* 0x0000000602077981 */ /* 0x000362000c1e1900 */
[----:B------:R-:W-:Y:S05]  /*05c0*/  BRA `(.L_x_1761) ;  /* 0x0000004000007947 */ /* 0x000fea0003800000 */
.L_x_1760:
[----:B------:R-:W-:Y:S05]  /*05d0*/  @!P3 BRA `(.L_x_1761) ;  /* 0x000000300000b947 */ /* 0x000fea0003800000 */
[----:B------:R-:W2:Y:S04]  /*05e0*/  LDG.E R7, [R4.64] ;  /* 0x0000000604077981 */ /* 0x000ea8000c1e1900 */
[----:B------:R-:W2:Y:S02]  /*05f0*/  LDG.E R2, [R4.64+0x4] ;  /* 0x0000040604027981 */ /* 0x000ea4000c1e1900 */
[----:B--2---:R-:W-:Y:S02]  /*0600*/  IADD3 R7, -R7, R2, RZ ;  /* 0x0000000207077210 */ /* 0x004fe40007ffe1ff */
.L_x_1761:
[----:B-1----:R-:W2:Y:S04]  /*0610*/  @P4 LDG.E R3, [R8.64] ;  /* 0x0000000608034981 */ /* 0x002ea8000c1e1900 */
[----:B------:R-:W2:Y:S01]  /*0620*/  @P4 LDG.E R4, [R8.64+0x4] ;  /* 0x0000040608044981 */ /* 0x000ea2000c1e1900 */
[----:B-----5:R-:W-:Y:S01]  /*0630*/  IMAD.IADD R2, R7, 0x1, -R200 ;  /* 0x0000000107027824 */ /* 0x020fe200078e0ac8 */
        /* <DEDUP_REMOVED lines=30> */
[----:B------:R-:W-:Y:S01]  /*0820*/  IADD3 R148, R3, -0x1, RZ ;  /* 0xffffffff03947810 */ /* 0x000fe20007ffe0ff */
[----:B------:R-:W-:Y:S01]  /*0830*/  IMAD.MOV.U32 R111, RZ, RZ, 0x6 ;  /* 0x00000006ff6f7424 */ /* 0x000fe200078e00ff */
[----:B------:R-:W-:Y:S01]  /*0840*/  LEA.HI R4, R5, R84, RZ, 0x3 ;  /* 0x0000005405047211 */ /* 0x000fe200078f18ff */
[----:B------:R-:W-:Y:S01]  /*0850*/  IMAD.IADD R98, R98, 0x1, R7 ;  /* 0x0000000162627824 */ /* 0x000fe200078e0207 */
[----:B------:R-:W-:Y:S01]  /*0860*/  SHF.R.S32.HI R2, RZ, 0x1f, R171 ;  /* 0x0000001fff027819 */ /* 0x000fe200000114ab */
[----:B------:R-:W-:Y:S01]  /*0870*/  IMAD.SHL.U32 R108, R122, 0x40, RZ ;  /* 0x000000407a6c7824 */ /* 0x000fe200078e00ff */
[----:B------:R-:W-:Y:S01]  /*0880*/  LOP3.LUT R3, R4, 0x1ffffff8, RZ, 0xc0, !PT ;  /* 0x1ffffff804037812 */ /* 0x000fe200078ec0ff */
[----:B------:R-:W-:Y:S01]  /*0890*/  IMAD R168, R88, c[0x0][0x240], RZ ;  /* 0x0000900058a87a24 */ /* 0x000fe200078e02ff */
[----:B------:R-:W-:Y:S01]  /*08a0*/  SHF.R.S32.HI R4, RZ, 0x3, R4 ;  /* 0x00000003ff047819 */ /* 0x000fe20000011404 */
[----:B------:R-:W-:Y:S01]  /*08b0*/  IMAD.MOV.U32 R121, RZ, RZ, 0x5 ;  /* 0x00000005ff797424 */ /* 0x000fe200078e00ff */
[----:B------:R-:W-:Y:S01]  /*08c0*/  SHF.L.U64.HI R107, R122, R111, c[0x0][0x23c] ;  /* 0x00008f007a6b7619 */ /* 0x000fe2000001026f */
[----:B------:R-:W-:Y:S01]  /*08d0*/  IMAD.IADD R8, R84, 0x1, -R3 ;  /* 0x0000000154087824 */ /* 0x000fe200078e0a03 */
[C---:B------:R-:W-:Y:S01]  /*08e0*/  IADD3 R170, P0, R4.reuse, R171, RZ ;  /* 0x000000ab04aa7210 */ /* 0x040fe20007f1e0ff */
[----:B------:R-:W-:Y:S01]  /*08f0*/  IMAD.SHL.U32 R3, R4, 0x40, RZ ;  /* 0x0000004004037824 */ /* 0x000fe200078e00ff */
[----:B------:R-:W-:Y:S01]  /*0900*/  SHF.R.S32.HI R10, RZ, 0x1f, R148 ;  /* 0x0000001fff0a7819 */ /* 0x000fe20000011494 */
[----:B------:R-:W-:Y:S01]  /*0910*/  IMAD.SHL.U32 R8, R8, 0x8, RZ ;  /* 0x0000000808087824 */ /* 0x000fe200078e00ff */
[----:B------:R-:W-:Y:S01]  /*0920*/  LEA.HI.X.SX32 R171, R4, R2, 0x1, P0 ;  /* 0x0000000204ab7211 */ /* 0x000fe200000f0eff */
[----:B------:R-:W-:Y:S01]  /*0930*/  IMAD R7, R107, R148, RZ ;  /* 0x000000946b077224 */ /* 0x000fe200078e02ff */
[----:B------:R-:W-:Y:S01]  /*0940*/  LOP3.LUT R3, R3, 0x1c0, RZ, 0xc0, !PT ;  /* 0x000001c003037812 */ /* 0x000fe200078ec0ff */
[----:B------:R-:W-:Y:S01]  /*0950*/  IMAD.IADD R105, R155, 0x1, -R4 ;  /* 0x000000019b697824 */ /* 0x000fe200078e0a04 */
[--C-:B------:R-:W-:Y:S01]  /*0960*/  SHF.R.S32.HI R9, RZ, 0x1f, R8.reuse ;  /* 0x0000001fff097819 */ /* 0x100fe20000011408 */
[----:B------:R-:W-:Y:S01]  /*0970*/  IMAD R10, R10, R108, R7 ;  /* 0x0000006c0a0a7224 */ /* 0x000fe200078e0207 */
[----:B------:R-:W-:Y:S01]  /*0980*/  LOP3.LUT R2, R3, 0x38, R8, 0xf8, !PT ;  /* 0x0000003803027812 */ /* 0x000fe200078ef808 */
[----:B------:R-:W-:Y:S01]  /*0990*/  IMAD R7, R171, c[0x0][0x238], RZ ;  /* 0x00008e00ab077a24 */ /* 0x000fe200078e02ff */
[----:B------:R-:W-:Y:S01]  /*09a0*/  SHF.R.U32.HI R3, RZ, 0x3, R3 ;  /* 0x00000003ff037819 */ /* 0x000fe20000011603 */
[----:B------:R-:W-:Y:S01]  /*09b0*/  IMAD R168, R199, c[0x0][0x244], R168 ;  /* 0x00009100c7a87a24 */ /* 0x000fe200078e02a8 */
[----:B------:R-:W-:Y:S01]  /*09c0*/  SEL R166, R201, RZ, !P4 ;  /* 0x000000ffc9a67207 */ /* 0x000fe20006000000 */
[----:B------:R-:W-:Y:S01]  /*09d0*/  IMAD R12, R170, c[0x0][0x23c], R7 ;  /* 0x00008f00aa0c7a24 */ /* 0x000fe200078e0207 */
[----:B------:R-:W-:Y:S01]  /*09e0*/  LOP3.LUT R3, R2, R3, RZ, 0x3c, !PT ;  /* 0x0000000302037212 */ /* 0x000fe200078e3cff */
[----:B------:R-:W-:Y:S01]  /*09f0*/  IMAD.WIDE.U32 R6, R170, c[0x0][0x238], R8 ;  /* 0x00008e00aa067a25 */ /* 0x000fe200078e0008 */
[----:B------:R-:W-:Y:S01]  /*0a00*/  IADD3 R2, R8, 0x40, RZ ;  /* 0x0000004008027810 */ /* 0x000fe20007ffe0ff */
[----:B------:R-:W-:Y:S01]  /*0a10*/  ULDC.U8 UR4, c[0x0][0x298] ;  /* 0x0000a60000047ab9 */ /* 0x000fe20000000000 */
[----:B------:R-:W-:Y:S01]  /*0a20*/  LEA.HI R146, R5, R84, RZ, 0x6 ;  /* 0x0000005405927211 */ /* 0x000fe200078f30ff */
[----:B------:R-:W-:Y:S01]  /*0a30*/  IMAD.IADD R13, R7, 0x1, R12 ;  /* 0x00000001070d7824 */ /* 0x000fe200078e020c */
[----:B------:R-:W-:Y:S01]  /*0a40*/  ISETP.GE.AND P6, PT, R2, c[0x0][0x1d4], PT ;  /* 0x0000750002007a0c */ /* 0x000fe20003fc6270 */
[----:B------:R-:W-:Y:S01]  /*0a50*/  IMAD.MOV.U32 R12, RZ, RZ, R6 ;  /* 0x000000ffff0c7224 */ /* 0x000fe200078e0006 */
[----:B------:R-:W-:Y:S01]  /*0a60*/  SHF.R.S32.HI R2, RZ, 0x1f, R201 ;  /* 0x0000001fff027819 */ /* 0x000fe200000114c9 */
[----:B------:R-:W-:Y:S01]  /*0a70*/  IMAD R0, R148, -0x40, R105 ;  /* 0xffffffc094007824 */ /* 0x000fe200078e0269 */
[----:B------:R-:W-:Y:S01]  /*0a80*/  ISETP.GE.AND P2, PT, R8, c[0x0][0x1d4], PT ;  /* 0x0000750008007a0c */ /* 0x000fe20003f46270 */
[----:B------:R-:W-:Y:S01]  /*0a90*/  IMAD.WIDE.U32 R12, R199, c[0x0][0x240], R12 ;  /* 0x00009000c70c7a25 */ /* 0x000fe200078e000c */
[----:B------:R-:W-:-:S02]  /*0aa0*/  SEL R103, R2, RZ, !P4 ;  /* 0x000000ff02677207 */ /* 0x000fc40006000000 */
[C---:B------:R-:W-:Y:S01]  /*0ab0*/  ISETP.GE.AND P1, PT, R0.reuse, 0x1, PT ;  /* 0x000000010000780c */ /* 0x040fe20003f26270 */
[----:B------:R-:W-:Y:S01]  /*0ac0*/  IMAD.IADD R169, R13, 0x1, R168 ;  /* 0x000000010da97824 */ /* 0x000fe200078e02a8 */
[----:B------:R-:W-:Y:S01]  /*0ad0*/  ISETP.GT.AND P0, PT, R0, 0x20, PT ;  /* 0x000000200000780c */ /* 0x000fe20003f04270 */
[----:B------:R-:W-:Y:S01]  /*0ae0*/  IMAD R177, R103, c[0x0][0x248], RZ ;  /* 0x0000920067b17a24 */ /* 0x000fe200078e02ff */
[----:B------:R-:W-:Y:S01]  /*0af0*/  IADD3 R0, R8, 0x80, RZ ;  /* 0x0000008008007810 */ /* 0x000fe20007ffe0ff */
[----:B------:R-:W-:Y:S01]  /*0b00*/  IMAD.MOV.U32 R168, RZ, RZ, R12 ;  /* 0x000000ffffa87224 */ /* 0x000fe200078e000c */
[----:B------:R-:W-:Y:S01]  /*0b10*/  LEA.HI R4, R5, R84, RZ, 0x2 ;  /* 0x0000005405047211 */ /* 0x000fe200078f10ff */
[----:B------:R-:W-:Y:S01]  /*0b20*/  IMAD R6, R88, c[0x0][0x260], RZ ;  /* 0x0000980058067a24 */ /* 0x000fe200078e02ff */
[----:B------:R-:W-:Y:S01]  /*0b30*/  LOP3.LUT R89, R89, 0xfffffffe, RZ, 0xc0, !PT ;  /* 0xfffffffe59597812 */ /* 0x000fe200078ec0ff */
[----:B------:R-:W-:Y:S01]  /*0b40*/  IMAD R177, R166, c[0x0][0x24c], R177 ;  /* 0x00009300a6b17a24 */ /* 0x000fe200078e02b1 */
[----:B------:R-:W-:Y:S01]  /*0b50*/  SHF.L.U64.HI R121, R122, R121, c[0x0][0x23c] ;  /* 0x00008f007a797619 */ /* 0x000fe20000010279 */
[----:B------:R-:W-:Y:S01]  /*0b60*/  IMAD.WIDE.U32 R168, R166, c[0x0][0x248], R168 ;  /* 0x00009200a6a87a25 */ /* 0x000fe200078e00a8 */
[----:B------:R-:W-:-:S02]  /*0b70*/  @P2 LOP3.LUT R89, R89, 0x1, RZ, 0xfc, !PT ;  /* 0x0000000159592812 */ /* 0x000fc400078efcff */
[----:B------:R-:W-:Y:S01]  /*0b80*/  ISETP.GE.AND P5, PT, R0, c[0x0][0x1d4], PT ;  /* 0x0000750000007a0c */ /* 0x000fe20003fa6270 */
[C---:B------:R-:W-:Y:S01]  /*0b90*/  IMAD R6, R199.reuse, c[0x0][0x264], R6 ;  /* 0x00009900c7067a24 */ /* 0x040fe200078e0206 */
[----:B------:R-:W-:Y:S01]  /*0ba0*/  SHF.R.S32.HI R153, RZ, 0x2, R4 ;  /* 0x00000002ff997819 */ /* 0x000fe20000011404 */
[----:B------:R-:W-:Y:S01]  /*0bb0*/  IMAD.WIDE.U32 R8, R199, c[0x0][0x260], R8 ;  /* 0x00009800c7087a25 */ /* 0x000fe200078e0008 */
[C---:B------:R-:W-:Y:S02]  /*0bc0*/  LOP3.LUT P4, RZ, R89.reuse, 0x1, RZ, 0xc0, !PT ;  /* 0x0000000159ff7812 */ /* 0x040fe4000788c0ff */
[----:B------:R-:W-:Y:S01]  /*0bd0*/  SHF.R.S32.HI R158, RZ, 0x1f, R153 ;  /* 0x0000001fff9e7819 */ /* 0x000fe20000011499 */
[----:B------:R-:W-:Y:S01]  /*0be0*/  IMAD.SHL.U32 R146, R146, 0x8, RZ ;  /* 0x0000000892927824 */ /* 0x000fe200078e00ff */
[----:B------:R-:W-:Y:S01]  /*0bf0*/  LOP3.LUT R89, R89, 0xfffffffb, RZ, 0xc0, !PT ;  /* 0xfffffffb59597812 */ /* 0x000fe200078ec0ff */
[----:B------:R-:W-:Y:S01]  /*0c00*/  IMAD.IADD R177, R169, 0x1, R177 ;  /* 0x00000001a9b17824 */ /* 0x000fe200078e02b1 */
[----:B------:R-:W-:Y:S01]  /*0c10*/  LEA.HI R132, R5, R84, RZ, 0x5 ;  /* 0x0000005405847211 */ /* 0x000fe200078f28ff */
[----:B------:R-:W-:Y:S01]  /*0c20*/  IMAD.MOV.U32 R176, RZ, RZ, R168 ;  /* 0x000000ffffb07224 */ /* 0x000fe200078e00a8 */
[----:B------:R-:W-:Y:S01]  /*0c30*/  LOP3.LUT R146, R3, 0xfffffe00, R146, 0xf8, !PT ;  /* 0xfffffe0003927812 */ /* 0x000fe200078ef892 */
[----:B------:R-:W-:Y:S01]  /*0c40*/  IMAD.IADD R7, R9, 0x1, R6 ;  /* 0x0000000109077824 */ /* 0x000fe200078e0206 */
[----:B------:R-:W-:Y:S01]  /*0c50*/  LOP3.LUT R3, R4, 0xfffffffc, RZ, 0xc0, !PT ;  /* 0xfffffffc04037812 */ /* 0x000fe200078ec0ff */
[----:B------:R-:W-:Y:S01]  /*0c60*/  IMAD.MOV.U32 R6, RZ, RZ, R8 ;  /* 0x000000ffff067224 */ /* 0x000fe200078e0008 */
[----:B------:R-:W-:Y:S01]  /*0c70*/  SHF.R.S32.HI R4, RZ, 0x1f, R4 ;  /* 0x0000001fff047819 */ /* 0x000fe20000011404 */
[----:B------:R-:W-:-:S03]  /*0c80*/  IMAD.WIDE.U32 R8, R148, R108, R176 ;  /* 0x0000006c94087225 */ /* 0x000fc600078e00b0 */
[----:B------:R-:W-:Y:S01]  /*0c90*/  LEA.HI R4, R4, R153, RZ, 0x3 ;  /* 0x0000009904047211 */ /* 0x000fe200078f18ff */
[----:B------:R-:W-:Y:S01]  /*0ca0*/  IMAD.IADD R10, R9, 0x1, R10 ;  /* 0x00000001090a7824 */ /* 0x000fe200078e020a */
[----:B------:R-:W-:Y:S01]  /*0cb0*/  @P1 LEA R20, P2, R8, c[0x0][0x220], 0x1 ;  /* 0x0000880008141a11 */ /* 0x000fe200078408ff */
[----:B------:R-:W-:Y:S01]  /*0cc0*/  IMAD.SHL.U32 R122, R122, 0x20, RZ ;  /* 0x000000207a7a7824 */ /* 0x000fe200078e00ff */
[----:B------:R-:W-:Y:S01]  /*0cd0*/  LOP3.LUT R4, R4, 0xfffffff8, RZ, 0xc0, !PT ;  /* 0xfffffff804047812 */ /* 0x000fe200078ec0ff */
[----:B------:R-:W-:Y:S01]  /*0ce0*/  IMAD.IADD R0, R84, 0x1, -R3 ;  /* 0x0000000154007824 */ /* 0x000fe200078e0a03 */
[----:B------:R-:W-:Y:S01]  /*0cf0*/  @P1 LEA.HI.X R21, R8, c[0x0][0x224], R10, 0x1, P2 ;  /* 0x0000890008151a11 */ /* 0x000fe200010f0c0a */
[----:B------:R-:W-:Y:S01]  /*0d00*/  IMAD R160, R158, c[0x0][0x280], RZ ;  /* 0x0000a0009ea07a24 */ /* 0x000fe200078e02ff */
[----:B------:R-:W-:Y:S01]  /*0d10*/  @P0 IADD3 R8, P2, R122, R8, RZ ;  /* 0x000000087a080210 */ /* 0x000fe20007f5e0ff */
[C---:B------:R-:W-:Y:S02]  /*0d20*/  IMAD.SHL.U32 R16, R0.reuse, 0x8, RZ ;  /* 0x0000000800107824 */ /* 0x040fe400078e00ff */
[----:B------:R-:W-:-:S02]  /*0d30*/  IMAD.SHL.U32 R18, R0, 0x4, RZ ;  /* 0x0000000400127824 */ /* 0x000fc400078e00ff */
[----:B------:R-:W-:Y:S01]  /*0d40*/  @P0 IMAD.X R3, R121, 0x1, R10, P2 ;  /* 0x0000000179030824 */ /* 0x000fe200010e060a */
[----:B------:R-:W-:Y:S01]  /*0d50*/  SHF.R.S32.HI R17, RZ, 0x1f, R16 ;  /* 0x0000001fff117819 */ /* 0x000fe20000011410 */
[C---:B------:R-:W-:Y:S01]  /*0d60*/  IMAD R160, R153.reuse, c[0x0][0x284], R160 ;  /* 0x0000a10099a07a24 */ /* 0x040fe200078e02a0 */
[----:B------:R-:W-:Y:S01]  /*0d70*/  @P0 LEA R10, P2, R8, c[0x0][0x220], 0x1 ;  /* 0x00008800080a0a11 */ /* 0x000fe200078408ff */
[----:B------:R-:W-:Y:S01]  /*0d80*/  IMAD R158, R158, c[0x0][0x290], RZ ;  /* 0x0000a4009e9e7a24 */ /* 0x000fe200078e02ff */
[----:B------:R-:W-:Y:S01]  /*0d90*/  SHF.R.S32.HI R19, RZ, 0x1f, R18 ;  /* 0x0000001fff137819 */ /* 0x000fe20000011412 */
[C---:B------:R-:W-:Y:S01]  /*0da0*/  IMAD.WIDE.U32 R14, R153.reuse, c[0x0][0x280], R16 ;  /* 0x0000a000990e7a25 */ /* 0x040fe200078e0010 */
[----:B------:R-:W-:Y:S02]  /*0db0*/  @P0 LEA.HI.X R11, R8, c[0x0][0x224], R3, 0x1, P2 ;  /* 0x00008900080b0a11 */ /* 0x000fe400010f0c03 */
[----:B------:R-:W-:Y:S01]  /*0dc0*/  ISETP.GE.AND P2, PT, R16, c[0x0][0x27c], PT ;  /* 0x00009f0010007a0c */ /* 0x000fe20003f46270 */
[----:B------:R-:W-:Y:S01]  /*0dd0*/  IMAD.IADD R161, R160, 0x1, R15 ;  /* 0x00000001a0a17824 */ /* 0x000fe200078e020f */
[----:B------:R-:W-:Y:S01]  /*0de0*/  IADD3 R15, R18, 0x20, RZ ;  /* 0x00000020120f7810 */ /* 0x000fe20007ffe0ff */
[C---:B------:R-:W-:Y:S01]  /*0df0*/  IMAD R158, R153.reuse, c[0x0][0x294], R158 ;  /* 0x0000a500999e7a24 */ /* 0x040fe200078e029e */
[----:B------:R-:W-:Y:S01]  /*0e00*/  SEL R3, RZ, c[0x0][0x27c], !P2 ;  /* 0x00009f00ff037a07 */ /* 0x000fe20005000000 */
[----:B------:R-:W-:Y:S01]  /*0e10*/  IMAD.WIDE.U32 R12, R153, c[0x0][0x290], R16 ;  /* 0x0000a400990c7a25 */ /* 0x000fe200078e0010 */
[----:B------:R-:W-:-:S02]  /*0e20*/  IADD3 R152, R16, 0x60, RZ ;  /* 0x0000006010987810 */ /* 0x000fc40007ffe0ff */
[----:B------:R-:W-:Y:S01]  /*0e30*/  IADD3 R151, R16, 0x80, RZ ;  /* 0x0000008010977810 */ /* 0x000fe20007ffe0ff */
[----:B------:R-:W-:Y:S01]  /*0e40*/  IMAD.IADD R159, R158, 0x1, R13 ;  /* 0x000000019e9f7824 */ /* 0x000fe200078e020d */
[----:B------:R-:W-:Y:S01]  /*0e50*/  IADD3 R150, R16, 0xa0, RZ ;  /* 0x000000a010967810 */ /* 0x000fe20007ffe0ff */
[----:B------:R-:W-:Y:S02]  /*0e60*/  IMAD.WIDE.U32 R164, R153, c[0x0][0x280], R18 ;  /* 0x0000a00099a47a25 */ /* 0x000fe400078e0012 */
[----:B------:R-:W-:Y:S02]  /*0e70*/  @P2 LOP3.LUT R89, R89, 0x4, RZ, 0xfc, !PT ;  /* 0x0000000459592812 */ /* 0x000fe400078efcff */
[----:B------:R-:W-:Y:S02]  /*0e80*/  IMAD.SHL.U32 R146, R146, 0x2, RZ ;  /* 0x0000000292927824 */ /* 0x000fe400078e00ff */
[----:B------:R-:W-:Y:S01]  /*0e90*/  IMAD.IADD R13, R18, 0x1, R15 ;  /* 0x00000001120d7824 */ /* 0x000fe200078e020f */
[----:B------:R-:W-:Y:S01]  /*0ea0*/  LOP3.LUT R89, R89, 0xfffffffd, RZ, 0xc0, !PT ;  /* 0xfffffffd59597812 */ /* 0x000fe200078ec0ff */
[----:B------:R-:W-:Y:S01]  /*0eb0*/  IMAD.IADD R165, R165, 0x1, R160 ;  /* 0x00000001a5a57824 */ /* 0x000fe200078e02a0 */
[----:B------:R-:W-:Y:S01]  /*0ec0*/  @!PT LDS RZ, [RZ] ;  /* 0x00000000fffff984 */ /* 0x000fe20000000800 */
[----:B------:R-:W-:Y:S01]  /*0ed0*/  @!PT LDS RZ, [RZ] ;  /* 0x00000000fffff984 */ /* 0x000fe20000000800 */
[----:B------:R-:W-:Y:S01]  /*0ee0*/  @!PT LDS RZ, [RZ] ;  /* 0x00000000fffff984 */ /* 0x000fe20000000800 */
[----:B------:R1:W-:Y:S01]  /*0ef0*/  @P1 LDGSTS.E.BYPASS.LTC128B.128 [R146+0x6100], [R20.64], !P4 ;  /* 0x0610000014921fae */ /* 0x0003e2000e101d46 */
[----:B------:R-:W-:Y:S01]  /*0f00*/  IMAD.WIDE.U32 R162, R153, c[0x0][0x290], R18 ;  /* 0x0000a40099a27a25 */ /* 0x000fe200078e0012 */
[----:B------:R-:W-:-:S02]  /*0f10*/  ISETP.GE.AND P2, PT, R13, c[0x0][0x27c], PT ;  /* 0x00009f000d007a0c */ /* 0x000fc40003f46270 */
[----:B------:R1:W-:Y:S01]  /*0f20*/  @P1 LDGSTS.E.BYPASS.LTC128B.128 [R146+0x8100], [R20.64+0x80], !P6 ;  /* 0x0810008014921fae */ /* 0x0003e2000f101d46 */
[----:B------:R-:W-:Y:S01]  /*0f30*/  IMAD.MOV.U32 R160, RZ, RZ, R14 ;  /* 0x000000ffffa07224 */ /* 0x000fe200078e000e */
[----:B------:R-:W-:Y:S01]  /*0f40*/  IADD3 R14, R18, 0x40, RZ ;  /* 0x00000040120e7810 */ /* 0x000fe20007ffe0ff */
[----:B------:R-:W-:Y:S01]  /*0f50*/  IMAD.IADD R149, R153, 0x1, -R4 ;  /* 0x0000000199957824 */ /* 0x000fe200078e0a04 */
[----:B------:R1:W-:Y:S01]  /*0f60*/  @P1 LDGSTS.E.BYPASS.LTC128B.128 [R146+0xa100], [R20.64+0x100], !P5 ;  /* 0x0a10010014921fae */ /* 0x0003e2000e901d46 */
[----:B------:R-:W-:Y:S01]  /*0f70*/  IMAD.IADD R163, R163, 0x1, R158 ;  /* 0x00000001a3a37824 */ /* 0x000fe200078e029e */
[----:B------:R-:W-:Y:S01]  /*0f80*/  SHF.R.S32.HI R144, RZ, 0x1f, R13 ;  /* 0x0000001fff907819 */ /* 0x000fe2000001140d */
[----:B------:R-:W-:Y:S01]  /*0f90*/  IMAD.IADD R3, R16, 0x1, R3 ;  /* 0x0000000110037824 */ /* 0x000fe200078e0203 */
[----:B------:R3:W-:Y:S01]  /*0fa0*/  @P0 LDGSTS.E.BYPASS.LTC128B.128 [R146+0x7100], [R10.64], !P4 ;  /* 0x071000000a920fae */ /* 0x0007e2000e101d46 */
[----:B------:R-:W-:Y:S01]  /*0fb0*/  IMAD.MOV.U32 R158, RZ, RZ, R12 ;  /* 0x000000ffff9e7224 */ /* 0x000fe200078e000c */
[----:B------:R-:W-:Y:S01]  /*0fc0*/  LEA.HI R144, R144, R13, RZ, 0x3 ;  /* 0x0000000d90907211 */ /* 0x000fe200078f18ff */
[----:B------:R-:W-:Y:S01]  /*0fd0*/  IMAD.IADD R12, R18, 0x1, R14 ;  /* 0x00000001120c7824 */ /* 0x000fe200078e020e */
[----:B------:R3:W-:Y:S01]  /*0fe0*/  @P0 LDGSTS.E.BYPASS.LTC128B.128 [R146+0x9100], [R10.64+0x80], !P6 ;  /* 0x091000800a920fae */ /* 0x0007e2000f101d46 */
[----:B------:R-:W-:Y:S01]  /*0ff0*/  SHF.R.S32.HI R130, RZ, 0x1f, R3 ;  /* 0x0000001fff827819 */ /* 0x000fe20000011403 */
[----:B------:R-:W-:Y:S01]  /*1000*/  IMAD.SHL.U32 R132, R132, 0x10, RZ ;  /* 0x0000001084847824 */ /* 0x000fe200078e00ff */
[----:B------:R-:W-:Y:S01]  /*1010*/  @P2 LOP3.LUT R89, R89, 0x2, RZ, 0xfc, !PT ;  /* 0x0000000259592812 */ /* 0x000fe200078efcff */
[----:B------:R3:W-:Y:S01]  /*1020*/  @P0 LDGSTS.E.BYPASS.LTC128B.128 [R146+0xb100], [R10.64+0x100], !P5 ;  /* 0x0b1001000a920fae */ /* 0x0007e2000e901d46 */
[C---:B------:R-:W-:Y:S01]  /*1030*/  LOP3.LUT P0, RZ, R149.reuse, 0x4, RZ, 0xc0, !PT ;  /* 0x0000000495ff7812 */ /* 0x040fe2000780c0ff */
[----:B------:R-:W-:Y:S01]  /*1040*/  IMAD.SHL.U32 R149, R149, 0x40, RZ ;  /* 0x0000004095957824 */ /* 0x000fe200078e00ff */
[----:B------:R-:W-:Y:S01]  /*1050*/  ISETP.GE.AND P1, PT, R12, c[0x0][0x27c], PT ;  /* 0x00009f000c007a0c */ /* 0x000fe20003f26270 */
[----:B------:R-:W-:Y:S01]  /*1060*/  IMAD R103, R103, c[0x0][0x268], RZ ;  /* 0x00009a0067677a24 */ /* 0x000fe200078e02ff */
[-C--:B------:R-:W-:Y:S01]  /*1070*/  LEA.HI R116, R130, R3.reuse, RZ, 0x3 ;  /* 0x0000000382747211 */ /* 0x080fe200078f18ff */
[----:B------:R-:W-:Y:S01]  /*1080*/  IMAD.MOV.U32 R106, RZ, RZ, c[0x0][0x2b8] ;  /* 0x0000ae00ff6a7624 */ /* 0x000fe200078e00ff */
[----:B------:R-:W-:Y:S01]  /*1090*/  LOP3.LUT R149, R149, 0x1c0, RZ, 0xc0, !PT ;  /* 0x000001c095957812 */ /* 0x000fe200078ec0ff */
[----:B------:R-:W-:Y:S01]  /*10a0*/  IMAD R103, R166, c[0x0][0x26c], R103 ;  /* 0x00009b00a6677a24 */ /* 0x000fe200078e0267 */
[----:B------:R-:W-:Y:S01]  /*10b0*/  LEA.HI R130, R130, R3, RZ, 0x6 ;  /* 0x0000000382827211 */ /* 0x000fe200078f30ff */
[----:B------:R-:W-:Y:S01]  /*10c0*/  IMAD.WIDE.U32 R166, R166, c[0x0][0x268], R6 ;  /* 0x00009a00a6a67a25 */ /* 0x000fe200078e0006 */
[----:B------:R-:W-:Y:S01]  /*10d0*/  SEL R3, RZ, c[0x0][0x27c], !P1 ;  /* 0x00009f00ff037a07 */ /* 0x000fe20004800000 */
[----:B------:R-:W0:Y:S01]  /*10e0*/  LDGDEPBAR ;  /* 0x00000000000079af */ /* 0x000e220000000000 */
[----:B------:R-:W-:Y:S01]  /*10f0*/  SHF.R.U32.HI R134, RZ, 0x3, R149 ;  /* 0x00000003ff867819 */ /* 0x000fe20000011695 */
[----:B------:R-:W-:Y:S01]  /*1100*/  IMAD.SHL.U32 R130, R130, 0x40, RZ ;  /* 0x0000004082827824 */ /* 0x000fe200078e00ff */
[----:B------:R-:W-:Y:S01]  /*1110*/  LOP3.LUT R141, R149, 0x18, R16, 0xf8, !PT ;  /* 0x00000018958d7812 */ /* 0x000fe200078ef810 */
[----:B------:R-:W-:Y:S01]  /*1120*/  IMAD.IADD R3, R3, 0x1, R12 ;  /* 0x0000000103037824 */ /* 0x000fe200078e020c */
[----:B------:R-:W-:Y:S01]  /*1130*/  LOP3.LUT R132, R132, 0xfffffe00, RZ, 0xc0, !PT ;  /* 0xfffffe0084847812 */ /* 0x000fe200078ec0ff */
[----:B------:R-:W-:Y:S01]  /*1140*/  IMAD R6, R88, c[0x0][0x210], RZ ;  /* 0x0000840058067a24 */ /* 0x000fe200078e02ff */
[----:B------:R-:W-:Y:S01]  /*1150*/  LOP3.LUT R141, R141, R134, RZ, 0x3c, !PT ;  /* 0x000000868d8d7212 */ /* 0x000fe200078e3cff */
[----:B------:R-:W-:Y:S01]  /*1160*/  IMAD.MOV.U32 R91, RZ, RZ, c[0x0][0x27c] ;  /* 0x00009f00ff5b7624 */ /* 0x000fe200078e00ff */
[----:B------:R-:W-:Y:S01]  /*1170*/  LOP3.LUT R5, R149, 0x38, R116, 0xf8, !PT ;  /* 0x0000003895057812 */ /* 0x000fe200078ef874 */
[----:B------:R-:W-:Y:S01]  /*1180*/  IMAD.WIDE.U32 R172, R199, c[0x0][0x210], RZ ;  /* 0x00008400c7ac7a25 */ /* 0x000fe200078e00ff */
[----:B------:R-:W-:-:S02]  /*1190*/  SHF.R.S32.HI R128, RZ, 0x1f, R3 ;  /* 0x0000001fff807819 */ /* 0x000fc40000011403 */
[----:B------:R-:W-:Y:S01]  /*11a0*/  LOP3.LUT R89, R89, 0xfffffff7, RZ, 0xc0, !PT ;  /* 0xfffffff759597812 */ /* 0x000fe200078ec0ff */
[----:B------:R-:W-:Y:S01]  /*11b0*/  IMAD.IADD R141, R141, 0x1, R132 ;  /* 0x000000018d8d7824 */ /* 0x000fe200078e0284 */
[----:B------:R-:W-:Y:S01]  /*11c0*/  LOP3.LUT R130, R130, 0x7ffff000, RZ, 0xc0, !PT ;  /* 0x7ffff00082827812 */ /* 0x000fe200078ec0ff */
[----:B------:R-:W-:Y:S01]  /*11d0*/  IMAD R147, R0, 0x40, R153 ;  /* 0x0000004000937824 */ /* 0x000fe200078e0299 */
[----:B------:R-:W-:Y:S01]  /*11e0*/  LOP3.LUT R5, R5, R134, RZ, 0x3c, !PT ;  /* 0x0000008605057212 */ /* 0x000fe200078e3cff */
[----:B------:R-:W-:Y:S01]  /*11f0*/  IMAD R8, R88, c[0x0][0x1e8], RZ ;  /* 0x00007a0058087a24 */ /* 0x000fe200078e02ff */
[CC--:B------:R-:W-:Y:S01]  /*1200*/  LEA.HI R120, R128.reuse, R3.reuse, RZ, 0x3 ;  /* 0x0000000380787211 */ /* 0x0c0fe200078f18ff */
[----:B------:R-:W-:Y:S01]  /*1210*/  IMAD.MOV.U32 R110, RZ, RZ, c[0x0][0x280] ;  /* 0x0000a000ff6e7624 */ /* 0x000fe200078e00ff */
[----:B------:R-:W-:Y:S01]  /*1220*/  LEA.HI R128, R128, R3, RZ, 0x6 ;  /* 0x0000000380807211 */ /* 0x000fe200078f30ff */
[----:B------:R-:W-:Y:S01]  /*1230*/  IMAD.MOV.U32 R112, RZ, RZ, c[0x0][0x290] ;  /* 0x0000a400ff707624 */ /* 0x000fe200078e00ff */
[----:B------:R-:W-:Y:S01]  /*1240*/  LEA R141, R141, 0x100, 0x1 ;  /* 0x000001008d8d7811 */ /* 0x000fe200078e08ff */
[----:B-----5:R-:W-:Y:S01]  /*1250*/  IMAD.WIDE.U32 R162, R87, c[0x0][0x290], R162 ;  /* 0x0000a40057a27a25 */ /* 0x020fe200078e00a2 */
[----:B------:R-:W-:-:S02]  /*1260*/  @P1 LOP3.LUT R89, R89, 0x8, RZ, 0xfc, !PT ;  /* 0x0000000859591812 */ /* 0x000fc400078efcff */
[----:B------:R-:W-:Y:S01]  /*1270*/  IADD3 R130, R5, R130, R132 ;  /* 0x0000008205827210 */ /* 0x000fe20007ffe084 */
[----:B------:R-:W-:Y:S01]  /*1280*/  IMAD R5, R199, c[0x0][0x214], R6 ;  /* 0x00008500c7057a24 */ /* 0x000fe200078e0206 */
[----:B------:R-:W-:Y:S01]  /*1290*/  ISETP.NE.AND P1, PT, R106, 0x1, PT ;  /* 0x000000016a00780c */ /* 0x000fe20003f25270 */
[----:B------:R-:W-:Y:S01]  /*12a0*/  IMAD.SHL.U32 R128, R128, 0x40, RZ ;  /* 0x0000004080807824 */ /* 0x000fe200078e00ff */
[----:B------:R-:W-:Y:S01]  /*12b0*/  IADD3 R140, R141, 0x40, RZ ;  /* 0x000000408d8c7810 */ /* 0x000fe20007ffe0ff */
[----:B------:R-:W-:Y:S01]  /*12c0*/  IMAD.IADD R114, R173, 0x1, R5 ;  /* 0x00000001ad727824 */ /* 0x000fe200078e0205 */
[----:B------:R-:W-:Y:S01]  /*12d0*/  @P0 IADD3 R140, R141, -0x40, RZ ;  /* 0xffffffc08d8c0810 */ /* 0x000fe20007ffe0ff */
[----:B------:R-:W-:Y:S01]  /*12e0*/  IMAD.MOV.U32 R131, RZ, RZ, c[0x0][0x27c] ;  /* 0x00009f00ff837624 */ /* 0x000fe200078e00ff */
[----:B------:R-:W-:Y:S01]  /*12f0*/  LOP3.LUT R3, R149, 0x38, R120, 0xf8, !PT ;  /* 0x0000003895037812 */ /* 0x000fe200078ef878 */
[----:B------:R-:W-:Y:S01]  /*1300*/  IMAD.WIDE.U32 R174, R199, c[0x0][0x1e8], RZ ;  /* 0x00007a00c7ae7a25 */ /* 0x000fe200078e00ff */
[----:B------:R-:W-:-:S02]  /*1310*/  ISETP.GE.AND P0, PT, R91, 0x1, PT ;  /* 0x000000015b00780c */ /* 0x000fc40003f06270 */
[----:B------:R-:W-:Y:S01]  /*1320*/  SHF.R.S32.HI R7, RZ, 0x1f, R152 ;  /* 0x0000001fff077819 */ /* 0x000fe20000011498 */
[----:B------:R-:W-:Y:S01]  /*1330*/  IMAD R113, R199, c[0x0][0x1ec], R8 ;  /* 0x00007b00c7717a24 */ /* 0x000fe200078e0208 */
[----:B------:R-:W-:Y:S01]  /*1340*/  SHF.R.S32.HI R0, RZ, 0x1f, R151 ;  /* 0x0000001fff007819 */ /* 0x000fe20000011497 */
[C---:B------:R-:W-:Y:S01]  /*1350*/  IMAD.WIDE.U32 R164, R87.reuse, c[0x0][0x280], R164 ;  /* 0x0000a00057a47a25 */ /* 0x040fe200078e00a4 */
[----:B------:R-:W-:Y:S02]  /*1360*/  SHF.R.S32.HI R5, RZ, 0x1f, R150 ;  /* 0x0000001fff057819 */ /* 0x000fe40000011496 */
[----:B------:R-:W-:Y:S01]  /*1370*/  SHF.R.S32.HI R145, RZ, 0x1f, R12 ;  /* 0x0000001fff917819 */ /* 0x000fe2000001140c */
[----:B------:R-:W-:Y:S01]  /*1380*/  IMAD.WIDE.U32 R160, R87, c[0x0][0x280], R160 ;  /* 0x0000a00057a07a25 */ /* 0x000fe200078e00a0 */
[----:B------:R-:W-:Y:S02]  /*1390*/  LOP3.LUT R89, R89, 0xffffffdf, RZ, 0xc0, !PT ;  /* 0xffffffdf59597812 */ /* 0x000fe400078ec0ff */
[----:B------:R-:W-:Y:S01]  /*13a0*/  SHF.R.S32.HI R143, RZ, 0x3, R116 ;  /* 0x00000003ff8f7819 */ /* 0x000fe20000011474 */
[----:B------:R-:W-:Y:S01]  /*13b0*/  IMAD.WIDE.U32 R158, R87, c[0x0][0x290], R158 ;  /* 0x0000a400579e7a25 */ /* 0x000fe200078e009e */
[----:B------:R-:W-:-:S02]  /*13c0*/  SHF.R.S32.HI R137, RZ, 0x3, R120 ;  /* 0x00000003ff897819 */ /* 0x000fc40000011478 */
[----:B------:R-:W-:Y:S01]  /*13d0*/  LOP3.LUT R128, R128, 0x7ffff000, RZ, 0xc0, !PT ;  /* 0x7ffff00080807812 */ /* 0x000fe200078ec0ff */
[----:B------:R-:W-:Y:S01]  /*13e0*/  IMAD.SHL.U32 R131, R131, 0x2, RZ ;  /* 0x0000000283837824 */ /* 0x000fe200078e00ff */
[----:B------:R-:W-:Y:S01]  /*13f0*/  LOP3.LUT R3, R3, R134, RZ, 0x3c, !PT ;  /* 0x0000008603037212 */ /* 0x000fe200078e3cff */
[----:B------:R-:W-:Y:S01]  /*1400*/  IMAD.IADD R113, R175, 0x1, R113 ;  /* 0x00000001af717824 */ /* 0x000fe200078e0271 */
[----:B------:R-:W-:Y:S01]  /*1410*/  LOP3.LUT R116, R116, 0xfffffff8, RZ, 0xc0, !PT ;  /* 0xfffffff874747812 */ /* 0x000fe200078ec0ff */
[----:B------:R-:W-:Y:S01]  /*1420*/  IMAD.IADD R103, R167, 0x1, R103 ;  /* 0x00000001a7677824 */ /* 0x000fe200078e0267 */
[----:B------:R-:W-:Y:S01]  /*1430*/  LOP3.LUT R120, R120, 0xfffffff8, RZ, 0xc0, !PT ;  /* 0xfffffff878787812 */ /* 0x000fe200078ec0ff */
[----:B------:R-:W-:Y:S01]  /*1440*/  IMAD.SHL.U32 R130, R130, 0x2, RZ ;  /* 0x0000000282827824 */ /* 0x000fe200078e00ff */
[----:B------:R-:W-:Y:S02]  /*1450*/  LEA.HI R142, R7, R152, RZ, 0x3 ;  /* 0x00000098078e7211 */ /* 0x000fe400078f18ff */
[----:B------:R-:W-:-:S02]  /*1460*/  LEA.HI R139, R0, R151, RZ, 0x3 ;  /* 0x00000097008b7211 */ /* 0x000fc400078f18ff */
[----:B------:R-:W-:Y:S02]  /*1470*/  LEA.HI R136, R5, R150, RZ, 0x3 ;  /* 0x0000009605887211 */ /* 0x000fe400078f18ff */
[----:B------:R-:W-:Y:S02]  /*1480*/  LEA.HI R145, R145, R12, RZ, 0x3 ;  /* 0x0000000c91917211 */ /* 0x000fe400078f18ff */
[----:B------:R-:W-:Y:S02]  /*1490*/  LOP3.LUT R89, R89, 0xffffffef, RZ, 0xc0, !PT ;  /* 0xffffffef59597812 */ /* 0x000fe400078ec0ff */
[----:B------:R-:W-:Y:S02]  /*14a0*/  IADD3 R128, R3, R128, R132 ;  /* 0x0000008003807210 */ /* 0x000fe40007ffe084 */
[----:B------:R-:W-:Y:S02]  /*14b0*/  SHF.R.S32.HI R115, RZ, 0x1f, R116 ;  /* 0x0000001fff737819 */ /* 0x000fe40000011474 */
[----:B------:R-:W-:Y:S01]  /*14c0*/  SHF.R.S32.HI R119, RZ, 0x1f, R120 ;  /* 0x0000001fff777819 */ /* 0x000fe20000011478 */
[----:B------:R-:W-:Y:S01]  /*14d0*/  IMAD.SHL.U32 R128, R128, 0x2, RZ ;  /* 0x0000000280807824 */ /* 0x000fe200078e00ff */
[----:B------:R-:W-:-:S02]  /*14e0*/  LOP3.LUT R142, R142, 0xfffffff8, RZ, 0xc0, !PT ;  /* 0xfffffff88e8e7812 */ /* 0x000fc400078ec0ff */
[----:B------:R-:W-:Y:S02]  /*14f0*/  LOP3.LUT R139, R139, 0xfffffff8, RZ, 0xc0, !PT ;  /* 0xfffffff88b8b7812 */ /* 0x000fe400078ec0ff */
[----:B------:R-:W-:Y:S02]  /*1500*/  LOP3.LUT R136, R136, 0xfffffff8, RZ, 0xc0, !PT ;  /* 0xfffffff888887812 */ /* 0x000fe400078ec0ff */
[----:B------:R-:W-:Y:S02]  /*1510*/  LOP3.LUT R144, R144, 0xfffffff8, RZ, 0xc0, !PT ;  /* 0xfffffff890907812 */ /* 0x000fe400078ec0ff */
[----:B------:R-:W-:Y:S02]  /*1520*/  LOP3.LUT R145, R145, 0xfffffff8, RZ, 0xc0, !PT ;  /* 0xfffffff891917812 */ /* 0x000fe400078ec0ff */
[----:B------:R-:W-:Y:S02]  /*1530*/  @P1 LOP3.LUT R89, R89, 0x10, RZ, 0xfc, !PT ;  /* 0x0000001059591812 */ /* 0x000fe400078efcff */
        /* <DEDUP_REMOVED lines=8> */
[----:B---3--:R-:W-:-:S02]  /*15c0*/  IADD3 R11, R18, 0x30, RZ ;  /* 0x00000030120b7810 */ /* 0x008fc40007ffe0ff */
[----:B------:R-:W-:Y:S02]  /*15d0*/  IADD3 R10, R18, 0x50, RZ ;  /* 0x00000050120a7810 */ /* 0x000fe40007ffe0ff */
[----:B------:R-:W-:Y:S02]  /*15e0*/  SHF.R.S32.HI R125, RZ, 0x1f, R142 ;  /* 0x0000001fff7d7819 */ /* 0x000fe4000001148e */
[----:B------:R-:W-:Y:S02]  /*15f0*/  SHF.R.S32.HI R124, RZ, 0x1f, R139 ;  /* 0x0000001fff7c7819 */ /* 0x000fe4000001148b */
[----:B------:R-:W-:Y:S02]  /*1600*/  SHF.R.S32.HI R123, RZ, 0x1f, R136 ;  /* 0x0000001fff7b7819 */ /* 0x000fe40000011488 */
[----:B------:R-:W-:Y:S02]  /*1610*/  SHF.R.S32.HI R127, RZ, 0x1f, R144 ;  /* 0x0000001fff7f7819 */ /* 0x000fe40000011490 */
[----:B------:R-:W-:-:S02]  /*1620*/  SHF.R.S32.HI R126, RZ, 0x1f, R145 ;  /* 0x0000001fff7e7819 */ /* 0x000fc40000011491 */
[----:B------:R-:W-:Y:S02]  /*1630*/  @P0 LOP3.LUT R89, R89, 0x20, RZ, 0xfc, !PT ;  /* 0x0000002059590812 */ /* 0x000fe400078efcff */
[----:B--2---:R-:W-:Y:S01]  /*1640*/  @P3 SHF.R.S32.HI R157, RZ, 0x1f, R156 ;  /* 0x0000001fff9d3819 */ /* 0x004fe2000001149c */
[----:B------:R-:W-:Y:S01]  /*1650*/  @!P3 IMAD.MOV.U32 R157, RZ, RZ, R2 ;  /* 0x000000ffff9db224 */ /* 0x000fe200078e0002 */
[----:B------:R-:W-:Y:S01]  /*1660*/  SEL R2, RZ, c[0x0][0x27c], !P2 ;  /* 0x00009f00ff027a07 */ /* 0x000fe20005000000 */
[----:B------:R-:W-:Y:S02]  /*1670*/  @!P3 IMAD.MOV.U32 R156, RZ, RZ, R201 ;  /* 0x000000ffff9cb224 */ /* 0x000fe400078e00c9 */
[----:B------:R-:W-:Y:S02]  /*1680*/  IMAD R97, R157, c[0x0][0x2b0], RZ ;  /* 0x0000ac009d617a24 */ /* 0x000fe400078e02ff */
[----:B------:R-:W-:Y:S02]  /*1690*/  IMAD.IADD R9, R2, 0x1, R13 ;  /* 0x0000000102097824 */ /* 0x000fe400078e020d */
[----:B------:R-:W-:-:S02]  /*16a0*/  IMAD R97, R156, c[0x0][0x2b4], R97 ;  /* 0x0000ad009c617a24 */ /* 0x000fc400078e0261 */
        /* <DEDUP_REMOVED lines=20> */
[----:B------:R-:W-:Y:S02]  /*17f0*/  IMAD R99, R87, c[0x0][0x294], R2 ;  /* 0x0000a50057637a24 */ /* 0x000fe400078e0202 */
[----:B------:R-:W-:Y:S02]  /*1800*/  IMAD.IADD R102, R165, 0x1, R3 ;  /* 0x00000001a5667824 */ /* 0x000fe400078e0203 */
[----:B------:R-:W-:Y:S02]  /*1810*/  IMAD.IADD R101, R163, 0x1, R99 ;  /* 0x00000001a3657824 */ /* 0x000fe400078e0263 */
[----:B------:R-:W-:-:S02]  /*1820*/  IMAD.IADD R100, R3, 0x1, R161 ;  /* 0x0000000103647824 */ /* 0x000fc400078e02a1 */
[----:B------:R-:W-:Y:S02]  /*1830*/  IMAD.IADD R99, R99, 0x1, R159 ;  /* 0x0000000163637824 */ /* 0x000fe400078e029f */
[----:B------:R-:W-:Y:S01]  /*1840*/  IMAD.SHL.U32 R129, R129, 0x2, RZ ;  /* 0x0000000281817824 */ /* 0x000fe200078e00ff */
[----:B-1----:R-:W-:Y:S06]  /*1850*/  BAR.SYNC.DEFER_BLOCKING 0x0 ;  /* 0x0000000000007b1d */ /* 0x002fec0000010000 */
.L_x_1787:
        /* <DEDUP_REMOVED lines=9> */
[--C-:B------:R-:W-:Y:S01]  /*18f0*/  IMAD.MOV.U32 R0, RZ, RZ, R95.reuse ;  /* 0x000000ffff007224 */ /* 0x100fe200078e005f */
[----:B------:R-:W-:Y:S05]  /*1900*/  ISETP.GT.OR P0, PT, R147, 0x3f, P0 ;  /* 0x0000003f9300780c */ /* 0x000fea0000704670 */
[----:B------:R-:W-:Y:S05]  /*1910*/  @P1 IMAD.HI.U32 R2, R95, c[0x0][0x2bc], RZ ;  /* 0x0000af005f021a27 */ /* 0x000fea00078e00ff */
[----:B------:R-:W-:Y:S04]  /*1920*/  @P1 SHF.R.U32.HI R0, RZ, c[0x0][0x2c0], R2 ;  /* 0x0000b000ff001a19 */ /* 0x000fe80000011602 */
[C---:B------:R-:W-:Y:S04]  /*1930*/  @!P0 IADD3 R3, P1, R0.reuse, R156, RZ ;  /* 0x0000009c00038210 */ /* 0x040fe80007f3e0ff */
[----:B------:R-:W-:Y:S01]  /*1940*/  @!P0 LEA.HI.X.SX32 R2, R0, R97, 0x1, P1 ;  /* 0x0000006100028211 */ /* 0x000fe200008f0eff */
[----:B------:R-:W-:Y:S01]  /*1950*/  IMAD.MOV R0, RZ, RZ, -R0 ;  /* 0x000000ffff007224 */ /* 0x000fe200078e0a00 */
[C---:B-1----:R-:W-:Y:S03]  /*1960*/  @!P0 LEA R6, P1, R3.reuse, c[0x0][0x2a0], 0x2 ;  /* 0x0000a80003068a11 */ /* 0x042fe600078210ff */
        /* <DEDUP_REMOVED lines=90> */
.L_x_1767:
[----:B------:R-:W-:Y:S05]  /*1f10*/  BSYNC B0 ;  /* 0x0000000000007941 */ /* 0x000fea0003800000 */
.L_x_1766:
        /* <DEDUP_REMOVED lines=104> */
.L_x_1770:
[----:B------:R-:W-:Y:S05]  /*25a0*/  BSYNC B0 ;  /* 0x0000000000007941 */ /* 0x000fea0003800000 */
.L_x_1769:
        /* <DEDUP_REMOVED lines=58> */
.L_x_1772:
[----:B------:R-:W-:Y:S05]  /*2950*/  BSYNC B0 ;  /* 0x0000000000007941 */ /* 0x000fea0003800000 */
.L_x_1771:
        /* <DEDUP_REMOVED lines=58> */
.L_x_1774:
[----:B------:R-:W-:Y:S05]  /*2d00*/  BSYNC B0 ;  /* 0x0000000000007941 */ /* 0x000fea0003800000 */
.L_x_1773:
        /* <DEDUP_REMOVED lines=58> */
.L_x_1776:
[----:B------:R-:W-:Y:S05]  /*30b0*/  BSYNC B0 ;  /* 0x0000000000007941 */ /* 0x000fea0003800000 */
.L_x_1775:
        /* <DEDUP_REMOVED lines=58> */
.L_x_1778:
[----:B------:R-:W-:Y:S05]  /*3460*/  BSYNC B0 ;  /* 0x0000000000007941 */ /* 0x000fea0003800000 */
.L_x_1777:
        /* <DEDUP_REMOVED lines=58> */
.L_x_1765:
        /* <DEDUP_REMOVED lines=47> */
.L_x_1780:
[----:B------:R-:W-:Y:S05]  /*3b00*/  BSYNC B0 ;  /* 0x0000000000007941 */ /* 0x000fea0003800000 */
.L_x_1779:
        /* <DEDUP_REMOVED lines=39> */
[----:B------:R-:W-:Y:S01]  /*3d80*/  LOP3.LUT P2, RZ, R89, 0x4, RZ, 0xc0, !PT ;  /* 0x0000000459ff7812 */ /* 0x000fe2000784c0ff */
        /* <DEDUP_REMOVED lines=70> */
[C---:B------:R-:W-:Y:S01]  /*41f0*/  @!P0 FMUL.FTZ R185, R44.reuse, R55 ;  /* 0x000000372cb98220 */ /* 0x040fe20000410000 */
        /* <DEDUP_REMOVED lines=55> */
.L_x_1782:
[----:B------:R-:W-:Y:S05]  /*4570*/  BSYNC B0 ;  /* 0x0000000000007941 */ /* 0x000fea0003800000 */
.L_x_1781:
[----:B------:R-:W-:Y:S01]  /*4580*/  ISETP.GE.AND P0, PT, R13, c[0x0][0x1d4], PT ;  /* 0x000075000d007a0c */ /* 0x000fe20003f06270 */
[----:B------:R-:W-:Y:S01]  /*4590*/  @!UPT UIADD3 URZ, URZ, URZ, URZ ;  /* 0x0000003f3f3ff290 */ /* 0x000fe2000fffe03f */
[----:B------:R-:W-:Y:S11]  /*45a0*/  BSSY B0, `(.L_x_1783) ;  /* 0x0000079000007945 */ /* 0x000ff60003800000 */
[----:B------:R-:W-:-:S05]  /*45b0*/  @P0 BRA `(.L_x_1784) ;  /* 0x0000077000000947 */ /* 0x000fca0003800000 */
[----:B------:R-:W-:Y:S01]  /*45c0*/  LOP3.LUT P1, RZ, R89, 0x2, RZ, 0xc0, !PT ;  /* 0x0000000259ff7812 */ /* 0x000fe2000782c0ff */
        /* <DEDUP_REMOVED lines=118> */
.L_x_1784:
[----:B------:R-:W-:Y:S05]  /*4d30*/  BSYNC B0 ;  /* 0x0000000000007941 */ /* 0x000fea0003800000 */
.L_x_1783:
[----:B------:R-:W-:Y:S11]  /*4d40*/  ISETP.GE.AND P0, PT, R12, c[0x0][0x1d4], PT ;  /* 0x000075000c007a0c */ /* 0x000ff60003f06270 */
[----:B------:R-:W-:Y:S02]  /*4d50*/  @!UPT UIADD3 URZ, URZ, URZ, URZ ;  /* 0x0000003f3f3ff290 */ /* 0x000fe4000fffe03f */
[----:B------:R-:W-:-:S05]  /*4d60*/  @P0 BRA `(.L_x_1768) ;  /* 0x00000a1000000947 */ /* 0x000fca0003800000 */
[----:B------:R-:W-:Y:S01]  /*4d70*/  LOP3.LUT P1, RZ, R89, 0x8, RZ, 0xc0, !PT ;  /* 0x0000000859ff7812 */ /* 0x000fe2000782c0ff */
        /* <DEDUP_REMOVED lines=122> */
.L_x_1764:
        /* <DEDUP_REMOVED lines=38> */
.L_x_1768:
[----:B------:R-:W-:Y:S05]  /*5780*/  BSYNC B1 ;  /* 0x0000000000017941 */ /* 0x000fea0003800000 */
.L_x_1763:
[----:B------:R-:W-:Y:S01]  /*5790*/  IMAD.IADD R96, R105, 0x1, -R96 ;  /* 0x0000000169607824 */ /* 0x000fe200078e0a60 */
[----:B-1----:R-:W-:Y:S01]  /*57a0*/  LEA R6, P0, R148, R170, 0x6 ;  /* 0x000000aa94067211 */ /* 0x002fe200078030ff */
[----:B------:R-:W-:Y:S01]  /*57b0*/  IMAD R94, R94, c[0x0][0x208], RZ ;  /* 0x000082005e5e7a24 */ /* 0x000fe200078e02ff */
[----:B------:R-:W-:Y:S01]  /*57c0*/  LOP3.LUT P3, RZ, R89, 0x1, RZ, 0xc0, !PT ;  /* 0x0000000159ff7812 */ /* 0x000fe2000786c0ff */
[C---:B-----5:R-:W-:Y:S01]  /*57d0*/  IMAD.WIDE.U32 R20, R95.reuse, c[0x0][0x208], RZ ;  /* 0x000082005f147a25 */ /* 0x060fe200078e00ff */
        /* <DEDUP_REMOVED lines=10> */
[----:B------:R-:W-:Y:S04]  /*5880*/  IADD3 R3, P1, R172, R20, RZ ;  /* 0x00000014ac037210 */ /* 0x000fe80007f3e0ff */
[----:B------:R-:W-:Y:S02]  /*5890*/  IADD3.X R4, R114, R21, R4, P1, !PT ;  /* 0x0000001572047210 */ /* 0x000fe40000ffe404 */
[----:B------:R-:W-:Y:S11]  /*58a0*/  ISETP.GE.AND P1, PT, R96, 0x1, PT ;  /* 0x000000016000780c */ /* 0x000ff60003f26270 */
[----:B------:R-:W-:Y:S02]  /*58b0*/  @!UPT UIADD3 URZ, URZ, URZ, URZ ;  /* 0x0000003f3f3ff290 */ /* 0x000fe4000fffe03f */
[----:B------:R-:W-:Y:S01]  /*58c0*/  @P1 MOV R21, R103 ;  /* 0x0000006700151202 */ /* 0x000fe20000000f00 */
[----:B------:R-:W-:Y:S02]  /*58d0*/  @P1 IMAD R5, R7, c[0x0][0x258], RZ ;  /* 0x0000960007051a24 */ /* 0x000fe400078e02ff */
[----:B------:R-:W-:Y:S02]  /*58e0*/  @P1 IMAD.MOV.U32 R20, RZ, RZ, R166 ;  /* 0x000000ffff141224 */ /* 0x000fe400078e00a6 */
[C---:B------:R-:W-:Y:S02]  /*58f0*/  @P1 IMAD R5, R6.reuse, c[0x0][0x25c], R5 ;  /* 0x0000970006051a24 */ /* 0x040fe400078e0205 */
[----:B------:R-:W-:Y:S04]  /*5900*/  @P1 IMAD.WIDE.U32 R20, R6, c[0x0][0x258], R20 ;  /* 0x0000960006141a25 */ /* 0x000fe800078e0014 */
[----:B------:R-:W-:Y:S01]  /*5910*/  @P1 IMAD.IADD R5, R21, 0x1, R5 ;  /* 0x0000000115051824 */ /* 0x000fe200078e0205 */
[C---:B------:R-:W-:Y:S01]  /*5920*/  @P1 LEA R6, P2, R20.reuse, c[0x0][0x250], 0x1 ;  /* 0x0000940014061a11 */ /* 0x040fe200078408ff */
[----:B------:R-:W-:Y:S03]  /*5930*/  @P0 IMAD.MOV.U32 R21, RZ, RZ, R103 ;  /* 0x000000ffff150224 */ /* 0x000fe600078e0067 */
[----:B------:R-:W-:Y:S02]  /*5940*/  @P1 LEA.HI.X R7, R20, c[0x0][0x254], R5, 0x1, P2 ;  /* 0x0000950014071a11 */ /* 0x000fe400010f0c05 */
[C---:B------:R-:W-:Y:S02]  /*5950*/  LEA R5, P2, R3.reuse, c[0x0][0x1f8], 0x1 ;  /* 0x00007e0003057a11 */ /* 0x040fe400078408ff */
[----:B------:R-:W-:Y:S01]  /*5960*/  @P0 MOV R20, R166 ;  /* 0x000000a600140202 */ /* 0x000fe20000000f00 */
[----:B------:R-:W-:Y:S01]  /*5970*/  @!PT LDS RZ, [RZ] ;  /* 0x00000000fffff984 */ /* 0x000fe20000000800 */
[----:B------:R-:W-:Y:S01]  /*5980*/  @!PT LDS RZ, [RZ] ;  /* 0x00000000fffff984 */ /* 0x000fe20000000800 */
[----:B------:R-:W-:Y:S01]  /*5990*/  @!PT LDS RZ, [RZ] ;  /* 0x00000000fffff984 */ /* 0x000fe20000000800 */
[----:B------:R1:W-:Y:S01]  /*59a0*/  @P1 LDGSTS.E.BYPASS.LTC128B.128 [R146+0x100], [R6.64], !P3 ;  /* 0x0010000006921fae */ /* 0x0003e2000d901d46 */
[----:B------:R-:W-:Y:S01]  /*59b0*/  LEA.HI.X R4, R3, c[0x0][0x1fc], R4, 0x1, P2 ;  /* 0x00007f0003047a11 */ /* 0x000fe200010f0c04 */
[----:B------:R-:W-:Y:S02]  /*59c0*/  @P0 IMAD R3, R0, c[0x0][0x258], RZ ;  /* 0x0000960000030a24 */ /* 0x000fe400078e02ff */
[----:B------:R1:W-:Y:S01]  /*59d0*/  @P1 LDGSTS.E.BYPASS.LTC128B.128 [R146+0x2100], [R6.64+0x80], !P6 ;  /* 0x0210008006921fae */ /* 0x0003e2000f101d46 */
[C---:B------:R-:W-:Y:S03]  /*59e0*/  @P0 IMAD.WIDE.U32 R20, R2.reuse, c[0x0][0x258], R20 ;  /* 0x0000960002140a25 */ /* 0x040fe600078e0014 */
[----:B------:R1:W-:Y:S01]  /*59f0*/  @P1 LDGSTS.E.BYPASS.LTC128B.128 [R146+0x4100], [R6.64+0x100], !P5 ;  /* 0x0410010006921fae */ /* 0x0003e2000e901d46 */
[----:B------:R-:W-:Y:S01]  /*5a00*/  @P0 IMAD R3, R2, c[0x0][0x25c], R3 ;  /* 0x0000970002030a24 */ /* 0x000fe200078e0203 */
[C---:B------:R-:W-:Y:S02]  /*5a10*/  @P0 LEA R22, P2, R20.reuse, c[0x0][0x250], 0x1 ;  /* 0x0000940014160a11 */ /* 0x040fe400078408ff */
[----:B------:R1:W3:Y:S02]  /*5a20*/  SHFL.IDX PT, R25, R4, RZ, 0x1c1f ;  /* 0x001c1fff04197589 */ /* 0x0002e400000e0000 */
[----:B------:R-:W-:Y:S04]  /*5a30*/  @P0 IADD3 R3, R21, R3, RZ ;  /* 0x0000000315030210 */ /* 0x000fe80007ffe0ff */
[----:B------:R-:W-:Y:S02]  /*5a40*/  @P0 LEA.HI.X R23, R20, c[0x0][0x254], R3, 0x1, P2 ;  /* 0x0000950014170a11 */ /* 0x000fe400010f0c03 */
[----:B------:R1:W4:Y:S04]  /*5a50*/  SHFL.IDX PT, R3, R5, RZ, 0x1c1f ;  /* 0x001c1fff05037589 */ /* 0x00032800000e0000 */
[----:B------:R1:W-:Y:S04]  /*5a60*/  @P0 LDGSTS.E.BYPASS.LTC128B.128 [R146+0x1100], [R22.64], !P3 ;  /* 0x0110000016920fae */ /* 0x0003e8000d901d46 */
[----:B------:R1:W-:Y:S04]  /*5a70*/  @P0 LDGSTS.E.BYPASS.LTC128B.128 [R146+0x3100], [R22.64+0x80], !P6 ;  /* 0x0310008016920fae */ /* 0x0003e8000f101d46 */
[----:B------:R1:W-:Y:S01]  /*5a80*/  @P0 LDGSTS.E.BYPASS.LTC128B.128 [R146+0x5100], [R22.64+0x100], !P5 ;  /* 0x0510010016920fae */ /* 0x0003e2000e901d46 */
[----:B------:R-:W-:Y:S03]  /*5a90*/  ISETP.GT.AND P0, PT, R92, R153, PT ;  /* 0x000000995c00720c */ /* 0x000fe60003f04270 */
[----:B------:R-:W0:Y:S01]  /*5aa0*/  LDGDEPBAR ;  /* 0x00000000000079af */ /* 0x000e220000000000 */
        /* <DEDUP_REMOVED lines=34> */
.L_x_1786:
[----:B-1-34-:R-:W-:Y:S05]  /*5cd0*/  BSYNC B0 ;  /* 0x0000000000007941 */ /* 0x01afea0003800000 */
.L_x_1785:
[C---:B------:R-:W-:Y:S02]  /*5ce0*/  ISETP.GT.AND P0, PT, R148.reuse, R104, PT ;  /* 0x000000689400720c */ /* 0x040fe40003f04270 */
[----:B------:R-:W-:Y:S02]  /*5cf0*/  IADD3 R148, R148, -0x1, RZ ;  /* 0xffffffff94947810 */ /* 0x000fe40007ffe0ff */
[----:B------:R-:W-:Y:S09]  /*5d00*/  LOP3.LUT P2, RZ, R89, 0x1, RZ, 0xc0, !PT ;  /* 0x0000000159ff7812 */ /* 0x000ff2000784c0ff */
        /* <DEDUP_REMOVED lines=23> */
.L_x_1762:
        /* <DEDUP_REMOVED lines=21> */
[----:B------:R-:W-:Y:S01]  /*5fd0*/  CS2R R10, SRZ ;  /* 0x00000000000a7805 */ /* 0x000fe2000001ff00 */
[----:B------:R-:W-:Y:S01]  /*5fe0*/  CS2R R8, SRZ ;  /* 0x0000000000087805 */ /* 0x000fe2000001ff00 */
        /* <DEDUP_REMOVED lines=37> */
[C---:B------:R-:W-:Y:S01]  /*6240*/  IMAD.WIDE.U32 R10, R154.reuse, c[0x0][0x178], RZ ;  /* 0x00005e009a0a7a25 */ /* 0x040fe200078e00ff */
[----:B------:R-:W-:Y:S01]  /*6250*/  SHF.R.S32.HI R25, RZ, 0x1f, R84 ;  /* 0x0000001fff197819 */ /* 0x000fe20000011454 */
[----:B------:R-:W-:Y:S01]  /*6260*/  BSSY B0, `(.L_x_1789) ;  /* 0x000005a000007945 */ /* 0x000fe20003800000 */
[----:B------:R-:W-:Y:S01]  /*6270*/  ISETP.NE.U32.AND P0, PT, RZ, c[0x0][0x348], PT ;  /* 0x0000d200ff007a0c */ /* 0x000fe20003f05070 */
[----:B------:R-:W-:Y:S01]  /*6280*/  IMAD R3, R3, c[0x0][0x178], RZ ;  /* 0x00005e0003037a24 */ /* 0x000fe200078e02ff */
[----:B------:R-:W-:Y:S01]  /*6290*/  LEA.HI R21, R25, R84, RZ, 0x3 ;  /* 0x0000005419157211 */ /* 0x000fe200078f18ff */
[----:B------:R-:W-:Y:S01]  /*62a0*/  IMAD.MOV.U32 R0, RZ, RZ, c[0x0][0x2c4] ;  /* 0x0000b100ff007624 */ /* 0x000fe200078e00ff */
[----:B------:R-:W-:Y:S01]  /*62b0*/  SHF.R.S32.HI R9, RZ, 0x1f, R201 ;  /* 0x0000001fff097819 */ /* 0x000fe200000114c9 */
[----:B------:R-:W-:Y:S01]  /*62c0*/  IMAD R3, R154, c[0x0][0x17c], R3 ;  /* 0x00005f009a037a24 */ /* 0x000fe200078e0203 */
[----:B------:R-:W-:Y:S01]  /*62d0*/  ISETP.NE.AND.EX P0, PT, RZ, c[0x0][0x34c], PT, P0 ;  /* 0x0000d300ff007a0c */ /* 0x000fe20003f05300 */
[----:B------:R-:W-:Y:S01]  /*62e0*/  IMAD R45, R90, c[0x0][0x2c4], RZ ;  /* 0x0000b1005a2d7a24 */ /* 0x000fe200078e02ff */
[----:B------:R-:W-:Y:S01]  /*62f0*/  ISETP.NE.AND P1, PT, R0, 0x1, PT ;  /* 0x000000010000780c */ /* 0x000fe20003f25270 */
[----:B------:R-:W-:Y:S01]  /*6300*/  IMAD.IADD R11, R11, 0x1, R3 ;  /* 0x000000010b0b7824 */ /* 0x000fe200078e0203 */
[----:B------:R-:W-:Y:S01]  /*6310*/  LOP3.LUT R3, R21, 0xfffffff8, RZ, 0xc0, !PT ;  /* 0xfffffff815037812 */ /* 0x000fe200078ec0ff */
[----:B------:R-:W-:Y:S01]  /*6320*/  IMAD R0, R88, c[0x0][0x1b8], RZ ;  /* 0x00006e0058007a24 */ /* 0x000fe200078e02ff */
[----:B------:R-:W-:Y:S01]  /*6330*/  SHF.R.S32.HI R21, RZ, 0x3, R21 ;  /* 0x00000003ff157819 */ /* 0x000fe20000011415 */
[----:B------:R-:W-:Y:S01]  /*6340*/  IMAD.WIDE.U32 R10, R199, c[0x0][0x1b8], R10 ;  /* 0x00006e00c70a7a25 */ /* 0x000fe200078e000a */
[----:B------:R-:W-:-:S02]  /*6350*/  SEL R9, R9, RZ, !P0 ;  /* 0x000000ff09097207 */ /* 0x000fc40004000000 */
[----:B------:R-:W-:Y:S01]  /*6360*/  SEL R4, R201, RZ, !P0 ;  /* 0x000000ffc9047207 */ /* 0x000fe20004000000 */
[----:B------:R-:W-:Y:S01]  /*6370*/  IMAD.IADD R16, R84, 0x1, -R3 ;  /* 0x0000000154107824 */ /* 0x000fe200078e0a03 */
[----:B------:R-:W-:Y:S01]  /*6380*/  LEA.HI R22, R25, R84, RZ, 0x4 ;  /* 0x0000005419167211 */ /* 0x000fe200078f20ff */
[----:B------:R-:W-:Y:S02]  /*6390*/  IMAD R3, R199, c[0x0][0x1bc], R0 ;  /* 0x00006f00c7037a24 */ /* 0x000fe400078e0200 */
[----:B------:R-:W-:Y:S02]  /*63a0*/  IMAD R209, R16, 0x20, R21 ;  /* 0x0000002010d17824 */ /* 0x000fe400078e0215 */
[----:B------:R-:W-:Y:S02]  /*63b0*/  IMAD.IADD R11, R11, 0x1, R3 ;  /* 0x000000010b0b7824 */ /* 0x000fe400078e0203 */
[----:B------:R-:W-:Y:S02]  /*63c0*/  IMAD R7, R86, 0x80, R209 ;  /* 0x0000008056077824 */ /* 0x000fe400078e02d1 */
[----:B------:R-:W-:-:S02]  /*63d0*/  IMAD R9, R9, c[0x0][0x1c0], RZ ;  /* 0x0000700009097a24 */ /* 0x000fc400078e02ff */
[----:B------:R-:W-:-:S04]  /*63e0*/  @P1 IMAD.HI.U32 R0, R7, c[0x0][0x2c8], RZ ;  /* 0x0000b20007001a27 */ /* 0x000fc800078e00ff */
[----:B------:R-:W-:Y:S01]  /*63f0*/  IMAD.MOV.U32 R3, RZ, RZ, R7 ;  /* 0x000000ffff037224 */ /* 0x000fe200078e0007 */
[----:B------:R-:W-:Y:S01]  /*6400*/  @P1 SHF.R.U32.HI R3, RZ, c[0x0][0x2cc], R0 ;  /* 0x0000b300ff031a19 */ /* 0x000fe20000011600 */
[C---:B------:R-:W-:Y:S02]  /*6410*/  IMAD R9, R4.reuse, c[0x0][0x1c4], R9 ;  /* 0x0000710004097a24 */ /* 0x040fe400078e0209 */
[----:B------:R-:W-:Y:S01]  /*6420*/  IMAD.WIDE.U32 R4, R4, c[0x0][0x1c0], R10 ;  /* 0x0000700004047a25 */ /* 0x000fe200078e000a */
[----:B------:R-:W-:-:S03]  /*6430*/  SHF.R.S32.HI R0, RZ, 0x1f, R3 ;  /* 0x0000001fff007819 */ /* 0x000fc60000011403 */
[----:B------:R-:W-:Y:S02]  /*6440*/  IMAD.MOV R2, RZ, RZ, -R3 ;  /* 0x000000ffff027224 */ /* 0x000fe400078e0a03 */
[----:B------:R-:W-:Y:S02]  /*6450*/  IMAD.IADD R5, R5, 0x1, R9 ;  /* 0x0000000105057824 */ /* 0x000fe400078e0209 */
[----:B------:R-:W-:Y:S02]  /*6460*/  IMAD R2, R2, c[0x0][0x2c4], R7 ;  /* 0x0000b10002027a24 */ /* 0x000fe400078e0207 */
[----:B------:R-:W-:Y:S02]  /*6470*/  IMAD R0, R0, c[0x0][0x1b0], RZ ;  /* 0x00006c0000007a24 */ /* 0x000fe400078e02ff */
[C---:B------:R-:W-:Y:S01]  /*6480*/  IMAD.WIDE.U32 R8, R3.reuse, c[0x0][0x1b0], R4 ;  /* 0x00006c0003087a25 */ /* 0x040fe200078e0004 */
[----:B------:R-:W-:Y:S02]  /*6490*/  SHF.R.S32.HI R7, RZ, 0x1f, R2 ;  /* 0x0000001fff077819 */ /* 0x000fe40000011402 */
[----:B------:R-:W-:Y:S01]  /*64a0*/  LOP3.LUT R5, R22, 0xfffffff0, RZ, 0xc0, !PT ;  /* 0xfffffff016057812 */ /* 0x000fe200078ec0ff */
[----:B------:R-:W-:-:S02]  /*64b0*/  IMAD R0, R3, c[0x0][0x1b4], R0 ;  /* 0x00006d0003007a24 */ /* 0x000fc400078e0200 */
[----:B------:R-:W-:Y:S02]  /*64c0*/  IMAD R7, R7, c[0x0][0x1a8], RZ ;  /* 0x00006a0007077a24 */ /* 0x000fe400078e02ff */
[----:B------:R-:W-:Y:S01]  /*64d0*/  IMAD.IADD R5, R84, 0x1, -R5 ;  /* 0x0000000154057824 */ /* 0x000fe200078e0a05 */
[----:B------:R-:W-:Y:S01]  /*64e0*/  IADD3 R9, R9, R0, RZ ;  /* 0x0000000009097210 */ /* 0x000fe20007ffe0ff */
[C---:B------:R-:W-:Y:S02]  /*64f0*/  IMAD R7, R2.reuse, c[0x0][0x1ac], R7 ;  /* 0x00006b0002077a24 */ /* 0x040fe400078e0207 */
[----:B------:R-:W-:Y:S01]  /*6500*/  IMAD.SHL.U32 R11, R21, 0x40, RZ ;  /* 0x00000040150b7824 */ /* 0x000fe200078e00ff */
[----:B------:R-:W-:Y:S01]  /*6510*/  SHF.R.S32.HI R0, RZ, 0x1f, R5 ;  /* 0x0000001fff007819 */ /* 0x000fe20000011405 */
[----:B------:R-:W-:-:S03]  /*6520*/  IMAD.WIDE.U32 R2, R2, c[0x0][0x1a8], R8 ;  /* 0x00006a0002027a25 */ /* 0x000fc600078e0008 */
[----:B------:R-:W-:Y:S01]  /*6530*/  LOP3.LUT R11, R11, 0x1c0, RZ, 0xc0, !PT ;  /* 0x000001c00b0b7812 */ /* 0x000fe200078ec0ff */
[----:B------:R-:W-:Y:S01]  /*6540*/  IMAD.IADD R6, R3, 0x1, R7 ;  /* 0x0000000103067824 */ /* 0x000fe200078e0207 */
[----:B------:R-:W-:Y:S01]  /*6550*/  LEA R9, P0, R2, c[0x0][0x160], 0x1 ;  /* 0x0000580002097a11 */ /* 0x000fe200078008ff */
[----:B------:R-:W-:Y:S01]  /*6560*/  IMAD R8, R86, 0x80, R21 ;  /* 0x0000008056087824 */ /* 0x000fe200078e0215 */
[----:B------:R-:W-:Y:S01]  /*6570*/  LEA.HI R7, R0, R5, RZ, 0x3 ;  /* 0x0000000500077211 */ /* 0x000fe200078f18ff */
[----:B------:R-:W-:Y:S01]  /*6580*/  IMAD.SHL.U32 R134, R16, 0x8, RZ ;  /* 0x0000000810867824 */ /* 0x000fe200078e00ff */
[----:B------:R-:W-:Y:S01]  /*6590*/  LEA.HI.X R6, R2, c[0x0][0x164], R6, 0x1, P0 ;  /* 0x0000590002067a11 */ /* 0x000fe200000f0c06 */
[----:B------:R1:W2:Y:S01]  /*65a0*/  SHFL.IDX PT, R10, R9, RZ, 0x181f ;  /* 0x00181fff090a7589 */ /* 0x0002a200000e0000 */
[----:B------:R-:W-:Y:S02]  /*65b0*/  ISETP.GE.AND P0, PT, R8, R45, PT ;  /* 0x0000002d0800720c */ /* 0x000fe40003f06270 */
[----:B------:R-:W-:-:S02]  /*65c0*/  LOP3.LUT R20, R7, 0xfffffff8, RZ, 0xc0, !PT ;  /* 0xfffffff807147812 */ /* 0x000fc400078ec0ff */
[C---:B------:R-:W-:Y:S02]  /*65d0*/  IADD3 R17, R134.reuse, 0x80, RZ ;  /* 0x0000008086117810 */ /* 0x040fe40007ffe0ff */
[----:B------:R-:W-:Y:S02]  /*65e0*/  IADD3 R18, R134, 0x40, RZ ;  /* 0x0000004086127810 */ /* 0x000fe40007ffe0ff */
[----:B------:R-:W-:Y:S02]  /*65f0*/  LEA.HI R2, R25, R84, RZ, 0x6 ;  /* 0x0000005419027211 */ /* 0x000fe400078f30ff */
[----:B------:R-:W-:Y:S02]  /*6600*/  SHF.R.U32.HI R3, RZ, 0x3, R11 ;  /* 0x00000003ff037819 */ /* 0x000fe4000001160b */
[----:B------:R-:W-:Y:S01]  /*6610*/  LOP3.LUT R0, R11, 0x38, R134, 0xf8, !PT ;  /* 0x000000380b007812 */ /* 0x000fe200078ef886 */
[----:B------:R-:W-:Y:S01]  /*6620*/  IMAD.SHL.U32 R2, R2, 0x8, RZ ;  /* 0x0000000802027824 */ /* 0x000fe200078e00ff */
[----:B------:R-:W-:Y:S01]  /*6630*/  IADD3 R20, R5, -R20, RZ ;  /* 0x8000001405147210 */ /* 0x000fe20007ffe0ff */
[----:B------:R-:W-:Y:S01]  /*6640*/  IMAD.MOV.U32 R5, RZ, RZ, 0x20 ;  /* 0x00000020ff057424 */ /* 0x000fe200078e00ff */
[----:B------:R-:W-:Y:S01]  /*6650*/  ISETP.GE.AND P5, PT, R134, c[0x0][0x198], PT ;  /* 0x0000660086007a0c */ /* 0x000fe20003fa6270 */
[----:B------:R1:W3:Y:S01]  /*6660*/  SHFL.IDX PT, R11, R6, RZ, 0x181f ;  /* 0x00181fff060b7589 */ /* 0x0002e200000e0000 */
[----:B------:R-:W-:-:S02]  /*6670*/  ISETP.GE.AND P4, PT, R17, c[0x0][0x198], PT ;  /* 0x0000660011007a0c */ /* 0x000fc40003f86270 */
[----:B------:R-:W-:Y:S02]  /*6680*/  ISETP.GE.AND P3, PT, R18, c[0x0][0x198], PT ;  /* 0x0000660012007a0c */ /* 0x000fe40003f66270 */
[----:B------:R-:W-:Y:S01]  /*6690*/  LOP3.LUT R3, R0, R3, RZ, 0x3c, !PT ;  /* 0x0000000300037212 */ /* 0x000fe200078e3cff */
[----:B------:R-:W-:Y:S01]  /*66a0*/  IMAD.MOV.U32 R0, RZ, RZ, 0x10 ;  /* 0x00000010ff007424 */ /* 0x000fe200078e00ff */
[----:B------:R-:W-:Y:S02]  /*66b0*/  R2P PR, R20, 0x6 ;  /* 0x0000000614007804 */ /* 0x000fe40000000000 */
[----:B------:R-:W-:Y:S02]  /*66c0*/  LOP3.LUT R2, R3, 0xfffffe00, R2, 0xf8, !PT ;  /* 0xfffffe0003027812 */ /* 0x000fe400078ef802 */
[----:B------:R-:W-:Y:S02]  /*66d0*/  LEA.HI R3, R25, R84, RZ, 0x5 ;  /* 0x0000005419037211 */ /* 0x000fe400078f28ff */
[----:B------:R-:W-:-:S02]  /*66e0*/  SEL R0, R0, 0xfffffff0, !P1 ;  /* 0xfffffff000007807 */ /* 0x000fc40004800000 */
[----:B------:R-:W-:Y:S01]  /*66f0*/  SEL R5, R5, 0xffffffe0, !P2 ;  /* 0xffffffe005057807 */ /* 0x000fe20005000000 */
[----:B------:R-:W-:Y:S01]  /*6700*/  @!P6 IMAD.MOV.U32 R210, RZ, RZ, R201 ;  /* 0x000000ffffd2e224 */ /* 0x000fe200078e00c9 */
[----:B------:R-:W-:Y:S05]  /*6710*/  @P0 BRA `(.L_x_1790) ;  /* 0x000000e000000947 */ /* 0x000fea0003800000 */
[----:B-123--:R-:W-:Y:S01]  /*6720*/  SHF.R.S32.HI R15, RZ, 0x1f, R18 ;  /* 0x0000001fff0f7819 */ /* 0x00efe20000011412 */
[----:B------:R-:W-:Y:S01]  /*6730*/  IMAD.WIDE R26, R134, 0x2, R10 ;  /* 0x00000002861a7825 */ /* 0x000fe200078e020a */
[----:B------:R-:W-:Y:S02]  /*6740*/  SHF.R.S32.HI R4, RZ, 0x1f, R17 ;  /* 0x0000001fff047819 */ /* 0x000fe40000011411 */
[----:B------:R-:W-:Y:S02]  /*6750*/  LEA.HI R15, R15, R18, RZ, 0x3 ;  /* 0x000000120f0f7211 */ /* 0x000fe400078f18ff */
[----:B------:R-:W-:Y:S01]  /*6760*/  LEA.HI R13, R4, R17, RZ, 0x3 ;  /* 0x00000011040d7211 */ /* 0x000fe200078f18ff */
[----:B------:R-:W-:Y:S01]  /*6770*/  IMAD.SHL.U32 R4, R2, 0x2, RZ ;  /* 0x0000000202047824 */ /* 0x000fe200078e00ff */
        /* <DEDUP_REMOVED lines=8> */
.L_x_1790:
[----:B-123--:R-:W-:Y:S05]  /*6800*/  BSYNC B0 ;  /* 0x0000000000007941 */ /* 0x00efea0003800000 */
.L_x_1789:
        /* <DEDUP_REMOVED lines=20> */
.L_x_1792:
[----:B------:R-:W-:Y:S05]  /*6950*/  BSYNC B0 ;  /* 0x0000000000007941 */ /* 0x000fea0003800000 */
.L_x_1791:
        /* <DEDUP_REMOVED lines=20> */
.L_x_1794:
[----:B------:R-:W-:Y:S05]  /*6aa0*/  BSYNC B0 ;  /* 0x0000000000007941 */ /* 0x000fea0003800000 */
.L_x_1793:
[----:B------:R-:W-:Y:S01]  /*6ab0*/  IADD3 R10, R8, 0x60, RZ ;  /* 0x00000060080a7810 */ /* 0x000fe20007ffe0ff */
[----:B---3--:R3:W-:Y:S01]  /*6ac0*/  SHFL.IDX PT, R12, R9, 0x3, 0x181f ;  /* 0x00781f00090c7f89 */ /* 0x0087e200000e0000 */
[----:B------:R-:W-:Y:S01]  /*6ad0*/  IMAD.MOV.U32 R204, RZ, RZ, c[0x0][0x2b8] ;  /* 0x0000ae00ffcc7624 */ /* 0x000fe200078e00ff */
[----:B------:R-:W-:Y:S01]  /*6ae0*/  IADD3 R4, R83, -0x40, RZ ;  /* 0xffffffc053047810 */ /* 0x000fe20007ffe0ff */
[----:B------:R-:W-:Y:S01]  /*6af0*/  IMAD.MOV.U32 R206, RZ, RZ, RZ ;  /* 0x000000ffffce7224 */ /* 0x000fe200078e00ff */
[----:B------:R-:W-:Y:S01]  /*6b00*/  ISETP.GE.AND P0, PT, R10, R45, PT ;  /* 0x0000002d0a00720c */ /* 0x000fe20003f06270 */
[----:B----4-:R4:W1:Y:S01]  /*6b10*/  SHFL.IDX PT, R13, R6, 0x3, 0x181f ;  /* 0x00781f00060d7f89 */ /* 0x01086200000e0000 */
[----:B-----5:R-:W-:Y:S01]  /*6b20*/  SHF.R.S32.HI R10, RZ, 0x1f, R210 ;  /* 0x0000001fff0a7819 */ /* 0x020fe200000114d2 */
[----:B------:R-:W-:Y:S01]  /*6b30*/  IMAD.IADD R8, R209, 0x1, R4 ;  /* 0x00000001d1087824 */ /* 0x000fe200078e0204 */
[----:B------:R-:W-:-:S02]  /*6b40*/  ISETP.NE.AND P2, PT, R204, 0x1, PT ;  /* 0x00000001cc00780c */ /* 0x000fc40003f45270 */
[----:B------:R-:W-:Y:S01]  /*6b50*/  LOP3.LUT R89, R89, 0xfffffffd, RZ, 0xc0, !PT ;  /* 0xfffffffd59597812 */ /* 0x000fe200078ec0ff */
[----:B------:R-:W-:Y:S01]  /*6b60*/  IMAD R205, R10, c[0x0][0x2b0], RZ ;  /* 0x0000ac000acd7a24 */ /* 0x000fe200078e02ff */
[C---:B------:R-:W-:Y:S01]  /*6b70*/  ISETP.GE.AND P1, PT, R8.reuse, R85, PT ;  /* 0x000000550800720c */ /* 0x040fe20003f26270 */
[----:B------:R-:W-:Y:S02]  /*6b80*/  IMAD.IADD R207, R8, 0x1, R200 ;  /* 0x0000000108cf7824 */ /* 0x000fe400078e02c8 */
[C---:B------:R-:W-:Y:S01]  /*6b90*/  IMAD R205, R210.reuse, c[0x0][0x2b4], R205 ;  /* 0x0000ad00d2cd7a24 */ /* 0x040fe200078e02cd */
[----:B------:R-:W-:Y:S01]  /*6ba0*/  ISETP.GT.OR P1, PT, R209, 0x3f, P1 ;  /* 0x0000003fd100780c */ /* 0x000fe20000f24670 */
[----:B------:R-:W-:Y:S01]  /*6bb0*/  IMAD.MOV.U32 R8, RZ, RZ, R207 ;  /* 0x000000ffff087224 */ /* 0x000fe200078e00cf */
[----:B------:R-:W-:Y:S01]  /*6bc0*/  @!P0 SHF.R.S32.HI R24, RZ, 0x1f, R17 ;  /* 0x0000001fff188819 */ /* 0x000fe20000011411 */
[----:B------:R-:W-:Y:S02]  /*6bd0*/  IMAD.WIDE.U32 R210, R210, c[0x0][0x2b0], RZ ;  /* 0x0000ac00d2d27a25 */ /* 0x000fe400078e00ff */
[----:B------:R-:W-:-:S02]  /*6be0*/  @P2 LOP3.LUT R89, R89, 0x2, RZ, 0xfc, !PT ;  /* 0x0000000259592812 */ /* 0x000fc400078efcff */
[----:B-123--:R-:W-:Y:S01]  /*6bf0*/  @!P0 SHF.R.S32.HI R9, RZ, 0x1f, R18 ;  /* 0x0000001fff098819 */ /* 0x00efe20000011412 */
[----:B------:R-:W-:-:S03]  /*6c00*/  @P2 IMAD.HI.U32 R11, R207, c[0x0][0x2bc], RZ ;  /* 0x0000af00cf0b2a27 */ /* 0x000fc600078e00ff */
[----:B------:R-:W-:Y:S01]  /*6c10*/  @!P0 LEA.HI R10, R9, R18, RZ, 0x3 ;  /* 0x00000012090a8211 */ /* 0x000fe200078f18ff */
[----:B----4-:R-:W-:Y:S01]  /*6c20*/  @!P0 IMAD.SHL.U32 R6, R2, 0x2, RZ ;  /* 0x0000000202068824 */ /* 0x010fe200078e00ff */
[----:B------:R-:W-:Y:S01]  /*6c30*/  @!P0 LEA.HI R9, R24, R17, RZ, 0x3 ;  /* 0x0000001118098211 */ /* 0x000fe200078f18ff */
[----:B------:R-:W-:Y:S01]  /*6c40*/  @!P0 IMAD.WIDE R14, R134, 0x2, R12 ;  /* 0x00000002860e8825 */ /* 0x000fe200078e020c */
[----:B------:R-:W-:Y:S02]  /*6c50*/  @!P0 LOP3.LUT R10, R10, 0xfffffff8, RZ, 0xc0, !PT ;  /* 0xfffffff80a0a8812 */ /* 0x000fe400078ec0ff */
[----:B------:R-:W-:Y:S01]  /*6c60*/  @!P0 LOP3.LUT R9, R9, 0xfffffff8, RZ, 0xc0, !PT ;  /* 0xfffffff809098812 */ /* 0x000fe200078ec0ff */
[----:B------:R-:W-:Y:S01]  /*6c70*/  IMAD.IADD R205, R211, 0x1, R205 ;  /* 0x00000001d3cd7824 */ /* 0x000fe200078e02cd */
[----:B------:R-:W-:Y:S01]  /*6c80*/  @!PT LDS RZ, [RZ] ;  /* 0x00000000fffff984 */ /* 0x000fe20000000800 */
[----:B------:R1:W-:Y:S01]  /*6c90*/  @!P0 LDGSTS.E.BYPASS.LTC128B.128 [R6+0xf100], [R14.64], !P5 ;  /* 0x0f1000000e068fae */ /* 0x0003e2000e901d46 */
[----:B------:R-:W-:Y:S01]  /*6ca0*/  @!P0 IMAD.WIDE R28, R10, 0x2, R12 ;  /* 0x000000020a1c8825 */ /* 0x000fe200078e020c */
[----:B------:R-:W-:-:S03]  /*6cb0*/  @P2 SHF.R.U32.HI R8, RZ, c[0x0][0x2c0], R11 ;  /* 0x0000b000ff082a19 */ /* 0x000fc6000001160b */
[----:B------:R-:W-:Y:S01]  /*6cc0*/  @!P0 IMAD.WIDE R12, R9, 0x2, R12 ;  /* 0x00000002090c8825 */ /* 0x000fe200078e020c */
        /* <DEDUP_REMOVED lines=29> */
[----:B------:R-:W-:Y:S01]  /*6ea0*/  @P1 IMAD.SHL.U32 R12, R2, 0x2, RZ ;  /* 0x00000002020c1824 */ /* 0x000fe200078e00ff */
[----:B--2---:R-:W-:Y:S01]  /*6eb0*/  SHF.R.S32.HI R23, RZ, 0x1f, R206 ;  /* 0x0000001fff177819 */ /* 0x004fe200000114ce */
[----:B------:R-:W-:-:S04]  /*6ec0*/  IMAD.WIDE.U32 R10, R206, c[0x0][0x1f0], R10 ;  /* 0x00007c00ce0a7a25 */ /* 0x000fc800078e000a */
[----:B------:R-:W-:-:S04]  /*6ed0*/  IMAD R9, R23, c[0x0][0x1f0], RZ ;  /* 0x00007c0017097a24 */ /* 0x000fc800078e02ff */
[----:B------:R-:W-:Y:S01]  /*6ee0*/  IMAD R8, R206, c[0x0][0x1f4], R9 ;  /* 0x00007d00ce087a24 */ /* 0x000fe200078e0209 */
[----:B------:R-:W-:Y:S02]  /*6ef0*/  IADD3 R9, P0, R80, R10, RZ ;  /* 0x0000000a50097210 */ /* 0x000fe40007f1e0ff */
[----:B------:R-:W-:Y:S02]  /*6f00*/  @P1 SHF.R.S32.HI R10, RZ, 0x1f, R17 ;  /* 0x0000001fff0a1819 */ /* 0x000fe40000011411 */
[----:B------:R-:W-:Y:S02]  /*6f10*/  IADD3.X R8, R203, R11, R8, P0, !PT ;  /* 0x0000000bcb087210 */ /* 0x000fe400007fe408 */
[C---:B------:R-:W-:Y:S02]  /*6f20*/  LEA R19, P0, R9.reuse, c[0x0][0x1c8], 0x1 ;  /* 0x0000720009137a11 */ /* 0x040fe400078008ff */
[----:B------:R-:W-:Y:S02]  /*6f30*/  @P1 SHF.R.S32.HI R11, RZ, 0x1f, R18 ;  /* 0x0000001fff0b1819 */ /* 0x000fe40000011412 */
[----:B------:R-:W-:Y:S01]  /*6f40*/  LEA.HI.X R8, R9, c[0x0][0x1cc], R8, 0x1, P0 ;  /* 0x0000730009087a11 */ /* 0x000fe200000f0c08 */
[----:B------:R-:W-:Y:S01]  /*6f50*/  SHFL.IDX PT, R26, R19, RZ, 0x181f ;  /* 0x00181fff131a7589 */ /* 0x000fe200000e0000 */
[----:B------:R-:W-:-:S02]  /*6f60*/  ISETP.GE.AND P0, PT, R44, 0x21, PT ;  /* 0x000000212c00780c */ /* 0x000fc40003f06270 */
[----:B------:R-:W-:Y:S01]  /*6f70*/  @P1 LEA.HI R11, R11, R18, RZ, 0x3 ;  /* 0x000000120b0b1211 */ /* 0x000fe200078f18ff */
[----:B------:R-:W1:Y:S01]  /*6f80*/  SHFL.IDX PT, R27, R8, RZ, 0x181f ;  /* 0x00181fff081b7589 */ /* 0x000e6200000e0000 */
[----:B------:R-:W-:Y:S02]  /*6f90*/  @P1 LEA.HI R10, R10, R17, RZ, 0x3 ;  /* 0x000000110a0a1211 */ /* 0x000fe400078f18ff */
[----:B------:R-:W-:Y:S01]  /*6fa0*/  @P1 LOP3.LUT R11, R11, 0xfffffff8, RZ, 0xc0, !PT ;  /* 0xfffffff80b0b1812 */ /* 0x000fe200078ec0ff */
[----:B------:R2:W-:Y:S01]  /*6fb0*/  SHFL.IDX PT, R14, R19, 0x1, 0x181f ;  /* 0x00381f00130e7f89 */ /* 0x0005e200000e0000 */
[----:B------:R-:W-:-:S03]  /*6fc0*/  @P1 LOP3.LUT R10, R10, 0xfffffff8, RZ, 0xc0, !PT ;  /* 0xfffffff80a0a1812 */ /* 0x000fc600078ec0ff */
[----:B------:R3:W4:Y:S02]  /*6fd0*/  SHFL.IDX PT, R15, R8, 0x1, 0x181f ;  /* 0x00381f00080f7f89 */ /* 0x00072400000e0000 */
[----:B------:R-:W-:Y:S01]  /*6fe0*/  @P0 SHF.R.S32.HI R13, RZ, 0x1f, R18 ;  /* 0x0000001fff0d0819 */ /* 0x000fe20000011412 */
[----:B------:R-:W-:Y:S01]  /*6ff0*/  @P0 IMAD.SHL.U32 R9, R2, 0x2, RZ ;  /* 0x0000000202090824 */ /* 0x000fe200078e00ff */
[----:B------:R-:W-:-:S04]  /*7000*/  @P0 SHF.R.S32.HI R6, RZ, 0x1f, R17 ;  /* 0x0000001fff060819 */ /* 0x000fc80000011411 */
[----:B------:R-:W-:-:S04]  /*7010*/  @P0 LEA.HI R6, R6, R17, RZ, 0x3 ;  /* 0x0000001106060211 */ /* 0x000fc800078f18ff */
[----:B------:R-:W-:Y:S01]  /*7020*/  @P0 LOP3.LUT R6, R6, 0xfffffff8, RZ, 0xc0, !PT ;  /* 0xfffffff806060812 */ /* 0x000fe200078ec0ff */
[----:B-1----:R-:W-:Y:S01]  /*7030*/  @P1 IMAD.WIDE R30, R134, 0x2, R26 ;  /* 0x00000002861e1825 */ /* 0x002fe200078e021a */
[----:B--2---:R-:W-:-:S03]  /*7040*/  SHF.R.S32.HI R19, RZ, 0x5, R3 ;  /* 0x00000005ff137819 */ /* 0x004fc60000011403 */
[--C-:B------:R-:W-:Y:S01]  /*7050*/  @P1 IMAD.WIDE R28, R11, 0x2, R26.reuse ;  /* 0x000000020b1c1825 */ /* 0x100fe200078e021a */
[----:B------:R1:W-:Y:S01]  /*7060*/  @P1 LDGSTS.E.BYPASS.LTC128B.128 [R12+0x6100], [R30.64], !P6 ;  /* 0x061000001e0c1fae */ /* 0x0003e2000f101d46 */
[----:B---3--:R-:W-:Y:S02]  /*7070*/  @P0 LEA.HI R8, R13, R18, RZ, 0x3 ;  /* 0x000000120d080211 */ /* 0x008fe400078f18ff */
[----:B------:R-:W-:Y:S01]  /*7080*/  @P1 IMAD.WIDE R10, R10, 0x2, R26 ;  /* 0x000000020a0a1825 */ /* 0x000fe200078e021a */
[----:B------:R1:W-:Y:S01]  /*7090*/  @P1 LDGSTS.E.BYPASS.LTC128B.128 [R12+0x8100], [R28.64], !P5 ;  /* 0x081000001c0c1fae */ /* 0x0003e2000e901d46 */
[----:B------:R-:W-:Y:S02]  /*70a0*/  @P0 LOP3.LUT R8, R8, 0xfffffff8, RZ, 0xc0, !PT ;  /* 0xfffffff808080812 */ /* 0x000fe400078ec0ff */
[--C-:B----4-:R-:W-:Y:S01]  /*70b0*/  @P0 IMAD.WIDE R34, R134, 0x2, R14.reuse ;  /* 0x0000000286220825 */ /* 0x110fe200078e020e */
[----:B------:R1:W-:Y:S03]  /*70c0*/  @P1 LDGSTS.E.BYPASS.LTC128B.128 [R12+0xa100], [R10.64], !P4 ;  /* 0x0a1000000a0c1fae */ /* 0x0003e6000e101d46 */
[--C-:B------:R-:W-:Y:S01]  /*70d0*/  @P0 IMAD.WIDE R32, R8, 0x2, R14.reuse ;  /* 0x0000000208200825 */ /* 0x100fe200078e020e */
[----:B------:R1:W-:Y:S03]  /*70e0*/  @P0 LDGSTS.E.BYPASS.LTC128B.128 [R9+0x7100], [R34.64], !P6 ;  /* 0x0710000022090fae */ /* 0x0003e6000f101d46 */
[----:B------:R-:W-:Y:S01]  /*70f0*/  @P0 IMAD.WIDE R14, R6, 0x2, R14 ;  /* 0x00000002060e0825 */ /* 0x000fe200078e020e */
[----:B------:R1:W-:Y:S01]  /*7100*/  @P0 LDGSTS.E.BYPASS.LTC128B.128 [R9+0x9100], [R32.64], !P5 ;  /* 0x0910000020090fae */ /* 0x0003e2000e901d46 */
[----:B------:R-:W-:-:S02]  /*7110*/  SEL R6, RZ, 0x10, P4 ;  /* 0x00000010ff067807 */ /* 0x000fc40002000000 */
[C---:B------:R-:W-:Y:S01]  /*7120*/  IMAD.WIDE.U32 R26, R199.reuse, c[0x0][0x210], RZ ;  /* 0x00008400c71a7a25 */ /* 0x040fe200078e00ff */
[----:B------:R1:W-:Y:S01]  /*7130*/  @P0 LDGSTS.E.BYPASS.LTC128B.128 [R9+0xb100], [R14.64], !P4 ;  /* 0x0b1000000e090fae */ /* 0x0003e2000e101d46 */
[----:B------:R-:W-:Y:S02]  /*7140*/  ISETP.LT.AND P0, PT, RZ, c[0x0][0x27c], PT ;  /* 0x00009f00ff007a0c */ /* 0x000fe40003f01270 */
[----:B------:R-:W-:Y:S01]  /*7150*/  IMAD R13, R199, c[0x0][0x214], R88 ;  /* 0x00008500c70d7a24 */ /* 0x000fe200078e0258 */
[----:B------:R-:W0:Y:S03]  /*7160*/  LDGDEPBAR ;  /* 0x00000000000079af */ /* 0x000e260000000000 */
[----:B------:R-:W-:-:S07]  /*7170*/  IMAD.IADD R202, R27, 0x1, R13 ;  /* 0x000000011bca7824 */ /* 0x000fce00078e020d */
[----:B------:R-:W-:Y:S05]  /*7180*/  @P0 BRA `(.L_x_1795) ;  /* 0x0000002000000947 */ /* 0x000fea0003800000 */
[----:B------:R-:W-:-:S04]  /*7190*/  DEPBAR.LE SB0, 0x1 ;  /* 0x000080400000791a */ /* 0x000fc80000000000 */
[----:B------:R-:W-:Y:S05]  /*71a0*/  BRA `(.L_x_1796) ;  /* 0x00005c1000007947 */ /* 0x000fea0003800000 */
.L_x_1795:
        /* <DEDUP_REMOVED lines=69> */
[----:B------:R-:W-:Y:S01]  /*7600*/  CS2R R76, SRZ ;  /* 0x00000000004c7805 */ /* 0x000fe2000001ff00 */
[----:B---3--:R-:W-:Y:S02]  /*7610*/  CS2R R30, SRZ ;  /* 0x00000000001e7805 */ /* 0x008fe4000001ff00 */
[----:B----4-:R-:W-:Y:S01]  /*7620*/  @!P1 IMAD.WIDE R38, R11, 0x2, R50 ;  /* 0x000000020b269825 */ /* 0x010fe200078e0232 */
        /* <DEDUP_REMOVED lines=17> */
[----:B------:R-:W-:Y:S02]  /*7740*/  CS2R R54, SRZ ;  /* 0x0000000000367805 */ /* 0x000fe4000001ff00 */
[----:B--2---:R-:W-:Y:S01]  /*7750*/  @!P1 IMAD.WIDE R38, R9, 0x2, R48 ;  /* 0x0000000209269825 */ /* 0x004fe200078e0230 */
[----:B------:R-:W-:-:S03]  /*7760*/  CS2R R74, SRZ ;  /* 0x00000000004a7805 */ /* 0x000fc6000001ff00 */
[----:B---3--:R-:W-:Y:S02]  /*7770*/  @!P1 IMAD.WIDE R40, R9, 0x2, R50 ;  /* 0x0000000209289825 */ /* 0x008fe400078e0232 */
        /* <DEDUP_REMOVED lines=8> */
.L_x_1799:
[----:B------:R-:W-:Y:S05]  /*7800*/  BSYNC B0 ;  /* 0x0000000000007941 */ /* 0x000fea0003800000 */
.L_x_1798:
[----:B------:R-:W-:Y:S01]  /*7810*/  SHF.R.S32.HI R70, RZ, 0x1f, R25 ;  /* 0x0000001fff467819 */ /* 0x000fe20000011419 */
[----:B-----5:R-:W-:Y:S01]  /*7820*/  IMAD.MOV.U32 R60, RZ, RZ, R32 ;  /* 0x000000ffff3c7224 */ /* 0x020fe200078e0020 */
[----:B----4-:R-:W-:Y:S01]  /*7830*/  SHF.R.U64 R40, R32, 0x10, R33 ;  /* 0x0000001020287819 */ /* 0x010fe20000001221 */
[----:B------:R-:W-:Y:S01]  /*7840*/  IMAD.MOV.U32 R67, RZ, RZ, R35 ;  /* 0x000000ffff437224 */ /* 0x000fe200078e0023 */
[----:B------:R-:W-:Y:S01]  /*7850*/  LEA.HI R70, R70, R25, RZ, 0x3 ;  /* 0x0000001946467211 */ /* 0x000fe200078f18ff */
[----:B------:R-:W-:Y:S01]  /*7860*/  IMAD.MOV.U32 R64, RZ, RZ, R31 ;  /* 0x000000ffff407224 */ /* 0x000fe200078e001f */
[----:B------:R-:W-:Y:S01]  /*7870*/  SHF.R.U64 R68, R34, 0x10, R35 ;  /* 0x0000001022447819 */ /* 0x000fe20000001223 */
[----:B------:R-:W-:Y:S01]  /*7880*/  IMAD.MOV.U32 R72, RZ, RZ, R36 ;  /* 0x000000ffff487224 */ /* 0x000fe200078e0024 */
[----:B------:R-:W-:Y:S01]  /*7890*/  LOP3.LUT R70, R70, 0xfffffff8, RZ, 0xc0, !PT ;  /* 0xfffffff846467812 */ /* 0x000fe200078ec0ff */
[----:B------:R-:W-:Y:S01]  /*78a0*/  IMAD.MOV.U32 R61, RZ, RZ, R15 ;  /* 0x000000ffff3d7224 */ /* 0x000fe200078e000f */
[----:B------:R-:W-:Y:S01]  /*78b0*/  SHF.R.U32.HI R43, RZ, 0x10, R35 ;  /* 0x00000010ff2b7819 */ /* 0x000fe20000011623 */
[----:B------:R-:W-:Y:S01]  /*78c0*/  IMAD.MOV.U32 R57, RZ, RZ, R47 ;  /* 0x000000ffff397224 */ /* 0x000fe200078e002f */
[----:B------:R-:W-:Y:S01]  /*78d0*/  SHF.R.U32.HI R35, RZ, 0x10, R31 ;  /* 0x00000010ff237819 */ /* 0x000fe2000001161f */
[----:B------:R-:W-:Y:S01]  /*78e0*/  IMAD.MOV.U32 R56, RZ, RZ, R52 ;  /* 0x000000ffff387224 */ /* 0x000fe200078e0034 */
[----:B------:R-:W-:Y:S01]  /*78f0*/  PRMT R40, R60, 0x5410, R40 ;  /* 0x000054103c287816 */ /* 0x000fe20000000028 */
[----:B------:R-:W-:Y:S01]  /*7900*/  IMAD.IADD R60, R25, 0x1, -R70 ;  /* 0x00000001193c7824 */ /* 0x000fe200078e0a46 */
[----:B------:R-:W-:Y:S01]  /*7910*/  SHF.R.U64 R50, R36, 0x10, R37 ;  /* 0x0000001024327819 */ /* 0x000fe20000001225 */
[----:B------:R-:W-:Y:S01]  /*7920*/  IMAD R86, R86, -0x80, R45 ;  /* 0xffffff8056567824 */ /* 0x000fe200078e022d */
[----:B------:R-:W-:Y:S01]  /*7930*/  SHF.R.U64 R36, R30, 0x10, R31 ;  /* 0x000000101e247819 */ /* 0x000fe2000000121f */
[----:B------:R-:W-:Y:S01]  /*7940*/  IMAD.MOV.U32 R62, RZ, RZ, R54 ;  /* 0x000000ffff3e7224 */ /* 0x000fe200078e0036 */
[----:B------:R-:W-:Y:S01]  /*7950*/  PRMT R35, R64, 0x5410, R35 ;  /* 0x0000541040237816 */ /* 0x000fe20000000023 */
[----:B------:R-:W-:Y:S01]  /*7960*/  IMAD.SHL.U32 R64, R60, 0x40, RZ ;  /* 0x000000403c407824 */ /* 0x000fe200078e00ff */
        /* <DEDUP_REMOVED lines=8> */
[----:B------:R-:W-:Y:S01]  /*79f0*/  PRMT R31, R61, 0x5410, R31 ;  /* 0x000054103d1f7816 */ /* 0x000fe2000000001f */
[----:B------:R-:W-:Y:S01]  /*7a00*/  IMAD.MOV.U32 R59, RZ, RZ, R55 ;  /* 0x000000ffff3b7224 */ /* 0x000fe200078e0037 */
        /* <DEDUP_REMOVED lines=11> */
[----:B------:R-:W-:-:S04]  /*7ac0*/  DEPBAR.LE SB0, 0x1 ;  /* 0x000080400000791a */ /* 0x000fc80000000000 */
[----:B------:R-:W-:Y:S01]  /*7ad0*/  LOP3.LUT P1, RZ, R60, 0x4, RZ, 0xc0, !PT ;  /* 0x000000043cff7812 */ /* 0x000fe2000782c0ff */
[----:B------:R-:W-:Y:S01]  /*7ae0*/  BSSY B1, `(.L_x_1800) ;  /* 0x0000130000017945 */ /* 0x000fe20003800000 */
[----:B------:R-:W-:Y:S02]  /*7af0*/  LOP3.LUT R28, R28, R61, RZ, 0x3c, !PT ;  /* 0x0000003d1c1c7212 */ /* 0x000fe400078e3cff */
[----:B------:R-:W-:Y:S02]  /*7b00*/  ISETP.GE.AND P0, PT, R25, R52, PT ;  /* 0x000000341900720c */ /* 0x000fe40003f06270 */
[----:B------:R-:W-:Y:S01]  /*7b10*/  SHF.R.U64 R32, R14, 0x10, R15 ;  /* 0x000000100e207819 */ /* 0x000fe2000000120f */
[----:B------:R-:W-:Y:S01]  /*7b20*/  IMAD R28, R19, 0x200, R28 ;  /* 0x00000200131c7824 */ /* 0x000fe200078e021c */
[----:B------:R-:W-:Y:S01]  /*7b30*/  SHF.R.U64 R15, R54, 0x10, R55 ;  /* 0x00000010360f7819 */ /* 0x000fe20000001237 */
[--C-:B------:R-:W-:Y:S01]  /*7b40*/  IMAD.MOV.U32 R54, RZ, RZ, R77.reuse ;  /* 0x000000ffff367224 */ /* 0x100fe200078e004d */
[----:B------:R-:W-:-:S02]  /*7b50*/  SHF.R.U32.HI R41, RZ, 0x10, R77 ;  /* 0x00000010ff297819 */ /* 0x000fc4000001164d */
[----:B------:R-:W-:Y:S02]  /*7b60*/  SHF.R.U32.HI R49, RZ, 0x10, R37 ;  /* 0x00000010ff317819 */ /* 0x000fe40000011625 */
        /* <DEDUP_REMOVED lines=8> */
[--C-:B------:R-:W-:Y:S01]  /*7bf0*/  IMAD.MOV.U32 R11, RZ, RZ, R9.reuse ;  /* 0x000000ffff0b7224 */ /* 0x100fe200078e0009 */
[----:B------:R-:W-:-:S02]  /*7c00*/  SHF.R.U64 R34, R8, 0x10, R9 ;  /* 0x0000001008227819 */ /* 0x000fc40000001209 */
[----:B------:R-:W-:Y:S01]  /*7c10*/  SHF.R.U32.HI R33, RZ, 0x10, R9 ;  /* 0x00000010ff217819 */ /* 0x000fe20000011609 */
[----:B------:R-:W-:Y:S01]  /*7c20*/  IMAD.MOV.U32 R9, RZ, RZ, R75 ;  /* 0x000000ffff097224 */ /* 0x000fe200078e004b */
[----:B------:R-:W-:Y:S02]  /*7c30*/  PRMT R41, R54, 0x5410, R41 ;  /* 0x0000541036297816 */ /* 0x000fe40000000029 */
[----:B------:R-:W-:Y:S02]  /*7c40*/  IADD3 R54, R28, 0x20, RZ ;  /* 0x000000201c367810 */ /* 0x000fe40007ffe0ff */
[--C-:B------:R-:W-:Y:S02]  /*7c50*/  SHF.R.U64 R29, R74, 0x10, R75.reuse ;  /* 0x000000104a1d7819 */ /* 0x100fe4000000124b */
[----:B------:R-:W-:Y:S02]  /*7c60*/  SHF.R.U32.HI R8, RZ, 0x10, R75 ;  /* 0x00000010ff087819 */ /* 0x000fe4000001164b */
[----:B------:R-:W-:-:S02]  /*7c70*/  @P1 IADD3 R54, R28, -0x20, RZ ;  /* 0xffffffe01c361810 */ /* 0x000fc40007ffe0ff */
[----:B------:R-:W-:Y:S02]  /*7c80*/  PRMT R37, R30, 0x5410, R37 ;  /* 0x000054101e257816 */ /* 0x000fe40000000025 */
[----:B------:R-:W-:Y:S02]  /*7c90*/  PRMT R34, R12, 0x5410, R34 ;  /* 0x000054100c227816 */ /* 0x000fe40000000022 */
[----:B------:R-:W-:Y:S02]  /*7ca0*/  LEA R30, R28, 0xc100, 0x1 ;  /* 0x0000c1001c1e7811 */ /* 0x000fe400078e08ff */
        /* <DEDUP_REMOVED lines=15> */
[----:B------:R-:W-:Y:S02]  /*7da0*/  LEA R12, R54, 0xc100, 0x1 ;  /* 0x0000c100360c7811 */ /* 0x000fe400078e08ff */
        /* <DEDUP_REMOVED lines=45> */
.L_x_1803:
[----:B------:R-:W-:Y:S05]  /*8080*/  BSYNC B0 ;  /* 0x0000000000007941 */ /* 0x000fea0003800000 */
.L_x_1802:
        /* <DEDUP_REMOVED lines=21> */
[C---:B------:R-:W-:Y:S01]  /*81e0*/  SHF.L.U32 R58, R43.reuse, 0x10, RZ ;  /* 0x000000102b3a7819 */ /* 0x040fe200000006ff */
[----:B------:R-:W-:Y:S01]  /*81f0*/  FFMA.FTZ R54, R54, R56, R53 ;  /* 0x0000003836367223 */ /* 0x000fe20000010035 */
[----:B------:R-:W-:Y:S01]  /*8200*/  SHF.L.U32 R56, R46, 0x10, RZ ;  /* 0x000000102e387819 */ /* 0x000fe200000006ff */
        /* <DEDUP_REMOVED lines=18> */
.L_x_1805:
[----:B------:R-:W-:Y:S05]  /*8330*/  BSYNC B0 ;  /* 0x0000000000007941 */ /* 0x000fea0003800000 */
.L_x_1804:
        /* <DEDUP_REMOVED lines=42> */
.L_x_1807:
[----:B------:R-:W-:Y:S05]  /*85e0*/  BSYNC B0 ;  /* 0x0000000000007941 */ /* 0x000fea0003800000 */
.L_x_1806:
        /* <DEDUP_REMOVED lines=42> */
.L_x_1809:
[----:B------:R-:W-:Y:S05]  /*8890*/  BSYNC B0 ;  /* 0x0000000000007941 */ /* 0x000fea0003800000 */
.L_x_1808:
        /* <DEDUP_REMOVED lines=42> */
.L_x_1811:
[----:B------:R-:W-:Y:S05]  /*8b40*/  BSYNC B0 ;  /* 0x0000000000007941 */ /* 0x000fea0003800000 */
.L_x_1810:
        /* <DEDUP_REMOVED lines=41> */
.L_x_1801:
[----:B------:R-:W-:Y:S05]  /*8de0*/  BSYNC B1 ;  /* 0x0000000000017941 */ /* 0x000fea0003800000 */
.L_x_1800:
        /* <DEDUP_REMOVED lines=44> */
.L_x_1814:
[----:B------:R-:W-:Y:S05]  /*90b0*/  BSYNC B0 ;  /* 0x0000000000007941 */ /* 0x000fea0003800000 */
.L_x_1813:
        /* <DEDUP_REMOVED lines=42> */
.L_x_1816:
[----:B------:R-:W-:Y:S05]  /*9360*/  BSYNC B0 ;  /* 0x0000000000007941 */ /* 0x000fea0003800000 */
.L_x_1815:
        /* <DEDUP_REMOVED lines=42> */
.L_x_1818:
[----:B------:R-:W-:Y:S05]  /*9610*/  BSYNC B0 ;  /* 0x0000000000007941 */ /* 0x000fea0003800000 */
.L_x_1817:
        /* <DEDUP_REMOVED lines=42> */
.L_x_1820:
[----:B------:R-:W-:Y:S05]  /*98c0*/  BSYNC B0 ;  /* 0x0000000000007941 */ /* 0x000fea0003800000 */
.L_x_1819:
        /* <DEDUP_REMOVED lines=42> */
.L_x_1822:
[----:B------:R-:W-:Y:S05]  /*9b70*/  BSYNC B0 ;  /* 0x0000000000007941 */ /* 0x000fea0003800000 */
.L_x_1821:
[----:B------:R-:W-:-:S04]  /*9b80*/  IADD3 R13, R13, 0x50, RZ ;  /* 0x000000500d0d7810 */ /* 0x000fc80007ffe0ff */
[----:B------:R-:W-:-:S13]  /*9b90*/  ISETP.GE.AND P0, PT, R13, c[0x0][0x27c], PT ;  /* 0x00009f000d007a0c */ /* 0x000fda0003f06270 */
[----:B------:R-:W-:Y:S05]  /*9ba0*/  @P0 BRA `(.L_x_1812) ;  /* 0x0000320000000947 */ /* 0x000fea0003800000 */
[----:B-1----:R-:W1:Y:S01]  /*9bb0*/  LDS.128 R8, [R12+0xa000] ;  /* 0x00a000000c087984 */ /* 0x002e620000000c00 */
[C---:B------:R-:W-:Y:S01]  /*9bc0*/  IMAD.U32 R32, R29.reuse, 0x10000, RZ ;  /* 0x000100001d207824 */ /* 0x040fe200078e00ff */
[----:B------:R-:W-:Y:S02]  /*9bd0*/  LOP3.LUT R29, R29, 0xffff0000, RZ, 0xc0, !PT ;  /* 0xffff00001d1d7812 */ /* 0x000fe400078ec0ff */
[C---:B------:R-:W-:Y:S02]  /*9be0*/  SHF.L.U32 R30, R15.reuse, 0x10, RZ ;  /* 0x000000100f1e7819 */ /* 0x040fe400000006ff */
[----:B------:R-:W-:Y:S02]  /*9bf0*/  LOP3.LUT R15, R15, 0xffff0000, RZ, 0xc0, !PT ;  /* 0xffff00000f0f7812 */ /* 0x000fe400078ec0ff */
[C---:B-1----:R-:W-:Y:S01]  /*9c00*/  SHF.L.U32 R25, R8.reuse, 0x10, RZ ;  /* 0x0000001008197819 */ /* 0x042fe200000006ff */
[----:B------:R-:W-:Y:S01]  /*9c10*/  IMAD.U32 R31, R11, 0x10000, RZ ;  /* 0x000100000b1f7824 */ /* 0x000fe200078e00ff */
[----:B------:R-:W-:-:S02]  /*9c20*/  LOP3.LUT R13, R8, 0xffff0000, RZ, 0xc0, !PT ;  /* 0xffff0000080d7812 */ /* 0x000fc400078ec0ff */
[C---:B------:R-:W-:Y:S02]  /*9c30*/  SHF.L.U32 R8, R9.reuse, 0x10, RZ ;  /* 0x0000001009087819 */ /* 0x040fe400000006ff */
[----:B------:R-:W-:Y:S02]  /*9c40*/  LOP3.LUT R9, R9, 0xffff0000, RZ, 0xc0, !PT ;  /* 0xffff000009097812 */ /* 0x000fe400078ec0ff */
[C---:B------:R-:W-:Y:S02]  /*9c50*/  SHF.L.U32 R34, R10.reuse, 0x10, RZ ;  /* 0x000000100a227819 */ /* 0x040fe400000006ff */
[----:B------:R-:W-:Y:S01]  /*9c60*/  LOP3.LUT R33, R10, 0xffff0000, RZ, 0xc0, !PT ;  /* 0xffff00000a217812 */ /* 0x000fe200078ec0ff */
[----:B------:R-:W-:Y:S01]  /*9c70*/  FMUL.FTZ R10, R32, R13 ;  /* 0x0000000d200a7220 */ /* 0x000fe20000410000 */
[----:B------:R-:W-:Y:S01]  /*9c80*/  LOP3.LUT R35, R11, 0xffff0000, RZ, 0xc0, !PT ;  /* 0xffff00000b237812 */ /* 0x000fe200078ec0ff */
[----:B------:R-:W-:Y:S02]  /*9c90*/  FMUL.FTZ R11, R29, R9 ;  /* 0x000000091d0b7220 */ /* 0x000fe40000410000 */
[----:B------:R-:W-:-:S02]  /*9ca0*/  FMUL.FTZ R13, R30, R13 ;  /* 0x0000000d1e0d7220 */ /* 0x000fc40000410000 */
[C---:B------:R-:W-:Y:S02]  /*9cb0*/  FMUL.FTZ R9, R15.reuse, R9 ;  /* 0x000000090f097220 */ /* 0x040fe40000410000 */
[-C--:B------:R-:W-:Y:S01]  /*9cc0*/  FFMA.FTZ R11, R15, R8.reuse, -R11 ;  /* 0x000000080f0b7223 */ /* 0x080fe2000001080b */
[----:B------:R-:W-:Y:S01]  /*9cd0*/  SHF.L.U32 R15, R28, 0x10, RZ ;  /* 0x000000101c0f7819 */ /* 0x000fe200000006ff */
[-C--:B------:R-:W-:Y:S01]  /*9ce0*/  FFMA.FTZ R10, R30, R25.reuse, -R10 ;  /* 0x000000191e0a7223 */ /* 0x080fe2000001080a */
[----:B------:R-:W-:Y:S01]  /*9cf0*/  LOP3.LUT R28, R28, 0xffff0000, RZ, 0xc0, !PT ;  /* 0xffff00001c1c7812 */ /* 0x000fe200078ec0ff */
[----:B------:R-:W-:Y:S01]  /*9d00*/  FFMA.FTZ R13, R32, R25, R13 ;  /* 0x00000019200d7223 */ /* 0x000fe2000001000d */
[C---:B------:R-:W-:Y:S01]  /*9d10*/  SHF.L.U32 R25, R14.reuse, 0x10, RZ ;  /* 0x000000100e197819 */ /* 0x040fe200000006ff */
[----:B------:R-:W-:Y:S01]  /*9d20*/  FFMA.FTZ R30, R29, R8, R9 ;  /* 0x000000081d1e7223 */ /* 0x000fe20000010009 */
[----:B------:R-:W-:Y:S01]  /*9d30*/  LOP3.LUT R14, R14, 0xffff0000, RZ, 0xc0, !PT ;  /* 0xffff00000e0e7812 */ /* 0x000fe200078ec0ff */
[----:B------:R-:W-:-:S02]  /*9d40*/  FMUL.FTZ R8, R15, R33 ;  /* 0x000000210f087220 */ /* 0x000fc40000410000 */
[----:B------:R-:W-:Y:S02]  /*9d50*/  FMUL.FTZ R9, R28, R35 ;  /* 0x000000231c097220 */ /* 0x000fe40000410000 */
        /* <DEDUP_REMOVED lines=12> */
.L_x_1797:
        /* <DEDUP_REMOVED lines=50> */
.L_x_1824:
[----:B------:R-:W-:Y:S05]  /*a140*/  BSYNC B0 ;  /* 0x0000000000007941 */ /* 0x000fea0003800000 */
.L_x_1823:
[----:B-----5:R-:W-:Y:S01]  /*a150*/  IMAD.MOV.U32 R76, RZ, RZ, R56 ;  /* 0x000000ffff4c7224 */ /* 0x020fe200078e0038 */
[--C-:B------:R-:W-:Y:S01]  /*a160*/  SHF.R.U64 R53, R56, 0x10, R57.reuse ;  /* 0x0000001038357819 */ /* 0x100fe20000001239 */
[--C-:B------:R-:W-:Y:S01]  /*a170*/  IMAD.MOV.U32 R77, RZ, RZ, R57.reuse ;  /* 0x000000ffff4d7224 */ /* 0x100fe200078e0039 */
[----:B------:R-:W-:Y:S01]  /*a180*/  SHF.R.U32.HI R52, RZ, 0x10, R57 ;  /* 0x00000010ff347819 */ /* 0x000fe20000011639 */
[----:B------:R-:W-:Y:S01]  /*a190*/  IMAD.MOV.U32 R74, RZ, RZ, R58 ;  /* 0x000000ffff4a7224 */ /* 0x000fe200078e003a */
[--C-:B-1----:R-:W-:Y:S01]  /*a1a0*/  SHF.R.U64 R51, R58, 0x10, R59.reuse ;  /* 0x000000103a337819 */ /* 0x102fe2000000123b */
[--C-:B------:R-:W-:Y:S01]  /*a1b0*/  IMAD.MOV.U32 R75, RZ, RZ, R59.reuse ;  /* 0x000000ffff4b7224 */ /* 0x100fe200078e003b */
[----:B------:R-:W-:Y:S01]  /*a1c0*/  SHF.R.U32.HI R50, RZ, 0x10, R59 ;  /* 0x00000010ff327819 */ /* 0x000fe2000001163b */
[----:B------:R-:W-:Y:S01]  /*a1d0*/  IMAD.MOV.U32 R66, RZ, RZ, R36 ;  /* 0x000000ffff427224 */ /* 0x000fe200078e0024 */
[----:B------:R-:W-:Y:S01]  /*a1e0*/  SHF.R.U64 R57, R36, 0x10, R37 ;  /* 0x0000001024397819 */ /* 0x000fe20000001225 */
[----:B------:R-:W-:Y:S01]  /*a1f0*/  IMAD.MOV.U32 R56, RZ, RZ, R43 ;  /* 0x000000ffff387224 */ /* 0x000fe200078e002b */
[----:B------:R-:W-:Y:S01]  /*a200*/  SHF.R.U64 R61, R8, 0x10, R9 ;  /* 0x00000010083d7819 */ /* 0x000fe20000001209 */
[----:B------:R-:W-:Y:S01]  /*a210*/  IMAD.MOV.U32 R64, RZ, RZ, R8 ;  /* 0x000000ffff407224 */ /* 0x000fe200078e0008 */
[--C-:B------:R-:W-:Y:S01]  /*a220*/  SHF.R.U64 R58, R38, 0x10, R39.reuse ;  /* 0x00000010263a7819 */ /* 0x100fe20000001227 */
[--C-:B------:R-:W-:Y:S01]  /*a230*/  IMAD.MOV.U32 R36, RZ, RZ, R39.reuse ;  /* 0x000000ffff247224 */ /* 0x100fe200078e0027 */
[----:B------:R-:W-:Y:S01]  /*a240*/  SHF.R.U32.HI R71, RZ, 0x10, R39 ;  /* 0x00000010ff477819 */ /* 0x000fe20000011627 */
[----:B------:R-:W-:Y:S01]  /*a250*/  IMAD.MOV.U32 R68, RZ, RZ, R40 ;  /* 0x000000ffff447224 */ /* 0x000fe200078e0028 */
[----:B------:R-:W-:Y:S01]  /*a260*/  SHF.R.U64 R59, R40, 0x10, R41 ;  /* 0x00000010283b7819 */ /* 0x000fe20000001229 */
[----:B------:R-:W-:Y:S01]  /*a270*/  IMAD.MOV.U32 R8, RZ, RZ, R10 ;  /* 0x000000ffff087224 */ /* 0x000fe200078e000a */
[----:B------:R-:W-:Y:S01]  /*a280*/  SHF.R.U32.HI R73, RZ, 0x10, R43 ;  /* 0x00000010ff497819 */ /* 0x000fe2000001162b */
[----:B------:R-:W-:Y:S01]  /*a290*/  IMAD R86, R86, -0x80, R45 ;  /* 0xffffff8056567824 */ /* 0x000fe200078e022d */
[--C-:B------:R-:W-:Y:S01]  /*a2a0*/  SHF.R.U64 R47, R10, 0x10, R11.reuse ;  /* 0x000000100a2f7819 */ /* 0x100fe2000000120b */
[----:B------:R-:W-:Y:S01]  /*a2b0*/  IMAD.MOV.U32 R67, RZ, RZ, R38 ;  /* 0x000000ffff437224 */ /* 0x000fe200078e0026 */
[--C-:B------:R-:W-:Y:S01]  /*a2c0*/  SHF.R.U32.HI R65, RZ, 0x10, R11.reuse ;  /* 0x00000010ff417819 */ /* 0x100fe2000001160b */
[----:B------:R-:W-:Y:S01]  /*a2d0*/  IMAD.MOV.U32 R46, RZ, RZ, R11 ;  /* 0x000000ffff2e7224 */ /* 0x000fe200078e000b */
[--C-:B------:R-:W-:Y:S01]  /*a2e0*/  SHF.R.U64 R40, R12, 0x10, R13.reuse ;  /* 0x000000100c287819 */ /* 0x100fe2000000120d */
[--C-:B------:R-:W-:Y:S01]  /*a2f0*/  IMAD.MOV.U32 R39, RZ, RZ, R13.reuse ;  /* 0x000000ffff277224 */ /* 0x100fe200078e000d */
[----:B------:R-:W-:Y:S01]  /*a300*/  SHF.R.U32.HI R10, RZ, 0x10, R13 ;  /* 0x00000010ff0a7819 */ /* 0x000fe2000001160d */
[----:B------:R-:W-:Y:S01]  /*a310*/  IMAD.MOV.U32 R11, RZ, RZ, R14 ;  /* 0x000000ffff0b7224 */ /* 0x000fe200078e000e */
[----:B------:R-:W-:Y:S01]  /*a320*/  SHF.R.U64 R38, R14, 0x10, R15 ;  /* 0x000000100e267819 */ /* 0x000fe2000000120f */
[----:B------:R-:W-:Y:S01]  /*a330*/  IMAD.MOV.U32 R13, RZ, RZ, R32 ;  /* 0x000000ffff0d7224 */ /* 0x000fe200078e0020 */
[--C-:B------:R-:W-:Y:S01]  /*a340*/  SHF.R.U64 R32, R32, 0x10, R33.reuse ;  /* 0x0000001020207819 */ /* 0x100fe20000001221 */
[--C-:B------:R-:W-:Y:S01]  /*a350*/  IMAD.MOV.U32 R31, RZ, RZ, R33.reuse ;  /* 0x000000ffff1f7224 */ /* 0x100fe200078e0021 */
[----:B------:R-:W-:Y:S01]  /*a360*/  SHF.R.U32.HI R14, RZ, 0x10, R33 ;  /* 0x00000010ff0e7819 */ /* 0x000fe20000011621 */
[----:B------:R-:W-:Y:S01]  /*a370*/  IMAD.MOV.U32 R48, RZ, RZ, R9 ;  /* 0x000000ffff307224 */ /* 0x000fe200078e0009 */
[----:B------:R-:W-:Y:S01]  /*a380*/  PRMT R33, R56, 0x5410, R73 ;  /* 0x0000541038217816 */ /* 0x000fe20000000049 */
[----:B------:R-:W-:Y:S01]  /*a390*/  IMAD.MOV.U32 R49, RZ, RZ, R37 ;  /* 0x000000ffff317224 */ /* 0x000fe200078e0025 */
[----:B------:R-:W-:Y:S01]  /*a3a0*/  IMNMX R56, R86, 0x80, PT ;  /* 0x0000008056387817 */ /* 0x000fe20003800200 */
[----:B------:R-:W-:Y:S01]  /*a3b0*/  IMAD.MOV.U32 R55, RZ, RZ, R41 ;  /* 0x000000ffff377224 */ /* 0x000fe200078e0029 */
[----:B------:R-:W-:Y:S01]  /*a3c0*/  SHF.R.U32.HI R63, RZ, 0x10, R9 ;  /* 0x00000010ff3f7819 */ /* 0x000fe20000011609 */
[----:B------:R-:W-:Y:S01]  /*a3d0*/  IMAD.MOV.U32 R9, RZ, RZ, R12 ;  /* 0x000000ffff097224 */ /* 0x000fe200078e000c */
[----:B------:R-:W-:Y:S01]  /*a3e0*/  ISETP.GE.AND P0, PT, R25, R56, PT ;  /* 0x000000381900720c */ /* 0x000fe20003f06270 */
[----:B------:R-:W-:Y:S01]  /*a3f0*/  IMAD.MOV.U32 R69, RZ, RZ, R42 ;  /* 0x000000ffff457224 */ /* 0x000fe200078e002a */
[----:B------:R-:W-:Y:S01]  /*a400*/  SHF.R.U32.HI R70, RZ, 0x10, R37 ;  /* 0x00000010ff467819 */ /* 0x000fe20000011625 */
[--C-:B------:R-:W-:Y:S01]  /*a410*/  IMAD.MOV.U32 R37, RZ, RZ, R15.reuse ;  /* 0x000000ffff257224 */ /* 0x100fe200078e000f */
[----:B------:R-:W-:Y:S01]  /*a420*/  SHF.R.U32.HI R12, RZ, 0x10, R15 ;  /* 0x00000010ff0c7819 */ /* 0x000fe2000001160f */
[----:B------:R-:W-:Y:S01]  /*a430*/  IMAD.MOV.U32 R15, RZ, RZ, R34 ;  /* 0x000000ffff0f7224 */ /* 0x000fe200078e0022 */
[----:B------:R-:W-:Y:S01]  /*a440*/  SHF.R.U32.HI R72, RZ, 0x10, R41 ;  /* 0x00000010ff487819 */ /* 0x000fe20000011629 */
[----:B------:R-:W-:Y:S01]  /*a450*/  IMAD.MOV.U32 R29, RZ, RZ, R35 ;  /* 0x000000ffff1d7224 */ /* 0x000fe200078e0023 */
[----:B------:R-:W-:Y:S01]  /*a460*/  SHF.R.U64 R60, R42, 0x10, R43 ;  /* 0x000000102a3c7819 */ /* 0x000fe2000000122b */
[----:B------:R-:W-:-:S04]  /*a470*/  DEPBAR.LE SB0, 0x1 ;  /* 0x000080400000791a */ /* 0x000fc80000000000 */
[--C-:B------:R-:W-:Y:S01]  /*a480*/  SHF.R.U64 R30, R34, 0x10, R35.reuse ;  /* 0x00000010221e7819 */ /* 0x100fe20000001223 */
[----:B------:R-:W-:Y:S01]  /*a490*/  BSSY B1, `(.L_x_1825) ;  /* 0x0000151000017945 */ /* 0x000fe20003800000 */
[----:B------:R-:W-:Y:S02]  /*a4a0*/  SHF.R.U32.HI R62, RZ, 0x10, R35 ;  /* 0x00000010ff3e7819 */ /* 0x000fe40000011623 */
        /* <DEDUP_REMOVED lines=122> */
.L_x_1828:
[----:B------:R-:W-:Y:S05]  /*ac50*/  BSYNC B0 ;  /* 0x0000000000007941 */ /* 0x000fea0003800000 */
.L_x_1827:
        /* <DEDUP_REMOVED lines=106> */
.L_x_1830:
[----:B------:R-:W-:Y:S05]  /*b300*/  BSYNC B0 ;  /* 0x0000000000007941 */ /* 0x000fea0003800000 */
.L_x_1829:
        /* <DEDUP_REMOVED lines=105> */
.L_x_1826:
[----:B------:R-:W-:Y:S05]  /*b9a0*/  BSYNC B1 ;  /* 0x0000000000017941 */ /* 0x000fea0003800000 */
.L_x_1825:
        /* <DEDUP_REMOVED lines=103> */
.L_x_1832:
[----:B------:R-:W-:Y:S05]  /*c020*/  BSYNC B0 ;  /* 0x0000000000007941 */ /* 0x000fea0003800000 */
.L_x_1831:
        /* <DEDUP_REMOVED lines=64> */
[----:B------:R-:W-:Y:S02]  /*c430*/  FMUL.FTZ R59, R40, R15 ;  /* 0x0000000f283b7220 */ /* 0x000fe40000410000 */
[C---:B------:R-:W-:Y:S02]  /*c440*/  FMUL.FTZ R57, R9.reuse, R57 ;  /* 0x0000003909397220 */ /* 0x040fe40000410000 */
[-C--:B------:R-:W-:Y:S01]  /*c450*/  FFMA.FTZ R49, R9, R50.reuse, -R49 ;  /* 0x0000003209317223 */ /* 0x080fe20000010831 */
[----:B------:R-:W-:Y:S01]  /*c460*/  LOP3.LUT R9, R42, 0xffff0000, RZ, 0xc0, !PT ;  /* 0xffff00002a097812 */ /* 0x000fe200078ec0ff */
[----:B------:R-:W-:Y:S02]  /*c470*/  FMUL.FTZ R15, R54, R15 ;  /* 0x0000000f360f7220 */ /* 0x000fe40000410000 */
[----:B------:R-:W-:Y:S02]  /*c480*/  FFMA.FTZ R57, R45, R50, R57 ;  /* 0x000000322d397223 */ /* 0x000fe40000010039 */
[----:B------:R-:W-:-:S02]  /*c490*/  FMUL.FTZ R38, R61, R56 ;  /* 0x000000383d267220 */ /* 0x000fc40000410000 */
[C---:B------:R-:W-:Y:S01]  /*c4a0*/  IMAD.U32 R45, R39.reuse, 0x10000, RZ ;  /* 0x00010000272d7824 */ /* 0x040fe200078e00ff */
[----:B------:R-:W-:Y:S01]  /*c4b0*/  LOP3.LUT R39, R39, 0xffff0000, RZ, 0xc0, !PT ;  /* 0xffff000027277812 */ /* 0x000fe200078ec0ff */
[----:B------:R-:W-:Y:S01]  /*c4c0*/  FFMA.FTZ R15, R40, R48, R15 ;  /* 0x00000030280f7223 */ /* 0x000fe2000001000f */
[----:B------:R-:W-:Y:S01]  /*c4d0*/  SHF.L.U32 R40, R37, 0x10, RZ ;  /* 0x0000001025287819 */ /* 0x000fe200000006ff */
[C---:B------:R-:W-:Y:S02]  /*c4e0*/  FMUL.FTZ R56, R9.reuse, R56 ;  /* 0x0000003809387220 */ /* 0x040fe40000410000 */
[----:B------:R-:W-:Y:S02]  /*c4f0*/  FFMA.FTZ R38, R9, R14, -R38 ;  /* 0x0000000e09267223 */ /* 0x000fe40000010826 */
[-C--:B------:R-:W-:Y:S02]  /*c500*/  FMUL.FTZ R9, R45, R8.reuse ;  /* 0x000000082d097220 */ /* 0x080fe40000410000 */
[----:B------:R-:W-:-:S02]  /*c510*/  FMUL.FTZ R8, R63, R8 ;  /* 0x000000083f087220 */ /* 0x000fc40000410000 */
[----:B------:R-:W-:Y:S02]  /*c520*/  IMAD.U32 R42, R41, 0x10000, RZ ;  /* 0x00010000292a7824 */ /* 0x000fe400078e00ff */
[----:B------:R-:W-:Y:S02]  /*c530*/  FFMA.FTZ R56, R61, R14, R56 ;  /* 0x0000000e3d387223 */ /* 0x000fe40000010038 */
[-C--:B------:R-:W-:Y:S02]  /*c540*/  FMUL.FTZ R14, R40, R55.reuse ;  /* 0x00000037280e7220 */ /* 0x080fe40000410000 */
[-C--:B------:R-:W-:Y:S01]  /*c550*/  FFMA.FTZ R45, R45, R12.reuse, R8 ;  /* 0x0000000c2d2d7223 */ /* 0x080fe20000010008 */
[----:B------:R-:W-:Y:S01]  /*c560*/  LOP3.LUT R8, R37, 0xffff0000, RZ, 0xc0, !PT ;  /* 0xffff000025087812 */ /* 0x000fe200078ec0ff */
[----:B------:R-:W-:Y:S01]  /*c570*/  FFMA.FTZ R9, R63, R12, -R9 ;  /* 0x0000000c3f097223 */ /* 0x000fe20000010809 */
[----:B------:R-:W-:Y:S01]  /*c580*/  LOP3.LUT R12, R41, 0xffff0000, RZ, 0xc0, !PT ;  /* 0xffff0000290c7812 */ /* 0x000fe200078ec0ff */
[----:B------:R-:W-:-:S02]  /*c590*/  FMUL.FTZ R55, R42, R55 ;  /* 0x000000372a377220 */ /* 0x000fc40000410000 */
[-C--:B------:R-:W-:Y:S02]  /*c5a0*/  FFMA.FTZ R42, R42, R13.reuse, -R14 ;  /* 0x0000000d2a2a7223 */ /* 0x080fe4000001080e */
[----:B------:R-:W-:Y:S02]  /*c5b0*/  FFMA.FTZ R55, R40, R13, R55 ;  /* 0x0000000d28377223 */ /* 0x000fe40000010037 */
[----:B------:R-:W-:Y:S02]  /*c5c0*/  FFMA.FTZ R59, R54, R48, -R59 ;  /* 0x00000030363b7223 */ /* 0x000fe4000001083b */
[-C--:B------:R-:W-:Y:S02]  /*c5d0*/  FMUL.FTZ R40, R39, R58.reuse ;  /* 0x0000003a27287220 */ /* 0x080fe40000410000 */
[----:B------:R-:W-:Y:S02]  /*c5e0*/  FMUL.FTZ R14, R8, R11 ;  /* 0x0000000b080e7220 */ /* 0x000fe40000410000 */
[----:B------:R-:W-:-:S02]  /*c5f0*/  FMUL.FTZ R48, R43, R58 ;  /* 0x0000003a2b307220 */ /* 0x000fc40000410000 */
[C---:B------:R-:W-:Y:S02]  /*c600*/  FMUL.FTZ R13, R12.reuse, R11 ;  /* 0x0000000b0c0d7220 */ /* 0x040fe40000410000 */
[----:B------:R-:W-:Y:S02]  /*c610*/  FFMA.FTZ R40, R43, R51, -R40 ;  /* 0x000000332b287223 */ /* 0x000fe40000010828 */
[----:B------:R-:W-:Y:S01]  /*c620*/  FFMA.FTZ R11, R12, R53, -R14 ;  /* 0x000000350c0b7223 */ /* 0x000fe2000001080e */
[----:B------:R-:W-:Y:S01]  /*c630*/  F2FP.BF16.PACK_AB R12, R59, R10 ;  /* 0x0000000a3b0c723e */ /* 0x000fe200000010ff */
[----:B------:R-:W-:Y:S01]  /*c640*/  FFMA.FTZ R48, R39, R51, R48 ;  /* 0x0000003327307223 */ /* 0x000fe20000010030 */
[----:B------:R-:W-:Y:S01]  /*c650*/  F2FP.BF16.PACK_AB R14, R38, R49 ;  /* 0x00000031260e723e */ /* 0x000fe200000010ff */
[----:B------:R-:W-:Y:S01]  /*c660*/  FFMA.FTZ R50, R8, R53, R13 ;  /* 0x0000003508327223 */ /* 0x000fe2000001000d */
[----:B------:R-:W-:Y:S02]  /*c670*/  F2FP.BF16.PACK_AB R8, R15, R52 ;  /* 0x000000340f08723e */ /* 0x000fe400000010ff */
[----:B------:R-:W-:-:S02]  /*c680*/  F2FP.BF16.PACK_AB R13, R40, R9 ;  /* 0x00000009280d723e */ /* 0x000fc400000010ff */
[----:B------:R-:W-:Y:S02]  /*c690*/  F2FP.BF16.PACK_AB R15, R11, R42 ;  /* 0x0000002a0b0f723e */ /* 0x000fe400000010ff */
[----:B------:R-:W-:Y:S02]  /*c6a0*/  F2FP.BF16.PACK_AB R10, R56, R57 ;  /* 0x00000039380a723e */ /* 0x000fe400000010ff */
[----:B------:R-:W-:Y:S01]  /*c6b0*/  F2FP.BF16.PACK_AB R9, R48, R45 ;  /* 0x0000002d3009723e */ /* 0x000fe200000010ff */
[----:B------:R1:W-:Y:S01]  /*c6c0*/  STS.128 [R47+0xc100], R12 ;  /* 0x00c1000c2f007388 */ /* 0x0003e20000000c00 */
[----:B------:R-:W-:-:S05]  /*c6d0*/  F2FP.BF16.PACK_AB R11, R50, R55 ;  /* 0x00000037320b723e */ /* 0x000fca00000010ff */
[----:B------:R1:W-:Y:S02]  /*c6e0*/  STS.128 [R46+0xc100], R8 ;  /* 0x00c100082e007388 */ /* 0x0003e40000000c00 */
.L_x_1834:
[----:B------:R-:W-:Y:S05]  /*c6f0*/  BSYNC B0 ;  /* 0x0000000000007941 */ /* 0x000fea0003800000 */
.L_x_1833:
        /* <DEDUP_REMOVED lines=73> */
[----:B------:R-:W-:Y:S02]  /*cb90*/  FFMA.FTZ R49, R36, R37, -R49 ;  /* 0x0000002524317223 */ /* 0x000fe40000010831 */
[----:B------:R-:W-:Y:S02]  /*cba0*/  FMUL.FTZ R36, R39, R8 ;  /* 0x0000000827247220 */ /* 0x000fe40000410000 */
[C---:B------:R-:W-:Y:S01]  /*cbb0*/  IMAD.U32 R10, R11.reuse, 0x10000, RZ ;  /* 0x000100000b0a7824 */ /* 0x040fe200078e00ff */
[----:B------:R-:W-:Y:S01]  /*cbc0*/  LOP3.LUT R11, R11, 0xffff0000, RZ, 0xc0, !PT ;  /* 0xffff00000b0b7812 */ /* 0x000fe200078ec0ff */
[----:B------:R-:W-:Y:S02]  /*cbd0*/  FFMA.FTZ R43, R34, R38, R43 ;  /* 0x00000026222b7223 */ /* 0x000fe4000001002b */
[----:B------:R-:W-:Y:S02]  /*cbe0*/  FMUL.FTZ R8, R47, R8 ;  /* 0x000000082f087220 */ /* 0x000fe40000410000 */
[----:B------:R-:W-:-:S02]  /*cbf0*/  IMAD.U32 R34, R33, 0x10000, RZ ;  /* 0x0001000021227824 */ /* 0x000fc400078e00ff */
[----:B------:R-:W-:Y:S02]  /*cc00*/  FFMA.FTZ R32, R32, R37, R41 ;  /* 0x0000002520207223 */ /* 0x000fe40000010029 */
[----:B------:R-:W-:Y:S02]  /*cc10*/  FMUL.FTZ R37, R14, R10 ;  /* 0x0000000a0e257220 */ /* 0x000fe40000410000 */
[-C--:B------:R-:W-:Y:S01]  /*cc20*/  FFMA.FTZ R39, R39, R12.reuse, R8 ;  /* 0x0000000c27277223 */ /* 0x080fe20000010008 */
[----:B------:R-:W-:Y:S01]  /*cc30*/  LOP3.LUT R8, R29, 0xffff0000, RZ, 0xc0, !PT ;  /* 0xffff00001d087812 */ /* 0x000fe200078ec0ff */
[----:B------:R-:W-:Y:S01]  /*cc40*/  FFMA.FTZ R36, R47, R12, -R36 ;  /* 0x0000000c2f247223 */ /* 0x000fe20000010824 */
[----:B------:R-:W-:Y:S01]  /*cc50*/  LOP3.LUT R12, R33, 0xffff0000, RZ, 0xc0, !PT ;  /* 0xffff0000210c7812 */ /* 0x000fe200078ec0ff */
[C---:B------:R-:W-:Y:S02]  /*cc60*/  FMUL.FTZ R10, R34.reuse, R10 ;  /* 0x0000000a220a7220 */ /* 0x040fe40000410000 */
[----:B------:R-:W-:-:S02]  /*cc70*/  FFMA.FTZ R37, R34, R13, -R37 ;  /* 0x0000000d22257223 */ /* 0x000fc40000010825 */
[----:B------:R-:W-:Y:S01]  /*cc80*/  FFMA.FTZ R29, R14, R13, R10 ;  /* 0x0000000d0e1d7223 */ /* 0x000fe2000001000a */
[----:B------:R-:W-:Y:S01]  /*cc90*/  F2FP.BF16.PACK_AB R10, R30, R15 ;  /* 0x0000000f1e0a723e */ /* 0x000fe200000010ff */
[-C--:B------:R-:W-:Y:S01]  /*cca0*/  FMUL.FTZ R13, R31, R48.reuse ;  /* 0x000000301f0d7220 */ /* 0x080fe20000410000 */
[----:B------:R-:W-:Y:S01]  /*ccb0*/  F2FP.BF16.PACK_AB R14, R46, R9 ;  /* 0x000000092e0e723e */ /* 0x000fe200000010ff */
[-C--:B------:R-:W-:Y:S02]  /*ccc0*/  FMUL.FTZ R34, R8, R11.reuse ;  /* 0x0000000b08227220 */ /* 0x080fe40000410000 */
[C---:B------:R-:W-:Y:S02]  /*ccd0*/  FMUL.FTZ R48, R35.reuse, R48 ;  /* 0x0000003023307220 */ /* 0x040fe40000410000 */
[----:B------:R-:W-:Y:S02]  /*cce0*/  FMUL.FTZ R11, R12, R11 ;  /* 0x0000000b0c0b7220 */ /* 0x000fe40000410000 */
[----:B------:R-:W-:-:S02]  /*ccf0*/  FFMA.FTZ R13, R35, R40, -R13 ;  /* 0x00000028230d7223 */ /* 0x000fc4000001080d */
[-C--:B------:R-:W-:Y:S01]  /*cd00*/  FFMA.FTZ R34, R12, R45.reuse, -R34 ;  /* 0x0000002d0c227223 */ /* 0x080fe20000010822 */
[----:B------:R-:W-:Y:S01]  /*cd10*/  F2FP.BF16.PACK_AB R12, R49, R42 ;  /* 0x0000002a310c723e */ /* 0x000fe200000010ff */
[----:B------:R-:W-:Y:S01]  /*cd20*/  FFMA.FTZ R40, R31, R40, R48 ;  /* 0x000000281f287223 */ /* 0x000fe20000010030 */
[----:B------:R-:W-:Y:S01]  /*cd30*/  F2FP.BF16.PACK_AB R13, R13, R36 ;  /* 0x000000240d0d723e */ /* 0x000fe200000010ff */
[----:B------:R-:W-:Y:S01]  /*cd40*/  FFMA.FTZ R38, R8, R45, R11 ;  /* 0x0000002d08267223 */ /* 0x000fe2000001000b */
[----:B------:R-:W-:Y:S02]  /*cd50*/  F2FP.BF16.PACK_AB R15, R34, R37 ;  /* 0x00000025220f723e */ /* 0x000fe400000010ff */
[----:B------:R-:W-:Y:S02]  /*cd60*/  F2FP.BF16.PACK_AB R8, R32, R43 ;  /* 0x0000002b2008723e */ /* 0x000fe400000010ff */
[----:B------:R-:W-:Y:S01]  /*cd70*/  F2FP.BF16.PACK_AB R9, R40, R39 ;  /* 0x000000272809723e */ /* 0x000fe200000010ff */
[----:B------:R1:W-:Y:S01]  /*cd80*/  STS.128 [R28+0xc100], R12 ;  /* 0x00c1000c1c007388 */ /* 0x0003e20000000c00 */
[----:B------:R-:W-:-:S05]  /*cd90*/  F2FP.BF16.PACK_AB R11, R38, R29 ;  /* 0x0000001d260b723e */ /* 0x000fca00000010ff */
[----:B------:R1:W-:Y:S02]  /*cda0*/  STS.128 [R25+0xc100], R8 ;  /* 0x00c1000819007388 */ /* 0x0003e40000000c00 */
.L_x_1812:
[----:B------:R-:W-:Y:S05]  /*cdb0*/  BSYNC B2 ;  /* 0x0000000000027941 */ /* 0x000fea0003800000 */
.L_x_1796:
[----:B------:R-:W-:Y:S01]  /*cdc0*/  IMAD R24, R24, c[0x0][0x208], RZ ;  /* 0x0000820018187a24 */ /* 0x000fe200078e02ff */
[----:B------:R-:W-:-:S04]  /*cdd0*/  DEPBAR.LE SB0, 0x0 ;  /* 0x000080000000791a */ /* 0x000fc80000000000 */
[C---:B-1----:R-:W-:Y:S01]  /*cde0*/  IMAD.WIDE.U32 R10, R207.reuse, c[0x0][0x208], RZ ;  /* 0x00008200cf0a7a25 */ /* 0x042fe200078e00ff */
[----:B------:R-:W-:Y:S01]  /*cdf0*/  BAR.SYNC.DEFER_BLOCKING 0x0 ;  /* 0x0000000000007b1d */ /* 0x000fe20000010000 */
[----:B------:R-:W-:Y:S02]  /*ce00*/  ISETP.GE.AND P2, PT, R18, c[0x0][0x1d4], PT ;  /* 0x0000750012007a0c */ /* 0x000fe40003f46270 */
[----:B------:R-:W-:Y:S01]  /*ce10*/  IMAD R9, R207, c[0x0][0x20c], R24 ;  /* 0x00008300cf097a24 */ /* 0x000fe200078e0218 */
[----:B------:R-:W-:Y:S01]  /*ce20*/  P2R R8, PR, RZ, 0x8 ;  /* 0x00000008ff087803 */ /* 0x000fe20000000000 */
[----:B------:R-:W-:Y:S02]  /*ce30*/  IMAD.MOV.U32 R14, RZ, RZ, R10 ;  /* 0x000000ffff0e7224 */ /* 0x000fe400078e000a */
[----:B------:R-:W-:Y:S01]  /*ce40*/  IMAD.IADD R15, R11, 0x1, R9 ;  /* 0x000000010b0f7824 */ /* 0x000fe200078e0209 */
[----:B------:R-:W-:Y:S01]  /*ce50*/  SHF.R.S32.HI R9, RZ, 0x4, R22 ;  /* 0x00000004ff097819 */ /* 0x000fe20000011416 */
[----:B------:R-:W-:-:S02]  /*ce60*/  IMAD R11, R23, c[0x0][0x218], RZ ;  /* 0x00008600170b7a24 */ /* 0x000fc400078e02ff */
[----:B------:R-:W-:Y:S01]  /*ce70*/  IMAD.WIDE.U32 R14, R206, c[0x0][0x218], R14 ;  /* 0x00008600ce0e7a25 */ /* 0x000fe200078e000e */
[----:B------:R-:W-:-:S03]  /*ce80*/  LEA.HI R22, R22, R9, RZ, 0x1 ;  /* 0x0000000916167211 */ /* 0x000fc600078f08ff */
[----:B------:R-:W-:Y:S01]  /*ce90*/  IMAD R11, R206, c[0x0][0x21c], R11 ;  /* 0x00008700ce0b7a24 */ /* 0x000fe200078e020b */
[----:B------:R-:W-:Y:S01]  /*cea0*/  IADD3 R27, P0, R26, R14, RZ ;  /* 0x0000000e1a1b7210 */ /* 0x000fe20007f1e0ff */
[----:B------:R-:W-:Y:S02]  /*ceb0*/  IMAD.SHL.U32 R12, R16, 0x40, RZ ;  /* 0x00000040100c7824 */ /* 0x000fe400078e00ff */
[----:B------:R-:W-:Y:S01]  /*cec0*/  IMAD.SHL.U32 R10, R21, 0x8, RZ ;  /* 0x00000008150a7824 */ /* 0x000fe200078e00ff */
[----:B------:R-:W-:Y:S01]  /*ced0*/  IADD3.X R14, R202, R15, R11, P0, !PT ;  /* 0x0000000fca0e7210 */ /* 0x000fe200007fe40b */
[----:B------:R-:W-:Y:S01]  /*cee0*/  IMAD.WIDE R24, R134, 0x2, RZ ;  /* 0x0000000286187825 */ /* 0x000fe200078e02ff */
[----:B------:R-:W-:Y:S02]  /*cef0*/  LOP3.LUT R11, R12, 0x1c0, RZ, 0xc0, !PT ;  /* 0x000001c00c0b7812 */ /* 0x000fe400078ec0ff */
[----:B------:R-:W-:Y:S01]  /*cf00*/  LEA R21, P0, R27, c[0x0][0x1f8], 0x1 ;  /* 0x00007e001b157a11 */ /* 0x000fe200078008ff */
[----:B------:R-:W-:Y:S01]  /*cf10*/  IMAD.SHL.U32 R82, R7, 0x40, RZ ;  /* 0x0000004007527824 */ /* 0x000fe200078e00ff */
[----:B------:R-:W-:Y:S01]  /*cf20*/  LOP3.LUT R12, R22, 0xfffffffe, RZ, 0xc0, !PT ;  /* 0xfffffffe160c7812 */ /* 0x000fe200078ec0ff */
[----:B------:R-:W-:Y:S01]  /*cf30*/  IMAD.SHL.U32 R208, R2, 0x2, RZ ;  /* 0x0000000202d07824 */ /* 0x000fe200078e00ff */
[----:B------:R-:W-:Y:S01]  /*cf40*/  LOP3.LUT R22, R11, 0x8, R10, 0xf8, !PT ;  /* 0x000000080b167812 */ /* 0x000fe200078ef80a */
[----:B------:R-:W1:Y:S01]  /*cf50*/  SHFL.IDX PT, R72, R21, 0x1, 0x181f ;  /* 0x00381f0015487f89 */ /* 0x000e6200000e0000 */
[----:B------:R-:W-:Y:S01]  /*cf60*/  SHF.R.U32.HI R11, RZ, 0x3, R11 ;  /* 0x00000003ff0b7819 */ /* 0x000fe2000001160b */
[----:B------:R-:W-:Y:S01]  /*cf70*/  IMAD.IADD R12, R9, 0x1, -R12 ;  /* 0x00000001090c7824 */ /* 0x000fe200078e0a0c */
[----:B------:R-:W-:Y:S01]  /*cf80*/  LEA.HI.X R14, R27, c[0x0][0x1fc], R14, 0x1, P0 ;  /* 0x00007f001b0e7a11 */ /* 0x000fe200000f0c0e */
[----:B------:R-:W2:Y:S01]  /*cf90*/  SHFL.IDX PT, R10, R21, RZ, 0x181f ;  /* 0x00181fff150a7589 */ /* 0x000ea200000e0000 */
[----:B------:R-:W-:-:S02]  /*cfa0*/  LOP3.LUT R197, R22, R11, RZ, 0x3c, !PT ;  /* 0x0000000b16c57212 */ /* 0x000fc400078e3cff */
[----:B------:R-:W-:Y:S01]  /*cfb0*/  LOP3.LUT P0, RZ, R16, 0x2, RZ, 0xc0, !PT ;  /* 0x0000000210ff7812 */ /* 0x000fe2000780c0ff */
[----:B------:R-:W3:Y:S01]  /*cfc0*/  SHFL.IDX PT, R11, R14, RZ, 0x181f ;  /* 0x00181fff0e0b7589 */ /* 0x000ee200000e0000 */
[----:B------:R-:W-:Y:S01]  /*cfd0*/  SHF.R.S32.HI R15, RZ, 0x1f, R18 ;  /* 0x0000001fff0f7819 */ /* 0x000fe20000011412 */
[----:B------:R-:W-:Y:S01]  /*cfe0*/  IMAD R197, R12, 0x200, R197 ;  /* 0x000002000cc57824 */ /* 0x000fe200078e02c5 */
[----:B------:R-:W-:Y:S01]  /*cff0*/  SHF.R.S32.HI R22, RZ, 0x1f, R17 ;  /* 0x0000001fff167819 */ /* 0x000fe20000011411 */
[----:B------:R4:W5:Y:S01]  /*d000*/  SHFL.IDX PT, R9, R14, 0x1, 0x181f ;  /* 0x00381f000e097f89 */ /* 0x00096200000e0000 */
[----:B------:R-:W-:Y:S01]  /*d010*/  LEA.HI R144, R15, R18, RZ, 0x3 ;  /* 0x000000120f907211 */ /* 0x000fe200078f18ff */
[----:B------:R-:W-:Y:S01]  /*d020*/  IMAD.SHL.U32 R197, R197, 0x2, RZ ;  /* 0x00000002c5c57824 */ /* 0x000fe200078e00ff */
[----:B------:R-:W-:Y:S02]  /*d030*/  LEA.HI R135, R22, R17, RZ, 0x3 ;  /* 0x0000001116877211 */ /* 0x000fe400078f18ff */
[----:B------:R-:W-:-:S02]  /*d040*/  LOP3.LUT R144, R144, 0xfffffff8, RZ, 0xc0, !PT ;  /* 0xfffffff890907812 */ /* 0x000fc400078ec0ff */
[C---:B------:R-:W-:Y:S01]  /*d050*/  IADD3 R13, R197.reuse, 0x6100, RZ ;  /* 0x00006100c50d7810 */ /* 0x040fe20007ffe0ff */
[----:B------:R-:W-:Y:S01]  /*d060*/  LDSM.16.M88.4 R28, [R197+0x6100] ;  /* 0x00610000c51c783b */ /* 0x000fe20000000200 */
[----:B------:R-:W-:Y:S01]  /*d070*/  IADD3 R196, R197, 0x6120, RZ ;  /* 0x00006120c5c47810 */ /* 0x000fe20007ffe0ff */
[----:B------:R-:W-:Y:S01]  /*d080*/  IMAD.WIDE R22, R144, 0x2, RZ ;  /* 0x0000000290167825 */ /* 0x000fe200078e02ff */
[----:B------:R-:W-:Y:S01]  /*d090*/  @P0 IADD3 R196, R13, -0x20, RZ ;  /* 0xffffffe00dc40810 */ /* 0x000fe20007ffe0ff */
[----:B------:R-:W-:Y:S01]  /*d0a0*/  LDSM.16.M88.4 R40, [R197+0x7900] ;  /* 0x00790000c528783b */ /* 0x000fe20000000200 */
[----:B------:R-:W-:Y:S01]  /*d0b0*/  LOP3.LUT R135, R135, 0xfffffff8, RZ, 0xc0, !PT ;  /* 0xfffffff887877812 */ /* 0x000fe200078ec0ff */
[----:B------:R-:W-:Y:S01]  /*d0c0*/  IMAD.SHL.U32 R13, R12, 0x8, RZ ;  /* 0x000000080c0d7824 */ /* 0x000fe200078e00ff */
[----:B-1----:R-:W-:Y:S01]  /*d0d0*/  IADD3 R46, P0, R24, R72, RZ ;  /* 0x00000048182e7210 */ /* 0x002fe20007f1e0ff */
[----:B------:R-:W-:Y:S01]  /*d0e0*/  LDSM.16.M88.4 R36, [R196] ;  /* 0x00000000c424783b */ /* 0x000fe20000000200 */
[----:B--2---:R-:W-:-:S02]  /*d0f0*/  IADD3 R26, P1, R10, R24, RZ ;  /* 0x000000180a1a7210 */ /* 0x004fc40007f3e0ff */
[----:B------:R-:W-:Y:S01]  /*d100*/  LOP3.LUT R82, R82, 0xfffffe00, RZ, 0xc0, !PT ;  /* 0xfffffe0052527812 */ /* 0x000fe200078ec0ff */
[----:B------:R-:W-:Y:S01]  /*d110*/  LDSM.16.M88.4 R68, [R196+0x800] ;  /* 0x00080000c444783b */ /* 0x000fe20000000200 */
[----:B------:R-:W-:Y:S01]  /*d120*/  IADD3 R187, R196, 0x800, RZ ;  /* 0x00000800c4bb7810 */ /* 0x000fe20007ffe0ff */
[----:B---3--:R-:W-:Y:S01]  /*d130*/  IMAD.X R27, R11, 0x1, R25, P1 ;  /* 0x000000010b1b7824 */ /* 0x008fe200008e0619 */
[----:B------:R-:W-:Y:S01]  /*d140*/  IADD3 R24, P1, R10, R22, RZ ;  /* 0x000000160a187210 */ /* 0x000fe20007f3e0ff */
[----:B----4-:R-:W-:Y:S01]  /*d150*/  IMAD.SHL.U32 R14, R20, 0x40, RZ ;  /* 0x00000040140e7824 */ /* 0x010fe200078e00ff */
[----:B------:R-:W-:Y:S01]  /*d160*/  LDSM.16.M88.4 R64, [R196+0x1000] ;  /* 0x00100000c440783b */ /* 0x000fe20000000200 */
[----:B------:R-:W-:Y:S01]  /*d170*/  IMAD.WIDE R20, R135, 0x2, RZ ;  /* 0x0000000287147825 */ /* 0x000fe200078e02ff */
[----:B------:R-:W-:Y:S02]  /*d180*/  IADD3 R186, R196, 0x1000, RZ ;  /* 0x00001000c4ba7810 */ /* 0x000fe40007ffe0ff */
[----:B------:R-:W-:Y:S01]  /*d190*/  LOP3.LUT R14, R14, 0x1c0, RZ, 0xc0, !PT ;  /* 0x000001c00e0e7812 */ /* 0x000fe200078ec0ff */
[----:B-----5:R-:W-:Y:S01]  /*d1a0*/  IMAD.X R47, R25, 0x1, R9, P0 ;  /* 0x00000001192f7824 */ /* 0x020fe200000e0609 */
[----:B------:R-:W-:Y:S01]  /*d1b0*/  IADD3 R74, P0, R22, R72, RZ ;  /* 0x00000048164a7210 */ /* 0x000fe20007f1e0ff */
[----:B------:R-:W-:Y:S01]  /*d1c0*/  IMAD.X R25, R11, 0x1, R23, P1 ;  /* 0x000000010b197824 */ /* 0x000fe200008e0617 */
[----:B------:R-:W-:Y:S01]  /*d1d0*/  LOP3.LUT R13, R14, 0x8, R13, 0xf8, !PT ;  /* 0x000000080e0d7812 */ /* 0x000fe200078ef80d */
[----:B------:R-:W-:Y:S01]  /*d1e0*/  LDSM.16.M88.4 R60, [R196+0x1800] ;  /* 0x00180000c43c783b */ /* 0x000fe20000000200 */
[----:B------:R-:W-:Y:S01]  /*d1f0*/  SHF.R.U32.HI R12, RZ, 0x3, R14 ;  /* 0x00000003ff0c7819 */ /* 0x000fe2000001160e */
[----:B------:R-:W-:Y:S01]  /*d200*/  IMAD.X R75, R23, 0x1, R9, P0 ;  /* 0x00000001174b7824 */ /* 0x000fe200000e0609 */
[----:B------:R-:W-:-:S02]  /*d210*/  IADD3 R10, P1, R10, R20, RZ ;  /* 0x000000140a0a7210 */ /* 0x000fc40007f3e0ff */
[----:B------:R-:W-:Y:S01]  /*d220*/  LOP3.LUT R7, R13, R12, RZ, 0x3c, !PT ;  /* 0x0000000c0d077212 */ /* 0x000fe200078e3cff */
[----:B------:R-:W-:Y:S01]  /*d230*/  IMAD R12, R19, 0x400, R82 ;  /* 0x00000400130c7824 */ /* 0x000fe200078e0252 */
[----:B------:R-:W-:Y:S01]  /*d240*/  IADD3 R72, P0, R20, R72, RZ ;  /* 0x0000004814487210 */ /* 0x000fe20007f1e0ff */
[----:B------:R-:W-:Y:S01]  /*d250*/  IMAD.X R11, R11, 0x1, R21, P1 ;  /* 0x000000010b0b7824 */ /* 0x000fe200008e0615 */
[----:B------:R-:W-:Y:S01]  /*d260*/  ISETP.GE.AND P1, PT, R134, c[0x0][0x1d4], PT ;  /* 0x0000750086007a0c */ /* 0x000fe20003f26270 */
[----:B------:R-:W-:Y:S01]  /*d270*/  IMAD.IADD R2, R7, 0x1, R12 ;  /* 0x0000000107027824 */ /* 0x000fe200078e020c */
[----:B------:R-:W-:Y:S01]  /*d280*/  IADD3 R185, R196, 0x1800, RZ ;  /* 0x00001800c4b97810 */ /* 0x000fe20007ffe0ff */
[----:B------:R-:W-:Y:S01]  /*d290*/  IMAD.X R73, R21, 0x1, R9, P0 ;  /* 0x0000000115497824 */ /* 0x000fe200000e0609 */
[----:B------:R-:W-:Y:S01]  /*d2a0*/  ISETP.LT.OR P0, PT, R44, 0x1, P1 ;  /* 0x000000012c00780c */ /* 0x000fe20000f01670 */
[----:B------:R-:W-:Y:S01]  /*d2b0*/  IMAD.SHL.U32 R198, R2, 0x2, RZ ;  /* 0x0000000202c67824 */ /* 0x000fe200078e00ff */
[----:B------:R-:W-:Y:S01]  /*d2c0*/  LDSM.16.M88.4 R20, [R197+0x6900] ;  /* 0x00690000c514783b */ /* 0x000fe20000000200 */
[----:B------:R-:W-:Y:S01]  /*d2d0*/  ISETP.LT.OR P1, PT, R44, 0x21, P1 ;  /* 0x000000212c00780c */ /* 0x000fe20000f21670 */
[----:B------:R-:W-:Y:S01]  /*d2e0*/  IMAD.MOV.U32 R2, RZ, RZ, 0x40 ;  /* 0x00000040ff027424 */ /* 0x000fe200078e00ff */
[----:B------:R-:W-:Y:S01]  /*d2f0*/  IADD3 R183, R196, 0x2000, RZ ;  /* 0x00002000c4b77810 */ /* 0x000fe20007ffe0ff */
[----:B------:R-:W1:Y:S01]  /*d300*/  LDSM.16.M88.4 R76, [R198+0xc100] ;  /* 0x00c10000c64c783b */ /* 0x000e620000000200 */
[--C-:B------:R-:W-:Y:S01]  /*d310*/  IMAD R194, R0, 0x2, R198.reuse ;  /* 0x0000000200c27824 */ /* 0x100fe200078e02c6 */
[C---:B------:R-:W-:Y:S01]  /*d320*/  IADD3 R182, R196.reuse, 0x2800, RZ ;  /* 0x00002800c4b67810 */ /* 0x040fe20007ffe0ff */
[C---:B------:R-:W-:Y:S01]  /*d330*/  IMAD R193, R5.reuse, 0x2, R198 ;  /* 0x0000000205c17824 */ /* 0x040fe200078e02c6 */
[----:B------:R-:W2:Y:S01]  /*d340*/  LDSM.16.M88.4 R12, [R197+0x7100] ;  /* 0x00710000c50c783b */ /* 0x000ea20000000200 */
[----:B------:R-:W-:Y:S01]  /*d350*/  IMAD R191, R5, 0x2, R194 ;  /* 0x0000000205bf7824 */ /* 0x000fe200078e02c2 */
[----:B------:R-:W-:-:S02]  /*d360*/  IADD3 R181, R196, 0x3000, RZ ;  /* 0x00003000c4b57810 */ /* 0x000fc40007ffe0ff */
[----:B------:R-:W3:Y:S01]  /*d370*/  LDSM.16.M88.4 R56, [R194+0xc100] ;  /* 0x00c10000c238783b */ /* 0x000ee20000000200 */
[C---:B------:R-:W-:Y:S02]  /*d380*/  IADD3 R180, R196.reuse, 0x3800, RZ ;  /* 0x00003800c4b47810 */ /* 0x040fe40007ffe0ff */
[----:B------:R-:W-:Y:S01]  /*d390*/  IADD3 R179, R196, 0x4000, RZ ;  /* 0x00004000c4b37810 */ /* 0x000fe20007ffe0ff */
[----:B------:R-:W-:Y:S01]  /*d3a0*/  @!PT LDS RZ, [RZ] ;  /* 0x00000000fffff984 */ /* 0x000fe20000000800 */
[----:B------:R-:W-:Y:S01]  /*d3b0*/  @!PT LDS RZ, [RZ] ;  /* 0x00000000fffff984 */ /* 0x000fe20000000800 */
[----:B------:R-:W-:Y:S01]  /*d3c0*/  @!PT LDS RZ, [RZ] ;  /* 0x00000000fffff984 */ /* 0x000fe20000000800 */
[----:B------:R4:W-:Y:S01]  /*d3d0*/  LDGSTS.E.BYPASS.LTC128B.128 [R208+0x100], [R26.64], !P0 ;  /* 0x001000001ad07fae */ /* 0x0009e2000c101d46 */
[----:B------:R-:W-:Y:S02]  /*d3e0*/  ISETP.LT.OR P0, PT, R44, 0x1, P2 ;  /* 0x000000012c00780c */ /* 0x000fe40001701670 */
[C---:B------:R-:W-:Y:S02]  /*d3f0*/  IADD3 R178, R196.reuse, 0x4800, RZ ;  /* 0x00004800c4b27810 */ /* 0x040fe40007ffe0ff */
[C---:B------:R-:W-:Y:S02]  /*d400*/  IADD3 R177, R196.reuse, 0x5000, RZ ;  /* 0x00005000c4b17810 */ /* 0x040fe40007ffe0ff */
[----:B------:R-:W-:-:S07]  /*d410*/  IADD3 R176, R196, 0x5800, RZ ;  /* 0x00005800c4b07810 */ /* 0x000fce0007ffe0ff */
[----:B------:R4:W-:Y:S01]  /*d420*/  LDGSTS.E.BYPASS.LTC128B.128 [R208+0x2100], [R24.64], !P0 ;  /* 0x0210000018d07fae */ /* 0x0009e2000c101d46 */
[----:B------:R-:W-:-:S04]  /*d430*/  ISETP.GE.AND P0, PT, R17, c[0x0][0x1d4], PT ;  /* 0x0000750011007a0c */ /* 0x000fc80003f06270 */
[C---:B------:R-:W-:Y:S02]  /*d440*/  ISETP.LT.OR P3, PT, R44.reuse, 0x1, P0 ;  /* 0x000000012c00780c */ /* 0x040fe40000761670 */
[----:B------:R-:W-:Y:S01]  /*d450*/  ISETP.LT.OR P0, PT, R44, 0x21, P0 ;  /* 0x000000212c00780c */ /* 0x000fe20000701670 */
[C---:B-1----:R-:W-:Y:S10]  /*d460*/  HMMA.16816.F32.BF16 R32, R76.reuse, R28, RZ ;  /* 0x0000001c4c20723c */ /* 0x042ff400000418ff */
[----:B------:R1:W-:Y:S01]  /*d470*/  LDGSTS.E.BYPASS.LTC128B.128 [R208+0x4100], [R10.64], !P3 ;  /* 0x041000000ad07fae */ /* 0x0003e2000d901d46 */
[----:B------:R-:W-:Y:S01]  /*d480*/  ISETP.NE.AND P3, PT, R8, RZ, PT ;  /* 0x000000ff0800720c */ /* 0x000fe20003f65270 */
[----:B------:R-:W-:Y:S02]  /*d490*/  HMMA.16816.F32.BF16 R28, R76, R30, RZ ;  /* 0x0000001e4c1c723c */ /* 0x000fe400000418ff */
[----:B------:R5:W-:Y:S01]  /*d4a0*/  LDGSTS.E.BYPASS.LTC128B.128 [R208+0x1100], [R46.64], !P1 ;  /* 0x011000002ed07fae */ /* 0x000be2000c901d46 */
[----:B------:R-:W-:-:S04]  /*d4b0*/  LOP3.LUT P1, RZ, R16, 0x4, RZ, 0xc0, !PT ;  /* 0x0000000410ff7812 */ /* 0x000fc8000782c0ff */
[----:B------:R-:W-:Y:S02]  /*d4c0*/  SEL R2, R2, 0xffffffc0, !P1 ;  /* 0xffffffc002027807 */ /* 0x000fe40004800000 */
[----:B------:R-:W-:Y:S01]  /*d4d0*/  ISETP.LT.OR P1, PT, R44, 0x21, P2 ;  /* 0x000000212c00780c */ /* 0x000fe20001721670 */
[C---:B----4-:R-:W-:Y:S01]  /*d4e0*/  HMMA.16816.F32.BF16 R24, R76.reuse, R20, RZ ;  /* 0x000000144c18723c */ /* 0x050fe200000418ff */
[----:B------:R-:W-:Y:S01]  /*d4f0*/  ISETP.GE.AND P2, PT, R85, 0x41, PT ;  /* 0x000000415500780c */ /* 0x000fe20003f46270 */
[----:B------:R-:W-:Y:S02]  /*d500*/  IMAD.IADD R192, R197, 0x1, R2 ;  /* 0x00000001c5c07824 */ /* 0x000fe400078e0202 */
[----:B------:R-:W-:Y:S01]  /*d510*/  IMAD.IADD R184, R2, 0x1, R196 ;  /* 0x0000000102b87824 */ /* 0x000fe200078e02c4 */
[----:B------:R-:W-:Y:S02]  /*d520*/  LOP3.LUT R2, R7, R82, RZ, 0xfc, !PT ;  /* 0x0000005207027212 */ /* 0x000fe400078efcff */
[----:B------:R-:W-:Y:S01]  /*d530*/  SHF.R.S32.HI R7, RZ, 0x1f, R134 ;  /* 0x0000001fff077819 */ /* 0x000fe20000011486 */
[C---:B--2---:R-:W-:Y:S04]  /*d540*/  HMMA.16816.F32.BF16 R16, R76.reuse, R12, RZ ;  /* 0x0000000c4c10723c */ /* 0x044fe800000418ff */
[----:B------:R2:W-:Y:S04]  /*d550*/  LDGSTS.E.BYPASS.LTC128B.128 [R208+0x3100], [R74.64], !P1 ;  /* 0x031000004ad07fae */ /* 0x0005e8000c901d46 */
[C---:B------:R-:W-:Y:S01]  /*d560*/  HMMA.16816.F32.BF16 R20, R76.reuse, R22, RZ ;  /* 0x000000164c14723c */ /* 0x040fe200000418ff */
[----:B------:R2:W-:Y:S04]  /*d570*/  LDGSTS.E.BYPASS.LTC128B.128 [R208+0x5100], [R72.64], !P0 ;  /* 0x0510000048d07fae */ /* 0x0005e8000c101d46 */
[----:B------:R-:W-:Y:S03]  /*d580*/  LDSM.16.M88.4 R52, [R193+0xc100] ;  /* 0x00c10000c134783b */ /* 0x000fe60000000200 */
[C---:B------:R-:W-:Y:S01]  /*d590*/  HMMA.16816.F32.BF16 R12, R76.reuse, R14, RZ ;  /* 0x0000000e4c0c723c */ /* 0x040fe200000418ff */
[----:B------:R-:W4:Y:S04]  /*d5a0*/  LDSM.16.M88.4 R48, [R192+0x6100] ;  /* 0x00610000c030783b */ /* 0x000f280000000200 */
[----:B-----5:R-:W5:Y:S03]  /*d5b0*/  LDSM.16.M88.4 R44, [R192+0x6900] ;  /* 0x00690000c02c783b */ /* 0x020f660000000200 */
[C---:B-1----:R-:W-:Y:S01]  /*d5c0*/  HMMA.16816.F32.BF16 R8, R76.reuse, R40, RZ ;  /* 0x000000284c08723c */ /* 0x042fe200000418ff */
[----:B------:R-:W0:Y:S07]  /*d5d0*/  LDGDEPBAR ;  /* 0x00000000000079af */ /* 0x000e2e0000000000 */
[----:B------:R-:W-:Y:S01]  /*d5e0*/  HMMA.16816.F32.BF16 R76, R76, R42, RZ ;  /* 0x0000002a4c4c723c */ /* 0x000fe200000418ff */
[----:B------:R-:W1:Y:S04]  /*d5f0*/  LDSM.16.M88.4 R40, [R192+0x7100] ;  /* 0x00710000c028783b */ /* 0x000e680000000200 */
[----:B--2---:R-:W-:Y:S03]  /*d600*/  LDSM.16.M88.4 R72, [R191+0xc100] ;  /* 0x00c10000bf48783b */ /* 0x004fe60000000200 */
[C---:B---3--:R-:W-:Y:S08]  /*d610*/  HMMA.16816.F32.BF16 R32, R56.reuse, R36, R32 ;  /* 0x000000243820723c */ /* 0x048ff00000041820 */
[C---:B------:R-:W-:Y:S01]  /*d620*/  HMMA.16816.F32.BF16 R28, R56.reuse, R38, R28 ;  /* 0x00000026381c723c */ /* 0x040fe2000004181c */
[----:B------:R-:W2:Y:S07]  /*d630*/  LDSM.16.M88.4 R36, [R192+0x7900] ;  /* 0x00790000c024783b */ /* 0x000eae0000000200 */
[C---:B------:R-:W-:Y:S08]  /*d640*/  HMMA.16816.F32.BF16 R24, R56.reuse, R68, R24 ;  /* 0x000000443818723c */ /* 0x040ff00000041818 */
[C---:B------:R-:W-:Y:S01]  /*d650*/  HMMA.16816.F32.BF16 R20, R56.reuse, R70, R20 ;  /* 0x000000463814723c */ /* 0x040fe20000041814 */
[----:B------:R-:W3:Y:S07]  /*d660*/  LDSM.16.M88.4 R68, [R184] ;  /* 0x00000000b844783b */ /* 0x000eee0000000200 */
[C---:B------:R-:W-:Y:S08]  /*d670*/  HMMA.16816.F32.BF16 R16, R56.reuse, R64, R16 ;  /* 0x000000403810723c */ /* 0x040ff00000041810 */
[C---:B------:R-:W-:Y:S01]  /*d680*/  HMMA.16816.F32.BF16 R12, R56.reuse, R66, R12 ;  /* 0x00000042380c723c */ /* 0x040fe2000004180c */
[----:B------:R-:W1:Y:S07]  /*d690*/  LDSM.16.M88.4 R64, [R184+0x800] ;  /* 0x00080000b840783b */ /* 0x000e6e0000000200 */
[C---:B------:R-:W-:Y:S08]  /*d6a0*/  HMMA.16816.F32.BF16 R8, R56.reuse, R60, R8 ;  /* 0x0000003c3808723c */ /* 0x040ff00000041808 */
[----:B------:R-:W-:Y:S01]  /*d6b0*/  HMMA.16816.F32.BF16 R76, R56, R62, R76 ;  /* 0x0000003e384c723c */ /* 0x000fe2000004184c */
[----:B------:R-:W2:Y:S04]  /*d6c0*/  LDSM.16.M88.4 R60, [R184+0x1000] ;  /* 0x00100000b83c783b */ /* 0x000ea80000000200 */
[----:B------:R-:W2:Y:S03]  /*d6d0*/  LDSM.16.M88.4 R56, [R184+0x1800] ;  /* 0x00180000b838783b */ /* 0x000ea60000000200 */
[C---:B----4-:R-:W-:Y:S08]  /*d6e0*/  HMMA.16816.F32.BF16 R32, R52.reuse, R48, R32 ;  /* 0x000000303420723c */ /* 0x050ff00000041820 */
[C---:B------:R-:W-:Y:S01]  /*d6f0*/  HMMA.16816.F32.BF16 R28, R52.reuse, R50, R28 ;  /* 0x00000032341c723c */ /* 0x040fe2000004181c */
[----:B------:R-:W-:Y:S07]  /*d700*/  LDSM.16.M88.4 R48, [R197+0x8100] ;  /* 0x00810000c530783b */ /* 0x000fee0000000200 */
[C---:B-----5:R-:W-:Y:S08]  /*d710*/  HMMA.16816.F32.BF16 R24, R52.reuse, R44, R24 ;  /* 0x0000002c3418723c */ /* 0x060ff00000041818 */
        /* <DEDUP_REMOVED lines=107> */
[C---:B--2---:R-:W-:Y:S07]  /*ddd0*/  HMMA.16816.F32.BF16 R8, R52.reuse, R36, R8 ;  /* 0x000000243408723c */ /* 0x044fee0000041808 */
[----:B------:R-:W-:Y:S01]  /*dde0*/  SHF.R.S32.HI R36, RZ, 0x1f, R135 ;  /* 0x0000001fff247819 */ /* 0x000fe20000011487 */
[----:B------:R-:W-:Y:S07]  /*ddf0*/  HMMA.16816.F32.BF16 R76, R52, R38, R76 ;  /* 0x00000026344c723c */ /* 0x000fee000004184c */
[----:B------:R-:W-:Y:S01]  /*de00*/  SHF.R.S32.HI R39, RZ, 0x1f, R144 ;  /* 0x0000001fff277819 */ /* 0x000fe20000011490 */
        /* <DEDUP_REMOVED lines=21> */
[----:B------:R1:W2:Y:S01]  /*df60*/  @!P3 LDG.E R206, [R42.64] ;  /* 0x000000062aceb981 */ /* 0x0002a2000c1e1900 */
[----:B------:R-:W-:Y:S01]  /*df70*/  IMAD.MOV R38, RZ, RZ, -R37 ;  /* 0x000000ffff267224 */ /* 0x000fe200078e0a25 */
[----:B------:R-:W-:Y:S02]  /*df80*/  IADD3 R46, -R6, 0x10, RZ ;  /* 0x00000010062e7810 */ /* 0x000fe40007ffe1ff */
[----:B------:R-:W-:Y:S01]  /*df90*/  SHF.L.U64.HI R39, R144, 0x1, R39 ;  /* 0x0000000190277819 */ /* 0x000fe20000010227 */
[----:B------:R-:W-:Y:S01]  /*dfa0*/  IMAD R207, R38, c[0x0][0x2b8], R207 ;  /* 0x0000ae0026cf7a24 */ /* 0x000fe200078e02cf */
[----:B------:R-:W-:Y:S02]  /*dfb0*/  LOP3.LUT R46, R46, 0xf, RZ, 0xc0, !PT ;  /* 0x0000000f2e2e7812 */ /* 0x000fe400078ec0ff */
[----:B------:R-:W-:Y:S01]  /*dfc0*/  SHF.L.U64.HI R36, R135, 0x1, R36 ;  /* 0x0000000187247819 */ /* 0x000fe20000010224 */
[----:B------:R-:W-:Y:S01]  /*dfd0*/  IMAD.WIDE.U32 R40, R207, c[0x0][0x1e0], RZ ;  /* 0x00007800cf287a25 */ /* 0x000fe200078e00ff */
[----:B------:R-:W-:-:S05]  /*dfe0*/  SHF.R.S32.HI R38, RZ, 0x1f, R207 ;  /* 0x0000001fff267819 */ /* 0x000fca00000114cf */
[----:B------:R-:W-:-:S04]  /*dff0*/  IMAD R38, R38, c[0x0][0x1e0], RZ ;  /* 0x0000780026267a24 */ /* 0x000fc800078e02ff */
[----:B------:R-:W-:-:S04]  /*e000*/  IMAD R37, R207, c[0x0][0x1e4], R38 ;  /* 0x00007900cf257a24 */ /* 0x000fc800078e0226 */
[----:B------:R-:W-:Y:S01]  /*e010*/  IMAD.IADD R41, R41, 0x1, R37 ;  /* 0x0000000129297824 */ /* 0x000fe200078e0225 */
[----:B-1----:R-:W-:Y:S01]  /*e020*/  SHF.L.U64.HI R42, R134, 0x1, R7 ;  /* 0x00000001862a7819 */ /* 0x002fe20000010207 */
[----:B------:R-:W-:Y:S01]  /*e030*/  IMAD.SHL.U32 R7, R135, 0x2, RZ ;  /* 0x0000000287077824 */ /* 0x000fe200078e00ff */
[----:B--2---:R-:W-:Y:S01]  /*e040*/  SHF.R.S32.HI R37, RZ, 0x1f, R206 ;  /* 0x0000001fff257819 */ /* 0x004fe200000114ce */
[----:B------:R-:W-:-:S04]  /*e050*/  IMAD.WIDE.U32 R40, R206, c[0x0][0x1f0], R40 ;  /* 0x00007c00ce287a25 */ /* 0x000fc800078e0028 */
[----:B------:R-:W-:Y:S01]  /*e060*/  IMAD R37, R37, c[0x0][0x1f0], RZ ;  /* 0x00007c0025257a24 */ /* 0x000fe200078e02ff */
[----:B------:R-:W-:Y:S02]  /*e070*/  IADD3 R43, P0, R80, R40, RZ ;  /* 0x00000028502b7210 */ /* 0x000fe40007f1e0ff */
[----:B------:R-:W-:Y:S01]  /*e080*/  SEL R40, RZ, 0x10, P6 ;  /* 0x00000010ff287807 */ /* 0x000fe20003000000 */
[----:B------:R-:W-:Y:S01]  /*e090*/  IMAD R38, R206, c[0x0][0x1f4], R37 ;  /* 0x00007d00ce267a24 */ /* 0x000fe200078e0225 */
[----:B------:R-:W-:Y:S02]  /*e0a0*/  SEL R37, RZ, 0x10, P5 ;  /* 0x00000010ff257807 */ /* 0x000fe40002800000 */
[----:B------:R-:W-:Y:S02]  /*e0b0*/  IADD3 R50, -R40, 0x10, RZ ;  /* 0x0000001028327810 */ /* 0x000fe40007ffe1ff */
[----:B------:R-:W-:Y:S01]  /*e0c0*/  IADD3.X R38, R203, R41, R38, P0, !PT ;  /* 0x00000029cb267210 */ /* 0x000fe200007fe426 */
[----:B------:R-:W-:Y:S01]  /*e0d0*/  IMAD.SHL.U32 R41, R134, 0x2, RZ ;  /* 0x0000000286297824 */ /* 0x000fe200078e00ff */
[----:B------:R-:W-:-:S02]  /*e0e0*/  LEA R44, P0, R43, c[0x0][0x1c8], 0x1 ;  /* 0x000072002b2c7a11 */ /* 0x000fc400078008ff */
[----:B------:R-:W-:Y:S02]  /*e0f0*/  LOP3.LUT R50, R50, 0xf, RZ, 0xc0, !PT ;  /* 0x0000000f32327812 */ /* 0x000fe400078ec0ff */
[----:B------:R-:W-:Y:S01]  /*e100*/  LEA.HI.X R43, R43, c[0x0][0x1cc], R38, 0x1, P0 ;  /* 0x000073002b2b7a11 */ /* 0x000fe200000f0c26 */
[----:B------:R-:W1:Y:S01]  /*e110*/  SHFL.IDX PT, R45, R44, 0x1, 0x181f ;  /* 0x00381f002c2d7f89 */ /* 0x000e6200000e0000 */
[----:B------:R-:W-:Y:S01]  /*e120*/  IADD3 R48, -R37, 0x10, RZ ;  /* 0x0000001025307810 */ /* 0x000fe20007ffe1ff */
[----:B------:R-:W-:Y:S02]  /*e130*/  IMAD.SHL.U32 R38, R144, 0x2, RZ ;  /* 0x0000000290267824 */ /* 0x000fe400078e00ff */
        /* <DEDUP_REMOVED lines=25> */
.L_x_1835:
        /* <DEDUP_REMOVED lines=11> */
[----:B-1----:R-:W-:Y:S03]  /*e380*/  LDSM.16.MT88.4 R44, [R190+0x100] ;  /* 0x00010000be2c783b */ /* 0x002fe60000004200 */
        /* <DEDUP_REMOVED lines=350> */
[----:B------:R-:W-:Y:S01]  /*f970*/  IMAD.SHL.U32 R218, R134, 0x2, RZ ;  /* 0x0000000286da7824 */ /* 0x000fe200078e00ff */
[----:B------:R-:W-:Y:S01]  /*f980*/  SHF.R.S32.HI R2, RZ, 0x1f, R135 ;  /* 0x0000001fff027819 */ /* 0x000fe20000011487 */
[----:B------:R-:W-:Y:S01]  /*f990*/  IMAD.SHL.U32 R216, R144, 0x2, RZ ;  /* 0x0000000290d87824 */ /* 0x000fe200078e00ff */
[----:B------:R-:W-:Y:S01]  /*f9a0*/  LEA.HI.SX32 R221, R133, 0xfffffffe, 0x1a ;  /* 0xfffffffe85dd7811 */ /* 0x000fe200078fd2ff */
[----:B------:R-:W-:Y:S01]  /*f9b0*/  IMAD.MOV.U32 R133, RZ, RZ, R132 ;  /* 0x000000ffff857224 */ /* 0x000fe200078e0084 */
[----:B------:R-:W-:Y:S01]  /*f9c0*/  SHF.L.U64.HI R219, R134, 0x1, R219 ;  /* 0x0000000186db7819 */ /* 0x000fe200000102db */
[----:B------:R-:W-:Y:S01]  /*f9d0*/  IMAD.SHL.U32 R214, R135, 0x2, RZ ;  /* 0x0000000287d67824 */ /* 0x000fe200078e00ff */
[----:B------:R-:W-:Y:S01]  /*f9e0*/  SHF.L.U64.HI R217, R144, 0x1, R217 ;  /* 0x0000000190d97819 */ /* 0x000fe200000102d9 */
[----:B------:R-:W-:Y:S01]  /*f9f0*/  IMAD R213, R199, c[0x0][0x210], RZ ;  /* 0x00008400c7d57a24 */ /* 0x000fe200078e02ff */
[----:B------:R-:W-:Y:S01]  /*fa00*/  SHF.L.U64.HI R215, R135, 0x1, R2 ;  /* 0x0000000187d77819 */ /* 0x000fe20000010202 */
[----:B------:R-:W-:Y:S01]  /*fa10*/  ULDC.64 UR4, c[0x0][0x118] ;  /* 0x0000460000047ab9 */ /* 0x000fe20000000a00 */
[----:B------:R-:W-:Y:S01]  /*fa20*/  IADD3 R212, R208, 0x100, RZ ;  /* 0x00000100d0d47810 */ /* 0x000fe20007ffe0ff */
[----:B------:R-:W-:Y:S05]  /*fa30*/  BRA `(.L_x_1837) ;  /* 0x0000033000007947 */ /* 0x000fea0003800000 */
.L_x_1839:
        /* <DEDUP_REMOVED lines=28> */
[----:B------:R-:W1:Y:S04]  /*fc00*/  SHFL.IDX PT, R3, R145, 0x1, 0x181f ;  /* 0x00381f0091037f89 */ /* 0x000e6800000e0000 */
[----:B------:R-:W2:Y:S04]  /*fc10*/  SHFL.IDX PT, R135, R145, RZ, 0x181f ;  /* 0x00181fff91877589 */ /* 0x000ea800000e0000 */
[----:B------:R-:W3:Y:S04]  /*fc20*/  SHFL.IDX PT, R132, R144, RZ, 0x181f ;  /* 0x00181fff90847589 */ /* 0x000ee800000e0000 */
[----:B------:R-:W4:Y:S01]  /*fc30*/  SHFL.IDX PT, R2, R144, 0x1, 0x181f ;  /* 0x00381f0090027f89 */ /* 0x000f2200000e0000 */
[-C--:B-1----:R-:W-:Y:S02]  /*fc40*/  IADD3 R138, P2, R3, R218.reuse, RZ ;  /* 0x000000da038a7210 */ /* 0x082fe40007f5e0ff */
[C---:B--2---:R-:W-:Y:S02]  /*fc50*/  IADD3 R136, P0, R135.reuse, R218, RZ ;  /* 0x000000da87887210 */ /* 0x044fe40007f1e0ff */
[C---:B------:R-:W-:Y:S02]  /*fc60*/  IADD3 R134, P1, R135.reuse, R216, RZ ;  /* 0x000000d887867210 */ /* 0x040fe40007f3e0ff */
[C---:B---3--:R-:W-:Y:S02]  /*fc70*/  IADD3.X R137, R132.reuse, R219, RZ, P0, !PT ;  /* 0x000000db84897210 */ /* 0x048fe400007fe4ff */
[----:B------:R-:W-:Y:S01]  /*fc80*/  IADD3 R140, P0, R135, R214, RZ ;  /* 0x000000d6878c7210 */ /* 0x000fe20007f1e0ff */
[----:B------:R-:W-:Y:S01]  /*fc90*/  IMAD.X R135, R132, 0x1, R217, P1 ;  /* 0x0000000184877824 */ /* 0x000fe200008e06d9 */
[C---:B------:R-:W-:Y:S01]  /*fca0*/  IADD3 R142, P1, R3.reuse, R216, RZ ;  /* 0x000000d8038e7210 */ /* 0x040fe20007f3e0ff */
[----:B------:R1:W-:Y:S01]  /*fcb0*/  LDGSTS.E.BYPASS.LTC128B.128 [R208+0x6100], [R136.64], !P6 ;  /* 0x0610000088d07fae */ /* 0x0003e2000f101d44 */
[----:B----4-:R-:W-:Y:S02]  /*fcc0*/  IMAD.X R139, R2, 0x1, R219, P2 ;  /* 0x00000001028b7824 */ /* 0x010fe400010e06db */
[--C-:B------:R-:W-:Y:S01]  /*fcd0*/  IMAD.X R141, R132, 0x1, R215.reuse, P0 ;  /* 0x00000001848d7824 */ /* 0x100fe200000e06d7 */
[----:B------:R1:W-:Y:S01]  /*fce0*/  LDGSTS.E.BYPASS.LTC128B.128 [R208+0x8100], [R134.64], !P5 ;  /* 0x0810000086d07fae */ /* 0x0003e2000e901d44 */
[----:B------:R-:W-:Y:S02]  /*fcf0*/  IADD3 R144, P0, R3, R214, RZ ;  /* 0x000000d603907210 */ /* 0x000fe40007f1e0ff */
[C---:B------:R-:W-:Y:S01]  /*fd00*/  IADD3.X R143, R2.reuse, R217, RZ, P1, !PT ;  /* 0x000000d9028f7210 */ /* 0x040fe20000ffe4ff */
[----:B------:R1:W-:Y:S02]  /*fd10*/  LDGSTS.E.BYPASS.LTC128B.128 [R208+0xa100], [R140.64], !P4 ;  /* 0x0a1000008cd07fae */ /* 0x0003e4000e101d44 */
[----:B------:R-:W-:Y:S02]  /*fd20*/  IMAD.X R145, R2, 0x1, R215, P0 ;  /* 0x0000000102917824 */ /* 0x000fe400000e06d7 */
[----:B------:R1:W-:Y:S04]  /*fd30*/  LDGSTS.E.BYPASS.LTC128B.128 [R208+0x7100], [R138.64], !P6 ;  /* 0x071000008ad07fae */ /* 0x0003e8000f101d44 */
[----:B------:R1:W-:Y:S04]  /*fd40*/  LDGSTS.E.BYPASS.LTC128B.128 [R208+0x9100], [R142.64], !P5 ;  /* 0x091000008ed07fae */ /* 0x0003e8000e901d44 */
[----:B------:R1:W-:Y:S01]  /*fd50*/  LDGSTS.E.BYPASS.LTC128B.128 [R208+0xb100], [R144.64], !P4 ;  /* 0x0b10000090d07fae */ /* 0x0003e2000e101d44 */
[----:B------:R-:W-:-:S05]  /*fd60*/  BRA `(.L_x_1838) ;  /* 0x00000c9000007947 */ /* 0x000fca0003800000 */
.L_x_1837:
[----:B------:R-:W-:Y:S04]  /*fd70*/  DEPBAR.LE SB0, 0x0 ;  /* 0x000080000000791a */ /* 0x000fe80000000000 */
[----:B------:R-:W-:Y:S01]  /*fd80*/  BAR.SYNC.DEFER_BLOCKING 0x0 ;  /* 0x0000000000007b1d */ /* 0x000fe20000010000 */
        /* <DEDUP_REMOVED lines=9> */
[----:B------:R-:W-:Y:S01]  /*fe20*/  IADD3 R3, P0, R213, R24, RZ ;  /* 0x00000018d5037210 */ /* 0x000fe20007f1e0ff */
[----:B------:R-:W-:Y:S03]  /*fe30*/  LDSM.16.M88.4 R136, [R198+0xc100] ;  /* 0x00c10000c688783b */ /* 0x000fe60000000200 */
[----:B------:R-:W-:Y:S01]  /*fe40*/  IADD3.X R2, R202, R25, R23, P0, !PT ;  /* 0x00000019ca027210 */ /* 0x000fe200007fe417 */
[----:B------:R-:W1:Y:S01]  /*fe50*/  LDSM.16.M88.4 R140, [R197+0x6100] ;  /* 0x00610000c58c783b */ /* 0x000e620000000200 */
[C---:B------:R-:W-:Y:S03]  /*fe60*/  LEA R21, P0, R3.reuse, c[0x0][0x1f8], 0x1 ;  /* 0x00007e0003157a11 */ /* 0x040fe600078008ff */
[----:B------:R-:W-:Y:S01]  /*fe70*/  LDSM.16.M88.4 R144, [R197+0x6900] ;  /* 0x00690000c590783b */ /* 0x000fe20000000200 */
[----:B------:R-:W-:Y:S03]  /*fe80*/  LEA.HI.X R20, R3, c[0x0][0x1fc], R2, 0x1, P0 ;  /* 0x00007f0003147a11 */ /* 0x000fe600000f0c02 */
[----:B------:R-:W2:Y:S04]  /*fe90*/  SHFL.IDX PT, R25, R21, RZ, 0x181f ;  /* 0x00181fff15197589 */ /* 0x000ea800000e0000 */
[----:B------:R-:W3:Y:S04]  /*fea0*/  SHFL.IDX PT, R24, R20, RZ, 0x181f ;  /* 0x00181fff14187589 */ /* 0x000ee800000e0000 */
[----:B------:R-:W-:Y:S04]  /*feb0*/  LDSM.16.M88.4 R148, [R197+0x7100] ;  /* 0x00710000c594783b */ /* 0x000fe80000000200 */
[----:B------:R-:W-:Y:S04]  /*fec0*/  LDSM.16.M88.4 R152, [R194+0xc100] ;  /* 0x00c10000c298783b */ /* 0x000fe80000000200 */
[----:B------:R-:W-:Y:S04]  /*fed0*/  LDSM.16.M88.4 R156, [R187] ;  /* 0x00000000bb9c783b */ /* 0x000fe80000000200 */
[----:B------:R-:W-:Y:S04]  /*fee0*/  LDSM.16.M88.4 R160, [R186] ;  /* 0x00000000baa0783b */ /* 0x000fe80000000200 */
[----:B------:R-:W-:Y:S04]  /*fef0*/  LDSM.16.M88.4 R164, [R185] ;  /* 0x00000000b9a4783b */ /* 0x000fe80000000200 */
[----:B------:R-:W4:Y:S01]  /*ff00*/  SHFL.IDX PT, R3, R21, 0x1, 0x181f ;  /* 0x00381f0015037f89 */ /* 0x000f2200000e0000 */
[C---:B-1----:R-:W-:Y:S03]  /*ff10*/  HMMA.16816.F32.BF16 R4, R136.reuse, R140, RZ ;  /* 0x0000008c8804723c */ /* 0x042fe600000418ff */
[----:B------:R-:W1:Y:S01]  /*ff20*/  SHFL.IDX PT, R2, R20, 0x1, 0x181f ;  /* 0x00381f0014027f89 */ /* 0x000e6200000e0000 */
[C---:B--2---:R-:W-:Y:S02]  /*ff30*/  IADD3 R30, P1, R25.reuse, R218, RZ ;  /* 0x000000da191e7210 */ /* 0x044fe40007f3e0ff */
[C---:B------:R-:W-:Y:S02]  /*ff40*/  IADD3 R28, P0, R25.reuse, R216, RZ ;  /* 0x000000d8191c7210 */ /* 0x040fe40007f1e0ff */
[C---:B------:R-:W-:Y:S01]  /*ff50*/  HMMA.16816.F32.BF16 R8, R136.reuse, R142, RZ ;  /* 0x0000008e8808723c */ /* 0x040fe200000418ff */
[----:B------:R-:W2:Y:S03]  /*ff60*/  LDSM.16.M88.4 R140, [R197+0x7900] ;  /* 0x00790000c58c783b */ /* 0x000ea60000000200 */
[C---:B---3--:R-:W-:Y:S02]  /*ff70*/  IMAD.X R31, R24.reuse, 0x1, R219, P1 ;  /* 0x00000001181f7824 */ /* 0x048fe400008e06db */
[C---:B------:R-:W-:Y:S01]  /*ff80*/  IMAD.X R29, R24.reuse, 0x1, R217, P0 ;  /* 0x00000001181d7824 */ /* 0x040fe200000e06d9 */
[----:B------:R-:W-:Y:S01]  /*ff90*/  IADD3 R230, P0, R25, R214, RZ ;  /* 0x000000d619e67210 */ /* 0x000fe20007f1e0ff */
[C---:B------:R-:W-:Y:S04]  /*ffa0*/  HMMA.16816.F32.BF16 R12, R136.reuse, R144, RZ ;  /* 0x00000090880c723c */ /* 0x040fe800000418ff */
[----:B------:R-:W-:Y:S01]  /*ffb0*/  IMAD.X R231, R24, 0x1, R215, P0 ;  /* 0x0000000118e77824 */ /* 0x000fe200000e06d7 */
[C---:B----4-:R-:W-:Y:S02]  /*ffc0*/  IADD3 R228, P2, R3.reuse, R218, RZ ;  /* 0x000000da03e47210 */ /* 0x050fe40007f5e0ff */
[C---:B------:R-:W-:Y:S01]  /*ffd0*/  IADD3 R134, P1, R3.reuse, R216, RZ ;  /* 0x000000d803867210 */ /* 0x040fe20007f3e0ff */
[C---:B------:R-:W-:Y:S01]  /*ffe0*/  HMMA.16816.F32.BF16 R16, R136.reuse, R146, RZ ;  /* 0x000000928810723c */ /* 0x040fe200000418ff */
[----:B------:R-:W3:Y:S03]  /*fff0*/  LDSM.16.M88.4 R144, [R196] ;  /* 0x00000000c490783b */ /* 0x000ee60000000200 */
[C---:B-1----:R-:W-:Y:S01]  /*10000*/  IMAD.X R229, R2.reuse, 0x1, R219, P2 ;  /* 0x0000000102e57824 */ /* 0x042fe200010e06db */
[----:B------:R-:W-:Y:S01]  /*10010*/  @!PT LDS RZ, [RZ] ;  /* 0x00000000fffff984 */ /* 0x000fe20000000800 */
[----:B------:R-:W-:Y:S01]  /*10020*/  @!PT LDS RZ, [RZ] ;  /* 0x00000000fffff984 */ /* 0x000fe20000000800 */
[----:B------:R-:W-:Y:S01]  /*10030*/  @!PT LDS RZ, [RZ] ;  /* 0x00000000fffff984 */ /* 0x000fe20000000800 */
[----:B------:R2:W-:Y:S01]  /*10040*/  LDGSTS.E.BYPASS.LTC128B.128 [R212], [R30.64], !P6 ;  /* 0x000000001ed47fae */ /* 0x0005e2000f101d44 */
[----:B------:R-:W-:Y:S01]  /*10050*/  IADD3 R226, P0, R3, R214, RZ ;  /* 0x000000d603e27210 */ /* 0x000fe20007f1e0ff */
[C---:B------:R-:W-:Y:S01]  /*10060*/  IMAD.X R135, R2.reuse, 0x1, R217, P1 ;  /* 0x0000000102877824 */ /* 0x040fe200008e06d9 */
[C---:B------:R-:W-:Y:S01]  /*10070*/  HMMA.16816.F32.BF16 R20, R136.reuse, R148, RZ ;  /* 0x000000948814723c */ /* 0x040fe200000418ff */
[----:B------:R2:W-:Y:S03]  /*10080*/  LDGSTS.E.BYPASS.LTC128B.128 [R212+0x2000], [R28.64], !P5 ;  /* 0x020000001cd47fae */ /* 0x0005e6000e901d44 */
[----:B------:R-:W-:Y:S01]  /*10090*/  IMAD.X R227, R2, 0x1, R215, P0 ;  /* 0x0000000102e37824 */ /* 0x000fe200000e06d7 */
[----:B------:R1:W-:Y:S01]  /*100a0*/  LDGSTS.E.BYPASS.LTC128B.128 [R212+0x4000], [R230.64], !P4 ;  /* 0x04000000e6d47fae */ /* 0x0003e2000e101d44 */
[----:B------:R-:W-:Y:S02]  /*100b0*/  ISETP.GE.AND P0, PT, R221, 0x1, PT ;  /* 0x00000001dd00780c */ /* 0x000fe40003f06270 */
[C---:B------:R-:W-:Y:S01]  /*100c0*/  HMMA.16816.F32.BF16 R24, R136.reuse, R150, RZ ;  /* 0x000000968818723c */ /* 0x040fe200000418ff */
[----:B------:R1:W-:Y:S04]  /*100d0*/  LDGSTS.E.BYPASS.LTC128B.128 [R212+0x1000], [R228.64], !P6 ;  /* 0x01000000e4d47fae */ /* 0x0003e8000f101d44 */
[----:B------:R1:W-:Y:S04]  /*100e0*/  LDGSTS.E.BYPASS.LTC128B.128 [R212+0x3000], [R134.64], !P5 ;  /* 0x0300000086d47fae */ /* 0x0003e8000e901d44 */
[----:B------:R1:W-:Y:S04]  /*100f0*/  LDGSTS.E.BYPASS.LTC128B.128 [R212+0x5000], [R226.64], !P4 ;  /* 0x05000000e2d47fae */ /* 0x0003e8000e101d44 */
[----:B------:R-:W-:Y:S04]  /*10100*/  LDSM.16.M88.4 R148, [R193+0xc100] ;  /* 0x00c10000c194783b */ /* 0x000fe80000000200 */
[----:B------:R-:W0:Y:S01]  /*10110*/  LDGDEPBAR ;  /* 0x00000000000079af */ /* 0x000e220000000000 */
[C---:B--2---:R-:W-:Y:S03]  /*10120*/  HMMA.16816.F32.BF16 R28, R136.reuse, R140, RZ ;  /* 0x0000008c881c723c */ /* 0x044fe600000418ff */
[----:B------:R-:W2:Y:S04]  /*10130*/  LDSM.16.M88.4 R168, [R192+0x6100] ;  /* 0x00610000c0a8783b */ /* 0x000ea80000000200 */
[----:B------:R-:W4:Y:S01]  /*10140*/  LDSM.16.M88.4 R172, [R192+0x6900] ;  /* 0x00690000c0ac783b */ /* 0x000f220000000200 */
[----:B------:R-:W-:Y:S03]  /*10150*/  HMMA.16816.F32.BF16 R32, R136, R142, RZ ;  /* 0x0000008e8820723c */ /* 0x000fe600000418ff */
[----:B------:R-:W5:Y:S04]  /*10160*/  LDSM.16.M88.4 R136, [R192+0x7100] ;  /* 0x00710000c088783b */ /* 0x000f680000000200 */
[----:B------:R-:W1:Y:S01]  /*10170*/  LDSM.16.M88.4 R140, [R192+0x7900] ;  /* 0x00790000c08c783b */ /* 0x000e620000000200 */
[C---:B---3--:R-:W-:Y:S08]  /*10180*/  HMMA.16816.F32.BF16 R4, R152.reuse, R144, R4 ;  /* 0x000000909804723c */ /* 0x048ff00000041804 */
[C---:B------:R-:W-:Y:S01]  /*10190*/  HMMA.16816.F32.BF16 R8, R152.reuse, R146, R8 ;  /* 0x000000929808723c */ /* 0x040fe20000041808 */
[----:B------:R-:W-:Y:S07]  /*101a0*/  LDSM.16.M88.4 R144, [R191+0xc100] ;  /* 0x00c10000bf90783b */ /* 0x000fee0000000200 */
        /* <DEDUP_REMOVED lines=8> */
[----:B------:R-:W1:Y:S04]  /*10230*/  LDSM.16.M88.4 R152, [R184+0x1000] ;  /* 0x00100000b898783b */ /* 0x000e680000000200 */
[----:B------:R-:W1:Y:S03]  /*10240*/  LDSM.16.M88.4 R164, [R184+0x1800] ;  /* 0x00180000b8a4783b */ /* 0x000e660000000200 */
[C---:B--2---:R-:W-:Y:S08]  /*10250*/  HMMA.16816.F32.BF16 R4, R148.reuse, R168, R4 ;  /* 0x000000a89404723c */ /* 0x044ff00000041804 */
[C---:B------:R-:W-:Y:S01]  /*10260*/  HMMA.16816.F32.BF16 R8, R148.reuse, R170, R8 ;  /* 0x000000aa9408723c */ /* 0x040fe20000041808 */
[----:B------:R-:W-:Y:S07]  /*10270*/  LDSM.16.M88.4 R168, [R197+0x8100] ;  /* 0x00810000c5a8783b */ /* 0x000fee0000000200 */
[C---:B----4-:R-:W-:Y:S08]  /*10280*/  HMMA.16816.F32.BF16 R12, R148.reuse, R172, R12 ;  /* 0x000000ac940c723c */ /* 0x050ff0000004180c */
[C---:B------:R-:W-:Y:S01]  /*10290*/  HMMA.16816.F32.BF16 R16, R148.reuse, R174, R16 ;  /* 0x000000ae9410723c */ /* 0x040fe20000041810 */
[----:B------:R-:W-:Y:S07]  /*102a0*/  LDSM.16.M88.4 R172, [R197+0x8900] ;  /* 0x00890000c5ac783b */ /* 0x000fee0000000200 */
[C---:B-----5:R-:W-:Y:S08]  /*102b0*/  HMMA.16816.F32.BF16 R20, R148.reuse, R136, R20 ;  /* 0x000000889414723c */ /* 0x060ff00000041814 */
[C---:B------:R-:W-:Y:S01]  /*102c0*/  HMMA.16816.F32.BF16 R24, R148.reuse, R138, R24 ;  /* 0x0000008a9418723c */ /* 0x040fe20000041818 */
[----:B------:R-:W2:Y:S07]  /*102d0*/  LDSM.16.M88.4 R136, [R198+0x10100] ;  /* 0x01010000c688783b */ /* 0x000eae0000000200 */
[C---:B-1----:R-:W-:Y:S08]  /*102e0*/  HMMA.16816.F32.BF16 R28, R148.reuse, R140, R28 ;  /* 0x0000008c941c723c */ /* 0x042ff0000004181c */
[----:B------:R-:W-:Y:S01]  /*102f0*/  HMMA.16816.F32.BF16 R32, R148, R142, R32 ;  /* 0x0000008e9420723c */ /* 0x000fe20000041820 */
[----:B------:R-:W1:Y:S04]  /*10300*/  LDSM.16.M88.4 R140, [R197+0x9100] ;  /* 0x00910000c58c783b */ /* 0x000e680000000200 */
[----:B------:R-:W4:Y:S03]  /*10310*/  LDSM.16.M88.4 R148, [R197+0x9900] ;  /* 0x00990000c594783b */ /* 0x000f260000000200 */
[C---:B---3--:R-:W-:Y:S08]  /*10320*/  HMMA.16816.F32.BF16 R4, R144.reuse, R156, R4 ;  /* 0x0000009c9004723c */ /* 0x048ff00000041804 */
[C---:B------:R-:W-:Y:S01]  /*10330*/  HMMA.16816.F32.BF16 R8, R144.reuse, R158, R8 ;  /* 0x0000009e9008723c */ /* 0x040fe20000041808 */
[----:B------:R-:W-:Y:S07]  /*10340*/  LDSM.16.M88.4 R156, [R183] ;  /* 0x00000000b79c783b */ /* 0x000fee0000000200 */
[C---:B------:R-:W-:Y:S08]  /*10350*/  HMMA.16816.F32.BF16 R12, R144.reuse, R160, R12 ;  /* 0x000000a0900c723c */ /* 0x040ff0000004180c */
        /* <DEDUP_REMOVED lines=9> */
[C---:B--2---:R-:W-:Y:S08]  /*103f0*/  HMMA.16816.F32.BF16 R4, R136.reuse, R168, R4 ;  /* 0x000000a88804723c */ /* 0x044ff00000041804 */
[C---:B------:R-:W-:Y:S01]  /*10400*/  HMMA.16816.F32.BF16 R8, R136.reuse, R170, R8 ;  /* 0x000000aa8808723c */ /* 0x040fe20000041808 */
[----:B------:R-:W-:Y:S07]  /*10410*/  LDSM.16.M88.4 R168, [R192+0x8100] ;  /* 0x00810000c0a8783b */ /* 0x000fee0000000200 */
[C---:B------:R-:W-:Y:S08]  /*10420*/  HMMA.16816.F32.BF16 R12, R136.reuse, R172, R12 ;  /* 0x000000ac880c723c */ /* 0x040ff0000004180c */
[C---:B------:R-:W-:Y:S01]  /*10430*/  HMMA.16816.F32.BF16 R16, R136.reuse, R174, R16 ;  /* 0x000000ae8810723c */ /* 0x040fe20000041810 */
[----:B------:R-:W-:Y:S07]  /*10440*/  LDSM.16.M88.4 R172, [R192+0x8900] ;  /* 0x00890000c0ac783b */ /* 0x000fee0000000200 */
[C---:B-1----:R-:W-:Y:S08]  /*10450*/  HMMA.16816.F32.BF16 R20, R136.reuse, R140, R20 ;  /* 0x0000008c8814723c */ /* 0x042ff00000041814 */
        /* <DEDUP_REMOVED lines=90> */
.L_x_1838:
        /* <DEDUP_REMOVED lines=407> */
.L_x_1836:
        /* <DEDUP_REMOVED lines=123> */
.L_x_1788:
[----:B------:R-:W-:Y:S01]  /*12b20*/  ULDC.64 UR4, c[0x0][0x118] ;  /* 0x0000460000047ab9 */ /* 0x000fe20000000a00 */
        /* <DEDUP_REMOVED lines=46> */
[----:B------:R-:W-:Y:S01]  /*12e10*/  F2FP.BF16.PACK_AB R66, R67, R66 ;  /* 0x000000424342723e */ /* 0x000fe200000010ff */
[----:B------:R-:W-:Y:S01]  /*12e20*/  IMAD.MOV.U32 R7, RZ, RZ, 0x40 ;  /* 0x00000040ff077424 */ /* 0x000fe200078e00ff */
[----:B------:R-:W-:Y:S02]  /*12e30*/  F2FP.BF16.PACK_AB R68, R69, R68 ;  /* 0x000000444544723e */ /* 0x000fe400000010ff */
[C---:B------:R-:W-:Y:S01]  /*12e40*/  IADD3 R17, R13.reuse, 0x80, RZ ;  /* 0x000000800d117810 */ /* 0x040fe20007ffe0ff */
[----:B------:R-:W-:Y:S01]  /*12e50*/  STS [R13+0x80], R128 ;  /* 0x000080800d007388 */ /* 0x000fe20000000800 */
[----:B------:R-:W-:Y:S02]  /*12e60*/  IADD3 R9, R13, 0x70, RZ ;  /* 0x000000700d097810 */ /* 0x000fe40007ffe0ff */
[----:B------:R-:W-:Y:S01]  /*12e70*/  @P0 IADD3 R9, R17, 0x10, RZ ;  /* 0x0000001011090810 */ /* 0x000fe20007ffe0ff */
[----:B------:R-:W-:Y:S01]  /*12e80*/  IMAD.IADD R17, R13, 0x1, R18 ;  /* 0x000000010d117824 */ /* 0x000fe200078e0212 */
[----:B------:R-:W-:Y:S01]  /*12e90*/  SEL R20, R7, 0xffffffc0, !P2 ;  /* 0xffffffc007147807 */ /* 0x000fe20005000000 */
[----:B------:R-:W-:Y:S01]  /*12ea0*/  STS [R13+0x480], R130 ;  /* 0x000480820d007388 */ /* 0x000fe20000000800 */
[----:B------:R-:W-:Y:S01]  /*12eb0*/  F2FP.BF16.PACK_AB R70, R71, R70 ;  /* 0x000000464746723e */ /* 0x000fe200000010ff */
[--C-:B------:R-:W-:Y:S01]  /*12ec0*/  IMAD.IADD R7, R18, 0x1, R9.reuse ;  /* 0x0000000112077824 */ /* 0x100fe200078e0209 */
[----:B------:R-:W-:Y:S01]  /*12ed0*/  F2FP.BF16.PACK_AB R72, R73, R72 ;  /* 0x000000484948723e */ /* 0x000fe200000010ff */
[--C-:B------:R-:W-:Y:S01]  /*12ee0*/  IMAD.IADD R19, R13, 0x1, R20.reuse ;  /* 0x000000010d137824 */ /* 0x100fe200078e0214 */
[----:B------:R-:W-:Y:S01]  /*12ef0*/  STS [R9], R36 ;  /* 0x0000002409007388 */ /* 0x000fe20000000800 */
[C---:B------:R-:W-:Y:S01]  /*12f00*/  IMAD.IADD R21, R20.reuse, 0x1, R9 ;  /* 0x0000000114157824 */ /* 0x040fe200078e0209 */
[----:B------:R-:W-:Y:S01]  /*12f10*/  F2FP.BF16.PACK_AB R74, R75, R74 ;  /* 0x0000004a4b4a723e */ /* 0x000fe200000010ff */
[----:B------:R-:W-:Y:S01]  /*12f20*/  IMAD.IADD R23, R20, 0x1, R17 ;  /* 0x0000000114177824 */ /* 0x000fe200078e0211 */
[----:B------:R-:W-:Y:S01]  /*12f30*/  STS [R9+0x400], R38 ;  /* 0x0004002609007388 */ /* 0x000fe20000000800 */
[----:B------:R-:W-:Y:S01]  /*12f40*/  IMAD.IADD R25, R7, 0x1, R20 ;  /* 0x0000000107197824 */ /* 0x000fe200078e0214 */
[----:B------:R-:W-:-:S02]  /*12f50*/  F2FP.BF16.PACK_AB R76, R77, R76 ;  /* 0x0000004c4d4c723e */ /* 0x000fc400000010ff */
[----:B------:R-:W-:Y:S01]  /*12f60*/  STS [R17+0x80], R40 ;  /* 0x0000802811007388 */ /* 0x000fe20000000800 */
[----:B------:R-:W-:Y:S02]  /*12f70*/  F2FP.BF16.PACK_AB R78, R79, R78 ;  /* 0x0000004e4f4e723e */ /* 0x000fe400000010ff */
        /* <DEDUP_REMOVED lines=56> */
[----:B------:R1:W-:Y:S01]  /*13300*/  STS [R9+0x8400], R102 ;  /* 0x0084006609007388 */ /* 0x0003e20000000800 */
[----:B------:R-:W-:-:S03]  /*13310*/  IMAD.WIDE R26, R201, R8, c[0x0][0x500] ;  /* 0x00014000c91a7625 */ /* 0x000fc600078e0208 */
        /* <DEDUP_REMOVED lines=13> */
[----:B------:R-:W-:-:S02]  /*133f0*/  IMAD.MOV.U32 R4, RZ, RZ, c[0x0][0x388] ;  /* 0x0000e200ff047624 */ /* 0x000fc400078e00ff */
[----:B-1----:R-:W-:-:S03]  /*13400*/  @P1 IMAD.WIDE R8, R201, R8, c[0x0][0x508] ;  /* 0x00014200c9081625 */ /* 0x002fc600078e0208 */
        /* <DEDUP_REMOVED lines=10> */
.L_x_1841:
        /* <DEDUP_REMOVED lines=14> */
[----:B------:R-:W-:Y:S02]  /*13590*/  IADD3 R5, -R18, R5, RZ ;  /* 0x0000000512057210 */ /* 0x000fe40007ffe1ff */
[----:B------:R-:W-:Y:S02]  /*135a0*/  SHF.R.S32.HI R6, RZ, 0x2, R6 ;  /* 0x00000002ff067819 */ /* 0x000fe40000011406 */
[----:B------:R-:W-:Y:S02]  /*135b0*/  ISETP.NE.AND P1, PT, R8, 0x1, PT ;  /* 0x000000010800780c */ /* 0x000fe40003f25270 */
[----:B------:R-:W-:Y:S01]  /*135c0*/  MOV R18, R10 ;  /* 0x0000000a00127202 */ /* 0x000fe20000000f00 */
[----:B------:R-:W-:Y:S01]  /*135d0*/  IMAD R5, R5, 0x10, R6 ;  /* 0x0000001005057824 */ /* 0x000fe200078e0206 */
[----:B------:R-:W-:Y:S01]  /*135e0*/  LOP3.LUT P2, RZ, R7, 0x3, RZ, 0xc0, !PT ;  /* 0x0000000307ff7812 */ /* 0x000fe2000784c0ff */
[----:B------:R-:W-:Y:S01]  /*135f0*/  IMAD R6, R2, c[0x0][0x490], RZ ;  /* 0x0001240002067a24 */ /* 0x000fe200078e02ff */
[-C--:B------:R-:W-:Y:S01]  /*13600*/  LEA.HI R13, R14, R3.reuse, RZ, 0x3 ;  /* 0x000000030e0d7211 */ /* 0x080fe200078f18ff */
[----:B------:R-:W-:Y:S01]  /*13610*/  IMAD R15, R16, 0x8, R5 ;  /* 0x00000008100f7824 */ /* 0x000fe200078e0205 */
[----:B------:R-:W-:Y:S01]  /*13620*/  LEA.HI R14, R14, R3, RZ, 0x6 ;  /* 0x000000030e0e7211 */ /* 0x000fe200078f30ff */
[----:B------:R-:W-:-:S02]  /*13630*/  IMAD R7, R11, c[0x0][0x3a0], RZ ;  /* 0x0000e8000b077a24 */ /* 0x000fc400078e02ff */
[----:B------:R-:W-:Y:S01]  /*13640*/  IMAD.WIDE.U32 R18, R199, c[0x0][0x490], R18 ;  /* 0x00012400c7127a25 */ /* 0x000fe200078e0012 */
[----:B-1----:R-:W-:-:S03]  /*13650*/  LEA R8, R54, R15, 0x7 ;  /* 0x0000000f36087211 */ /* 0x002fc600078e38ff */
[----:B------:R-:W-:Y:S01]  /*13660*/  IMAD R9, R199, c[0x0][0x494], R6 ;  /* 0x00012500c7097a24 */ /* 0x000fe200078e0206 */
[----:B------:R-:W-:Y:S01]  /*13670*/  LOP3.LUT R6, R13, 0xfffffff8, RZ, 0xc0, !PT ;  /* 0xfffffff80d067812 */ /* 0x000fe200078ec0ff */
[C---:B------:R-:W-:Y:S01]  /*13680*/  IMAD R7, R10.reuse, c[0x0][0x3a4], R7 ;  /* 0x0000e9000a077a24 */ /* 0x040fe200078e0207 */
[----:B------:R-:W-:Y:S01]  /*13690*/  SHF.R.S32.HI R13, RZ, 0x3, R13 ;  /* 0x00000003ff0d7819 */ /* 0x000fe2000001140d */
[----:B------:R-:W-:-:S04]  /*136a0*/  IMAD.WIDE.U32 R10, R10, c[0x0][0x3a0], RZ ;  /* 0x0000e8000a0a7a25 */ /* 0x000fc800078e00ff */
[----:B------:R-:W-:Y:S01]  /*136b0*/  IMAD.IADD R19, R19, 0x1, R9 ;  /* 0x0000000113137824 */ /* 0x000fe200078e0209 */
[----:B------:R-:W-:Y:S01]  /*136c0*/  IADD3 R11, R11, R7, RZ ;  /* 0x000000070b0b7210 */ /* 0x000fe20007ffe0ff */
        /* <DEDUP_REMOVED lines=103> */
.L_x_1843:
[----:B--2---:R-:W-:Y:S05]  /*13d40*/  BSYNC B0 ;  /* 0x0000000000007941 */ /* 0x004fea0003800000 */
.L_x_1842:
        /* <DEDUP_REMOVED lines=23> */
.L_x_1845:
[----:B------:R-:W-:Y:S05]  /*13ec0*/  BSYNC B0 ;  /* 0x0000000000007941 */ /* 0x000fea0003800000 */
.L_x_1844:
        /* <DEDUP_REMOVED lines=23> */
.L_x_1847:
[----:B------:R-:W-:Y:S05]  /*14040*/  BSYNC B0 ;  /* 0x0000000000007941 */ /* 0x000fea0003800000 */
.L_x_1846:
        /* <DEDUP_REMOVED lines=24> */
.L_x_1840:
        /* <DEDUP_REMOVED lines=18> */
.L_x_1848:
        /* <DEDUP_REMOVED lines=40> */
.L_x_1850:
[----:B------:R-:W-:Y:S05]  /*14570*/  BSYNC B0 ;  /* 0x0000000000007941 */ /* 0x000fea0003800000 */
.L_x_1849:
        /* <DEDUP_REMOVED lines=64> */
.L_x_1852:
[----:B------:R-:W-:Y:S05]  /*14980*/  BSYNC B0 ;  /* 0x0000000000007941 */ /* 0x000fea0003800000 */
.L_x_1851:
        /* <DEDUP_REMOVED lines=21> */
.L_x_1854:
[----:B------:R-:W-:Y:S05]  /*14ae0*/  BSYNC B0 ;  /* 0x0000000000007941 */ /* 0x000fea0003800000 */
.L_x_1853:
        /* <DEDUP_REMOVED lines=21> */
.L_x_1856:
[----:B------:R-:W-:Y:S05]  /*14c40*/  BSYNC B0 ;  /* 0x0000000000007941 */ /* 0x000fea0003800000 */
.L_x_1855:
        /* <DEDUP_REMOVED lines=22> */
.L_x_1857:
        /* <DEDUP_REMOVED lines=13> */
.L_x_3424:


//--------------------- .text._ZN7cutlass13device_kernelIN5flash19enable_sm80_to_sm89INS1_16FlashAttnFwdSm80INS1_25CollectiveMainloopFwdSm80ILi8ELi1ELb0EN4cute5tupleIJNS5_1CILi128EEENS7_ILi64EEENS7_ILi192EEEEEELi192ENS_10bfloat16_tEfNS_4arch4Sm80ELb0ELb1ELb0ELb0ELb1ELb0ELb1ELb0EEENS1_21CollectiveEpilogueFwdINS6_IJS8_SA_S9_EEENS6_IJNS7_ILi1EEESI_SI_EEESC_SE_Li256ELb0ELb1ELb0ELb0EEENS1_19SingleTileSchedulerILb0ELb0ELb1ELi128EEEEEEEEEvNT_6ParamsE --------------------------
	.section	.text._ZN7cutlass13device_kernelIN5flash19enable_sm80_to_sm89INS1_16FlashAttnFwdSm80INS1_25CollectiveMainloopFwdSm80ILi8ELi1ELb0EN4cute5tupleIJNS5_1CILi128EEENS7_ILi64EEENS7_ILi192EEEEEELi192ENS_10bfloat16_tEfNS_4arch4Sm80ELb0ELb1ELb0ELb0ELb1ELb0ELb1ELb0EEENS1_21CollectiveEpilogueFwdINS6_IJS8_SA_S9_EEENS6_IJNS7_ILi1EEESI_SI_EEESC_SE_Li256ELb0ELb1ELb0ELb0EEENS1_19SingleTileSchedulerILb0ELb0ELb1ELi128EEEEEEEEEvNT_6ParamsE,"ax",@progbits
	.sectioninfo	@"SHI_REGISTERS=237"
	.align	128
.text._ZN7cutlass13device_kernelIN5flash19enable_sm80_to_sm89INS1_16FlashAttnFwdSm80INS1_25CollectiveMainloopFwdSm80ILi8ELi1ELb0EN4cute5tupleIJNS5_1CILi128EEENS7_ILi64EEENS7_ILi192EEEEEELi192ENS_10bfloat16_tEfNS_4arch4Sm80ELb0ELb1ELb0ELb0ELb1ELb0ELb1ELb0EEENS1_21CollectiveEpilogueFwdINS6_IJS8_SA_S9_EEENS6_IJNS7_ILi1EEESI_SI_EEESC_SE_Li256ELb0ELb1ELb0ELb0EEENS1_19SingleTileSchedulerILb0ELb0ELb1ELi128EEEEEEEEEvNT_6ParamsE:
        .type           _ZN7cutlass13device_kernelIN5flash19enable_sm80_to_sm89INS1_16FlashAttnFwdSm80INS1_25CollectiveMainloopFwdSm80ILi8ELi1ELb0EN4cute5tupleIJNS5_1CILi128EEENS7_ILi64EEENS7_ILi192EEEEEELi192ENS_10bfloat16_tEfNS_4arch4Sm80ELb0ELb1ELb0ELb0ELb1ELb0ELb1ELb0EEENS1_21CollectiveEpilogueFwdINS6_IJS8_SA_S9_EEENS6_IJNS7_ILi1EEESI_SI_EEESC_SE_Li256ELb0ELb1ELb0ELb0EEENS1_19SingleTileSchedulerILb0ELb0ELb1ELi128EEEEEEEEEvNT_6ParamsE,@function
        .size           _ZN7cutlass13device_kernelIN5flash19enable_sm80_to_sm89INS1_16FlashAttnFwdSm80INS1_25CollectiveMainloopFwdSm80ILi8ELi1ELb0EN4cute5tupleIJNS5_1CILi128EEENS7_ILi64EEENS7_ILi192EEEEEELi192ENS_10bfloat16_tEfNS_4arch4Sm80ELb0ELb1ELb0ELb0ELb1ELb0ELb1ELb0EEENS1_21CollectiveEpilogueFwdINS6_IJS8_SA_S9_EEENS6_IJNS7_ILi1EEESI_SI_EEESC_SE_Li256ELb0ELb1ELb0ELb0EEENS1_19SingleTileSchedulerILb0ELb0ELb1ELi128EEEEEEEEEvNT_6ParamsE,(.L_x_3425 - _ZN7cutlass13device_kernelIN5flash19enable_sm80_to_sm89INS1_16FlashAttnFwdSm80INS1_25CollectiveMainloopFwdSm80ILi8ELi1ELb0EN4cute5tupleIJNS5_1CILi128EEENS7_ILi64EEENS7_ILi192EEEEEELi192ENS_10bfloat16_tEfNS_4arch4Sm80ELb0ELb1ELb0ELb0ELb1ELb0ELb1ELb0EEENS1_21CollectiveEpilogueFwdINS6_IJS8_SA_S9_EEENS6_IJNS7_ILi1EEESI_SI_EEESC_SE_Li256ELb0ELb1ELb0ELb0EEENS1_19SingleTileSchedulerILb0ELb0ELb1ELi128EEEEEEEEEvNT_6ParamsE)
        .other          _ZN7cutlass13device_kernelIN5flash19enable_sm80_to_sm89INS1_16FlashAttnFwdSm80INS1_25CollectiveMainloopFwdSm80ILi8ELi1ELb0EN4cute5tupleIJNS5_1CILi128EEENS7_ILi64EEENS7_ILi192EEEEEELi192ENS_10bfloat16_tEfNS_4arch4Sm80ELb0ELb1ELb0ELb0ELb1ELb0ELb1ELb0EEENS1_21CollectiveEpilogueFwdINS6_IJS8_SA_S9_EEENS6_IJNS7_ILi1EEESI_SI_EEESC_SE_Li256ELb0ELb1ELb0ELb0EEENS1_19SingleTileSchedulerILb0ELb0ELb1ELi128EEEEEEEEEvNT_6ParamsE,@"STO_CUDA_ENTRY STV_DEFAULT"
_ZN7cutlass13device_kernelIN5flash19enable_sm80_to_sm89INS1_16FlashAttnFwdSm80INS1_25CollectiveMainloopFwdSm80ILi8ELi1ELb0EN4cute5tupleIJNS5_1CILi128EEENS7_ILi64EEENS7_ILi192EEEEEELi192ENS_10bfloat16_tEfNS_4arch4Sm80ELb0ELb1ELb0ELb0ELb1ELb0ELb1ELb0EEENS1_21CollectiveEpilogueFwdINS6_IJS8_SA_S9_EEENS6_IJNS7_ILi1EEESI_SI_EEESC_SE_Li256ELb0ELb1ELb0ELb0EEENS1_19SingleTileSchedulerILb0ELb0ELb1ELi128EEEEEEEEEvNT_6ParamsE:
        /* <DEDUP_REMOVED lines=53> */
.L_x_1859:
[----:B------:R-:W-:Y:S02]  /*0350*/  ULDC UR4, c[0x0][0x32c] ;  /* 0x0000cb0000047ab9 */ /* 0x000fe40000000800 */
[----:B------:R-:W-:-:S03]  /*0360*/  UISETP.NE.AND UP0, UPT, UR12, UR4, UPT ;  /* 0x000000040c00728c */ /* 0x000fc6000bf05270 */
[----:B------:R-:W-:Y:S02]  /*0370*/  ULDC.64 UR4, c[0x0][0x330] ;  /* 0x0000cc0000047ab9 */ /* 0x000fe40000000a00 */
[----:B------:R-:W-:-:S07]  /*0380*/  UIMAD.WIDE.U32 UR16, UR14, UR4, URZ ;  /* 0x000000040e1072a5 */ /* 0x000fce000f8e003f */
[----:B------:R-:W-:Y:S02]  /*0390*/  @UP0 UMOV UR15, UR17 ;  /* 0x00000011000f0c82 */ /* 0x000fe40008000000 */
[----:B------:R-:W-:Y:S02]  /*03a0*/  @UP0 USHF.R.U32.HI UR14, URZ, UR5, UR15 ;  /* 0x000000053f0e0299 */ /* 0x000fe4000801160f */
.L_x_1860:
[----:B------:R-:W-:Y:S02]  /*03b0*/  ULDC UR4, c[0x0][0x32c] ;  /* 0x0000cb0000047ab9 */ /* 0x000fe40000000800 */
[----:B------:R-:W-:-:S04]  /*03c0*/  UIMAD UR4, UR14, UR4, UR4 ;  /* 0x000000040e0472a4 */ /* 0x000fc8000f8e0204 */
[----:B------:R-:W-:-:S04]  /*03d0*/  UISETP.LT.AND UP0, UPT, UR7, UR4, UPT ;  /* 0x000000040700728c */ /* 0x000fc8000bf01270 */
[----:B------:R-:W-:Y:S02]  /*03e0*/  USEL UR7, UR7, UR4, UP0 ;  /* 0x0000000407077287 */ /* 0x000fe40008000000 */
.L_x_1858:
        /* <DEDUP_REMOVED lines=33> */
.L_x_1862:
[----:B------:R-:W-:Y:S02]  /*0600*/  ULDC UR4, c[0x0][0x32c] ;  /* 0x0000cb0000047ab9 */ /* 0x000fe40000000800 */
[----:B------:R-:W-:-:S03]  /*0610*/  UISETP.NE.AND UP0, UPT, UR4, 0x1, UPT ;  /* 0x000000010400788c */ /* 0x000fc6000bf05270 */
[----:B------:R-:W-:Y:S02]  /*0620*/  ULDC.64 UR4, c[0x0][0x330] ;  /* 0x0000cc0000047ab9 */ /* 0x000fe40000000a00 */
[----:B------:R-:W-:-:S06]  /*0630*/  UIMAD.WIDE.U32 UR14, UR12, UR4, URZ ;  /* 0x000000040c0e72a5 */ /* 0x000fcc000f8e003f */
[----:B------:R-:W-:Y:S02]  /*0640*/  @UP0 USHF.R.U32.HI UR12, URZ, UR5, UR15 ;  /* 0x000000053f0c0299 */ /* 0x000fe4000801160f */
.L_x_1863:
[----:B------:R-:W-:Y:S02]  /*0650*/  ULDC UR4, c[0x0][0x32c] ;  /* 0x0000cb0000047ab9 */ /* 0x000fe40000000800 */
[----:B------:R-:W-:-:S04]  /*0660*/  UIMAD UR4, UR12, UR4, URZ ;  /* 0x000000040c0472a4 */ /* 0x000fc8000f8e023f */
[----:B------:R-:W-:-:S04]  /*0670*/  UISETP.LT.AND UP0, UPT, UR7, UR4, UPT ;  /* 0x000000040700728c */ /* 0x000fc8000bf01270 */
[----:B------:R-:W-:-:S04]  /*0680*/  USEL UR7, UR7, UR4, !UP0 ;  /* 0x0000000407077287 */ /* 0x000fc8000c000000 */
.L_x_1861:
        /* <DEDUP_REMOVED lines=10> */
[----:B------:R-:W-:Y:S01]  /*0730*/  MOV R89, RZ ;  /* 0x000000ff00597202 */ /* 0x000fe20000000f00 */
[----:B------:R-:W-:Y:S01]  /*0740*/  CS2R R6, SRZ ;  /* 0x0000000000067805 */ /* 0x000fe2000001ff00 */
[----:B------:R-:W-:Y:S01]  /*0750*/  UISETP.LT.AND UP0, UPT, URZ, UR7, UPT ;  /* 0x000000073f00728c */ /* 0x000fe2000bf01270 */
[----:B------:R-:W-:Y:S01]  /*0760*/  CS2R R86, SRZ ;  /* 0x0000000000567805 */ /* 0x000fe2000001ff00 */
        /* <DEDUP_REMOVED lines=83> */
[C---:B------:R-:W-:Y:S01]  /*0ca0*/  IADD3 R12, R210.reuse, 0x80, RZ ;  /* 0x00000080d20c7810 */ /* 0x040fe20007ffe0ff */
        /* <DEDUP_REMOVED lines=8> */
[----:B------:R-:W-:Y:S01]  /*0d30*/  SHF.R.S32.HI R9, RZ, 0x1f, R12 ;  /* 0x0000001fff097819 */ /* 0x000fe2000001140c */
[----:B------:R-:W-:Y:S01]  /*0d40*/  IMAD.U32 R7, RZ, RZ, UR5 ;  /* 0x00000005ff077e24 */ /* 0x000fe2000f8e00ff */
[----:B------:R-:W-:Y:S01]  /*0d50*/  ISETP.GE.AND P4, PT, R210, c[0x0][0x198], PT ;  /* 0x00006600d2007a0c */ /* 0x000fe20003f86270 */
[----:B------:R-:W-:Y:S01]  /*0d60*/  IMAD R3, R3, c[0x0][0x2c4], R2 ;  /* 0x0000b10003037a24 */ /* 0x000fe200078e0202 */
[----:B------:R-:W-:Y:S01]  /*0d70*/  LEA.HI R208, R9, R12, RZ, 0x3 ;  /* 0x0000000c09d07211 */ /* 0x000fe200078f18ff */
[----:B------:R-:W-:Y:S01]  /*0d80*/  IMAD R4, R4, c[0x0][0x1b0], RZ ;  /* 0x00006c0004047a24 */ /* 0x000fe200078e02ff */
[----:B------:R-:W-:Y:S01]  /*0d90*/  ISETP.GE.AND P2, PT, R12, c[0x0][0x198], PT ;  /* 0x000066000c007a0c */ /* 0x000fe20003f46270 */
[C---:B------:R-:W-:Y:S01]  /*0da0*/  IMAD.WIDE.U32 R6, R5.reuse, c[0x0][0x1b0], R6 ;  /* 0x00006c0005067a25 */ /* 0x040fe200078e0006 */
[----:B------:R-:W-:Y:S01]  /*0db0*/  SHF.R.S32.HI R2, RZ, 0x1f, R3 ;  /* 0x0000001fff027819 */ /* 0x000fe20000011403 */
[----:B------:R-:W-:Y:S01]  /*0dc0*/  UIADD3 UR26, UR21, -0x1, URZ ;  /* 0xffffffff151a7890 */ /* 0x000fe2000fffe03f */
[----:B------:R-:W-:Y:S01]  /*0dd0*/  LOP3.LUT R208, R208, 0xfffffff8, RZ, 0xc0, !PT ;  /* 0xfffffff8d0d07812 */ /* 0x000fe200078ec0ff */
[----:B------:R-:W-:-:S02]  /*0de0*/  IMAD R5, R5, c[0x0][0x1b4], R4 ;  /* 0x00006d0005057a24 */ /* 0x000fc400078e0204 */
[----:B------:R-:W-:Y:S01]  /*0df0*/  IMAD R2, R2, c[0x0][0x1a8], RZ ;  /* 0x00006a0002027a24 */ /* 0x000fe200078e02ff */
[----:B------:R-:W-:Y:S01]  /*0e00*/  USHF.L.U32 UR12, UR26, 0x6, URZ ;  /* 0x000000061a0c7899 */ /* 0x000fe2000800063f */
[----:B------:R-:W-:Y:S02]  /*0e10*/  IMAD.IADD R7, R7, 0x1, R5 ;  /* 0x0000000107077824 */ /* 0x000fe400078e0205 */
[C---:B------:R-:W-:Y:S02]  /*0e20*/  IMAD R2, R3.reuse, c[0x0][0x1ac], R2 ;  /* 0x00006b0003027a24 */ /* 0x040fe400078e0202 */
[----:B------:R-:W-:Y:S01]  /*0e30*/  IMAD.WIDE.U32 R4, R3, c[0x0][0x1a8], R6 ;  /* 0x00006a0003047a25 */ /* 0x000fe200078e0006 */
[----:B------:R-:W-:Y:S02]  /*0e40*/  LEA.HI R7, R91, R88, RZ, 0x6 ;  /* 0x000000585b077211 */ /* 0x000fe400078f30ff */
[----:B------:R-:W-:Y:S01]  /*0e50*/  IADD3 R200, R202, UR12, RZ ;  /* 0x0000000ccac87c10 */ /* 0x000fe2000fffe0ff */
[----:B------:R-:W-:Y:S01]  /*0e60*/  IMAD.IADD R3, R5, 0x1, R2 ;  /* 0x0000000105037824 */ /* 0x000fe200078e0202 */
[----:B------:R-:W-:Y:S01]  /*0e70*/  LEA R5, P1, R4, c[0x0][0x160], 0x1 ;  /* 0x0000580004057a11 */ /* 0x000fe200078208ff */
[----:B------:R-:W-:Y:S01]  /*0e80*/  IMAD.SHL.U32 R8, R7, 0x8, RZ ;  /* 0x0000000807087824 */ /* 0x000fe200078e00ff */
[----:B------:R-:W-:Y:S01]  /*0e90*/  IADD3 R2, R0, UR25, RZ ;  /* 0x0000001900027c10 */ /* 0x000fe2000fffe0ff */
[----:B------:R-:W-:Y:S01]  /*0ea0*/  IMAD.MOV.U32 R199, RZ, RZ, RZ ;  /* 0x000000ffffc77224 */ /* 0x000fe200078e00ff */
[----:B------:R-:W-:Y:S01]  /*0eb0*/  LEA.HI.X R4, R4, c[0x0][0x164], R3, 0x1, P1 ;  /* 0x0000590004047a11 */ /* 0x000fe200008f0c03 */
[----:B------:R-:W-:Y:S01]  /*0ec0*/  SHFL.IDX PT, R10, R5, RZ, 0x181f ;  /* 0x00181fff050a7589 */ /* 0x000fe200000e0000 */
[----:B------:R-:W-:Y:S01]  /*0ed0*/  IADD3 R6, R2, 0x20, RZ ;  /* 0x0000002002067810 */ /* 0x000fe20007ffe0ff */
[----:B------:R-:W-:Y:S01]  /*0ee0*/  IMAD.MOV.U32 R3, RZ, RZ, c[0x0][0x2b8] ;  /* 0x0000ae00ff037624 */ /* 0x000fe200078e00ff */
[----:B------:R-:W-:Y:S01]  /*0ef0*/  LOP3.LUT R201, R201, 0xfffffe00, R8, 0xf8, !PT ;  /* 0xfffffe00c9c97812 */ /* 0x000fe200078ef808 */
[----:B------:R-:W1:Y:S01]  /*0f00*/  SHFL.IDX PT, R11, R4, RZ, 0x181f ;  /* 0x00181fff040b7589 */ /* 0x000e6200000e0000 */
[----:B------:R-:W-:-:S02]  /*0f10*/  ISETP.GE.AND P6, PT, R6, UR4, PT ;  /* 0x0000000406007c0c */ /* 0x000fc4000bfc6270 */
[----:B------:R-:W-:Y:S01]  /*0f20*/  ISETP.NE.AND P3, PT, R3, 0x1, PT ;  /* 0x000000010300780c */ /* 0x000fe20003f65270 */
[----:B------:R-:W-:Y:S01]  /*0f30*/  SHFL.IDX PT, R6, R5, 0x1, 0x181f ;  /* 0x00381f0005067f89 */ /* 0x000fe200000e0000 */
[----:B------:R-:W-:Y:S01]  /*0f40*/  IADD3 R3, R210, 0x40, RZ ;  /* 0x00000040d2037810 */ /* 0x000fe20007ffe0ff */
[----:B------:R-:W-:Y:S01]  /*0f50*/  IMAD.SHL.U32 R201, R201, 0x2, RZ ;  /* 0x00000002c9c97824 */ /* 0x000fe200078e00ff */
[----:B------:R-:W-:Y:S01]  /*0f60*/  ISETP.GE.AND P1, PT, R2, UR4, PT ;  /* 0x0000000402007c0c */ /* 0x000fe2000bf26270 */
[----:B------:R-:W4:Y:S01]  /*0f70*/  SHFL.IDX PT, R7, R4, 0x1, 0x181f ;  /* 0x00381f0004077f89 */ /* 0x000f2200000e0000 */
[----:B------:R-:W-:Y:S02]  /*0f80*/  SHF.R.S32.HI R8, RZ, 0x1f, R3 ;  /* 0x0000001fff087819 */ /* 0x000fe40000011403 */
[----:B------:R-:W-:Y:S01]  /*0f90*/  ISETP.GE.AND P5, PT, R3, c[0x0][0x198], PT ;  /* 0x0000660003007a0c */ /* 0x000fe20003fa6270 */
[----:B------:R-:W-:Y:S01]  /*0fa0*/  SHFL.IDX PT, R9, R4, 0x2, 0x181f ;  /* 0x00581f0004097f89 */ /* 0x000fe200000e0000 */
[----:B------:R-:W-:-:S02]  /*0fb0*/  LEA.HI R209, R8, R3, RZ, 0x3 ;  /* 0x0000000308d17211 */ /* 0x000fc400078f18ff */
[C---:B------:R-:W-:Y:S02]  /*0fc0*/  IADD3 R8, R2.reuse, 0x40, RZ ;  /* 0x0000004002087810 */ /* 0x040fe40007ffe0ff */
[----:B------:R-:W-:Y:S02]  /*0fd0*/  LOP3.LUT R209, R209, 0xfffffff8, RZ, 0xc0, !PT ;  /* 0xfffffff8d1d17812 */ /* 0x000fe400078ec0ff */
[----:B------:R-:W-:Y:S01]  /*0fe0*/  IADD3 R2, R2, 0x60, RZ ;  /* 0x0000006002027810 */ /* 0x000fe20007ffe0ff */
[----:B-1----:R-:W-:-:S04]  /*0ff0*/  @!P1 IMAD.WIDE R16, R210, 0x2, R10 ;  /* 0x00000002d2109825 */ /* 0x002fc800078e020a */
[----:B------:R-:W-:Y:S01]  /*1000*/  @!P1 IMAD.WIDE R22, R208, 0x2, R10 ;  /* 0x00000002d0169825 */ /* 0x000fe200078e020a */
[----:B------:R1:W-:Y:S03]  /*1010*/  @!P1 LDGSTS.E.BYPASS.LTC128B.128 [R201+0xc100], [R16.64], !P4 ;  /* 0x0c10000010c99fae */ /* 0x0003e6000e101d56 */
        /* <DEDUP_REMOVED lines=56> */
[C---:B-----5:R-:W-:Y:S01]  /*13a0*/  IMAD.WIDE.U32 R14, R200.reuse, c[0x0][0x208], RZ ;  /* 0x00008200c80e7a25 */ /* 0x060fe200078e00ff */
[----:B------:R-:W-:Y:S01]  /*13b0*/  SHF.R.S32.HI R5, RZ, 0x1f, R200 ;  /* 0x0000001fff057819 */ /* 0x000fe200000114c8 */
[----:B------:R-:W-:Y:S01]  /*13c0*/  UIADD3 UR9, UR17, UR9, URZ ;  /* 0x0000000911097290 */ /* 0x000fe2000fffe03f */
[----:B------:R-:W-:Y:S01]  /*13d0*/  ISETP.GE.AND P5, PT, R3, c[0x0][0x1d4], PT ;  /* 0x0000750003007a0c */ /* 0x000fe20003fa6270 */
[----:B-1----:R-:W-:Y:S01]  /*13e0*/  IMAD.MOV.U32 R10, RZ, RZ, R14 ;  /* 0x000000ffff0a7224 */ /* 0x002fe200078e000e */
[----:B------:R-:W-:Y:S01]  /*13f0*/  ULDC.64 UR4, c[0x0][0x1e8] ;  /* 0x00007a0000047ab9 */ /* 0x000fe20000000a00 */
[C---:B---3--:R-:W-:Y:S01]  /*1400*/  IMAD R17, R5.reuse, c[0x0][0x208], RZ ;  /* 0x0000820005117a24 */ /* 0x048fe200078e02ff */
[----:B------:R-:W-:Y:S01]  /*1410*/  UIMAD.WIDE.U32 UR18, UR11, UR4, URZ ;  /* 0x000000040b1272a5 */ /* 0x000fe2000f8e003f */
[----:B------:R-:W-:Y:S01]  /*1420*/  IMAD R5, R5, c[0x0][0x1e0], RZ ;  /* 0x0000780005057a24 */ /* 0x000fe200078e02ff */
[----:B------:R-:W-:Y:S01]  /*1430*/  UIMAD UR4, UR8, UR4, URZ ;  /* 0x00000004080472a4 */ /* 0x000fe2000f8e023f */
[----:B------:R-:W-:Y:S01]  /*1440*/  IMAD R11, R200, c[0x0][0x20c], R17 ;  /* 0x00008300c80b7a24 */ /* 0x000fe200078e0211 */
[----:B------:R-:W-:Y:S01]  /*1450*/  ISETP.GE.AND P4, PT, R12, c[0x0][0x1d4], PT ;  /* 0x000075000c007a0c */ /* 0x000fe20003f86270 */
[C---:B------:R-:W-:Y:S01]  /*1460*/  IMAD.WIDE.U32 R6, R200.reuse, c[0x0][0x1e0], RZ ;  /* 0x00007800c8067a25 */ /* 0x040fe200078e00ff */
[----:B------:R-:W-:Y:S01]  /*1470*/  UIMAD UR4, UR11, UR5, UR4 ;  /* 0x000000050b0472a4 */ /* 0x000fe2000f8e0204 */
[----:B------:R-:W-:Y:S01]  /*1480*/  LEA.HI R89, R91, R88, RZ, 0x5 ;  /* 0x000000585b597211 */ /* 0x000fe200078f28ff */
[----:B------:R-:W-:Y:S01]  /*1490*/  UISETP.GT.AND UP0, UPT, UR26, UR7, UPT ;  /* 0x000000071a00728c */ /* 0x000fe2000bf04270 */
[----:B------:R-:W-:Y:S01]  /*14a0*/  IMAD.IADD R11, R15, 0x1, R11 ;  /* 0x000000010f0b7824 */ /* 0x000fe200078e020b */
[----:B------:R-:W-:Y:S01]  /*14b0*/  UIADD3 UR8, UR19, UR4, URZ ;  /* 0x0000000413087290 */ /* 0x000fe2000fffe03f */
[----:B------:R-:W-:Y:S01]  /*14c0*/  IMAD R5, R200, c[0x0][0x1e4], R5 ;  /* 0x00007900c8057a24 */ /* 0x000fe200078e0205 */
[----:B------:R-:W-:Y:S01]  /*14d0*/  SHF.R.S32.HI R86, RZ, 0x5, R89 ;  /* 0x00000005ff567819 */ /* 0x000fe20000011459 */
[----:B------:R-:W-:Y:S01]  /*14e0*/  IMAD.U32 R85, RZ, RZ, UR12 ;  /* 0x0000000cff557e24 */ /* 0x000fe2000f8e00ff */
[----:B------:R-:W-:Y:S01]  /*14f0*/  SEL R213, RZ, 0x10, P4 ;  /* 0x00000010ffd57807 */ /* 0x000fe20002000000 */
[----:B------:R-:W-:Y:S01]  /*1500*/  IMAD.IADD R7, R7, 0x1, R5 ;  /* 0x0000000107077824 */ /* 0x000fe200078e0205 */
[----:B------:R-:W-:Y:S01]  /*1510*/  SHF.R.S32.HI R212, RZ, 0x1f, R209 ;  /* 0x0000001fffd47819 */ /* 0x000fe200000114d1 */
[----:B------:R-:W-:Y:S01]  /*1520*/  IMAD.MOV.U32 R38, RZ, RZ, 0x20 ;  /* 0x00000020ff267424 */ /* 0x000fe200078e00ff */
[----:B------:R-:W-:-:S02]  /*1530*/  IADD3 R0, -R0, UR10, -R85 ;  /* 0x0000000a00007c10 */ /* 0x000fc4000fffe955 */
[----:B------:R-:W-:Y:S02]  /*1540*/  SHF.R.S32.HI R211, RZ, 0x1f, R208 ;  /* 0x0000001fffd37819 */ /* 0x000fe400000114d0 */
[----:B------:R-:W-:Y:S02]  /*1550*/  ISETP.GE.AND P2, PT, R0, 0x1, PT ;  /* 0x000000010000780c */ /* 0x000fe40003f46270 */
[----:B------:R-:W-:Y:S02]  /*1560*/  IADD3 R205, R201, 0x100, RZ ;  /* 0x00000100c9cd7810 */ /* 0x000fe40007ffe0ff */
[----:B--2---:R-:W-:Y:S01]  /*1570*/  SHF.R.S32.HI R14, RZ, 0x1f, R199 ;  /* 0x0000001fff0e7819 */ /* 0x004fe200000114c7 */
[----:B------:R-:W-:Y:S01]  /*1580*/  IMAD.WIDE.U32 R8, R199, c[0x0][0x218], R10 ;  /* 0x00008600c7087a25 */ /* 0x000fe200078e000a */
[----:B------:R-:W-:-:S03]  /*1590*/  SHF.R.S32.HI R11, RZ, 0x4, R2 ;  /* 0x00000004ff0b7819 */ /* 0x000fc60000011402 */
[----:B------:R-:W-:Y:S01]  /*15a0*/  IMAD R10, R14, c[0x0][0x218], RZ ;  /* 0x000086000e0a7a24 */ /* 0x000fe200078e02ff */
[----:B------:R-:W-:Y:S01]  /*15b0*/  IADD3 R5, P0, R8, UR16, RZ ;  /* 0x0000001008057c10 */ /* 0x000fe2000ff1e0ff */
[----:B------:R-:W-:-:S04]  /*15c0*/  IMAD.WIDE.U32 R6, R199, c[0x0][0x1f0], R6 ;  /* 0x00007c00c7067a25 */ /* 0x000fc800078e0006 */
[----:B------:R-:W-:Y:S02]  /*15d0*/  IMAD R10, R199, c[0x0][0x21c], R10 ;  /* 0x00008700c70a7a24 */ /* 0x000fe400078e020a */
[----:B------:R-:W-:Y:S02]  /*15e0*/  IMAD R14, R14, c[0x0][0x1f0], RZ ;  /* 0x00007c000e0e7a24 */ /* 0x000fe400078e02ff */
[----:B------:R-:W-:Y:S01]  /*15f0*/  IMAD.SHL.U32 R8, R13, 0x40, RZ ;  /* 0x000000400d087824 */ /* 0x000fe200078e00ff */
[----:B------:R-:W-:Y:S01]  /*1600*/  IADD3.X R10, R9, UR9, R10, P0, !PT ;  /* 0x00000009090a7c10 */ /* 0x000fe200087fe40a */
[----:B------:R-:W-:Y:S01]  /*1610*/  IMAD R14, R199, c[0x0][0x1f4], R14 ;  /* 0x00007d00c70e7a24 */ /* 0x000fe200078e020e */
[C---:B------:R-:W-:Y:S02]  /*1620*/  LEA R16, P0, R5.reuse, c[0x0][0x1f8], 0x1 ;  /* 0x00007e0005107a11 */ /* 0x040fe400078008ff */
[----:B------:R-:W-:Y:S02]  /*1630*/  IADD3 R9, P1, R6, UR18, RZ ;  /* 0x0000001206097c10 */ /* 0x000fe4000ff3e0ff */
[----:B------:R-:W-:Y:S01]  /*1640*/  LEA.HI.X R10, R5, c[0x0][0x1fc], R10, 0x1, P0 ;  /* 0x00007f00050a7a11 */ /* 0x000fe200000f0c0a */
[----:B------:R-:W1:Y:S01]  /*1650*/  SHFL.IDX PT, R30, R16, RZ, 0x181f ;  /* 0x00181fff101e7589 */ /* 0x000e6200000e0000 */
[----:B------:R-:W-:-:S02]  /*1660*/  LEA.HI R6, R2, R11, RZ, 0x1 ;  /* 0x0000000b02067211 */ /* 0x000fc400078f08ff */
[----:B------:R-:W-:Y:S01]  /*1670*/  IADD3.X R14, R7, UR8, R14, P1, !PT ;  /* 0x00000008070e7c10 */ /* 0x000fe20008ffe40e */
[----:B----4-:R2:W3:Y:S01]  /*1680*/  SHFL.IDX PT, R20, R16, 0x1, 0x181f ;  /* 0x00381f0010147f89 */ /* 0x0104e200000e0000 */
[C---:B------:R-:W-:Y:S02]  /*1690*/  LEA R15, P0, R9.reuse, c[0x0][0x1c8], 0x1 ;  /* 0x00007200090f7a11 */ /* 0x040fe400078008ff */
[----:B------:R-:W-:Y:S01]  /*16a0*/  LOP3.LUT R8, R8, 0x1c0, RZ, 0xc0, !PT ;  /* 0x000001c008087812 */ /* 0x000fe200078ec0ff */
[----:B------:R-:W4:Y:S01]  /*16b0*/  SHFL.IDX PT, R5, R10, RZ, 0x181f ;  /* 0x00181fff0a057589 */ /* 0x000f2200000e0000 */
[----:B------:R-:W-:Y:S02]  /*16c0*/  LOP3.LUT R6, R6, 0xfffffffe, RZ, 0xc0, !PT ;  /* 0xfffffffe06067812 */ /* 0x000fe400078ec0ff */
[----:B------:R-:W-:Y:S01]  /*16d0*/  LEA.HI.X R14, R9, c[0x0][0x1cc], R14, 0x1, P0 ;  /* 0x00007300090e7a11 */ /* 0x000fe200000f0c0e */
[----:B------:R-:W5:Y:S01]  /*16e0*/  SHFL.IDX PT, R4, R10, 0x1, 0x181f ;  /* 0x00381f000a047f89 */ /* 0x000f6200000e0000 */
[----:B------:R-:W-:Y:S01]  /*16f0*/  LOP3.LUT R197, R8, 0x8, R197, 0xf8, !PT ;  /* 0x0000000808c57812 */ /* 0x000fe200078ef8c5 */
[----:B------:R-:W-:Y:S01]  /*1700*/  IMAD.IADD R6, R11, 0x1, -R6 ;  /* 0x000000010b067824 */ /* 0x000fe200078e0a06 */
[----:B------:R-:W-:Y:S01]  /*1710*/  SHF.R.U32.HI R8, RZ, 0x3, R8 ;  /* 0x00000003ff087819 */ /* 0x000fe20000011608 */
[----:B------:R-:W-:Y:S01]  /*1720*/  SHFL.IDX PT, R10, R15, RZ, 0x181f ;  /* 0x00181fff0f0a7589 */ /* 0x000fe200000e0000 */
[----:B------:R-:W-:Y:S01]  /*1730*/  LOP3.LUT R7, R2, 0xfffffff0, RZ, 0xc0, !PT ;  /* 0xfffffff002077812 */ /* 0x000fe200078ec0ff */
[----:B------:R-:W-:Y:S01]  /*1740*/  IMAD.SHL.U32 R84, R6, 0x8, RZ ;  /* 0x0000000806547824 */ /* 0x000fe200078e00ff */
[----:B------:R-:W-:Y:S01]  /*1750*/  LOP3.LUT R197, R197, R8, RZ, 0x3c, !PT ;  /* 0x00000008c5c57212 */ /* 0x000fe200078e3cff */
[----:B------:R-:W5:Y:S02]  /*1760*/  SHFL.IDX PT, R11, R14, RZ, 0x181f ;  /* 0x00181fff0e0b7589 */ /* 0x000f6400000e0000 */
[----:B------:R-:W-:-:S02]  /*1770*/  IMAD.IADD R7, R88, 0x1, -R7 ;  /* 0x0000000158077824 */ /* 0x000fc400078e0a07 */
[----:B------:R-:W-:Y:S01]  /*1780*/  SHFL.IDX PT, R8, R15, 0x1, 0x181f ;  /* 0x00381f000f087f89 */ /* 0x000fe200000e0000 */
[----:B------:R-:W-:Y:S02]  /*1790*/  IMAD R197, R6, 0x200, R197 ;  /* 0x0000020006c57824 */ /* 0x000fe400078e02c5 */
[----:B--2---:R-:W-:Y:S01]  /*17a0*/  IMAD.WIDE R16, R210, 0x2, RZ ;  /* 0x00000002d2107825 */ /* 0x004fe200078e02ff */
[----:B------:R2:W2:Y:S01]  /*17b0*/  SHFL.IDX PT, R9, R14, 0x1, 0x181f ;  /* 0x00381f000e097f89 */ /* 0x0004a200000e0000 */
[----:B------:R-:W-:Y:S02]  /*17c0*/  SHF.R.S32.HI R2, RZ, 0x1f, R7 ;  /* 0x0000001fff027819 */ /* 0x000fe40000011407 */
[----:B------:R-:W-:Y:S01]  /*17d0*/  IMAD.SHL.U32 R197, R197, 0x2, RZ ;  /* 0x00000002c5c57824 */ /* 0x000fe200078e00ff */
[----:B-1----:R-:W-:Y:S02]  /*17e0*/  IADD3 R36, P1, R30, R16, RZ ;  /* 0x000000101e247210 */ /* 0x002fe40007f3e0ff */
[----:B---3--:R-:W-:-:S02]  /*17f0*/  IADD3 R28, P0, R16, R20, RZ ;  /* 0x00000014101c7210 */ /* 0x008fc40007f1e0ff */
[----:B------:R-:W-:Y:S01]  /*1800*/  LEA.HI R87, R2, R7, RZ, 0x3 ;  /* 0x0000000702577211 */ /* 0x000fe200078f18ff */
[----:B----4-:R-:W-:Y:S01]  /*1810*/  IMAD.X R37, R5, 0x1, R17, P1 ;  /* 0x0000000105257824 */ /* 0x010fe200008e0611 */
[----:B------:R-:W-:Y:S01]  /*1820*/  ISETP.GT.AND P1, PT, R0, 0x20, PT ;  /* 0x000000200000780c */ /* 0x000fe20003f24270 */
[----:B-----5:R-:W-:Y:S01]  /*1830*/  IMAD.X R29, R17, 0x1, R4, P0 ;  /* 0x00000001111d7824 */ /* 0x020fe200000e0604 */
[----:B------:R-:W-:Y:S01]  /*1840*/  LOP3.LUT R2, R87, 0xfffffff8, RZ, 0xc0, !PT ;  /* 0xfffffff857027812 */ /* 0x000fe200078ec0ff */
[----:B------:R-:W-:Y:S01]  /*1850*/  IMAD.WIDE R16, R209, 0x2, RZ ;  /* 0x00000002d1107825 */ /* 0x000fe200078e02ff */
[----:B------:R-:W-:-:S03]  /*1860*/  IADD3 R196, R197, 0x6120, RZ ;  /* 0x00006120c5c47810 */ /* 0x000fc60007ffe0ff */
[----:B------:R-:W-:-:S04]  /*1870*/  @P2 IMAD.WIDE R18, R210, 0x2, R10 ;  /* 0x00000002d2122825 */ /* 0x000fc800078e020a */
[--C-:B------:R-:W-:Y:S01]  /*1880*/  @P2 IMAD.WIDE R24, R209, 0x2, R10.reuse ;  /* 0x00000002d1182825 */ /* 0x100fe200078e020a */
[----:B------:R1:W-:Y:S01]  /*1890*/  @P2 LDGSTS.E.BYPASS.LTC128B.128 [R201+0x6100], [R18.64], !P6 ;  /* 0x0610000012c92fae */ /* 0x0003e2000f101d56 */
[----:B--2---:R-:W-:Y:S02]  /*18a0*/  IADD3 R14, P0, R30, R16, RZ ;  /* 0x000000101e0e7210 */ /* 0x004fe40007f1e0ff */
[----:B------:R-:W-:Y:S01]  /*18b0*/  @P2 IMAD.WIDE R26, R208, 0x2, R10 ;  /* 0x00000002d01a2825 */ /* 0x000fe200078e020a */
[----:B------:R2:W-:Y:S03]  /*18c0*/  @P2 LDGSTS.E.BYPASS.LTC128B.128 [R201+0x8100], [R24.64], !P5 ;  /* 0x0810000018c92fae */ /* 0x0005e6000e901d56 */
[----:B------:R-:W-:Y:S01]  /*18d0*/  IMAD.X R15, R5, 0x1, R17, P0 ;  /* 0x00000001050f7824 */ /* 0x000fe200000e0611 */
[----:B------:R-:W-:Y:S01]  /*18e0*/  IADD3 R22, P0, R16, R20, RZ ;  /* 0x0000001410167210 */ /* 0x000fe20007f1e0ff */
[----:B------:R-:W-:Y:S01]  /*18f0*/  @P1 IMAD.WIDE R10, R209, 0x2, R8 ;  /* 0x00000002d10a1825 */ /* 0x000fe200078e0208 */
[----:B------:R2:W-:Y:S03]  /*1900*/  @P2 LDGSTS.E.BYPASS.LTC128B.128 [R201+0xa100], [R26.64], !P4 ;  /* 0x0a1000001ac92fae */ /* 0x0005e6000e101d56 */
[----:B------:R-:W-:Y:S01]  /*1910*/  IMAD.X R23, R17, 0x1, R4, P0 ;  /* 0x0000000111177824 */ /* 0x000fe200000e0604 */
[----:B------:R-:W-:Y:S01]  /*1920*/  LOP3.LUT P0, RZ, R13, 0x2, RZ, 0xc0, !PT ;  /* 0x000000020dff7812 */ /* 0x000fe2000780c0ff */
[----:B------:R-:W-:-:S04]  /*1930*/  @P1 IMAD.WIDE R16, R210, 0x2, R8 ;  /* 0x00000002d2101825 */ /* 0x000fc800078e0208 */
[----:B------:R-:W-:Y:S01]  /*1940*/  @P1 IMAD.WIDE R8, R208, 0x2, R8 ;  /* 0x00000002d0081825 */ /* 0x000fe200078e0208 */
[----:B------:R1:W-:Y:S03]  /*1950*/  @P1 LDGSTS.E.BYPASS.LTC128B.128 [R201+0x7100], [R16.64], !P6 ;  /* 0x0710000010c91fae */ /* 0x0003e6000f101d56 */
[----:B------:R-:W-:Y:S01]  /*1960*/  IMAD.IADD R2, R7, 0x1, -R2 ;  /* 0x0000000107027824 */ /* 0x000fe200078e0a02 */
[----:B------:R3:W-:Y:S01]  /*1970*/  @P1 LDGSTS.E.BYPASS.LTC128B.128 [R201+0x9100], [R10.64], !P5 ;  /* 0x091000000ac91fae */ /* 0x0007e2000e901d56 */
[----:B------:R-:W-:Y:S02]  /*1980*/  IMAD.SHL.U32 R87, R87, 0x40, RZ ;  /* 0x0000004057577824 */ /* 0x000fe400078e00ff */
[----:B------:R-:W-:Y:S01]  /*1990*/  IMAD.SHL.U32 R7, R2, 0x40, RZ ;  /* 0x0000004002077824 */ /* 0x000fe200078e00ff */
[----:B------:R3:W-:Y:S02]  /*19a0*/  @P1 LDGSTS.E.BYPASS.LTC128B.128 [R201+0xb100], [R8.64], !P4 ;  /* 0x0b10000008c91fae */ /* 0x0007e4000e101d56 */
[----:B------:R-:W-:-:S02]  /*19b0*/  LOP3.LUT R87, R87, 0xfffffe00, RZ, 0xc0, !PT ;  /* 0xfffffe0057577812 */ /* 0x000fc400078ec0ff */
[----:B------:R-:W0:Y:S01]  /*19c0*/  LDGDEPBAR ;  /* 0x00000000000079af */ /* 0x000e220000000000 */
[----:B------:R-:W-:-:S04]  /*19d0*/  LOP3.LUT R7, R7, 0x1c0, RZ, 0xc0, !PT ;  /* 0x000001c007077812 */ /* 0x000fc800078ec0ff */
[----:B------:R-:W-:Y:S02]  /*19e0*/  LOP3.LUT R84, R7, 0x8, R84, 0xf8, !PT ;  /* 0x0000000807547812 */ /* 0x000fe400078ef854 */
[----:B------:R-:W-:-:S04]  /*19f0*/  SHF.R.U32.HI R7, RZ, 0x3, R7 ;  /* 0x00000003ff077819 */ /* 0x000fc80000011607 */
[----:B------:R-:W-:Y:S01]  /*1a00*/  LOP3.LUT R84, R84, R7, RZ, 0x3c, !PT ;  /* 0x0000000754547212 */ /* 0x000fe200078e3cff */
[----:B------:R-:W-:-:S05]  /*1a10*/  IMAD.WIDE R6, R208, 0x2, RZ ;  /* 0x00000002d0067825 */ /* 0x000fca00078e02ff */
[----:B------:R-:W-:Y:S02]  /*1a20*/  IADD3 R20, P1, R6, R20, RZ ;  /* 0x0000001406147210 */ /* 0x000fe40007f3e0ff */
[----:B------:R-:W-:-:S03]  /*1a30*/  IADD3 R30, P2, R30, R6, RZ ;  /* 0x000000061e1e7210 */ /* 0x000fc60007f5e0ff */
[----:B------:R-:W-:Y:S01]  /*1a40*/  IMAD.X R21, R7, 0x1, R4, P1 ;  /* 0x0000000107157824 */ /* 0x000fe200008e0604 */
[----:B------:R-:W-:Y:S01]  /*1a50*/  IADD3 R4, R197, 0x6100, RZ ;  /* 0x00006100c5047810 */ /* 0x000fe20007ffe0ff */
[----:B------:R-:W-:-:S04]  /*1a60*/  DEPBAR.LE SB0, 0x1 ;  /* 0x000080400000791a */ /* 0x000fc80000000000 */
[----:B------:R-:W-:-:S04]  /*1a70*/  DEPBAR.LE SB0, 0x0 ;  /* 0x000080000000791a */ /* 0x000fc80000000000 */
[----:B------:R-:W-:Y:S01]  /*1a80*/  BAR.SYNC.DEFER_BLOCKING 0x0 ;  /* 0x0000000000007b1d */ /* 0x000fe20000010000 */
[----:B------:R-:W-:Y:S01]  /*1a90*/  IMAD.X R31, R5, 0x1, R7, P2 ;  /* 0x00000001051f7824 */ /* 0x000fe200010e0607 */
[----:B------:R-:W-:Y:S01]  /*1aa0*/  R2P PR, R2, 0x6 ;  /* 0x0000000602007804 */ /* 0x000fe20000000000 */
[----:B------:R-:W-:Y:S01]  /*1ab0*/  IMAD.MOV.U32 R2, RZ, RZ, 0x10 ;  /* 0x00000010ff027424 */ /* 0x000fe200078e00ff */
[----:B------:R-:W-:Y:S01]  /*1ac0*/  @P0 IADD3 R196, R4, -0x20, RZ ;  /* 0xffffffe004c40810 */ /* 0x000fe20007ffe0ff */
[----:B------:R-:W-:Y:S01]  /*1ad0*/  IMAD R5, R86, 0x400, R87 ;  /* 0x0000040056057824 */ /* 0x000fe200078e0257 */
[----:B------:R-:W-:Y:S02]  /*1ae0*/  ISETP.GE.AND P0, PT, R210, c[0x0][0x1d4], PT ;  /* 0x00007500d2007a0c */ /* 0x000fe40003f06270 */
[----:B------:R-:W-:Y:S01]  /*1af0*/  SEL R2, R2, 0xfffffff0, !P1 ;  /* 0xfffffff002027807 */ /* 0x000fe20004800000 */
[----:B------:R-:W-:Y:S01]  /*1b00*/  IMAD.IADD R198, R84, 0x1, R5 ;  /* 0x0000000154c67824 */ /* 0x000fe200078e0205 */
[----:B------:R-:W-:-:S02]  /*1b10*/  ISETP.LT.OR P1, PT, R0, 0x1, P0 ;  /* 0x000000010000780c */ /* 0x000fc40000721670 */
[----:B------:R-:W-:Y:S01]  /*1b20*/  ISETP.LT.OR P0, PT, R0, 0x21, P0 ;  /* 0x000000210000780c */ /* 0x000fe20000701670 */
[----:B------:R-:W-:Y:S01]  /*1b30*/  IMAD.SHL.U32 R198, R198, 0x2, RZ ;  /* 0x00000002c6c67824 */ /* 0x000fe200078e00ff */
[C---:B------:R-:W-:Y:S02]  /*1b40*/  IADD3 R187, R196.reuse, 0x800, RZ ;  /* 0x00000800c4bb7810 */ /* 0x040fe40007ffe0ff */
[----:B------:R-:W-:Y:S01]  /*1b50*/  IADD3 R186, R196, 0x1000, RZ ;  /* 0x00001000c4ba7810 */ /* 0x000fe20007ffe0ff */
[----:B------:R-:W-:Y:S01]  /*1b60*/  IMAD R194, R2, 0x2, R198 ;  /* 0x0000000202c27824 */ /* 0x000fe200078e02c6 */
[C---:B------:R-:W-:Y:S02]  /*1b70*/  IADD3 R185, R196.reuse, 0x1800, RZ ;  /* 0x00001800c4b97810 */ /* 0x040fe40007ffe0ff */
[C---:B------:R-:W-:Y:S02]  /*1b80*/  IADD3 R183, R196.reuse, 0x2000, RZ ;  /* 0x00002000c4b77810 */ /* 0x040fe40007ffe0ff */
[C---:B------:R-:W-:Y:S01]  /*1b90*/  IADD3 R182, R196.reuse, 0x2800, RZ ;  /* 0x00002800c4b67810 */ /* 0x040fe20007ffe0ff */
[----:B-1----:R-:W-:Y:S01]  /*1ba0*/  LDSM.16.M88.4 R16, [R198+0xc100] ;  /* 0x00c10000c610783b */ /* 0x002fe20000000200 */
[----:B------:R-:W-:-:S02]  /*1bb0*/  IADD3 R181, R196, 0x3000, RZ ;  /* 0x00003000c4b57810 */ /* 0x000fc40007ffe0ff */
[C---:B------:R-:W-:Y:S01]  /*1bc0*/  IADD3 R180, R196.reuse, 0x3800, RZ ;  /* 0x00003800c4b47810 */ /* 0x040fe20007ffe0ff */
[----:B---3--:R-:W-:Y:S01]  /*1bd0*/  LDSM.16.M88.4 R8, [R194+0xc100] ;  /* 0x00c10000c208783b */ /* 0x008fe20000000200 */
[C---:B------:R-:W-:Y:S02]  /*1be0*/  IADD3 R179, R196.reuse, 0x4000, RZ ;  /* 0x00004000c4b37810 */ /* 0x040fe40007ffe0ff */
[C---:B------:R-:W-:Y:S01]  /*1bf0*/  IADD3 R178, R196.reuse, 0x4800, RZ ;  /* 0x00004800c4b27810 */ /* 0x040fe20007ffe0ff */
[----:B------:R-:W-:Y:S01]  /*1c00*/  LDSM.16.M88.4 R60, [R197+0x6100] ;  /* 0x00610000c53c783b */ /* 0x000fe20000000200 */
[C---:B------:R-:W-:Y:S02]  /*1c10*/  IADD3 R177, R196.reuse, 0x5000, RZ ;  /* 0x00005000c4b17810 */ /* 0x040fe40007ffe0ff */
[----:B------:R-:W-:Y:S01]  /*1c20*/  IADD3 R176, R196, 0x5800, RZ ;  /* 0x00005800c4b07810 */ /* 0x000fe20007ffe0ff */
[----:B------:R-:W1:Y:S04]  /*1c30*/  LDSM.16.M88.4 R52, [R197+0x6900] ;  /* 0x00690000c534783b */ /* 0x000e680000000200 */
[----:B------:R-:W3:Y:S04]  /*1c40*/  LDSM.16.M88.4 R44, [R197+0x7100] ;  /* 0x00710000c52c783b */ /* 0x000ee80000000200 */
[----:B------:R-:W4:Y:S04]  /*1c50*/  LDSM.16.M88.4 R4, [R197+0x7900] ;  /* 0x00790000c504783b */ /* 0x000f280000000200 */
[----:B------:R-:W5:Y:S04]  /*1c60*/  LDSM.16.M88.4 R80, [R196] ;  /* 0x00000000c450783b */ /* 0x000f680000000200 */
[----:B------:R-:W4:Y:S04]  /*1c70*/  LDSM.16.M88.4 R64, [R196+0x800] ;  /* 0x00080000c440783b */ /* 0x000f280000000200 */
[----:B------:R-:W4:Y:S04]  /*1c80*/  LDSM.16.M88.4 R32, [R196+0x1000] ;  /* 0x00100000c420783b */ /* 0x000f280000000200 */
[----:B--2---:R-:W2:Y:S04]  /*1c90*/  LDSM.16.M88.4 R24, [R196+0x1800] ;  /* 0x00180000c418783b */ /* 0x004ea80000000200 */
[----:B------:R-:W-:Y:S01]  /*1ca0*/  @!PT LDS RZ, [RZ] ;  /* 0x00000000fffff984 */ /* 0x000fe20000000800 */
[----:B------:R-:W-:Y:S01]  /*1cb0*/  @!PT LDS RZ, [RZ] ;  /* 0x00000000fffff984 */ /* 0x000fe20000000800 */
[----:B------:R-:W-:Y:S01]  /*1cc0*/  @!PT LDS RZ, [RZ] ;  /* 0x00000000fffff984 */ /* 0x000fe20000000800 */
[----:B------:R2:W-:Y:S01]  /*1cd0*/  LDGSTS.E.BYPASS.LTC128B.128 [R201+0x100], [R36.64], !P1 ;  /* 0x0010000024c97fae */ /* 0x0005e2000c901d56 */
[----:B------:R-:W-:-:S04]  /*1ce0*/  ISETP.GE.AND P1, PT, R3, c[0x0][0x1d4], PT ;  /* 0x0000750003007a0c */ /* 0x000fc80003f26270 */
[----:B------:R-:W-:Y:S01]  /*1cf0*/  ISETP.LT.OR P1, PT, R0, 0x1, P1 ;  /* 0x000000010000780c */ /* 0x000fe20000f21670 */
[C---:B-1----:R-:W-:Y:S11]  /*1d00*/  HMMA.16816.F32.BF16 R56, R16.reuse, R52, RZ ;  /* 0x000000341038723c */ /* 0x042ff600000418ff */
[----:B------:R-:W-:Y:S01]  /*1d10*/  @!UPT UIADD3 URZ, URZ, URZ, URZ ;  /* 0x0000003f3f3ff290 */ /* 0x000fe2000fffe03f */
[----:B------:R1:W-:Y:S01]  /*1d20*/  LDGSTS.E.BYPASS.LTC128B.128 [R201+0x2100], [R14.64], !P1 ;  /* 0x021000000ec97fae */ /* 0x0003e2000c901d56 */
[----:B------:R-:W-:Y:S01]  /*1d30*/  ISETP.GE.AND P1, PT, R12, c[0x0][0x1d4], PT ;  /* 0x000075000c007a0c */ /* 0x000fe20003f26270 */
[----:B---3--:R-:W-:Y:S03]  /*1d40*/  HMMA.16816.F32.BF16 R48, R16, R44, RZ ;  /* 0x0000002c1030723c */ /* 0x008fe600000418ff */
[----:B------:R-:W-:-:S05]  /*1d50*/  ISETP.LT.OR P1, PT, R0, 0x1, P1 ;  /* 0x000000010000780c */ /* 0x000fca0000f21670 */
[C---:B------:R-:W-:Y:S08]  /*1d60*/  HMMA.16816.F32.BF16 R52, R16.reuse, R54, RZ ;  /* 0x000000361034723c */ /* 0x040ff000000418ff */
[----:B------:R3:W-:Y:S01]  /*1d70*/  LDGSTS.E.BYPASS.LTC128B.128 [R201+0x4100], [R30.64], !P1 ;  /* 0x041000001ec97fae */ /* 0x0007e2000c901d56 */
[----:B------:R-:W-:Y:S01]  /*1d80*/  ISETP.GE.AND P1, PT, R3, c[0x0][0x1d4], PT ;  /* 0x0000750003007a0c */ /* 0x000fe20003f26270 */
[----:B------:R-:W-:Y:S01]  /*1d90*/  HMMA.16816.F32.BF16 R44, R16, R46, RZ ;  /* 0x0000002e102c723c */ /* 0x000fe200000418ff */
[----:B------:R-:W-:Y:S01]  /*1da0*/  SEL R3, R38, 0xffffffe0, !P2 ;  /* 0xffffffe026037807 */ /* 0x000fe20005000000 */
[----:B------:R3:W-:Y:S01]  /*1db0*/  LDGSTS.E.BYPASS.LTC128B.128 [R201+0x1100], [R28.64], !P0 ;  /* 0x011000001cc97fae */ /* 0x0007e2000c101d56 */
[----:B------:R-:W-:-:S02]  /*1dc0*/  ISETP.GE.AND P2, PT, R12, c[0x0][0x1d4], PT ;  /* 0x000075000c007a0c */ /* 0x000fc40003f46270 */
[C---:B------:R-:W-:Y:S01]  /*1dd0*/  ISETP.LT.OR P1, PT, R0.reuse, 0x21, P1 ;  /* 0x000000210000780c */ /* 0x040fe20000f21670 */
[----:B------:R-:W-:Y:S01]  /*1de0*/  IMAD R193, R3, 0x2, R198 ;  /* 0x0000000203c17824 */ /* 0x000fe200078e02c6 */
[----:B------:R-:W-:Y:S01]  /*1df0*/  ISETP.LT.OR P2, PT, R0, 0x21, P2 ;  /* 0x000000210000780c */ /* 0x000fe20001741670 */
[----:B------:R-:W-:Y:S01]  /*1e00*/  IMAD.MOV.U32 R0, RZ, RZ, 0x40 ;  /* 0x00000040ff007424 */ /* 0x000fe200078e00ff */
[----:B------:R-:W-:Y:S01]  /*1e10*/  LOP3.LUT P0, RZ, R13, 0x4, RZ, 0xc0, !PT ;  /* 0x000000040dff7812 */ /* 0x000fe2000780c0ff */
[----:B----4-:R-:W-:Y:S01]  /*1e20*/  HMMA.16816.F32.BF16 R40, R16, R4, RZ ;  /* 0x000000041028723c */ /* 0x010fe200000418ff */
[----:B------:R-:W-:Y:S02]  /*1e30*/  IMAD R191, R3, 0x2, R194 ;  /* 0x0000000203bf7824 */ /* 0x000fe400078e02c2 */
[----:B------:R-:W-:Y:S02]  /*1e40*/  SEL R0, R0, 0xffffffc0, !P0 ;  /* 0xffffffc000007807 */ /* 0x000fe40004000000 */
[----:B------:R-:W-:-:S03]  /*1e50*/  PLOP3.LUT P0, PT, PT, PT, UP0, 0x40, 0x0 ;  /* 0x000000000000781c */ /* 0x000fc60003f0e808 */
[C---:B-1----:R-:W-:Y:S01]  /*1e60*/  HMMA.16816.F32.BF16 R12, R16.reuse, R60, RZ ;  /* 0x0000003c100c723c */ /* 0x042fe200000418ff */
[----:B------:R-:W-:Y:S01]  /*1e70*/  IMAD.IADD R192, R197, 0x1, R0 ;  /* 0x00000001c5c07824 */ /* 0x000fe200078e0200 */
[----:B------:R1:W-:Y:S01]  /*1e80*/  LDGSTS.E.BYPASS.LTC128B.128 [R201+0x3100], [R22.64], !P1 ;  /* 0x0310000016c97fae */ /* 0x0003e2000c901d56 */
[----:B------:R-:W-:Y:S01]  /*1e90*/  IMAD.IADD R184, R0, 0x1, R196 ;  /* 0x0000000100b87824 */ /* 0x000fe200078e02c4 */
[----:B------:R-:W-:Y:S02]  /*1ea0*/  ISETP.GT.AND P1, PT, R202, 0x3f, PT ;  /* 0x0000003fca00780c */ /* 0x000fe40003f24270 */
[----:B------:R1:W-:Y:S02]  /*1eb0*/  LDGSTS.E.BYPASS.LTC128B.128 [R201+0x5100], [R20.64], !P2 ;  /* 0x0510000014c97fae */ /* 0x0003e4000d101d56 */
[C---:B------:R-:W-:Y:S02]  /*1ec0*/  HMMA.16816.F32.BF16 R60, R16.reuse, R62, RZ ;  /* 0x0000003e103c723c */ /* 0x040fe400000418ff */
[----:B--2---:R-:W-:Y:S04]  /*1ed0*/  LDSM.16.M88.4 R36, [R193+0xc100] ;  /* 0x00c10000c124783b */ /* 0x004fe80000000200 */
[----:B------:R-:W2:Y:S02]  /*1ee0*/  LDSM.16.M88.4 R76, [R192+0x6100] ;  /* 0x00610000c04c783b */ /* 0x000ea40000000200 */
[----:B------:R-:W-:Y:S02]  /*1ef0*/  HMMA.16816.F32.BF16 R16, R16, R6, RZ ;  /* 0x000000061010723c */ /* 0x000fe400000418ff */
[----:B------:R-:W4:Y:S04]  /*1f00*/  LDSM.16.M88.4 R72, [R192+0x6900] ;  /* 0x00690000c048783b */ /* 0x000f280000000200 */
[----:B---3--:R-:W3:Y:S02]  /*1f10*/  LDSM.16.M88.4 R28, [R192+0x7100] ;  /* 0x00710000c01c783b */ /* 0x008ee40000000200 */
[C---:B-----5:R-:W-:Y:S02]  /*1f20*/  HMMA.16816.F32.BF16 R12, R8.reuse, R80, R12 ;  /* 0x00000050080c723c */ /* 0x060fe4000004180c */
[----:B------:R-:W-:Y:S04]  /*1f30*/  LDSM.16.M88.4 R4, [R191+0xc100] ;  /* 0x00c10000bf04783b */ /* 0x000fe80000000200 */
[----:B------:R-:W-:Y:S02]  /*1f40*/  LDSM.16.M88.4 R68, [R184] ;  /* 0x00000000b844783b */ /* 0x000fe40000000200 */
[C---:B------:R-:W-:Y:S02]  /*1f50*/  HMMA.16816.F32.BF16 R60, R8.reuse, R82, R60 ;  /* 0x00000052083c723c */ /* 0x040fe4000004183c */
[----:B-1----:R-:W1:Y:S04]  /*1f60*/  LDSM.16.M88.4 R20, [R192+0x7900] ;  /* 0x00790000c014783b */ /* 0x002e680000000200 */
[----:B------:R-:W-:Y:S02]  /*1f70*/  LDSM.16.M88.4 R80, [R197+0x8100] ;  /* 0x00810000c550783b */ /* 0x000fe40000000200 */
[C---:B------:R-:W-:Y:S02]  /*1f80*/  HMMA.16816.F32.BF16 R56, R8.reuse, R64, R56 ;  /* 0x000000400838723c */ /* 0x040fe40000041838 */
[----:B------:R-:W0:Y:S06]  /*1f90*/  LDGDEPBAR ;  /* 0x00000000000079af */ /* 0x000e2c0000000000 */
[C---:B------:R-:W-:Y:S01]  /*1fa0*/  HMMA.16816.F32.BF16 R52, R8.reuse, R66, R52 ;  /* 0x000000420834723c */ /* 0x040fe20000041834 */
[----:B------:R-:W-:Y:S07]  /*1fb0*/  LDSM.16.M88.4 R64, [R184+0x800] ;  /* 0x00080000b840783b */ /* 0x000fee0000000200 */
[C---:B------:R-:W-:Y:S08]  /*1fc0*/  HMMA.16816.F32.BF16 R48, R8.reuse, R32, R48 ;  /* 0x000000200830723c */ /* 0x040ff00000041830 */
[C---:B------:R-:W-:Y:S01]  /*1fd0*/  HMMA.16816.F32.BF16 R44, R8.reuse, R34, R44 ;  /* 0x00000022082c723c */ /* 0x040fe2000004182c */
[----:B------:R-:W-:Y:S07]  /*1fe0*/  LDSM.16.M88.4 R32, [R184+0x1000] ;  /* 0x00100000b820783b */ /* 0x000fee0000000200 */
[C---:B------:R-:W-:Y:S08]  /*1ff0*/  HMMA.16816.F32.BF16 R40, R8.reuse, R24, R40 ;  /* 0x000000180828723c */ /* 0x040ff00000041828 */
[----:B------:R-:W-:Y:S01]  /*2000*/  HMMA.16816.F32.BF16 R16, R8, R26, R16 ;  /* 0x0000001a0810723c */ /* 0x000fe20000041810 */
[----:B------:R-:W5:Y:S04]  /*2010*/  LDSM.16.M88.4 R24, [R184+0x1800] ;  /* 0x00180000b818783b */ /* 0x000f680000000200 */
[----:B------:R-:W1:Y:S03]  /*2020*/  LDSM.16.M88.4 R8, [R198+0x10100] ;  /* 0x01010000c608783b */ /* 0x000e660000000200 */
[C---:B--2---:R-:W-:Y:S08]  /*2030*/  HMMA.16816.F32.BF16 R12, R36.reuse, R76, R12 ;  /* 0x0000004c240c723c */ /* 0x044ff0000004180c */
[C---:B------:R-:W-:Y:S01]  /*2040*/  HMMA.16816.F32.BF16 R60, R36.reuse, R78, R60 ;  /* 0x0000004e243c723c */ /* 0x040fe2000004183c */
[----:B------:R-:W-:Y:S07]  /*2050*/  LDSM.16.M88.4 R76, [R197+0x8900] ;  /* 0x00890000c54c783b */ /* 0x000fee0000000200 */
[C---:B----4-:R-:W-:Y:S08]  /*2060*/  HMMA.16816.F32.BF16 R56, R36.reuse, R72, R56 ;  /* 0x000000482438723c */ /* 0x050ff00000041838 */
[C---:B------:R-:W-:Y:S01]  /*2070*/  HMMA.16816.F32.BF16 R52, R36.reuse, R74, R52 ;  /* 0x0000004a2434723c */ /* 0x040fe20000041834 */
[----:B------:R-:W-:Y:S07]  /*2080*/  LDSM.16.M88.4 R72, [R196+0x2000] ;  /* 0x00200000c448783b */ /* 0x000fee0000000200 */
[C---:B---3--:R-:W-:Y:S08]  /*2090*/  HMMA.16816.F32.BF16 R48, R36.reuse, R28, R48 ;  /* 0x0000001c2430723c */ /* 0x048ff00000041830 */
[C---:B------:R-:W-:Y:S01]  /*20a0*/  HMMA.16816.F32.BF16 R44, R36.reuse, R30, R44 ;  /* 0x0000001e242c723c */ /* 0x040fe2000004182c */
[----:B------:R-:W-:Y:S07]  /*20b0*/  LDSM.16.M88.4 R28, [R194+0x10100] ;  /* 0x01010000c21c783b */ /* 0x000fee0000000200 */
[C---:B-1----:R-:W-:Y:S08]  /*20c0*/  HMMA.16816.F32.BF16 R40, R36.reuse, R20, R40 ;  /* 0x000000142428723c */ /* 0x042ff00000041828 */
[----:B------:R-:W-:Y:S01]  /*20d0*/  HMMA.16816.F32.BF16 R36, R36, R22, R16 ;  /* 0x000000162424723c */ /* 0x000fe20000041810 */
[----:B------:R-:W1:Y:S04]  /*20e0*/  LDSM.16.M88.4 R16, [R197+0x9900] ;  /* 0x00990000c510783b */ /* 0x000e680000000200 */
[----:B------:R-:W2:Y:S03]  /*20f0*/  LDSM.16.M88.4 R20, [R197+0x9100] ;  /* 0x00910000c514783b */ /* 0x000ea60000000200 */
[C---:B------:R-:W-:Y:S08]  /*2100*/  HMMA.16816.F32.BF16 R12, R4.reuse, R68, R12 ;  /* 0x00000044040c723c */ /* 0x040ff0000004180c */
        /* <DEDUP_REMOVED lines=12> */
[C---:B------:R-:W-:Y:S08]  /*21d0*/  HMMA.16816.F32.BF16 R12, R8.reuse, R80, R12 ;  /* 0x00000050080c723c */ /* 0x040ff0000004180c */
[C---:B------:R-:W-:Y:S01]  /*21e0*/  HMMA.16816.F32.BF16 R60, R8.reuse, R82, R60 ;  /* 0x00000052083c723c */ /* 0x040fe2000004183c */
[----:B------:R-:W-:Y:S07]  /*21f0*/  LDSM.16.M88.4 R80, [R184+0x2000] ;  /* 0x00200000b850783b */ /* 0x000fee0000000200 */
[C---:B-1----:R-:W-:Y:S08]  /*2200*/  HMMA.16816.F32.BF16 R40, R8.reuse, R16, R40 ;  /* 0x000000100828723c */ /* 0x042ff00000041828 */
        /* <DEDUP_REMOVED lines=9> */
[C---:B------:R-:W-:Y:S08]  /*22a0*/  HMMA.16816.F32.BF16 R12, R28.reuse, R72, R12 ;  /* 0x000000481c0c723c */ /* 0x040ff0000004180c */
[C---:B------:R-:W-:Y:S01]  /*22b0*/  HMMA.16816.F32.BF16 R60, R28.reuse, R74, R60 ;  /* 0x0000004a1c3c723c */ /* 0x040fe2000004183c */
[----:B------:R-:W-:Y:S07]  /*22c0*/  LDSM.16.M88.4 R72, [R184+0x2800] ;  /* 0x00280000b848783b */ /* 0x000fee0000000200 */
[C---:B---3--:R-:W-:Y:S08]  /*22d0*/  HMMA.16816.F32.BF16 R40, R28.reuse, R32, R40 ;  /* 0x000000201c28723c */ /* 0x048ff00000041828 */
[C---:B------:R-:W-:Y:S01]  /*22e0*/  HMMA.16816.F32.BF16 R36, R28.reuse, R34, R36 ;  /* 0x000000221c24723c */ /* 0x040fe20000041824 */
[----:B------:R-:W-:Y:S07]  /*22f0*/  LDSM.16.M88.4 R32, [R198+0x14100] ;  /* 0x01410000c620783b */ /* 0x000fee0000000200 */
[C---:B------:R-:W-:Y:S08]  /*2300*/  HMMA.16816.F32.BF16 R48, R28.reuse, R64, R48 ;  /* 0x000000401c30723c */ /* 0x040ff00000041830 */
[C---:B------:R-:W-:Y:S01]  /*2310*/  HMMA.16816.F32.BF16 R44, R28.reuse, R66, R44 ;  /* 0x000000421c2c723c */ /* 0x040fe2000004182c */
[----:B------:R-:W3:Y:S07]  /*2320*/  LDSM.16.M88.4 R64, [R184+0x3800] ;  /* 0x00380000b840783b */ /* 0x000eee0000000200 */
[C---:B------:R-:W-:Y:S08]  /*2330*/  HMMA.16816.F32.BF16 R56, R28.reuse, R68, R56 ;  /* 0x000000441c38723c */ /* 0x040ff00000041838 */
[----:B------:R-:W-:Y:S01]  /*2340*/  HMMA.16816.F32.BF16 R52, R28, R70, R52 ;  /* 0x000000461c34723c */ /* 0x000fe20000041834 */
[----:B------:R-:W5:Y:S04]  /*2350*/  LDSM.16.M88.4 R68, [R184+0x3000] ;  /* 0x00300000b844783b */ /* 0x000f680000000200 */
[----:B------:R-:W2:Y:S03]  /*2360*/  LDSM.16.M88.4 R28, [R197+0xa100] ;  /* 0x00a10000c51c783b */ /* 0x000ea60000000200 */
[C---:B----4-:R-:W-:Y:S08]  /*2370*/  HMMA.16816.F32.BF16 R12, R4.reuse, R24, R12 ;  /* 0x00000018040c723c */ /* 0x050ff0000004180c */
[C---:B------:R-:W-:Y:S01]  /*2380*/  HMMA.16816.F32.BF16 R60, R4.reuse, R26, R60 ;  /* 0x0000001a043c723c */ /* 0x040fe2000004183c */
[----:B------:R-:W-:Y:S07]  /*2390*/  LDSM.16.M88.4 R24, [R197+0xa900] ;  /* 0x00a90000c518783b */ /* 0x000fee0000000200 */
[C---:B-1----:R-:W-:Y:S08]  /*23a0*/  HMMA.16816.F32.BF16 R40, R4.reuse, R8, R40 ;  /* 0x000000080428723c */ /* 0x042ff00000041828 */
[C---:B------:R-:W-:Y:S01]  /*23b0*/  HMMA.16816.F32.BF16 R36, R4.reuse, R10, R36 ;  /* 0x0000000a0424723c */ /* 0x040fe20000041824 */
[----:B------:R-:W-:Y:S07]  /*23c0*/  LDSM.16.M88.4 R8, [R194+0x14100] ;  /* 0x01410000c208783b */ /* 0x000fee0000000200 */
[C---:B------:R-:W-:Y:S08]  /*23d0*/  HMMA.16816.F32.BF16 R48, R4.reuse, R16, R48 ;  /* 0x000000100430723c */ /* 0x040ff00000041830 */
[C---:B------:R-:W-:Y:S01]  /*23e0*/  HMMA.16816.F32.BF16 R44, R4.reuse, R18, R44 ;  /* 0x00000012042c723c */ /* 0x040fe2000004182c */
[----:B------:R-:W1:Y:S07]  /*23f0*/  LDSM.16.M88.4 R16, [R197+0xb900] ;  /* 0x00b90000c510783b */ /* 0x000e6e0000000200 */
[C---:B--2---:R-:W-:Y:S08]  /*2400*/  HMMA.16816.F32.BF16 R56, R4.reuse, R20, R56 ;  /* 0x000000140438723c */ /* 0x044ff00000041838 */
[----:B------:R-:W-:Y:S01]  /*2410*/  HMMA.16816.F32.BF16 R52, R4, R22, R52 ;  /* 0x000000160434723c */ /* 0x000fe20000041834 */
[----:B------:R-:W2:Y:S04]  /*2420*/  LDSM.16.M88.4 R20, [R197+0xb100] ;  /* 0x00b10000c514783b */ /* 0x000ea80000000200 */
[----:B------:R-:W4:Y:S03]  /*2430*/  LDSM.16.M88.4 R4, [R196+0x4000] ;  /* 0x00400000c404783b */ /* 0x000f260000000200 */
[C---:B------:R-:W-:Y:S08]  /*2440*/  HMMA.16816.F32.BF16 R12, R76.reuse, R80, R12 ;  /* 0x000000504c0c723c */ /* 0x040ff0000004180c */
[C---:B------:R-:W-:Y:S08]  /*2450*/  HMMA.16816.F32.BF16 R60, R76.reuse, R82, R60 ;  /* 0x000000524c3c723c */ /* 0x040ff0000004183c */
[C---:B---3--:R-:W-:Y:S08]  /*2460*/  HMMA.16816.F32.BF16 R40, R76.reuse, R64, R40 ;  /* 0x000000404c28723c */ /* 0x048ff00000041828 */
[C---:B------:R-:W-:Y:S01]  /*2470*/  HMMA.16816.F32.BF16 R36, R76.reuse, R66, R36 ;  /* 0x000000424c24723c */ /* 0x040fe20000041824 */
[----:B------:R-:W-:Y:S07]  /*2480*/  LDSM.16.M88.4 R64, [R196+0x5000] ;  /* 0x00500000c440783b */ /* 0x000fee0000000200 */
[C---:B------:R-:W-:Y:S08]  /*2490*/  HMMA.16816.F32.BF16 R56, R76.reuse, R72, R56 ;  /* 0x000000484c38723c */ /* 0x040ff00000041838 */
[C---:B------:R-:W-:Y:S08]  /*24a0*/  HMMA.16816.F32.BF16 R52, R76.reuse, R74, R52 ;  /* 0x0000004a4c34723c */ /* 0x040ff00000041834 */
[C---:B-----5:R-:W-:Y:S08]  /*24b0*/  HMMA.16816.F32.BF16 R48, R76.reuse, R68, R48 ;  /* 0x000000444c30723c */ /* 0x060ff00000041830 */
[----:B------:R-:W-:Y:S01]  /*24c0*/  HMMA.16816.F32.BF16 R44, R76, R70, R44 ;  /* 0x000000464c2c723c */ /* 0x000fe2000004182c */
[----:B------:R-:W3:Y:S07]  /*24d0*/  LDSM.16.M88.4 R68, [R196+0x4800] ;  /* 0x00480000c444783b */ /* 0x000eee0000000200 */
[C---:B------:R-:W-:Y:S08]  /*24e0*/  HMMA.16816.F32.BF16 R12, R32.reuse, R28, R12 ;  /* 0x0000001c200c723c */ /* 0x040ff0000004180c */
        /* <DEDUP_REMOVED lines=8> */
[C---:B--2---:R-:W-:Y:S08]  /*2570*/  HMMA.16816.F32.BF16 R48, R32.reuse, R20, R48 ;  /* 0x000000142030723c */ /* 0x044ff00000041830 */
[----:B------:R-:W-:Y:S01]  /*2580*/  HMMA.16816.F32.BF16 R44, R32, R22, R44 ;  /* 0x00000016202c723c */ /* 0x000fe2000004182c */
[----:B------:R-:W-:Y:S04]  /*2590*/  LDSM.16.M88.4 R20, [R193+0x14100] ;  /* 0x01410000c114783b */ /* 0x000fe80000000200 */
[----:B------:R-:W-:Y:S03]  /*25a0*/  LDSM.16.M88.4 R32, [R192+0xb900] ;  /* 0x00b90000c020783b */ /* 0x000fe60000000200 */
[C---:B----4-:R-:W-:Y:S08]  /*25b0*/  HMMA.16816.F32.BF16 R12, R8.reuse, R4, R12 ;  /* 0x00000004080c723c */ /* 0x050ff0000004180c */
[C---:B------:R-:W-:Y:S01]  /*25c0*/  HMMA.16816.F32.BF16 R60, R8.reuse, R6, R60 ;  /* 0x00000006083c723c */ /* 0x040fe2000004183c */
[----:B------:R-:W2:Y:S07]  /*25d0*/  LDSM.16.M88.4 R4, [R192+0xa100] ;  /* 0x00a10000c004783b */ /* 0x000eae0000000200 */
[C---:B---3--:R-:W-:Y:S08]  /*25e0*/  HMMA.16816.F32.BF16 R56, R8.reuse, R68, R56 ;  /* 0x000000440838723c */ /* 0x048ff00000041838 */
[C---:B------:R-:W-:Y:S08]  /*25f0*/  HMMA.16816.F32.BF16 R52, R8.reuse, R70, R52 ;  /* 0x000000460834723c */ /* 0x040ff00000041834 */
[C---:B------:R-:W-:Y:S08]  /*2600*/  HMMA.16816.F32.BF16 R48, R8.reuse, R64, R48 ;  /* 0x000000400830723c */ /* 0x040ff00000041830 */
[C---:B------:R-:W-:Y:S01]  /*2610*/  HMMA.16816.F32.BF16 R68, R8.reuse, R66, R44 ;  /* 0x000000420844723c */ /* 0x040fe2000004182c */
[----:B------:R-:W-:Y:S04]  /*2620*/  LDSM.16.M88.4 R64, [R191+0x14100] ;  /* 0x01410000bf40783b */ /* 0x000fe80000000200 */
[----:B------:R-:W3:Y:S03]  /*2630*/  LDSM.16.M88.4 R44, [R184+0x4000] ;  /* 0x00400000b82c783b */ /* 0x000ee60000000200 */
[C---:B-1----:R-:W-:Y:S08]  /*2640*/  HMMA.16816.F32.BF16 R40, R8.reuse, R16, R40 ;  /* 0x000000100828723c */ /* 0x042ff00000041828 */
[----:B------:R-:W-:Y:S01]  /*2650*/  HMMA.16816.F32.BF16 R72, R8, R18, R36 ;  /* 0x000000120848723c */ /* 0x000fe20000041824 */
[----:B------:R-:W1:Y:S04]  /*2660*/  LDSM.16.M88.4 R36, [R184+0x4800] ;  /* 0x00480000b824783b */ /* 0x000e680000000200 */
[----:B------:R-:W4:Y:S03]  /*2670*/  LDSM.16.M88.4 R16, [R184+0x5000] ;  /* 0x00500000b810783b */ /* 0x000f260000000200 */
[----:B--2---:R-:W-:Y:S01]  /*2680*/  HMMA.16816.F32.BF16 R12, R20, R4, R12 ;  /* 0x00000004140c723c */ /* 0x004fe2000004180c */
[----:B------:R-:W2:Y:S01]  /*2690*/  LDSM.16.M88.4 R8, [R184+0x5800] ;  /* 0x00580000b808783b */ /* 0x000ea20000000200 */
[----:B------:R-:W-:-:S06]  /*26a0*/  DEPBAR.LE SB0, 0x0 ;  /* 0x000080000000791a */ /* 0x000fcc0000000000 */
[C---:B------:R-:W-:Y:S08]  /*26b0*/  HMMA.16816.F32.BF16 R60, R20.reuse, R6, R60 ;  /* 0x00000006143c723c */ /* 0x040ff0000004183c */
[C---:B------:R-:W-:Y:S08]  /*26c0*/  HMMA.16816.F32.BF16 R56, R20.reuse, R28, R56 ;  /* 0x0000001c1438723c */ /* 0x040ff00000041838 */
        /* <DEDUP_REMOVED lines=8> */
[C---:B------:R-:W-:Y:S08]  /*2750*/  HMMA.16816.F32.BF16 R52, R64.reuse, R38, R52 ;  /* 0x000000264034723c */ /* 0x040ff00000041834 */
[C---:B----4-:R-:W-:Y:S08]  /*2760*/  HMMA.16816.F32.BF16 R48, R64.reuse, R16, R48 ;  /* 0x000000104030723c */ /* 0x050ff00000041830 */
[C---:B------:R-:W-:Y:S08]  /*2770*/  HMMA.16816.F32.BF16 R68, R64.reuse, R18, R68 ;  /* 0x000000124044723c */ /* 0x040ff00000041844 */
[C---:B--2---:R-:W-:Y:S07]  /*2780*/  HMMA.16816.F32.BF16 R40, R64.reuse, R8, R40 ;  /* 0x000000084028723c */ /* 0x044fee0000041828 */
[----:B------:R-:W-:Y:S01]  /*2790*/  SHF.R.S32.HI R9, RZ, 0x1f, R210 ;  /* 0x0000001fff097819 */ /* 0x000fe200000114d2 */
[----:B------:R-:W-:Y:S01]  /*27a0*/  HMMA.16816.F32.BF16 R72, R64, R10, R72 ;  /* 0x0000000a4048723c */ /* 0x000fe20000041848 */
[----:B------:R-:W-:Y:S06]  /*27b0*/  BAR.SYNC.DEFER_BLOCKING 0x0 ;  /* 0x0000000000007b1d */ /* 0x000fec0000010000 */
[----:B------:R-:W-:Y:S05]  /*27c0*/  @P0 BRA `(.L_x_1865) ;  /* 0x0000041000000947 */ /* 0x000fea0003800000 */
[----:B------:R-:W-:Y:S01]  /*27d0*/  IADD3 R200, R202, UR13, R85 ;  /* 0x0000000dcac87c10 */ /* 0x000fe2000fffe055 */
        /* <DEDUP_REMOVED lines=21> */
[----:B------:R-:W-:-:S03]  /*2930*/  IADD3 R8, -R213, 0x10, RZ ;  /* 0x00000010d5087810 */ /* 0x000fc60007ffe1ff */
[----:B------:R-:W-:Y:S01]  /*2940*/  IMAD R11, R200, c[0x0][0x1e4], R11 ;  /* 0x00007900c80b7a24 */ /* 0x000fe200078e020b */
[----:B------:R-:W-:-:S03]  /*2950*/  LOP3.LUT R8, R8, 0xf, RZ, 0xc0, !PT ;  /* 0x0000000f08087812 */ /* 0x000fc600078ec0ff */
[----:B------:R-:W-:Y:S01]  /*2960*/  IMAD.IADD R7, R7, 0x1, R11 ;  /* 0x0000000107077824 */ /* 0x000fe200078e020b */
[----:B--2---:R-:W-:-:S03]  /*2970*/  SHF.R.S32.HI R0, RZ, 0x1f, R199 ;  /* 0x0000001fff007819 */ /* 0x004fc600000114c7 */
[----:B------:R-:W-:-:S04]  /*2980*/  IMAD.WIDE.U32 R4, R199, c[0x0][0x1f0], R6 ;  /* 0x00007c00c7047a25 */ /* 0x000fc800078e0006 */
[----:B------:R-:W-:Y:S01]  /*2990*/  IMAD R0, R0, c[0x0][0x1f0], RZ ;  /* 0x00007c0000007a24 */ /* 0x000fe200078e02ff */
[----:B------:R-:W-:Y:S01]  /*29a0*/  IADD3 R24, P0, R4, UR18, RZ ;  /* 0x0000001204187c10 */ /* 0x000fe2000ff1e0ff */
[----:B------:R-:W-:Y:S02]  /*29b0*/  IMAD.SHL.U32 R4, R210, 0x2, RZ ;  /* 0x00000002d2047824 */ /* 0x000fe400078e00ff */
[----:B------:R-:W-:Y:S02]  /*29c0*/  IMAD R0, R199, c[0x0][0x1f4], R0 ;  /* 0x00007d00c7007a24 */ /* 0x000fe400078e0200 */
[----:B------:R-:W-:-:S03]  /*29d0*/  IMAD.SHL.U32 R6, R209, 0x2, RZ ;  /* 0x00000002d1067824 */ /* 0x000fc600078e00ff */
[----:B------:R-:W-:Y:S02]  /*29e0*/  IADD3.X R5, R5, UR8, R0, P0, !PT ;  /* 0x0000000805057c10 */ /* 0x000fe400087fe400 */
[----:B------:R-:W-:Y:S02]  /*29f0*/  LEA R7, P0, R24, c[0x0][0x1c8], 0x1 ;  /* 0x0000720018077a11 */ /* 0x000fe400078008ff */
[----:B------:R-:W-:Y:S02]  /*2a00*/  SHF.L.U64.HI R0, R210, 0x1, R9 ;  /* 0x00000001d2007819 */ /* 0x000fe40000010209 */
[----:B------:R-:W-:Y:S01]  /*2a10*/  LEA.HI.X R24, R24, c[0x0][0x1cc], R5, 0x1, P0 ;  /* 0x0000730018187a11 */ /* 0x000fe200000f0c05 */
[----:B------:R-:W1:Y:S01]  /*2a20*/  SHFL.IDX PT, R11, R7, 0x1, 0x181f ;  /* 0x00381f00070b7f89 */ /* 0x000e6200000e0000 */
[----:B------:R-:W-:-:S03]  /*2a30*/  SHF.L.U64.HI R5, R209, 0x1, R212 ;  /* 0x00000001d1057819 */ /* 0x000fc600000102d4 */
        /* <DEDUP_REMOVED lines=13> */
[C---:B------:R-:W-:Y:S01]  /*2b10*/  IMAD.X R27, R18.reuse, 0x1, R0, P2 ;  /* 0x00000001121b7824 */ /* 0x040fe200010e0600 */
        /* <DEDUP_REMOVED lines=12> */
.L_x_1865:
[----:B------:R-:W-:Y:S01]  /*2be0*/  LOP3.LUT R89, R89, 0xffffffe0, RZ, 0xc0, !PT ;  /* 0xffffffe059597812 */ /* 0x000fe200078ec0ff */
[----:B------:R-:W-:Y:S01]  /*2bf0*/  UIADD3 UR4, UR10, 0x1, -UR12 ;  /* 0x000000010a047890 */ /* 0x000fe2000fffe80c */
[----:B------:R-:W-:Y:S01]  /*2c00*/  LEA.HI R11, R91, R88, RZ, 0x2 ;  /* 0x000000585b0b7211 */ /* 0x000fe200078f10ff */
[----:B------:R-:W-:Y:S01]  /*2c10*/  ULDC UR5, c[0x0][0x324] ;  /* 0x0000c90000057ab9 */ /* 0x000fe20000000800 */
[----:B-1----:R-:W-:Y:S01]  /*2c20*/  SHF.R.S32.HI R7, RZ, 0x1f, R86 ;  /* 0x0000001fff077819 */ /* 0x002fe20000011456 */
[----:B------:R-:W-:Y:S01]  /*2c30*/  IMAD.IADD R0, R88, 0x1, -R89 ;  /* 0x0000000158007824 */ /* 0x000fe200078e0a59 */
[----:B------:R-:W-:Y:S01]  /*2c40*/  LOP3.LUT R11, R11, 0xfffffffc, RZ, 0xc0, !PT ;  /* 0xfffffffc0b0b7812 */ /* 0x000fe200078ec0ff */
[----:B------:R-:W0:Y:S01]  /*2c50*/  LDGDEPBAR ;  /* 0x00000000000079af */ /* 0x000e220000000000 */
[----:B------:R-:W-:-:S02]  /*2c60*/  LEA.HI R7, R7, R86, RZ, 0x3 ;  /* 0x0000005607077211 */ /* 0x000fc400078f18ff */
[----:B------:R-:W-:Y:S01]  /*2c70*/  SHF.R.S32.HI R5, RZ, 0x1f, R0 ;  /* 0x0000001fff057819 */ /* 0x000fe20000011400 */
[----:B------:R-:W-:Y:S01]  /*2c80*/  IMAD.IADD R88, R88, 0x1, -R11 ;  /* 0x0000000158587824 */ /* 0x000fe200078e0a0b */
[----:B------:R-:W-:Y:S02]  /*2c90*/  LOP3.LUT R7, R7, 0xffffff8, RZ, 0xc0, !PT ;  /* 0x0ffffff807077812 */ /* 0x000fe400078ec0ff */
[----:B------:R-:W-:Y:S02]  /*2ca0*/  LEA.HI R4, R5, R0, RZ, 0x2 ;  /* 0x0000000005047211 */ /* 0x000fe400078f10ff */
[----:B------:R-:W-:Y:S01]  /*2cb0*/  LEA.HI R5, R88, R88, RZ, 0x1 ;  /* 0x0000005858057211 */ /* 0x000fe200078f08ff */
[----:B------:R-:W-:Y:S01]  /*2cc0*/  IMAD.IADD R7, R86, 0x1, -R7 ;  /* 0x0000000156077824 */ /* 0x000fe200078e0a07 */
[----:B------:R-:W-:Y:S02]  /*2cd0*/  PLOP3.LUT P2, PT, PT, PT, UP2, 0x80, 0x0 ;  /* 0x000000000000781c */ /* 0x000fe40003f4f028 */
[----:B------:R-:W-:-:S02]  /*2ce0*/  LEA.HI.SX32 R6, R4, UR25, 0x1e ;  /* 0x0000001904067c11 */ /* 0x000fc4000f8ff2ff */
[----:B------:R-:W-:Y:S02]  /*2cf0*/  LOP3.LUT R5, R5, 0x1ffffffe, RZ, 0xc0, !PT ;  /* 0x1ffffffe05057812 */ /* 0x000fe400078ec0ff */
[----:B------:R-:W-:Y:S01]  /*2d00*/  PLOP3.LUT P0, PT, PT, PT, UP2, 0x80, 0x0 ;  /* 0x000000000000781c */ /* 0x000fe20003f0f028 */
[----:B------:R-:W-:Y:S02]  /*2d10*/  IMAD R6, R7, 0x10, R6 ;  /* 0x0000001007067824 */ /* 0x000fe400078e0206 */
[----:B------:R-:W-:-:S04]  /*2d20*/  IMAD.IADD R5, R88, 0x1, -R5 ;  /* 0x0000000158057824 */ /* 0x000fc800078e0a05 */
[----:B------:R-:W-:-:S04]  /*2d30*/  IMAD R203, R5, 0x8, R6 ;  /* 0x0000000805cb7824 */ /* 0x000fc800078e0206 */
[----:B------:R-:W-:-:S04]  /*2d40*/  @P2 IMAD.HI.U32 R5, R203, c[0x0][0x2c8], RZ ;  /* 0x0000b200cb052a27 */ /* 0x000fc800078e00ff */
[----:B------:R-:W-:Y:S01]  /*2d50*/  IMAD.MOV.U32 R20, RZ, RZ, R203 ;  /* 0x000000ffff147224 */ /* 0x000fe200078e00cb */
[----:B------:R-:W-:Y:S02]  /*2d60*/  @P0 SHF.R.U32.HI R20, RZ, c[0x0][0x2cc], R5 ;  /* 0x0000b300ff140a19 */ /* 0x000fe40000011605 */
[----:B------:R-:W-:Y:S01]  /*2d70*/  LOP3.LUT R5, R4, 0x7ffffffc, RZ, 0xc0, !PT ;  /* 0x7ffffffc04057812 */ /* 0x000fe200078ec0ff */
[----:B------:R-:W-:Y:S01]  /*2d80*/  IMAD.IADD R4, R87, 0x1, R84 ;  /* 0x0000000157047824 */ /* 0x000fe200078e0254 */
[----:B------:R-:W-:Y:S01]  /*2d90*/  PLOP3.LUT P0, PT, PT, PT, UP1, 0x40, 0x0 ;  /* 0x000000000000781c */ /* 0x000fe20003f0e818 */
[----:B------:R-:W1:Y:S02]  /*2da0*/  SHFL.IDX PT, R6, R20, RZ, 0x1c1f ;  /* 0x001c1fff14067589 */ /* 0x000e6400000e0000 */
[----:B------:R-:W-:Y:S02]  /*2db0*/  IMAD.IADD R204, R0, 0x1, -R5 ;  /* 0x0000000100cc7824 */ /* 0x000fe400078e0a05 */
[----:B------:R-:W-:Y:S01]  /*2dc0*/  IMAD.U32 R5, RZ, RZ, UR4 ;  /* 0x00000004ff057e24 */ /* 0x000fe2000f8e00ff */
[----:B------:R-:W-:Y:S01]  /*2dd0*/  ULDC UR4, c[0x0][0x1d0] ;  /* 0x0000740000047ab9 */ /* 0x000fe20000000800 */
[----:B------:R-:W-:Y:S01]  /*2de0*/  IMAD.SHL.U32 R204, R204, 0x2, RZ ;  /* 0x00000002cccc7824 */ /* 0x000fe200078e00ff */
[----:B------:R-:W-:-:S02]  /*2df0*/  UIMAD UR4, UR20, UR4, -UR12 ;  /* 0x00000004140472a4 */ /* 0x000fc4000f8e0a0c */
[----:B------:R-:W-:Y:S02]  /*2e00*/  ULOP3.LUT UR12, URZ, UR5, URZ, 0x33, !UPT ;  /* 0x000000053f0c7292 */ /* 0x000fe4000f8e333f */
[----:B------:R-:W-:Y:S02]  /*2e10*/  IADD3 R5, R5, -c[0x0][0x168], -R204 ;  /* 0x80005a0005057a10 */ /* 0x000fe40007ffe8cc */
[----:B------:R-:W-:Y:S02]  /*2e20*/  IADD3 R0, -R204, UR4, RZ ;  /* 0x00000004cc007c10 */ /* 0x000fe4000fffe1ff */
[C---:B------:R-:W-:Y:S02]  /*2e30*/  IADD3 R11, R5.reuse, c[0x0][0x328], RZ ;  /* 0x0000ca00050b7a10 */ /* 0x040fe40007ffe0ff */
[----:B------:R-:W-:-:S03]  /*2e40*/  IADD3 R5, R5, UR12, RZ ;  /* 0x0000000c05057c10 */ /* 0x000fc6000fffe0ff */
[--C-:B-1----:R-:W-:Y:S02]  /*2e50*/  IMAD.IADD R19, R11, 0x1, R6.reuse ;  /* 0x000000010b137824 */ /* 0x102fe400078e0206 */
[----:B------:R-:W-:-:S03]  /*2e60*/  IMAD.IADD R17, R5, 0x1, R6 ;  /* 0x0000000105117824 */ /* 0x000fc600078e0206 */
[----:B------:R-:W-:Y:S01]  /*2e70*/  IMNMX R19, R19, R0, PT ;  /* 0x0000000013137217 */ /* 0x000fe20003800200 */
[----:B------:R-:W-:Y:S05]  /*2e80*/  @P0 BRA `(.L_x_1866) ;  /* 0x0000016000000947 */ /* 0x000fea0003800000 */
[----:B------:R-:W-:Y:S01]  /*2e90*/  IMAD.U32 R7, RZ, RZ, UR10 ;  /* 0x0000000aff077e24 */ /* 0x000fe2000f8e00ff */
        /* <DEDUP_REMOVED lines=11> */
.L_x_1868:
[----:B------:R-:W-:-:S04]  /*2f50*/  MOV R6, c[0x0][0x32c] ;  /* 0x0000cb0000067a02 */ /* 0x000fc80000000f00 */
[----:B------:R-:W-:-:S13]  /*2f60*/  ISETP.NE.AND P0, PT, R6, 0x1, PT ;  /* 0x000000010600780c */ /* 0x000fda0003f05270 */
[----:B------:R-:W-:-:S05]  /*2f70*/  @P0 IMAD.HI.U32 R6, R8, c[0x0][0x330], RZ ;  /* 0x0000cc0008060a27 */ /* 0x000fca00078e00ff */
[----:B------:R-:W-:Y:S02]  /*2f80*/  @P0 SHF.R.U32.HI R8, RZ, c[0x0][0x334], R6 ;  /* 0x0000cd00ff080a19 */ /* 0x000fe40000011606 */
.L_x_1869:
[----:B------:R-:W-:Y:S05]  /*2f90*/  BSYNC B0 ;  /* 0x0000000000007941 */ /* 0x000fea0003800000 */
.L_x_1867:
[----:B------:R-:W-:-:S04]  /*2fa0*/  IMAD R7, R8, c[0x0][0x32c], -R85 ;  /* 0x0000cb0008077a24 */ /* 0x000fc800078e0a55 */
[----:B------:R-:W-:-:S05]  /*2fb0*/  IMAD.IADD R8, R7, 0x1, -R204 ;  /* 0x0000000107087824 */ /* 0x000fca00078e0acc */
[----:B------:R-:W-:Y:S02]  /*2fc0*/  IADD3 R6, R8, c[0x0][0x32c], RZ ;  /* 0x0000cb0008067a10 */ /* 0x000fe40007ffe0ff */
[----:B------:R-:W-:Y:S02]  /*2fd0*/  IMNMX R17, R17, R8, !PT ;  /* 0x0000000811117217 */ /* 0x000fe40007800200 */
[----:B------:R-:W-:Y:S02]  /*2fe0*/  IMNMX R19, R19, R6, PT ;  /* 0x0000000613137217 */ /* 0x000fe40003800200 */
.L_x_1866:
[----:B------:R-:W-:Y:S01]  /*2ff0*/  ISETP.LT.AND P2, PT, RZ, UR21, PT ;  /* 0x00000015ff007c0c */ /* 0x000fe2000bf41270 */
[----:B------:R-:W1:Y:S03]  /*3000*/  SHFL.IDX PT, R22, R20, 0x1, 0x1c1f ;  /* 0x003c1f0014167f89 */ /* 0x000e6600000e0000 */
[----:B------:R-:W-:-:S04]  /*3010*/  ISETP.GT.AND P0, PT, R17, RZ, P2 ;  /* 0x000000ff1100720c */ /* 0x000fc80001704270 */
[----:B------:R-:W-:-:S04]  /*3020*/  ISETP.LT.OR P0, PT, R19, 0x1, P0 ;  /* 0x000000011300780c */ /* 0x000fc80000701670 */
[----:B------:R-:W-:Y:S02]  /*3030*/  FSEL R7, R12, -INF , !P0 ;  /* 0xff8000000c077808 */ /* 0x000fe40004000000 */
[----:B------:R-:W-:-:S04]  /*3040*/  ISETP.GT.AND P0, PT, R17, 0x1, P2 ;  /* 0x000000011100780c */ /* 0x000fc80001704270 */
[----:B------:R-:W-:-:S04]  /*3050*/  ISETP.LT.OR P0, PT, R19, 0x2, P0 ;  /* 0x000000021300780c */ /* 0x000fc80000701670 */
[----:B------:R-:W-:Y:S02]  /*3060*/  FSEL R8, R13, -INF , !P0 ;  /* 0xff8000000d087808 */ /* 0x000fe40004000000 */
[----:B------:R-:W-:Y:S01]  /*3070*/  ISETP.GT.AND P0, PT, R17, 0x8, P2 ;  /* 0x000000081100780c */ /* 0x000fe20001704270 */
[--C-:B-1----:R-:W-:Y:S02]  /*3080*/  IMAD.IADD R11, R11, 0x1, R22.reuse ;  /* 0x000000010b0b7824 */ /* 0x102fe400078e0216 */
[----:B------:R-:W-:Y:S01]  /*3090*/  IMAD.IADD R20, R5, 0x1, R22 ;  /* 0x0000000105147824 */ /* 0x000fe200078e0216 */
[----:B------:R-:W-:Y:S02]  /*30a0*/  ISETP.LT.OR P0, PT, R19, 0x9, P0 ;  /* 0x000000091300780c */ /* 0x000fe40000701670 */
[----:B------:R-:W-:Y:S02]  /*30b0*/  IMNMX R0, R11, R0, PT ;  /* 0x000000000b007217 */ /* 0x000fe40003800200 */
[----:B------:R-:W-:-:S02]  /*30c0*/  FSEL R60, R60, -INF , !P0 ;  /* 0xff8000003c3c7808 */ /* 0x000fc40004000000 */
        /* <DEDUP_REMOVED lines=53> */
.L_x_1872:
[----:B------:R-:W-:-:S04]  /*3420*/  MOV R5, c[0x0][0x32c] ;  /* 0x0000cb0000057a02 */ /* 0x000fc80000000f00 */
[----:B------:R-:W-:-:S13]  /*3430*/  ISETP.NE.AND P0, PT, R5, 0x1, PT ;  /* 0x000000010500780c */ /* 0x000fda0003f05270 */
[----:B------:R-:W-:-:S05]  /*3440*/  @P0 IMAD.HI.U32 R5, R22, c[0x0][0x330], RZ ;  /* 0x0000cc0016050a27 */ /* 0x000fca00078e00ff */
[----:B------:R-:W-:Y:S02]  /*3450*/  @P0 SHF.R.U32.HI R22, RZ, c[0x0][0x334], R5 ;  /* 0x0000cd00ff160a19 */ /* 0x000fe40000011605 */
.L_x_1873:
[----:B------:R-:W-:Y:S05]  /*3460*/  BSYNC B0 ;  /* 0x0000000000007941 */ /* 0x000fea0003800000 */
.L_x_1871:
[----:B------:R-:W-:-:S04]  /*3470*/  IMAD R11, R22, c[0x0][0x32c], -R85 ;  /* 0x0000cb00160b7a24 */ /* 0x000fc800078e0a55 */
[----:B------:R-:W-:-:S05]  /*3480*/  IMAD.IADD R11, R11, 0x1, -R204 ;  /* 0x000000010b0b7824 */ /* 0x000fca00078e0acc */
[----:B------:R-:W-:Y:S02]  /*3490*/  IADD3 R5, R11, c[0x0][0x32c], RZ ;  /* 0x0000cb000b057a10 */ /* 0x000fe40007ffe0ff */
[----:B------:R-:W-:Y:S02]  /*34a0*/  IMNMX R20, R20, R11, !PT ;  /* 0x0000000b14147217 */ /* 0x000fe40007800200 */
[----:B------:R-:W-:Y:S02]  /*34b0*/  IMNMX R0, R0, R5, PT ;  /* 0x0000000500007217 */ /* 0x000fe40003800200 */
.L_x_1870:
[----:B------:R-:W-:Y:S01]  /*34c0*/  ISETP.GT.AND P0, PT, R20, 0x1, P2 ;  /* 0x000000011400780c */ /* 0x000fe20001704270 */
[----:B------:R-:W-:Y:S01]  /*34d0*/  IMAD.SHL.U32 R195, R4, 0x2, RZ ;  /* 0x0000000204c37824 */ /* 0x000fe200078e00ff */
[----:B------:R-:W-:Y:S01]  /*34e0*/  FMNMX.FTZ R21, R7, R8, !PT ;  /* 0x0000000807157209 */ /* 0x000fe20007810000 */
[----:B------:R-:W-:Y:S01]  /*34f0*/  ULDC.64 UR4, c[0x0][0x2c8] ;  /* 0x0000b20000047ab9 */ /* 0x000fe20000000a00 */
[----:B------:R-:W-:Y:S01]  /*3500*/  ISETP.LT.OR P0, PT, R0, 0x2, P0 ;  /* 0x000000020000780c */ /* 0x000fe20000701670 */
[--C-:B------:R-:W-:Y:S01]  /*3510*/  IMAD R189, R3, 0x2, R195.reuse ;  /* 0x0000000203bd7824 */ /* 0x100fe200078e02c3 */
[----:B------:R-:W-:Y:S01]  /*3520*/  FMNMX.FTZ R21, R60, R21, !PT ;  /* 0x000000153c157209 */ /* 0x000fe20007810000 */
[----:B------:R-:W-:Y:S01]  /*3530*/  IMAD R190, R2, 0x2, R195 ;  /* 0x0000000202be7824 */ /* 0x000fe200078e02c3 */
[----:B------:R-:W-:Y:S01]  /*3540*/  FSEL R11, R15, -INF , !P0 ;  /* 0xff8000000f0b7808 */ /* 0x000fe20004000000 */
[----:B------:R-:W-:Y:S01]  /*3550*/  LDSM.16.MT88.4 R100, [R195+0x100] ;  /* 0x00010000c364783b */ /* 0x000fe20000004200 */
[----:B------:R-:W-:Y:S01]  /*3560*/  ISETP.GT.AND P0, PT, R20, 0x8, P2 ;  /* 0x000000081400780c */ /* 0x000fe20001704270 */
[----:B------:R-:W-:Y:S01]  /*3570*/  IMAD R188, R3, 0x2, R190 ;  /* 0x0000000203bc7824 */ /* 0x000fe200078e02be */
[----:B------:R-:W-:Y:S01]  /*3580*/  FMNMX.FTZ R21, R18, R21, !PT ;  /* 0x0000001512157209 */ /* 0x000fe20007810000 */
[----:B------:R-:W-:Y:S01]  /*3590*/  LDSM.16.MT88.4 R108, [R190+0x100] ;  /* 0x00010000be6c783b */ /* 0x000fe20000004200 */
[----:B------:R-:W-:Y:S01]  /*35a0*/  ISETP.LT.OR P0, PT, R0, 0x9, P0 ;  /* 0x000000090000780c */ /* 0x000fe20000701670 */
[----:B------:R-:W-:Y:S01]  /*35b0*/  UIMAD.WIDE.U32 UR26, UR25, UR4, URZ ;  /* 0x00000004191a72a5 */ /* 0x000fe2000f8e003f */
[----:B------:R-:W-:Y:S01]  /*35c0*/  FMNMX.FTZ R21, R16, R21, !PT ;  /* 0x0000001510157209 */ /* 0x000fe20007810000 */
[----:B------:R-:W-:Y:S01]  /*35d0*/  LDSM.16.MT88.4 R116, [R189+0x100] ;  /* 0x00010000bd74783b */ /* 0x000fe20000004200 */
[----:B------:R-:W-:Y:S01]  /*35e0*/  FSEL R5, R62, -INF , !P0 ;  /* 0xff8000003e057808 */ /* 0x000fe20004000000 */
[----:B------:R-:W-:Y:S01]  /*35f0*/  @UP2 USHF.R.U32.HI UR25, URZ, UR5, UR27 ;  /* 0x000000053f192299 */ /* 0x000fe2000801161b */
[----:B------:R-:W-:Y:S01]  /*3600*/  ISETP.GT.AND P0, PT, R20, 0x9, P2 ;  /* 0x000000091400780c */ /* 0x000fe20001704270 */
[----:B------:R-:W-:Y:S01]  /*3610*/  LDSM.16.MT88.4 R124, [R188+0x100] ;  /* 0x00010000bc7c783b */ /* 0x000fe20000004200 */
[----:B------:R-:W-:Y:S01]  /*3620*/  FMNMX.FTZ R21, R12, R21, !PT ;  /* 0x000000150c157209 */ /* 0x000fe20007810000 */
[----:B------:R-:W-:Y:S01]  /*3630*/  UIADD3 UR4, UR24, UR25, URZ ;  /* 0x0000001918047290 */ /* 0x000fe2000fffe03f */
[----:B------:R-:W-:Y:S01]  /*3640*/  ISETP.LT.OR P0, PT, R0, 0xa, P0 ;  /* 0x0000000a0000780c */ /* 0x000fe20000701670 */
[----:B------:R-:W-:Y:S01]  /*3650*/  LDSM.16.MT88.4 R64, [R188+0x2100] ;  /* 0x00210000bc40783b */ /* 0x000fe20000004200 */
[----:B------:R-:W-:Y:S01]  /*3660*/  FMNMX.FTZ R21, R10, R21, !PT ;  /* 0x000000150a157209 */ /* 0x000fe20007810000 */
[----:B------:R-:W-:Y:S01]  /*3670*/  ULDC UR25, c[0x0][0x328] ;  /* 0x0000ca0000197ab9 */ /* 0x000fe20000000800 */
[----:B------:R-:W-:Y:S01]  /*3680*/  FSEL R63, R63, -INF , !P0 ;  /* 0xff8000003f3f7808 */ /* 0x000fe20004000000 */
[----:B------:R-:W-:Y:S01]  /*3690*/  LDSM.16.MT88.4 R80, [R190+0x4100] ;  /* 0x00410000be50783b */ /* 0x000fe20000004200 */
[----:B------:R-:W-:Y:S01]  /*36a0*/  ISETP.GT.AND P0, PT, R20, 0x10, P2 ;  /* 0x000000101400780c */ /* 0x000fe20001704270 */
[----:B------:R-:W-:Y:S01]  /*36b0*/  UIADD3 UR21, UR21, -0x2, URZ ;  /* 0xfffffffe15157890 */ /* 0x000fe2000fffe03f */
[----:B------:R-:W-:Y:S01]  /*36c0*/  FMNMX.FTZ R21, R6, R21, !PT ;  /* 0x0000001506157209 */ /* 0x000fe20007810000 */
[----:B------:R-:W-:Y:S01]  /*36d0*/  LDSM.16.MT88.4 R88, [R189+0x4100] ;  /* 0x00410000bd58783b */ /* 0x000fe20000004200 */
[----:B------:R-:W-:Y:S01]  /*36e0*/  ISETP.LT.OR P0, PT, R0, 0x11, P0 ;  /* 0x000000110000780c */ /* 0x000fe20000701670 */
[----:B------:R-:W-:Y:S01]  /*36f0*/  UIADD3 UR25, UR4, UR25, URZ ;  /* 0x0000001904197290 */ /* 0x000fe2000fffe03f */
[----:B------:R-:W-:Y:S01]  /*3700*/  FMNMX.FTZ R21, R156, R21, !PT ;  /* 0x000000159c157209 */ /* 0x000fe20007810000 */
[----:B------:R-:W-:Y:S01]  /*3710*/  LDSM.16.MT88.4 R136, [R190+0x900] ;  /* 0x00090000be88783b */ /* 0x000fe20000004200 */
[----:B------:R-:W-:-:S02]  /*3720*/  FSEL R19, R58, -INF , !P0 ;  /* 0xff8000003a137808 */ /* 0x000fc40004000000 */
[----:B------:R-:W-:Y:S01]  /*3730*/  ISETP.GT.AND P0, PT, R20, 0x11, P2 ;  /* 0x000000111400780c */ /* 0x000fe20001704270 */
[----:B------:R-:W-:Y:S01]  /*3740*/  LDSM.16.MT88.4 R132, [R189+0x900] ;  /* 0x00090000bd84783b */ /* 0x000fe20000004200 */
[----:B------:R-:W-:Y:S02]  /*3750*/  FMNMX.FTZ R21, R164, R21, !PT ;  /* 0x00000015a4157209 */ /* 0x000fe40007810000 */
[----:B------:R-:W-:Y:S01]  /*3760*/  ISETP.LT.OR P0, PT, R0, 0x12, P0 ;  /* 0x000000120000780c */ /* 0x000fe20000701670 */
[----:B------:R-:W-:Y:S01]  /*3770*/  LDSM.16.MT88.4 R32, [R188+0x900] ;  /* 0x00090000bc20783b */ /* 0x000fe20000004200 */
[----:B------:R-:W-:Y:S02]  /*3780*/  FMNMX.FTZ R21, R162, R21, !PT ;  /* 0x00000015a2157209 */ /* 0x000fe40007810000 */
[----:B------:R-:W-:Y:S01]  /*3790*/  FSEL R17, R59, -INF , !P0 ;  /* 0xff8000003b117808 */ /* 0x000fe20004000000 */
[----:B------:R-:W-:Y:S01]  /*37a0*/  LDSM.16.MT88.4 R28, [R190+0x2900] ;  /* 0x00290000be1c783b */ /* 0x000fe20000004200 */
[----:B------:R-:W-:-:S02]  /*37b0*/  ISETP.GT.AND P0, PT, R20, 0x18, P2 ;  /* 0x000000181400780c */ /* 0x000fc40001704270 */
[----:B------:R-:W-:Y:S01]  /*37c0*/  FMNMX.FTZ R21, R158, R21, !PT ;  /* 0x000000159e157209 */ /* 0x000fe20007810000 */
[----:B------:R-:W-:Y:S01]  /*37d0*/  LDSM.16.MT88.4 R56, [R189+0x2100] ;  /* 0x00210000bd38783b */ /* 0x000fe20000004200 */
        /* <DEDUP_REMOVED lines=10> */
[----:B------:R-:W-:-:S03]  /*3880*/  ISETP.LT.OR P0, PT, R0, 0x21, P0 ;  /* 0x000000210000780c */ /* 0x000fc60000701670 */
[----:B------:R-:W1:Y:S01]  /*3890*/  SHFL.BFLY PT, R21, R22, 0x2, 0x1f ;  /* 0x0c401f0016157f89 */ /* 0x000e6200000e0000 */
[----:B------:R-:W-:Y:S02]  /*38a0*/  FSEL R173, R50, -INF , !P0 ;  /* 0xff80000032ad7808 */ /* 0x000fe40004000000 */
[----:B------:R-:W-:-:S04]  /*38b0*/  ISETP.GT.AND P0, PT, R20, 0x21, P2 ;  /* 0x000000211400780c */ /* 0x000fc80001704270 */
[----:B------:R-:W-:-:S04]  /*38c0*/  ISETP.LT.OR P0, PT, R0, 0x22, P0 ;  /* 0x000000220000780c */ /* 0x000fc80000701670 */
[----:B------:R-:W-:Y:S02]  /*38d0*/  FSEL R163, R51, -INF , !P0 ;  /* 0xff80000033a37808 */ /* 0x000fe40004000000 */
[----:B------:R-:W-:Y:S01]  /*38e0*/  ISETP.GT.AND P0, PT, R20, RZ, P2 ;  /* 0x000000ff1400720c */ /* 0x000fe20001704270 */
[----:B------:R-:W-:Y:S03]  /*38f0*/  LDSM.16.MT88.4 R48, [R190+0x2100] ;  /* 0x00210000be30783b */ /* 0x000fe60000004200 */
[----:B------:R-:W-:-:S04]  /*3900*/  ISETP.LT.OR P0, PT, R0, 0x1, P0 ;  /* 0x000000010000780c */ /* 0x000fc80000701670 */
[----:B------:R-:W-:Y:S02]  /*3910*/  FSEL R14, R14, -INF , !P0 ;  /* 0xff8000000e0e7808 */ /* 0x000fe40004000000 */
        /* <DEDUP_REMOVED lines=17> */
[----:B------:R-:W-:Y:S02]  /*3a30*/  ISETP.GT.AND P0, PT, R20, 0x31, P2 ;  /* 0x000000311400780c */ /* 0x000fe40001704270 */
[----:B------:R-:W-:Y:S02]  /*3a40*/  FMNMX.FTZ R24, R163, R24, !PT ;  /* 0x00000018a3187209 */ /* 0x000fe40007810000 */
[----:B------:R-:W-:Y:S02]  /*3a50*/  ISETP.LT.OR P0, PT, R0, 0x32, P0 ;  /* 0x000000320000780c */ /* 0x000fe40000701670 */
[----:B------:R-:W-:Y:S02]  /*3a60*/  FMNMX.FTZ R24, R171, R24, !PT ;  /* 0x00000018ab187209 */ /* 0x000fe40007810000 */
[----:B------:R-:W-:Y:S02]  /*3a70*/  FSEL R143, R43, -INF , !P0 ;  /* 0xff8000002b8f7808 */ /* 0x000fe40004000000 */
[----:B------:R-:W-:Y:S01]  /*3a80*/  ISETP.GT.AND P0, PT, R20, 0x38, P2 ;  /* 0x000000381400780c */ /* 0x000fe20001704270 */
[----:B------:R-:W-:Y:S01]  /*3a90*/  LDSM.16.MT88.4 R40, [R195+0x2100] ;  /* 0x00210000c328783b */ /* 0x000fe20000004200 */
[----:B------:R-:W-:-:S02]  /*3aa0*/  FMNMX.FTZ R24, R165, R24, !PT ;  /* 0x00000018a5187209 */ /* 0x000fc40007810000 */
[----:B------:R-:W-:Y:S02]  /*3ab0*/  ISETP.GT.AND P2, PT, R20, 0x39, P2 ;  /* 0x000000391400780c */ /* 0x000fe40001744270 */
[C---:B------:R-:W-:Y:S02]  /*3ac0*/  ISETP.LT.OR P0, PT, R0.reuse, 0x39, P0 ;  /* 0x000000390000780c */ /* 0x040fe40000701670 */
[----:B------:R-:W-:Y:S02]  /*3ad0*/  FMNMX.FTZ R20, R167, R24, !PT ;  /* 0x00000018a7147209 */ /* 0x000fe40007810000 */
[----:B------:R-:W-:Y:S02]  /*3ae0*/  ISETP.LT.OR P2, PT, R0, 0x3a, P2 ;  /* 0x0000003a0000780c */ /* 0x000fe40001741670 */
[----:B------:R-:W-:Y:S02]  /*3af0*/  FSEL R141, R74, -INF , !P0 ;  /* 0xff8000004a8d7808 */ /* 0x000fe40004000000 */
[----:B------:R-:W-:-:S02]  /*3b00*/  FMNMX.FTZ R20, R143, R20, !PT ;  /* 0x000000148f147209 */ /* 0x000fc40007810000 */
[----:B------:R-:W-:Y:S02]  /*3b10*/  FSEL R161, R75, -INF , !P2 ;  /* 0xff8000004ba17808 */ /* 0x000fe40005000000 */
[----:B------:R-:W-:Y:S01]  /*3b20*/  FMNMX.FTZ R20, R141, R20, !PT ;  /* 0x000000148d147209 */ /* 0x000fe20007810000 */
[----:B------:R-:W-:Y:S01]  /*3b30*/  LDSM.16.MT88.4 R72, [R195+0x4100] ;  /* 0x00410000c348783b */ /* 0x000fe20000004200 */
[----:B-1----:R-:W-:Y:S02]  /*3b40*/  FMNMX.FTZ R25, R22, R21, !PT ;  /* 0x0000001516197209 */ /* 0x002fe40007810000 */
[----:B------:R-:W-:-:S03]  /*3b50*/  FMNMX.FTZ R23, R161, R20, !PT ;  /* 0x00000014a1177209 */ /* 0x000fc60007810000 */
[----:B------:R-:W1:Y:S04]  /*3b60*/  SHFL.BFLY PT, R0, R25, 0x1, 0x1f ;  /* 0x0c201f0019007f89 */ /* 0x000e6800000e0000 */
[----:B------:R-:W2:Y:S01]  /*3b70*/  SHFL.BFLY PT, R20, R23, 0x2, 0x1f ;  /* 0x0c401f0017147f89 */ /* 0x000ea200000e0000 */
[----:B-1----:R-:W-:-:S03]  /*3b80*/  FMNMX.FTZ R0, R25, R0, !PT ;  /* 0x0000000019007209 */ /* 0x002fc60007810000 */
[----:B------:R-:W-:Y:S01]  /*3b90*/  LDSM.16.MT88.4 R24, [R195+0x900] ;  /* 0x00090000c318783b */ /* 0x000fe20000004200 */
[----:B--2---:R-:W-:Y:S01]  /*3ba0*/  FMNMX.FTZ R21, R23, R20, !PT ;  /* 0x0000001417157209 */ /* 0x004fe20007810000 */
[C---:B------:R-:W-:Y:S01]  /*3bb0*/  FMUL.FTZ R169, R0.reuse, c[0x0][0x2d0] ;  /* 0x0000b40000a97a20 */ /* 0x040fe20000410000 */
[----:B------:R-:W-:-:S03]  /*3bc0*/  FSETP.NEU.FTZ.AND P0, PT, R0, -INF , PT ;  /* 0xff8000000000780b */ /* 0x000fc60003f1d000 */
[----:B------:R-:W1:Y:S01]  /*3bd0*/  SHFL.BFLY PT, R20, R21, 0x1, 0x1f ;  /* 0x0c201f0015147f89 */ /* 0x000e6200000e0000 */
        /* <DEDUP_REMOVED lines=19> */
[----:B------:R-:W-:-:S03]  /*3d10*/  FFMA.FTZ R168, R168, c[0x0][0x2d0], -R169 ;  /* 0x0000b400a8a87a23 */ /* 0x000fc600000108a9 */
[----:B------:R-:W-:Y:S02]  /*3d20*/  FSEL R160, R160, RZ, P0 ;  /* 0x000000ffa0a07208 */ /* 0x000fe40000000000 */
[----:B------:R-:W-:Y:S02]  /*3d30*/  PLOP3.LUT P0, PT, PT, PT, UP1, 0x40, 0x0 ;  /* 0x000000000000781c */ /* 0x000fe40003f0e818 */
[----:B------:R-:W1:Y:S01]  /*3d40*/  MUFU.EX2 R148, R148 ;  /* 0x0000009400947308 */ /* 0x000e620000000800 */
[--C-:B------:R-:W-:Y:S01]  /*3d50*/  FFMA.FTZ R149, R14, c[0x0][0x2d0], -R160.reuse ;  /* 0x0000b4000e957a23 */ /* 0x100fe200000108a0 */
[----:B--2---:R-:W-:Y:S01]  /*3d60*/  F2FP.BF16.PACK_AB R96, R154, R155 ;  /* 0x0000009b9a60723e */ /* 0x004fe200000010ff */
[--C-:B------:R-:W-:Y:S02]  /*3d70*/  FFMA.FTZ R150, R11, c[0x0][0x2d0], -R160.reuse ;  /* 0x0000b4000b967a23 */ /* 0x100fe400000108a0 */
[--C-:B------:R-:W-:Y:S02]  /*3d80*/  FFMA.FTZ R151, R5, c[0x0][0x2d0], -R160.reuse ;  /* 0x0000b40005977a23 */ /* 0x100fe400000108a0 */
[----:B------:R-:W-:Y:S01]  /*3d90*/  FFMA.FTZ R144, R63, c[0x0][0x2d0], -R160 ;  /* 0x0000b4003f907a23 */ /* 0x000fe200000108a0 */
[----:B------:R-:W-:Y:S01]  /*3da0*/  MUFU.EX2 R149, R149 ;  /* 0x0000009500957308 */ /* 0x000fe20000000800 */
[----:B------:R-:W-:-:S02]  /*3db0*/  FFMA.FTZ R11, R6, c[0x0][0x2d0], -R169 ;  /* 0x0000b400060b7a23 */ /* 0x000fc400000108a9 */
[----:B------:R-:W2:Y:S01]  /*3dc0*/  LDSM.16.MT88.4 R4, [R188+0x4100] ;  /* 0x00410000bc04783b */ /* 0x000ea20000004200 */
[--C-:B------:R-:W-:Y:S02]  /*3dd0*/  FFMA.FTZ R3, R15, c[0x0][0x2d0], -R160.reuse ;  /* 0x0000b4000f037a23 */ /* 0x100fe400000108a0 */
[--C-:B------:R-:W-:Y:S02]  /*3de0*/  FFMA.FTZ R2, R13, c[0x0][0x2d0], -R160.reuse ;  /* 0x0000b4000d027a23 */ /* 0x100fe400000108a0 */
[----:B------:R-:W3:Y:S01]  /*3df0*/  MUFU.EX2 R150, R150 ;  /* 0x0000009600967308 */ /* 0x000ee20000000800 */
[----:B------:R-:W4:Y:S01]  /*3e00*/  LDSM.16.MT88.4 R12, [R195+0x2900] ;  /* 0x00290000c30c783b */ /* 0x000f220000004200 */
[----:B-1----:R-:W-:Y:S01]  /*3e10*/  F2FP.BF16.PACK_AB R98, R148, R153 ;  /* 0x000000999462723e */ /* 0x002fe200000010ff */
[--C-:B------:R-:W-:Y:S02]  /*3e20*/  FFMA.FTZ R145, R19, c[0x0][0x2d0], -R160.reuse ;  /* 0x0000b40013917a23 */ /* 0x100fe400000108a0 */
[----:B------:R-:W-:-:S02]  /*3e30*/  FFMA.FTZ R10, R17, c[0x0][0x2d0], -R160 ;  /* 0x0000b400110a7a23 */ /* 0x000fc400000108a0 */
[----:B------:R-:W1:Y:S01]  /*3e40*/  LDSM.16.MT88.4 R16, [R188+0x2900] ;  /* 0x00290000bc10783b */ /* 0x000e620000004200 */
[----:B------:R-:W-:Y:S01]  /*3e50*/  MUFU.EX2 R151, R151 ;  /* 0x0000009700977308 */ /* 0x000fe20000000800 */
[--C-:B------:R-:W-:Y:S02]  /*3e60*/  FFMA.FTZ R162, R173, c[0x0][0x2d0], -R160.reuse ;  /* 0x0000b400ada27a23 */ /* 0x100fe400000108a0 */
[--C-:B------:R-:W-:Y:S02]  /*3e70*/  FFMA.FTZ R163, R163, c[0x0][0x2d0], -R160.reuse ;  /* 0x0000b400a3a37a23 */ /* 0x100fe400000108a0 */
[--C-:B------:R-:W-:Y:S02]  /*3e80*/  FFMA.FTZ R164, R171, c[0x0][0x2d0], -R160.reuse ;  /* 0x0000b400aba47a23 */ /* 0x100fe400000108a0 */
[----:B------:R-:W-:Y:S01]  /*3e90*/  FFMA.FTZ R165, R165, c[0x0][0x2d0], -R160 ;  /* 0x0000b400a5a57a23 */ /* 0x000fe200000108a0 */
[----:B------:R-:W5:Y:S01]  /*3ea0*/  MUFU.EX2 R144, R144 ;  /* 0x0000009000907308 */ /* 0x000f620000000800 */
[----:B---3--:R-:W-:Y:S01]  /*3eb0*/  F2FP.BF16.PACK_AB R97, R150, R149 ;  /* 0x000000959661723e */ /* 0x008fe200000010ff */
[----:B------:R-:W-:-:S02]  /*3ec0*/  FFMA.FTZ R171, R166, c[0x0][0x2d0], -R169 ;  /* 0x0000b400a6ab7a23 */ /* 0x000fc400000108a9 */
[--C-:B------:R-:W-:Y:S02]  /*3ed0*/  FFMA.FTZ R166, R142, c[0x0][0x2d0], -R169.reuse ;  /* 0x0000b4008ea67a23 */ /* 0x100fe400000108a9 */
[----:B------:R-:W-:Y:S02]  /*3ee0*/  FFMA.FTZ R169, R140, c[0x0][0x2d0], -R169 ;  /* 0x0000b4008ca97a23 */ /* 0x000fe400000108a9 */
[----:B------:R-:W-:Y:S01]  /*3ef0*/  MUFU.EX2 R152, R152 ;  /* 0x0000009800987308 */ /* 0x000fe20000000800 */
[--C-:B------:R-:W-:Y:S02]  /*3f00*/  FFMA.FTZ R167, R167, c[0x0][0x2d0], -R160.reuse ;  /* 0x0000b400a7a77a23 */ /* 0x100fe400000108a0 */
[--C-:B------:R-:W-:Y:S02]  /*3f10*/  FFMA.FTZ R170, R143, c[0x0][0x2d0], -R160.reuse ;  /* 0x0000b4008faa7a23 */ /* 0x100fe400000108a0 */
[--C-:B------:R-:W-:Y:S02]  /*3f20*/  FFMA.FTZ R172, R141, c[0x0][0x2d0], -R160.reuse ;  /* 0x0000b4008dac7a23 */ /* 0x100fe400000108a0 */
[----:B------:R-:W-:Y:S01]  /*3f30*/  FFMA.FTZ R207, R161, c[0x0][0x2d0], -R160 ;  /* 0x0000b400a1cf7a23 */ /* 0x000fe200000108a0 */
[----:B-----5:R-:W-:Y:S01]  /*3f40*/  F2FP.BF16.PACK_AB R99, R144, R151 ;  /* 0x000000979063723e */ /* 0x020fe200000010ff */
[----:B------:R-:W3:Y:S01]  /*3f50*/  MUFU.EX2 R147, R147 ;  /* 0x0000009300937308 */ /* 0x000ee20000000800 */
[----:B------:R-:W-:Y:S01]  /*3f60*/  FADD.FTZ R154, R155, R154 ;  /* 0x0000009a9b9a7221 */ /* 0x000fe20000010000 */
[----:B------:R-:W-:Y:S01]  /*3f70*/  LDSM.16.MT88.4 R140, [R190+0x1900] ;  /* 0x00190000be8c783b */ /* 0x000fe20000004200 */
[----:B------:R-:W-:-:S02]  /*3f80*/  FADD.FTZ R150, R149, R150 ;  /* 0x0000009695967221 */ /* 0x000fc40000010000 */
[----:B------:R-:W-:Y:S01]  /*3f90*/  FADD.FTZ R153, R153, R154 ;  /* 0x0000009a99997221 */ /* 0x000fe20000010000 */
[----:B------:R-:W-:Y:S01]  /*3fa0*/  HMMA.16816.F32.BF16 R36, R96, R40, RZ ;  /* 0x000000286024723c */ /* 0x000fe200000418ff */
[----:B------:R-:W-:Y:S01]  /*3fb0*/  FADD.FTZ R151, R151, R150 ;  /* 0x0000009697977221 */ /* 0x000fe20000010000 */
[----:B------:R-:W-:Y:S01]  /*3fc0*/  MUFU.EX2 R146, R146 ;  /* 0x0000009200927308 */ /* 0x000fe20000000800 */
[----:B------:R-:W-:Y:S02]  /*3fd0*/  FADD.FTZ R153, R148, R153 ;  /* 0x0000009994997221 */ /* 0x000fe40000010000 */
[----:B------:R-:W-:-:S03]  /*3fe0*/  FADD.FTZ R144, R144, R151 ;  /* 0x0000009790907221 */ /* 0x000fc60000010000 */
        /* <DEDUP_REMOVED lines=43> */
[----:B---3--:R-:W-:Y:S01]  /*42a0*/  F2FP.BF16.PACK_AB R4, R147, R152 ;  /* 0x000000989304723e */ /* 0x008fe200000010ff */
        /* <DEDUP_REMOVED lines=148> */
.L_x_1875:
[----:B------:R-:W-:Y:S02]  /*4bf0*/  UISETP.NE.AND UP0, UPT, UR24, 0x1, UPT ;  /* 0x000000011800788c */ /* 0x000fe4000bf05270 */
[----:B------:R-:W-:Y:S02]  /*4c00*/  ULDC.64 UR4, c[0x0][0x330] ;  /* 0x0000cc0000047ab9 */ /* 0x000fe40000000a00 */
[----:B------:R-:W-:-:S07]  /*4c10*/  UIMAD.WIDE.U32 UR28, UR26, UR4, URZ ;  /* 0x000000041a1c72a5 */ /* 0x000fce000f8e003f */
[----:B------:R-:W-:Y:S02]  /*4c20*/  @UP0 UMOV UR27, UR29 ;  /* 0x0000001d001b0c82 */ /* 0x000fe40008000000 */
[----:B------:R-:W-:Y:S02]  /*4c30*/  @UP0 USHF.R.U32.HI UR26, URZ, UR5, UR27 ;  /* 0x000000053f1a0299 */ /* 0x000fe4000801161b */
.L_x_1876:
[----:B------:R-:W-:Y:S02]  /*4c40*/  ULDC UR4, c[0x0][0x32c] ;  /* 0x0000cb0000047ab9 */ /* 0x000fe40000000800 */
[----:B------:R-:W-:-:S04]  /*4c50*/  UIMAD UR4, UR26, UR24, UR4 ;  /* 0x000000181a0472a4 */ /* 0x000fc8000f8e0204 */
[----:B------:R-:W-:-:S04]  /*4c60*/  UISETP.LT.AND UP0, UPT, UR25, UR4, UPT ;  /* 0x000000041900728c */ /* 0x000fc8000bf01270 */
[----:B------:R-:W-:-:S04]  /*4c70*/  USEL UR25, UR25, UR4, UP0 ;  /* 0x0000000419197287 */ /* 0x000fc80008000000 */
.L_x_1874:
        /* <DEDUP_REMOVED lines=17> */
.L_x_1888:
        /* <DEDUP_REMOVED lines=56> */
.L_x_1878:
[C---:B--23--:R-:W-:Y:S01]  /*5110*/  HMMA.16816.F32.BF16 R4, R132.reuse, R136, RZ ;  /* 0x000000888404723c */ /* 0x04cfe200000418ff */
[----:B------:R-:W0:Y:S01]  /*5120*/  LDGDEPBAR ;  /* 0x00000000000079af */ /* 0x000e220000000000 */
[----:B------:R-:W-:Y:S06]  /*5130*/  UISETP.GT.AND UP0, UPT, UR21, UR7, UPT ;  /* 0x000000071500728c */ /* 0x000fec000bf04270 */
[C---:B------:R-:W-:Y:S01]  /*5140*/  HMMA.16816.F32.BF16 R8, R132.reuse, R138, RZ ;  /* 0x0000008a8408723c */ /* 0x040fe200000418ff */
[----:B------:R-:W-:Y:S01]  /*5150*/  LDSM.16.M88.4 R136, [R193+0xc100] ;  /* 0x00c10000c188783b */ /* 0x000fe20000000200 */
[----:B------:R-:W-:Y:S06]  /*5160*/  PLOP3.LUT P0, PT, PT, PT, UP0, 0x40, 0x0 ;  /* 0x000000000000781c */ /* 0x000fec0003f0e808 */
[C---:B----4-:R-:W-:Y:S08]  /*5170*/  HMMA.16816.F32.BF16 R12, R132.reuse, R140, RZ ;  /* 0x0000008c840c723c */ /* 0x050ff000000418ff */
[C---:B------:R-:W-:Y:S01]  /*5180*/  HMMA.16816.F32.BF16 R16, R132.reuse, R142, RZ ;  /* 0x0000008e8410723c */ /* 0x040fe200000418ff */
[----:B------:R-:W2:Y:S07]  /*5190*/  LDSM.16.M88.4 R140, [R192+0x6100] ;  /* 0x00610000c08c783b */ /* 0x000eae0000000200 */
[C---:B-1----:R-:W-:Y:S08]  /*51a0*/  HMMA.16816.F32.BF16 R20, R132.reuse, R144, RZ ;  /* 0x000000908414723c */ /* 0x042ff000000418ff */
[C---:B------:R-:W-:Y:S01]  /*51b0*/  HMMA.16816.F32.BF16 R24, R132.reuse, R146, RZ ;  /* 0x000000928418723c */ /* 0x040fe200000418ff */
[----:B------:R-:W1:Y:S07]  /*51c0*/  LDSM.16.M88.4 R144, [R192+0x6900] ;  /* 0x00690000c090783b */ /* 0x000e6e0000000200 */
[C---:B------:R-:W-:Y:S08]  /*51d0*/  HMMA.16816.F32.BF16 R28, R132.reuse, R148, RZ ;  /* 0x00000094841c723c */ /* 0x040ff000000418ff */
[----:B------:R-:W-:Y:S01]  /*51e0*/  HMMA.16816.F32.BF16 R32, R132, R150, RZ ;  /* 0x000000968420723c */ /* 0x000fe200000418ff */
[----:B------:R-:W3:Y:S06]  /*51f0*/  LDSM.16.M88.4 R132, [R192+0x7100] ;  /* 0x00710000c084783b */ /* 0x000eec0000000200 */
[----:B------:R-:W4:Y:S01]  /*5200*/  LDSM.16.M88.4 R148, [R192+0x7900] ;  /* 0x00790000c094783b */ /* 0x000f220000000200 */
[C---:B------:R-:W-:Y:S08]  /*5210*/  HMMA.16816.F32.BF16 R4, R152.reuse, R156, R4 ;  /* 0x0000009c9804723c */ /* 0x040ff00000041804 */
[C---:B------:R-:W-:Y:S01]  /*5220*/  HMMA.16816.F32.BF16 R8, R152.reuse, R158, R8 ;  /* 0x0000009e9808723c */ /* 0x040fe20000041808 */
[----:B------:R-:W-:Y:S07]  /*5230*/  LDSM.16.M88.4 R156, [R191+0xc100] ;  /* 0x00c10000bf9c783b */ /* 0x000fee0000000200 */
[C---:B------:R-:W-:Y:S08]  /*5240*/  HMMA.16816.F32.BF16 R12, R152.reuse, R160, R12 ;  /* 0x000000a0980c723c */ /* 0x040ff0000004180c */
[C---:B------:R-:W-:Y:S01]  /*5250*/  HMMA.16816.F32.BF16 R16, R152.reuse, R162, R16 ;  /* 0x000000a29810723c */ /* 0x040fe20000041810 */
[----:B------:R-:W5:Y:S07]  /*5260*/  LDSM.16.M88.4 R160, [R184] ;  /* 0x00000000b8a0783b */ /* 0x000f6e0000000200 */
[C---:B------:R-:W-:Y:S08]  /*5270*/  HMMA.16816.F32.BF16 R20, R152.reuse, R164, R20 ;  /* 0x000000a49814723c */ /* 0x040ff00000041814 */
[C---:B------:R-:W-:Y:S01]  /*5280*/  HMMA.16816.F32.BF16 R24, R152.reuse, R166, R24 ;  /* 0x000000a69818723c */ /* 0x040fe20000041818 */
[----:B------:R-:W3:Y:S07]  /*5290*/  LDSM.16.M88.4 R164, [R184+0x800] ;  /* 0x00080000b8a4783b */ /* 0x000eee0000000200 */
[C---:B------:R-:W-:Y:S08]  /*52a0*/  HMMA.16816.F32.BF16 R28, R152.reuse, R168, R28 ;  /* 0x000000a8981c723c */ /* 0x040ff0000004181c */
[----:B------:R-:W-:Y:S01]  /*52b0*/  HMMA.16816.F32.BF16 R32, R152, R170, R32 ;  /* 0x000000aa9820723c */ /* 0x000fe20000041820 */
[----:B------:R-:W4:Y:S06]  /*52c0*/  LDSM.16.M88.4 R152, [R184+0x1000] ;  /* 0x00100000b898783b */ /* 0x000f2c0000000200 */
[----:B------:R-:W4:Y:S01]  /*52d0*/  LDSM.16.M88.4 R168, [R184+0x1800] ;  /* 0x00180000b8a8783b */ /* 0x000f220000000200 */
[C---:B--2---:R-:W-:Y:S08]  /*52e0*/  HMMA.16816.F32.BF16 R4, R136.reuse, R140, R4 ;  /* 0x0000008c8804723c */ /* 0x044ff00000041804 */
[C---:B------:R-:W-:Y:S01]  /*52f0*/  HMMA.16816.F32.BF16 R8, R136.reuse, R142, R8 ;  /* 0x0000008e8808723c */ /* 0x040fe20000041808 */
[----:B------:R-:W-:Y:S07]  /*5300*/  LDSM.16.M88.4 R140, [R197+0x8100] ;  /* 0x00810000c58c783b */ /* 0x000fee0000000200 */
[C---:B-1----:R-:W-:Y:S08]  /*5310*/  HMMA.16816.F32.BF16 R12, R136.reuse, R144, R12 ;  /* 0x00000090880c723c */ /* 0x042ff0000004180c */
[C---:B------:R-:W-:Y:S01]  /*5320*/  HMMA.16816.F32.BF16 R16, R136.reuse, R146, R16 ;  /* 0x000000928810723c */ /* 0x040fe20000041810 */
[----:B------:R-:W-:Y:S07]  /*5330*/  LDSM.16.M88.4 R144, [R197+0x8900] ;  /* 0x00890000c590783b */ /* 0x000fee0000000200 */
[C---:B---3--:R-:W-:Y:S08]  /*5340*/  HMMA.16816.F32.BF16 R20, R136.reuse, R132, R20 ;  /* 0x000000848814723c */ /* 0x048ff00000041814 */
[C---:B------:R-:W-:Y:S01]  /*5350*/  HMMA.16816.F32.BF16 R24, R136.reuse, R134, R24 ;  /* 0x000000868818723c */ /* 0x040fe20000041818 */
[----:B------:R-:W1:Y:S07]  /*5360*/  LDSM.16.M88.4 R132, [R198+0x10100] ;  /* 0x01010000c684783b */ /* 0x000e6e0000000200 */
[C---:B----4-:R-:W-:Y:S08]  /*5370*/  HMMA.16816.F32.BF16 R28, R136.reuse, R148, R28 ;  /* 0x00000094881c723c */ /* 0x050ff0000004181c */
[----:B------:R-:W-:Y:S01]  /*5380*/  HMMA.16816.F32.BF16 R32, R136, R150, R32 ;  /* 0x000000968820723c */ /* 0x000fe20000041820 */
[----:B------:R-:W2:Y:S06]  /*5390*/  LDSM.16.M88.4 R136, [R197+0x9100] ;  /* 0x00910000c588783b */ /* 0x000eac0000000200 */
[----:B------:R-:W3:Y:S01]  /*53a0*/  LDSM.16.M88.4 R148, [R197+0x9900] ;  /* 0x00990000c594783b */ /* 0x000ee20000000200 */
[C---:B-----5:R-:W-:Y:S08]  /*53b0*/  HMMA.16816.F32.BF16 R4, R156.reuse, R160, R4 ;  /* 0x000000a09c04723c */ /* 0x060ff00000041804 */
[C---:B------:R-:W-:Y:S01]  /*53c0*/  HMMA.16816.F32.BF16 R8, R156.reuse, R162, R8 ;  /* 0x000000a29c08723c */ /* 0x040fe20000041808 */
[----:B------:R-:W-:Y:S07]  /*53d0*/  LDSM.16.M88.4 R160, [R183] ;  /* 0x00000000b7a0783b */ /* 0x000fee0000000200 */
[C---:B------:R-:W-:Y:S08]  /*53e0*/  HMMA.16816.F32.BF16 R12, R156.reuse, R164, R12 ;  /* 0x000000a49c0c723c */ /* 0x040ff0000004180c */
[C---:B------:R-:W-:Y:S01]  /*53f0*/  HMMA.16816.F32.BF16 R16, R156.reuse, R166, R16 ;  /* 0x000000a69c10723c */ /* 0x040fe20000041810 */
[----:B------:R-:W-:Y:S07]  /*5400*/  LDSM.16.M88.4 R164, [R182] ;  /* 0x00000000b6a4783b */ /* 0x000fee0000000200 */
[C---:B------:R-:W-:Y:S08]  /*5410*/  HMMA.16816.F32.BF16 R20, R156.reuse, R152, R20 ;  /* 0x000000989c14723c */ /* 0x040ff00000041814 */
[C---:B------:R-:W-:Y:S01]  /*5420*/  HMMA.16816.F32.BF16 R24, R156.reuse, R154, R24 ;  /* 0x0000009a9c18723c */ /* 0x040fe20000041818 */
[----:B------:R-:W4:Y:S07]  /*5430*/  LDSM.16.M88.4 R152, [R194+0x10100] ;  /* 0x01010000c298783b */ /* 0x000f2e0000000200 */
[C---:B------:R-:W-:Y:S08]  /*5440*/  HMMA.16816.F32.BF16 R28, R156.reuse, R168, R28 ;  /* 0x000000a89c1c723c */ /* 0x040ff0000004181c */
[----:B------:R-:W-:Y:S01]  /*5450*/  HMMA.16816.F32.BF16 R32, R156, R170, R32 ;  /* 0x000000aa9c20723c */ /* 0x000fe20000041820 */
[----:B------:R-:W5:Y:S06]  /*5460*/  LDSM.16.M88.4 R156, [R181] ;  /* 0x00000000b59c783b */ /* 0x000f6c0000000200 */
[----:B------:R-:W3:Y:S01]  /*5470*/  LDSM.16.M88.4 R168, [R180] ;  /* 0x00000000b4a8783b */ /* 0x000ee20000000200 */
        /* <DEDUP_REMOVED lines=9> */
[C---:B---3--:R-:W-:Y:S08]  /*5510*/  HMMA.16816.F32.BF16 R28, R132.reuse, R148, R28 ;  /* 0x00000094841c723c */ /* 0x048ff0000004181c */
[----:B------:R-:W-:Y:S01]  /*5520*/  HMMA.16816.F32.BF16 R32, R132, R150, R32 ;  /* 0x000000968420723c */ /* 0x000fe20000041820 */
[----:B------:R-:W2:Y:S06]  /*5530*/  LDSM.16.M88.4 R132, [R192+0x9100] ;  /* 0x00910000c084783b */ /* 0x000eac0000000200 */
[----:B------:R-:W3:Y:S01]  /*5540*/  LDSM.16.M88.4 R148, [R192+0x9900] ;  /* 0x00990000c094783b */ /* 0x000ee20000000200 */
[C---:B----4-:R-:W-:Y:S08]  /*5550*/  HMMA.16816.F32.BF16 R4, R152.reuse, R160, R4 ;  /* 0x000000a09804723c */ /* 0x050ff00000041804 */
[C---:B------:R-:W-:Y:S01]  /*5560*/  HMMA.16816.F32.BF16 R8, R152.reuse, R162, R8 ;  /* 0x000000a29808723c */ /* 0x040fe20000041808 */
[----:B------:R-:W-:Y:S07]  /*5570*/  LDSM.16.M88.4 R160, [R184+0x2000] ;  /* 0x00200000b8a0783b */ /* 0x000fee0000000200 */
[C---:B------:R-:W-:Y:S08]  /*5580*/  HMMA.16816.F32.BF16 R12, R152.reuse, R164, R12 ;  /* 0x000000a4980c723c */ /* 0x040ff0000004180c */
[C---:B------:R-:W-:Y:S01]  /*5590*/  HMMA.16816.F32.BF16 R16, R152.reuse, R166, R16 ;  /* 0x000000a69810723c */ /* 0x040fe20000041810 */
[----:B------:R-:W-:Y:S07]  /*55a0*/  LDSM.16.M88.4 R164, [R184+0x2800] ;  /* 0x00280000b8a4783b */ /* 0x000fee0000000200 */
[C---:B-----5:R-:W-:Y:S08]  /*55b0*/  HMMA.16816.F32.BF16 R20, R152.reuse, R156, R20 ;  /* 0x0000009c9814723c */ /* 0x060ff00000041814 */
[C---:B------:R-:W-:Y:S01]  /*55c0*/  HMMA.16816.F32.BF16 R24, R152.reuse, R158, R24 ;  /* 0x0000009e9818723c */ /* 0x040fe20000041818 */
[----:B------:R-:W4:Y:S07]  /*55d0*/  LDSM.16.M88.4 R156, [R191+0x10100] ;  /* 0x01010000bf9c783b */ /* 0x000f2e0000000200 */
[C---:B------:R-:W-:Y:S08]  /*55e0*/  HMMA.16816.F32.BF16 R28, R152.reuse, R168, R28 ;  /* 0x000000a8981c723c */ /* 0x040ff0000004181c */
[----:B------:R-:W-:Y:S01]  /*55f0*/  HMMA.16816.F32.BF16 R32, R152, R170, R32 ;  /* 0x000000aa9820723c */ /* 0x000fe20000041820 */
[----:B------:R-:W5:Y:S06]  /*5600*/  LDSM.16.M88.4 R152, [R184+0x3000] ;  /* 0x00300000b898783b */ /* 0x000f6c0000000200 */
[----:B------:R-:W3:Y:S01]  /*5610*/  LDSM.16.M88.4 R168, [R184+0x3800] ;  /* 0x00380000b8a8783b */ /* 0x000ee20000000200 */
        /* <DEDUP_REMOVED lines=15> */
[----:B------:R-:W-:Y:S07]  /*5710*/  LDSM.16.M88.4 R160, [R179] ;  /* 0x00000000b3a0783b */ /* 0x000fee0000000200 */
[C---:B------:R-:W-:Y:S08]  /*5720*/  HMMA.16816.F32.BF16 R12, R156.reuse, R164, R12 ;  /* 0x000000a49c0c723c */ /* 0x040ff0000004180c */
[C---:B------:R-:W-:Y:S01]  /*5730*/  HMMA.16816.F32.BF16 R16, R156.reuse, R166, R16 ;  /* 0x000000a69c10723c */ /* 0x040fe20000041810 */
[----:B------:R-:W-:Y:S07]  /*5740*/  LDSM.16.M88.4 R164, [R178] ;  /* 0x00000000b2a4783b */ /* 0x000fee0000000200 */
[C---:B-----5:R-:W-:Y:S08]  /*5750*/  HMMA.16816.F32.BF16 R20, R156.reuse, R152, R20 ;  /* 0x000000989c14723c */ /* 0x060ff00000041814 */
        /* <DEDUP_REMOVED lines=40> */
[C---:B---3--:R-:W-:Y:S08]  /*59e0*/  HMMA.16816.F32.BF16 R28, R136.reuse, R148, R28 ;  /* 0x00000094881c723c */ /* 0x048ff0000004181c */
[----:B------:R-:W-:Y:S08]  /*59f0*/  HMMA.16816.F32.BF16 R32, R136, R150, R32 ;  /* 0x000000968820723c */ /* 0x000ff00000041820 */
[C---:B----4-:R-:W-:Y:S08]  /*5a00*/  HMMA.16816.F32.BF16 R4, R156.reuse, R160, R4 ;  /* 0x000000a09c04723c */ /* 0x050ff00000041804 */
        /* <DEDUP_REMOVED lines=8> */
[----:B------:R-:W-:Y:S01]  /*5a90*/  IADD3 R138, -R174, 0x10, RZ ;  /* 0x00000010ae8a7810 */ /* 0x000fe20007ffe1ff */
        /* <DEDUP_REMOVED lines=31> */
[----:B------:R-:W1:Y:S04]  /*5c90*/  SHFL.IDX PT, R0, R140, 0x1, 0x181f ;  /* 0x00381f008c007f89 */ /* 0x000e6800000e0000 */
[----:B------:R-:W2:Y:S04]  /*5ca0*/  SHFL.IDX PT, R133, R134, 0x1, 0x181f ;  /* 0x00381f0086857f89 */ /* 0x000ea800000e0000 */
[----:B------:R-:W3:Y:S01]  /*5cb0*/  SHFL.IDX PT, R135, R134, RZ, 0x181f ;  /* 0x00181fff86877589 */ /* 0x000ee200000e0000 */
[-C--:B-1----:R-:W-:Y:S04]  /*5cc0*/  IADD3 R138, P2, P0, R138, R0.reuse, R175 ;  /* 0x000000008a8a7210 */ /* 0x082fe8000785e0af */
[-C--:B--2---:R-:W-:Y:S02]  /*5cd0*/  IADD3.X R139, RZ, R133.reuse, R214, P2, P0 ;  /* 0x00000085ff8b7210 */ /* 0x084fe400017e04d6 */
        /* <DEDUP_REMOVED lines=18> */
.L_x_1879:
[----:B-1----:R-:W-:Y:S01]  /*5e00*/  IMAD.MOV.U32 R137, RZ, RZ, R203 ;  /* 0x000000ffff897224 */ /* 0x002fe200078e00cb */
        /* <DEDUP_REMOVED lines=10> */
[----:B------:R-:W1:Y:S01]  /*5eb0*/  SHFL.IDX PT, R139, R137, RZ, 0x1c1f ;  /* 0x001c1fff898b7589 */ /* 0x000e6200000e0000 */
[----:B------:R-:W-:Y:S05]  /*5ec0*/  IMAD R133, R0, c[0x0][0x1d0], R133 ;  /* 0x0000740000857a24 */ /* 0x000fea00078e0285 */
[----:B------:R-:W-:Y:S04]  /*5ed0*/  IADD3 R0, R133, -c[0x0][0x168], RZ ;  /* 0x80005a0085007a10 */ /* 0x000fe80007ffe0ff */
[C---:B------:R-:W-:Y:S02]  /*5ee0*/  IADD3 R132, R0.reuse, c[0x0][0x328], RZ ;  /* 0x0000ca0000847a10 */ /* 0x040fe40007ffe0ff */
[----:B------:R-:W-:Y:S03]  /*5ef0*/  IADD3 R0, R0, UR12, RZ ;  /* 0x0000000c00007c10 */ /* 0x000fe6000fffe0ff */
[--C-:B-1----:R-:W-:Y:S02]  /*5f00*/  IMAD.IADD R135, R132, 0x1, R139.reuse ;  /* 0x0000000184877824 */ /* 0x102fe400078e028b */
        /* <DEDUP_REMOVED lines=17> */
.L_x_1882:
[----:B------:R-:W-:Y:S04]  /*6020*/  MOV R134, c[0x0][0x32c] ;  /* 0x0000cb0000867a02 */ /* 0x000fe80000000f00 */
[----:B------:R-:W-:Y:S11]  /*6030*/  ISETP.NE.AND P0, PT, R134, 0x1, PT ;  /* 0x000000018600780c */ /* 0x000ff60003f05270 */
[----:B------:R-:W-:Y:S02]  /*6040*/  @!UPT UIADD3 URZ, URZ, URZ, URZ ;  /* 0x0000003f3f3ff290 */ /* 0x000fe4000fffe03f */
[----:B------:R-:W-:Y:S05]  /*6050*/  @P0 IMAD.HI.U32 R134, R139, c[0x0][0x330], RZ ;  /* 0x0000cc008b860a27 */ /* 0x000fea00078e00ff */
[----:B------:R-:W-:Y:S02]  /*6060*/  @P0 SHF.R.U32.HI R139, RZ, c[0x0][0x334], R134 ;  /* 0x0000cd00ff8b0a19 */ /* 0x000fe40000011686 */
.L_x_1883:
[----:B------:R-:W-:Y:S05]  /*6070*/  BSYNC B0 ;  /* 0x0000000000007941 */ /* 0x000fea0003800000 */
.L_x_1881:
[----:B------:R-:W-:Y:S04]  /*6080*/  IMAD.MOV.U32 R134, RZ, RZ, c[0x0][0x32c] ;  /* 0x0000cb00ff867624 */ /* 0x000fe800078e00ff */
[----:B------:R-:W-:Y:S04]  /*6090*/  IMAD R139, R139, R134, -UR5 ;  /* 0x800000058b8b7e24 */ /* 0x000fe8000f8e0286 */
[----:B------:R-:W-:Y:S05]  /*60a0*/  IMAD.IADD R136, R139, 0x1, -R204 ;  /* 0x000000018b887824 */ /* 0x000fea00078e0acc */
[----:B------:R-:W-:Y:S02]  /*60b0*/  IADD3 R134, R136, c[0x0][0x32c], RZ ;  /* 0x0000cb0088867a10 */ /* 0x000fe40007ffe0ff */
[----:B------:R-:W-:Y:S02]  /*60c0*/  IMNMX R133, R133, R136, !PT ;  /* 0x0000008885857217 */ /* 0x000fe40007800200 */
[----:B------:R-:W-:Y:S02]  /*60d0*/  IMNMX R135, R135, R134, PT ;  /* 0x0000008687877217 */ /* 0x000fe40003800200 */
.L_x_1880:
        /* <DEDUP_REMOVED lines=11> */
[----:B------:R-:W1:Y:S01]  /*6190*/  SHFL.IDX PT, R5, R137, 0x1, 0x1c1f ;  /* 0x003c1f0089057f89 */ /* 0x000e6200000e0000 */
        /* <DEDUP_REMOVED lines=12> */
[--C-:B-1----:R-:W-:Y:S01]  /*6260*/  IMAD.IADD R132, R132, 0x1, R5.reuse ;  /* 0x0000000184847824 */ /* 0x102fe200078e0205 */
[C---:B------:R-:W-:Y:S01]  /*6270*/  ISETP.GT.AND P2, PT, R133.reuse, 0x11, P2 ;  /* 0x000000118500780c */ /* 0x040fe20001744270 */
[----:B------:R-:W-:Y:S01]  /*6280*/  IMAD.IADD R0, R0, 0x1, R5 ;  /* 0x0000000100007824 */ /* 0x000fe200078e0205 */
        /* <DEDUP_REMOVED lines=58> */
.L_x_1886:
[----:B------:R-:W-:Y:S04]  /*6630*/  MOV R4, c[0x0][0x32c] ;  /* 0x0000cb0000047a02 */ /* 0x000fe80000000f00 */
[----:B------:R-:W-:Y:S11]  /*6640*/  ISETP.NE.AND P0, PT, R4, 0x1, PT ;  /* 0x000000010400780c */ /* 0x000ff60003f05270 */
[----:B------:R-:W-:Y:S02]  /*6650*/  @!UPT UIADD3 URZ, URZ, URZ, URZ ;  /* 0x0000003f3f3ff290 */ /* 0x000fe4000fffe03f */
[----:B------:R-:W-:Y:S05]  /*6660*/  @P0 IMAD.HI.U32 R4, R5, c[0x0][0x330], RZ ;  /* 0x0000cc0005040a27 */ /* 0x000fea00078e00ff */
[----:B------:R-:W-:Y:S02]  /*6670*/  @P0 SHF.R.U32.HI R5, RZ, c[0x0][0x334], R4 ;  /* 0x0000cd00ff050a19 */ /* 0x000fe40000011604 */
.L_x_1887:
[----:B------:R-:W-:Y:S05]  /*6680*/  BSYNC B0 ;  /* 0x0000000000007941 */ /* 0x000fea0003800000 */
.L_x_1885:
[----:B------:R-:W-:Y:S04]  /*6690*/  IMAD.MOV.U32 R4, RZ, RZ, c[0x0][0x32c] ;  /* 0x0000cb00ff047624 */ /* 0x000fe800078e00ff */
[----:B------:R-:W-:Y:S04]  /*66a0*/  IMAD R9, R5, R4, -UR5 ;  /* 0x8000000505097e24 */ /* 0x000fe8000f8e0204 */
[----:B------:R-:W-:Y:S05]  /*66b0*/  IMAD.IADD R9, R9, 0x1, -R204 ;  /* 0x0000000109097824 */ /* 0x000fea00078e0acc */
[----:B------:R-:W-:Y:S02]  /*66c0*/  IADD3 R5, R9, c[0x0][0x32c], RZ ;  /* 0x0000cb0009057a10 */ /* 0x000fe40007ffe0ff */
[----:B------:R-:W-:Y:S02]  /*66d0*/  IMNMX R0, R0, R9, !PT ;  /* 0x0000000900007217 */ /* 0x000fe40007800200 */
[----:B------:R-:W-:Y:S02]  /*66e0*/  IMNMX R132, R132, R5, PT ;  /* 0x0000000584847217 */ /* 0x000fe40003800200 */
.L_x_1884:
        /* <DEDUP_REMOVED lines=53> */
[----:B------:R-:W-:Y:S02]  /*6a40*/  ISETP.LT.OR P0, PT, R132, 0x22, P0 ;  /* 0x000000228400780c */ /* 0x000fe40000701670 */
[----:B------:R-:W-:Y:S02]  /*6a50*/  FMNMX.FTZ R6, R217, R6, !PT ;  /* 0x00000006d9067209 */ /* 0x000fe40007810000 */
[----:B------:R-:W-:Y:S02]  /*6a60*/  PLOP3.LUT P2, PT, PT, PT, UP0, 0x80, 0x0 ;  /* 0x000000000000781c */ /* 0x000fe40003f4f008 */
[----:B------:R-:W-:Y:S02]  /*6a70*/  FMNMX.FTZ R4, R152, R5, !PT ;  /* 0x0000000598047209 */ /* 0x000fe40007810000 */
[----:B------:R-:W-:Y:S02]  /*6a80*/  FSEL R159, R23, -INF , !P0 ;  /* 0xff800000179f7808 */ /* 0x000fe40004000000 */
[C---:B------:R-:W-:Y:S01]  /*6a90*/  ISETP.GT.AND P2, PT, R0.reuse, 0x28, P2 ;  /* 0x000000280000780c */ /* 0x040fe20001744270 */
[----:B------:R-:W-:Y:S01]  /*6aa0*/  LDSM.16.MT88.4 R20, [R190+0x100] ;  /* 0x00010000be14783b */ /* 0x000fe20000004200 */
[----:B------:R-:W-:Y:S02]  /*6ab0*/  FMNMX.FTZ R6, R171, R6, !PT ;  /* 0x00000006ab067209 */ /* 0x000fe40007810000 */
        /* <DEDUP_REMOVED lines=25> */
[----:B------:R-:W-:Y:S01]  /*6c50*/  FMNMX.FTZ R10, R155, R6, !PT ;  /* 0x000000069b0a7209 */ /* 0x000fe20007810000 */
[----:B------:R-:W-:Y:S01]  /*6c60*/  LDSM.16.MT88.4 R28, [R189+0x100] ;  /* 0x00010000bd1c783b */ /* 0x000fe20000004200 */
[----:B------:R-:W-:Y:S02]  /*6c70*/  ISETP.GT.AND P2, PT, R0, 0x38, P2 ;  /* 0x000000380000780c */ /* 0x000fe40001744270 */
[----:B------:R-:W-:Y:S01]  /*6c80*/  PLOP3.LUT P0, PT, PT, PT, UP0, 0x80, 0x0 ;  /* 0x000000000000781c */ /* 0x000fe20003f0f008 */
[----:B------:R-:W-:Y:S01]  /*6c90*/  UISETP.GT.AND UP0, UPT, UR21, UR4, UPT ;  /* 0x000000041500728c */ /* 0x000fe2000bf04270 */
[----:B------:R-:W-:Y:S01]  /*6ca0*/  ISETP.LT.OR P2, PT, R132, 0x39, P2 ;  /* 0x000000398400780c */ /* 0x000fe20001741670 */
[----:B------:R-:W-:Y:S01]  /*6cb0*/  UIADD3 UR21, UR21, -0x1, URZ ;  /* 0xffffffff15157890 */ /* 0x000fe2000fffe03f */
[----:B------:R-:W-:Y:S02]  /*6cc0*/  ISETP.GT.AND P0, PT, R0, 0x39, P0 ;  /* 0x000000390000780c */ /* 0x000fe40000704270 */
[----:B------:R-:W-:Y:S02]  /*6cd0*/  FMNMX.FTZ R0, R149, R10, !PT ;  /* 0x0000000a95007209 */ /* 0x000fe40007810000 */
[----:B------:R-:W-:Y:S02]  /*6ce0*/  FSEL R145, R34, -INF , !P2 ;  /* 0xff80000022917808 */ /* 0x000fe40005000000 */
[----:B------:R-:W-:Y:S02]  /*6cf0*/  FMNMX.FTZ R0, R147, R0, !PT ;  /* 0x0000000093007209 */ /* 0x000fe40007810000 */
[----:B------:R-:W-:Y:S02]  /*6d00*/  ISETP.LT.OR P0, PT, R132, 0x3a, P0 ;  /* 0x0000003a8400780c */ /* 0x000fe40000701670 */
[----:B------:R-:W-:Y:S02]  /*6d10*/  FMNMX.FTZ R0, R145, R0, !PT ;  /* 0x0000000091007209 */ /* 0x000fe40007810000 */
[----:B------:R-:W-:Y:S04]  /*6d20*/  FSEL R133, R35, -INF , !P0 ;  /* 0xff80000023857808 */ /* 0x000fe80004000000 */
[----:B------:R-:W-:Y:S02]  /*6d30*/  FMNMX.FTZ R7, R133, R0, !PT ;  /* 0x0000000085077209 */ /* 0x000fe40007810000 */
[----:B-1----:R-:W-:Y:S03]  /*6d40*/  FMNMX.FTZ R6, R4, R5, !PT ;  /* 0x0000000504067209 */ /* 0x002fe60007810000 */
[----:B------:R-:W1:Y:S08]  /*6d50*/  SHFL.BFLY PT, R4, R7, 0x2, 0x1f ;  /* 0x0c401f0007047f89 */ /* 0x000e7000000e0000 */
[----:B------:R-:W2:Y:S01]  /*6d60*/  SHFL.BFLY PT, R15, R6, 0x1, 0x1f ;  /* 0x0c201f00060f7f89 */ /* 0x000ea200000e0000 */
[----:B-1----:R-:W-:Y:S07]  /*6d70*/  FMNMX.FTZ R5, R7, R4, !PT ;  /* 0x0000000407057209 */ /* 0x002fee0007810000 */
[----:B------:R-:W1:Y:S01]  /*6d80*/  SHFL.BFLY PT, R132, R5, 0x1, 0x1f ;  /* 0x0c201f0005847f89 */ /* 0x000e6200000e0000 */
[----:B--2---:R-:W-:Y:S04]  /*6d90*/  FMNMX.FTZ R0, R6, R15, !PT ;  /* 0x0000000f06007209 */ /* 0x004fe80007810000 */
[C---:B------:R-:W-:Y:S01]  /*6da0*/  FSETP.NEU.FTZ.AND P0, PT, R0.reuse, -INF , PT ;  /* 0xff8000000000780b */ /* 0x040fe20003f1d000 */
[C---:B------:R-:W-:Y:S03]  /*6db0*/  FMUL.FTZ R153, R0.reuse, c[0x0][0x2d0] ;  /* 0x0000b40000997a20 */ /* 0x040fe60000410000 */
[----:B------:R-:W-:Y:S02]  /*6dc0*/  FSEL R4, R0, RZ, P0 ;  /* 0x000000ff00047208 */ /* 0x000fe40000000000 */
[----:B------:R-:W-:Y:S03]  /*6dd0*/  FSEL R153, R153, RZ, P0 ;  /* 0x000000ff99997208 */ /* 0x000fe60000000000 */
[----:B------:R-:W-:Y:S02]  /*6de0*/  FADD.FTZ R3, -R4, R3 ;  /* 0x0000000304037221 */ /* 0x000fe40000010100 */
[--C-:B------:R-:W-:Y:S02]  /*6df0*/  FFMA.FTZ R160, R138, c[0x0][0x2d0], -R153.reuse ;  /* 0x0000b4008aa07a23 */ /* 0x100fe40000010899 */
[--C-:B------:R-:W-:Y:S02]  /*6e00*/  FFMA.FTZ R135, R136, c[0x0][0x2d0], -R153.reuse ;  /* 0x0000b40088877a23 */ /* 0x100fe40000010899 */
[--C-:B------:R-:W-:Y:S01]  /*6e10*/  FFMA.FTZ R134, R134, c[0x0][0x2d0], -R153.reuse ;  /* 0x0000b40086867a23 */ /* 0x100fe20000010899 */
[----:B-1----:R-:W-:Y:S01]  /*6e20*/  FMNMX.FTZ R132, R5, R132, !PT ;  /* 0x0000008405847209 */ /* 0x002fe20007810000 */
[--C-:B------:R-:W-:Y:S01]  /*6e30*/  FFMA.FTZ R161, R8, c[0x0][0x2d0], -R153.reuse ;  /* 0x0000b40008a17a23 */ /* 0x100fe20000010899 */
[----:B------:R-:W-:Y:S01]  /*6e40*/  MUFU.EX2 R160, R160 ;  /* 0x000000a000a07308 */ /* 0x000fe20000000800 */
[----:B------:R-:W-:Y:S01]  /*6e50*/  FMUL.FTZ R6, R3, c[0x0][0x2d0] ;  /* 0x0000b40003067a20 */ /* 0x000fe20000410000 */
[C---:B------:R-:W-:Y:S01]  /*6e60*/  FSETP.NEU.FTZ.AND P0, PT, R132.reuse, -INF , PT ;  /* 0xff8000008400780b */ /* 0x040fe20003f1d000 */
[----:B------:R-:W-:Y:S02]  /*6e70*/  FMUL.FTZ R144, R132, c[0x0][0x2d0] ;  /* 0x0000b40084907a20 */ /* 0x000fe40000410000 */
[--C-:B------:R-:W-:Y:S01]  /*6e80*/  FFMA.FTZ R169, R140, c[0x0][0x2d0], -R153.reuse ;  /* 0x0000b4008ca97a23 */ /* 0x100fe20000010899 */
[----:B------:R-:W-:Y:S01]  /*6e90*/  FSEL R5, R132, RZ, P0 ;  /* 0x000000ff84057208 */ /* 0x000fe20000000000 */
[--C-:B------:R-:W-:Y:S01]  /*6ea0*/  FFMA.FTZ R220, R158, c[0x0][0x2d0], -R153.reuse ;  /* 0x0000b4009edc7a23 */ /* 0x100fe20000010899 */
[----:B------:R-:W-:Y:S01]  /*6eb0*/  FSEL R144, R144, RZ, P0 ;  /* 0x000000ff90907208 */ /* 0x000fe20000000000 */
[--C-:B------:R-:W-:Y:S01]  /*6ec0*/  FFMA.FTZ R221, R156, c[0x0][0x2d0], -R153.reuse ;  /* 0x0000b4009cdd7a23 */ /* 0x100fe20000010899 */
[----:B------:R-:W1:Y:S01]  /*6ed0*/  MUFU.EX2 R135, R135 ;  /* 0x0000008700877308 */ /* 0x000e620000000800 */
[----:B------:R-:W-:Y:S01]  /*6ee0*/  FADD.FTZ R5, -R5, R2 ;  /* 0x0000000205057221 */ /* 0x000fe20000010100 */
[----:B------:R-:W-:Y:S01]  /*6ef0*/  PLOP3.LUT P0, PT, PT, PT, UP0, 0x80, 0x0 ;  /* 0x000000000000781c */ /* 0x000fe20003f0f008 */
[--C-:B------:R-:W-:Y:S02]  /*6f00*/  FFMA.FTZ R164, R13, c[0x0][0x2d0], -R144.reuse ;  /* 0x0000b4000da47a23 */ /* 0x100fe40000010890 */
[----:B------:R-:W2:Y:S01]  /*6f10*/  LDSM.16.MT88.4 R12, [R195+0x100] ;  /* 0x00010000c30c783b */ /* 0x000ea20000004200 */
[--C-:B------:R-:W-:Y:S02]  /*6f20*/  FFMA.FTZ R165, R17, c[0x0][0x2d0], -R144.reuse ;  /* 0x0000b40011a57a23 */ /* 0x100fe40000010890 */
[--C-:B------:R-:W-:Y:S02]  /*6f30*/  FFMA.FTZ R163, R9, c[0x0][0x2d0], -R144.reuse ;  /* 0x0000b40009a37a23 */ /* 0x100fe40000010890 */
[--C-:B------:R-:W-:Y:S01]  /*6f40*/  FFMA.FTZ R162, R11, c[0x0][0x2d0], -R144.reuse ;  /* 0x0000b4000ba27a23 */ /* 0x100fe20000010890 */
[----:B------:R-:W-:Y:S01]  /*6f50*/  MUFU.EX2 R134, R134 ;  /* 0x0000008600867308 */ /* 0x000fe20000000800 */
[----:B------:R-:W-:Y:S02]  /*6f60*/  FMUL.FTZ R2, R5, c[0x0][0x2d0] ;  /* 0x0000b40005027a20 */ /* 0x000fe40000410000 */
[--C-:B------:R-:W-:Y:S02]  /*6f70*/  FFMA.FTZ R218, R141, c[0x0][0x2d0], -R144.reuse ;  /* 0x0000b4008dda7a23 */ /* 0x100fe40000010890 */
[--C-:B------:R-:W-:Y:S02]  /*6f80*/  FFMA.FTZ R222, R154, c[0x0][0x2d0], -R153.reuse ;  /* 0x0000b4009ade7a23 */ /* 0x100fe40000010899 */
[--C-:B------:R-:W-:Y:S02]  /*6f90*/  FFMA.FTZ R223, R152, c[0x0][0x2d0], -R153.reuse ;  /* 0x0000b40098df7a23 */ /* 0x100fe40000010899 */
[--C-:B------:R-:W-:Y:S01]  /*6fa0*/  FFMA.FTZ R224, R159, c[0x0][0x2d0], -R144.reuse ;  /* 0x0000b4009fe07a23 */ /* 0x100fe20000010890 */
[----:B------:R-:W3:Y:S01]  /*6fb0*/  MUFU.EX2 R161, R161 ;  /* 0x000000a100a17308 */ /* 0x000ee20000000800 */
[--C-:B------:R-:W-:Y:S01]  /*6fc0*/  FFMA.FTZ R225, R157, c[0x0][0x2d0], -R144.reuse ;  /* 0x0000b4009de17a23 */ /* 0x100fe20000010890 */
[----:B-1----:R-:W-:Y:S01]  /*6fd0*/  F2FP.BF16.PACK_AB R136, R135, R160 ;  /* 0x000000a08788723e */ /* 0x002fe200000010ff */
[----:B------:R-:W-:Y:S01]  /*6fe0*/  LDSM.16.MT88.4 R156, [R195+0x5900] ;  /* 0x00590000c39c783b */ /* 0x000fe20000004200 */
[--C-:B------:R-:W-:Y:S02]  /*6ff0*/  FFMA.FTZ R226, R155, c[0x0][0x2d0], -R144.reuse ;  /* 0x0000b4009be27a23 */ /* 0x100fe40000010890 */
[--C-:B------:R-:W-:Y:S02]  /*7000*/  FFMA.FTZ R227, R151, c[0x0][0x2d0], -R153.reuse ;  /* 0x0000b40097e37a23 */ /* 0x100fe40000010899 */
[--C-:B------:R-:W-:Y:S02]  /*7010*/  FFMA.FTZ R228, R150, c[0x0][0x2d0], -R153.reuse ;  /* 0x0000b40096e47a23 */ /* 0x100fe40000010899 */
[----:B------:R-:W1:Y:S01]  /*7020*/  MUFU.EX2 R3, R6 ;  /* 0x0000000600037308 */ /* 0x000e620000000800 */
[--C-:B------:R-:W-:Y:S02]  /*7030*/  FFMA.FTZ R229, R148, c[0x0][0x2d0], -R153.reuse ;  /* 0x0000b40094e57a23 */ /* 0x100fe40000010899 */
[--C-:B------:R-:W-:Y:S02]  /*7040*/  FFMA.FTZ R231, R149, c[0x0][0x2d0], -R144.reuse ;  /* 0x0000b40095e77a23 */ /* 0x100fe40000010890 */
[----:B------:R-:W-:Y:S01]  /*7050*/  LDSM.16.MT88.4 R148, [R189+0x3900] ;  /* 0x00390000bd94783b */ /* 0x000fe20000004200 */
[--C-:B------:R-:W-:Y:S02]  /*7060*/  FFMA.FTZ R232, R147, c[0x0][0x2d0], -R144.reuse ;  /* 0x0000b40093e87a23 */ /* 0x100fe40000010890 */
[--C-:B------:R-:W-:Y:S02]  /*7070*/  FFMA.FTZ R233, R145, c[0x0][0x2d0], -R144.reuse ;  /* 0x0000b40091e97a23 */ /* 0x100fe40000010890 */
[----:B------:R-:W-:Y:S01]  /*7080*/  MUFU.EX2 R165, R165 ;  /* 0x000000a500a57308 */ /* 0x000fe20000000800 */
[--C-:B------:R-:W-:Y:S02]  /*7090*/  FFMA.FTZ R166, R166, c[0x0][0x2d0], -R153.reuse ;  /* 0x0000b400a6a67a23 */ /* 0x100fe40000010899 */
[--C-:B------:R-:W-:Y:S01]  /*70a0*/  FFMA.FTZ R167, R168, c[0x0][0x2d0], -R153.reuse ;  /* 0x0000b400a8a77a23 */ /* 0x100fe20000010899 */
[----:B---3--:R-:W-:Y:S01]  /*70b0*/  F2FP.BF16.PACK_AB R138, R161, R134 ;  /* 0x00000086a18a723e */ /* 0x008fe200000010ff */
[--C-:B------:R-:W-:Y:S02]  /*70c0*/  FFMA.FTZ R168, R142, c[0x0][0x2d0], -R153.reuse ;  /* 0x0000b4008ea87a23 */ /* 0x100fe40000010899 */
[----:B------:R-:W-:Y:S02]  /*70d0*/  FFMA.FTZ R153, R146, c[0x0][0x2d0], -R153 ;  /* 0x0000b40092997a23 */ /* 0x000fe40000010899 */
[--C-:B------:R-:W-:Y:S01]  /*70e0*/  FFMA.FTZ R170, R217, c[0x0][0x2d0], -R144.reuse ;  /* 0x0000b400d9aa7a23 */ /* 0x100fe20000010890 */
[----:B------:R-:W3:Y:S01]  /*70f0*/  MUFU.EX2 R164, R164 ;  /* 0x000000a400a47308 */ /* 0x000ee20000000800 */
[--C-:B------:R-:W-:Y:S02]  /*7100*/  FFMA.FTZ R217, R143, c[0x0][0x2d0], -R144.reuse ;  /* 0x0000b4008fd97a23 */ /* 0x100fe40000010890 */
[----:B------:R-:W-:Y:S01]  /*7110*/  LDSM.16.MT88.4 R140, [R189+0x2900] ;  /* 0x00290000bd8c783b */ /* 0x000fe20000004200 */
[C---:B-1----:R-:W-:Y:S02]  /*7120*/  FMUL.FTZ R4, R3.reuse, R128 ;  /* 0x0000008003047220 */ /* 0x042fe40000410000 */
        /* <DEDUP_REMOVED lines=10> */
[C---:B------:R-:W-:Y:S01]  /*71d0*/  FMUL.FTZ R33, R3.reuse, R125 ;  /* 0x0000007d03217220 */ /* 0x040fe20000410000 */
[----:B---3--:R-:W-:Y:S01]  /*71e0*/  F2FP.BF16.PACK_AB R137, R164, R165 ;  /* 0x000000a5a489723e */ /* 0x008fe200000010ff */
[C---:B------:R-:W-:Y:S02]  /*71f0*/  FMUL.FTZ R36, R3.reuse, R36 ;  /* 0x0000002403247220 */ /* 0x040fe40000410000 */
[C---:B------:R-:W-:Y:S02]  /*7200*/  FMUL.FTZ R37, R3.reuse, R37 ;  /* 0x0000002503257220 */ /* 0x040fe40000410000 */
[C---:B------:R-:W-:Y:S01]  /*7210*/  FMUL.FTZ R40, R3.reuse, R40 ;  /* 0x0000002803287220 */ /* 0x040fe20000410000 */
[----:B------:R-:W3:Y:S01]  /*7220*/  MUFU.EX2 R2, R2 ;  /* 0x0000000200027308 */ /* 0x000ee20000000800 */
[C---:B------:R-:W-:Y:S02]  /*7230*/  FMUL.FTZ R41, R3.reuse, R41 ;  /* 0x0000002903297220 */ /* 0x040fe40000410000 */
[C---:B------:R-:W-:Y:S02]  /*7240*/  FMUL.FTZ R44, R3.reuse, R44 ;  /* 0x0000002c032c7220 */ /* 0x040fe40000410000 */
[C---:B------:R-:W-:Y:S02]  /*7250*/  FMUL.FTZ R45, R3.reuse, R45 ;  /* 0x0000002d032d7220 */ /* 0x040fe40000410000 */
        /* <DEDUP_REMOVED lines=9> */
[----:B------:R-:W-:Y:S01]  /*72f0*/  MUFU.EX2 R166, R166 ;  /* 0x000000a600a67308 */ /* 0x000fe20000000800 */
[C---:B------:R-:W-:Y:S02]  /*7300*/  FMUL.FTZ R61, R3.reuse, R61 ;  /* 0x0000003d033d7220 */ /* 0x040fe40000410000 */
[C---:B------:R-:W-:Y:S02]  /*7310*/  FMUL.FTZ R64, R3.reuse, R64 ;  /* 0x0000004003407220 */ /* 0x040fe40000410000 */
[C---:B---3--:R-:W-:Y:S02]  /*7320*/  FMUL.FTZ R6, R2.reuse, R130 ;  /* 0x0000008202067220 */ /* 0x048fe40000410000 */
[C---:B------:R-:W-:Y:S02]  /*7330*/  FMUL.FTZ R7, R2.reuse, R131 ;  /* 0x0000008302077220 */ /* 0x040fe40000410000 */
[----:B------:R-:W-:Y:S01]  /*7340*/  LDSM.16.MT88.4 R128, [R190+0x2900] ;  /* 0x00290000be80783b */ /* 0x000fe20000004200 */
[C---:B------:R-:W-:Y:S01]  /*7350*/  FMUL.FTZ R10, R2.reuse, R102 ;  /* 0x00000066020a7220 */ /* 0x040fe20000410000 */
[----:B------:R-:W1:Y:S01]  /*7360*/  MUFU.EX2 R167, R167 ;  /* 0x000000a700a77308 */ /* 0x000e620000000800 */
[C---:B------:R-:W-:Y:S02]  /*7370*/  FMUL.FTZ R11, R2.reuse, R103 ;  /* 0x00000067020b7220 */ /* 0x040fe40000410000 */
[C---:B--2---:R-:W-:Y:S03]  /*7380*/  HMMA.16816.F32.BF16 R4, R136.reuse, R12, R4 ;  /* 0x0000000c8804723c */ /* 0x044fe60000041804 */
[----:B------:R-:W2:Y:S02]  /*7390*/  LDSM.16.MT88.4 R100, [R188+0x100] ;  /* 0x00010000bc64783b */ /* 0x000ea40000004200 */
        /* <DEDUP_REMOVED lines=10> */
[----:B------:R-:W3:Y:S01]  /*7440*/  MUFU.EX2 R169, R169 ;  /* 0x000000a900a97308 */ /* 0x000ee20000000800 */
[C---:B------:R-:W-:Y:S02]  /*7450*/  FMUL.FTZ R26, R2.reuse, R118 ;  /* 0x00000076021a7220 */ /* 0x040fe40000410000 */
[C---:B------:R-:W-:Y:S02]  /*7460*/  FMUL.FTZ R27, R2.reuse, R119 ;  /* 0x00000077021b7220 */ /* 0x040fe40000410000 */
[C---:B------:R-:W-:Y:S01]  /*7470*/  FMUL.FTZ R34, R2.reuse, R126 ;  /* 0x0000007e02227220 */ /* 0x040fe20000410000 */
[C---:B------:R-:W-:Y:S01]  /*7480*/  HMMA.16816.F32.BF16 R12, R136.reuse, R20, R12 ;  /* 0x00000014880c723c */ /* 0x040fe2000004180c */
[----:B------:R-:W4:Y:S02]  /*7490*/  LDSM.16.MT88.4 R104, [R195+0x2100] ;  /* 0x00210000c368783b */ /* 0x000f240000004200 */
        /* <DEDUP_REMOVED lines=14> */
[----:B------:R-:W-:Y:S01]  /*7580*/  LDSM.16.MT88.4 R112, [R195+0x900] ;  /* 0x00090000c370783b */ /* 0x000fe20000004200 */
        /* <DEDUP_REMOVED lines=13> */
[----:B------:R-:W-:Y:S01]  /*7660*/  LDSM.16.MT88.4 R120, [R188+0x900] ;  /* 0x00090000bc78783b */ /* 0x000fe20000004200 */
        /* <DEDUP_REMOVED lines=8> */
[----:B------:R-:W2:Y:S03]  /*76f0*/  LDSM.16.MT88.4 R100, [R189+0x2100] ;  /* 0x00210000bd64783b */ /* 0x000ea60000004200 */
[C---:B------:R-:W-:Y:S02]  /*7700*/  FMUL.FTZ R63, R2.reuse, R63 ;  /* 0x0000003f023f7220 */ /* 0x040fe40000410000 */
[C---:B------:R-:W-:Y:S01]  /*7710*/  FMUL.FTZ R65, R3.reuse, R65 ;  /* 0x0000004103417220 */ /* 0x040fe20000410000 */
[----:B------:R-:W-:Y:S01]  /*7720*/  MUFU.EX2 R223, R223 ;  /* 0x000000df00df7308 */ /* 0x000fe20000000800 */
[C---:B----4-:R-:W-:Y:S04]  /*7730*/  HMMA.16816.F32.BF16 R36, R136.reuse, R104, R36 ;  /* 0x000000688824723c */ /* 0x050fe80000041824 */
[C---:B------:R-:W-:Y:S02]  /*7740*/  FMUL.FTZ R66, R2.reuse, R66 ;  /* 0x0000004202427220 */ /* 0x040fe40000410000 */
[C---:B------:R-:W-:Y:S02]  /*7750*/  FMUL.FTZ R67, R2.reuse, R67 ;  /* 0x0000004302437220 */ /* 0x040fe40000410000 */
[C---:B------:R-:W-:Y:S01]  /*7760*/  HMMA.16816.F32.BF16 R40, R136.reuse, R106, R40 ;  /* 0x0000006a8828723c */ /* 0x040fe20000041828 */
[----:B------:R-:W4:Y:S01]  /*7770*/  LDSM.16.MT88.4 R104, [R188+0x2100] ;  /* 0x00210000bc68783b */ /* 0x000f220000004200 */
        /* <DEDUP_REMOVED lines=8> */
[----:B------:R-:W1:Y:S03]  /*7800*/  LDSM.16.MT88.4 R108, [R195+0x4100] ;  /* 0x00410000c36c783b */ /* 0x000e660000004200 */
[C---:B------:R-:W-:Y:S02]  /*7810*/  FMUL.FTZ R72, R3.reuse, R72 ;  /* 0x0000004803487220 */ /* 0x040fe40000410000 */
[C---:B------:R-:W-:Y:S01]  /*7820*/  FMUL.FTZ R73, R3.reuse, R73 ;  /* 0x0000004903497220 */ /* 0x040fe20000410000 */
[----:B------:R-:W-:Y:S01]  /*7830*/  MUFU.EX2 R226, R226 ;  /* 0x000000e200e27308 */ /* 0x000fe20000000800 */
[C---:B------:R-:W-:Y:S01]  /*7840*/  FMUL.FTZ R74, R2.reuse, R74 ;  /* 0x0000004a024a7220 */ /* 0x040fe20000410000 */
[C---:B--2---:R-:W-:Y:S03]  /*7850*/  HMMA.16816.F32.BF16 R52, R136.reuse, R100, R52 ;  /* 0x000000648834723c */ /* 0x044fe60000041834 */
        /* <DEDUP_REMOVED lines=17> */
[C---:B-1----:R-:W-:Y:S04]  /*7970*/  HMMA.16816.F32.BF16 R68, R136.reuse, R108, R68 ;  /* 0x0000006c8844723c */ /* 0x042fe80000041844 */
[C---:B------:R-:W-:Y:S02]  /*7980*/  FMUL.FTZ R84, R3.reuse, R84 ;  /* 0x0000005403547220 */ /* 0x040fe40000410000 */
[----:B------:R-:W-:Y:S02]  /*7990*/  FMUL.FTZ R85, R3, R85 ;  /* 0x0000005503557220 */ /* 0x000fe40000410000 */
[C---:B------:R-:W-:Y:S01]  /*79a0*/  HMMA.16816.F32.BF16 R72, R136.reuse, R110, R72 ;  /* 0x0000006e8848723c */ /* 0x040fe20000041848 */
[----:B------:R-:W1:Y:S01]  /*79b0*/  LDSM.16.MT88.4 R108, [R188+0x4100] ;  /* 0x00410000bc6c783b */ /* 0x000e620000004200 */
[----:B------:R-:W-:Y:S02]  /*79c0*/  MUFU.EX2 R231, R231 ;  /* 0x000000e700e77308 */ /* 0x000fe40000000800 */
[C---:B------:R-:W-:Y:S02]  /*79d0*/  FMUL.FTZ R86, R2.reuse, R86 ;  /* 0x0000005602567220 */ /* 0x040fe40000410000 */
[C---:B------:R-:W-:Y:S02]  /*79e0*/  FMUL.FTZ R87, R2.reuse, R87 ;  /* 0x0000005702577220 */ /* 0x040fe40000410000 */
[--C-:B------:R-:W-:Y:S01]  /*79f0*/  FFMA.FTZ R171, R171, c[0x0][0x2d0], -R144.reuse ;  /* 0x0000b400abab7a23 */ /* 0x100fe20000010890 */
[C---:B--2---:R-:W-:Y:S03]  /*7a00*/  HMMA.16816.F32.BF16 R76, R136.reuse, R100, R76 ;  /* 0x00000064884c723c */ /* 0x044fe6000004184c */
[C---:B------:R-:W-:Y:S01]  /*7a10*/  FMUL.FTZ R88, R3.reuse, R88 ;  /* 0x0000005803587220 */ /* 0x040fe20000410000 */
[----:B------:R-:W-:Y:S01]  /*7a20*/  MUFU.EX2 R232, R232 ;  /* 0x000000e800e87308 */ /* 0x000fe20000000800 */
[----:B------:R-:W-:Y:S02]  /*7a30*/  FMUL.FTZ R89, R3, R89 ;  /* 0x0000005903597220 */ /* 0x000fe40000410000 */
[C---:B------:R-:W-:Y:S01]  /*7a40*/  FMUL.FTZ R90, R2.reuse, R90 ;  /* 0x0000005a025a7220 */ /* 0x040fe20000410000 */
[C---:B------:R-:W-:Y:S04]  /*7a50*/  HMMA.16816.F32.BF16 R80, R136.reuse, R102, R80 ;  /* 0x000000668850723c */ /* 0x040fe80000041850 */
[----:B------:R-:W-:Y:S01]  /*7a60*/  FMUL.FTZ R91, R2, R91 ;  /* 0x0000005b025b7220 */ /* 0x000fe20000410000 */
[----:B------:R-:W-:Y:S01]  /*7a70*/  F2FP.BF16.PACK_AB R100, R167, R166 ;  /* 0x000000a6a764723e */ /* 0x000fe200000010ff */
[----:B------:R-:W-:Y:S01]  /*7a80*/  FMUL.FTZ R92, R3, R92 ;  /* 0x0000005c035c7220 */ /* 0x000fe20000410000 */
[----:B---3--:R-:W-:Y:S01]  /*7a90*/  F2FP.BF16.PACK_AB R102, R169, R168 ;  /* 0x000000a8a966723e */ /* 0x008fe200000010ff */
[C---:B----4-:R-:W-:Y:S01]  /*7aa0*/  HMMA.16816.F32.BF16 R84, R136.reuse, R104, R84 ;  /* 0x000000688854723c */ /* 0x050fe20000041854 */
[----:B------:R-:W2:Y:S03]  /*7ab0*/  MUFU.EX2 R171, R171 ;  /* 0x000000ab00ab7308 */ /* 0x000ea60000000800 */
[C---:B------:R-:W-:Y:S01]  /*7ac0*/  FMUL.FTZ R93, R3.reuse, R93 ;  /* 0x0000005d035d7220 */ /* 0x040fe20000410000 */
[----:B-----5:R-:W-:Y:S01]  /*7ad0*/  F2FP.BF16.PACK_AB R103, R218, R217 ;  /* 0x000000d9da67723e */ /* 0x020fe200000010ff */
[C---:B------:R-:W-:Y:S02]  /*7ae0*/  FMUL.FTZ R94, R2.reuse, R94 ;  /* 0x0000005e025e7220 */ /* 0x040fe40000410000 */
[C---:B------:R-:W-:Y:S01]  /*7af0*/  HMMA.16816.F32.BF16 R88, R136.reuse, R106, R88 ;  /* 0x0000006a8858723c */ /* 0x040fe20000041858 */
[----:B------:R-:W3:Y:S02]  /*7b00*/  LDSM.16.MT88.4 R104, [R189+0x900] ;  /* 0x00090000bd68783b */ /* 0x000ee40000004200 */
[----:B------:R-:W-:Y:S01]  /*7b10*/  MUFU.EX2 R233, R233 ;  /* 0x000000e900e97308 */ /* 0x000fe20000000800 */
[C---:B------:R-:W-:Y:S02]  /*7b20*/  FMUL.FTZ R95, R2.reuse, R95 ;  /* 0x0000005f025f7220 */ /* 0x040fe40000410000 */
[C---:B------:R-:W-:Y:S02]  /*7b30*/  FMUL.FTZ R96, R3.reuse, R96 ;  /* 0x0000006003607220 */ /* 0x040fe40000410000 */
[----:B------:R-:W-:Y:S03]  /*7b40*/  FMUL.FTZ R97, R3, R97 ;  /* 0x0000006103617220 */ /* 0x000fe60000410000 */
[C---:B-1----:R-:W-:Y:S03]  /*7b50*/  HMMA.16816.F32.BF16 R92, R136.reuse, R108, R92 ;  /* 0x0000006c885c723c */ /* 0x042fe6000004185c */
[C---:B------:R-:W-:Y:S02]  /*7b60*/  FMUL.FTZ R98, R2.reuse, R98 ;  /* 0x0000006202627220 */ /* 0x040fe40000410000 */
[C---:B------:R-:W-:Y:S01]  /*7b70*/  FMUL.FTZ R99, R2.reuse, R99 ;  /* 0x0000006302637220 */ /* 0x040fe20000410000 */
[----:B--2---:R-:W-:Y:S01]  /*7b80*/  F2FP.BF16.PACK_AB R101, R171, R170 ;  /* 0x000000aaab65723e */ /* 0x004fe200000010ff */
[--C-:B------:R-:W-:Y:S02]  /*7b90*/  FFMA.FTZ R219, R219, c[0x0][0x2d0], -R144.reuse ;  /* 0x0000b400dbdb7a23 */ /* 0x100fe40000010890 */
[----:B------:R-:W-:Y:S03]  /*7ba0*/  FFMA.FTZ R144, R133, c[0x0][0x2d0], -R144 ;  /* 0x0000b40085907a23 */ /* 0x000fe60000010890 */
[----:B------:R-:W-:Y:S01]  /*7bb0*/  HMMA.16816.F32.BF16 R96, R136, R110, R96 ;  /* 0x0000006e8860723c */ /* 0x000fe20000041860 */
[----:B------:R-:W1:Y:S01]  /*7bc0*/  LDSM.16.MT88.4 R108, [R188+0x2900] ;  /* 0x00290000bc6c783b */ /* 0x000e620000004200 */
[----:B------:R2:W-:Y:S01]  /*7bd0*/  MUFU.EX2 R234, R144 ;  /* 0x0000009000ea7308 */ /* 0x0005e20000000800 */
[----:B------:R-:W-:Y:S02]  /*7be0*/  FFMA.FTZ R160, R3, R206, R160 ;  /* 0x000000ce03a07223 */ /* 0x000fe400000100a0 */
[----:B------:R-:W-:Y:S02]  /*7bf0*/  FFMA.FTZ R165, R2, R207, R165 ;  /* 0x000000cf02a57223 */ /* 0x000fe400000100a5 */
[----:B------:R-:W-:Y:S01]  /*7c00*/  FADD.FTZ R135, R135, R160 ;  /* 0x000000a087877221 */ /* 0x000fe20000010000 */
[C---:B------:R-:W-:Y:S01]  /*7c10*/  HMMA.16816.F32.BF16 R4, R100.reuse, R112, R4 ;  /* 0x000000706404723c */ /* 0x040fe20000041804 */
[----:B------:R-:W-:Y:S03]  /*7c20*/  LDSM.16.MT88.4 R136, [R189+0x3100] ;  /* 0x00310000bd88783b */ /* 0x000fe60000004200 */
[----:B------:R-:W4:Y:S01]  /*7c30*/  MUFU.EX2 R219, R219 ;  /* 0x000000db00db7308 */ /* 0x000f220000000800 */
        /* <DEDUP_REMOVED lines=8> */
[----:B------:R-:W-:Y:S02]  /*7cc0*/  FADD.FTZ R3, R162, R3 ;  /* 0x00000003a2037221 */ /* 0x000fe40000010000 */
[----:B------:R-:W-:Y:S02]  /*7cd0*/  FADD.FTZ R166, R166, R161 ;  /* 0x000000a1a6a67221 */ /* 0x000fe40000010000 */
[C---:B------:R-:W-:Y:S01]  /*7ce0*/  HMMA.16816.F32.BF16 R16, R100.reuse, R118, R16 ;  /* 0x000000766410723c */ /* 0x040fe20000041810 */
[----:B------:R-:W-:Y:S03]  /*7cf0*/  LDSM.16.MT88.4 R116, [R189+0x4900] ;  /* 0x00490000bd74783b */ /* 0x000fe60000004200 */
[----:B------:R-:W-:Y:S01]  /*7d00*/  FADD.FTZ R2, R170, R3 ;  /* 0x00000003aa027221 */ /* 0x000fe20000010000 */
[----:B------:R-:W-:Y:S01]  /*7d10*/  MOV R3, R0 ;  /* 0x0000000000037202 */ /* 0x000fe20000000f00 */
[----:B------:R-:W-:Y:S02]  /*7d20*/  FADD.FTZ R167, R167, R166 ;  /* 0x000000a6a7a77221 */ /* 0x000fe40000010000 */
[C---:B---3--:R-:W-:Y:S04]  /*7d30*/  HMMA.16816.F32.BF16 R20, R100.reuse, R104, R20 ;  /* 0x000000686414723c */ /* 0x048fe80000041814 */
[----:B------:R-:W-:Y:S02]  /*7d40*/  FADD.FTZ R2, R171, R2 ;  /* 0x00000002ab027221 */ /* 0x000fe40000010000 */
[----:B------:R-:W-:Y:S02]  /*7d50*/  FADD.FTZ R168, R168, R167 ;  /* 0x000000a7a8a87221 */ /* 0x000fe40000010000 */
[C---:B------:R-:W-:Y:S01]  /*7d60*/  HMMA.16816.F32.BF16 R24, R100.reuse, R106, R24 ;  /* 0x0000006a6418723c */ /* 0x040fe20000041818 */
[----:B------:R-:W2:Y:S03]  /*7d70*/  LDSM.16.MT88.4 R104, [R195+0x4900] ;  /* 0x00490000c368783b */ /* 0x000ea60000004200 */
[----:B------:R-:W-:Y:S01]  /*7d80*/  FADD.FTZ R217, R217, R2 ;  /* 0x00000002d9d97221 */ /* 0x000fe20000010000 */
[----:B------:R-:W-:Y:S01]  /*7d90*/  MOV R2, R132 ;  /* 0x0000008400027202 */ /* 0x000fe20000000f00 */
        /* <DEDUP_REMOVED lines=28> */
[----:B------:R-:W-:Y:S06]  /*7f60*/  LDSM.16.MT88.4 R108, [R195+0x5100] ;  /* 0x00510000c36c783b */ /* 0x000fec0000004200 */
[----:B------:R-:W-:Y:S01]  /*7f70*/  F2FP.BF16.PACK_AB R100, R221, R220 ;  /* 0x000000dcdd64723e */ /* 0x000fe200000010ff */
[----:B------:R-:W-:Y:S01]  /*7f80*/  FADD.FTZ R220, R220, R169 ;  /* 0x000000a9dcdc7221 */ /* 0x000fe20000010000 */
[----:B------:R-:W-:Y:S03]  /*7f90*/  F2FP.BF16.PACK_AB R102, R223, R222 ;  /* 0x000000dedf66723e */ /* 0x000fe600000010ff */
[----:B----4-:R-:W-:Y:S01]  /*7fa0*/  F2FP.BF16.PACK_AB R101, R224, R219 ;  /* 0x000000dbe065723e */ /* 0x010fe200000010ff */
        /* <DEDUP_REMOVED lines=10> */
[----:B------:R-:W1:Y:S07]  /*8050*/  LDSM.16.MT88.4 R104, [R188+0x3100] ;  /* 0x00310000bc68783b */ /* 0x000e6e0000004200 */
[C---:B------:R-:W-:Y:S08]  /*8060*/  HMMA.16816.F32.BF16 R12, R100.reuse, R120, R12 ;  /* 0x00000078640c723c */ /* 0x040ff0000004180c */
[C---:B------:R-:W-:Y:S08]  /*8070*/  HMMA.16816.F32.BF16 R16, R100.reuse, R122, R16 ;  /* 0x0000007a6410723c */ /* 0x040ff00000041810 */
[C---:B---3--:R-:W-:Y:S08]  /*8080*/  HMMA.16816.F32.BF16 R20, R100.reuse, R112, R20 ;  /* 0x000000706414723c */ /* 0x048ff00000041814 */
[C---:B------:R-:W-:Y:S01]  /*8090*/  HMMA.16816.F32.BF16 R24, R100.reuse, R114, R24 ;  /* 0x000000726418723c */ /* 0x040fe20000041818 */
[----:B------:R-:W2:Y:S07]  /*80a0*/  LDSM.16.MT88.4 R112, [R190+0x5100] ;  /* 0x00510000be70783b */ /* 0x000eae0000004200 */
[C---:B------:R-:W-:Y:S08]  /*80b0*/  HMMA.16816.F32.BF16 R28, R100.reuse, R124, R28 ;  /* 0x0000007c641c723c */ /* 0x040ff0000004181c */
[C---:B------:R-:W-:Y:S01]  /*80c0*/  HMMA.16816.F32.BF16 R32, R100.reuse, R126, R32 ;  /* 0x0000007e6420723c */ /* 0x040fe20000041820 */
[----:B------:R-:W-:Y:S07]  /*80d0*/  LDSM.16.MT88.4 R124, [R188+0x1900] ;  /* 0x00190000bc7c783b */ /* 0x000fee0000004200 */
[C---:B-----5:R-:W-:Y:S08]  /*80e0*/  HMMA.16816.F32.BF16 R36, R100.reuse, R116, R36 ;  /* 0x000000746424723c */ /* 0x060ff00000041824 */
        /* <DEDUP_REMOVED lines=18> */
[C---:B------:R-:W-:Y:S04]  /*8210*/  HMMA.16816.F32.BF16 R68, R100.reuse, R108, R68 ;  /* 0x0000006c6444723c */ /* 0x040fe80000041844 */
[----:B------:R-:W-:Y:S02]  /*8220*/  FADD.FTZ R207, R233, R232 ;  /* 0x000000e8e9cf7221 */ /* 0x000fe40000010000 */
[----:B------:R-:W-:Y:S02]  /*8230*/  FADD.FTZ R206, R230, R229 ;  /* 0x000000e5e6ce7221 */ /* 0x000fe40000010000 */
[C---:B------:R-:W-:Y:S01]  /*8240*/  HMMA.16816.F32.BF16 R72, R100.reuse, R110, R72 ;  /* 0x0000006e6448723c */ /* 0x040fe20000041848 */
[----:B------:R-:W4:Y:S03]  /*8250*/  LDSM.16.MT88.4 R108, [R195+0x1900] ;  /* 0x00190000c36c783b */ /* 0x000f260000004200 */
[----:B------:R-:W-:Y:S04]  /*8260*/  FADD.FTZ R207, R234, R207 ;  /* 0x000000cfeacf7221 */ /* 0x000fe80000010000 */
[C---:B--2---:R-:W-:Y:S08]  /*8270*/  HMMA.16816.F32.BF16 R76, R100.reuse, R112, R76 ;  /* 0x00000070644c723c */ /* 0x044ff0000004184c */
[C---:B------:R-:W-:Y:S01]  /*8280*/  HMMA.16816.F32.BF16 R80, R100.reuse, R114, R80 ;  /* 0x000000726450723c */ /* 0x040fe20000041850 */
[----:B------:R-:W2:Y:S07]  /*8290*/  LDSM.16.MT88.4 R112, [R190+0x1900] ;  /* 0x00190000be70783b */ /* 0x000eae0000004200 */
[C---:B---3--:R-:W-:Y:S08]  /*82a0*/  HMMA.16816.F32.BF16 R84, R100.reuse, R116, R84 ;  /* 0x000000746454723c */ /* 0x048ff00000041854 */
[C---:B------:R-:W-:Y:S01]  /*82b0*/  HMMA.16816.F32.BF16 R88, R100.reuse, R118, R88 ;  /* 0x000000766458723c */ /* 0x040fe20000041858 */
[----:B------:R-:W3:Y:S07]  /*82c0*/  LDSM.16.MT88.4 R116, [R189+0x1900] ;  /* 0x00190000bd74783b */ /* 0x000eee0000004200 */
[C---:B-1----:R-:W-:Y:S08]  /*82d0*/  HMMA.16816.F32.BF16 R92, R100.reuse, R104, R92 ;  /* 0x00000068645c723c */ /* 0x042ff0000004185c */
[----:B------:R-:W-:Y:S08]  /*82e0*/  HMMA.16816.F32.BF16 R96, R100, R106, R96 ;  /* 0x0000006a6460723c */ /* 0x000ff00000041860 */
[C---:B----4-:R-:W-:Y:S01]  /*82f0*/  HMMA.16816.F32.BF16 R128, R136.reuse, R108, R4 ;  /* 0x0000006c8880723c */ /* 0x050fe20000041804 */
[----:B------:R-:W1:Y:S07]  /*8300*/  LDSM.16.MT88.4 R4, [R190+0x5900] ;  /* 0x00590000be04783b */ /* 0x000e6e0000004200 */
[C---:B------:R-:W-:Y:S01]  /*8310*/  HMMA.16816.F32.BF16 R100, R136.reuse, R110, R8 ;  /* 0x0000006e8864723c */ /* 0x040fe20000041808 */
[----:B------:R-:W4:Y:S07]  /*8320*/  LDSM.16.MT88.4 R8, [R189+0x5900] ;  /* 0x00590000bd08783b */ /* 0x000f2e0000004200 */
[C---:B--2---:R-:W-:Y:S01]  /*8330*/  HMMA.16816.F32.BF16 R104, R136.reuse, R112, R12 ;  /* 0x000000708868723c */ /* 0x044fe2000004180c */
[----:B------:R-:W2:Y:S07]  /*8340*/  LDSM.16.MT88.4 R12, [R188+0x5900] ;  /* 0x00590000bc0c783b */ /* 0x000eae0000004200 */
        /* <DEDUP_REMOVED lines=17> */
[C---:B----4-:R-:W-:Y:S07]  /*8460*/  HMMA.16816.F32.BF16 R84, R136.reuse, R8, R84 ;  /* 0x000000088854723c */ /* 0x050fee0000041854 */
[----:B------:R-:W-:Y:S01]  /*8470*/  MOV R8, R132 ;  /* 0x0000008400087202 */ /* 0x000fe20000000f00 */
[C---:B------:R-:W-:Y:S08]  /*8480*/  HMMA.16816.F32.BF16 R88, R136.reuse, R10, R88 ;  /* 0x0000000a8858723c */ /* 0x040ff00000041858 */
[C---:B--2---:R-:W-:Y:S08]  /*8490*/  HMMA.16816.F32.BF16 R92, R136.reuse, R12, R92 ;  /* 0x0000000c885c723c */ /* 0x044ff0000004185c */
[----:B------:R-:W-:Y:S01]  /*84a0*/  HMMA.16816.F32.BF16 R96, R136, R14, R96 ;  /* 0x0000000e8860723c */ /* 0x000fe20000041860 */
[----:B------:R-:W-:-:S07]  /*84b0*/  @P0 BRA `(.L_x_1888) ;  /* 0xffffc8d000000947 */ /* 0x000fce000383ffff */
.L_x_1877:
        /* <DEDUP_REMOVED lines=26> */
.L_x_1890:
[----:B------:R-:W-:Y:S02]  /*8660*/  ULDC UR4, c[0x0][0x32c] ;  /* 0x0000cb0000047ab9 */ /* 0x000fe40000000800 */
[----:B------:R-:W-:-:S03]  /*8670*/  UISETP.NE.AND UP0, UPT, UR4, 0x1, UPT ;  /* 0x000000010400788c */ /* 0x000fc6000bf05270 */
[----:B------:R-:W-:Y:S02]  /*8680*/  ULDC.64 UR4, c[0x0][0x330] ;  /* 0x0000cc0000047ab9 */ /* 0x000fe40000000a00 */
[----:B------:R-:W-:-:S07]  /*8690*/  UIMAD.WIDE.U32 UR26, UR24, UR4, URZ ;  /* 0x00000004181a72a5 */ /* 0x000fce000f8e003f */
[----:B------:R-:W-:Y:S02]  /*86a0*/  @UP0 UMOV UR25, UR27 ;  /* 0x0000001b00190c82 */ /* 0x000fe40008000000 */
[----:B------:R-:W-:Y:S02]  /*86b0*/  @UP0 USHF.R.U32.HI UR24, URZ, UR5, UR25 ;  /* 0x000000053f180299 */ /* 0x000fe40008011619 */
.L_x_1891:
[----:B------:R-:W-:Y:S02]  /*86c0*/  ULDC UR4, c[0x0][0x32c] ;  /* 0x0000cb0000047ab9 */ /* 0x000fe40000000800 */
[----:B------:R-:W-:-:S04]  /*86d0*/  UIMAD UR4, UR24, UR4, URZ ;  /* 0x00000004180472a4 */ /* 0x000fc8000f8e023f */
[----:B------:R-:W-:-:S04]  /*86e0*/  UISETP.LT.AND UP0, UPT, UR20, UR4, UPT ;  /* 0x000000041400728c */ /* 0x000fc8000bf01270 */
[----:B------:R-:W-:-:S04]  /*86f0*/  USEL UR20, UR20, UR4, !UP0 ;  /* 0x0000000414147287 */ /* 0x000fc8000c000000 */
.L_x_1889:
        /* <DEDUP_REMOVED lines=19> */
.L_x_1895:
        /* <DEDUP_REMOVED lines=56> */
.L_x_1893:
[C---:B--23--:R-:W-:Y:S01]  /*8bb0*/  HMMA.16816.F32.BF16 R4, R136.reuse, R140, RZ ;  /* 0x0000008c8804723c */ /* 0x04cfe200000418ff */
[----:B------:R-:W-:Y:S01]  /*8bc0*/  LDSM.16.M88.4 R164, [R192+0x6100] ;  /* 0x00610000c0a4783b */ /* 0x000fe20000000200 */
[----:B------:R-:W-:Y:S05]  /*8bd0*/  UISETP.GT.AND UP0, UPT, UR21, UR7, UPT ;  /* 0x000000071500728c */ /* 0x000fea000bf04270 */
[----:B------:R-:W0:Y:S01]  /*8be0*/  LDGDEPBAR ;  /* 0x00000000000079af */ /* 0x000e220000000000 */
[C---:B------:R-:W-:Y:S01]  /*8bf0*/  HMMA.16816.F32.BF16 R8, R136.reuse, R142, RZ ;  /* 0x0000008e8808723c */ /* 0x040fe200000418ff */
[----:B------:R-:W-:Y:S04]  /*8c00*/  PLOP3.LUT P0, PT, PT, PT, UP0, 0x40, 0x0 ;  /* 0x000000000000781c */ /* 0x000fe80003f0e808 */
[----:B------:R-:W2:Y:S03]  /*8c10*/  LDSM.16.M88.4 R140, [R193+0xc100] ;  /* 0x00c10000c18c783b */ /* 0x000ea60000000200 */
[C---:B----4-:R-:W-:Y:S03]  /*8c20*/  HMMA.16816.F32.BF16 R12, R136.reuse, R16, RZ ;  /* 0x00000010880c723c */ /* 0x050fe600000418ff */
[----:B------:R-:W3:Y:S05]  /*8c30*/  LDSM.16.M88.4 R168, [R192+0x6900] ;  /* 0x00690000c0a8783b */ /* 0x000eea0000000200 */
[C---:B------:R-:W-:Y:S01]  /*8c40*/  HMMA.16816.F32.BF16 R16, R136.reuse, R18, RZ ;  /* 0x000000128810723c */ /* 0x040fe200000418ff */
[----:B------:R-:W-:Y:S07]  /*8c50*/  LDSM.16.M88.4 R172, [R192+0x7900] ;  /* 0x00790000c0ac783b */ /* 0x000fee0000000200 */
[C---:B-1----:R-:W-:Y:S08]  /*8c60*/  HMMA.16816.F32.BF16 R20, R136.reuse, R24, RZ ;  /* 0x000000188814723c */ /* 0x042ff000000418ff */
[C---:B------:R-:W-:Y:S08]  /*8c70*/  HMMA.16816.F32.BF16 R24, R136.reuse, R26, RZ ;  /* 0x0000001a8818723c */ /* 0x040ff000000418ff */
        /* <DEDUP_REMOVED lines=8> */
[----:B------:R-:W4:Y:S07]  /*8d00*/  LDSM.16.M88.4 R152, [R184] ;  /* 0x00000000b898783b */ /* 0x000f2e0000000200 */
[C---:B------:R-:W-:Y:S08]  /*8d10*/  HMMA.16816.F32.BF16 R20, R144.reuse, R156, R20 ;  /* 0x0000009c9014723c */ /* 0x040ff00000041814 */
[C---:B------:R-:W-:Y:S01]  /*8d20*/  HMMA.16816.F32.BF16 R24, R144.reuse, R158, R24 ;  /* 0x0000009e9018723c */ /* 0x040fe20000041818 */
[----:B------:R-:W5:Y:S07]  /*8d30*/  LDSM.16.M88.4 R156, [R184+0x800] ;  /* 0x00080000b89c783b */ /* 0x000f6e0000000200 */
[C---:B------:R-:W-:Y:S08]  /*8d40*/  HMMA.16816.F32.BF16 R28, R144.reuse, R160, R28 ;  /* 0x000000a0901c723c */ /* 0x040ff0000004181c */
[----:B------:R-:W-:Y:S01]  /*8d50*/  HMMA.16816.F32.BF16 R32, R144, R162, R32 ;  /* 0x000000a29020723c */ /* 0x000fe20000041820 */
[----:B------:R-:W4:Y:S06]  /*8d60*/  LDSM.16.M88.4 R144, [R184+0x1000] ;  /* 0x00100000b890783b */ /* 0x000f2c0000000200 */
[----:B------:R-:W4:Y:S01]  /*8d70*/  LDSM.16.M88.4 R160, [R184+0x1800] ;  /* 0x00180000b8a0783b */ /* 0x000f220000000200 */
[C---:B--2---:R-:W-:Y:S08]  /*8d80*/  HMMA.16816.F32.BF16 R4, R140.reuse, R164, R4 ;  /* 0x000000a48c04723c */ /* 0x044ff00000041804 */
[C---:B------:R-:W-:Y:S01]  /*8d90*/  HMMA.16816.F32.BF16 R8, R140.reuse, R166, R8 ;  /* 0x000000a68c08723c */ /* 0x040fe20000041808 */
[----:B------:R-:W-:Y:S07]  /*8da0*/  LDSM.16.M88.4 R164, [R197+0x8100] ;  /* 0x00810000c5a4783b */ /* 0x000fee0000000200 */
[C---:B---3--:R-:W-:Y:S08]  /*8db0*/  HMMA.16816.F32.BF16 R12, R140.reuse, R168, R12 ;  /* 0x000000a88c0c723c */ /* 0x048ff0000004180c */
[C---:B------:R-:W-:Y:S01]  /*8dc0*/  HMMA.16816.F32.BF16 R16, R140.reuse, R170, R16 ;  /* 0x000000aa8c10723c */ /* 0x040fe20000041810 */
[----:B------:R-:W-:Y:S07]  /*8dd0*/  LDSM.16.M88.4 R168, [R197+0x8900] ;  /* 0x00890000c5a8783b */ /* 0x000fee0000000200 */
[C---:B-1----:R-:W-:Y:S08]  /*8de0*/  HMMA.16816.F32.BF16 R20, R140.reuse, R136, R20 ;  /* 0x000000888c14723c */ /* 0x042ff00000041814 */
[C---:B------:R-:W-:Y:S01]  /*8df0*/  HMMA.16816.F32.BF16 R24, R140.reuse, R138, R24 ;  /* 0x0000008a8c18723c */ /* 0x040fe20000041818 */
[----:B------:R-:W1:Y:S07]  /*8e00*/  LDSM.16.M88.4 R136, [R198+0x10100] ;  /* 0x01010000c688783b */ /* 0x000e6e0000000200 */
[C---:B------:R-:W-:Y:S08]  /*8e10*/  HMMA.16816.F32.BF16 R28, R140.reuse, R172, R28 ;  /* 0x000000ac8c1c723c */ /* 0x040ff0000004181c */
[----:B------:R-:W-:Y:S01]  /*8e20*/  HMMA.16816.F32.BF16 R32, R140, R174, R32 ;  /* 0x000000ae8c20723c */ /* 0x000fe20000041820 */
[----:B------:R-:W2:Y:S06]  /*8e30*/  LDSM.16.M88.4 R140, [R197+0x9100] ;  /* 0x00910000c58c783b */ /* 0x000eac0000000200 */
[----:B------:R-:W3:Y:S01]  /*8e40*/  LDSM.16.M88.4 R172, [R197+0x9900] ;  /* 0x00990000c5ac783b */ /* 0x000ee20000000200 */
[C---:B----4-:R-:W-:Y:S08]  /*8e50*/  HMMA.16816.F32.BF16 R4, R148.reuse, R152, R4 ;  /* 0x000000989404723c */ /* 0x050ff00000041804 */
[C---:B------:R-:W-:Y:S01]  /*8e60*/  HMMA.16816.F32.BF16 R8, R148.reuse, R154, R8 ;  /* 0x0000009a9408723c */ /* 0x040fe20000041808 */
[----:B------:R-:W-:Y:S07]  /*8e70*/  LDSM.16.M88.4 R152, [R183] ;  /* 0x00000000b798783b */ /* 0x000fee0000000200 */
[C---:B-----5:R-:W-:Y:S08]  /*8e80*/  HMMA.16816.F32.BF16 R12, R148.reuse, R156, R12 ;  /* 0x0000009c940c723c */ /* 0x060ff0000004180c */
        /* <DEDUP_REMOVED lines=135> */
[C---:B------:R-:W-:Y:S04]  /*9700*/  LEA R136, P0, R135.reuse, c[0x0][0x1c8], 0x1 ;  /* 0x0000720087887a11 */ /* 0x040fe800078008ff */
[----:B------:R-:W-:Y:S01]  /*9710*/  LEA.HI.X R132, R135, c[0x0][0x1cc], R0, 0x1, P0 ;  /* 0x0000730087847a11 */ /* 0x000fe200000f0c00 */
[----:B------:R-:W-:Y:S04]  /*9720*/  SHFL.IDX PT, R137, R136, RZ, 0x181f ;  /* 0x00181fff88897589 */ /* 0x000fe800000e0000 */
        /* <DEDUP_REMOVED lines=23> */
.L_x_1894:
[----:B------:R-:W-:Y:S01]  /*98a0*/  FMNMX.FTZ R0, R4, R3, !PT ;  /* 0x0000000304007209 */ /* 0x000fe20007810000 */
[----:B-1----:R-:W-:Y:S01]  /*98b0*/  LDSM.16.MT88.4 R144, [R189+0x100] ;  /* 0x00010000bd90783b */ /* 0x002fe20000004200 */
        /* <DEDUP_REMOVED lines=42> */
[----:B------:R-:W-:Y:S08]  /*9b60*/  LDSM.16.MT88.4 R136, [R195+0x100] ;  /* 0x00010000c388783b */ /* 0x000ff00000004200 */
[----:B------:R-:W1:Y:S08]  /*9b70*/  SHFL.BFLY PT, R2, R141, 0x1, 0x1f ;  /* 0x0c201f008d027f89 */ /* 0x000e7000000e0000 */
[----:B------:R-:W2:Y:S01]  /*9b80*/  SHFL.BFLY PT, R132, R135, 0x1, 0x1f ;  /* 0x0c201f0087847f89 */ /* 0x000ea200000e0000 */
[----:B-1----:R-:W-:Y:S07]  /*9b90*/  FMNMX.FTZ R0, R141, R2, !PT ;  /* 0x000000028d007209 */ /* 0x002fee0007810000 */
[----:B------:R-:W1:Y:S01]  /*9ba0*/  LDSM.16.MT88.4 R140, [R190+0x100] ;  /* 0x00010000be8c783b */ /* 0x000e620000004200 */
[C---:B------:R-:W-:Y:S02]  /*9bb0*/  FADD.FTZ R2, -R0.reuse, R3 ;  /* 0x0000000300027221 */ /* 0x040fe40000010100 */
[----:B------:R-:W-:Y:S01]  /*9bc0*/  FMUL.FTZ R163, R0, c[0x0][0x2d0] ;  /* 0x0000b40000a37a20 */ /* 0x000fe20000410000 */
[----:B--2---:R-:W-:Y:S01]  /*9bd0*/  FMNMX.FTZ R132, R135, R132, !PT ;  /* 0x0000008487847209 */ /* 0x004fe20007810000 */
[----:B------:R-:W-:Y:S02]  /*9be0*/  FMUL.FTZ R3, R2, c[0x0][0x2d0] ;  /* 0x0000b40002037a20 */ /* 0x000fe40000410000 */
[----:B------:R-:W-:Y:S02]  /*9bf0*/  FFMA.FTZ R162, R4, c[0x0][0x2d0], -R163 ;  /* 0x0000b40004a27a23 */ /* 0x000fe400000108a3 */
[C---:B------:R-:W-:Y:S02]  /*9c00*/  FADD.FTZ R2, -R132.reuse, R133 ;  /* 0x0000008584027221 */ /* 0x040fe40000010100 */
[----:B------:R-:W-:Y:S01]  /*9c10*/  FMUL.FTZ R161, R132, c[0x0][0x2d0] ;  /* 0x0000b40084a17a20 */ /* 0x000fe20000410000 */
[----:B------:R-:W2:Y:S01]  /*9c20*/  MUFU.EX2 R3, R3 ;  /* 0x0000000300037308 */ /* 0x000ea20000000800 */
[----:B------:R-:W-:Y:S02]  /*9c30*/  FMUL.FTZ R133, R2, c[0x0][0x2d0] ;  /* 0x0000b40002857a20 */ /* 0x000fe40000410000 */
[--C-:B------:R-:W-:Y:S02]  /*9c40*/  FFMA.FTZ R5, R5, c[0x0][0x2d0], -R163.reuse ;  /* 0x0000b40005057a23 */ /* 0x100fe400000108a3 */
[--C-:B------:R-:W-:Y:S02]  /*9c50*/  FFMA.FTZ R135, R8, c[0x0][0x2d0], -R163.reuse ;  /* 0x0000b40008877a23 */ /* 0x100fe400000108a3 */
[----:B------:R-:W-:Y:S02]  /*9c60*/  FFMA.FTZ R160, R9, c[0x0][0x2d0], -R163 ;  /* 0x0000b40009a07a23 */ /* 0x000fe400000108a3 */
[--C-:B------:R-:W-:Y:S01]  /*9c70*/  FFMA.FTZ R6, R6, c[0x0][0x2d0], -R161.reuse ;  /* 0x0000b40006067a23 */ /* 0x100fe200000108a1 */
[----:B------:R3:W4:Y:S01]  /*9c80*/  MUFU.EX2 R2, R133 ;  /* 0x0000008500027308 */ /* 0x0007220000000800 */
[--C-:B------:R-:W-:Y:S02]  /*9c90*/  FFMA.FTZ R7, R7, c[0x0][0x2d0], -R161.reuse ;  /* 0x0000b40007077a23 */ /* 0x100fe400000108a1 */
[----:B------:R-:W-:Y:S02]  /*9ca0*/  FFMA.FTZ R164, R11, c[0x0][0x2d0], -R161 ;  /* 0x0000b4000ba47a23 */ /* 0x000fe400000108a1 */
[--C-:B------:R-:W-:Y:S02]  /*9cb0*/  FFMA.FTZ R165, R12, c[0x0][0x2d0], -R163.reuse ;  /* 0x0000b4000ca57a23 */ /* 0x100fe400000108a3 */
[----:B------:R-:W-:Y:S02]  /*9cc0*/  FFMA.FTZ R166, R13, c[0x0][0x2d0], -R163 ;  /* 0x0000b4000da67a23 */ /* 0x000fe400000108a3 */
[--C-:B------:R-:W-:Y:S01]  /*9cd0*/  FFMA.FTZ R167, R14, c[0x0][0x2d0], -R161.reuse ;  /* 0x0000b4000ea77a23 */ /* 0x100fe200000108a1 */
[----:B------:R-:W-:Y:S01]  /*9ce0*/  MUFU.EX2 R162, R162 ;  /* 0x000000a200a27308 */ /* 0x000fe20000000800 */
[--C-:B------:R-:W-:Y:S02]  /*9cf0*/  FFMA.FTZ R168, R15, c[0x0][0x2d0], -R161.reuse ;  /* 0x0000b4000fa87a23 */ /* 0x100fe400000108a1 */
[----:B------:R-:W-:Y:S01]  /*9d00*/  LDSM.16.MT88.4 R12, [R188+0x4100] ;  /* 0x00410000bc0c783b */ /* 0x000fe20000004200 */
[C---:B--2---:R-:W-:Y:S02]  /*9d10*/  FMUL.FTZ R8, R3.reuse, R128 ;  /* 0x0000008003087220 */ /* 0x044fe40000410000 */
[C---:B------:R-:W-:Y:S02]  /*9d20*/  FMUL.FTZ R9, R3.reuse, R129 ;  /* 0x0000008103097220 */ /* 0x040fe40000410000 */
[C---:B------:R-:W-:Y:S02]  /*9d30*/  FMUL.FTZ R100, R3.reuse, R100 ;  /* 0x0000006403647220 */ /* 0x040fe40000410000 */
[----:B------:R-:W2:Y:S01]  /*9d40*/  MUFU.EX2 R5, R5 ;  /* 0x0000000500057308 */ /* 0x000ea20000000800 */
[C---:B------:R-:W-:Y:S02]  /*9d50*/  FMUL.FTZ R101, R3.reuse, R101 ;  /* 0x0000006503657220 */ /* 0x040fe40000410000 */
[C---:B------:R-:W-:Y:S02]  /*9d60*/  FMUL.FTZ R104, R3.reuse, R104 ;  /* 0x0000006803687220 */ /* 0x040fe40000410000 */
[----:B---3--:R-:W-:Y:S02]  /*9d70*/  FFMA.FTZ R133, R10, c[0x0][0x2d0], -R161 ;  /* 0x0000b4000a857a23 */ /* 0x008fe400000108a1 */
[C---:B----4-:R-:W-:Y:S02]  /*9d80*/  FMUL.FTZ R10, R2.reuse, R130 ;  /* 0x00000082020a7220 */ /* 0x050fe40000410000 */
        /* <DEDUP_REMOVED lines=10> */
[----:B--2---:R-:W-:Y:S01]  /*9e30*/  F2FP.BF16.PACK_AB R128, R5, R162 ;  /* 0x000000a20580723e */ /* 0x004fe200000010ff */
[C---:B------:R-:W-:Y:S02]  /*9e40*/  FMUL.FTZ R110, R2.reuse, R110 ;  /* 0x0000006e026e7220 */ /* 0x040fe40000410000 */
[C---:B------:R-:W-:Y:S02]  /*9e50*/  FMUL.FTZ R111, R2.reuse, R111 ;  /* 0x0000006f026f7220 */ /* 0x040fe40000410000 */
[C---:B------:R-:W-:Y:S01]  /*9e60*/  FMUL.FTZ R112, R3.reuse, R112 ;  /* 0x0000007003707220 */ /* 0x040fe20000410000 */
[----:B------:R-:W-:Y:S01]  /*9e70*/  MUFU.EX2 R6, R6 ;  /* 0x0000000600067308 */ /* 0x000fe20000000800 */
[----:B------:R-:W-:Y:S02]  /*9e80*/  FMUL.FTZ R113, R3, R113 ;  /* 0x0000007103717220 */ /* 0x000fe40000410000 */
[C---:B------:R-:W-:Y:S02]  /*9e90*/  FMUL.FTZ R114, R2.reuse, R114 ;  /* 0x0000007202727220 */ /* 0x040fe40000410000 */
[----:B------:R-:W-:Y:S02]  /*9ea0*/  FMUL.FTZ R115, R2, R115 ;  /* 0x0000007302737220 */ /* 0x000fe40000410000 */
[--C-:B------:R-:W-:Y:S02]  /*9eb0*/  FFMA.FTZ R169, R16, c[0x0][0x2d0], -R163.reuse ;  /* 0x0000b40010a97a23 */ /* 0x100fe400000108a3 */
[----:B------:R-:W-:Y:S01]  /*9ec0*/  FFMA.FTZ R170, R17, c[0x0][0x2d0], -R163 ;  /* 0x0000b40011aa7a23 */ /* 0x000fe200000108a3 */
[----:B------:R-:W2:Y:S01]  /*9ed0*/  MUFU.EX2 R7, R7 ;  /* 0x0000000700077308 */ /* 0x000ea20000000800 */
[--C-:B------:R-:W-:Y:S02]  /*9ee0*/  FFMA.FTZ R171, R18, c[0x0][0x2d0], -R161.reuse ;  /* 0x0000b40012ab7a23 */ /* 0x100fe400000108a1 */
[----:B------:R-:W-:Y:S01]  /*9ef0*/  FFMA.FTZ R172, R19, c[0x0][0x2d0], -R161 ;  /* 0x0000b40013ac7a23 */ /* 0x000fe200000108a1 */
[----:B---3--:R-:W-:Y:S01]  /*9f00*/  F2FP.BF16.PACK_AB R130, R160, R135 ;  /* 0x00000087a082723e */ /* 0x008fe200000010ff */
[----:B------:R-:W-:Y:S01]  /*9f10*/  LDSM.16.MT88.4 R16, [R190+0x900] ;  /* 0x00090000be10783b */ /* 0x000fe20000004200 */
[--C-:B------:R-:W-:Y:S02]  /*9f20*/  FFMA.FTZ R173, R28, c[0x0][0x2d0], -R163.reuse ;  /* 0x0000b4001cad7a23 */ /* 0x100fe400000108a3 */
[----:B------:R-:W-:Y:S02]  /*9f30*/  FFMA.FTZ R174, R29, c[0x0][0x2d0], -R163 ;  /* 0x0000b4001dae7a23 */ /* 0x000fe400000108a3 */
[----:B------:R-:W-:Y:S01]  /*9f40*/  MUFU.EX2 R133, R133 ;  /* 0x0000008500857308 */ /* 0x000fe20000000800 */
[--C-:B------:R-:W-:Y:S02]  /*9f50*/  FFMA.FTZ R175, R30, c[0x0][0x2d0], -R161.reuse ;  /* 0x0000b4001eaf7a23 */ /* 0x100fe400000108a1 */
[----:B------:R-:W-:Y:S02]  /*9f60*/  FFMA.FTZ R220, R31, c[0x0][0x2d0], -R161 ;  /* 0x0000b4001fdc7a23 */ /* 0x000fe400000108a1 */
[----:B------:R-:W-:Y:S01]  /*9f70*/  LDSM.16.MT88.4 R28, [R189+0x1900] ;  /* 0x00190000bd1c783b */ /* 0x000fe20000004200 */
[----:B------:R-:W-:Y:S02]  /*9f80*/  FFMA.FTZ R221, R32, c[0x0][0x2d0], -R163 ;  /* 0x0000b40020dd7a23 */ /* 0x000fe400000108a3 */
[----:B------:R-:W-:Y:S02]  /*9f90*/  FFMA.FTZ R223, R34, c[0x0][0x2d0], -R161 ;  /* 0x0000b40022df7a23 */ /* 0x000fe400000108a1 */
        /* <DEDUP_REMOVED lines=8> */
[C---:B------:R-:W-:Y:S02]  /*a020*/  FMUL.FTZ R121, R3.reuse, R121 ;  /* 0x0000007903797220 */ /* 0x040fe40000410000 */
[C---:B------:R-:W-:Y:S02]  /*a030*/  FMUL.FTZ R122, R2.reuse, R122 ;  /* 0x0000007a027a7220 */ /* 0x040fe40000410000 */
[C---:B------:R-:W-:Y:S02]  /*a040*/  FMUL.FTZ R123, R2.reuse, R123 ;  /* 0x0000007b027b7220 */ /* 0x040fe40000410000 */
[C---:B------:R-:W-:Y:S02]  /*a050*/  FMUL.FTZ R124, R3.reuse, R124 ;  /* 0x0000007c037c7220 */ /* 0x040fe40000410000 */
[C---:B------:R-:W-:Y:S01]  /*a060*/  FMUL.FTZ R125, R3.reuse, R125 ;  /* 0x0000007d037d7220 */ /* 0x040fe20000410000 */
[----:B------:R-:W2:Y:S01]  /*a070*/  MUFU.EX2 R166, R166 ;  /* 0x000000a600a67308 */ /* 0x000ea20000000800 */
[C---:B------:R-:W-:Y:S02]  /*a080*/  FMUL.FTZ R126, R2.reuse, R126 ;  /* 0x0000007e027e7220 */ /* 0x040fe40000410000 */
[----:B------:R-:W-:Y:S01]  /*a090*/  FMUL.FTZ R127, R2, R127 ;  /* 0x0000007f027f7220 */ /* 0x000fe20000410000 */
[----:B---3--:R-:W-:Y:S01]  /*a0a0*/  F2FP.BF16.PACK_AB R131, R164, R133 ;  /* 0x00000085a483723e */ /* 0x008fe200000010ff */
        /* <DEDUP_REMOVED lines=8> */
[----:B------:R-:W3:Y:S01]  /*a130*/  LDSM.16.MT88.4 R136, [R188+0x100] ;  /* 0x00010000bc88783b */ /* 0x000ee20000004200 */
[----:B------:R-:W4:Y:S02]  /*a140*/  MUFU.EX2 R168, R168 ;  /* 0x000000a800a87308 */ /* 0x000f240000000800 */
[C---:B------:R-:W-:Y:S02]  /*a150*/  FMUL.FTZ R41, R3.reuse, R41 ;  /* 0x0000002903297220 */ /* 0x040fe40000410000 */
[C---:B------:R-:W-:Y:S02]  /*a160*/  FMUL.FTZ R42, R2.reuse, R42 ;  /* 0x0000002a022a7220 */ /* 0x040fe40000410000 */
[C---:B-1----:R-:W-:Y:S04]  /*a170*/  HMMA.16816.F32.BF16 R104, R128.reuse, R140, R104 ;  /* 0x0000008c8068723c */ /* 0x042fe80000041868 */
[C---:B------:R-:W-:Y:S01]  /*a180*/  FMUL.FTZ R43, R2.reuse, R43 ;  /* 0x0000002b022b7220 */ /* 0x040fe20000410000 */
[----:B------:R-:W-:Y:S01]  /*a190*/  MUFU.EX2 R169, R169 ;  /* 0x000000a900a97308 */ /* 0x000fe20000000800 */
[C---:B------:R-:W-:Y:S02]  /*a1a0*/  FMUL.FTZ R44, R3.reuse, R44 ;  /* 0x0000002c032c7220 */ /* 0x040fe40000410000 */
[C---:B------:R-:W-:Y:S01]  /*a1b0*/  HMMA.16816.F32.BF16 R108, R128.reuse, R142, R108 ;  /* 0x0000008e806c723c */ /* 0x040fe2000004186c */
[----:B------:R-:W1:Y:S03]  /*a1c0*/  LDSM.16.MT88.4 R140, [R195+0x2100] ;  /* 0x00210000c38c783b */ /* 0x000e660000004200 */
[C---:B------:R-:W-:Y:S02]  /*a1d0*/  FMUL.FTZ R45, R3.reuse, R45 ;  /* 0x0000002d032d7220 */ /* 0x040fe40000410000 */
[C---:B------:R-:W-:Y:S01]  /*a1e0*/  FMUL.FTZ R46, R2.reuse, R46 ;  /* 0x0000002e022e7220 */ /* 0x040fe20000410000 */
[----:B------:R-:W5:Y:S01]  /*a1f0*/  MUFU.EX2 R170, R170 ;  /* 0x000000aa00aa7308 */ /* 0x000f620000000800 */
[C---:B------:R-:W-:Y:S04]  /*a200*/  HMMA.16816.F32.BF16 R112, R128.reuse, R144, R112 ;  /* 0x000000908070723c */ /* 0x040fe80000041870 */
[C---:B------:R-:W-:Y:S02]  /*a210*/  FMUL.FTZ R47, R2.reuse, R47 ;  /* 0x0000002f022f7220 */ /* 0x040fe40000410000 */
[C---:B------:R-:W-:Y:S02]  /*a220*/  FMUL.FTZ R48, R3.reuse, R48 ;  /* 0x0000003003307220 */ /* 0x040fe40000410000 */
[C---:B------:R-:W-:Y:S01]  /*a230*/  HMMA.16816.F32.BF16 R116, R128.reuse, R146, R116 ;  /* 0x000000928074723c */ /* 0x040fe20000041874 */
[----:B------:R-:W2:Y:S01]  /*a240*/  LDSM.16.MT88.4 R144, [R190+0x2100] ;  /* 0x00210000be90783b */ /* 0x000ea20000004200 */
[----:B------:R-:W-:Y:S02]  /*a250*/  MUFU.EX2 R171, R171 ;  /* 0x000000ab00ab7308 */ /* 0x000fe40000000800 */
[C---:B------:R-:W-:Y:S02]  /*a260*/  FMUL.FTZ R49, R3.reuse, R49 ;  /* 0x0000003103317220 */ /* 0x040fe40000410000 */
[C---:B------:R-:W-:Y:S02]  /*a270*/  FMUL.FTZ R50, R2.reuse, R50 ;  /* 0x0000003202327220 */ /* 0x040fe40000410000 */
[C---:B------:R-:W-:Y:S01]  /*a280*/  FMUL.FTZ R51, R2.reuse, R51 ;  /* 0x0000003302337220 */ /* 0x040fe20000410000 */
[C---:B---3--:R-:W-:Y:S03]  /*a290*/  HMMA.16816.F32.BF16 R120, R128.reuse, R136, R120 ;  /* 0x000000888078723c */ /* 0x048fe60000041878 */
[C---:B------:R-:W-:Y:S01]  /*a2a0*/  FMUL.FTZ R52, R3.reuse, R52 ;  /* 0x0000003403347220 */ /* 0x040fe20000410000 */
[----:B------:R-:W3:Y:S01]  /*a2b0*/  MUFU.EX2 R172, R172 ;  /* 0x000000ac00ac7308 */ /* 0x000ee20000000800 */
[C---:B------:R-:W-:Y:S02]  /*a2c0*/  FMUL.FTZ R53, R3.reuse, R53 ;  /* 0x0000003503357220 */ /* 0x040fe40000410000 */
[C---:B------:R-:W-:Y:S01]  /*a2d0*/  FMUL.FTZ R54, R2.reuse, R54 ;  /* 0x0000003602367220 */ /* 0x040fe20000410000 */
[C---:B------:R-:W-:Y:S01]  /*a2e0*/  HMMA.16816.F32.BF16 R124, R128.reuse, R138, R124 ;  /* 0x0000008a807c723c */ /* 0x040fe2000004187c */
[----:B------:R-:W3:Y:S03]  /*a2f0*/  LDSM.16.MT88.4 R136, [R189+0x2100] ;  /* 0x00210000bd88783b */ /* 0x000ee60000004200 */
[C---:B------:R-:W-:Y:S02]  /*a300*/  FMUL.FTZ R55, R2.reuse, R55 ;  /* 0x0000003702377220 */ /* 0x040fe40000410000 */
[C---:B------:R-:W-:Y:S01]  /*a310*/  FMUL.FTZ R56, R3.reuse, R56 ;  /* 0x0000003803387220 */ /* 0x040fe20000410000 */
[----:B------:R-:W-:Y:S01]  /*a320*/  MUFU.EX2 R173, R173 ;  /* 0x000000ad00ad7308 */ /* 0x000fe20000000800 */
[C---:B-1----:R-:W-:Y:S04]  /*a330*/  HMMA.16816.F32.BF16 R36, R128.reuse, R140, R36 ;  /* 0x0000008c8024723c */ /* 0x042fe80000041824 */
[C---:B------:R-:W-:Y:S02]  /*a340*/  FMUL.FTZ R57, R3.reuse, R57 ;  /* 0x0000003903397220 */ /* 0x040fe40000410000 */
[C---:B------:R-:W-:Y:S02]  /*a350*/  FMUL.FTZ R58, R2.reuse, R58 ;  /* 0x0000003a023a7220 */ /* 0x040fe40000410000 */
[C---:B------:R-:W-:Y:S01]  /*a360*/  HMMA.16816.F32.BF16 R40, R128.reuse, R142, R40 ;  /* 0x0000008e8028723c */ /* 0x040fe20000041828 */
[----:B------:R-:W1:Y:S01]  /*a370*/  LDSM.16.MT88.4 R140, [R188+0x2100] ;  /* 0x00210000bc8c783b */ /* 0x000e620000004200 */
[----:B------:R-:W-:Y:S02]  /*a380*/  MUFU.EX2 R174, R174 ;  /* 0x000000ae00ae7308 */ /* 0x000fe40000000800 */
[C---:B------:R-:W-:Y:S02]  /*a390*/  FMUL.FTZ R59, R2.reuse, R59 ;  /* 0x0000003b023b7220 */ /* 0x040fe40000410000 */
[C---:B------:R-:W-:Y:S02]  /*a3a0*/  FMUL.FTZ R60, R3.reuse, R60 ;  /* 0x0000003c033c7220 */ /* 0x040fe40000410000 */
[C---:B--2---:R-:W-:Y:S04]  /*a3b0*/  HMMA.16816.F32.BF16 R44, R128.reuse, R144, R44 ;  /* 0x00000090802c723c */ /* 0x044fe8000004182c */
        /* <DEDUP_REMOVED lines=8> */
[C---:B------:R-:W-:Y:S01]  /*a440*/  FMUL.FTZ R65, R3.reuse, R65 ;  /* 0x0000004103417220 */ /* 0x040fe20000410000 */
[C---:B---3--:R-:W-:Y:S03]  /*a450*/  HMMA.16816.F32.BF16 R52, R128.reuse, R136, R52 ;  /* 0x000000888034723c */ /* 0x048fe60000041834 */
[C---:B------:R-:W-:Y:S02]  /*a460*/  FMUL.FTZ R66, R2.reuse, R66 ;  /* 0x0000004202427220 */ /* 0x040fe40000410000 */
[C---:B------:R-:W-:Y:S02]  /*a470*/  FMUL.FTZ R67, R2.reuse, R67 ;  /* 0x0000004302437220 */ /* 0x040fe40000410000 */
[C---:B------:R-:W-:Y:S01]  /*a480*/  FMUL.FTZ R68, R3.reuse, R68 ;  /* 0x0000004403447220 */ /* 0x040fe20000410000 */
[C---:B------:R-:W-:Y:S01]  /*a490*/  HMMA.16816.F32.BF16 R56, R128.reuse, R138, R56 ;  /* 0x0000008a8038723c */ /* 0x040fe20000041838 */
[----:B------:R-:W3:Y:S01]  /*a4a0*/  LDSM.16.MT88.4 R136, [R190+0x4100] ;  /* 0x00410000be88783b */ /* 0x000ee20000004200 */
[----:B------:R-:W-:Y:S02]  /*a4b0*/  MUFU.EX2 R221, R221 ;  /* 0x000000dd00dd7308 */ /* 0x000fe40000000800 */
        /* <DEDUP_REMOVED lines=9> */
[C---:B------:R-:W-:Y:S02]  /*a550*/  FMUL.FTZ R74, R2.reuse, R74 ;  /* 0x0000004a024a7220 */ /* 0x040fe40000410000 */
[C---:B--2---:R-:W-:Y:S04]  /*a560*/  HMMA.16816.F32.BF16 R68, R128.reuse, R144, R68 ;  /* 0x000000908044723c */ /* 0x044fe80000041844 */
[C---:B------:R-:W-:Y:S02]  /*a570*/  FMUL.FTZ R75, R2.reuse, R75 ;  /* 0x0000004b024b7220 */ /* 0x040fe40000410000 */
[C---:B------:R-:W-:Y:S02]  /*a580*/  FMUL.FTZ R76, R3.reuse, R76 ;  /* 0x0000004c034c7220 */ /* 0x040fe40000410000 */
[C---:B------:R-:W-:Y:S03]  /*a590*/  FMUL.FTZ R77, R3.reuse, R77 ;  /* 0x0000004d034d7220 */ /* 0x040fe60000410000 */
[C---:B------:R-:W-:Y:S01]  /*a5a0*/  HMMA.16816.F32.BF16 R72, R128.reuse, R146, R72 ;  /* 0x000000928048723c */ /* 0x040fe20000041848 */
[----:B------:R-:W-:Y:S02]  /*a5b0*/  LDSM.16.MT88.4 R144, [R188+0x900] ;  /* 0x00090000bc90783b */ /* 0x000fe40000004200 */
[C---:B------:R-:W-:Y:S02]  /*a5c0*/  FMUL.FTZ R78, R2.reuse, R78 ;  /* 0x0000004e024e7220 */ /* 0x040fe40000410000 */
[C---:B------:R-:W-:Y:S02]  /*a5d0*/  FMUL.FTZ R79, R2.reuse, R79 ;  /* 0x0000004f024f7220 */ /* 0x040fe40000410000 */
[C---:B------:R-:W-:Y:S02]  /*a5e0*/  FMUL.FTZ R80, R3.reuse, R80 ;  /* 0x0000005003507220 */ /* 0x040fe40000410000 */
[C---:B------:R-:W-:Y:S03]  /*a5f0*/  FMUL.FTZ R81, R3.reuse, R81 ;  /* 0x0000005103517220 */ /* 0x040fe60000410000 */
[C---:B---3--:R-:W-:Y:S03]  /*a600*/  HMMA.16816.F32.BF16 R76, R128.reuse, R136, R76 ;  /* 0x00000088804c723c */ /* 0x048fe6000004184c */
[C---:B------:R-:W-:Y:S02]  /*a610*/  FMUL.FTZ R82, R2.reuse, R82 ;  /* 0x0000005202527220 */ /* 0x040fe40000410000 */
        /* <DEDUP_REMOVED lines=12> */
[C---:B------:R-:W-:Y:S02]  /*a6e0*/  FMUL.FTZ R92, R3.reuse, R92 ;  /* 0x0000005c035c7220 */ /* 0x040fe40000410000 */
[C---:B------:R-:W-:Y:S03]  /*a6f0*/  FMUL.FTZ R93, R3.reuse, R93 ;  /* 0x0000005d035d7220 */ /* 0x040fe60000410000 */
[C---:B------:R-:W-:Y:S01]  /*a700*/  HMMA.16816.F32.BF16 R88, R128.reuse, R142, R88 ;  /* 0x0000008e8058723c */ /* 0x040fe20000041858 */
[----:B------:R-:W1:Y:S02]  /*a710*/  LDSM.16.MT88.4 R140, [R189+0x900] ;  /* 0x00090000bd8c783b */ /* 0x000e640000004200 */
[C---:B------:R-:W-:Y:S02]  /*a720*/  FMUL.FTZ R94, R2.reuse, R94 ;  /* 0x0000005e025e7220 */ /* 0x040fe40000410000 */
[C---:B------:R-:W-:Y:S02]  /*a730*/  FMUL.FTZ R95, R2.reuse, R95 ;  /* 0x0000005f025f7220 */ /* 0x040fe40000410000 */
[C---:B------:R-:W-:Y:S02]  /*a740*/  FMUL.FTZ R96, R3.reuse, R96 ;  /* 0x0000006003607220 */ /* 0x040fe40000410000 */
[C---:B------:R-:W-:Y:S03]  /*a750*/  FMUL.FTZ R97, R3.reuse, R97 ;  /* 0x0000006103617220 */ /* 0x040fe60000410000 */
[C---:B------:R-:W-:Y:S03]  /*a760*/  HMMA.16816.F32.BF16 R92, R128.reuse, R12, R92 ;  /* 0x0000000c805c723c */ /* 0x040fe6000004185c */
[C---:B------:R-:W-:Y:S02]  /*a770*/  FMUL.FTZ R98, R2.reuse, R98 ;  /* 0x0000006202627220 */ /* 0x040fe40000410000 */
[----:B------:R-:W-:Y:S02]  /*a780*/  FMUL.FTZ R99, R2, R99 ;  /* 0x0000006302637220 */ /* 0x000fe40000410000 */
[----:B------:R-:W-:Y:S01]  /*a790*/  F2FP.BF16.PACK_AB R12, R166, R165 ;  /* 0x000000a5a60c723e */ /* 0x000fe200000010ff */
[----:B------:R-:W-:Y:S01]  /*a7a0*/  FFMA.FTZ R162, R3, R206, R162 ;  /* 0x000000ce03a27223 */ /* 0x000fe200000100a2 */
[----:B----4-:R-:W-:Y:S03]  /*a7b0*/  F2FP.BF16.PACK_AB R13, R168, R167 ;  /* 0x000000a7a80d723e */ /* 0x010fe600000010ff */
[----:B------:R-:W-:Y:S01]  /*a7c0*/  HMMA.16816.F32.BF16 R96, R128, R14, R96 ;  /* 0x0000000e8060723c */ /* 0x000fe20000041860 */
[----:B------:R-:W3:Y:S02]  /*a7d0*/  LDSM.16.MT88.4 R128, [R188+0x2900] ;  /* 0x00290000bc80783b */ /* 0x000ee40000004200 */
[----:B------:R-:W-:Y:S01]  /*a7e0*/  MOV R3, R0 ;  /* 0x0000000000037202 */ /* 0x000fe20000000f00 */
[----:B------:R-:W-:Y:S02]  /*a7f0*/  FFMA.FTZ R6, R2, R207, R6 ;  /* 0x000000cf02067223 */ /* 0x000fe40000010006 */
[----:B------:R-:W-:Y:S01]  /*a800*/  FADD.FTZ R162, R5, R162 ;  /* 0x000000a205a27221 */ /* 0x000fe20000010000 */
[----:B-----5:R-:W-:Y:S01]  /*a810*/  F2FP.BF16.PACK_AB R14, R170, R169 ;  /* 0x000000a9aa0e723e */ /* 0x020fe200000010ff */
[----:B------:R-:W-:Y:S01]  /*a820*/  FADD.FTZ R6, R7, R6 ;  /* 0x0000000607067221 */ /* 0x000fe20000010000 */
[----:B------:R-:W-:Y:S03]  /*a830*/  F2FP.BF16.PACK_AB R15, R172, R171 ;  /* 0x000000abac0f723e */ /* 0x000fe600000010ff */
[----:B------:R-:W-:Y:S02]  /*a840*/  FADD.FTZ R135, R135, R162 ;  /* 0x000000a287877221 */ /* 0x000fe40000010000 */
[----:B------:R-:W-:Y:S02]  /*a850*/  FADD.FTZ R133, R133, R6 ;  /* 0x0000000685857221 */ /* 0x000fe40000010000 */
[C---:B--2---:R-:W-:Y:S05]  /*a860*/  HMMA.16816.F32.BF16 R8, R12.reuse, R136, R8 ;  /* 0x000000880c08723c */ /* 0x044fea0000041808 */
[----:B------:R-:W-:Y:S02]  /*a870*/  FADD.FTZ R160, R160, R135 ;  /* 0x00000087a0a07221 */ /* 0x000fe40000010000 */
[----:B------:R-:W-:Y:S01]  /*a880*/  FADD.FTZ R164, R164, R133 ;  /* 0x00000085a4a47221 */ /* 0x000fe20000010000 */
[C---:B------:R-:W-:Y:S01]  /*a890*/  HMMA.16816.F32.BF16 R100, R12.reuse, R138, R100 ;  /* 0x0000008a0c64723c */ /* 0x040fe20000041864 */
[----:B------:R-:W-:Y:S03]  /*a8a0*/  LDSM.16.MT88.4 R136, [R190+0x4900] ;  /* 0x00490000be88783b */ /* 0x000fe60000004200 */
[----:B------:R-:W-:Y:S01]  /*a8b0*/  MOV R133, R132 ;  /* 0x0000008400857202 */ /* 0x000fe20000000f00 */
[----:B------:R-:W-:Y:S02]  /*a8c0*/  FADD.FTZ R165, R165, R160 ;  /* 0x000000a0a5a57221 */ /* 0x000fe40000010000 */
[----:B------:R-:W-:Y:S01]  /*a8d0*/  FADD.FTZ R167, R167, R164 ;  /* 0x000000a4a7a77221 */ /* 0x000fe20000010000 */
[C---:B------:R-:W-:Y:S04]  /*a8e0*/  HMMA.16816.F32.BF16 R104, R12.reuse, R16, R104 ;  /* 0x000000100c68723c */ /* 0x040fe80000041868 */
[----:B------:R-:W-:Y:S02]  /*a8f0*/  FADD.FTZ R166, R166, R165 ;  /* 0x000000a5a6a67221 */ /* 0x000fe40000010000 */
[----:B------:R-:W-:Y:S02]  /*a900*/  FADD.FTZ R168, R168, R167 ;  /* 0x000000a7a8a87221 */ /* 0x000fe40000010000 */
[C---:B------:R-:W-:Y:S01]  /*a910*/  HMMA.16816.F32.BF16 R108, R12.reuse, R18, R108 ;  /* 0x000000120c6c723c */ /* 0x040fe2000004186c */
[----:B------:R-:W2:Y:S03]  /*a920*/  LDSM.16.MT88.4 R16, [R195+0x4900] ;  /* 0x00490000c310783b */ /* 0x000ea60000004200 */
[----:B------:R-:W-:Y:S02]  /*a930*/  FADD.FTZ R169, R169, R166 ;  /* 0x000000a6a9a97221 */ /* 0x000fe40000010000 */
[----:B------:R-:W-:Y:S02]  /*a940*/  FADD.FTZ R5, R171, R168 ;  /* 0x000000a8ab057221 */ /* 0x000fe40000010000 */
[C---:B-1----:R-:W-:Y:S04]  /*a950*/  HMMA.16816.F32.BF16 R112, R12.reuse, R140, R112 ;  /* 0x0000008c0c70723c */ /* 0x042fe80000041870 */
[----:B------:R-:W-:Y:S02]  /*a960*/  FADD.FTZ R169, R170, R169 ;  /* 0x000000a9aaa97221 */ /* 0x000fe40000010000 */
[----:B------:R-:W-:Y:S02]  /*a970*/  FADD.FTZ R5, R172, R5 ;  /* 0x00000005ac057221 */ /* 0x000fe40000010000 */
        /* <DEDUP_REMOVED lines=8> */
[C---:B------:R-:W-:Y:S07]  /*aa00*/  HMMA.16816.F32.BF16 R44, R12.reuse, R152, R44 ;  /* 0x000000980c2c723c */ /* 0x040fee000004182c */
[--C-:B------:R-:W-:Y:S01]  /*aa10*/  FFMA.FTZ R152, R20, c[0x0][0x2d0], -R163.reuse ;  /* 0x0000b40014987a23 */ /* 0x100fe200000108a3 */
[C---:B------:R-:W-:Y:S04]  /*aa20*/  HMMA.16816.F32.BF16 R48, R12.reuse, R154, R48 ;  /* 0x0000009a0c30723c */ /* 0x040fe80000041830 */
[----:B------:R-:W-:Y:S01]  /*aa30*/  FFMA.FTZ R153, R21, c[0x0][0x2d0], -R163 ;  /* 0x0000b40015997a23 */ /* 0x000fe200000108a3 */
[----:B------:R-:W-:Y:S02]  /*aa40*/  MUFU.EX2 R152, R152 ;  /* 0x0000009800987308 */ /* 0x000fe40000000800 */
[--C-:B------:R-:W-:Y:S01]  /*aa50*/  FFMA.FTZ R154, R22, c[0x0][0x2d0], -R161.reuse ;  /* 0x0000b400169a7a23 */ /* 0x100fe200000108a1 */
[C---:B------:R-:W-:Y:S04]  /*aa60*/  HMMA.16816.F32.BF16 R52, R12.reuse, R156, R52 ;  /* 0x0000009c0c34723c */ /* 0x040fe80000041834 */
[----:B------:R-:W-:Y:S02]  /*aa70*/  FFMA.FTZ R155, R23, c[0x0][0x2d0], -R161 ;  /* 0x0000b400179b7a23 */ /* 0x000fe400000108a1 */
[----:B------:R-:W4:Y:S01]  /*aa80*/  LDSM.16.MT88.4 R20, [R188+0x4900] ;  /* 0x00490000bc14783b */ /* 0x000f220000004200 */
[--C-:B------:R-:W-:Y:S01]  /*aa90*/  FFMA.FTZ R156, R24, c[0x0][0x2d0], -R163.reuse ;  /* 0x0000b400189c7a23 */ /* 0x100fe200000108a3 */
[C---:B------:R-:W-:Y:S01]  /*aaa0*/  HMMA.16816.F32.BF16 R56, R12.reuse, R158, R56 ;  /* 0x0000009e0c38723c */ /* 0x040fe20000041838 */
[----:B------:R-:W5:Y:S03]  /*aab0*/  MUFU.EX2 R153, R153 ;  /* 0x0000009900997308 */ /* 0x000f660000000800 */
[--C-:B------:R-:W-:Y:S02]  /*aac0*/  FFMA.FTZ R157, R25, c[0x0][0x2d0], -R163.reuse ;  /* 0x0000b400199d7a23 */ /* 0x100fe400000108a3 */
[----:B------:R-:W-:Y:S02]  /*aad0*/  FFMA.FTZ R163, R33, c[0x0][0x2d0], -R163 ;  /* 0x0000b40021a37a23 */ /* 0x000fe400000108a3 */
[C---:B---3--:R-:W-:Y:S03]  /*aae0*/  HMMA.16816.F32.BF16 R60, R12.reuse, R128, R60 ;  /* 0x000000800c3c723c */ /* 0x048fe6000004183c */
[----:B------:R-:W-:Y:S01]  /*aaf0*/  MUFU.EX2 R154, R154 ;  /* 0x0000009a009a7308 */ /* 0x000fe20000000800 */
[--C-:B------:R-:W-:Y:S02]  /*ab00*/  FFMA.FTZ R158, R26, c[0x0][0x2d0], -R161.reuse ;  /* 0x0000b4001a9e7a23 */ /* 0x100fe400000108a1 */
[--C-:B------:R-:W-:Y:S02]  /*ab10*/  FFMA.FTZ R159, R27, c[0x0][0x2d0], -R161.reuse ;  /* 0x0000b4001b9f7a23 */ /* 0x100fe400000108a1 */
[C---:B------:R-:W-:Y:S01]  /*ab20*/  HMMA.16816.F32.BF16 R64, R12.reuse, R130, R64 ;  /* 0x000000820c40723c */ /* 0x040fe20000041840 */
[----:B------:R-:W-:Y:S03]  /*ab30*/  LDSM.16.MT88.4 R128, [R190+0x1100] ;  /* 0x00110000be80783b */ /* 0x000fe60000004200 */
[----:B------:R-:W-:Y:S01]  /*ab40*/  FFMA.FTZ R161, R35, c[0x0][0x2d0], -R161 ;  /* 0x0000b40023a17a23 */ /* 0x000fe200000108a1 */
[----:B------:R-:W3:Y:S03]  /*ab50*/  MUFU.EX2 R155, R155 ;  /* 0x0000009b009b7308 */ /* 0x000ee60000000800 */
[C---:B--2---:R-:W-:Y:S01]  /*ab60*/  HMMA.16816.F32.BF16 R68, R12.reuse, R16, R68 ;  /* 0x000000100c44723c */ /* 0x044fe20000041844 */
[----:B------:R-:W-:Y:S06]  /*ab70*/  LDSM.16.MT88.4 R24, [R189+0x1100] ;  /* 0x00110000bd18783b */ /* 0x000fec0000004200 */
[----:B------:R-:W-:Y:S01]  /*ab80*/  MUFU.EX2 R156, R156 ;  /* 0x0000009c009c7308 */ /* 0x000fe20000000800 */
[C---:B------:R-:W-:Y:S01]  /*ab90*/  HMMA.16816.F32.BF16 R72, R12.reuse, R18, R72 ;  /* 0x000000120c48723c */ /* 0x040fe20000041848 */
[----:B------:R-:W2:Y:S07]  /*aba0*/  LDSM.16.MT88.4 R16, [R195+0x1100] ;  /* 0x00110000c310783b */ /* 0x000eae0000004200 */
[C---:B------:R-:W-:Y:S01]  /*abb0*/  HMMA.16816.F32.BF16 R76, R12.reuse, R136, R76 ;  /* 0x000000880c4c723c */ /* 0x040fe2000004184c */
[----:B------:R-:W-:Y:S01]  /*abc0*/  LDSM.16.MT88.4 R32, [R188+0x1900] ;  /* 0x00190000bc20783b */ /* 0x000fe20000004200 */
[----:B------:R-:W2:Y:S06]  /*abd0*/  MUFU.EX2 R157, R157 ;  /* 0x0000009d009d7308 */ /* 0x000eac0000000800 */
[C---:B------:R-:W-:Y:S01]  /*abe0*/  HMMA.16816.F32.BF16 R80, R12.reuse, R138, R80 ;  /* 0x0000008a0c50723c */ /* 0x040fe20000041850 */
[----:B------:R-:W2:Y:S03]  /*abf0*/  LDSM.16.MT88.4 R136, [R188+0x1100] ;  /* 0x00110000bc88783b */ /* 0x000ea60000004200 */
[----:B------:R-:W-:Y:S04]  /*ac00*/  MUFU.EX2 R158, R158 ;  /* 0x0000009e009e7308 */ /* 0x000fe80000000800 */
[C---:B-1----:R-:W-:Y:S06]  /*ac10*/  HMMA.16816.F32.BF16 R84, R12.reuse, R140, R84 ;  /* 0x0000008c0c54723c */ /* 0x042fec0000041854 */
[----:B------:R-:W1:Y:S02]  /*ac20*/  MUFU.EX2 R159, R159 ;  /* 0x0000009f009f7308 */ /* 0x000e640000000800 */
[C---:B------:R-:W-:Y:S01]  /*ac30*/  HMMA.16816.F32.BF16 R88, R12.reuse, R142, R88 ;  /* 0x0000008e0c58723c */ /* 0x040fe20000041858 */
[----:B------:R-:W1:Y:S07]  /*ac40*/  LDSM.16.MT88.4 R140, [R195+0x3100] ;  /* 0x00310000c38c783b */ /* 0x000e6e0000004200 */
[C---:B----4-:R-:W-:Y:S01]  /*ac50*/  HMMA.16816.F32.BF16 R92, R12.reuse, R20, R92 ;  /* 0x000000140c5c723c */ /* 0x050fe2000004185c */
[----:B------:R-:W4:Y:S07]  /*ac60*/  MUFU.EX2 R222, R163 ;  /* 0x000000a300de7308 */ /* 0x000f2e0000000800 */
[----:B------:R-:W-:Y:S01]  /*ac70*/  HMMA.16816.F32.BF16 R96, R12, R22, R96 ;  /* 0x000000160c60723c */ /* 0x000fe20000041860 */
[----:B------:R-:W-:Y:S02]  /*ac80*/  LDSM.16.MT88.4 R20, [R195+0x5100] ;  /* 0x00510000c314783b */ /* 0x000fe40000004200 */
[----:B------:R-:W4:Y:S04]  /*ac90*/  MUFU.EX2 R224, R161 ;  /* 0x000000a100e07308 */ /* 0x000f280000000800 */
[----:B-----5:R-:W-:Y:S01]  /*aca0*/  F2FP.BF16.PACK_AB R12, R153, R152 ;  /* 0x00000098990c723e */ /* 0x020fe200000010ff */
[----:B------:R-:W-:Y:S01]  /*acb0*/  FADD.FTZ R152, R152, R169 ;  /* 0x000000a998987221 */ /* 0x000fe20000010000 */
[----:B---3--:R-:W-:Y:S03]  /*acc0*/  F2FP.BF16.PACK_AB R13, R155, R154 ;  /* 0x0000009a9b0d723e */ /* 0x008fe600000010ff */
[----:B--2---:R-:W-:Y:S01]  /*acd0*/  F2FP.BF16.PACK_AB R14, R157, R156 ;  /* 0x0000009c9d0e723e */ /* 0x004fe200000010ff */
[----:B------:R-:W-:Y:S01]  /*ace0*/  FADD.FTZ R154, R154, R5 ;  /* 0x000000059a9a7221 */ /* 0x000fe20000010000 */
[----:B-1----:R-:W-:Y:S01]  /*acf0*/  F2FP.BF16.PACK_AB R15, R159, R158 ;  /* 0x0000009e9f0f723e */ /* 0x002fe200000010ff */
        /* <DEDUP_REMOVED lines=8> */
[----:B------:R-:W1:Y:S07]  /*ad80*/  LDSM.16.MT88.4 R16, [R188+0x3100] ;  /* 0x00310000bc10783b */ /* 0x000e6e0000004200 */
[C---:B------:R-:W-:Y:S08]  /*ad90*/  HMMA.16816.F32.BF16 R104, R12.reuse, R128, R104 ;  /* 0x000000800c68723c */ /* 0x040ff00000041868 */
[C---:B------:R-:W-:Y:S01]  /*ada0*/  HMMA.16816.F32.BF16 R108, R12.reuse, R130, R108 ;  /* 0x000000820c6c723c */ /* 0x040fe2000004186c */
[----:B------:R-:W-:Y:S07]  /*adb0*/  LDSM.16.MT88.4 R128, [R189+0x5100] ;  /* 0x00510000bd80783b */ /* 0x000fee0000004200 */
        /* <DEDUP_REMOVED lines=25> */
[C---:B------:R-:W-:Y:S08]  /*af50*/  HMMA.16816.F32.BF16 R88, R12.reuse, R130, R88 ;  /* 0x000000820c58723c */ /* 0x040ff00000041858 */
[C---:B-1----:R-:W-:Y:S08]  /*af60*/  HMMA.16816.F32.BF16 R92, R12.reuse, R16, R92 ;  /* 0x000000100c5c723c */ /* 0x042ff0000004185c */
[----:B------:R-:W-:Y:S01]  /*af70*/  HMMA.16816.F32.BF16 R96, R12, R18, R96 ;  /* 0x000000120c60723c */ /* 0x000fe20000041860 */
[----:B------:R-:W1:Y:S06]  /*af80*/  LDSM.16.MT88.4 R16, [R189+0x3900] ;  /* 0x00390000bd10783b */ /* 0x000e6c0000004200 */
        /* <DEDUP_REMOVED lines=9> */
[C---:B---3--:R-:W-:Y:S01]  /*b020*/  HMMA.16816.F32.BF16 R128, R12.reuse, R20, R8 ;  /* 0x000000140c80723c */ /* 0x048fe20000041808 */
[----:B------:R-:W3:Y:S02]  /*b030*/  LDSM.16.MT88.4 R8, [R190+0x5900] ;  /* 0x00590000be08783b */ /* 0x000ee40000004200 */
[----:B------:R-:W-:Y:S02]  /*b040*/  FADD.FTZ R207, R223, R220 ;  /* 0x000000dcdfcf7221 */ /* 0x000fe40000010000 */
[----:B------:R-:W-:Y:S02]  /*b050*/  FADD.FTZ R206, R222, R221 ;  /* 0x000000dddece7221 */ /* 0x000fe40000010000 */
[----:B------:R-:W-:Y:S01]  /*b060*/  FADD.FTZ R207, R224, R207 ;  /* 0x000000cfe0cf7221 */ /* 0x000fe20000010000 */
[C---:B------:R-:W-:Y:S01]  /*b070*/  HMMA.16816.F32.BF16 R100, R12.reuse, R22, R100 ;  /* 0x000000160c64723c */ /* 0x040fe20000041864 */
[----:B------:R-:W4:Y:S07]  /*b080*/  LDSM.16.MT88.4 R20, [R189+0x5900] ;  /* 0x00590000bd14783b */ /* 0x000f2e0000004200 */
        /* <DEDUP_REMOVED lines=13> */
[C---:B------:R-:W-:Y:S08]  /*b160*/  HMMA.16816.F32.BF16 R60, R12.reuse, R144, R60 ;  /* 0x000000900c3c723c */ /* 0x040ff0000004183c */
[C---:B------:R-:W-:Y:S08]  /*b170*/  HMMA.16816.F32.BF16 R64, R12.reuse, R146, R64 ;  /* 0x000000920c40723c */ /* 0x040ff00000041840 */
[C---:B------:R-:W-:Y:S08]  /*b180*/  HMMA.16816.F32.BF16 R68, R12.reuse, R148, R68 ;  /* 0x000000940c44723c */ /* 0x040ff00000041844 */
[C---:B------:R-:W-:Y:S08]  /*b190*/  HMMA.16816.F32.BF16 R72, R12.reuse, R150, R72 ;  /* 0x000000960c48723c */ /* 0x040ff00000041848 */
[C---:B---3--:R-:W-:Y:S07]  /*b1a0*/  HMMA.16816.F32.BF16 R76, R12.reuse, R8, R76 ;  /* 0x000000080c4c723c */ /* 0x048fee000004184c */
[----:B------:R-:W-:Y:S01]  /*b1b0*/  MOV R8, R132 ;  /* 0x0000008400087202 */ /* 0x000fe20000000f00 */
[C---:B------:R-:W-:Y:S08]  /*b1c0*/  HMMA.16816.F32.BF16 R80, R12.reuse, R10, R80 ;  /* 0x0000000a0c50723c */ /* 0x040ff00000041850 */
[C---:B----4-:R-:W-:Y:S08]  /*b1d0*/  HMMA.16816.F32.BF16 R84, R12.reuse, R20, R84 ;  /* 0x000000140c54723c */ /* 0x050ff00000041854 */
[C---:B------:R-:W-:Y:S08]  /*b1e0*/  HMMA.16816.F32.BF16 R88, R12.reuse, R22, R88 ;  /* 0x000000160c58723c */ /* 0x040ff00000041858 */
[C---:B-1----:R-:W-:Y:S08]  /*b1f0*/  HMMA.16816.F32.BF16 R92, R12.reuse, R16, R92 ;  /* 0x000000100c5c723c */ /* 0x042ff0000004185c */
[----:B------:R-:W-:Y:S01]  /*b200*/  HMMA.16816.F32.BF16 R96, R12, R18, R96 ;  /* 0x000000120c60723c */ /* 0x000fe20000041860 */
[----:B------:R-:W-:-:S07]  /*b210*/  @P0 BRA `(.L_x_1895) ;  /* 0xffffd61000000947 */ /* 0x000fce000383ffff */
.L_x_1892:
        /* <DEDUP_REMOVED lines=12> */
.L_x_1906:
[----:B------:R-:W-:Y:S04]  /*b2e0*/  DEPBAR.LE SB0, 0x0 ;  /* 0x000080000000791a */ /* 0x000fe80000000000 */
[----:B------:R-:W-:Y:S01]  /*b2f0*/  BAR.SYNC.DEFER_BLOCKING 0x0 ;  /* 0x0000000000007b1d */ /* 0x000fe20000010000 */
[----:B------:R-:W-:Y:S01]  /*b300*/  SHF.R.S32.HI R5, RZ, 0x1f, R200 ;  /* 0x0000001fff057819 */ /* 0x000fe200000114c8 */
[----:B------:R-:W-:Y:S01]  /*b310*/  IMAD.WIDE.U32 R6, R200, c[0x0][0x208], RZ ;  /* 0x00008200c8067a25 */ /* 0x000fe200078e00ff */
[----:B------:R-:W-:Y:S01]  /*b320*/  SHF.R.S32.HI R4, RZ, 0x1f, R199 ;  /* 0x0000001fff047819 */ /* 0x000fe200000114c7 */
[----:B------:R-:W-:Y:S02]  /*b330*/  UISETP.GT.AND UP0, UPT, UR21, UR7, UPT ;  /* 0x000000071500728c */ /* 0x000fe4000bf04270 */
[----:B------:R-:W-:Y:S02]  /*b340*/  IMAD R5, R5, c[0x0][0x208], RZ ;  /* 0x0000820005057a24 */ /* 0x000fe400078e02ff */
[----:B------:R-:W-:Y:S02]  /*b350*/  IMAD R4, R4, c[0x0][0x218], RZ ;  /* 0x0000860004047a24 */ /* 0x000fe400078e02ff */
[----:B------:R-:W-:Y:S02]  /*b360*/  IMAD R5, R200, c[0x0][0x20c], R5 ;  /* 0x00008300c8057a24 */ /* 0x000fe400078e0205 */
[----:B------:R-:W-:Y:S02]  /*b370*/  IMAD R4, R199, c[0x0][0x21c], R4 ;  /* 0x00008700c7047a24 */ /* 0x000fe400078e0204 */
[----:B------:R-:W-:Y:S04]  /*b380*/  IMAD.IADD R7, R7, 0x1, R5 ;  /* 0x0000000107077824 */ /* 0x000fe800078e0205 */
[----:B------:R-:W-:Y:S05]  /*b390*/  IMAD.WIDE.U32 R6, R199, c[0x0][0x218], R6 ;  /* 0x00008600c7067a25 */ /* 0x000fea00078e0006 */
[----:B------:R-:W-:Y:S01]  /*b3a0*/  IADD3 R5, P0, R6, UR16, RZ ;  /* 0x0000001006057c10 */ /* 0x000fe2000ff1e0ff */
[----:B------:R-:W-:Y:S03]  /*b3b0*/  LDSM.16.M88.4 R32, [R198+0xc100] ;  /* 0x00c10000c620783b */ /* 0x000fe60000000200 */
[----:B------:R-:W-:Y:S01]  /*b3c0*/  IADD3.X R4, R7, UR9, R4, P0, !PT ;  /* 0x0000000907047c10 */ /* 0x000fe200087fe404 */
[----:B------:R-:W1:Y:S01]  /*b3d0*/  LDSM.16.M88.4 R8, [R197+0x6100] ;  /* 0x00610000c508783b */ /* 0x000e620000000200 */
[C---:B------:R-:W-:Y:S03]  /*b3e0*/  LEA R20, P0, R5.reuse, c[0x0][0x1f8], 0x1 ;  /* 0x00007e0005147a11 */ /* 0x040fe600078008ff */
[----:B------:R-:W2:Y:S01]  /*b3f0*/  LDSM.16.M88.4 R16, [R197+0x6900] ;  /* 0x00690000c510783b */ /* 0x000ea20000000200 */
[----:B------:R-:W-:Y:S03]  /*b400*/  LEA.HI.X R0, R5, c[0x0][0x1fc], R4, 0x1, P0 ;  /* 0x00007f0005007a11 */ /* 0x000fe600000f0c04 */
[----:B------:R-:W-:Y:S04]  /*b410*/  LDSM.16.M88.4 R24, [R197+0x7100] ;  /* 0x00710000c518783b */ /* 0x000fe80000000200 */
[----:B------:R-:W-:Y:S04]  /*b420*/  LDSM.16.M88.4 R132, [R197+0x7900] ;  /* 0x00790000c584783b */ /* 0x000fe80000000200 */
[----:B------:R-:W-:Y:S04]  /*b430*/  LDSM.16.M88.4 R136, [R194+0xc100] ;  /* 0x00c10000c288783b */ /* 0x000fe80000000200 */
[----:B------:R-:W-:Y:S04]  /*b440*/  LDSM.16.M88.4 R140, [R196] ;  /* 0x00000000c48c783b */ /* 0x000fe80000000200 */
[----:B------:R-:W-:Y:S04]  /*b450*/  LDSM.16.M88.4 R144, [R187] ;  /* 0x00000000bb90783b */ /* 0x000fe80000000200 */
[----:B------:R-:W-:Y:S04]  /*b460*/  LDSM.16.M88.4 R148, [R186] ;  /* 0x00000000ba94783b */ /* 0x000fe80000000200 */
[----:B------:R-:W-:Y:S04]  /*b470*/  LDSM.16.M88.4 R152, [R185] ;  /* 0x00000000b998783b */ /* 0x000fe80000000200 */
[----:B------:R-:W-:Y:S01]  /*b480*/  SHFL.IDX PT, R159, R0, RZ, 0x181f ;  /* 0x00181fff009f7589 */ /* 0x000fe200000e0000 */
[C---:B-1----:R-:W-:Y:S03]  /*b490*/  HMMA.16816.F32.BF16 R4, R32.reuse, R8, RZ ;  /* 0x000000082004723c */ /* 0x042fe600000418ff */
[----:B------:R-:W-:Y:S04]  /*b4a0*/  SHFL.IDX PT, R157, R0, 0x1, 0x181f ;  /* 0x00381f00009d7f89 */ /* 0x000fe800000e0000 */
[----:B------:R-:W1:Y:S01]  /*b4b0*/  SHFL.IDX PT, R31, R20, RZ, 0x181f ;  /* 0x00181fff141f7589 */ /* 0x000e6200000e0000 */
[C---:B------:R-:W-:Y:S03]  /*b4c0*/  HMMA.16816.F32.BF16 R8, R32.reuse, R10, RZ ;  /* 0x0000000a2008723c */ /* 0x040fe600000418ff */
[----:B------:R3:W4:Y:S05]  /*b4d0*/  SHFL.IDX PT, R29, R20, 0x1, 0x181f ;  /* 0x00381f00141d7f89 */ /* 0x00072a00000e0000 */
[C---:B--2---:R-:W-:Y:S08]  /*b4e0*/  HMMA.16816.F32.BF16 R12, R32.reuse, R16, RZ ;  /* 0x00000010200c723c */ /* 0x044ff000000418ff */
[C---:B------:R-:W-:Y:S01]  /*b4f0*/  HMMA.16816.F32.BF16 R16, R32.reuse, R18, RZ ;  /* 0x000000122010723c */ /* 0x040fe200000418ff */
[C---:B-1----:R-:W-:Y:S03]  /*b500*/  IADD3 R162, P2, R31.reuse, R210, RZ ;  /* 0x000000d21fa27210 */ /* 0x042fe60007f5e0ff */
[-C--:B------:R-:W-:Y:S04]  /*b510*/  IADD3 R160, P0, R31, R209.reuse, RZ ;  /* 0x000000d11fa07210 */ /* 0x080fe80007f1e0ff */
[C---:B---3--:R-:W-:Y:S01]  /*b520*/  HMMA.16816.F32.BF16 R20, R32.reuse, R24, RZ ;  /* 0x000000182014723c */ /* 0x048fe200000418ff */
[----:B------:R-:W-:Y:S03]  /*b530*/  IMAD.X R163, R159, 0x1, R172, P2 ;  /* 0x000000019fa37824 */ /* 0x000fe600010e06ac */
[----:B------:R-:W-:Y:S01]  /*b540*/  IADD3 R168, P2, R31, R208, RZ ;  /* 0x000000d01fa87210 */ /* 0x000fe20007f5e0ff */
[----:B------:R-:W-:Y:S01]  /*b550*/  IMAD.X R161, R159, 0x1, R212, P0 ;  /* 0x000000019fa17824 */ /* 0x000fe200000e06d4 */
[----:B----4-:R-:W-:Y:S02]  /*b560*/  IADD3 R216, P0, R29, R210, RZ ;  /* 0x000000d21dd87210 */ /* 0x010fe40007f1e0ff */
[C---:B------:R-:W-:Y:S01]  /*b570*/  HMMA.16816.F32.BF16 R24, R32.reuse, R26, RZ ;  /* 0x0000001a2018723c */ /* 0x040fe200000418ff */
[----:B------:R1:W-:Y:S03]  /*b580*/  LDGSTS.E.BYPASS.LTC128B.128 [R205], [R162.64], !P6 ;  /* 0x00000000a2cd7fae */ /* 0x0003e6000f101d56 */
[--C-:B------:R-:W-:Y:S01]  /*b590*/  IMAD.X R169, R159, 0x1, R211.reuse, P2 ;  /* 0x000000019fa97824 */ /* 0x100fe200010e06d3 */
[----:B------:R-:W-:Y:S01]  /*b5a0*/  IADD3 R174, P2, R29, R209, RZ ;  /* 0x000000d11dae7210 */ /* 0x000fe20007f5e0ff */
[----:B------:R-:W-:Y:S01]  /*b5b0*/  IMAD.X R217, R157, 0x1, R172, P0 ;  /* 0x000000019dd97824 */ /* 0x000fe200000e06ac */
[----:B------:R-:W-:Y:S01]  /*b5c0*/  IADD3 R214, P0, R29, R208, RZ ;  /* 0x000000d01dd67210 */ /* 0x000fe20007f1e0ff */
[----:B------:R1:W-:Y:S01]  /*b5d0*/  LDGSTS.E.BYPASS.LTC128B.128 [R205+0x2000], [R160.64], !P5 ;  /* 0x02000000a0cd7fae */ /* 0x0003e2000e901d56 */
[C---:B------:R-:W-:Y:S03]  /*b5e0*/  HMMA.16816.F32.BF16 R28, R32.reuse, R132, RZ ;  /* 0x00000084201c723c */ /* 0x040fe600000418ff */
[----:B------:R2:W-:Y:S01]  /*b5f0*/  LDGSTS.E.BYPASS.LTC128B.128 [R205+0x4000], [R168.64], !P4 ;  /* 0x04000000a8cd7fae */ /* 0x0005e2000e101d56 */
[C---:B------:R-:W-:Y:S02]  /*b600*/  IMAD.X R175, R157.reuse, 0x1, R212, P2 ;  /* 0x000000019daf7824 */ /* 0x040fe400010e06d4 */
[----:B------:R-:W-:Y:S01]  /*b610*/  IMAD.X R215, R157, 0x1, R211, P0 ;  /* 0x000000019dd77824 */ /* 0x000fe200000e06d3 */
[----:B------:R3:W-:Y:S01]  /*b620*/  LDGSTS.E.BYPASS.LTC128B.128 [R205+0x1000], [R216.64], !P6 ;  /* 0x01000000d8cd7fae */ /* 0x0007e2000f101d56 */
[----:B------:R-:W-:Y:S01]  /*b630*/  HMMA.16816.F32.BF16 R32, R32, R134, RZ ;  /* 0x000000862020723c */ /* 0x000fe200000418ff */
[----:B------:R-:W-:Y:S02]  /*b640*/  PLOP3.LUT P0, PT, PT, PT, UP0, 0x40, 0x0 ;  /* 0x000000000000781c */ /* 0x000fe40003f0e808 */
[----:B------:R3:W-:Y:S04]  /*b650*/  LDGSTS.E.BYPASS.LTC128B.128 [R205+0x3000], [R174.64], !P5 ;  /* 0x03000000aecd7fae */ /* 0x0007e8000e901d56 */
[----:B------:R3:W-:Y:S01]  /*b660*/  LDGSTS.E.BYPASS.LTC128B.128 [R205+0x5000], [R214.64], !P4 ;  /* 0x05000000d6cd7fae */ /* 0x0007e2000e101d56 */
[C---:B------:R-:W-:Y:S03]  /*b670*/  HMMA.16816.F32.BF16 R4, R136.reuse, R140, R4 ;  /* 0x0000008c8804723c */ /* 0x040fe60000041804 */
[----:B------:R-:W-:Y:S04]  /*b680*/  LDSM.16.M88.4 R156, [R193+0xc100] ;  /* 0x00c10000c19c783b */ /* 0x000fe80000000200 */
[----:B------:R-:W0:Y:S01]  /*b690*/  LDGDEPBAR ;  /* 0x00000000000079af */ /* 0x000e220000000000 */
[C---:B------:R-:W-:Y:S03]  /*b6a0*/  HMMA.16816.F32.BF16 R8, R136.reuse, R142, R8 ;  /* 0x0000008e8808723c */ /* 0x040fe60000041808 */
[----:B-1----:R-:W1:Y:S04]  /*b6b0*/  LDSM.16.M88.4 R160, [R192+0x6100] ;  /* 0x00610000c0a0783b */ /* 0x002e680000000200 */
[----:B------:R-:W4:Y:S01]  /*b6c0*/  LDSM.16.M88.4 R164, [R192+0x6900] ;  /* 0x00690000c0a4783b */ /* 0x000f220000000200 */
[C---:B------:R-:W-:Y:S03]  /*b6d0*/  HMMA.16816.F32.BF16 R12, R136.reuse, R144, R12 ;  /* 0x00000090880c723c */ /* 0x040fe6000004180c */
[----:B------:R-:W5:Y:S04]  /*b6e0*/  LDSM.16.M88.4 R132, [R192+0x7100] ;  /* 0x00710000c084783b */ /* 0x000f680000000200 */
[----:B--2---:R-:W2:Y:S01]  /*b6f0*/  LDSM.16.M88.4 R168, [R192+0x7900] ;  /* 0x00790000c0a8783b */ /* 0x004ea20000000200 */
[C---:B------:R-:W-:Y:S03]  /*b700*/  HMMA.16816.F32.BF16 R16, R136.reuse, R146, R16 ;  /* 0x000000928810723c */ /* 0x040fe60000041810 */
[----:B------:R-:W-:Y:S04]  /*b710*/  LDSM.16.M88.4 R140, [R191+0xc100] ;  /* 0x00c10000bf8c783b */ /* 0x000fe80000000200 */
[----:B------:R-:W2:Y:S01]  /*b720*/  LDSM.16.M88.4 R144, [R184] ;  /* 0x00000000b890783b */ /* 0x000ea20000000200 */
[C---:B------:R-:W-:Y:S08]  /*b730*/  HMMA.16816.F32.BF16 R20, R136.reuse, R148, R20 ;  /* 0x000000948814723c */ /* 0x040ff00000041814 */
[C---:B------:R-:W-:Y:S01]  /*b740*/  HMMA.16816.F32.BF16 R24, R136.reuse, R150, R24 ;  /* 0x000000968818723c */ /* 0x040fe20000041818 */
[----:B------:R-:W2:Y:S07]  /*b750*/  LDSM.16.M88.4 R148, [R184+0x800] ;  /* 0x00080000b894783b */ /* 0x000eae0000000200 */
[C---:B------:R-:W-:Y:S08]  /*b760*/  HMMA.16816.F32.BF16 R28, R136.reuse, R152, R28 ;  /* 0x00000098881c723c */ /* 0x040ff0000004181c */
[----:B------:R-:W-:Y:S01]  /*b770*/  HMMA.16816.F32.BF16 R32, R136, R154, R32 ;  /* 0x0000009a8820723c */ /* 0x000fe20000041820 */
[----:B------:R-:W2:Y:S04]  /*b780*/  LDSM.16.M88.4 R136, [R184+0x1000] ;  /* 0x00100000b888783b */ /* 0x000ea80000000200 */
[----:B------:R-:W2:Y:S03]  /*b790*/  LDSM.16.M88.4 R152, [R184+0x1800] ;  /* 0x00180000b898783b */ /* 0x000ea60000000200 */
[C---:B-1----:R-:W-:Y:S08]  /*b7a0*/  HMMA.16816.F32.BF16 R4, R156.reuse, R160, R4 ;  /* 0x000000a09c04723c */ /* 0x042ff00000041804 */
[C---:B------:R-:W-:Y:S01]  /*b7b0*/  HMMA.16816.F32.BF16 R8, R156.reuse, R162, R8 ;  /* 0x000000a29c08723c */ /* 0x040fe20000041808 */
[----:B------:R-:W-:Y:S07]  /*b7c0*/  LDSM.16.M88.4 R160, [R197+0x8100] ;  /* 0x00810000c5a0783b */ /* 0x000fee0000000200 */
[C---:B----4-:R-:W-:Y:S08]  /*b7d0*/  HMMA.16816.F32.BF16 R12, R156.reuse, R164, R12 ;  /* 0x000000a49c0c723c */ /* 0x050ff0000004180c */
[C---:B------:R-:W-:Y:S01]  /*b7e0*/  HMMA.16816.F32.BF16 R16, R156.reuse, R166, R16 ;  /* 0x000000a69c10723c */ /* 0x040fe20000041810 */
[----:B------:R-:W-:Y:S07]  /*b7f0*/  LDSM.16.M88.4 R164, [R197+0x8900] ;  /* 0x00890000c5a4783b */ /* 0x000fee0000000200 */
[C---:B-----5:R-:W-:Y:S08]  /*b800*/  HMMA.16816.F32.BF16 R20, R156.reuse, R132, R20 ;  /* 0x000000849c14723c */ /* 0x060ff00000041814 */
[C---:B------:R-:W-:Y:S01]  /*b810*/  HMMA.16816.F32.BF16 R24, R156.reuse, R134, R24 ;  /* 0x000000869c18723c */ /* 0x040fe20000041818 */
[----:B------:R-:W1:Y:S07]  /*b820*/  LDSM.16.M88.4 R132, [R198+0x10100] ;  /* 0x01010000c684783b */ /* 0x000e6e0000000200 */
[C---:B--2---:R-:W-:Y:S08]  /*b830*/  HMMA.16816.F32.BF16 R28, R156.reuse, R168, R28 ;  /* 0x000000a89c1c723c */ /* 0x044ff0000004181c */
[----:B------:R-:W-:Y:S01]  /*b840*/  HMMA.16816.F32.BF16 R32, R156, R170, R32 ;  /* 0x000000aa9c20723c */ /* 0x000fe20000041820 */
[----:B------:R-:W2:Y:S04]  /*b850*/  LDSM.16.M88.4 R156, [R197+0x9100] ;  /* 0x00910000c59c783b */ /* 0x000ea80000000200 */
[----:B------:R-:W4:Y:S03]  /*b860*/  LDSM.16.M88.4 R168, [R197+0x9900] ;  /* 0x00990000c5a8783b */ /* 0x000f260000000200 */
[C---:B------:R-:W-:Y:S08]  /*b870*/  HMMA.16816.F32.BF16 R4, R140.reuse, R144, R4 ;  /* 0x000000908c04723c */ /* 0x040ff00000041804 */
[C---:B------:R-:W-:Y:S01]  /*b880*/  HMMA.16816.F32.BF16 R8, R140.reuse, R146, R8 ;  /* 0x000000928c08723c */ /* 0x040fe20000041808 */
[----:B------:R-:W-:Y:S07]  /*b890*/  LDSM.16.M88.4 R144, [R183] ;  /* 0x00000000b790783b */ /* 0x000fee0000000200 */
[C---:B------:R-:W-:Y:S08]  /*b8a0*/  HMMA.16816.F32.BF16 R12, R140.reuse, R148, R12 ;  /* 0x000000948c0c723c */ /* 0x040ff0000004180c */
[C---:B------:R-:W-:Y:S01]  /*b8b0*/  HMMA.16816.F32.BF16 R16, R140.reuse, R150, R16 ;  /* 0x000000968c10723c */ /* 0x040fe20000041810 */
[----:B------:R-:W-:Y:S07]  /*b8c0*/  LDSM.16.M88.4 R148, [R182] ;  /* 0x00000000b694783b */ /* 0x000fee0000000200 */
[C---:B------:R-:W-:Y:S08]  /*b8d0*/  HMMA.16816.F32.BF16 R20, R140.reuse, R136, R20 ;  /* 0x000000888c14723c */ /* 0x040ff00000041814 */
[C---:B------:R-:W-:Y:S01]  /*b8e0*/  HMMA.16816.F32.BF16 R24, R140.reuse, R138, R24 ;  /* 0x0000008a8c18723c */ /* 0x040fe20000041818 */
[----:B------:R-:W5:Y:S07]  /*b8f0*/  LDSM.16.M88.4 R136, [R194+0x10100] ;  /* 0x01010000c288783b */ /* 0x000f6e0000000200 */
[C---:B------:R-:W-:Y:S08]  /*b900*/  HMMA.16816.F32.BF16 R28, R140.reuse, R152, R28 ;  /* 0x000000988c1c723c */ /* 0x040ff0000004181c */
[----:B------:R-:W-:Y:S01]  /*b910*/  HMMA.16816.F32.BF16 R32, R140, R154, R32 ;  /* 0x0000009a8c20723c */ /* 0x000fe20000041820 */
[----:B------:R-:W3:Y:S04]  /*b920*/  LDSM.16.M88.4 R140, [R181] ;  /* 0x00000000b58c783b */ /* 0x000ee80000000200 */
        /* <DEDUP_REMOVED lines=14> */
[C---:B-----5:R-:W-:Y:S08]  /*ba10*/  HMMA.16816.F32.BF16 R4, R136.reuse, R144, R4 ;  /* 0x000000908804723c */ /* 0x060ff00000041804 */
[C---:B------:R-:W-:Y:S01]  /*ba20*/  HMMA.16816.F32.BF16 R8, R136.reuse, R146, R8 ;  /* 0x000000928808723c */ /* 0x040fe20000041808 */
[----:B------:R-:W-:Y:S07]  /*ba30*/  LDSM.16.M88.4 R144, [R184+0x2000] ;  /* 0x00200000b890783b */ /* 0x000fee0000000200 */
[C---:B------:R-:W-:Y:S08]  /*ba40*/  HMMA.16816.F32.BF16 R12, R136.reuse, R148, R12 ;  /* 0x00000094880c723c */ /* 0x040ff0000004180c */
[C---:B------:R-:W-:Y:S01]  /*ba50*/  HMMA.16816.F32.BF16 R16, R136.reuse, R150, R16 ;  /* 0x000000968810723c */ /* 0x040fe20000041810 */
[----:B------:R-:W-:Y:S07]  /*ba60*/  LDSM.16.M88.4 R148, [R184+0x2800] ;  /* 0x00280000b894783b */ /* 0x000fee0000000200 */
[C---:B---3--:R-:W-:Y:S08]  /*ba70*/  HMMA.16816.F32.BF16 R20, R136.reuse, R140, R20 ;  /* 0x0000008c8814723c */ /* 0x048ff00000041814 */
        /* <DEDUP_REMOVED lines=77> */
[----:B------:R-:W-:Y:S01]  /*bf50*/  ULEA UR4, UR21, UR13, 0x6 ;  /* 0x0000000d15047291 */ /* 0x000fe2000f8e303f */
        /* <DEDUP_REMOVED lines=31> */
[-C--:B------:R-:W-:Y:S02]  /*c150*/  IADD3 R136, P0, R137, R209.reuse, RZ ;  /* 0x000000d189887210 */ /* 0x080fe40007f1e0ff */
[----:B--2---:R-:W-:Y:S02]  /*c160*/  IADD3.X R141, R139, R172, RZ, P2, !PT ;  /* 0x000000ac8b8d7210 */ /* 0x004fe400017fe4ff */
        /* <DEDUP_REMOVED lines=15> */
.L_x_1897:
[----:B------:R-:W-:Y:S01]  /*c260*/  PLOP3.LUT P2, PT, PT, PT, UP2, 0x80, 0x0 ;  /* 0x000000000000781c */ /* 0x000fe20003f4f028 */
[----:B------:R-:W0:Y:S01]  /*c270*/  LDGDEPBAR ;  /* 0x00000000000079af */ /* 0x000e220000000000 */
[----:B------:R-:W-:Y:S01]  /*c280*/  PLOP3.LUT P0, PT, PT, PT, UP2, 0x80, 0x0 ;  /* 0x000000000000781c */ /* 0x000fe20003f0f028 */
[----:B-1----:R-:W-:Y:S01]  /*c290*/  IMAD.MOV.U32 R141, RZ, RZ, R203 ;  /* 0x000000ffff8d7224 */ /* 0x002fe200078e00cb */
[----:B------:R-:W-:Y:S06]  /*c2a0*/  USHF.L.U32 UR4, UR21, 0x6, URZ ;  /* 0x0000000615047899 */ /* 0x000fec000800063f */
[----:B------:R-:W-:Y:S03]  /*c2b0*/  IMAD.U32 R133, RZ, RZ, UR4 ;  /* 0x00000004ff857e24 */ /* 0x000fe6000f8e00ff */
[----:B------:R-:W-:Y:S02]  /*c2c0*/  @P2 IMAD.HI.U32 R0, R203, c[0x0][0x2c8], RZ ;  /* 0x0000b200cb002a27 */ /* 0x000fe400078e00ff */
[----:B------:R-:W-:Y:S03]  /*c2d0*/  IADD3 R135, -R204, 0x1, -R133 ;  /* 0x00000001cc877810 */ /* 0x000fe60007ffe985 */
[----:B------:R-:W-:Y:S01]  /*c2e0*/  @P0 SHF.R.U32.HI R141, RZ, c[0x0][0x2cc], R0 ;  /* 0x0000b300ff8d0a19 */ /* 0x000fe20000011600 */
[----:B------:R-:W-:Y:S01]  /*c2f0*/  IMAD.U32 R0, RZ, RZ, UR10 ;  /* 0x0000000aff007e24 */ /* 0x000fe2000f8e00ff */
[----:B------:R-:W-:Y:S03]  /*c300*/  PLOP3.LUT P0, PT, PT, PT, UP1, 0x40, 0x0 ;  /* 0x000000000000781c */ /* 0x000fe60003f0e818 */
[----:B------:R-:W1:Y:S01]  /*c310*/  SHFL.IDX PT, R143, R141, RZ, 0x1c1f ;  /* 0x001c1fff8d8f7589 */ /* 0x000e6200000e0000 */
        /* <DEDUP_REMOVED lines=21> */
.L_x_1900:
[----:B------:R-:W-:Y:S04]  /*c470*/  MOV R132, c[0x0][0x32c] ;  /* 0x0000cb0000847a02 */ /* 0x000fe80000000f00 */
[----:B------:R-:W-:Y:S11]  /*c480*/  ISETP.NE.AND P0, PT, R132, 0x1, PT ;  /* 0x000000018400780c */ /* 0x000ff60003f05270 */
[----:B------:R-:W-:Y:S02]  /*c490*/  @!UPT UIADD3 URZ, URZ, URZ, URZ ;  /* 0x0000003f3f3ff290 */ /* 0x000fe4000fffe03f */
[----:B------:R-:W-:Y:S05]  /*c4a0*/  @P0 IMAD.HI.U32 R132, R134, c[0x0][0x330], RZ ;  /* 0x0000cc0086840a27 */ /* 0x000fea00078e00ff */
[----:B------:R-:W-:Y:S02]  /*c4b0*/  @P0 SHF.R.U32.HI R134, RZ, c[0x0][0x334], R132 ;  /* 0x0000cd00ff860a19 */ /* 0x000fe40000011684 */
.L_x_1901:
[----:B------:R-:W-:Y:S05]  /*c4c0*/  BSYNC B0 ;  /* 0x0000000000007941 */ /* 0x000fea0003800000 */
.L_x_1899:
[----:B------:R-:W-:Y:S04]  /*c4d0*/  IMAD R143, R134, c[0x0][0x32c], -R133 ;  /* 0x0000cb00868f7a24 */ /* 0x000fe800078e0a85 */
[----:B------:R-:W-:Y:S05]  /*c4e0*/  IMAD.IADD R134, R143, 0x1, -R204 ;  /* 0x000000018f867824 */ /* 0x000fea00078e0acc */
[----:B------:R-:W-:Y:S02]  /*c4f0*/  IADD3 R132, R134, c[0x0][0x32c], RZ ;  /* 0x0000cb0086847a10 */ /* 0x000fe40007ffe0ff */
[----:B------:R-:W-:Y:S02]  /*c500*/  IMNMX R137, R137, R134, !PT ;  /* 0x0000008689897217 */ /* 0x000fe40007800200 */
[----:B------:R-:W-:Y:S02]  /*c510*/  IMNMX R139, R139, R132, PT ;  /* 0x000000848b8b7217 */ /* 0x000fe40003800200 */
.L_x_1898:
        /* <DEDUP_REMOVED lines=85> */
.L_x_1904:
[----:B------:R-:W-:Y:S04]  /*ca70*/  MOV R5, c[0x0][0x32c] ;  /* 0x0000cb0000057a02 */ /* 0x000fe80000000f00 */
[----:B------:R-:W-:Y:S11]  /*ca80*/  ISETP.NE.AND P0, PT, R5, 0x1, PT ;  /* 0x000000010500780c */ /* 0x000ff60003f05270 */
[----:B------:R-:W-:Y:S02]  /*ca90*/  @!UPT UIADD3 URZ, URZ, URZ, URZ ;  /* 0x0000003f3f3ff290 */ /* 0x000fe4000fffe03f */
[----:B------:R-:W-:Y:S05]  /*caa0*/  @P0 IMAD.HI.U32 R5, R8, c[0x0][0x330], RZ ;  /* 0x0000cc0008050a27 */ /* 0x000fea00078e00ff */
[----:B------:R-:W-:Y:S02]  /*cab0*/  @P0 SHF.R.U32.HI R8, RZ, c[0x0][0x334], R5 ;  /* 0x0000cd00ff080a19 */ /* 0x000fe40000011605 */
.L_x_1905:
[----:B------:R-:W-:Y:S05]  /*cac0*/  BSYNC B0 ;  /* 0x0000000000007941 */ /* 0x000fea0003800000 */
.L_x_1903:
[----:B------:R-:W-:Y:S04]  /*cad0*/  IMAD R133, R8, c[0x0][0x32c], -R133 ;  /* 0x0000cb0008857a24 */ /* 0x000fe800078e0a85 */
[----:B------:R-:W-:Y:S05]  /*cae0*/  IMAD.IADD R133, R133, 0x1, -R204 ;  /* 0x0000000185857824 */ /* 0x000fea00078e0acc */
[----:B------:R-:W-:Y:S02]  /*caf0*/  IADD3 R5, R133, c[0x0][0x32c], RZ ;  /* 0x0000cb0085057a10 */ /* 0x000fe40007ffe0ff */
[----:B------:R-:W-:Y:S02]  /*cb00*/  IMNMX R0, R0, R133, !PT ;  /* 0x0000008500007217 */ /* 0x000fe40007800200 */
[----:B------:R-:W-:Y:S02]  /*cb10*/  IMNMX R4, R4, R5, PT ;  /* 0x0000000504047217 */ /* 0x000fe40003800200 */
.L_x_1902:
[----:B------:R-:W-:Y:S02]  /*cb20*/  PLOP3.LUT P2, PT, PT, PT, UP0, 0x80, 0x0 ;  /* 0x000000000000781c */ /* 0x000fe40003f4f008 */
[----:B------:R-:W-:Y:S02]  /*cb30*/  PLOP3.LUT P0, PT, PT, PT, UP0, 0x80, 0x0 ;  /* 0x000000000000781c */ /* 0x000fe40003f0f008 */
[C---:B------:R-:W-:Y:S02]  /*cb40*/  ISETP.GT.AND P2, PT, R0.reuse, RZ, P2 ;  /* 0x000000ff0000720c */ /* 0x040fe40001744270 */
[----:B------:R-:W-:Y:S02]  /*cb50*/  ISETP.GT.AND P0, PT, R0, 0x1, P0 ;  /* 0x000000010000780c */ /* 0x000fe40000704270 */
[----:B------:R-:W-:Y:S02]  /*cb60*/  ISETP.LT.OR P2, PT, R4, 0x1, P2 ;  /* 0x000000010400780c */ /* 0x000fe40001741670 */
[----:B------:R-:W-:Y:S02]  /*cb70*/  FMNMX.FTZ R5, R148, R3, !PT ;  /* 0x0000000394057209 */ /* 0x000fe40007810000 */
[----:B------:R-:W-:Y:S02]  /*cb80*/  FSEL R25, R6, -INF , !P2 ;  /* 0xff80000006197808 */ /* 0x000fe40005000000 */
[----:B------:R-:W-:Y:S02]  /*cb90*/  ISETP.LT.OR P0, PT, R4, 0x2, P0 ;  /* 0x000000020400780c */ /* 0x000fe40000701670 */
[----:B------:R-:W-:Y:S02]  /*cba0*/  FMNMX.FTZ R5, R152, R5, !PT ;  /* 0x0000000598057209 */ /* 0x000fe40007810000 */
        /* <DEDUP_REMOVED lines=13> */
[----:B------:R-:W-:Y:S02]  /*cc80*/  ISETP.GT.AND P2, PT, R0, 0x10, P2 ;  /* 0x000000100000780c */ /* 0x000fe40001744270 */
[----:B------:R-:W-:Y:S02]  /*cc90*/  FSEL R13, R11, -INF , !P0 ;  /* 0xff8000000b0d7808 */ /* 0x000fe40004000000 */
        /* <DEDUP_REMOVED lines=19> */
[----:B------:R-:W-:Y:S02]  /*cdd0*/  FMNMX.FTZ R5, R164, R5, !PT ;  /* 0x00000005a4057209 */ /* 0x000fe40007810000 */
[----:B------:R-:W-:Y:S02]  /*cde0*/  PLOP3.LUT P2, PT, PT, PT, UP0, 0x80, 0x0 ;  /* 0x000000000000781c */ /* 0x000fe40003f4f008 */
[----:B------:R-:W-:Y:S02]  /*cdf0*/  FSEL R33, R19, -INF , !P0 ;  /* 0xff80000013217808 */ /* 0x000fe40004000000 */
[----:B------:R-:W-:Y:S02]  /*ce00*/  FMNMX.FTZ R8, R17, R8, !PT ;  /* 0x0000000811087209 */ /* 0x000fe40007810000 */
[----:B------:R-:W-:Y:S02]  /*ce10*/  ISETP.GT.AND P2, PT, R0, 0x20, P2 ;  /* 0x000000200000780c */ /* 0x000fe40001744270 */
[----:B------:R-:W-:Y:S02]  /*ce20*/  FMNMX.FTZ R6, R162, R5, !PT ;  /* 0x00000005a2067209 */ /* 0x000fe40007810000 */
        /* <DEDUP_REMOVED lines=22> */
[----:B------:R-:W-:Y:S02]  /*cf90*/  FMNMX.FTZ R8, R171, R8, !PT ;  /* 0x00000008ab087209 */ /* 0x000fe40007810000 */
[----:B------:R-:W-:Y:S02]  /*cfa0*/  PLOP3.LUT P0, PT, PT, PT, UP0, 0x80, 0x0 ;  /* 0x000000000000781c */ /* 0x000fe40003f0f008 */
        /* <DEDUP_REMOVED lines=11> */
[----:B------:R-:W-:Y:S01]  /*d060*/  PLOP3.LUT P0, PT, PT, PT, UP0, 0x80, 0x0 ;  /* 0x000000000000781c */ /* 0x000fe20003f0f008 */
[----:B------:R-:W-:Y:S01]  /*d070*/  UISETP.GT.AND UP0, UPT, UR21, UR7, UPT ;  /* 0x000000071500728c */ /* 0x000fe2000bf04270 */
[----:B------:R-:W-:Y:S01]  /*d080*/  FMNMX.FTZ R7, R144, R7, !PT ;  /* 0x0000000790077209 */ /* 0x000fe20007810000 */
[----:B------:R-:W-:Y:S01]  /*d090*/  UIADD3 UR21, UR21, -0x1, URZ ;  /* 0xffffffff15157890 */ /* 0x000fe2000fffe03f */
[----:B------:R-:W-:Y:S02]  /*d0a0*/  ISETP.GT.AND P0, PT, R0, 0x39, P0 ;  /* 0x000000390000780c */ /* 0x000fe40000704270 */
[----:B------:R-:W-:Y:S02]  /*d0b0*/  FMNMX.FTZ R0, R145, R8, !PT ;  /* 0x0000000891007209 */ /* 0x000fe40007810000 */
[----:B------:R-:W-:Y:S02]  /*d0c0*/  ISETP.LT.OR P2, PT, R4, 0x39, P2 ;  /* 0x000000390400780c */ /* 0x000fe40001741670 */
[----:B------:R-:W-:Y:S02]  /*d0d0*/  FMNMX.FTZ R5, R142, R7, !PT ;  /* 0x000000078e057209 */ /* 0x000fe40007810000 */
        /* <DEDUP_REMOVED lines=8> */
[----:B-1----:R-:W-:Y:S07]  /*d160*/  FMNMX.FTZ R6, R5, R6, !PT ;  /* 0x0000000605067209 */ /* 0x002fee0007810000 */
[----:B------:R-:W1:Y:S01]  /*d170*/  SHFL.BFLY PT, R11, R6, 0x1, 0x1f ;  /* 0x0c201f00060b7f89 */ /* 0x000e6200000e0000 */
[----:B--2---:R-:W-:Y:S07]  /*d180*/  FMNMX.FTZ R5, R7, R4, !PT ;  /* 0x0000000407057209 */ /* 0x004fee0007810000 */
[----:B------:R-:W2:Y:S01]  /*d190*/  SHFL.BFLY PT, R8, R5, 0x1, 0x1f ;  /* 0x0c201f0005087f89 */ /* 0x000ea200000e0000 */
[----:B-1----:R-:W-:Y:S04]  /*d1a0*/  FMNMX.FTZ R0, R6, R11, !PT ;  /* 0x0000000b06007209 */ /* 0x002fe80007810000 */
[C---:B------:R-:W-:Y:S01]  /*d1b0*/  FSETP.NEU.FTZ.AND P0, PT, R0.reuse, -INF , PT ;  /* 0xff8000000000780b */ /* 0x040fe20003f1d000 */
[C---:B------:R-:W-:Y:S03]  /*d1c0*/  FMUL.FTZ R155, R0.reuse, c[0x0][0x2d0] ;  /* 0x0000b400009b7a20 */ /* 0x040fe60000410000 */
[----:B------:R-:W-:Y:S02]  /*d1d0*/  FSEL R4, R0, RZ, P0 ;  /* 0x000000ff00047208 */ /* 0x000fe40000000000 */
[----:B------:R-:W-:Y:S03]  /*d1e0*/  FSEL R155, R155, RZ, P0 ;  /* 0x000000ff9b9b7208 */ /* 0x000fe60000000000 */
[----:B------:R-:W-:Y:S01]  /*d1f0*/  FADD.FTZ R3, -R4, R3 ;  /* 0x0000000304037221 */ /* 0x000fe20000010100 */
[----:B--2---:R-:W-:Y:S01]  /*d200*/  FMNMX.FTZ R8, R5, R8, !PT ;  /* 0x0000000805087209 */ /* 0x004fe20007810000 */
[--C-:B------:R-:W-:Y:S02]  /*d210*/  FFMA.FTZ R149, R140, c[0x0][0x2d0], -R155.reuse ;  /* 0x0000b4008c957a23 */ /* 0x100fe4000001089b */
[--C-:B------:R-:W-:Y:S01]  /*d220*/  FFMA.FTZ R148, R148, c[0x0][0x2d0], -R155.reuse ;  /* 0x0000b40094947a23 */ /* 0x100fe2000001089b */
[C---:B------:R-:W-:Y:S01]  /*d230*/  FSETP.NEU.FTZ.AND P0, PT, R8.reuse, -INF , PT ;  /* 0xff8000000800780b */ /* 0x040fe20003f1d000 */
[----:B------:R-:W-:Y:S02]  /*d240*/  FMUL.FTZ R140, R8, c[0x0][0x2d0] ;  /* 0x0000b400088c7a20 */ /* 0x000fe40000410000 */
[--C-:B------:R-:W-:Y:S01]  /*d250*/  FFMA.FTZ R11, R152, c[0x0][0x2d0], -R155.reuse ;  /* 0x0000b400980b7a23 */ /* 0x100fe2000001089b */
[----:B------:R-:W-:Y:S01]  /*d260*/  FSEL R5, R8, RZ, P0 ;  /* 0x000000ff08057208 */ /* 0x000fe20000000000 */
[--C-:B------:R-:W-:Y:S01]  /*d270*/  FFMA.FTZ R10, R150, c[0x0][0x2d0], -R155.reuse ;  /* 0x0000b400960a7a23 */ /* 0x100fe2000001089b */
[----:B------:R-:W-:Y:S01]  /*d280*/  FSEL R140, R140, RZ, P0 ;  /* 0x000000ff8c8c7208 */ /* 0x000fe20000000000 */
[----:B------:R-:W-:Y:S01]  /*d290*/  FMUL.FTZ R6, R3, c[0x0][0x2d0] ;  /* 0x0000b40003067a20 */ /* 0x000fe20000410000 */
[----:B------:R-:W-:Y:S01]  /*d2a0*/  MUFU.EX2 R148, R148 ;  /* 0x0000009400947308 */ /* 0x000fe20000000800 */
[----:B------:R-:W-:Y:S01]  /*d2b0*/  FADD.FTZ R5, -R5, R2 ;  /* 0x0000000205057221 */ /* 0x000fe20000010100 */
[----:B------:R-:W-:Y:S01]  /*d2c0*/  PLOP3.LUT P0, PT, PT, PT, UP0, 0x80, 0x0 ;  /* 0x000000000000781c */ /* 0x000fe20003f0f008 */
[--C-:B------:R-:W-:Y:S02]  /*d2d0*/  FFMA.FTZ R151, R17, c[0x0][0x2d0], -R140.reuse ;  /* 0x0000b40011977a23 */ /* 0x100fe4000001088c */
[----:B------:R-:W1:Y:S01]  /*d2e0*/  LDSM.16.MT88.4 R16, [R195+0x100] ;  /* 0x00010000c310783b */ /* 0x000e620000004200 */
[--C-:B------:R-:W-:Y:S02]  /*d2f0*/  FFMA.FTZ R153, R25, c[0x0][0x2d0], -R140.reuse ;  /* 0x0000b40019997a23 */ /* 0x100fe4000001088c */
[--C-:B------:R-:W-:Y:S02]  /*d300*/  FFMA.FTZ R152, R21, c[0x0][0x2d0], -R140.reuse ;  /* 0x0000b40015987a23 */ /* 0x100fe4000001088c */
[--C-:B------:R-:W-:Y:S01]  /*d310*/  FFMA.FTZ R150, R13, c[0x0][0x2d0], -R140.reuse ;  /* 0x0000b4000d967a23 */ /* 0x100fe2000001088c */
[----:B------:R-:W2:Y:S01]  /*d320*/  MUFU.EX2 R3, R6 ;  /* 0x0000000600037308 */ /* 0x000ea20000000800 */
[----:B------:R-:W-:Y:S01]  /*d330*/  FMUL.FTZ R2, R5, c[0x0][0x2d0] ;  /* 0x0000b40005027a20 */ /* 0x000fe20000410000 */
[----:B------:R-:W3:Y:S01]  /*d340*/  LDSM.16.MT88.4 R20, [R190+0x100] ;  /* 0x00010000be14783b */ /* 0x000ee20000004200 */
[--C-:B------:R-:W-:Y:S02]  /*d350*/  FFMA.FTZ R154, R138, c[0x0][0x2d0], -R155.reuse ;  /* 0x0000b4008a9a7a23 */ /* 0x100fe4000001089b */
[--C-:B------:R-:W-:Y:S02]  /*d360*/  FFMA.FTZ R157, R136, c[0x0][0x2d0], -R155.reuse ;  /* 0x0000b400889d7a23 */ /* 0x100fe4000001089b */
[--C-:B------:R-:W-:Y:S02]  /*d370*/  FFMA.FTZ R156, R134, c[0x0][0x2d0], -R155.reuse ;  /* 0x0000b400869c7a23 */ /* 0x100fe4000001089b */
[--C-:B------:R-:W-:Y:S01]  /*d380*/  FFMA.FTZ R159, R132, c[0x0][0x2d0], -R155.reuse ;  /* 0x0000b400849f7a23 */ /* 0x100fe2000001089b */
[----:B------:R-:W4:Y:S01]  /*d390*/  MUFU.EX2 R2, R2 ;  /* 0x0000000200027308 */ /* 0x000f220000000800 */
[----:B------:R-:W5:Y:S01]  /*d3a0*/  LDSM.16.MT88.4 R24, [R189+0x100] ;  /* 0x00010000bd18783b */ /* 0x000f620000004200 */
[--C-:B------:R-:W-:Y:S02]  /*d3b0*/  FFMA.FTZ R158, R135, c[0x0][0x2d0], -R140.reuse ;  /* 0x0000b400879e7a23 */ /* 0x100fe4000001088c */
[--C-:B------:R-:W-:Y:S02]  /*d3c0*/  FFMA.FTZ R161, R133, c[0x0][0x2d0], -R140.reuse ;  /* 0x0000b40085a17a23 */ /* 0x100fe4000001088c */
[--C-:B------:R-:W-:Y:S02]  /*d3d0*/  FFMA.FTZ R160, R29, c[0x0][0x2d0], -R140.reuse ;  /* 0x0000b4001da07a23 */ /* 0x100fe4000001088c */
[--C-:B------:R-:W-:Y:S01]  /*d3e0*/  FFMA.FTZ R163, R33, c[0x0][0x2d0], -R140.reuse ;  /* 0x0000b40021a37a23 */ /* 0x100fe2000001088c */
[----:B------:R-:W-:Y:S01]  /*d3f0*/  LDSM.16.MT88.4 R28, [R190+0x900] ;  /* 0x00090000be1c783b */ /* 0x000fe20000004200 */
[----:B------:R-:W1:Y:S01]  /*d400*/  MUFU.EX2 R11, R11 ;  /* 0x0000000b000b7308 */ /* 0x000e620000000800 */
[--C-:B------:R-:W-:Y:S02]  /*d410*/  FFMA.FTZ R170, R146, c[0x0][0x2d0], -R155.reuse ;  /* 0x0000b40092aa7a23 */ /* 0x100fe4000001089b */
[--C-:B------:R-:W-:Y:S02]  /*d420*/  FFMA.FTZ R213, R145, c[0x0][0x2d0], -R140.reuse ;  /* 0x0000b40091d57a23 */ /* 0x100fe4000001088c */
[C---:B--2---:R-:W-:Y:S02]  /*d430*/  FMUL.FTZ R4, R3.reuse, R128 ;  /* 0x0000008003047220 */ /* 0x044fe40000410000 */
[C---:B------:R-:W-:Y:S01]  /*d440*/  FMUL.FTZ R5, R3.reuse, R129 ;  /* 0x0000008103057220 */ /* 0x040fe20000410000 */
[----:B------:R-:W-:Y:S01]  /*d450*/  LDSM.16.MT88.4 R32, [R188+0x900] ;  /* 0x00090000bc20783b */ /* 0x000fe20000004200 */
[C---:B------:R-:W-:Y:S01]  /*d460*/  FMUL.FTZ R100, R3.reuse, R100 ;  /* 0x0000006403647220 */ /* 0x040fe20000410000 */
[----:B------:R-:W-:Y:S01]  /*d470*/  MUFU.EX2 R10, R10 ;  /* 0x0000000a000a7308 */ /* 0x000fe20000000800 */
[C---:B------:R-:W-:Y:S02]  /*d480*/  FMUL.FTZ R101, R3.reuse, R101 ;  /* 0x0000006503657220 */ /* 0x040fe40000410000 */
[C---:B------:R-:W-:Y:S02]  /*d490*/  FMUL.FTZ R104, R3.reuse, R104 ;  /* 0x0000006803687220 */ /* 0x040fe40000410000 */
[C---:B----4-:R-:W-:Y:S01]  /*d4a0*/  FMUL.FTZ R6, R2.reuse, R130 ;  /* 0x0000008202067220 */ /* 0x050fe20000410000 */
[----:B------:R-:W-:Y:S01]  /*d4b0*/  LDSM.16.MT88.4 R132, [R190+0x2900] ;  /* 0x00290000be84783b */ /* 0x000fe20000004200 */
[C---:B------:R-:W-:Y:S02]  /*d4c0*/  FMUL.FTZ R7, R2.reuse, R131 ;  /* 0x0000008302077220 */ /* 0x040fe40000410000 */
[C---:B------:R-:W-:Y:S01]  /*d4d0*/  FMUL.FTZ R102, R2.reuse, R102 ;  /* 0x0000006602667220 */ /* 0x040fe20000410000 */
[----:B------:R-:W2:Y:S01]  /*d4e0*/  MUFU.EX2 R149, R149 ;  /* 0x0000009500957308 */ /* 0x000ea20000000800 */
[C---:B------:R-:W-:Y:S02]  /*d4f0*/  FMUL.FTZ R103, R2.reuse, R103 ;  /* 0x0000006702677220 */ /* 0x040fe40000410000 */
[----:B------:R-:W-:Y:S01]  /*d500*/  FMUL.FTZ R105, R3, R105 ;  /* 0x0000006903697220 */ /* 0x000fe20000410000 */
[----:B-1----:R-:W-:Y:S01]  /*d510*/  F2FP.BF16.PACK_AB R12, R11, R148 ;  /* 0x000000940b0c723e */ /* 0x002fe200000010ff */
        /* <DEDUP_REMOVED lines=11> */
[----:B------:R-:W1:Y:S01]  /*d5d0*/  MUFU.EX2 R152, R152 ;  /* 0x0000009800987308 */ /* 0x000e620000000800 */
[C---:B------:R-:W-:Y:S02]  /*d5e0*/  FMUL.FTZ R114, R2.reuse, R114 ;  /* 0x0000007202727220 */ /* 0x040fe40000410000 */
[C---:B------:R-:W-:Y:S01]  /*d5f0*/  FMUL.FTZ R115, R2.reuse, R115 ;  /* 0x0000007302737220 */ /* 0x040fe20000410000 */
[----:B--2---:R-:W-:Y:S01]  /*d600*/  F2FP.BF16.PACK_AB R14, R149, R10 ;  /* 0x0000000a950e723e */ /* 0x004fe200000010ff */
[--C-:B------:R-:W-:Y:S02]  /*d610*/  FFMA.FTZ R214, R143, c[0x0][0x2d0], -R140.reuse ;  /* 0x0000b4008fd67a23 */ /* 0x100fe4000001088c */
[--C-:B------:R-:W-:Y:S02]  /*d620*/  FFMA.FTZ R215, R141, c[0x0][0x2d0], -R140.reuse ;  /* 0x0000b4008dd77a23 */ /* 0x100fe4000001088c */
        /* <DEDUP_REMOVED lines=10> */
[----:B-1----:R-:W-:Y:S01]  /*d6d0*/  F2FP.BF16.PACK_AB R13, R152, R153 ;  /* 0x00000099980d723e */ /* 0x002fe200000010ff */
        /* <DEDUP_REMOVED lines=8> */
[----:B------:R-:W-:Y:S01]  /*d760*/  FMUL.FTZ R39, R2, R39 ;  /* 0x0000002702277220 */ /* 0x000fe20000410000 */
[----:B------:R-:W1:Y:S01]  /*d770*/  MUFU.EX2 R157, R157 ;  /* 0x0000009d009d7308 */ /* 0x000e620000000800 */
[C---:B------:R-:W-:Y:S02]  /*d780*/  FMUL.FTZ R40, R3.reuse, R40 ;  /* 0x0000002803287220 */ /* 0x040fe40000410000 */
[C---:B------:R-:W-:Y:S01]  /*d790*/  FMUL.FTZ R41, R3.reuse, R41 ;  /* 0x0000002903297220 */ /* 0x040fe20000410000 */
        /* <DEDUP_REMOVED lines=9> */
[----:B------:R-:W2:Y:S01]  /*d830*/  LDSM.16.MT88.4 R16, [R188+0x100] ;  /* 0x00010000bc10783b */ /* 0x000ea20000004200 */
[----:B------:R-:W4:Y:S02]  /*d840*/  MUFU.EX2 R159, R159 ;  /* 0x0000009f009f7308 */ /* 0x000f240000000800 */
[C---:B------:R-:W-:Y:S02]  /*d850*/  FMUL.FTZ R47, R2.reuse, R47 ;  /* 0x0000002f022f7220 */ /* 0x040fe40000410000 */
[C---:B------:R-:W-:Y:S02]  /*d860*/  FMUL.FTZ R48, R3.reuse, R48 ;  /* 0x0000003003307220 */ /* 0x040fe40000410000 */
[C---:B---3--:R-:W-:Y:S04]  /*d870*/  HMMA.16816.F32.BF16 R104, R12.reuse, R20, R104 ;  /* 0x000000140c68723c */ /* 0x048fe80000041868 */
[C---:B------:R-:W-:Y:S01]  /*d880*/  FMUL.FTZ R49, R3.reuse, R49 ;  /* 0x0000003103317220 */ /* 0x040fe20000410000 */
[----:B------:R-:W-:Y:S01]  /*d890*/  MUFU.EX2 R158, R158 ;  /* 0x0000009e009e7308 */ /* 0x000fe20000000800 */
[C---:B------:R-:W-:Y:S02]  /*d8a0*/  FMUL.FTZ R50, R2.reuse, R50 ;  /* 0x0000003202327220 */ /* 0x040fe40000410000 */
[C---:B------:R-:W-:Y:S01]  /*d8b0*/  HMMA.16816.F32.BF16 R108, R12.reuse, R22, R108 ;  /* 0x000000160c6c723c */ /* 0x040fe2000004186c */
[----:B------:R-:W3:Y:S03]  /*d8c0*/  LDSM.16.MT88.4 R20, [R195+0x2100] ;  /* 0x00210000c314783b */ /* 0x000ee60000004200 */
[C---:B------:R-:W-:Y:S02]  /*d8d0*/  FMUL.FTZ R51, R2.reuse, R51 ;  /* 0x0000003302337220 */ /* 0x040fe40000410000 */
[C---:B------:R-:W-:Y:S01]  /*d8e0*/  FMUL.FTZ R52, R3.reuse, R52 ;  /* 0x0000003403347220 */ /* 0x040fe20000410000 */
[----:B------:R-:W1:Y:S01]  /*d8f0*/  MUFU.EX2 R161, R161 ;  /* 0x000000a100a17308 */ /* 0x000e620000000800 */
[C---:B-----5:R-:W-:Y:S04]  /*d900*/  HMMA.16816.F32.BF16 R112, R12.reuse, R24, R112 ;  /* 0x000000180c70723c */ /* 0x060fe80000041870 */
[C---:B------:R-:W-:Y:S02]  /*d910*/  FMUL.FTZ R53, R3.reuse, R53 ;  /* 0x0000003503357220 */ /* 0x040fe40000410000 */
[C---:B------:R-:W-:Y:S02]  /*d920*/  FMUL.FTZ R54, R2.reuse, R54 ;  /* 0x0000003602367220 */ /* 0x040fe40000410000 */
[C---:B------:R-:W-:Y:S01]  /*d930*/  HMMA.16816.F32.BF16 R116, R12.reuse, R26, R116 ;  /* 0x0000001a0c74723c */ /* 0x040fe20000041874 */
[----:B------:R-:W5:Y:S01]  /*d940*/  LDSM.16.MT88.4 R24, [R190+0x2100] ;  /* 0x00210000be18783b */ /* 0x000f620000004200 */
[----:B------:R-:W-:Y:S02]  /*d950*/  MUFU.EX2 R160, R160 ;  /* 0x000000a000a07308 */ /* 0x000fe40000000800 */
[C---:B------:R-:W-:Y:S02]  /*d960*/  FMUL.FTZ R55, R2.reuse, R55 ;  /* 0x0000003702377220 */ /* 0x040fe40000410000 */
[C---:B------:R-:W-:Y:S02]  /*d970*/  FMUL.FTZ R56, R3.reuse, R56 ;  /* 0x0000003803387220 */ /* 0x040fe40000410000 */
[C---:B------:R-:W-:Y:S01]  /*d980*/  FMUL.FTZ R57, R3.reuse, R57 ;  /* 0x0000003903397220 */ /* 0x040fe20000410000 */
[C---:B--2---:R-:W-:Y:S03]  /*d990*/  HMMA.16816.F32.BF16 R120, R12.reuse, R16, R120 ;  /* 0x000000100c78723c */ /* 0x044fe60000041878 */
[C---:B------:R-:W-:Y:S01]  /*d9a0*/  FMUL.FTZ R58, R2.reuse, R58 ;  /* 0x0000003a023a7220 */ /* 0x040fe20000410000 */
[----:B------:R-:W2:Y:S01]  /*d9b0*/  MUFU.EX2 R163, R163 ;  /* 0x000000a300a37308 */ /* 0x000ea20000000800 */
[C---:B------:R-:W-:Y:S02]  /*d9c0*/  FMUL.FTZ R59, R2.reuse, R59 ;  /* 0x0000003b023b7220 */ /* 0x040fe40000410000 */
[C---:B------:R-:W-:Y:S01]  /*d9d0*/  FMUL.FTZ R60, R3.reuse, R60 ;  /* 0x0000003c033c7220 */ /* 0x040fe20000410000 */
[C---:B------:R-:W-:Y:S01]  /*d9e0*/  HMMA.16816.F32.BF16 R124, R12.reuse, R18, R124 ;  /* 0x000000120c7c723c */ /* 0x040fe2000004187c */
[----:B------:R-:W1:Y:S03]  /*d9f0*/  LDSM.16.MT88.4 R16, [R189+0x2100] ;  /* 0x00210000bd10783b */ /* 0x000e660000004200 */
[C---:B------:R-:W-:Y:S02]  /*da00*/  FMUL.FTZ R61, R3.reuse, R61 ;  /* 0x0000003d033d7220 */ /* 0x040fe40000410000 */
[C---:B------:R-:W-:Y:S01]  /*da10*/  FMUL.FTZ R62, R2.reuse, R62 ;  /* 0x0000003e023e7220 */ /* 0x040fe20000410000 */
[----:B------:R-:W-:Y:S01]  /*da20*/  MUFU.EX2 R170, R170 ;  /* 0x000000aa00aa7308 */ /* 0x000fe20000000800 */
[C---:B---3--:R-:W-:Y:S04]  /*da30*/  HMMA.16816.F32.BF16 R36, R12.reuse, R20, R36 ;  /* 0x000000140c24723c */ /* 0x048fe80000041824 */
[C---:B------:R-:W-:Y:S02]  /*da40*/  FMUL.FTZ R63, R2.reuse, R63 ;  /* 0x0000003f023f7220 */ /* 0x040fe40000410000 */
[C---:B------:R-:W-:Y:S02]  /*da50*/  FMUL.FTZ R64, R3.reuse, R64 ;  /* 0x0000004003407220 */ /* 0x040fe40000410000 */
[C---:B------:R-:W-:Y:S01]  /*da60*/  HMMA.16816.F32.BF16 R40, R12.reuse, R22, R40 ;  /* 0x000000160c28723c */ /* 0x040fe20000041828 */
[----:B------:R-:W3:Y:S01]  /*da70*/  LDSM.16.MT88.4 R20, [R188+0x2100] ;  /* 0x00210000bc14783b */ /* 0x000ee20000004200 */
[----:B------:R-:W-:Y:S02]  /*da80*/  MUFU.EX2 R213, R213 ;  /* 0x000000d500d57308 */ /* 0x000fe40000000800 */
[C---:B------:R-:W-:Y:S02]  /*da90*/  FMUL.FTZ R65, R3.reuse, R65 ;  /* 0x0000004103417220 */ /* 0x040fe40000410000 */
[C---:B------:R-:W-:Y:S02]  /*daa0*/  FMUL.FTZ R66, R2.reuse, R66 ;  /* 0x0000004202427220 */ /* 0x040fe40000410000 */
[C---:B-----5:R-:W-:Y:S04]  /*dab0*/  HMMA.16816.F32.BF16 R44, R12.reuse, R24, R44 ;  /* 0x000000180c2c723c */ /* 0x060fe8000004182c */
[C---:B------:R-:W-:Y:S01]  /*dac0*/  FMUL.FTZ R67, R2.reuse, R67 ;  /* 0x0000004302437220 */ /* 0x040fe20000410000 */
[----:B------:R-:W-:Y:S01]  /*dad0*/  MUFU.EX2 R214, R214 ;  /* 0x000000d600d67308 */ /* 0x000fe20000000800 */
[C---:B------:R-:W-:Y:S02]  /*dae0*/  FMUL.FTZ R68, R3.reuse, R68 ;  /* 0x0000004403447220 */ /* 0x040fe40000410000 */
[C---:B------:R-:W-:Y:S01]  /*daf0*/  HMMA.16816.F32.BF16 R48, R12.reuse, R26, R48 ;  /* 0x0000001a0c30723c */ /* 0x040fe20000041830 */
[----:B------:R-:W5:Y:S03]  /*db00*/  LDSM.16.MT88.4 R24, [R195+0x4100] ;  /* 0x00410000c318783b */ /* 0x000f660000004200 */
        /* <DEDUP_REMOVED lines=12> */
[C---:B---3--:R-:W-:Y:S04]  /*dbd0*/  HMMA.16816.F32.BF16 R60, R12.reuse, R20, R60 ;  /* 0x000000140c3c723c */ /* 0x048fe8000004183c */
[C---:B------:R-:W-:Y:S02]  /*dbe0*/  FMUL.FTZ R77, R3.reuse, R77 ;  /* 0x0000004d034d7220 */ /* 0x040fe40000410000 */
[C---:B------:R-:W-:Y:S02]  /*dbf0*/  FMUL.FTZ R78, R2.reuse, R78 ;  /* 0x0000004e024e7220 */ /* 0x040fe40000410000 */
[C---:B------:R-:W-:Y:S01]  /*dc00*/  HMMA.16816.F32.BF16 R64, R12.reuse, R22, R64 ;  /* 0x000000160c40723c */ /* 0x040fe20000041840 */
[----:B------:R-:W3:Y:S03]  /*dc10*/  LDSM.16.MT88.4 R20, [R189+0x4100] ;  /* 0x00410000bd14783b */ /* 0x000ee60000004200 */
[C---:B------:R-:W-:Y:S02]  /*dc20*/  FMUL.FTZ R79, R2.reuse, R79 ;  /* 0x0000004f024f7220 */ /* 0x040fe40000410000 */
[C---:B------:R-:W-:Y:S02]  /*dc30*/  FMUL.FTZ R80, R3.reuse, R80 ;  /* 0x0000005003507220 */ /* 0x040fe40000410000 */
[C---:B-----5:R-:W-:Y:S04]  /*dc40*/  HMMA.16816.F32.BF16 R68, R12.reuse, R24, R68 ;  /* 0x000000180c44723c */ /* 0x060fe80000041844 */
[C---:B------:R-:W-:Y:S02]  /*dc50*/  FMUL.FTZ R81, R3.reuse, R81 ;  /* 0x0000005103517220 */ /* 0x040fe40000410000 */
[C---:B------:R-:W-:Y:S02]  /*dc60*/  FMUL.FTZ R82, R2.reuse, R82 ;  /* 0x0000005202527220 */ /* 0x040fe40000410000 */
[C---:B------:R-:W-:Y:S01]  /*dc70*/  HMMA.16816.F32.BF16 R72, R12.reuse, R26, R72 ;  /* 0x0000001a0c48723c */ /* 0x040fe20000041848 */
[----:B------:R-:W5:Y:S03]  /*dc80*/  LDSM.16.MT88.4 R24, [R188+0x4100] ;  /* 0x00410000bc18783b */ /* 0x000f660000004200 */
[C---:B------:R-:W-:Y:S02]  /*dc90*/  FMUL.FTZ R83, R2.reuse, R83 ;  /* 0x0000005302537220 */ /* 0x040fe40000410000 */
[C---:B------:R-:W-:Y:S02]  /*dca0*/  FMUL.FTZ R84, R3.reuse, R84 ;  /* 0x0000005403547220 */ /* 0x040fe40000410000 */
        /* <DEDUP_REMOVED lines=12> */
[C---:B------:R-:W-:Y:S03]  /*dd70*/  FMUL.FTZ R93, R3.reuse, R93 ;  /* 0x0000005d035d7220 */ /* 0x040fe60000410000 */
[C---:B------:R-:W-:Y:S01]  /*dd80*/  HMMA.16816.F32.BF16 R88, R12.reuse, R22, R88 ;  /* 0x000000160c58723c */ /* 0x040fe20000041858 */
[----:B------:R-:W3:Y:S02]  /*dd90*/  LDSM.16.MT88.4 R20, [R189+0x900] ;  /* 0x00090000bd14783b */ /* 0x000ee40000004200 */
[C---:B------:R-:W-:Y:S02]  /*dda0*/  FMUL.FTZ R94, R2.reuse, R94 ;  /* 0x0000005e025e7220 */ /* 0x040fe40000410000 */
[C---:B------:R-:W-:Y:S02]  /*ddb0*/  FMUL.FTZ R95, R2.reuse, R95 ;  /* 0x0000005f025f7220 */ /* 0x040fe40000410000 */
[C---:B------:R-:W-:Y:S02]  /*ddc0*/  FMUL.FTZ R96, R3.reuse, R96 ;  /* 0x0000006003607220 */ /* 0x040fe40000410000 */
[----:B------:R-:W-:Y:S03]  /*ddd0*/  FMUL.FTZ R97, R3, R97 ;  /* 0x0000006103617220 */ /* 0x000fe60000410000 */
[C---:B-----5:R-:W-:Y:S03]  /*dde0*/  HMMA.16816.F32.BF16 R92, R12.reuse, R24, R92 ;  /* 0x000000180c5c723c */ /* 0x060fe6000004185c */
[C---:B------:R-:W-:Y:S02]  /*ddf0*/  FMUL.FTZ R98, R2.reuse, R98 ;  /* 0x0000006202627220 */ /* 0x040fe40000410000 */
[----:B------:R-:W-:Y:S02]  /*de00*/  FMUL.FTZ R99, R2, R99 ;  /* 0x0000006302637220 */ /* 0x000fe40000410000 */
[--C-:B------:R-:W-:Y:S02]  /*de10*/  FFMA.FTZ R168, R168, c[0x0][0x2d0], -R155.reuse ;  /* 0x0000b400a8a87a23 */ /* 0x100fe4000001089b */
[--C-:B------:R-:W-:Y:S03]  /*de20*/  FFMA.FTZ R173, R166, c[0x0][0x2d0], -R155.reuse ;  /* 0x0000b400a6ad7a23 */ /* 0x100fe6000001089b */
[----:B------:R-:W-:Y:S01]  /*de30*/  HMMA.16816.F32.BF16 R96, R12, R26, R96 ;  /* 0x0000001a0c60723c */ /* 0x000fe20000041860 */
[----:B------:R-:W-:Y:S01]  /*de40*/  LDSM.16.MT88.4 R24, [R190+0x4900] ;  /* 0x00490000be18783b */ /* 0x000fe20000004200 */
[----:B------:R-:W-:Y:S01]  /*de50*/  MUFU.EX2 R168, R168 ;  /* 0x000000a800a87308 */ /* 0x000fe20000000800 */
[--C-:B------:R-:W-:Y:S02]  /*de60*/  FFMA.FTZ R164, R164, c[0x0][0x2d0], -R155.reuse ;  /* 0x0000b400a4a47a23 */ /* 0x100fe4000001089b */
[--C-:B------:R-:W-:Y:S02]  /*de70*/  FFMA.FTZ R175, R162, c[0x0][0x2d0], -R155.reuse ;  /* 0x0000b400a2af7a23 */ /* 0x100fe4000001089b */
[----:B------:R-:W-:Y:S01]  /*de80*/  F2FP.BF16.PACK_AB R12, R157, R154 ;  /* 0x0000009a9d0c723e */ /* 0x000fe200000010ff */
[--C-:B------:R-:W-:Y:S01]  /*de90*/  FFMA.FTZ R162, R171, c[0x0][0x2d0], -R140.reuse ;  /* 0x0000b400aba27a23 */ /* 0x100fe2000001088c */
[----:B----4-:R-:W-:Y:S03]  /*dea0*/  F2FP.BF16.PACK_AB R14, R159, R156 ;  /* 0x0000009c9f0e723e */ /* 0x010fe600000010ff */
[----:B------:R-:W-:Y:S01]  /*deb0*/  F2FP.BF16.PACK_AB R13, R161, R158 ;  /* 0x0000009ea10d723e */ /* 0x000fe200000010ff */
[--C-:B------:R-:W-:Y:S01]  /*dec0*/  FFMA.FTZ R171, R144, c[0x0][0x2d0], -R155.reuse ;  /* 0x0000b40090ab7a23 */ /* 0x100fe2000001089b */
[----:B--2---:R-:W-:Y:S01]  /*ded0*/  F2FP.BF16.PACK_AB R15, R163, R160 ;  /* 0x000000a0a30f723e */ /* 0x004fe200000010ff */
[--C-:B------:R-:W-:Y:S01]  /*dee0*/  FFMA.FTZ R169, R169, c[0x0][0x2d0], -R140.reuse ;  /* 0x0000b400a9a97a23 */ /* 0x100fe2000001088c */
[----:B------:R-:W2:Y:S01]  /*def0*/  MUFU.EX2 R173, R173 ;  /* 0x000000ad00ad7308 */ /* 0x000ea20000000800 */
[--C-:B------:R-:W-:Y:S02]  /*df00*/  FFMA.FTZ R166, R167, c[0x0][0x2d0], -R140.reuse ;  /* 0x0000b400a7a67a23 */ /* 0x100fe4000001088c */
[--C-:B------:R-:W-:Y:S02]  /*df10*/  FFMA.FTZ R167, R147, c[0x0][0x2d0], -R155.reuse ;  /* 0x0000b40093a77a23 */ /* 0x100fe4000001089b */
[C---:B-1----:R-:W-:Y:S01]  /*df20*/  HMMA.16816.F32.BF16 R4, R12.reuse, R16, R4 ;  /* 0x000000100c04723c */ /* 0x042fe20000041804 */
[----:B------:R-:W-:Y:S02]  /*df30*/  LDSM.16.MT88.4 R144, [R195+0x5900] ;  /* 0x00590000c390783b */ /* 0x000fe40000004200 */
[----:B------:R-:W-:Y:S02]  /*df40*/  FFMA.FTZ R155, R142, c[0x0][0x2d0], -R155 ;  /* 0x0000b4008e9b7a23 */ /* 0x000fe4000001089b */
[--C-:B------:R-:W-:Y:S01]  /*df50*/  FFMA.FTZ R165, R165, c[0x0][0x2d0], -R140.reuse ;  /* 0x0000b400a5a57a23 */ /* 0x100fe2000001088c */
[----:B------:R-:W-:Y:S01]  /*df60*/  MUFU.EX2 R164, R164 ;  /* 0x000000a400a47308 */ /* 0x000fe20000000800 */
[----:B------:R-:W-:Y:S01]  /*df70*/  FFMA.FTZ R140, R9, c[0x0][0x2d0], -R140 ;  /* 0x0000b400098c7a23 */ /* 0x000fe2000001088c */
[C---:B------:R-:W-:Y:S01]  /*df80*/  HMMA.16816.F32.BF16 R100, R12.reuse, R18, R100 ;  /* 0x000000120c64723c */ /* 0x040fe20000041864 */
[----:B------:R-:W1:Y:S03]  /*df90*/  LDSM.16.MT88.4 R16, [R188+0x2900] ;  /* 0x00290000bc10783b */ /* 0x000e660000004200 */
[----:B------:R-:W-:Y:S02]  /*dfa0*/  FFMA.FTZ R148, R3, R206, R148 ;  /* 0x000000ce03947223 */ /* 0x000fe40000010094 */
[----:B------:R-:W-:Y:S02]  /*dfb0*/  FFMA.FTZ R153, R2, R207, R153 ;  /* 0x000000cf02997223 */ /* 0x000fe40000010099 */
[C---:B------:R-:W-:Y:S01]  /*dfc0*/  HMMA.16816.F32.BF16 R104, R12.reuse, R28, R104 ;  /* 0x0000001c0c68723c */ /* 0x040fe20000041868 */
[----:B------:R4:W-:Y:S03]  /*dfd0*/  MUFU.EX2 R216, R140 ;  /* 0x0000008c00d87308 */ /* 0x0009e60000000800 */
[----:B------:R-:W-:Y:S02]  /*dfe0*/  FADD.FTZ R11, R11, R148 ;  /* 0x000000940b0b7221 */ /* 0x000fe40000010000 */
[----:B------:R-:W-:Y:S02]  /*dff0*/  FADD.FTZ R152, R152, R153 ;  /* 0x0000009998987221 */ /* 0x000fe40000010000 */
[C---:B------:R-:W-:Y:S01]  /*e000*/  HMMA.16816.F32.BF16 R108, R12.reuse, R30, R108 ;  /* 0x0000001e0c6c723c */ /* 0x040fe2000004186c */
[----:B------:R-:W-:Y:S02]  /*e010*/  LDSM.16.MT88.4 R28, [R189+0x4900] ;  /* 0x00490000bd1c783b */ /* 0x000fe40000004200 */
[----:B------:R-:W5:Y:S01]  /*e020*/  MUFU.EX2 R175, R175 ;  /* 0x000000af00af7308 */ /* 0x000f620000000800 */
[----:B------:R-:W-:Y:S02]  /*e030*/  FADD.FTZ R10, R10, R11 ;  /* 0x0000000b0a0a7221 */ /* 0x000fe40000010000 */
[----:B------:R-:W-:Y:S02]  /*e040*/  FADD.FTZ R3, R151, R152 ;  /* 0x0000009897037221 */ /* 0x000fe40000010000 */
[C---:B---3--:R-:W-:Y:S04]  /*e050*/  HMMA.16816.F32.BF16 R112, R12.reuse, R20, R112 ;  /* 0x000000140c70723c */ /* 0x048fe80000041870 */
[----:B------:R-:W-:Y:S01]  /*e060*/  FADD.FTZ R149, R149, R10 ;  /* 0x0000000a95957221 */ /* 0x000fe20000010000 */
[----:B------:R-:W-:Y:S01]  /*e070*/  MUFU.EX2 R162, R162 ;  /* 0x000000a200a27308 */ /* 0x000fe20000000800 */
[----:B------:R-:W-:Y:S02]  /*e080*/  FADD.FTZ R3, R150, R3 ;  /* 0x0000000396037221 */ /* 0x000fe40000010000 */
[C---:B------:R-:W-:Y:S01]  /*e090*/  HMMA.16816.F32.BF16 R116, R12.reuse, R22, R116 ;  /* 0x000000160c74723c */ /* 0x040fe20000041874 */
[----:B------:R-:W3:Y:S03]  /*e0a0*/  LDSM.16.MT88.4 R20, [R195+0x4900] ;  /* 0x00490000c314783b */ /* 0x000ee60000004200 */
[----:B------:R-:W-:Y:S02]  /*e0b0*/  FADD.FTZ R154, R154, R149 ;  /* 0x000000959a9a7221 */ /* 0x000fe40000010000 */
[----:B------:R-:W-:Y:S01]  /*e0c0*/  FADD.FTZ R158, R158, R3 ;  /* 0x000000039e9e7221 */ /* 0x000fe20000010000 */
[----:B------:R-:W1:Y:S01]  /*e0d0*/  MUFU.EX2 R169, R169 ;  /* 0x000000a900a97308 */ /* 0x000e620000000800 */
[C---:B------:R-:W-:Y:S01]  /*e0e0*/  HMMA.16816.F32.BF16 R120, R12.reuse, R32, R120 ;  /* 0x000000200c78723c */ /* 0x040fe20000041878 */
[----:B----4-:R-:W-:Y:S03]  /*e0f0*/  LDSM.16.MT88.4 R140, [R188+0x3900] ;  /* 0x00390000bc8c783b */ /* 0x010fe60000004200 */
[----:B------:R-:W-:Y:S01]  /*e100*/  MOV R3, R0 ;  /* 0x0000000000037202 */ /* 0x000fe20000000f00 */
[----:B------:R-:W-:Y:S02]  /*e110*/  FADD.FTZ R157, R157, R154 ;  /* 0x0000009a9d9d7221 */ /* 0x000fe40000010000 */
[----:B------:R-:W-:Y:S01]  /*e120*/  FADD.FTZ R161, R161, R158 ;  /* 0x0000009ea1a17221 */ /* 0x000fe20000010000 */
[C---:B------:R-:W-:Y:S01]  /*e130*/  HMMA.16816.F32.BF16 R124, R12.reuse, R34, R124 ;  /* 0x000000220c7c723c */ /* 0x040fe2000004187c */
[----:B------:R-:W-:Y:S01]  /*e140*/  LDSM.16.MT88.4 R32, [R190+0x1100] ;  /* 0x00110000be20783b */ /* 0x000fe20000004200 */
[----:B------:R-:W-:Y:S02]  /*e150*/  MUFU.EX2 R166, R166 ;  /* 0x000000a600a67308 */ /* 0x000fe40000000800 */
[----:B------:R-:W-:Y:S02]  /*e160*/  FADD.FTZ R156, R156, R157 ;  /* 0x0000009d9c9c7221 */ /* 0x000fe40000010000 */
[----:B------:R-:W-:Y:S02]  /*e170*/  FADD.FTZ R160, R160, R161 ;  /* 0x000000a1a0a07221 */ /* 0x000fe40000010000 */
[C---:B------:R-:W-:Y:S04]  /*e180*/  HMMA.16816.F32.BF16 R36, R12.reuse, R128, R36 ;  /* 0x000000800c24723c */ /* 0x040fe80000041824 */
[----:B------:R-:W4:Y:S01]  /*e190*/  MUFU.EX2 R165, R165 ;  /* 0x000000a500a57308 */ /* 0x000f220000000800 */
[----:B------:R-:W-:Y:S02]  /*e1a0*/  FADD.FTZ R159, R159, R156 ;  /* 0x0000009c9f9f7221 */ /* 0x000fe40000010000 */
[----:B------:R-:W-:Y:S01]  /*e1b0*/  FADD.FTZ R163, R163, R160 ;  /* 0x000000a0a3a37221 */ /* 0x000fe20000010000 */
[C---:B------:R-:W-:Y:S01]  /*e1c0*/  HMMA.16816.F32.BF16 R40, R12.reuse, R130, R40 ;  /* 0x000000820c28723c */ /* 0x040fe20000041828 */
[----:B------:R-:W-:Y:S05]  /*e1d0*/  LDSM.16.MT88.4 R128, [R188+0x1100] ;  /* 0x00110000bc80783b */ /* 0x000fea0000004200 */
[----:B------:R-:W1:Y:S02]  /*e1e0*/  MUFU.EX2 R167, R167 ;  /* 0x000000a700a77308 */ /* 0x000e640000000800 */
[C---:B------:R-:W-:Y:S08]  /*e1f0*/  HMMA.16816.F32.BF16 R44, R12.reuse, R132, R44 ;  /* 0x000000840c2c723c */ /* 0x040ff0000004182c */
[C---:B------:R-:W-:Y:S01]  /*e200*/  HMMA.16816.F32.BF16 R48, R12.reuse, R134, R48 ;  /* 0x000000860c30723c */ /* 0x040fe20000041830 */
[----:B------:R-:W-:Y:S01]  /*e210*/  LDSM.16.MT88.4 R132, [R190+0x3100] ;  /* 0x00310000be84783b */ /* 0x000fe20000004200 */
[----:B------:R-:W-:Y:S06]  /*e220*/  MUFU.EX2 R171, R171 ;  /* 0x000000ab00ab7308 */ /* 0x000fec0000000800 */
[C---:B------:R-:W-:Y:S04]  /*e230*/  HMMA.16816.F32.BF16 R52, R12.reuse, R136, R52 ;  /* 0x000000880c34723c */ /* 0x040fe80000041834 */
[----:B------:R-:W2:Y:S04]  /*e240*/  MUFU.EX2 R174, R155 ;  /* 0x0000009b00ae7308 */ /* 0x000ea80000000800 */
        /* <DEDUP_REMOVED lines=10> */
[----:B------:R-:W3:Y:S07]  /*e2f0*/  LDSM.16.MT88.4 R24, [R189+0x1100] ;  /* 0x00110000bd18783b */ /* 0x000eee0000004200 */
[C---:B------:R-:W-:Y:S08]  /*e300*/  HMMA.16816.F32.BF16 R84, R12.reuse, R28, R84 ;  /* 0x0000001c0c54723c */ /* 0x040ff00000041854 */
[C---:B------:R-:W-:Y:S01]  /*e310*/  HMMA.16816.F32.BF16 R88, R12.reuse, R30, R88 ;  /* 0x0000001e0c58723c */ /* 0x040fe20000041858 */
[----:B------:R-:W3:Y:S07]  /*e320*/  LDSM.16.MT88.4 R28, [R195+0x3100] ;  /* 0x00310000c31c783b */ /* 0x000eee0000004200 */
[C---:B-1----:R-:W-:Y:S08]  /*e330*/  HMMA.16816.F32.BF16 R92, R12.reuse, R16, R92 ;  /* 0x000000100c5c723c */ /* 0x042ff0000004185c */
[----:B------:R-:W-:Y:S01]  /*e340*/  HMMA.16816.F32.BF16 R96, R12, R18, R96 ;  /* 0x000000120c60723c */ /* 0x000fe20000041860 */
[----:B------:R-:W1:Y:S06]  /*e350*/  LDSM.16.MT88.4 R16, [R188+0x3100] ;  /* 0x00310000bc10783b */ /* 0x000e6c0000004200 */
[----:B--2---:R-:W-:Y:S01]  /*e360*/  F2FP.BF16.PACK_AB R12, R173, R168 ;  /* 0x000000a8ad0c723e */ /* 0x004fe200000010ff */
[----:B------:R-:W-:Y:S01]  /*e370*/  FADD.FTZ R168, R168, R159 ;  /* 0x0000009fa8a87221 */ /* 0x000fe20000010000 */
[----:B-----5:R-:W-:Y:S03]  /*e380*/  F2FP.BF16.PACK_AB R14, R175, R164 ;  /* 0x000000a4af0e723e */ /* 0x020fe600000010ff */
[----:B------:R-:W-:Y:S01]  /*e390*/  F2FP.BF16.PACK_AB R13, R169, R162 ;  /* 0x000000a2a90d723e */ /* 0x000fe200000010ff */
[----:B------:R-:W-:Y:S01]  /*e3a0*/  FADD.FTZ R162, R162, R163 ;  /* 0x000000a3a2a27221 */ /* 0x000fe20000010000 */
[----:B----4-:R-:W-:Y:S01]  /*e3b0*/  F2FP.BF16.PACK_AB R15, R165, R166 ;  /* 0x000000a6a50f723e */ /* 0x010fe200000010ff */
[----:B------:R-:W-:Y:S02]  /*e3c0*/  FADD.FTZ R173, R173, R168 ;  /* 0x000000a8adad7221 */ /* 0x000fe40000010000 */
[----:B------:R-:W-:Y:S02]  /*e3d0*/  FADD.FTZ R169, R169, R162 ;  /* 0x000000a2a9a97221 */ /* 0x000fe40000010000 */
[----:B------:R-:W-:Y:S02]  /*e3e0*/  FADD.FTZ R164, R164, R173 ;  /* 0x000000ada4a47221 */ /* 0x000fe40000010000 */
[C---:B---3--:R-:W-:Y:S03]  /*e3f0*/  HMMA.16816.F32.BF16 R4, R12.reuse, R20, R4 ;  /* 0x000000140c04723c */ /* 0x048fe60000041804 */
[----:B------:R-:W-:Y:S02]  /*e400*/  FADD.FTZ R2, R166, R169 ;  /* 0x000000a9a6027221 */ /* 0x000fe40000010000 */
[----:B------:R-:W-:Y:S02]  /*e410*/  FADD.FTZ R164, R175, R164 ;  /* 0x000000a4afa47221 */ /* 0x000fe40000010000 */
[----:B------:R-:W-:Y:S01]  /*e420*/  FADD.FTZ R2, R165, R2 ;  /* 0x00000002a5027221 */ /* 0x000fe20000010000 */
[C---:B------:R-:W-:Y:S01]  /*e430*/  HMMA.16816.F32.BF16 R100, R12.reuse, R22, R100 ;  /* 0x000000160c64723c */ /* 0x040fe20000041864 */
[----:B------:R-:W2:Y:S07]  /*e440*/  LDSM.16.MT88.4 R20, [R195+0x5100] ;  /* 0x00510000c314783b */ /* 0x000eae0000004200 */
[C---:B------:R-:W-:Y:S08]  /*e450*/  HMMA.16816.F32.BF16 R104, R12.reuse, R32, R104 ;  /* 0x000000200c68723c */ /* 0x040ff00000041868 */
[C---:B------:R-:W-:Y:S01]  /*e460*/  HMMA.16816.F32.BF16 R108, R12.reuse, R34, R108 ;  /* 0x000000220c6c723c */ /* 0x040fe2000004186c */
[----:B------:R-:W-:Y:S07]  /*e470*/  LDSM.16.MT88.4 R32, [R188+0x1900] ;  /* 0x00190000bc20783b */ /* 0x000fee0000004200 */
[C---:B------:R-:W-:Y:S08]  /*e480*/  HMMA.16816.F32.BF16 R112, R12.reuse, R24, R112 ;  /* 0x000000180c70723c */ /* 0x040ff00000041870 */
[C---:B------:R-:W-:Y:S01]  /*e490*/  HMMA.16816.F32.BF16 R116, R12.reuse, R26, R116 ;  /* 0x0000001a0c74723c */ /* 0x040fe20000041874 */
[----:B------:R-:W3:Y:S07]  /*e4a0*/  LDSM.16.MT88.4 R24, [R190+0x5100] ;  /* 0x00510000be18783b */ /* 0x000eee0000004200 */
[C---:B------:R-:W-:Y:S08]  /*e4b0*/  HMMA.16816.F32.BF16 R120, R12.reuse, R128, R120 ;  /* 0x000000800c78723c */ /* 0x040ff00000041878 */
[C---:B------:R-:W-:Y:S08]  /*e4c0*/  HMMA.16816.F32.BF16 R124, R12.reuse, R130, R124 ;  /* 0x000000820c7c723c */ /* 0x040ff0000004187c */
[C---:B------:R-:W-:Y:S08]  /*e4d0*/  HMMA.16816.F32.BF16 R36, R12.reuse, R28, R36 ;  /* 0x0000001c0c24723c */ /* 0x040ff00000041824 */
[C---:B------:R-:W-:Y:S01]  /*e4e0*/  HMMA.16816.F32.BF16 R40, R12.reuse, R30, R40 ;  /* 0x0000001e0c28723c */ /* 0x040fe20000041828 */
[----:B------:R-:W4:Y:S07]  /*e4f0*/  LDSM.16.MT88.4 R28, [R189+0x5100] ;  /* 0x00510000bd1c783b */ /* 0x000f2e0000004200 */
        /* <DEDUP_REMOVED lines=15> */
[C---:B----4-:R-:W-:Y:S08]  /*e5f0*/  HMMA.16816.F32.BF16 R84, R12.reuse, R28, R84 ;  /* 0x0000001c0c54723c */ /* 0x050ff00000041854 */
[C---:B------:R-:W-:Y:S01]  /*e600*/  HMMA.16816.F32.BF16 R88, R12.reuse, R30, R88 ;  /* 0x0000001e0c58723c */ /* 0x040fe20000041858 */
[----:B------:R-:W4:Y:S07]  /*e610*/  LDSM.16.MT88.4 R28, [R189+0x1900] ;  /* 0x00190000bd1c783b */ /* 0x000f2e0000004200 */
[C---:B-1----:R-:W-:Y:S08]  /*e620*/  HMMA.16816.F32.BF16 R92, R12.reuse, R16, R92 ;  /* 0x000000100c5c723c */ /* 0x042ff0000004185c */
[----:B------:R-:W-:Y:S01]  /*e630*/  HMMA.16816.F32.BF16 R96, R12, R18, R96 ;  /* 0x000000120c60723c */ /* 0x000fe20000041860 */
[----:B------:R-:W1:Y:S06]  /*e640*/  LDSM.16.MT88.4 R16, [R189+0x3900] ;  /* 0x00390000bd10783b */ /* 0x000e6c0000004200 */
[----:B------:R-:W-:Y:S01]  /*e650*/  F2FP.BF16.PACK_AB R12, R170, R167 ;  /* 0x000000a7aa0c723e */ /* 0x000fe200000010ff */
[----:B------:R-:W-:Y:S01]  /*e660*/  FADD.FTZ R167, R167, R164 ;  /* 0x000000a4a7a77221 */ /* 0x000fe20000010000 */
[----:B------:R-:W-:Y:S03]  /*e670*/  F2FP.BF16.PACK_AB R14, R174, R171 ;  /* 0x000000abae0e723e */ /* 0x000fe600000010ff */
[----:B------:R-:W-:Y:S01]  /*e680*/  F2FP.BF16.PACK_AB R13, R214, R213 ;  /* 0x000000d5d60d723e */ /* 0x000fe200000010ff */
[----:B------:R-:W-:Y:S01]  /*e690*/  FADD.FTZ R213, R213, R2 ;  /* 0x00000002d5d57221 */ /* 0x000fe20000010000 */
[----:B------:R-:W-:Y:S01]  /*e6a0*/  F2FP.BF16.PACK_AB R15, R216, R215 ;  /* 0x000000d7d80f723e */ /* 0x000fe200000010ff */
[----:B------:R-:W-:Y:S01]  /*e6b0*/  FADD.FTZ R170, R170, R167 ;  /* 0x000000a7aaaa7221 */ /* 0x000fe20000010000 */
[----:B------:R-:W-:Y:S01]  /*e6c0*/  MOV R2, R8 ;  /* 0x0000000800027202 */ /* 0x000fe20000000f00 */
[----:B------:R-:W-:Y:S02]  /*e6d0*/  FADD.FTZ R214, R214, R213 ;  /* 0x000000d5d6d67221 */ /* 0x000fe40000010000 */
[----:B------:R-:W-:Y:S02]  /*e6e0*/  FADD.FTZ R171, R171, R170 ;  /* 0x000000aaabab7221 */ /* 0x000fe40000010000 */
[C---:B--2---:R-:W-:Y:S01]  /*e6f0*/  HMMA.16816.F32.BF16 R128, R12.reuse, R20, R4 ;  /* 0x000000140c80723c */ /* 0x044fe20000041804 */
[----:B------:R-:W2:Y:S02]  /*e700*/  LDSM.16.MT88.4 R4, [R190+0x5900] ;  /* 0x00590000be04783b */ /* 0x000ea40000004200 */
[----:B------:R-:W-:Y:S02]  /*e710*/  FADD.FTZ R207, R215, R214 ;  /* 0x000000d6d7cf7221 */ /* 0x000fe40000010000 */
[----:B------:R-:W-:Y:S02]  /*e720*/  FADD.FTZ R206, R174, R171 ;  /* 0x000000abaece7221 */ /* 0x000fe40000010000 */
[----:B------:R-:W-:Y:S01]  /*e730*/  FADD.FTZ R207, R216, R207 ;  /* 0x000000cfd8cf7221 */ /* 0x000fe20000010000 */
[C---:B------:R-:W-:Y:S01]  /*e740*/  HMMA.16816.F32.BF16 R100, R12.reuse, R22, R100 ;  /* 0x000000160c64723c */ /* 0x040fe20000041864 */
[----:B------:R-:W5:Y:S07]  /*e750*/  LDSM.16.MT88.4 R20, [R189+0x5900] ;  /* 0x00590000bd14783b */ /* 0x000f6e0000004200 */
[C---:B---3--:R-:W-:Y:S08]  /*e760*/  HMMA.16816.F32.BF16 R104, R12.reuse, R24, R104 ;  /* 0x000000180c68723c */ /* 0x048ff00000041868 */
        /* <DEDUP_REMOVED lines=16> */
[C---:B--2---:R-:W-:Y:S08]  /*e870*/  HMMA.16816.F32.BF16 R76, R12.reuse, R4, R76 ;  /* 0x000000040c4c723c */ /* 0x044ff0000004184c */
[C---:B------:R-:W-:Y:S08]  /*e880*/  HMMA.16816.F32.BF16 R80, R12.reuse, R6, R80 ;  /* 0x000000060c50723c */ /* 0x040ff00000041850 */
[C---:B-----5:R-:W-:Y:S08]  /*e890*/  HMMA.16816.F32.BF16 R84, R12.reuse, R20, R84 ;  /* 0x000000140c54723c */ /* 0x060ff00000041854 */
[C---:B------:R-:W-:Y:S08]  /*e8a0*/  HMMA.16816.F32.BF16 R88, R12.reuse, R22, R88 ;  /* 0x000000160c58723c */ /* 0x040ff00000041858 */
[C---:B-1----:R-:W-:Y:S08]  /*e8b0*/  HMMA.16816.F32.BF16 R92, R12.reuse, R16, R92 ;  /* 0x000000100c5c723c */ /* 0x042ff0000004185c */
[----:B------:R-:W-:Y:S01]  /*e8c0*/  HMMA.16816.F32.BF16 R96, R12, R18, R96 ;  /* 0x000000120c60723c */ /* 0x000fe20000041860 */
[----:B------:R-:W-:-:S07]  /*e8d0*/  @P0 BRA `(.L_x_1906) ;  /* 0xffffca0000000947 */ /* 0x000fce000383ffff */
.L_x_1896:
        /* <DEDUP_REMOVED lines=122> */
.L_x_1864:
        /* <DEDUP_REMOVED lines=34> */
[----:B------:R-:W-:-:S02]  /*f2a0*/  LOP3.LUT R11, R14, 0xffffffe0, RZ, 0xc0, !PT ;  /* 0xffffffe00e0b7812 */ /* 0x000fc400078ec0ff */
[-C--:B------:R-:W-:Y:S02]  /*f2b0*/  LEA.HI R4, R3, R0.reuse, RZ, 0x3 ;  /* 0x0000000003047211 */ /* 0x080fe400078f18ff */
[----:B------:R-:W-:Y:S01]  /*f2c0*/  SHF.R.S32.HI R21, RZ, 0x2, R13 ;  /* 0x00000002ff157819 */ /* 0x000fe2000001140d */
[----:B------:R-:W-:Y:S01]  /*f2d0*/  IMAD.IADD R10, R0, 0x1, -R11 ;  /* 0x00000001000a7824 */ /* 0x000fe200078e0a0b */
[----:B------:R-:W-:Y:S01]  /*f2e0*/  SHF.R.S32.HI R8, RZ, 0x1f, R13 ;  /* 0x0000001fff087819 */ /* 0x000fe2000001140d */
[----:B------:R-:W2:Y:S01]  /*f2f0*/  S2R R11, SR_CTAID.X ;  /* 0x00000000000b7919 */ /* 0x000ea20000002500 */
[----:B------:R-:W-:Y:S02]  /*f300*/  LOP3.LUT R13, R13, 0xfffffffc, RZ, 0xc0, !PT ;  /* 0xfffffffc0d0d7812 */ /* 0x000fe400078ec0ff */
[----:B------:R-:W-:Y:S02]  /*f310*/  LOP3.LUT R17, R4, 0xfffffff8, RZ, 0xc0, !PT ;  /* 0xfffffff804117812 */ /* 0x000fe400078ec0ff */
[----:B-1----:R-:W-:-:S02]  /*f320*/  LEA.HI R2, R3, R0, RZ, 0x6 ;  /* 0x0000000003027211 */ /* 0x002fc400078f30ff */
[----:B------:R-:W-:Y:S01]  /*f330*/  LEA.HI R3, R8, R21, RZ, 0x3 ;  /* 0x0000001508037211 */ /* 0x000fe200078f18ff */
[C---:B------:R-:W-:Y:S01]  /*f340*/  IMAD.IADD R8, R0.reuse, 0x1, -R13 ;  /* 0x0000000100087824 */ /* 0x040fe200078e0a0d */
[----:B------:R-:W-:Y:S01]  /*f350*/  SHF.R.S32.HI R13, RZ, 0x1f, R22 ;  /* 0x0000001fff0d7819 */ /* 0x000fe20000011416 */
[----:B------:R-:W-:Y:S01]  /*f360*/  IMAD.IADD R17, R0, 0x1, -R17 ;  /* 0x0000000100117824 */ /* 0x000fe200078e0a11 */
[----:B------:R-:W-:Y:S02]  /*f370*/  LOP3.LUT R0, R3, 0xfffffff8, RZ, 0xc0, !PT ;  /* 0xfffffff803007812 */ /* 0x000fe400078ec0ff */
[----:B------:R-:W-:Y:S02]  /*f380*/  SHF.R.S32.HI R3, RZ, 0x1f, R10 ;  /* 0x0000001fff037819 */ /* 0x000fe4000001140a */
[----:B------:R-:W-:Y:S01]  /*f390*/  LOP3.LUT P4, RZ, R10, 0x3, RZ, 0xc0, !PT ;  /* 0x000000030aff7812 */ /* 0x000fe2000788c0ff */
        /* <DEDUP_REMOVED lines=8> */
[----:B------:R-:W-:Y:S01]  /*f420*/  IMAD R13, R22, c[0x0][0x3f4], R13 ;  /* 0x0000fd00160d7a24 */ /* 0x000fe200078e020d */
[----:B------:R-:W-:Y:S01]  /*f430*/  LEA.HI R0, R0, R15, RZ, 0x3 ;  /* 0x0000000f00007211 */ /* 0x000fe200078f18ff */
[----:B------:R-:W-:Y:S01]  /*f440*/  IMAD.WIDE.U32 R22, R22, c[0x0][0x3f0], R18 ;  /* 0x0000fc0016167a25 */ /* 0x000fe200078e0012 */
[----:B------:R-:W-:-:S02]  /*f450*/  LEA.HI R27, R8, R8, RZ, 0x1 ;  /* 0x00000008081b7211 */ /* 0x000fc400078f08ff */
[----:B------:R-:W-:Y:S01]  /*f460*/  LOP3.LUT R0, R0, 0xffffff8, RZ, 0xc0, !PT ;  /* 0x0ffffff800007812 */ /* 0x000fe200078ec0ff */
[----:B------:R-:W-:Y:S01]  /*f470*/  IMAD.SHL.U32 R16, R4, 0x40, RZ ;  /* 0x0000004004107824 */ /* 0x000fe200078e00ff */
[----:B------:R-:W-:Y:S01]  /*f480*/  R2P PR, R21, 0x6 ;  /* 0x0000000615007804 */ /* 0x000fe20000000000 */
[----:B------:R-:W-:Y:S01]  /*f490*/  IMAD R18, R17, 0x20, R4 ;  /* 0x0000002011127824 */ /* 0x000fe200078e0204 */
[----:B------:R-:W-:Y:S01]  /*f4a0*/  LOP3.LUT R20, R21, 0x1, RZ, 0xc0, !PT ;  /* 0x0000000115147812 */ /* 0x000fe200078ec0ff */
[----:B------:R-:W-:Y:S01]  /*f4b0*/  IMAD.SHL.U32 R3, R17, 0x8, RZ ;  /* 0x0000000811037824 */ /* 0x000fe200078e00ff */
[----:B------:R-:W-:Y:S01]  /*f4c0*/  LOP3.LUT R16, R16, 0x1c0, RZ, 0xc0, !PT ;  /* 0x000001c010107812 */ /* 0x000fe200078ec0ff */
[----:B--2---:R-:W-:Y:S01]  /*f4d0*/  IMAD R18, R11, 0x80, R18 ;  /* 0x000000800b127824 */ /* 0x004fe200078e0212 */
[----:B------:R-:W-:Y:S01]  /*f4e0*/  LOP3.LUT R27, R27, 0x1ffffffe, RZ, 0xc0, !PT ;  /* 0x1ffffffe1b1b7812 */ /* 0x000fe200078ec0ff */
[----:B------:R-:W-:Y:S01]  /*f4f0*/  IMAD.IADD R19, R15, 0x1, -R0 ;  /* 0x000000010f137824 */ /* 0x000fe200078e0a00 */
[----:B------:R-:W-:Y:S01]  /*f500*/  SHF.R.U32.HI R0, RZ, 0x3, R16 ;  /* 0x00000003ff007819 */ /* 0x000fe20000011610 */
[----:B------:R-:W-:Y:S01]  /*f510*/  IMAD.SHL.U32 R21, R21, 0x40, RZ ;  /* 0x0000004015157824 */ /* 0x000fe200078e00ff */
[----:B------:R-:W-:Y:S01]  /*f520*/  LOP3.LUT R17, R16, 0x38, R3, 0xf8, !PT ;  /* 0x0000003810117812 */ /* 0x000fe200078ef803 */
[----:B------:R-:W-:Y:S01]  /*f530*/  @P0 IMAD.HI.U32 R16, R18, c[0x0][0x4ec], RZ ;  /* 0x00013b0012100a27 */ /* 0x000fe200078e00ff */
[----:B------:R-:W-:-:S02]  /*f540*/  SHF.R.S32.HI R10, RZ, 0x2, R10 ;  /* 0x00000002ff0a7819 */ /* 0x000fc4000001140a */
[----:B------:R-:W-:Y:S01]  /*f550*/  LOP3.LUT R0, R17, R0, RZ, 0x3c, !PT ;  /* 0x0000000011007212 */ /* 0x000fe200078e3cff */
[----:B------:R-:W-:Y:S01]  /*f560*/  IMAD.IADD R23, R23, 0x1, R13 ;  /* 0x0000000117177824 */ /* 0x000fe200078e020d */
[----:B------:R-:W-:Y:S01]  /*f570*/  LOP3.LUT R21, R21, 0x1c0, RZ, 0xc0, !PT ;  /* 0x000001c015157812 */ /* 0x000fe200078ec0ff */
[----:B------:R-:W-:Y:S01]  /*f580*/  IMAD.SHL.U32 R13, R2, 0x8, RZ ;  /* 0x00000008020d7824 */ /* 0x000fe200078e00ff */
[----:B------:R-:W-:Y:S01]  /*f590*/  ISETP.NE.U32.AND P3, PT, R20, 0x1, PT ;  /* 0x000000011400780c */ /* 0x000fe20003f65070 */
[----:B------:R-:W-:Y:S01]  /*f5a0*/  IMAD.MOV.U32 R17, RZ, RZ, R18 ;  /* 0x000000ffff117224 */ /* 0x000fe200078e0012 */
[----:B------:R-:W-:Y:S01]  /*f5b0*/  @P0 SHF.R.U32.HI R17, RZ, c[0x0][0x4f0], R16 ;  /* 0x00013c00ff110a19 */ /* 0x000fe20000011610 */
[----:B------:R-:W-:Y:S01]  /*f5c0*/  IMAD R15, R15, 0x200, R8 ;  /* 0x000002000f0f7824 */ /* 0x000fe200078e0208 */
[----:B------:R-:W-:Y:S01]  /*f5d0*/  LOP3.LUT R13, R0, 0x7ffffe00, R13, 0xf8, !PT ;  /* 0x7ffffe00000d7812 */ /* 0x000fe200078ef80d */
[----:B------:R-:W-:Y:S01]  /*f5e0*/  IMAD.IADD R8, R8, 0x1, -R27 ;  /* 0x0000000108087824 */ /* 0x000fe200078e0a1b */
[--C-:B------:R-:W-:Y:S01]  /*f5f0*/  SHF.R.S32.HI R0, RZ, 0x1f, R17.reuse ;  /* 0x0000001fff007819 */ /* 0x100fe20000011411 */
[----:B------:R-:W-:Y:S01]  /*f600*/  IMAD R10, R19, 0x10, R10 ;  /* 0x00000010130a7824 */ /* 0x000fe200078e020a */
[----:B------:R-:W-:Y:S01]  /*f610*/  LEA.HI R2, R21, R21, RZ, 0x1d ;  /* 0x0000001515027211 */ /* 0x000fe200078fe8ff */
[----:B------:R-:W-:Y:S01]  /*f620*/  IMAD.MOV R19, RZ, RZ, -R17 ;  /* 0x000000ffff137224 */ /* 0x000fe200078e0a11 */
[----:B------:R-:W-:Y:S01]  /*f630*/  F2FP.BF16.PACK_AB R108, R109, R108 ;  /* 0x0000006c6d6c723e */ /* 0x000fe200000010ff */
[----:B------:R-:W-:Y:S01]  /*f640*/  IMAD R8, R8, 0x8, R10 ;  /* 0x0000000808087824 */ /* 0x000fe200078e020a */
[----:B------:R-:W-:Y:S01]  /*f650*/  F2FP.BF16.PACK_AB R110, R111, R110 ;  /* 0x0000006e6f6e723e */ /* 0x000fe200000010ff */
[----:B------:R-:W-:Y:S01]  /*f660*/  IMAD R0, R0, c[0x0][0x3e0], RZ ;  /* 0x0000f80000007a24 */ /* 0x000fe200078e02ff */
[----:B------:R-:W-:Y:S01]  /*f670*/  F2FP.BF16.PACK_AB R112, R113, R112 ;  /* 0x000000707170723e */ /* 0x000fe200000010ff */
[----:B------:R-:W-:Y:S01]  /*f680*/  IMAD R8, R11, 0x80, R8 ;  /* 0x000000800b087824 */ /* 0x000fe200078e0208 */
[----:B------:R-:W-:Y:S01]  /*f690*/  F2FP.BF16.PACK_AB R114, R115, R114 ;  /* 0x000000727372723e */ /* 0x000fe200000010ff */
[----:B------:R-:W-:Y:S01]  /*f6a0*/  IMAD.U32 R2, R15, 0x2, R2 ;  /* 0x000000020f027824 */ /* 0x000fe200078e0002 */
        /* <DEDUP_REMOVED lines=11> */
[----:B------:R-:W-:Y:S01]  /*f760*/  IMAD.SHL.U32 R27, R2, 0x2, RZ ;  /* 0x00000002021b7824 */ /* 0x000fe200078e00ff */
[----:B------:R-:W-:Y:S01]  /*f770*/  BAR.SYNC.DEFER_BLOCKING 0x1, 0x100 ;  /* 0x0044000000007b1d */ /* 0x000fe20000010000 */
[----:B------:R-:W-:Y:S01]  /*f780*/  IMAD.MOV.U32 R21, RZ, RZ, R8 ;  /* 0x000000ffff157224 */ /* 0x000fe200078e0008 */
[----:B------:R-:W-:Y:S01]  /*f790*/  @P0 SHF.R.U32.HI R21, RZ, c[0x0][0x4f0], R0 ;  /* 0x00013c00ff150a19 */ /* 0x000fe20000011600 */
[----:B------:R-:W-:Y:S01]  /*f7a0*/  IMAD R19, R19, c[0x0][0x4e8], R18 ;  /* 0x00013a0013137a24 */ /* 0x000fe200078e0212 */
[----:B------:R-:W-:Y:S01]  /*f7b0*/  IADD3 R0, R27, 0x80, RZ ;  /* 0x000000801b007810 */ /* 0x000fe20007ffe0ff */
[----:B------:R-:W-:Y:S01]  /*f7c0*/  IMAD.IADD R23, R23, 0x1, R17 ;  /* 0x0000000117177824 */ /* 0x000fe200078e0211 */
[----:B------:R-:W-:Y:S01]  /*f7d0*/  SHF.R.S32.HI R15, RZ, 0x1f, R21 ;  /* 0x0000001fff0f7819 */ /* 0x000fe20000011415 */
[----:B------:R-:W-:Y:S01]  /*f7e0*/  IMAD.SHL.U32 R34, R13, 0x2, RZ ;  /* 0x000000020d227824 */ /* 0x000fe200078e00ff */
[----:B------:R-:W-:-:S02]  /*f7f0*/  IADD3 R24, P0, R21, R24, RZ ;  /* 0x0000001815187210 */ /* 0x000fc40007f1e0ff */
[----:B------:R-:W-:Y:S02]  /*f800*/  IADD3 R17, R27, 0x70, RZ ;  /* 0x000000701b117810 */ /* 0x000fe40007ffe0ff */
[----:B------:R-:W-:Y:S01]  /*f810*/  @P3 IADD3 R17, R0, 0x10, RZ ;  /* 0x0000001000113810 */ /* 0x000fe20007ffe0ff */
[----:B------:R-:W-:Y:S01]  /*f820*/  IMAD.MOV.U32 R0, RZ, RZ, 0x20 ;  /* 0x00000020ff007424 */ /* 0x000fe200078e00ff */
[----:B------:R-:W-:Y:S02]  /*f830*/  SHF.R.S32.HI R2, RZ, 0x1f, R19 ;  /* 0x0000001fff027819 */ /* 0x000fe40000011413 */
[----:B------:R-:W-:Y:S01]  /*f840*/  IADD3.X R25, R15, R25, R14, P0, !PT ;  /* 0x000000190f197210 */ /* 0x000fe200007fe40e */
[----:B------:R-:W-:Y:S01]  /*f850*/  IMAD.MOV R15, RZ, RZ, -R21 ;  /* 0x000000ffff0f7224 */ /* 0x000fe200078e0a15 */
[----:B------:R-:W-:Y:S01]  /*f860*/  SEL R0, R0, 0xffffffe0, !P1 ;  /* 0xffffffe000007807 */ /* 0x000fe20004800000 */
[----:B------:R-:W-:Y:S01]  /*f870*/  IMAD R2, R2, c[0x0][0x3d8], RZ ;  /* 0x0000f60002027a24 */ /* 0x000fe200078e02ff */
[----:B------:R-:W-:Y:S01]  /*f880*/  F2FP.BF16.PACK_AB R124, R125, R124 ;  /* 0x0000007c7d7c723e */ /* 0x000fe200000010ff */
[----:B------:R-:W-:Y:S01]  /*f890*/  IMAD R21, R15, c[0x0][0x4e8], R8 ;  /* 0x00013a000f157a24 */ /* 0x000fe200078e0208 */
[----:B------:R-:W-:Y:S01]  /*f8a0*/  F2FP.BF16.PACK_AB R126, R127, R126 ;  /* 0x0000007e7f7e723e */ /* 0x000fe200000010ff */
[C---:B------:R-:W-:Y:S01]  /*f8b0*/  IMAD R2, R19.reuse, c[0x0][0x3dc], R2 ;  /* 0x0000f70013027a24 */ /* 0x040fe200078e0202 */
[----:B------:R-:W-:Y:S01]  /*f8c0*/  STS [R27+0x80], R128 ;  /* 0x000080801b007388 */ /* 0x000fe20000000800 */
[----:B------:R-:W-:Y:S01]  /*f8d0*/  IMAD.WIDE.U32 R18, R19, c[0x0][0x3d8], R22 ;  /* 0x0000f60013127a25 */ /* 0x000fe200078e0016 */
[----:B------:R-:W-:-:S02]  /*f8e0*/  F2FP.BF16.PACK_AB R36, R37, R36 ;  /* 0x000000242524723e */ /* 0x000fc400000010ff */
[----:B------:R-:W-:Y:S01]  /*f8f0*/  STS [R27+0x480], R130 ;  /* 0x000480821b007388 */ /* 0x000fe20000000800 */
[----:B------:R-:W-:Y:S01]  /*f900*/  IMAD.MOV.U32 R8, RZ, RZ, 0x40 ;  /* 0x00000040ff087424 */ /* 0x000fe200078e00ff */
[----:B------:R-:W-:Y:S01]  /*f910*/  F2FP.BF16.PACK_AB R38, R39, R38 ;  /* 0x000000262726723e */ /* 0x000fe200000010ff */
[----:B------:R-:W-:Y:S01]  /*f920*/  IMAD.IADD R15, R27, 0x1, R0 ;  /* 0x000000011b0f7824 */ /* 0x000fe200078e0200 */
[----:B------:R-:W-:Y:S01]  /*f930*/  STS [R17], R100 ;  /* 0x0000006411007388 */ /* 0x000fe20000000800 */
[----:B------:R-:W-:Y:S01]  /*f940*/  IMAD.IADD R23, R0, 0x1, R17 ;  /* 0x0000000100177824 */ /* 0x000fe200078e0211 */
[----:B------:R-:W-:Y:S01]  /*f950*/  SHF.R.S32.HI R0, RZ, 0x1f, R21 ;  /* 0x0000001fff007819 */ /* 0x000fe20000011415 */
[----:B------:R-:W-:Y:S01]  /*f960*/  IMAD.WIDE.U32 R24, R21, c[0x0][0x488], R24 ;  /* 0x0001220015187a25 */ /* 0x000fe200078e0018 */
[----:B------:R-:W-:Y:S01]  /*f970*/  SEL R8, R8, 0xffffffc0, !P2 ;  /* 0xffffffc008087807 */ /* 0x000fe20005000000 */
[----:B------:R-:W-:Y:S01]  /*f980*/  STS [R17+0x400], R102 ;  /* 0x0004006611007388 */ /* 0x000fe20000000800 */
[----:B------:R-:W-:Y:S01]  /*f990*/  F2FP.BF16.PACK_AB R40, R41, R40 ;  /* 0x000000282928723e */ /* 0x000fe200000010ff */
        /* <DEDUP_REMOVED lines=11> */
[----:B------:R-:W-:Y:S01]  /*fa50*/  STS [R23], R108 ;  /* 0x0000006c17007388 */ /* 0x000fe20000000800 */
[----:B------:R-:W-:Y:S01]  /*fa60*/  F2FP.BF16.PACK_AB R48, R49, R48 ;  /* 0x000000303130723e */ /* 0x000fe200000010ff */
[----:B------:R-:W-:Y:S01]  /*fa70*/  IMAD.IADD R25, R25, 0x1, R0 ;  /* 0x0000000119197824 */ /* 0x000fe200078e0200 */
        /* <DEDUP_REMOVED lines=69> */
[----:B------:R-:W-:Y:S04]  /*fed0*/  SHFL.IDX PT, R88, R10, RZ, 0x1c1f ;  /* 0x001c1fff0a587589 */ /* 0x000fe800000e0000 */
[----:B------:R-:W3:Y:S04]  /*fee0*/  SHFL.IDX PT, R89, R25, RZ, 0x1c1f ;  /* 0x001c1fff19597589 */ /* 0x000ee800000e0000 */
[----:B------:R-:W-:Y:S06]  /*fef0*/  BAR.SYNC.DEFER_BLOCKING 0x1, 0x100 ;  /* 0x0044000000007b1d */ /* 0x000fec0000010000 */
[----:B------:R-:W-:Y:S01]  /*ff00*/  SHFL.IDX PT, R96, R10, 0x1, 0x1c1f ;  /* 0x003c1f000a607f89 */ /* 0x000fe200000e0000 */
[----:B-1----:R-:W-:-:S03]  /*ff10*/  IMAD.IADD R5, R19, 0x1, R2 ;  /* 0x0000000113057824 */ /* 0x002fc600078e0202 */
[----:B------:R-:W1:Y:S01]  /*ff20*/  SHFL.IDX PT, R97, R25, 0x1, 0x1c1f ;  /* 0x003c1f0019617f89 */ /* 0x000e6200000e0000 */
[----:B--2---:R-:W-:Y:S01]  /*ff30*/  IMAD R33, R11, 0x80, R4 ;  /* 0x000000800b217824 */ /* 0x004fe200078e0204 */
[----:B------:R-:W-:Y:S02]  /*ff40*/  LEA.HI.X R2, R18, c[0x0][0x384], R5, 0x1, P0 ;  /* 0x0000e10012027a11 */ /* 0x000fe400000f0c05 */
[----:B------:R2:W4:Y:S02]  /*ff50*/  SHFL.IDX PT, R60, R0, RZ, 0x181f ;  /* 0x00181fff003c7589 */ /* 0x00052400000e0000 */
[----:B------:R-:W-:Y:S02]  /*ff60*/  ISETP.GE.AND P0, PT, R33, R12, PT ;  /* 0x0000000c2100720c */ /* 0x000fe40003f06270 */
[----:B------:R2:W2:Y:S04]  /*ff70*/  SHFL.IDX PT, R61, R2, RZ, 0x181f ;  /* 0x00181fff023d7589 */ /* 0x0004a800000e0000 */
[----:B---3--:R3:W-:Y:S04]  /*ff80*/  @!P5 ST.E [R88.64], R7 ;  /* 0x000000075800d985 */ /* 0x0087e8000c101916 */
        /* <DEDUP_REMOVED lines=11> */
[----:B--2-4-:R-:W2:Y:S01]  /*10040*/  LDS.128 R16, [R34+0x80] ;  /* 0x0000800022107984 */ /* 0x014ea20000000c00 */
[----:B------:R-:W-:-:S02]  /*10050*/  IADD3 R32, R3, 0x40, RZ ;  /* 0x0000004003207810 */ /* 0x000fc40007ffe0ff */
[C---:B------:R-:W-:Y:S01]  /*10060*/  IADD3 R14, R3.reuse, 0x80, RZ ;  /* 0x00000080030e7810 */ /* 0x040fe20007ffe0ff */
[----:B---3--:R-:W3:Y:S01]  /*10070*/  LDS.128 R8, [R34+0x4080] ;  /* 0x0040800022087984 */ /* 0x008ee20000000c00 */
        /* <DEDUP_REMOVED lines=13> */
[----:B--2---:R2:W-:Y:S04]  /*10150*/  @!P2 ST.E.128 [R34.64], R16 ;  /* 0x000000102200a985 */ /* 0x0045e8000c101d16 */
[----:B---3--:R2:W-:Y:S04]  /*10160*/  @!P1 ST.E.128 [R14.64], R8 ;  /* 0x000000080e009985 */ /* 0x0085e8000c101d16 */
[----:B-----5:R2:W-:Y:S02]  /*10170*/  @!P0 ST.E.128 [R60.64], R4 ;  /* 0x000000043c008985 */ /* 0x0205e4000c101d16 */
.L_x_1909:
[----:B--2-4-:R-:W-:Y:S05]  /*10180*/  BSYNC B0 ;  /* 0x0000000000007941 */ /* 0x014fea0003800000 */
.L_x_1908:
[----:B------:R-:W-:Y:S01]  /*10190*/  IADD3 R5, R33, 0x20, RZ ;  /* 0x0000002021057810 */ /* 0x000fe20007ffe0ff */
[----:B---3--:R2:W3:Y:S01]  /*101a0*/  SHFL.IDX PT, R9, R2, 0x1, 0x181f ;  /* 0x00381f0002097f89 */ /* 0x0084e200000e0000 */
        /* <DEDUP_REMOVED lines=21> */
.L_x_1911:
[----:B------:R-:W-:Y:S05]  /*10300*/  BSYNC B0 ;  /* 0x0000000000007941 */ /* 0x000fea0003800000 */
.L_x_1910:
[----:B-1----:R-:W-:Y:S01]  /*10310*/  IADD3 R5, R33, 0x40, RZ ;  /* 0x0000004021057810 */ /* 0x002fe20007ffe0ff */
[----:B---3--:R1:W3:Y:S01]  /*10320*/  SHFL.IDX PT, R9, R2, 0x2, 0x181f ;  /* 0x00581f0002097f89 */ /* 0x0082e200000e0000 */
        /* <DEDUP_REMOVED lines=21> */
.L_x_1913:
[----:B------:R-:W-:Y:S05]  /*10480*/  BSYNC B0 ;  /* 0x0000000000007941 */ /* 0x000fea0003800000 */
.L_x_1912:
[----:B------:R-:W-:Y:S01]  /*10490*/  IADD3 R33, R33, 0x60, RZ ;  /* 0x0000006021217810 */ /* 0x000fe20007ffe0ff */
[----:B---3--:R3:W1:Y:S03]  /*104a0*/  SHFL.IDX PT, R7, R2, 0x3, 0x181f ;  /* 0x00781f0002077f89 */ /* 0x00866600000e0000 */
[----:B------:R-:W-:Y:S01]  /*104b0*/  ISETP.GE.AND P0, PT, R33, R12, PT ;  /* 0x0000000c2100720c */ /* 0x000fe20003f06270 */
[----:B------:R3:W2:-:S12]  /*104c0*/  SHFL.IDX PT, R6, R0, 0x3, 0x181f ;  /* 0x00781f0000067f89 */ /* 0x00069800000e0000 */
        /* <DEDUP_REMOVED lines=20> */
.L_x_1907:
        /* <DEDUP_REMOVED lines=42> */
.L_x_1915:
[----:B------:R-:W-:Y:S05]  /*108b0*/  BSYNC B0 ;  /* 0x0000000000007941 */ /* 0x000fea0003800000 */
.L_x_1914:
        /* <DEDUP_REMOVED lines=64> */
.L_x_1917:
[----:B------:R-:W-:Y:S05]  /*10cc0*/  BSYNC B0 ;  /* 0x0000000000007941 */ /* 0x000fea0003800000 */
.L_x_1916:
        /* <DEDUP_REMOVED lines=21> */
.L_x_1919:
[----:B------:R-:W-:Y:S05]  /*10e20*/  BSYNC B0 ;  /* 0x0000000000007941 */ /* 0x000fea0003800000 */
.L_x_1918:
        /* <DEDUP_REMOVED lines=21> */
.L_x_1921:
[----:B------:R-:W-:Y:S05]  /*10f80*/  BSYNC B0 ;  /* 0x0000000000007941 */ /* 0x000fea0003800000 */
.L_x_1920:
        /* <DEDUP_REMOVED lines=22> */
.L_x_1922:
        /* <DEDUP_REMOVED lines=9> */
.L_x_3425:


//--------------------- .text._ZN7cutlass13device_kernelIN5flash19enable_sm80_to_sm89INS1_16FlashAttnFwdSm80INS1_25CollectiveMainloopFwdSm80ILi8ELi1ELb0EN4cute5tupleIJNS5_1CILi128EEENS7_ILi64EEENS7_ILi192EEEEEELi192ENS_10bfloat16_tEfNS_4arch4Sm80ELb0ELb1ELb0ELb1ELb1ELb0ELb1ELb0EEENS1_21CollectiveEpilogueFwdINS6_IJS8_SA_S9_EEENS6_IJNS7_ILi1EEESI_SI_EEESC_SE_Li256ELb1ELb1ELb0ELb0EEENS1_19SingleTileSchedulerILb1ELb0ELb1ELi128EEEEEEEEEvNT_6ParamsE --------------------------
	.section	.text._ZN7cutlass13device_kernelIN5flash19enable_sm80_to_sm89INS1_16FlashAttnFwdSm80INS1_25CollectiveMainloopFwdSm80ILi8ELi1ELb0EN4cute5tupleIJNS5_1CILi128EEENS7_ILi64EEENS7_ILi192EEEEEELi192ENS_10bfloat16_tEfNS_4arch4Sm80ELb0ELb1ELb0ELb1ELb1ELb0ELb1ELb0EEENS1_21CollectiveEpilogueFwdINS6_IJS8_SA_S9_EEENS6_IJNS7_ILi1EEESI_SI_EEESC_SE_Li256ELb1ELb1ELb0ELb0EEENS1_19SingleTileSchedulerILb1ELb0ELb1ELi128EEEEEEEEEvNT_6ParamsE,"ax",@progbits
	.sectioninfo	@"SHI_REGISTERS=237"
	.align	128
.text._ZN7cutlass13device_kernelIN5flash19enable_sm80_to_sm89INS1_16FlashAttnFwdSm80INS1_25CollectiveMainloopFwdSm80ILi8ELi1ELb0EN4cute5tupleIJNS5_1CILi128EEENS7_ILi64EEENS7_ILi192EEEEEELi192ENS_10bfloat16_tEfNS_4arch4Sm80ELb0ELb1ELb0ELb1ELb1ELb0ELb1ELb0EEENS1_21CollectiveEpilogueFwdINS6_IJS8_SA_S9_EEENS6_IJNS7_ILi1EEESI_SI_EEESC_SE_Li256ELb1ELb1ELb0ELb0EEENS1_19SingleTileSchedulerILb1ELb0ELb1ELi128EEEEEEEEEvNT_6ParamsE:
        .type           _ZN7cutlass13device_kernelIN5flash19enable_sm80_to_sm89INS1_16FlashAttnFwdSm80INS1_25CollectiveMainloopFwdSm80ILi8ELi1ELb0EN4cute5tupleIJNS5_1CILi128EEENS7_ILi64EEENS7_ILi192EEEEEELi192ENS_10bfloat16_tEfNS_4arch4Sm80ELb0ELb1ELb0ELb1ELb1ELb0ELb1ELb0EEENS1_21CollectiveEpilogueFwdINS6_IJS8_SA_S9_EEENS6_IJNS7_ILi1EEESI_SI_EEESC_SE_Li256ELb1ELb1ELb0ELb0EEENS1_19SingleTileSchedulerILb1ELb0ELb1ELi128EEEEEEEEEvNT_6ParamsE,@function
        .size           _ZN7cutlass13device_kernelIN5flash19enable_sm80_to_sm89INS1_16FlashAttnFwdSm80INS1_25CollectiveMainloopFwdSm80ILi8ELi1ELb0EN4cute5tupleIJNS5_1CILi128EEENS7_ILi64EEENS7_ILi192EEEEEELi192ENS_10bfloat16_tEfNS_4arch4Sm80ELb0ELb1ELb0ELb1ELb1ELb0ELb1ELb0EEENS1_21CollectiveEpilogueFwdINS6_IJS8_SA_S9_EEENS6_IJNS7_ILi1EEESI_SI_EEESC_SE_Li256ELb1ELb1ELb0ELb0EEENS1_19SingleTileSchedulerILb1ELb0ELb1ELi128EEEEEEEEEvNT_6ParamsE,(.L_x_3426 - _ZN7cutlass13device_kernelIN5flash19enable_sm80_to_sm89INS1_16FlashAttnFwdSm80INS1_25CollectiveMainloopFwdSm80ILi8ELi1ELb0EN4cute5tupleIJNS5_1CILi128EEENS7_ILi64EEENS7_ILi192EEEEEELi192ENS_10bfloat16_tEfNS_4arch4Sm80ELb0ELb1ELb0ELb1ELb1ELb0ELb1ELb0EEENS1_21CollectiveEpilogueFwdINS6_IJS8_SA_S9_EEENS6_IJNS7_ILi1EEESI_SI_EEESC_SE_Li256ELb1ELb1ELb0ELb0EEENS1_19SingleTileSchedulerILb1ELb0ELb1ELi128EEEEEEEEEvNT_6ParamsE)
        .other          _ZN7cutlass13device_kernelIN5flash19enable_sm80_to_sm89INS1_16FlashAttnFwdSm80INS1_25CollectiveMainloopFwdSm80ILi8ELi1ELb0EN4cute5tupleIJNS5_1CILi128EEENS7_ILi64EEENS7_ILi192EEEEEELi192ENS_10bfloat16_tEfNS_4arch4Sm80ELb0ELb1ELb0ELb1ELb1ELb0ELb1ELb0EEENS1_21CollectiveEpilogueFwdINS6_IJS8_SA_S9_EEENS6_IJNS7_ILi1EEESI_SI_EEESC_SE_Li256ELb1ELb1ELb0ELb0EEENS1_19SingleTileSchedulerILb1ELb0ELb1ELi128EEEEEEEEEvNT_6ParamsE,@"STO_CUDA_ENTRY STV_DEFAULT"
_ZN7cutlass13device_kernelIN5flash19enable_sm80_to_sm89INS1_16FlashAttnFwdSm80INS1_25CollectiveMainloopFwdSm80ILi8ELi1ELb0EN4cute5tupleIJNS5_1CILi128EEENS7_ILi64EEENS7_ILi192EEEEEELi192ENS_10bfloat16_tEfNS_4arch4Sm80ELb0ELb1ELb0ELb1ELb1ELb0ELb1ELb0EEENS1_21CollectiveEpilogueFwdINS6_IJS8_SA_S9_EEENS6_IJNS7_ILi1EEESI_SI_EEESC_SE_Li256ELb1ELb1ELb0ELb0EEENS1_19SingleTileSchedulerILb1ELb0ELb1ELi128EEEEEEEEEvNT_6ParamsE:
        /* <DEDUP_REMOVED lines=20> */
.L_x_1924:
        /* <DEDUP_REMOVED lines=13> */
.L_x_1926:
[----:B------:R-:W-:Y:S02]  /*0210*/  ULDC UR5, c[0x0][0x54c] ;  /* 0x0001530000057ab9 */ /* 0x000fe40000000800 */
.L_x_1925:
[----:B------:R-:W-:Y:S02]  /*0220*/  ULDC UR4, c[0x0][0x548] ;  /* 0x0001520000047ab9 */ /* 0x000fe40000000800 */
[----:B------:R-:W-:-:S02]  /*0230*/  USHF.L.U32 UR26, UR27, 0x7, URZ ;  /* 0x000000071b1a7899 */ /* 0x000fc4000800063f */
[----:B------:R-:W-:-:S04]  /*0240*/  UIMAD UR4, UR5, UR4, URZ ;  /* 0x00000004050472a4 */ /* 0x000fc8000f8e023f */
[----:B------:R-:W-:-:S04]  /*0250*/  UISETP.GE.AND UP0, UPT, UR26, UR4, UPT ;  /* 0x000000041a00728c */ /* 0x000fc8000bf06270 */
[----:B------:R-:W-:Y:S01]  /*0260*/  USEL UR13, UR13, 0xffffffff, !UP0 ;  /* 0xffffffff0d0d7887 */ /* 0x000fe2000c000000 */
[----:B------:R-:W-:Y:S05]  /*0270*/  BRA `(.L_x_1927) ;  /* 0x000001b000007947 */ /* 0x000fea0003800000 */
.L_x_1923:
        /* <DEDUP_REMOVED lines=8> */
.L_x_1928:
        /* <DEDUP_REMOVED lines=13> */
.L_x_1930:
[----:B------:R-:W-:Y:S02]  /*03d0*/  ULDC UR5, c[0x0][0x54c] ;  /* 0x0001530000057ab9 */ /* 0x000fe40000000800 */
.L_x_1929:
[----:B------:R-:W-:Y:S02]  /*03e0*/  ULDC UR4, c[0x0][0x548] ;  /* 0x0001520000047ab9 */ /* 0x000fe40000000800 */
[----:B------:R-:W-:-:S02]  /*03f0*/  USHF.L.U32 UR26, UR27, 0x7, URZ ;  /* 0x000000071b1a7899 */ /* 0x000fc4000800063f */
[----:B------:R-:W-:-:S04]  /*0400*/  UIMAD UR4, UR5, UR4, URZ ;  /* 0x00000004050472a4 */ /* 0x000fc8000f8e023f */
[----:B------:R-:W-:-:S04]  /*0410*/  UISETP.GE.AND UP0, UPT, UR26, UR4, UPT ;  /* 0x000000041a00728c */ /* 0x000fc8000bf06270 */
[----:B------:R-:W-:-:S06]  /*0420*/  USEL UR13, UR13, 0xffffffff, !UP0 ;  /* 0xffffffff0d0d7887 */ /* 0x000fcc000c000000 */
.L_x_1927:
        /* <DEDUP_REMOVED lines=47> */
.L_x_1931:
        /* <DEDUP_REMOVED lines=10> */
.L_x_1932:
        /* <DEDUP_REMOVED lines=12> */
.L_x_1933:
        /* <DEDUP_REMOVED lines=25> */
.L_x_1935:
[----:B------:R-:W-:Y:S02]  /*0a10*/  UISETP.NE.AND UP0, UPT, UR5, 0x1, UPT ;  /* 0x000000010500788c */ /* 0x000fe4000bf05270 */
[----:B------:R-:W-:Y:S02]  /*0a20*/  ULDC.64 UR6, c[0x0][0x330] ;  /* 0x0000cc0000067ab9 */ /* 0x000fe40000000a00 */
[----:B------:R-:W-:-:S07]  /*0a30*/  UIMAD.WIDE.U32 UR16, UR15, UR6, URZ ;  /* 0x000000060f1072a5 */ /* 0x000fce000f8e003f */
[----:B------:R-:W-:Y:S02]  /*0a40*/  @UP0 USHF.R.U32.HI UR15, URZ, UR7, UR17 ;  /* 0x000000073f0f0299 */ /* 0x000fe40008011611 */
.L_x_1936:
[----:B------:R-:W-:Y:S02]  /*0a50*/  ULDC UR6, c[0x0][0x32c] ;  /* 0x0000cb0000067ab9 */ /* 0x000fe40000000800 */
[----:B------:R-:W-:-:S04]  /*0a60*/  UIMAD UR6, UR15, UR5, UR6 ;  /* 0x000000050f0672a4 */ /* 0x000fc8000f8e0206 */
[----:B------:R-:W-:-:S04]  /*0a70*/  UISETP.LT.AND UP0, UPT, UR4, UR6, UPT ;  /* 0x000000060400728c */ /* 0x000fc8000bf01270 */
[----:B------:R-:W-:Y:S02]  /*0a80*/  USEL UR4, UR4, UR6, UP0 ;  /* 0x0000000604047287 */ /* 0x000fe40008000000 */
.L_x_1934:
        /* <DEDUP_REMOVED lines=31> */
.L_x_1938:
[----:B------:R-:W-:-:S03]  /*0c80*/  UISETP.NE.AND UP0, UPT, UR5, 0x1, UPT ;  /* 0x000000010500788c */ /* 0x000fc6000bf05270 */
[----:B------:R-:W-:Y:S02]  /*0c90*/  ULDC.64 UR4, c[0x0][0x330] ;  /* 0x0000cc0000047ab9 */ /* 0x000fe40000000a00 */
[----:B------:R-:W-:-:S07]  /*0ca0*/  UIMAD.WIDE.U32 UR16, UR7, UR4, URZ ;  /* 0x00000004071072a5 */ /* 0x000fce000f8e003f */
[----:B------:R-:W-:Y:S02]  /*0cb0*/  @UP0 UMOV UR15, UR17 ;  /* 0x00000011000f0c82 */ /* 0x000fe40008000000 */
[----:B------:R-:W-:Y:S02]  /*0cc0*/  @UP0 USHF.R.U32.HI UR7, URZ, UR5, UR15 ;  /* 0x000000053f070299 */ /* 0x000fe4000801160f */
.L_x_1939:
[----:B------:R-:W-:Y:S02]  /*0cd0*/  ULDC UR4, c[0x0][0x32c] ;  /* 0x0000cb0000047ab9 */ /* 0x000fe40000000800 */
[----:B------:R-:W-:-:S04]  /*0ce0*/  UIMAD UR4, UR7, UR4, URZ ;  /* 0x00000004070472a4 */ /* 0x000fc8000f8e023f */
[----:B------:R-:W-:-:S04]  /*0cf0*/  UISETP.LT.AND UP0, UPT, UR6, UR4, UPT ;  /* 0x000000040600728c */ /* 0x000fc8000bf01270 */
[----:B------:R-:W-:-:S04]  /*0d00*/  USEL UR6, UR6, UR4, !UP0 ;  /* 0x0000000406067287 */ /* 0x000fc8000c000000 */
.L_x_1937:
        /* <DEDUP_REMOVED lines=14> */
[----:B------:R-:W-:Y:S01]  /*0df0*/  CS2R R82, SRZ ;  /* 0x0000000000527805 */ /* 0x000fe2000001ff00 */
[----:B------:R-:W-:Y:S01]  /*0e00*/  CS2R R80, SRZ ;  /* 0x0000000000507805 */ /* 0x000fe2000001ff00 */
[----:B------:R-:W-:Y:S01]  /*0e10*/  USEL UR7, URZ, UR7, !UP0 ;  /* 0x000000073f077287 */ /* 0x000fe2000c000000 */
[----:B------:R-:W-:Y:S01]  /*0e20*/  MOV R79, RZ ;  /* 0x000000ff004f7202 */ /* 0x000fe20000000f00 */
[----:B------:R-:W-:Y:S01]  /*0e30*/  IMAD.MOV.U32 R4, RZ, RZ, RZ ;  /* 0x000000ffff047224 */ /* 0x000fe200078e00ff */
        /* <DEDUP_REMOVED lines=72> */
[----:B------:R-:W-:Y:S01]  /*12c0*/  LEA.HI R12, R81, R78, RZ, 0x6 ;  /* 0x0000004e510c7211 */ /* 0x000fe200078f30ff */
[----:B------:R-:W-:Y:S01]  /*12d0*/  UIMAD.WIDE.U32 UR16, UR10, UR4, UR14 ;  /* 0x000000040a1072a5 */ /* 0x000fe2000f8e000e */
[----:B------:R-:W-:Y:S01]  /*12e0*/  ISETP.GE.AND P4, PT, R210, c[0x0][0x198], PT ;  /* 0x00006600d2007a0c */ /* 0x000fe20003f86270 */
[----:B------:R-:W-:Y:S01]  /*12f0*/  USEL UR14, UR13, URZ, !UP3 ;  /* 0x0000003f0d0e7287 */ /* 0x000fe2000d800000 */
[----:B------:R-:W-:Y:S01]  /*1300*/  BSSY B0, `(.L_x_1941) ;  /* 0x0000048000007945 */ /* 0x000fe20003800000 */
[----:B-1----:R-:W-:Y:S01]  /*1310*/  IADD3 R2, R202, UR26, RZ ;  /* 0x0000001aca027c10 */ /* 0x002fe2000fffe0ff */
[----:B------:R-:W-:Y:S01]  /*1320*/  ULDC.64 UR4, c[0x0][0x1c0] ;  /* 0x0000700000047ab9 */ /* 0x000fe20000000a00 */
[----:B------:R-:W-:Y:S01]  /*1330*/  IMAD.SHL.U32 R12, R12, 0x8, RZ ;  /* 0x000000080c0c7824 */ /* 0x000fe200078e00ff */
[----:B------:R-:W-:-:S02]  /*1340*/  UIMAD UR9, UR9, UR4, URZ ;  /* 0x00000004090972a4 */ /* 0x000fc4000f8e023f */
[----:B------:R-:W-:Y:S01]  /*1350*/  @P1 IMAD.HI.U32 R4, R2, c[0x0][0x2c8], RZ ;  /* 0x0000b20002041a27 */ /* 0x000fe200078e00ff */
[----:B------:R-:W-:Y:S02]  /*1360*/  UIADD3 UR17, UR17, UR6, URZ ;  /* 0x0000000611117290 */ /* 0x000fe4000fffe03f */
[----:B------:R-:W-:Y:S01]  /*1370*/  UIMAD UR5, UR14, UR5, UR9 ;  /* 0x000000050e0572a4 */ /* 0x000fe2000f8e0209 */
[----:B------:R-:W-:Y:S01]  /*1380*/  IMAD.MOV.U32 R7, RZ, RZ, R2 ;  /* 0x000000ffff077224 */ /* 0x000fe200078e0002 */
[----:B------:R-:W-:Y:S01]  /*1390*/  @P0 SHF.R.U32.HI R7, RZ, c[0x0][0x2cc], R4 ;  /* 0x0000b300ff070a19 */ /* 0x000fe20000011604 */
[----:B------:R-:W-:-:S03]  /*13a0*/  UIMAD.WIDE.U32 UR14, UR14, UR4, UR16 ;  /* 0x000000040e0e72a5 */ /* 0x000fc6000f8e0010 */
[--C-:B------:R-:W-:Y:S01]  /*13b0*/  SHF.R.S32.HI R4, RZ, 0x1f, R7.reuse ;  /* 0x0000001fff047819 */ /* 0x100fe20000011407 */
[----:B------:R-:W-:Y:S01]  /*13c0*/  IMAD.MOV R5, RZ, RZ, -R7 ;  /* 0x000000ffff057224 */ /* 0x000fe200078e0a07 */
[----:B------:R-:W-:Y:S01]  /*13d0*/  UIADD3 UR5, UR15, UR5, URZ ;  /* 0x000000050f057290 */ /* 0x000fe2000fffe03f */
[----:B------:R-:W-:Y:S01]  /*13e0*/  IMAD.U32 R9, RZ, RZ, UR15 ;  /* 0x0000000fff097e24 */ /* 0x000fe2000f8e00ff */
[----:B------:R-:W-:Y:S01]  /*13f0*/  ULDC UR4, c[0x0][0x2c4] ;  /* 0x0000b10000047ab9 */ /* 0x000fe20000000800 */
[----:B------:R-:W-:Y:S01]  /*1400*/  IMAD R5, R5, c[0x0][0x2c4], R2 ;  /* 0x0000b10005057a24 */ /* 0x000fe200078e0202 */
[----:B------:R-:W-:Y:S01]  /*1410*/  UIMAD UR4, UR12, UR4, URZ ;  /* 0x000000040c0472a4 */ /* 0x000fe2000f8e023f */
[----:B------:R-:W-:Y:S02]  /*1420*/  IMAD.U32 R8, RZ, RZ, UR14 ;  /* 0x0000000eff087e24 */ /* 0x000fe4000f8e00ff */
[----:B------:R-:W-:Y:S01]  /*1430*/  IMAD.U32 R9, RZ, RZ, UR5 ;  /* 0x00000005ff097e24 */ /* 0x000fe2000f8e00ff */
[----:B------:R-:W-:Y:S01]  /*1440*/  SHF.R.S32.HI R2, RZ, 0x1f, R5 ;  /* 0x0000001fff027819 */ /* 0x000fe20000011405 */
[----:B------:R-:W-:-:S02]  /*1450*/  IMAD R4, R4, c[0x0][0x1b0], RZ ;  /* 0x00006c0004047a24 */ /* 0x000fc400078e02ff */
[----:B------:R-:W-:-:S04]  /*1460*/  IMAD.WIDE.U32 R8, R7, c[0x0][0x1b0], R8 ;  /* 0x00006c0007087a25 */ /* 0x000fc800078e0008 */
[----:B------:R-:W-:Y:S01]  /*1470*/  IMAD R4, R7, c[0x0][0x1b4], R4 ;  /* 0x00006d0007047a24 */ /* 0x000fe200078e0204 */
[----:B------:R-:W-:Y:S01]  /*1480*/  LEA.HI R7, R81, R78, RZ, 0x4 ;  /* 0x0000004e51077211 */ /* 0x000fe200078f20ff */
[----:B------:R-:W-:Y:S02]  /*1490*/  IMAD R2, R2, c[0x0][0x1a8], RZ ;  /* 0x00006a0002027a24 */ /* 0x000fe400078e02ff */
[----:B------:R-:W-:Y:S02]  /*14a0*/  IMAD.IADD R9, R9, 0x1, R4 ;  /* 0x0000000109097824 */ /* 0x000fe400078e0204 */
        /* <DEDUP_REMOVED lines=11> */
[----:B------:R-:W-:Y:S01]  /*1560*/  SHF.R.U32.HI R4, RZ, 0x3, R199 ;  /* 0x00000003ff047819 */ /* 0x000fe200000116c7 */
[----:B------:R1:W4:Y:S01]  /*1570*/  SHFL.IDX PT, R17, R10, RZ, 0x181f ;  /* 0x00181fff0a117589 */ /* 0x00032200000e0000 */
[----:B------:R-:W-:Y:S02]  /*1580*/  LEA.HI R6, R5, R2, RZ, 0x3 ;  /* 0x0000000205067211 */ /* 0x000fe400078f18ff */
[----:B------:R-:W-:Y:S02]  /*1590*/  LOP3.LUT R199, R199, 0x38, R210, 0xf8, !PT ;  /* 0x00000038c7c77812 */ /* 0x000fe400078ef8d2 */
[----:B------:R-:W-:-:S02]  /*15a0*/  LOP3.LUT R9, R6, 0xfffffff8, RZ, 0xc0, !PT ;  /* 0xfffffff806097812 */ /* 0x000fc400078ec0ff */
[----:B------:R-:W-:Y:S02]  /*15b0*/  LOP3.LUT R199, R199, R4, RZ, 0x3c, !PT ;  /* 0x00000004c7c77212 */ /* 0x000fe400078e3cff */
[----:B------:R-:W-:Y:S01]  /*15c0*/  IADD3 R5, R210, 0x40, RZ ;  /* 0x00000040d2057810 */ /* 0x000fe20007ffe0ff */
[----:B------:R-:W-:Y:S01]  /*15d0*/  IMAD.IADD R9, R2, 0x1, -R9 ;  /* 0x0000000102097824 */ /* 0x000fe200078e0a09 */
[----:B------:R-:W-:Y:S01]  /*15e0*/  IADD3 R4, R210, 0x80, RZ ;  /* 0x00000080d2047810 */ /* 0x000fe20007ffe0ff */
[----:B------:R-:W-:Y:S01]  /*15f0*/  IMAD.MOV.U32 R2, RZ, RZ, 0x10 ;  /* 0x00000010ff027424 */ /* 0x000fe200078e00ff */
[----:B------:R-:W-:Y:S02]  /*1600*/  ISETP.GE.AND P3, PT, R5, c[0x0][0x198], PT ;  /* 0x0000660005007a0c */ /* 0x000fe40003f66270 */
[----:B------:R-:W-:Y:S02]  /*1610*/  ISETP.GE.AND P0, PT, R4, c[0x0][0x198], PT ;  /* 0x0000660004007a0c */ /* 0x000fe40003f06270 */
        /* <DEDUP_REMOVED lines=22> */
.L_x_1942:
[----:B-1-34-:R-:W-:Y:S05]  /*1780*/  BSYNC B0 ;  /* 0x0000000000007941 */ /* 0x01afea0003800000 */
.L_x_1941:
        /* <DEDUP_REMOVED lines=20> */
.L_x_1944:
[----:B------:R-:W-:Y:S05]  /*18d0*/  BSYNC B0 ;  /* 0x0000000000007941 */ /* 0x000fea0003800000 */
.L_x_1943:
        /* <DEDUP_REMOVED lines=20> */
.L_x_1946:
[----:B------:R-:W-:Y:S05]  /*1a20*/  BSYNC B0 ;  /* 0x0000000000007941 */ /* 0x000fea0003800000 */
.L_x_1945:
[----:B------:R-:W-:Y:S01]  /*1a30*/  UIADD3 UR28, UR22, -0x1, URZ ;  /* 0xffffffff161c7890 */ /* 0x000fe2000fffe03f */
[----:B------:R-:W-:Y:S01]  /*1a40*/  IMAD.MOV.U32 R11, RZ, RZ, c[0x0][0x2b8] ;  /* 0x0000ae00ff0b7624 */ /* 0x000fe200078e00ff */
[----:B---3--:R-:W-:Y:S01]  /*1a50*/  SHFL.IDX PT, R18, R14, 0x3, 0x181f ;  /* 0x00781f000e127f89 */ /* 0x008fe200000e0000 */
[----:B------:R-:W-:Y:S01]  /*1a60*/  SHF.R.S32.HI R12, RZ, 0x1f, R5 ;  /* 0x0000001fff0c7819 */ /* 0x000fe20000011405 */
[----:B------:R-:W-:Y:S01]  /*1a70*/  USHF.L.U32 UR19, UR28, 0x6, URZ ;  /* 0x000000061c137899 */ /* 0x000fe2000800063f */
[----:B------:R-:W-:Y:S01]  /*1a80*/  IMAD.SHL.U32 R199, R199, 0x2, RZ ;  /* 0x00000002c7c77824 */ /* 0x000fe200078e00ff */
[----:B------:R-:W-:Y:S01]  /*1a90*/  ISETP.NE.AND P2, PT, R11, 0x1, PT ;  /* 0x000000010b00780c */ /* 0x000fe20003f45270 */
[----:B------:R-:W3:Y:S01]  /*1aa0*/  SHFL.IDX PT, R19, R10, 0x3, 0x181f ;  /* 0x00781f000a137f89 */ /* 0x000ee200000e0000 */
[----:B------:R-:W-:Y:S01]  /*1ab0*/  IADD3 R11, R8, 0x60, RZ ;  /* 0x00000060080b7810 */ /* 0x000fe20007ffe0ff */
[----:B------:R-:W-:Y:S01]  /*1ac0*/  USHF.R.S32.HI UR6, URZ, 0x1f, UR9 ;  /* 0x0000001f3f067899 */ /* 0x000fe20008011409 */
[----:B------:R-:W-:Y:S01]  /*1ad0*/  IADD3 R8, R202, UR19, RZ ;  /* 0x00000013ca087c10 */ /* 0x000fe2000fffe0ff */
[----:B------:R-:W-:Y:S01]  /*1ae0*/  IMAD.MOV.U32 R200, RZ, RZ, RZ ;  /* 0x000000ffffc87224 */ /* 0x000fe200078e00ff */
[----:B------:R-:W-:Y:S01]  /*1af0*/  ISETP.GE.AND P5, PT, R11, UR4, PT ;  /* 0x000000040b007c0c */ /* 0x000fe2000bfa6270 */
[----:B------:R-:W-:Y:S01]  /*1b00*/  ULDC.64 UR4, c[0x0][0x2b0] ;  /* 0x0000ac0000047ab9 */ /* 0x000fe20000000a00 */
[C---:B------:R-:W-:Y:S01]  /*1b10*/  IADD3 R201, R8.reuse, UR11, RZ ;  /* 0x0000000b08c97c10 */ /* 0x040fe2000fffe0ff */
[----:B------:R-:W-:Y:S01]  /*1b20*/  UIMAD UR6, UR6, UR4, URZ ;  /* 0x00000004060672a4 */ /* 0x000fe2000f8e023f */
[----:B------:R-:W-:Y:S01]  /*1b30*/  ISETP.GE.AND P6, PT, R8, UR8, PT ;  /* 0x0000000808007c0c */ /* 0x000fe2000bfc6270 */
[----:B------:R-:W-:Y:S01]  /*1b40*/  UIMAD.WIDE.U32 UR14, UR9, UR4, URZ ;  /* 0x00000004090e72a5 */ /* 0x000fe2000f8e003f */
[----:B------:R-:W-:Y:S01]  /*1b50*/  LEA.HI R209, R12, R5, RZ, 0x3 ;  /* 0x000000050cd17211 */ /* 0x000fe200078f18ff */
[----:B------:R-:W-:Y:S01]  /*1b60*/  @P2 IMAD.HI.U32 R11, R201, c[0x0][0x2bc], RZ ;  /* 0x0000af00c90b2a27 */ /* 0x000fe200078e00ff */
[----:B------:R-:W-:Y:S01]  /*1b70*/  ISETP.GT.OR P6, PT, R202, 0x3f, P6 ;  /* 0x0000003fca00780c */ /* 0x000fe200037c4670 */
[----:B------:R-:W-:Y:S01]  /*1b80*/  UIMAD UR6, UR9, UR5, UR6 ;  /* 0x00000005090672a4 */ /* 0x000fe2000f8e0206 */
[----:B------:R-:W-:Y:S01]  /*1b90*/  LOP3.LUT R209, R209, 0xfffffff8, RZ, 0xc0, !PT ;  /* 0xfffffff8d1d17812 */ /* 0x000fe200078ec0ff */
[----:B------:R-:W-:Y:S01]  /*1ba0*/  IMAD.MOV.U32 R8, RZ, RZ, R201 ;  /* 0x000000ffff087224 */ /* 0x000fe200078e00c9 */
[----:B------:R-:W-:Y:S01]  /*1bb0*/  @P2 SHF.R.U32.HI R8, RZ, c[0x0][0x2c0], R11 ;  /* 0x0000b000ff082a19 */ /* 0x000fe2000001160b */
[----:B------:R-:W-:Y:S01]  /*1bc0*/  UIADD3 UR6, UR15, UR6, URZ ;  /* 0x000000060f067290 */ /* 0x000fe2000fffe03f */
[----:B------:R-:W-:Y:S01]  /*1bd0*/  SHF.R.S32.HI R11, RZ, 0x1f, R4 ;  /* 0x0000001fff0b7819 */ /* 0x000fe20000011404 */
[----:B------:R-:W-:-:S03]  /*1be0*/  ULDC.64 UR4, c[0x0][0x1e8] ;  /* 0x00007a0000047ab9 */ /* 0x000fc60000000a00 */
[----:B------:R-:W-:Y:S01]  /*1bf0*/  LEA.HI R208, R11, R4, RZ, 0x3 ;  /* 0x000000040bd07211 */ /* 0x000fe200078f18ff */
[--C-:B-123--:R-:W-:Y:S02]  /*1c00*/  @!P5 IMAD.WIDE R14, R210, 0x2, R18.reuse ;  /* 0x00000002d20ed825 */ /* 0x10efe400078e0212 */
[----:B------:R-:W-:Y:S02]  /*1c10*/  @!P6 IADD3 R12, P1, R8, UR14, RZ ;  /* 0x0000000e080cec10 */ /* 0x000fe4000ff3e0ff */
[----:B------:R-:W-:Y:S01]  /*1c20*/  LOP3.LUT R208, R208, 0xfffffff8, RZ, 0xc0, !PT ;  /* 0xfffffff8d0d07812 */ /* 0x000fe200078ec0ff */
[--C-:B----4-:R-:W-:Y:S01]  /*1c30*/  @!P5 IMAD.WIDE R16, R209, 0x2, R18.reuse ;  /* 0x00000002d110d825 */ /* 0x110fe200078e0212 */
[----:B------:R-:W-:Y:S01]  /*1c40*/  @!PT LDS RZ, [RZ] ;  /* 0x00000000fffff984 */ /* 0x000fe20000000800 */
[----:B------:R1:W-:Y:S01]  /*1c50*/  @!P5 LDGSTS.E.BYPASS.LTC128B.128 [R199+0xf100], [R14.64], !P4 ;  /* 0x0f1000000ec7dfae */ /* 0x0003e2000e101d54 */
[----:B------:R-:W-:Y:S02]  /*1c60*/  @!P6 LEA.HI.X.SX32 R11, R8, UR6, 0x1, P1 ;  /* 0x00000006080bec11 */ /* 0x000fe400088f0eff */
[----:B------:R-:W-:Y:S01]  /*1c70*/  @!P5 IMAD.WIDE R18, R208, 0x2, R18 ;  /* 0x00000002d012d825 */ /* 0x000fe200078e0212 */
[----:B------:R2:W-:Y:S01]  /*1c80*/  @!P5 LDGSTS.E.BYPASS.LTC128B.128 [R199+0x13100], [R16.64], !P3 ;  /* 0x1310000010c7dfae */ /* 0x0005e2000d901d54 */
[----:B------:R-:W-:-:S03]  /*1c90*/  @!P6 LEA R10, P1, R12, c[0x0][0x2a0], 0x2 ;  /* 0x0000a8000c0aea11 */ /* 0x000fc600078210ff */
[----:B------:R3:W-:Y:S01]  /*1ca0*/  @!P5 LDGSTS.E.BYPASS.LTC128B.128 [R199+0x17100], [R18.64], !P0 ;  /* 0x1710000012c7dfae */ /* 0x0007e2000c101d54 */
[----:B------:R-:W-:-:S03]  /*1cb0*/  @!P6 LEA.HI.X R11, R12, c[0x0][0x2a4], R11, 0x2, P1 ;  /* 0x0000a9000c0bea11 */ /* 0x000fc600008f140b */
[----:B------:R-:W0:Y:S04]  /*1cc0*/  LDGDEPBAR ;  /* 0x00000000000079af */ /* 0x000e280000000000 */
        /* <DEDUP_REMOVED lines=8> */
[----:B------:R-:W-:Y:S01]  /*1d50*/  IMAD.U32 R77, RZ, RZ, UR19 ;  /* 0x00000013ff4d7e24 */ /* 0x000fe2000f8e00ff */
[----:B------:R-:W-:Y:S01]  /*1d60*/  LOP3.LUT R15, R15, 0x1c0, RZ, 0xc0, !PT ;  /* 0x000001c00f0f7812 */ /* 0x000fe200078ec0ff */
[C---:B------:R-:W-:Y:S01]  /*1d70*/  IMAD.WIDE.U32 R12, R201.reuse, c[0x0][0x1e0], RZ ;  /* 0x00007800c90c7a25 */ /* 0x040fe200078e00ff */
[----:B------:R-:W-:Y:S01]  /*1d80*/  SHF.R.S32.HI R14, RZ, 0x1f, R201 ;  /* 0x0000001fff0e7819 */ /* 0x000fe200000114c9 */
[----:B------:R-:W-:Y:S01]  /*1d90*/  UIADD3 UR9, UR17, UR9, URZ ;  /* 0x0000000911097290 */ /* 0x000fe2000fffe03f */
[----:B------:R-:W-:Y:S01]  /*1da0*/  LOP3.LUT P3, RZ, R0, 0x2, RZ, 0xc0, !PT ;  /* 0x0000000200ff7812 */ /* 0x000fe2000786c0ff */
[C---:B---3--:R-:W-:Y:S01]  /*1db0*/  IMAD.WIDE.U32 R18, R201.reuse, c[0x0][0x208], RZ ;  /* 0x00008200c9127a25 */ /* 0x048fe200078e00ff */
[----:B------:R-:W-:Y:S01]  /*1dc0*/  ULDC.64 UR4, c[0x0][0x210] ;  /* 0x0000840000047ab9 */ /* 0x000fe20000000a00 */
[----:B------:R-:W-:Y:S01]  /*1dd0*/  ISETP.GE.AND P5, PT, R210, c[0x0][0x1d4], PT ;  /* 0x00007500d2007a0c */ /* 0x000fe20003fa6270 */
[----:B------:R-:W-:Y:S01]  /*1de0*/  UIMAD UR18, UR18, UR4, URZ ;  /* 0x00000004121272a4 */ /* 0x000fe2000f8e023f */
[C---:B------:R-:W-:Y:S01]  /*1df0*/  IMAD R8, R14.reuse, c[0x0][0x1e0], RZ ;  /* 0x000078000e087a24 */ /* 0x040fe200078e02ff */
[----:B------:R-:W-:Y:S01]  /*1e00*/  UIMAD.WIDE.U32 UR24, UR10, UR4, URZ ;  /* 0x000000040a1872a5 */ /* 0x000fe2000f8e003f */
[----:B------:R-:W-:Y:S01]  /*1e10*/  IMAD R14, R14, c[0x0][0x208], RZ ;  /* 0x000082000e0e7a24 */ /* 0x000fe200078e02ff */
[----:B------:R-:W-:Y:S01]  /*1e20*/  UIMAD UR18, UR10, UR5, UR18 ;  /* 0x000000050a1272a4 */ /* 0x000fe2000f8e0212 */
[----:B--2---:R-:W-:Y:S01]  /*1e30*/  IMAD R16, R201, c[0x0][0x1e4], R8 ;  /* 0x00007900c9107a24 */ /* 0x004fe200078e0208 */
[----:B------:R-:W-:Y:S01]  /*1e40*/  ISETP.GE.AND P4, PT, R5, c[0x0][0x1d4], PT ;  /* 0x0000750005007a0c */ /* 0x000fe20003f86270 */
[----:B------:R-:W-:Y:S01]  /*1e50*/  IMAD.SHL.U32 R79, R6, 0x40, RZ ;  /* 0x00000040064f7824 */ /* 0x000fe200078e00ff */
[----:B------:R-:W-:Y:S01]  /*1e60*/  UIADD3 UR18, UR25, UR18, URZ ;  /* 0x0000001219127290 */ /* 0x000fe2000fffe03f */
[----:B------:R-:W-:Y:S01]  /*1e70*/  IMAD.IADD R17, R13, 0x1, R16 ;  /* 0x000000010d117824 */ /* 0x000fe200078e0210 */
[----:B------:R-:W-:Y:S01]  /*1e80*/  LEA.HI R82, R81, R78, RZ, 0x5 ;  /* 0x0000004e51527211 */ /* 0x000fe200078f28ff */
[----:B------:R-:W-:Y:S01]  /*1e90*/  IMAD.MOV.U32 R16, RZ, RZ, R12 ;  /* 0x000000ffff107224 */ /* 0x000fe200078e000c */
[----:B------:R-:W-:Y:S01]  /*1ea0*/  SHF.R.S32.HI R12, RZ, 0x4, R7 ;  /* 0x00000004ff0c7819 */ /* 0x000fe20000011407 */
[C---:B----4-:R-:W-:Y:S01]  /*1eb0*/  IMAD.SHL.U32 R10, R40.reuse, 0x8, RZ ;  /* 0x00000008280a7824 */ /* 0x050fe200078e00ff */
[----:B------:R-:W-:Y:S01]  /*1ec0*/  IADD3 R40, -R40, UR8, -R77 ;  /* 0x0000000828287c10 */ /* 0x000fe2000fffe94d */
[----:B------:R-:W-:Y:S01]  /*1ed0*/  IMAD R13, R201, c[0x0][0x20c], R14 ;  /* 0x00008300c90d7a24 */ /* 0x000fe200078e020e */
[----:B------:R-:W-:Y:S01]  /*1ee0*/  LEA.HI R7, R7, R12, RZ, 0x1 ;  /* 0x0000000c07077211 */ /* 0x000fe200078f08ff */
[----:B------:R-:W-:Y:S01]  /*1ef0*/  UISETP.GT.AND UP0, UPT, UR28, UR7, UPT ;  /* 0x000000071c00728c */ /* 0x000fe2000bf04270 */
[----:B------:R-:W-:Y:S01]  /*1f00*/  LOP3.LUT R10, R15, 0x8, R10, 0xf8, !PT ;  /* 0x000000080f0a7812 */ /* 0x000fe200078ef80a */
[----:B------:R-:W-:Y:S01]  /*1f10*/  IMAD.IADD R13, R19, 0x1, R13 ;  /* 0x00000001130d7824 */ /* 0x000fe200078e020d */
[----:B------:R-:W-:-:S02]  /*1f20*/  LOP3.LUT R7, R7, 0xfffffffe, RZ, 0xc0, !PT ;  /* 0xfffffffe07077812 */ /* 0x000fc400078ec0ff */
[----:B------:R-:W-:Y:S02]  /*1f30*/  SHF.R.U32.HI R15, RZ, 0x3, R15 ;  /* 0x00000003ff0f7819 */ /* 0x000fe4000001160f */
[----:B------:R-:W-:Y:S01]  /*1f40*/  ISETP.GE.AND P1, PT, R40, 0x1, PT ;  /* 0x000000012800780c */ /* 0x000fe20003f26270 */
[----:B------:R-:W-:Y:S01]  /*1f50*/  IMAD.IADD R7, R12, 0x1, -R7 ;  /* 0x000000010c077824 */ /* 0x000fe200078e0a07 */
[----:B------:R-:W-:Y:S01]  /*1f60*/  LOP3.LUT R10, R10, R15, RZ, 0x3c, !PT ;  /* 0x0000000f0a0a7212 */ /* 0x000fe200078e3cff */
[----:B------:R-:W-:Y:S01]  /*1f70*/  IMAD.MOV.U32 R12, RZ, RZ, R18 ;  /* 0x000000ffff0c7224 */ /* 0x000fe200078e0012 */
[----:B------:R-:W-:Y:S01]  /*1f80*/  LOP3.LUT R79, R79, 0xfffffe00, RZ, 0xc0, !PT ;  /* 0xfffffe004f4f7812 */ /* 0x000fe200078ec0ff */
[----:B------:R-:W-:Y:S01]  /*1f90*/  IMAD.SHL.U32 R15, R9, 0x40, RZ ;  /* 0x00000040090f7824 */ /* 0x000fe200078e00ff */
[----:B------:R-:W-:Y:S01]  /*1fa0*/  SHF.R.S32.HI R80, RZ, 0x5, R82 ;  /* 0x00000005ff507819 */ /* 0x000fe20000011452 */
[----:B------:R-:W-:Y:S01]  /*1fb0*/  IMAD R197, R7, 0x200, R10 ;  /* 0x0000020007c57824 */ /* 0x000fe200078e020a */
[----:B------:R-:W-:Y:S01]  /*1fc0*/  IADD3 R205, R199, 0x100, RZ ;  /* 0x00000100c7cd7810 */ /* 0x000fe20007ffe0ff */
[----:B------:R-:W-:Y:S01]  /*1fd0*/  IMAD.SHL.U32 R76, R7, 0x8, RZ ;  /* 0x00000008074c7824 */ /* 0x000fe200078e00ff */
[----:B------:R-:W-:Y:S01]  /*1fe0*/  LOP3.LUT R15, R15, 0x1c0, RZ, 0xc0, !PT ;  /* 0x000001c00f0f7812 */ /* 0x000fe200078ec0ff */
[----:B------:R-:W-:Y:S01]  /*1ff0*/  IMAD.SHL.U32 R197, R197, 0x2, RZ ;  /* 0x00000002c5c57824 */ /* 0x000fe200078e00ff */
[----:B------:R-:W-:-:S02]  /*2000*/  SHF.R.S32.HI R212, RZ, 0x1f, R209 ;  /* 0x0000001fffd47819 */ /* 0x000fc400000114d1 */
[----:B------:R-:W-:Y:S02]  /*2010*/  LOP3.LUT R76, R15, 0x8, R76, 0xf8, !PT ;  /* 0x000000080f4c7812 */ /* 0x000fe400078ef84c */
[----:B------:R-:W-:Y:S02]  /*2020*/  IADD3 R196, R197, 0x6120, RZ ;  /* 0x00006120c5c47810 */ /* 0x000fe40007ffe0ff */
[----:B------:R-:W-:Y:S02]  /*2030*/  SHF.R.U32.HI R15, RZ, 0x3, R15 ;  /* 0x00000003ff0f7819 */ /* 0x000fe4000001160f */
[----:B------:R-:W-:Y:S02]  /*2040*/  SHF.R.S32.HI R211, RZ, 0x1f, R208 ;  /* 0x0000001fffd37819 */ /* 0x000fe400000114d0 */
[----:B------:R-:W-:Y:S02]  /*2050*/  LOP3.LUT R76, R76, R15, RZ, 0x3c, !PT ;  /* 0x0000000f4c4c7212 */ /* 0x000fe400078e3cff */
[----:B-----5:R-:W-:Y:S01]  /*2060*/  SHF.R.S32.HI R8, RZ, 0x1f, R200 ;  /* 0x0000001fff087819 */ /* 0x020fe200000114c8 */
[----:B------:R-:W-:-:S04]  /*2070*/  IMAD.WIDE.U32 R16, R200, c[0x0][0x1f0], R16 ;  /* 0x00007c00c8107a25 */ /* 0x000fc800078e0010 */
[----:B------:R-:W-:Y:S01]  /*2080*/  IMAD R11, R8, c[0x0][0x1f0], RZ ;  /* 0x00007c00080b7a24 */ /* 0x000fe200078e02ff */
[----:B------:R-:W-:-:S03]  /*2090*/  IADD3 R16, P0, R16, UR16, RZ ;  /* 0x0000001010107c10 */ /* 0x000fc6000ff1e0ff */
[----:B------:R-:W-:-:S05]  /*20a0*/  IMAD R11, R200, c[0x0][0x1f4], R11 ;  /* 0x00007d00c80b7a24 */ /* 0x000fca00078e020b */
[----:B------:R-:W-:Y:S02]  /*20b0*/  IADD3.X R11, R17, UR9, R11, P0, !PT ;  /* 0x00000009110b7c10 */ /* 0x000fe400087fe40b */
[----:B------:R-:W-:-:S04]  /*20c0*/  LEA R17, P0, R16, c[0x0][0x1c8], 0x1 ;  /* 0x0000720010117a11 */ /* 0x000fc800078008ff */
[----:B------:R-:W-:Y:S01]  /*20d0*/  LEA.HI.X R16, R16, c[0x0][0x1cc], R11, 0x1, P0 ;  /* 0x0000730010107a11 */ /* 0x000fe200000f0c0b */
[----:B------:R-:W-:Y:S01]  /*20e0*/  IMAD R11, R8, c[0x0][0x218], RZ ;  /* 0x00008600080b7a24 */ /* 0x000fe200078e02ff */
[----:B------:R-:W-:Y:S01]  /*20f0*/  SHFL.IDX PT, R10, R17, 0x1, 0x181f ;  /* 0x00381f00110a7f89 */ /* 0x000fe200000e0000 */
[----:B------:R-:W-:-:S03]  /*2100*/  IMAD.WIDE.U32 R8, R200, c[0x0][0x218], R12 ;  /* 0x00008600c8087a25 */ /* 0x000fc600078e000c */
[----:B------:R-:W-:Y:S01]  /*2110*/  SHFL.IDX PT, R12, R17, RZ, 0x181f ;  /* 0x00181fff110c7589 */ /* 0x000fe200000e0000 */
[----:B------:R-:W-:Y:S01]  /*2120*/  IMAD R7, R200, c[0x0][0x21c], R11 ;  /* 0x00008700c8077a24 */ /* 0x000fe200078e020b */
[----:B------:R-:W-:Y:S02]  /*2130*/  IADD3 R8, P0, R8, UR24, RZ ;  /* 0x0000001808087c10 */ /* 0x000fe4000ff1e0ff */
[----:B------:R-:W1:Y:S02]  /*2140*/  SHFL.IDX PT, R13, R16, RZ, 0x181f ;  /* 0x00181fff100d7589 */ /* 0x000e6400000e0000 */
[----:B------:R-:W-:Y:S02]  /*2150*/  IADD3.X R7, R9, UR18, R7, P0, !PT ;  /* 0x0000001209077c10 */ /* 0x000fe400087fe407 */
[----:B------:R2:W3:Y:S01]  /*2160*/  SHFL.IDX PT, R11, R16, 0x1, 0x181f ;  /* 0x00381f00100b7f89 */ /* 0x0004e200000e0000 */
[----:B------:R-:W-:Y:S02]  /*2170*/  LEA R14, P0, R8, c[0x0][0x1f8], 0x1 ;  /* 0x00007e00080e7a11 */ /* 0x000fe400078008ff */
[----:B------:R-:W-:-:S02]  /*2180*/  IADD3 R9, R197, 0x6100, RZ ;  /* 0x00006100c5097810 */ /* 0x000fc40007ffe0ff */
[----:B------:R-:W-:Y:S01]  /*2190*/  LEA.HI.X R7, R8, c[0x0][0x1fc], R7, 0x1, P0 ;  /* 0x00007f0008077a11 */ /* 0x000fe200000f0c07 */
[----:B------:R-:W-:Y:S01]  /*21a0*/  SHFL.IDX PT, R44, R14, RZ, 0x181f ;  /* 0x00181fff0e2c7589 */ /* 0x000fe200000e0000 */
[----:B------:R-:W-:Y:S02]  /*21b0*/  ISETP.GT.AND P0, PT, R40, 0x20, PT ;  /* 0x000000202800780c */ /* 0x000fe40003f04270 */
[----:B------:R-:W-:Y:S01]  /*21c0*/  @P3 IADD3 R196, R9, -0x20, RZ ;  /* 0xffffffe009c43810 */ /* 0x000fe20007ffe0ff */
[----:B------:R4:W5:Y:S01]  /*21d0*/  SHFL.IDX PT, R68, R14, 0x1, 0x181f ;  /* 0x00381f000e447f89 */ /* 0x00096200000e0000 */
[----:B------:R-:W-:Y:S02]  /*21e0*/  ISETP.GE.AND P3, PT, R4, c[0x0][0x1d4], PT ;  /* 0x0000750004007a0c */ /* 0x000fe40003f66270 */
[----:B------:R-:W-:Y:S01]  /*21f0*/  IADD3 R187, R196, 0x800, RZ ;  /* 0x00000800c4bb7810 */ /* 0x000fe20007ffe0ff */
[----:B------:R-:W-:Y:S01]  /*2200*/  SHFL.IDX PT, R9, R7, RZ, 0x181f ;  /* 0x00181fff07097589 */ /* 0x000fe200000e0000 */
[----:B------:R-:W-:-:S02]  /*2210*/  SEL R213, RZ, 0x10, P3 ;  /* 0x00000010ffd57807 */ /* 0x000fc40001800000 */
[C---:B------:R-:W-:Y:S01]  /*2220*/  IADD3 R186, R196.reuse, 0x1000, RZ ;  /* 0x00001000c4ba7810 */ /* 0x040fe20007ffe0ff */
[----:B------:R5:W5:Y:S01]  /*2230*/  SHFL.IDX PT, R8, R7, 0x1, 0x181f ;  /* 0x00381f0007087f89 */ /* 0x000b6200000e0000 */
[----:B------:R-:W-:Y:S01]  /*2240*/  IADD3 R185, R196, 0x1800, RZ ;  /* 0x00001800c4b97810 */ /* 0x000fe20007ffe0ff */
[--C-:B-1----:R-:W-:Y:S01]  /*2250*/  @P1 IMAD.WIDE R18, R210, 0x2, R12.reuse ;  /* 0x00000002d2121825 */ /* 0x102fe200078e020c */
[C---:B------:R-:W-:Y:S02]  /*2260*/  IADD3 R183, R196.reuse, 0x2000, RZ ;  /* 0x00002000c4b77810 */ /* 0x040fe40007ffe0ff */
[C---:B------:R-:W-:Y:S01]  /*2270*/  IADD3 R182, R196.reuse, 0x2800, RZ ;  /* 0x00002800c4b67810 */ /* 0x040fe20007ffe0ff */
[--C-:B--2---:R-:W-:Y:S01]  /*2280*/  @P1 IMAD.WIDE R16, R209, 0x2, R12.reuse ;  /* 0x00000002d1101825 */ /* 0x104fe200078e020c */
[----:B------:R1:W-:Y:S01]  /*2290*/  @P1 LDGSTS.E.BYPASS.LTC128B.128 [R199+0x6100], [R18.64], !P5 ;  /* 0x0610000012c71fae */ /* 0x0003e2000e901d54 */
[----:B------:R-:W-:Y:S02]  /*22a0*/  IADD3 R181, R196, 0x3000, RZ ;  /* 0x00003000c4b57810 */ /* 0x000fe40007ffe0ff */
[----:B------:R-:W-:Y:S01]  /*22b0*/  @P1 IMAD.WIDE R12, R208, 0x2, R12 ;  /* 0x00000002d00c1825 */ /* 0x000fe200078e020c */
[----:B------:R2:W-:Y:S01]  /*22c0*/  @P1 LDGSTS.E.BYPASS.LTC128B.128 [R199+0x8100], [R16.64], !P4 ;  /* 0x0810000010c71fae */ /* 0x0005e2000e101d54 */
[----:B------:R-:W-:-:S02]  /*22d0*/  IADD3 R180, R196, 0x3800, RZ ;  /* 0x00003800c4b47810 */ /* 0x000fc40007ffe0ff */
[--C-:B---3--:R-:W-:Y:S01]  /*22e0*/  @P0 IMAD.WIDE R20, R210, 0x2, R10.reuse ;  /* 0x00000002d2140825 */ /* 0x108fe200078e020a */
[----:B------:R3:W-:Y:S01]  /*22f0*/  @P1 LDGSTS.E.BYPASS.LTC128B.128 [R199+0xa100], [R12.64], !P3 ;  /* 0x0a1000000cc71fae */ /* 0x0007e2000d901d54 */
[C---:B------:R-:W-:Y:S02]  /*2300*/  IADD3 R179, R196.reuse, 0x4000, RZ ;  /* 0x00004000c4b37810 */ /* 0x040fe40007ffe0ff */
[--C-:B------:R-:W-:Y:S01]  /*2310*/  @P0 IMAD.WIDE R22, R209, 0x2, R10.reuse ;  /* 0x00000002d1160825 */ /* 0x100fe200078e020a */
[----:B------:R1:W-:Y:S01]  /*2320*/  @P0 LDGSTS.E.BYPASS.LTC128B.128 [R199+0x7100], [R20.64], !P5 ;  /* 0x0710000014c70fae */ /* 0x0003e2000e901d54 */
[----:B------:R-:W-:Y:S02]  /*2330*/  IADD3 R178, R196, 0x4800, RZ ;  /* 0x00004800c4b27810 */ /* 0x000fe40007ffe0ff */
[----:B----4-:R-:W-:Y:S01]  /*2340*/  @P0 IMAD.WIDE R14, R208, 0x2, R10 ;  /* 0x00000002d00e0825 */ /* 0x010fe200078e020a */
[----:B------:R4:W-:Y:S01]  /*2350*/  @P0 LDGSTS.E.BYPASS.LTC128B.128 [R199+0x9100], [R22.64], !P4 ;  /* 0x0910000016c70fae */ /* 0x0009e2000e101d54 */
[----:B------:R-:W-:-:S02]  /*2360*/  IADD3 R177, R196, 0x5000, RZ ;  /* 0x00005000c4b17810 */ /* 0x000fc40007ffe0ff */
[----:B-----5:R-:W-:Y:S01]  /*2370*/  IMAD.WIDE R6, R210, 0x2, RZ ;  /* 0x00000002d2067825 */ /* 0x020fe200078e02ff */
[----:B------:R5:W-:Y:S01]  /*2380*/  @P0 LDGSTS.E.BYPASS.LTC128B.128 [R199+0xb100], [R14.64], !P3 ;  /* 0x0b1000000ec70fae */ /* 0x000be2000d901d54 */
[----:B------:R-:W-:Y:S02]  /*2390*/  IADD3 R176, R196, 0x5800, RZ ;  /* 0x00005800c4b07810 */ /* 0x000fe40007ffe0ff */
[----:B------:R-:W-:Y:S01]  /*23a0*/  IMAD R11, R80, 0x400, R79 ;  /* 0x00000400500b7824 */ /* 0x000fe200078e024f */
[----:B------:R-:W0:Y:S01]  /*23b0*/  LDGDEPBAR ;  /* 0x00000000000079af */ /* 0x000e220000000000 */
[----:B------:R-:W-:Y:S02]  /*23c0*/  IADD3 R42, P1, R6, R68, RZ ;  /* 0x00000044062a7210 */ /* 0x000fe40007f3e0ff */
[----:B------:R-:W-:-:S03]  /*23d0*/  IMAD.IADD R198, R76, 0x1, R11 ;  /* 0x000000014cc67824 */ /* 0x000fc600078e020b */
[----:B------:R-:W-:Y:S02]  /*23e0*/  IMAD.X R43, R7, 0x1, R8, P1 ;  /* 0x00000001072b7824 */ /* 0x000fe400008e0608 */
[----:B--2---:R-:W-:Y:S01]  /*23f0*/  IMAD.WIDE R16, R209, 0x2, RZ ;  /* 0x00000002d1107825 */ /* 0x004fe200078e02ff */
[----:B---3--:R-:W-:-:S03]  /*2400*/  IADD3 R12, P0, R44, R6, RZ ;  /* 0x000000062c0c7210 */ /* 0x008fc60007f1e0ff */
[----:B------:R-:W-:Y:S01]  /*2410*/  IMAD.SHL.U32 R198, R198, 0x2, RZ ;  /* 0x00000002c6c67824 */ /* 0x000fe200078e00ff */
[----:B------:R-:W-:Y:S01]  /*2420*/  IADD3 R6, P6, R44, R16, RZ ;  /* 0x000000102c067210 */ /* 0x000fe20007fde0ff */
[C---:B------:R-:W-:Y:S01]  /*2430*/  IMAD.X R13, R9.reuse, 0x1, R7, P0 ;  /* 0x00000001090d7824 */ /* 0x040fe200000e0607 */
[----:B------:R-:W-:Y:S01]  /*2440*/  IADD3 R70, P0, R16, R68, RZ ;  /* 0x0000004410467210 */ /* 0x000fe20007f1e0ff */
[----:B------:R-:W-:Y:S02]  /*2450*/  IMAD R194, R2, 0x2, R198 ;  /* 0x0000000202c27824 */ /* 0x000fe400078e02c6 */
[----:B------:R-:W-:Y:S01]  /*2460*/  IMAD.X R7, R9, 0x1, R17, P6 ;  /* 0x0000000109077824 */ /* 0x000fe200030e0611 */
[----:B------:R-:W-:Y:S01]  /*2470*/  ISETP.GE.AND P6, PT, R5, c[0x0][0x1d4], PT ;  /* 0x0000750005007a0c */ /* 0x000fe20003fc6270 */
[----:B------:R-:W-:Y:S02]  /*2480*/  IMAD.X R71, R17, 0x1, R8, P0 ;  /* 0x0000000111477824 */ /* 0x000fe400000e0608 */
[----:B-----5:R-:W-:Y:S01]  /*2490*/  IMAD.WIDE R14, R208, 0x2, RZ ;  /* 0x00000002d00e7825 */ /* 0x020fe200078e02ff */
[----:B------:R-:W-:-:S04]  /*24a0*/  DEPBAR.LE SB0, 0x1 ;  /* 0x000080400000791a */ /* 0x000fc80000000000 */
[----:B------:R-:W-:-:S04]  /*24b0*/  DEPBAR.LE SB0, 0x0 ;  /* 0x000080000000791a */ /* 0x000fc80000000000 */
[----:B------:R-:W-:Y:S01]  /*24c0*/  BAR.SYNC.DEFER_BLOCKING 0x0 ;  /* 0x0000000000007b1d */ /* 0x000fe20000010000 */
[----:B------:R-:W-:Y:S01]  /*24d0*/  IADD3 R44, P1, R44, R14, RZ ;  /* 0x0000000e2c2c7210 */ /* 0x000fe20007f3e0ff */
[C---:B------:R-:W-:Y:S01]  /*24e0*/  IMAD R193, R3.reuse, 0x2, R198 ;  /* 0x0000000203c17824 */ /* 0x040fe200078e02c6 */
[----:B------:R-:W-:Y:S01]  /*24f0*/  IADD3 R68, P0, R14, R68, RZ ;  /* 0x000000440e447210 */ /* 0x000fe20007f1e0ff */
[----:B------:R-:W-:Y:S02]  /*2500*/  IMAD R191, R3, 0x2, R194 ;  /* 0x0000000203bf7824 */ /* 0x000fe400078e02c2 */
[----:B------:R-:W-:Y:S01]  /*2510*/  IMAD.X R45, R9, 0x1, R15, P1 ;  /* 0x00000001092d7824 */ /* 0x000fe200008e060f */
[----:B------:R-:W-:Y:S01]  /*2520*/  ISETP.GE.AND P1, PT, R210, c[0x0][0x1d4], PT ;  /* 0x00007500d2007a0c */ /* 0x000fe20003f26270 */
[----:B------:R-:W-:-:S03]  /*2530*/  IMAD.X R69, R15, 0x1, R8, P0 ;  /* 0x000000010f457824 */ /* 0x000fc600000e0608 */
[----:B------:R-:W-:Y:S02]  /*2540*/  ISETP.LT.OR P0, PT, R40, 0x1, P1 ;  /* 0x000000012800780c */ /* 0x000fe40000f01670 */
[----:B------:R-:W-:Y:S01]  /*2550*/  ISETP.GE.AND P1, PT, R4, c[0x0][0x1d4], PT ;  /* 0x0000750004007a0c */ /* 0x000fe20003f26270 */
[----:B------:R-:W-:Y:S04]  /*2560*/  LDSM.16.M88.4 R72, [R198+0xc100] ;  /* 0x00c10000c648783b */ /* 0x000fe80000000200 */
[----:B------:R-:W2:Y:S04]  /*2570*/  LDSM.16.M88.4 R24, [R197+0x6100] ;  /* 0x00610000c518783b */ /* 0x000ea80000000200 */
[----:B------:R-:W-:Y:S04]  /*2580*/  LDSM.16.M88.4 R52, [R194+0xc100] ;  /* 0x00c10000c234783b */ /* 0x000fe80000000200 */
[----:B-1----:R-:W4:Y:S04]  /*2590*/  LDSM.16.M88.4 R16, [R197+0x6900] ;  /* 0x00690000c510783b */ /* 0x002f280000000200 */
[----:B------:R-:W1:Y:S04]  /*25a0*/  LDSM.16.M88.4 R8, [R197+0x7100] ;  /* 0x00710000c508783b */ /* 0x000e680000000200 */
[----:B------:R-:W3:Y:S04]  /*25b0*/  LDSM.16.M88.4 R36, [R197+0x7900] ;  /* 0x00790000c524783b */ /* 0x000ee80000000200 */
[----:B------:R-:W5:Y:S04]  /*25c0*/  LDSM.16.M88.4 R32, [R196] ;  /* 0x00000000c420783b */ /* 0x000f680000000200 */
[----:B------:R-:W-:Y:S04]  /*25d0*/  LDSM.16.M88.4 R64, [R196+0x800] ;  /* 0x00080000c440783b */ /* 0x000fe80000000200 */
        /* <DEDUP_REMOVED lines=8> */
[C---:B--2---:R-:W-:Y:S08]  /*2660*/  HMMA.16816.F32.BF16 R28, R72.reuse, R24, RZ ;  /* 0x00000018481c723c */ /* 0x044ff000000418ff */
[----:B------:R-:W-:Y:S02]  /*2670*/  HMMA.16816.F32.BF16 R24, R72, R26, RZ ;  /* 0x0000001a4818723c */ /* 0x000fe400000418ff */
[----:B------:R3:W-:Y:S01]  /*2680*/  LDGSTS.E.BYPASS.LTC128B.128 [R199+0x2100], [R6.64], !P0 ;  /* 0x0210000006c77fae */ /* 0x0007e2000c101d54 */
[----:B------:R-:W-:-:S02]  /*2690*/  ISETP.LT.OR P0, PT, R40, 0x1, P1 ;  /* 0x000000012800780c */ /* 0x000fc40000f01670 */
[----:B------:R-:W-:-:S03]  /*26a0*/  ISETP.LT.OR P1, PT, R40, 0x21, P1 ;  /* 0x000000212800780c */ /* 0x000fc60000f21670 */
[C---:B----4-:R-:W-:Y:S08]  /*26b0*/  HMMA.16816.F32.BF16 R20, R72.reuse, R16, RZ ;  /* 0x000000104814723c */ /* 0x050ff000000418ff */
[----:B------:R2:W-:Y:S01]  /*26c0*/  LDGSTS.E.BYPASS.LTC128B.128 [R199+0x4100], [R44.64], !P0 ;  /* 0x041000002cc77fae */ /* 0x0005e2000c101d54 */
[----:B------:R-:W-:Y:S01]  /*26d0*/  ISETP.GE.AND P0, PT, R210, c[0x0][0x1d4], PT ;  /* 0x00007500d2007a0c */ /* 0x000fe20003f06270 */
[----:B-1----:R-:W-:Y:S03]  /*26e0*/  HMMA.16816.F32.BF16 R12, R72, R8, RZ ;  /* 0x00000008480c723c */ /* 0x002fe600000418ff */
[----:B------:R-:W-:-:S05]  /*26f0*/  ISETP.LT.OR P0, PT, R40, 0x21, P0 ;  /* 0x000000212800780c */ /* 0x000fca0000701670 */
[C---:B------:R-:W-:Y:S08]  /*2700*/  HMMA.16816.F32.BF16 R16, R72.reuse, R18, RZ ;  /* 0x000000124810723c */ /* 0x040ff000000418ff */
[----:B------:R1:W-:Y:S01]  /*2710*/  LDGSTS.E.BYPASS.LTC128B.128 [R199+0x1100], [R42.64], !P0 ;  /* 0x011000002ac77fae */ /* 0x0003e2000c101d54 */
[----:B------:R-:W-:Y:S01]  /*2720*/  LOP3.LUT P0, RZ, R0, 0x4, RZ, 0xc0, !PT ;  /* 0x0000000400ff7812 */ /* 0x000fe2000780c0ff */
[----:B------:R-:W-:Y:S01]  /*2730*/  IMAD.MOV.U32 R0, RZ, RZ, 0x40 ;  /* 0x00000040ff007424 */ /* 0x000fe200078e00ff */
[----:B------:R-:W-:Y:S01]  /*2740*/  HMMA.16816.F32.BF16 R8, R72, R10, RZ ;  /* 0x0000000a4808723c */ /* 0x000fe200000418ff */
[----:B------:R4:W-:Y:S03]  /*2750*/  LDGSTS.E.BYPASS.LTC128B.128 [R199+0x3100], [R70.64], !P6 ;  /* 0x0310000046c77fae */ /* 0x0009e6000f101d54 */
[----:B------:R-:W-:Y:S01]  /*2760*/  SEL R0, R0, 0xffffffc0, !P0 ;  /* 0xffffffc000007807 */ /* 0x000fe20004000000 */
[----:B------:R4:W-:Y:S01]  /*2770*/  LDGSTS.E.BYPASS.LTC128B.128 [R199+0x5100], [R68.64], !P1 ;  /* 0x0510000044c77fae */ /* 0x0009e2000c901d54 */
[----:B------:R-:W-:-:S02]  /*2780*/  PLOP3.LUT P0, PT, PT, PT, UP0, 0x40, 0x0 ;  /* 0x000000000000781c */ /* 0x000fc40003f0e808 */
[C---:B---3--:R-:W-:Y:S01]  /*2790*/  HMMA.16816.F32.BF16 R4, R72.reuse, R36, RZ ;  /* 0x000000244804723c */ /* 0x048fe200000418ff */
[----:B------:R-:W-:Y:S01]  /*27a0*/  IMAD.IADD R192, R197, 0x1, R0 ;  /* 0x00000001c5c07824 */ /* 0x000fe200078e0200 */
[----:B------:R-:W-:Y:S01]  /*27b0*/  LDSM.16.M88.4 R48, [R193+0xc100] ;  /* 0x00c10000c130783b */ /* 0x000fe20000000200 */
[----:B------:R-:W-:Y:S01]  /*27c0*/  IMAD.IADD R184, R0, 0x1, R196 ;  /* 0x0000000100b87824 */ /* 0x000fe200078e02c4 */
[----:B------:R-:W-:Y:S02]  /*27d0*/  ISETP.GT.AND P1, PT, R202, 0x3f, PT ;  /* 0x0000003fca00780c */ /* 0x000fe40003f24270 */
[----:B--2---:R-:W-:Y:S02]  /*27e0*/  LDSM.16.M88.4 R44, [R192+0x6100] ;  /* 0x00610000c02c783b */ /* 0x004fe40000000200 */
[----:B------:R-:W-:Y:S02]  /*27f0*/  HMMA.16816.F32.BF16 R72, R72, R38, RZ ;  /* 0x000000264848723c */ /* 0x000fe400000418ff */
[----:B------:R-:W2:Y:S04]  /*2800*/  LDSM.16.M88.4 R36, [R192+0x7100] ;  /* 0x00710000c024783b */ /* 0x000ea80000000200 */
[----:B------:R-:W0:Y:S02]  /*2810*/  LDGDEPBAR ;  /* 0x00000000000079af */ /* 0x000e240000000000 */
[C---:B-----5:R-:W-:Y:S02]  /*2820*/  HMMA.16816.F32.BF16 R28, R52.reuse, R32, R28 ;  /* 0x00000020341c723c */ /* 0x060fe4000004181c */
[----:B-1----:R-:W1:Y:S06]  /*2830*/  LDSM.16.M88.4 R40, [R192+0x6900] ;  /* 0x00690000c028783b */ /* 0x002e6c0000000200 */
[C---:B------:R-:W-:Y:S01]  /*2840*/  HMMA.16816.F32.BF16 R24, R52.reuse, R34, R24 ;  /* 0x000000223418723c */ /* 0x040fe20000041818 */
[----:B------:R-:W3:Y:S04]  /*2850*/  LDSM.16.M88.4 R32, [R192+0x7900] ;  /* 0x00790000c020783b */ /* 0x000ee80000000200 */
[----:B----4-:R-:W-:Y:S03]  /*2860*/  LDSM.16.M88.4 R68, [R191+0xc100] ;  /* 0x00c10000bf44783b */ /* 0x010fe60000000200 */
[C---:B------:R-:W-:Y:S08]  /*2870*/  HMMA.16816.F32.BF16 R12, R52.reuse, R60, R12 ;  /* 0x0000003c340c723c */ /* 0x040ff0000004180c */
[C---:B------:R-:W-:Y:S08]  /*2880*/  HMMA.16816.F32.BF16 R20, R52.reuse, R64, R20 ;  /* 0x000000403414723c */ /* 0x040ff00000041814 */
[C---:B------:R-:W-:Y:S01]  /*2890*/  HMMA.16816.F32.BF16 R16, R52.reuse, R66, R16 ;  /* 0x000000423410723c */ /* 0x040fe20000041810 */
[----:B------:R-:W-:Y:S07]  /*28a0*/  LDSM.16.M88.4 R64, [R184] ;  /* 0x00000000b840783b */ /* 0x000fee0000000200 */
[C---:B------:R-:W-:Y:S01]  /*28b0*/  HMMA.16816.F32.BF16 R8, R52.reuse, R62, R8 ;  /* 0x0000003e3408723c */ /* 0x040fe20000041808 */
[----:B------:R-:W-:Y:S07]  /*28c0*/  LDSM.16.M88.4 R60, [R184+0x800] ;  /* 0x00080000b83c783b */ /* 0x000fee0000000200 */
[C---:B------:R-:W-:Y:S08]  /*28d0*/  HMMA.16816.F32.BF16 R4, R52.reuse, R56, R4 ;  /* 0x000000383404723c */ /* 0x040ff00000041804 */
[----:B------:R-:W-:Y:S01]  /*28e0*/  HMMA.16816.F32.BF16 R72, R52, R58, R72 ;  /* 0x0000003a3448723c */ /* 0x000fe20000041848 */
[----:B------:R-:W4:Y:S04]  /*28f0*/  LDSM.16.M88.4 R56, [R184+0x1000] ;  /* 0x00100000b838783b */ /* 0x000f280000000200 */
[----:B------:R-:W5:Y:S03]  /*2900*/  LDSM.16.M88.4 R52, [R184+0x1800] ;  /* 0x00180000b834783b */ /* 0x000f660000000200 */
[C---:B--2---:R-:W-:Y:S08]  /*2910*/  HMMA.16816.F32.BF16 R12, R48.reuse, R36, R12 ;  /* 0x00000024300c723c */ /* 0x044ff0000004180c */
[C---:B------:R-:W-:Y:S08]  /*2920*/  HMMA.16816.F32.BF16 R28, R48.reuse, R44, R28 ;  /* 0x0000002c301c723c */ /* 0x040ff0000004181c */
[C---:B------:R-:W-:Y:S01]  /*2930*/  HMMA.16816.F32.BF16 R24, R48.reuse, R46, R24 ;  /* 0x0000002e3018723c */ /* 0x040fe20000041818 */
[----:B------:R-:W-:Y:S07]  /*2940*/  LDSM.16.M88.4 R44, [R197+0x8100] ;  /* 0x00810000c52c783b */ /* 0x000fee0000000200 */
[C---:B-1----:R-:W-:Y:S08]  /*2950*/  HMMA.16816.F32.BF16 R20, R48.reuse, R40, R20 ;  /* 0x000000283014723c */ /* 0x042ff00000041814 */
[C---:B------:R-:W-:Y:S01]  /*2960*/  HMMA.16816.F32.BF16 R16, R48.reuse, R42, R16 ;  /* 0x0000002a3010723c */ /* 0x040fe20000041810 */
[----:B------:R-:W-:Y:S07]  /*2970*/  LDSM.16.M88.4 R40, [R197+0x8900] ;  /* 0x00890000c528783b */ /* 0x000fee0000000200 */
[C---:B------:R-:W-:Y:S01]  /*2980*/  HMMA.16816.F32.BF16 R8, R48.reuse, R38, R8 ;  /* 0x000000263008723c */ /* 0x040fe20000041808 */
[----:B------:R-:W-:Y:S07]  /*2990*/  LDSM.16.M88.4 R36, [R197+0x9100] ;  /* 0x00910000c524783b */ /* 0x000fee0000000200 */
[C---:B---3--:R-:W-:Y:S08]  /*29a0*/  HMMA.16816.F32.BF16 R4, R48.reuse, R32, R4 ;  /* 0x000000203004723c */ /* 0x048ff00000041804 */
[----:B------:R-:W-:Y:S01]  /*29b0*/  HMMA.16816.F32.BF16 R72, R48, R34, R72 ;  /* 0x000000223048723c */ /* 0x000fe20000041848 */
[----:B------:R-:W1:Y:S04]  /*29c0*/  LDSM.16.M88.4 R48, [R198+0x10100] ;  /* 0x01010000c630783b */ /* 0x000e680000000200 */
[----:B------:R-:W2:Y:S03]  /*29d0*/  LDSM.16.M88.4 R32, [R197+0x9900] ;  /* 0x00990000c520783b */ /* 0x000ea60000000200 */
[C---:B----4-:R-:W-:Y:S08]  /*29e0*/  HMMA.16816.F32.BF16 R12, R68.reuse, R56, R12 ;  /* 0x00000038440c723c */ /* 0x050ff0000004180c */
[C---:B------:R-:W-:Y:S08]  /*29f0*/  HMMA.16816.F32.BF16 R28, R68.reuse, R64, R28 ;  /* 0x00000040441c723c */ /* 0x040ff0000004181c */
[C---:B------:R-:W-:Y:S01]  /*2a00*/  HMMA.16816.F32.BF16 R24, R68.reuse, R66, R24 ;  /* 0x000000424418723c */ /* 0x040fe20000041818 */
[----:B------:R-:W-:Y:S07]  /*2a10*/  LDSM.16.M88.4 R64, [R196+0x2000] ;  /* 0x00200000c440783b */ /* 0x000fee0000000200 */
[C---:B------:R-:W-:Y:S08]  /*2a20*/  HMMA.16816.F32.BF16 R20, R68.reuse, R60, R20 ;  /* 0x0000003c4414723c */ /* 0x040ff00000041814 */
[C---:B------:R-:W-:Y:S01]  /*2a30*/  HMMA.16816.F32.BF16 R16, R68.reuse, R62, R16 ;  /* 0x0000003e4410723c */ /* 0x040fe20000041810 */
[----:B------:R-:W-:Y:S07]  /*2a40*/  LDSM.16.M88.4 R60, [R196+0x2800] ;  /* 0x00280000c43c783b */ /* 0x000fee0000000200 */
[C---:B------:R-:W-:Y:S01]  /*2a50*/  HMMA.16816.F32.BF16 R8, R68.reuse, R58, R8 ;  /* 0x0000003a4408723c */ /* 0x040fe20000041808 */
[----:B------:R-:W-:Y:S07]  /*2a60*/  LDSM.16.M88.4 R56, [R196+0x3000] ;  /* 0x00300000c438783b */ /* 0x000fee0000000200 */
[C---:B-----5:R-:W-:Y:S08]  /*2a70*/  HMMA.16816.F32.BF16 R4, R68.reuse, R52, R4 ;  /* 0x000000344404723c */ /* 0x060ff00000041804 */
[----:B------:R-:W-:Y:S01]  /*2a80*/  HMMA.16816.F32.BF16 R72, R68, R54, R72 ;  /* 0x000000364448723c */ /* 0x000fe20000041848 */
[----:B------:R-:W3:Y:S04]  /*2a90*/  LDSM.16.M88.4 R68, [R194+0x10100] ;  /* 0x01010000c244783b */ /* 0x000ee80000000200 */
[----:B------:R-:W4:Y:S03]  /*2aa0*/  LDSM.16.M88.4 R52, [R196+0x3800] ;  /* 0x00380000c434783b */ /* 0x000f260000000200 */
[C---:B-1----:R-:W-:Y:S08]  /*2ab0*/  HMMA.16816.F32.BF16 R12, R48.reuse, R36, R12 ;  /* 0x00000024300c723c */ /* 0x042ff0000004180c */
        /* <DEDUP_REMOVED lines=8> */
[C---:B--2---:R-:W-:Y:S08]  /*2b40*/  HMMA.16816.F32.BF16 R4, R48.reuse, R32, R4 ;  /* 0x000000203004723c */ /* 0x044ff00000041804 */
[----:B------:R-:W-:Y:S01]  /*2b50*/  HMMA.16816.F32.BF16 R72, R48, R34, R72 ;  /* 0x000000223048723c */ /* 0x000fe20000041848 */
[----:B------:R-:W1:Y:S04]  /*2b60*/  LDSM.16.M88.4 R48, [R193+0x10100] ;  /* 0x01010000c130783b */ /* 0x000e680000000200 */
[----:B------:R-:W2:Y:S03]  /*2b70*/  LDSM.16.M88.4 R32, [R192+0x9900] ;  /* 0x00990000c020783b */ /* 0x000ea60000000200 */
[C---:B---3--:R-:W-:Y:S08]  /*2b80*/  HMMA.16816.F32.BF16 R12, R68.reuse, R56, R12 ;  /* 0x00000038440c723c */ /* 0x048ff0000004180c */
        /* <DEDUP_REMOVED lines=8> */
[C---:B----4-:R-:W-:Y:S08]  /*2c10*/  HMMA.16816.F32.BF16 R4, R68.reuse, R52, R4 ;  /* 0x000000344404723c */ /* 0x050ff00000041804 */
        /* <DEDUP_REMOVED lines=69> */
[C---:B------:R-:W-:Y:S07]  /*3070*/  HMMA.16816.F32.BF16 R56, R68.reuse, R58, R8 ;  /* 0x0000003a4438723c */ /* 0x040fee0000041808 */
[----:B------:R-:W-:Y:S01]  /*3080*/  SHF.R.S32.HI R9, RZ, 0x1f, R210 ;  /* 0x0000001fff097819 */ /* 0x000fe200000114d2 */
[C---:B----4-:R-:W-:Y:S08]  /*3090*/  HMMA.16816.F32.BF16 R32, R68.reuse, R52, R4 ;  /* 0x000000344420723c */ /* 0x050ff00000041804 */
        /* <DEDUP_REMOVED lines=16> */
[----:B------:R-:W-:Y:S02]  /*31a0*/  IMAD.SHL.U32 R8, R210, 0x2, RZ ;  /* 0x00000002d2087824 */ /* 0x000fe400078e00ff */
[----:B------:R-:W-:-:S04]  /*31b0*/  IMAD R201, R0, c[0x0][0x2b8], R201 ;  /* 0x0000ae0000c97a24 */ /* 0x000fc800078e02c9 */
[----:B------:R-:W-:Y:S01]  /*31c0*/  IMAD.WIDE.U32 R10, R201, c[0x0][0x1e0], RZ ;  /* 0x00007800c90a7a25 */ /* 0x000fe200078e00ff */
[----:B------:R-:W-:-:S05]  /*31d0*/  SHF.R.S32.HI R0, RZ, 0x1f, R201 ;  /* 0x0000001fff007819 */ /* 0x000fca00000114c9 */
[----:B------:R-:W-:-:S04]  /*31e0*/  IMAD R0, R0, c[0x0][0x1e0], RZ ;  /* 0x0000780000007a24 */ /* 0x000fc800078e02ff */
[----:B------:R-:W-:-:S04]  /*31f0*/  IMAD R7, R201, c[0x0][0x1e4], R0 ;  /* 0x00007900c9077a24 */ /* 0x000fc800078e0200 */
[----:B------:R-:W-:Y:S01]  /*3200*/  IMAD.IADD R11, R11, 0x1, R7 ;  /* 0x000000010b0b7824 */ /* 0x000fe200078e0207 */
[----:B--2---:R-:W-:-:S03]  /*3210*/  SHF.R.S32.HI R7, RZ, 0x1f, R200 ;  /* 0x0000001fff077819 */ /* 0x004fc600000114c8 */
[----:B------:R-:W-:Y:S01]  /*3220*/  IMAD.WIDE.U32 R4, R200, c[0x0][0x1f0], R10 ;  /* 0x00007c00c8047a25 */ /* 0x000fe200078e000a */
[----:B------:R-:W-:Y:S02]  /*3230*/  SHF.L.U64.HI R10, R210, 0x1, R9 ;  /* 0x00000001d20a7819 */ /* 0x000fe40000010209 */
[----:B------:R-:W-:Y:S01]  /*3240*/  IADD3 R11, -R213, 0x10, RZ ;  /* 0x00000010d50b7810 */ /* 0x000fe20007ffe1ff */
[----:B------:R-:W-:Y:S01]  /*3250*/  IMAD R7, R7, c[0x0][0x1f0], RZ ;  /* 0x00007c0007077a24 */ /* 0x000fe200078e02ff */
[----:B------:R-:W-:Y:S02]  /*3260*/  IADD3 R38, P0, R4, UR16, RZ ;  /* 0x0000001004267c10 */ /* 0x000fe4000ff1e0ff */
[----:B------:R-:W-:Y:S01]  /*3270*/  SEL R4, RZ, 0x10, P4 ;  /* 0x00000010ff047807 */ /* 0x000fe20002000000 */
[----:B------:R-:W-:Y:S01]  /*3280*/  IMAD R0, R200, c[0x0][0x1f4], R7 ;  /* 0x00007d00c8007a24 */ /* 0x000fe200078e0207 */
[----:B------:R-:W-:Y:S02]  /*3290*/  SEL R7, RZ, 0x10, P5 ;  /* 0x00000010ff077807 */ /* 0x000fe40002800000 */
[----:B------:R-:W-:-:S02]  /*32a0*/  IADD3 R42, -R4, 0x10, RZ ;  /* 0x00000010042a7810 */ /* 0x000fc40007ffe1ff */
[----:B------:R-:W-:Y:S02]  /*32b0*/  IADD3.X R5, R5, UR9, R0, P0, !PT ;  /* 0x0000000905057c10 */ /* 0x000fe400087fe400 */
[C---:B------:R-:W-:Y:S02]  /*32c0*/  LEA R0, P0, R38.reuse, c[0x0][0x1c8], 0x1 ;  /* 0x0000720026007a11 */ /* 0x040fe400078008ff */
[----:B------:R-:W-:Y:S02]  /*32d0*/  IADD3 R45, -R7, 0x10, RZ ;  /* 0x00000010072d7810 */ /* 0x000fe40007ffe1ff */
[----:B------:R-:W-:Y:S01]  /*32e0*/  LEA.HI.X R38, R38, c[0x0][0x1cc], R5, 0x1, P0 ;  /* 0x0000730026267a11 */ /* 0x000fe200000f0c05 */
[----:B------:R-:W1:Y:S01]  /*32f0*/  SHFL.IDX PT, R36, R0, 0x1, 0x181f ;  /* 0x00381f0000247f89 */ /* 0x000e6200000e0000 */
[----:B------:R-:W-:Y:S01]  /*3300*/  LOP3.LUT R45, R45, 0xf, RZ, 0xc0, !PT ;  /* 0x0000000f2d2d7812 */ /* 0x000fe200078ec0ff */
[----:B------:R-:W-:Y:S01]  /*3310*/  IMAD.SHL.U32 R5, R209, 0x2, RZ ;  /* 0x00000002d1057824 */ /* 0x000fe200078e00ff */
[----:B------:R-:W-:Y:S01]  /*3320*/  LOP3.LUT R42, R42, 0xf, RZ, 0xc0, !PT ;  /* 0x0000000f2a2a7812 */ /* 0x000fe200078ec0ff */
[----:B------:R-:W2:Y:S01]  /*3330*/  SHFL.IDX PT, R37, R38, 0x1, 0x181f ;  /* 0x00381f0026257f89 */ /* 0x000ea200000e0000 */
[----:B------:R-:W-:-:S03]  /*3340*/  LOP3.LUT R11, R11, 0xf, RZ, 0xc0, !PT ;  /* 0x0000000f0b0b7812 */ /* 0x000fc600078ec0ff */
[----:B------:R3:W4:Y:S04]  /*3350*/  SHFL.IDX PT, R39, R0, RZ, 0x181f ;  /* 0x00181fff00277589 */ /* 0x00072800000e0000 */
        /* <DEDUP_REMOVED lines=11> */
[----:B-----5:R-:W-:Y:S01]  /*3410*/  IMAD.X R49, R41, 0x1, R10, P6 ;  /* 0x0000000129317824 */ /* 0x020fe200030e060a */
[----:B------:R-:W-:Y:S01]  /*3420*/  ISETP.NE.U32.AND P6, PT, R7, RZ, PT ;  /* 0x000000ff0700720c */ /* 0x000fe20003fc5070 */
[----:B------:R-:W-:Y:S01]  /*3430*/  IMAD.X R51, R41, 0x1, R6, P0 ;  /* 0x0000000129337824 */ /* 0x000fe200000e0606 */
        /* <DEDUP_REMOVED lines=10> */
.L_x_1947:
[----:B------:R-:W-:Y:S01]  /*34e0*/  LOP3.LUT R5, R82, 0xffffffe0, RZ, 0xc0, !PT ;  /* 0xffffffe052057812 */ /* 0x000fe200078ec0ff */
[----:B------:R-:W-:Y:S01]  /*34f0*/  UIADD3 UR19, UR8, 0x1, -UR19 ;  /* 0x0000000108137890 */ /* 0x000fe2000fffe813 */
[----:B------:R-:W-:Y:S01]  /*3500*/  LEA.HI R11, R81, R78, RZ, 0x2 ;  /* 0x0000004e510b7211 */ /* 0x000fe200078f10ff */
[----:B------:R-:W0:Y:S01]  /*3510*/  LDGDEPBAR ;  /* 0x00000000000079af */ /* 0x000e220000000000 */
[----:B-1----:R-:W-:Y:S01]  /*3520*/  SHF.R.S32.HI R7, RZ, 0x1f, R80 ;  /* 0x0000001fff077819 */ /* 0x002fe20000011450 */
[----:B------:R-:W-:Y:S01]  /*3530*/  IMAD.IADD R0, R78, 0x1, -R5 ;  /* 0x000000014e007824 */ /* 0x000fe200078e0a05 */
[----:B------:R-:W-:-:S02]  /*3540*/  LOP3.LUT R11, R11, 0xfffffffc, RZ, 0xc0, !PT ;  /* 0xfffffffc0b0b7812 */ /* 0x000fc400078ec0ff */
[----:B------:R-:W-:Y:S02]  /*3550*/  LEA.HI R7, R7, R80, RZ, 0x3 ;  /* 0x0000005007077211 */ /* 0x000fe400078f18ff */
[----:B------:R-:W-:Y:S01]  /*3560*/  SHF.R.S32.HI R5, RZ, 0x1f, R0 ;  /* 0x0000001fff057819 */ /* 0x000fe20000011400 */
[----:B------:R-:W-:Y:S01]  /*3570*/  IMAD.IADD R78, R78, 0x1, -R11 ;  /* 0x000000014e4e7824 */ /* 0x000fe200078e0a0b */
[----:B------:R-:W-:Y:S02]  /*3580*/  LOP3.LUT R7, R7, 0xffffff8, RZ, 0xc0, !PT ;  /* 0x0ffffff807077812 */ /* 0x000fe400078ec0ff */
[----:B------:R-:W-:Y:S02]  /*3590*/  LEA.HI R4, R5, R0, RZ, 0x2 ;  /* 0x0000000005047211 */ /* 0x000fe400078f10ff */
[----:B------:R-:W-:Y:S01]  /*35a0*/  LEA.HI R5, R78, R78, RZ, 0x1 ;  /* 0x0000004e4e057211 */ /* 0x000fe200078f08ff */
[----:B------:R-:W-:Y:S01]  /*35b0*/  IMAD.IADD R7, R80, 0x1, -R7 ;  /* 0x0000000150077824 */ /* 0x000fe200078e0a07 */
[----:B------:R-:W-:-:S02]  /*35c0*/  PLOP3.LUT P6, PT, PT, PT, UP2, 0x80, 0x0 ;  /* 0x000000000000781c */ /* 0x000fc40003fcf028 */
[C---:B------:R-:W-:Y:S02]  /*35d0*/  LEA.HI.SX32 R6, R4.reuse, UR26, 0x1e ;  /* 0x0000001a04067c11 */ /* 0x040fe4000f8ff2ff */
[----:B------:R-:W-:Y:S02]  /*35e0*/  LOP3.LUT R5, R5, 0x1ffffffe, RZ, 0xc0, !PT ;  /* 0x1ffffffe05057812 */ /* 0x000fe400078ec0ff */
[----:B------:R-:W-:Y:S01]  /*35f0*/  PLOP3.LUT P0, PT, PT, PT, UP2, 0x80, 0x0 ;  /* 0x000000000000781c */ /* 0x000fe20003f0f028 */
[----:B------:R-:W-:Y:S01]  /*3600*/  IMAD R6, R7, 0x10, R6 ;  /* 0x0000001007067824 */ /* 0x000fe200078e0206 */
[----:B------:R-:W-:Y:S01]  /*3610*/  LOP3.LUT R7, R4, 0x7ffffffc, RZ, 0xc0, !PT ;  /* 0x7ffffffc04077812 */ /* 0x000fe200078ec0ff */
[----:B------:R-:W-:Y:S02]  /*3620*/  IMAD.IADD R5, R78, 0x1, -R5 ;  /* 0x000000014e057824 */ /* 0x000fe400078e0a05 */
[----:B------:R-:W-:Y:S02]  /*3630*/  IMAD.IADD R4, R79, 0x1, R76 ;  /* 0x000000014f047824 */ /* 0x000fe400078e024c */
[----:B------:R-:W-:-:S02]  /*3640*/  IMAD R203, R5, 0x8, R6 ;  /* 0x0000000805cb7824 */ /* 0x000fc400078e0206 */
[----:B------:R-:W-:Y:S02]  /*3650*/  IMAD.IADD R204, R0, 0x1, -R7 ;  /* 0x0000000100cc7824 */ /* 0x000fe400078e0a07 */
[----:B------:R-:W-:-:S04]  /*3660*/  @P6 IMAD.HI.U32 R5, R203, c[0x0][0x2c8], RZ ;  /* 0x0000b200cb056a27 */ /* 0x000fc800078e00ff */
[----:B------:R-:W-:Y:S01]  /*3670*/  IMAD.MOV.U32 R37, RZ, RZ, R203 ;  /* 0x000000ffff257224 */ /* 0x000fe200078e00cb */
[----:B------:R-:W-:Y:S01]  /*3680*/  @P0 SHF.R.U32.HI R37, RZ, c[0x0][0x2cc], R5 ;  /* 0x0000b300ff250a19 */ /* 0x000fe20000011605 */
[----:B------:R-:W-:Y:S01]  /*3690*/  IMAD.U32 R7, RZ, RZ, UR19 ;  /* 0x00000013ff077e24 */ /* 0x000fe2000f8e00ff */
[----:B------:R-:W-:Y:S01]  /*36a0*/  PLOP3.LUT P0, PT, PT, PT, UP1, 0x40, 0x0 ;  /* 0x000000000000781c */ /* 0x000fe20003f0e818 */
[----:B------:R-:W-:Y:S01]  /*36b0*/  IMAD.SHL.U32 R204, R204, 0x2, RZ ;  /* 0x00000002cccc7824 */ /* 0x000fe200078e00ff */
[----:B------:R-:W-:Y:S01]  /*36c0*/  ULDC UR19, c[0x0][0x324] ;  /* 0x0000c90000137ab9 */ /* 0x000fe20000000800 */
[----:B------:R-:W1:Y:S01]  /*36d0*/  SHFL.IDX PT, R5, R37, RZ, 0x1c1f ;  /* 0x001c1fff25057589 */ /* 0x000e6200000e0000 */
[----:B------:R-:W-:Y:S02]  /*36e0*/  ULOP3.LUT UR19, URZ, UR19, URZ, 0x33, !UPT ;  /* 0x000000133f137292 */ /* 0x000fe4000f8e333f */
[----:B------:R-:W-:Y:S02]  /*36f0*/  IADD3 R6, R7, -UR12, -R204 ;  /* 0x8000000c07067c10 */ /* 0x000fe4000fffe8cc */
[----:B------:R-:W-:-:S02]  /*3700*/  IADD3 R0, -R204, UR8, -R77 ;  /* 0x00000008cc007c10 */ /* 0x000fc4000fffe94d */
        /* <DEDUP_REMOVED lines=18> */
.L_x_1950:
[----:B------:R-:W-:-:S04]  /*3830*/  MOV R5, 0x1 ;  /* 0x0000000100057802 */ /* 0x000fc80000000f00 */
[----:B------:R-:W-:-:S13]  /*3840*/  ISETP.NE.AND P0, PT, R5, c[0x0][0x32c], PT ;  /* 0x0000cb0005007a0c */ /* 0x000fda0003f05270 */
[----:B------:R-:W-:-:S05]  /*3850*/  @P0 IMAD.HI.U32 R5, R38, c[0x0][0x330], RZ ;  /* 0x0000cc0026050a27 */ /* 0x000fca00078e00ff */
[----:B------:R-:W-:Y:S02]  /*3860*/  @P0 SHF.R.U32.HI R38, RZ, c[0x0][0x334], R5 ;  /* 0x0000cd00ff260a19 */ /* 0x000fe40000011605 */
.L_x_1951:
[----:B------:R-:W-:Y:S05]  /*3870*/  BSYNC B0 ;  /* 0x0000000000007941 */ /* 0x000fea0003800000 */
.L_x_1949:
[----:B------:R-:W-:-:S04]  /*3880*/  IMAD R7, R38, c[0x0][0x32c], -R77 ;  /* 0x0000cb0026077a24 */ /* 0x000fc800078e0a4d */
[----:B------:R-:W-:-:S05]  /*3890*/  IMAD.IADD R7, R7, 0x1, -R204 ;  /* 0x0000000107077824 */ /* 0x000fca00078e0acc */
[----:B------:R-:W-:Y:S02]  /*38a0*/  IADD3 R5, R7, c[0x0][0x32c], RZ ;  /* 0x0000cb0007057a10 */ /* 0x000fe40007ffe0ff */
[----:B------:R-:W-:Y:S02]  /*38b0*/  IMNMX R10, R10, R7, !PT ;  /* 0x000000070a0a7217 */ /* 0x000fe40007800200 */
[----:B------:R-:W-:Y:S02]  /*38c0*/  IMNMX R36, R36, R5, PT ;  /* 0x0000000524247217 */ /* 0x000fe40003800200 */
.L_x_1948:
[----:B------:R-:W-:-:S04]  /*38d0*/  ISETP.LT.AND P6, PT, RZ, UR22, PT ;  /* 0x00000016ff007c0c */ /* 0x000fc8000bfc1270 */
        /* <DEDUP_REMOVED lines=31> */
[----:B------:R-:W1:Y:S03]  /*3ad0*/  SHFL.IDX PT, R13, R37, 0x1, 0x1c1f ;  /* 0x003c1f00250d7f89 */ /* 0x000e6600000e0000 */
        /* <DEDUP_REMOVED lines=11> */
[--C-:B-1----:R-:W-:Y:S01]  /*3b90*/  IMAD.IADD R33, R8, 0x1, R13.reuse ;  /* 0x0000000108217824 */ /* 0x102fe200078e020d */
[----:B------:R-:W-:Y:S01]  /*3ba0*/  ISETP.GT.AND P0, PT, R10, 0x38, P6 ;  /* 0x000000380a00780c */ /* 0x000fe20003704270 */
[----:B------:R-:W-:-:S03]  /*3bb0*/  IMAD.IADD R8, R6, 0x1, R13 ;  /* 0x0000000106087824 */ /* 0x000fc600078e020d */
[----:B------:R-:W-:Y:S02]  /*3bc0*/  ISETP.LT.OR P0, PT, R36, 0x39, P0 ;  /* 0x000000392400780c */ /* 0x000fe40000701670 */
[----:B------:R-:W-:Y:S02]  /*3bd0*/  IMNMX R0, R33, R0, PT ;  /* 0x0000000021007217 */ /* 0x000fe40003800200 */
        /* <DEDUP_REMOVED lines=18> */
.L_x_1954:
[----:B------:R-:W-:-:S04]  /*3d00*/  MOV R6, 0x1 ;  /* 0x0000000100067802 */ /* 0x000fc80000000f00 */
[----:B------:R-:W-:-:S13]  /*3d10*/  ISETP.NE.AND P0, PT, R6, c[0x0][0x32c], PT ;  /* 0x0000cb0006007a0c */ /* 0x000fda0003f05270 */
[----:B------:R-:W-:-:S05]  /*3d20*/  @P0 IMAD.HI.U32 R6, R10, c[0x0][0x330], RZ ;  /* 0x0000cc000a060a27 */ /* 0x000fca00078e00ff */
[----:B------:R-:W-:Y:S02]  /*3d30*/  @P0 SHF.R.U32.HI R10, RZ, c[0x0][0x334], R6 ;  /* 0x0000cd00ff0a0a19 */ /* 0x000fe40000011606 */
.L_x_1955:
[----:B------:R-:W-:Y:S05]  /*3d40*/  BSYNC B0 ;  /* 0x0000000000007941 */ /* 0x000fea0003800000 */
.L_x_1953:
[----:B------:R-:W-:-:S04]  /*3d50*/  IMAD R33, R10, c[0x0][0x32c], -R77 ;  /* 0x0000cb000a217a24 */ /* 0x000fc800078e0a4d */
[----:B------:R-:W-:-:S05]  /*3d60*/  IMAD.IADD R33, R33, 0x1, -R204 ;  /* 0x0000000121217824 */ /* 0x000fca00078e0acc */
[----:B------:R-:W-:Y:S02]  /*3d70*/  IADD3 R13, R33, c[0x0][0x32c], RZ ;  /* 0x0000cb00210d7a10 */ /* 0x000fe40007ffe0ff */
[----:B------:R-:W-:Y:S02]  /*3d80*/  IMNMX R8, R8, R33, !PT ;  /* 0x0000002108087217 */ /* 0x000fe40007800200 */
[----:B------:R-:W-:Y:S02]  /*3d90*/  IMNMX R0, R0, R13, PT ;  /* 0x0000000d00007217 */ /* 0x000fe40003800200 */
.L_x_1952:
[----:B------:R-:W-:Y:S01]  /*3da0*/  ISETP.GT.AND P0, PT, R8, 0x1, P6 ;  /* 0x000000010800780c */ /* 0x000fe20003704270 */
[----:B------:R-:W-:Y:S01]  /*3db0*/  IMAD.SHL.U32 R195, R4, 0x2, RZ ;  /* 0x0000000204c37824 */ /* 0x000fe200078e00ff */
[----:B------:R-:W-:Y:S01]  /*3dc0*/  FMNMX.FTZ R20, R28, R29, !PT ;  /* 0x0000001d1c147209 */ /* 0x000fe20007810000 */
[----:B------:R-:W-:Y:S01]  /*3dd0*/  @UP2 USHF.L.U32 UR27, UR27, 0x7, URZ ;  /* 0x000000071b1b2899 */ /* 0x000fe2000800063f */
[----:B------:R-:W-:Y:S01]  /*3de0*/  ISETP.LT.OR P0, PT, R0, 0x2, P0 ;  /* 0x000000020000780c */ /* 0x000fe20000701670 */
[--C-:B------:R-:W-:Y:S01]  /*3df0*/  IMAD R189, R3, 0x2, R195.reuse ;  /* 0x0000000203bd7824 */ /* 0x100fe200078e02c3 */
[----:B------:R-:W-:Y:S01]  /*3e00*/  LDSM.16.MT88.4 R40, [R195+0x2100] ;  /* 0x00210000c328783b */ /* 0x000fe20000004200 */
[----:B------:R-:W-:Y:S01]  /*3e10*/  IMAD R190, R2, 0x2, R195 ;  /* 0x0000000202be7824 */ /* 0x000fe200078e02c3 */
[----:B------:R-:W-:Y:S01]  /*3e20*/  FSEL R16, R31, -INF , !P0 ;  /* 0xff8000001f107808 */ /* 0x000fe20004000000 */
[----:B------:R-:W-:Y:S01]  /*3e30*/  ULDC.64 UR4, c[0x0][0x2c8] ;  /* 0x0000b20000047ab9 */ /* 0x000fe20000000a00 */
[----:B------:R-:W-:Y:S01]  /*3e40*/  ISETP.GT.AND P0, PT, R8, 0x8, P6 ;  /* 0x000000080800780c */ /* 0x000fe20003704270 */
[----:B------:R-:W-:Y:S01]  /*3e50*/  IMAD R188, R3, 0x2, R190 ;  /* 0x0000000203bc7824 */ /* 0x000fe200078e02be */
[----:B------:R-:W-:Y:S01]  /*3e60*/  LDSM.16.MT88.4 R100, [R195+0x100] ;  /* 0x00010000c364783b */ /* 0x000fe20000004200 */
[----:B------:R-:W-:Y:S01]  /*3e70*/  UIMAD.WIDE.U32 UR28, UR27, UR4, URZ ;  /* 0x000000041b1c72a5 */ /* 0x000fe2000f8e003f */
[----:B------:R-:W-:Y:S01]  /*3e80*/  ISETP.LT.OR P0, PT, R0, 0x9, P0 ;  /* 0x000000090000780c */ /* 0x000fe20000701670 */
[----:B------:R-:W-:Y:S01]  /*3e90*/  UIADD3 UR22, UR22, -0x2, URZ ;  /* 0xfffffffe16167890 */ /* 0x000fe2000fffe03f */
[----:B------:R-:W-:Y:S02]  /*3ea0*/  LDSM.16.MT88.4 R108, [R190+0x100] ;  /* 0x00010000be6c783b */ /* 0x000fe40000004200 */
[----:B------:R-:W-:-:S02]  /*3eb0*/  FSEL R26, R26, -INF , !P0 ;  /* 0xff8000001a1a7808 */ /* 0x000fc40004000000 */
[----:B------:R-:W-:Y:S01]  /*3ec0*/  ISETP.GT.AND P0, PT, R8, 0x9, P6 ;  /* 0x000000090800780c */ /* 0x000fe20003704270 */
[----:B------:R-:W-:Y:S01]  /*3ed0*/  LDSM.16.MT88.4 R116, [R189+0x100] ;  /* 0x00010000bd74783b */ /* 0x000fe20000004200 */
[----:B------:R-:W-:Y:S02]  /*3ee0*/  @UP2 UMOV UR27, UR29 ;  /* 0x0000001d001b2c82 */ /* 0x000fe40008000000 */
[----:B------:R-:W-:Y:S01]  /*3ef0*/  ISETP.LT.OR P0, PT, R0, 0xa, P0 ;  /* 0x0000000a0000780c */ /* 0x000fe20000701670 */
[----:B------:R-:W-:Y:S01]  /*3f00*/  LDSM.16.MT88.4 R124, [R188+0x100] ;  /* 0x00010000bc7c783b */ /* 0x000fe20000004200 */
[----:B------:R-:W-:Y:S02]  /*3f10*/  @UP2 USHF.R.U32.HI UR26, URZ, UR5, UR27 ;  /* 0x000000053f1a2299 */ /* 0x000fe4000801161b */
[----:B------:R-:W-:Y:S01]  /*3f20*/  FSEL R6, R27, -INF , !P0 ;  /* 0xff8000001b067808 */ /* 0x000fe20004000000 */
[----:B------:R-:W-:Y:S01]  /*3f30*/  LDSM.16.MT88.4 R48, [R190+0x2100] ;  /* 0x00210000be30783b */ /* 0x000fe20000004200 */
[----:B------:R-:W-:Y:S01]  /*3f40*/  ISETP.GT.AND P0, PT, R8, 0x10, P6 ;  /* 0x000000100800780c */ /* 0x000fe20003704270 */
[----:B------:R-:W-:-:S02]  /*3f50*/  UIADD3 UR4, UR23, UR26, URZ ;  /* 0x0000001a17047290 */ /* 0x000fc4000fffe03f */
[----:B------:R-:W-:Y:S01]  /*3f60*/  LDSM.16.MT88.4 R64, [R188+0x2100] ;  /* 0x00210000bc40783b */ /* 0x000fe20000004200 */
[----:B------:R-:W-:Y:S01]  /*3f70*/  ISETP.LT.OR P0, PT, R0, 0x11, P0 ;  /* 0x000000110000780c */ /* 0x000fe20000701670 */
[----:B------:R-:W-:Y:S02]  /*3f80*/  ULDC UR23, c[0x0][0x328] ;  /* 0x0000ca0000177ab9 */ /* 0x000fe40000000800 */
[----:B------:R-:W-:Y:S01]  /*3f90*/  LDSM.16.MT88.4 R80, [R190+0x4100] ;  /* 0x00410000be50783b */ /* 0x000fe20000004200 */
[----:B------:R-:W-:Y:S01]  /*3fa0*/  FSEL R22, R22, -INF , !P0 ;  /* 0xff80000016167808 */ /* 0x000fe20004000000 */
[----:B------:R-:W-:Y:S01]  /*3fb0*/  UIADD3 UR23, UR4, UR23, URZ ;  /* 0x0000001704177290 */ /* 0x000fe2000fffe03f */
        /* <DEDUP_REMOVED lines=15> */
[----:B------:R-:W-:Y:S02]  /*40b0*/  ISETP.GT.AND P0, PT, R8, 0x21, P6 ;  /* 0x000000210800780c */ /* 0x000fe40003704270 */
[----:B------:R-:W-:Y:S02]  /*40c0*/  FMNMX.FTZ R14, R11, R20, !PT ;  /* 0x000000140b0e7209 */ /* 0x000fe40007810000 */
[----:B------:R-:W-:Y:S02]  /*40d0*/  ISETP.LT.OR P0, PT, R0, 0x22, P0 ;  /* 0x000000220000780c */ /* 0x000fe40000701670 */
[----:B------:R-:W-:Y:S02]  /*40e0*/  FMNMX.FTZ R14, R25, R14, !PT ;  /* 0x0000000e190e7209 */ /* 0x000fe40007810000 */
[----:B------:R-:W-:-:S02]  /*40f0*/  FSEL R172, R15, -INF , !P0 ;  /* 0xff8000000fac7808 */ /* 0x000fc40004000000 */
[----:B------:R-:W-:Y:S02]  /*4100*/  ISETP.GT.AND P0, PT, R8, RZ, P6 ;  /* 0x000000ff0800720c */ /* 0x000fe40003704270 */
        /* <DEDUP_REMOVED lines=9> */
[----:B------:R-:W-:Y:S02]  /*41a0*/  FMNMX.FTZ R15, R6, R15, !PT ;  /* 0x0000000f060f7209 */ /* 0x000fe40007810000 */
[----:B------:R-:W-:-:S02]  /*41b0*/  ISETP.GT.AND P0, PT, R8, 0x29, P6 ;  /* 0x000000290800780c */ /* 0x000fc40003704270 */
[----:B------:R-:W-:Y:S02]  /*41c0*/  FMNMX.FTZ R15, R22, R15, !PT ;  /* 0x0000000f160f7209 */ /* 0x000fe40007810000 */
[----:B------:R-:W-:Y:S02]  /*41d0*/  FMNMX.FTZ R14, R5, R14, !PT ;  /* 0x0000000e050e7209 */ /* 0x000fe40007810000 */
[----:B------:R-:W-:Y:S02]  /*41e0*/  FMNMX.FTZ R15, R10, R15, !PT ;  /* 0x0000000f0a0f7209 */ /* 0x000fe40007810000 */
[----:B------:R-:W-:Y:S02]  /*41f0*/  ISETP.LT.OR P0, PT, R0, 0x2a, P0 ;  /* 0x0000002a0000780c */ /* 0x000fe40000701670 */
[----:B------:R-:W-:Y:S02]  /*4200*/  FMNMX.FTZ R14, R17, R14, !PT ;  /* 0x0000000e110e7209 */ /* 0x000fe40007810000 */
[----:B------:R-:W-:-:S02]  /*4210*/  FMNMX.FTZ R15, R18, R15, !PT ;  /* 0x0000000f120f7209 */ /* 0x000fc40007810000 */
[----:B------:R-:W-:Y:S02]  /*4220*/  FSEL R170, R59, -INF , !P0 ;  /* 0xff8000003baa7808 */ /* 0x000fe40004000000 */
[----:B------:R-:W-:Y:S01]  /*4230*/  ISETP.GT.AND P0, PT, R8, 0x30, P6 ;  /* 0x000000300800780c */ /* 0x000fe20003704270 */
[----:B------:R-:W-:Y:S01]  /*4240*/  LDSM.16.MT88.4 R56, [R189+0x2100] ;  /* 0x00210000bd38783b */ /* 0x000fe20000004200 */
[----:B------:R-:W-:Y:S02]  /*4250*/  FMNMX.FTZ R14, R165, R14, !PT ;  /* 0x0000000ea50e7209 */ /* 0x000fe40007810000 */
[----:B------:R-:W-:Y:S02]  /*4260*/  FMNMX.FTZ R15, R12, R15, !PT ;  /* 0x0000000f0c0f7209 */ /* 0x000fe40007810000 */
[----:B------:R-:W-:Y:S02]  /*4270*/  ISETP.LT.OR P0, PT, R0, 0x31, P0 ;  /* 0x000000310000780c */ /* 0x000fe40000701670 */
[----:B------:R-:W-:-:S02]  /*4280*/  FMNMX.FTZ R14, R159, R14, !PT ;  /* 0x0000000e9f0e7209 */ /* 0x000fc40007810000 */
[----:B------:R-:W-:Y:S02]  /*4290*/  FMNMX.FTZ R15, R162, R15, !PT ;  /* 0x0000000fa20f7209 */ /* 0x000fe40007810000 */
[----:B------:R-:W-:Y:S02]  /*42a0*/  FSEL R166, R34, -INF , !P0 ;  /* 0xff80000022a67808 */ /* 0x000fe40004000000 */
[----:B------:R-:W-:Y:S02]  /*42b0*/  FMNMX.FTZ R14, R157, R14, !PT ;  /* 0x0000000e9d0e7209 */ /* 0x000fe40007810000 */
[----:B------:R-:W-:Y:S02]  /*42c0*/  ISETP.GT.AND P0, PT, R8, 0x31, P6 ;  /* 0x000000310800780c */ /* 0x000fe40003704270 */
[----:B------:R-:W-:Y:S02]  /*42d0*/  FMNMX.FTZ R15, R172, R15, !PT ;  /* 0x0000000fac0f7209 */ /* 0x000fe40007810000 */
[----:B------:R-:W-:-:S02]  /*42e0*/  FMNMX.FTZ R14, R163, R14, !PT ;  /* 0x0000000ea30e7209 */ /* 0x000fc40007810000 */
[----:B------:R-:W-:Y:S02]  /*42f0*/  ISETP.LT.OR P0, PT, R0, 0x32, P0 ;  /* 0x000000320000780c */ /* 0x000fe40000701670 */
[----:B------:R-:W-:Y:S02]  /*4300*/  FMNMX.FTZ R15, R164, R15, !PT ;  /* 0x0000000fa40f7209 */ /* 0x000fe40007810000 */
[----:B------:R-:W-:Y:S02]  /*4310*/  FMNMX.FTZ R14, R169, R14, !PT ;  /* 0x0000000ea90e7209 */ /* 0x000fe40007810000 */
[----:B------:R-:W-:Y:S02]  /*4320*/  FSEL R142, R35, -INF , !P0 ;  /* 0xff800000238e7808 */ /* 0x000fe40004000000 */
[----:B------:R-:W-:Y:S01]  /*4330*/  ISETP.GT.AND P0, PT, R8, 0x38, P6 ;  /* 0x000000380800780c */ /* 0x000fe20003704270 */
[----:B------:R-:W-:Y:S01]  /*4340*/  LDSM.16.MT88.4 R32, [R188+0x900] ;  /* 0x00090000bc20783b */ /* 0x000fe20000004200 */
[----:B------:R-:W-:-:S02]  /*4350*/  FMNMX.FTZ R15, R170, R15, !PT ;  /* 0x0000000faa0f7209 */ /* 0x000fc40007810000 */
[----:B------:R-:W-:Y:S02]  /*4360*/  FMNMX.FTZ R14, R167, R14, !PT ;  /* 0x0000000ea70e7209 */ /* 0x000fe40007810000 */
[----:B------:R-:W-:Y:S02]  /*4370*/  ISETP.GT.AND P6, PT, R8, 0x39, P6 ;  /* 0x000000390800780c */ /* 0x000fe400037c4270 */
[----:B------:R-:W-:Y:S02]  /*4380*/  ISETP.LT.OR P0, PT, R0, 0x39, P0 ;  /* 0x000000390000780c */ /* 0x000fe40000701670 */
[----:B------:R-:W-:Y:S02]  /*4390*/  FMNMX.FTZ R15, R166, R15, !PT ;  /* 0x0000000fa60f7209 */ /* 0x000fe40007810000 */
[----:B------:R-:W-:Y:S02]  /*43a0*/  FMNMX.FTZ R14, R143, R14, !PT ;  /* 0x0000000e8f0e7209 */ /* 0x000fe40007810000 */
[----:B------:R-:W-:-:S02]  /*43b0*/  ISETP.LT.OR P6, PT, R0, 0x3a, P6 ;  /* 0x0000003a0000780c */ /* 0x000fc400037c1670 */
[----:B------:R-:W-:Y:S02]  /*43c0*/  FSEL R140, R74, -INF , !P0 ;  /* 0xff8000004a8c7808 */ /* 0x000fe40004000000 */
[----:B------:R-:W-:Y:S02]  /*43d0*/  FMNMX.FTZ R15, R142, R15, !PT ;  /* 0x0000000f8e0f7209 */ /* 0x000fe40007810000 */
[----:B------:R-:W-:Y:S02]  /*43e0*/  FMNMX.FTZ R13, R141, R14, !PT ;  /* 0x0000000e8d0d7209 */ /* 0x000fe40007810000 */
[----:B------:R-:W-:Y:S02]  /*43f0*/  FSEL R160, R75, -INF , !P6 ;  /* 0xff8000004ba07808 */ /* 0x000fe40007000000 */
[----:B------:R-:W-:Y:S01]  /*4400*/  FMNMX.FTZ R15, R140, R15, !PT ;  /* 0x0000000f8c0f7209 */ /* 0x000fe20007810000 */
[----:B------:R-:W1:Y:S03]  /*4410*/  SHFL.BFLY PT, R14, R13, 0x2, 0x1f ;  /* 0x0c401f000d0e7f89 */ /* 0x000e6600000e0000 */
[----:B------:R-:W-:Y:S01]  /*4420*/  FMNMX.FTZ R15, R160, R15, !PT ;  /* 0x0000000fa00f7209 */ /* 0x000fe20007810000 */
[----:B------:R-:W-:Y:S04]  /*4430*/  LDSM.16.MT88.4 R72, [R195+0x4100] ;  /* 0x00410000c348783b */ /* 0x000fe80000004200 */
        /* <DEDUP_REMOVED lines=20> */
[--C-:B------:R-:W-:Y:S01]  /*4580*/  FFMA.FTZ R150, R16, c[0x0][0x2d0], -R161.reuse ;  /* 0x0000b40010967a23 */ /* 0x100fe200000108a1 */
[----:B------:R-:W-:Y:S01]  /*4590*/  LDSM.16.MT88.4 R28, [R190+0x2900] ;  /* 0x00290000be1c783b */ /* 0x000fe20000004200 */
        /* <DEDUP_REMOVED lines=8> */
[--C-:B------:R-:W-:Y:S01]  /*4620*/  FFMA.FTZ R145, R22, c[0x0][0x2d0], -R161.reuse ;  /* 0x0000b40016917a23 */ /* 0x100fe200000108a1 */
[----:B------:R-:W-:Y:S01]  /*4630*/  MUFU.EX2 R153, R153 ;  /* 0x0000009900997308 */ /* 0x000fe20000000800 */
[----:B------:R-:W-:Y:S01]  /*4640*/  FFMA.FTZ R2, R12, c[0x0][0x2d0], -R161 ;  /* 0x0000b4000c027a23 */ /* 0x000fe200000108a1 */
[----:B------:R-:W-:Y:S01]  /*4650*/  LDSM.16.MT88.4 R20, [R189+0x2900] ;  /* 0x00290000bd14783b */ /* 0x000fe20000004200 */
[----:B------:R-:W-:-:S02]  /*4660*/  FFMA.FTZ R11, R17, c[0x0][0x2d0], -R168 ;  /* 0x0000b400110b7a23 */ /* 0x000fc400000108a8 */
[--C-:B------:R-:W-:Y:S01]  /*4670*/  FFMA.FTZ R10, R10, c[0x0][0x2d0], -R161.reuse ;  /* 0x0000b4000a0a7a23 */ /* 0x100fe200000108a1 */
[----:B------:R-:W3:Y:S01]  /*4680*/  LDSM.16.MT88.4 R12, [R195+0x2900] ;  /* 0x00290000c30c783b */ /* 0x000ee20000004200 */
[----:B------:R-:W-:Y:S01]  /*4690*/  FFMA.FTZ R3, R18, c[0x0][0x2d0], -R161 ;  /* 0x0000b40012037a23 */ /* 0x000fe200000108a1 */
        /* <DEDUP_REMOVED lines=11> */
[----:B------:R-:W5:Y:S01]  /*4750*/  MUFU.EX2 R150, R150 ;  /* 0x0000009600967308 */ /* 0x000f620000000800 */
[----:B----4-:R-:W-:Y:S01]  /*4760*/  F2FP.BF16.PACK_AB R98, R148, R153 ;  /* 0x000000999462723e */ /* 0x010fe200000010ff */
        /* <DEDUP_REMOVED lines=217> */
.L_x_1957:
[----:B------:R-:W-:Y:S02]  /*5500*/  UMOV UR5, 0x1 ;  /* 0x0000000100057882 */ /* 0x000fe40000000000 */
[----:B------:R-:W-:Y:S02]  /*5510*/  ULDC UR4, c[0x0][0x32c] ;  /* 0x0000cb0000047ab9 */ /* 0x000fe40000000800 */
[----:B------:R-:W-:-:S03]  /*5520*/  UISETP.NE.AND UP0, UPT, UR5, UR4, UPT ;  /* 0x000000040500728c */ /* 0x000fc6000bf05270 */
[----:B------:R-:W-:Y:S02]  /*5530*/  ULDC.64 UR4, c[0x0][0x330] ;  /* 0x0000cc0000047ab9 */ /* 0x000fe40000000a00 */
[----:B------:R-:W-:-:S07]  /*5540*/  UIMAD.WIDE.U32 UR28, UR26, UR4, URZ ;  /* 0x000000041a1c72a5 */ /* 0x000fce000f8e003f */
[----:B------:R-:W-:Y:S02]  /*5550*/  @UP0 UMOV UR27, UR29 ;  /* 0x0000001d001b0c82 */ /* 0x000fe40008000000 */
[----:B------:R-:W-:Y:S02]  /*5560*/  @UP0 USHF.R.U32.HI UR26, URZ, UR5, UR27 ;  /* 0x000000053f1a0299 */ /* 0x000fe4000801161b */
.L_x_1958:
[----:B------:R-:W-:Y:S02]  /*5570*/  ULDC UR4, c[0x0][0x32c] ;  /* 0x0000cb0000047ab9 */ /* 0x000fe40000000800 */
[----:B------:R-:W-:-:S04]  /*5580*/  UIMAD UR4, UR26, UR4, UR4 ;  /* 0x000000041a0472a4 */ /* 0x000fc8000f8e0204 */
[----:B------:R-:W-:-:S04]  /*5590*/  UISETP.LT.AND UP0, UPT, UR23, UR4, UPT ;  /* 0x000000041700728c */ /* 0x000fc8000bf01270 */
[----:B------:R-:W-:-:S04]  /*55a0*/  USEL UR23, UR23, UR4, UP0 ;  /* 0x0000000417177287 */ /* 0x000fc80008000000 */
.L_x_1956:
        /* <DEDUP_REMOVED lines=17> */
.L_x_1970:
        /* <DEDUP_REMOVED lines=56> */
.L_x_1960:
        /* <DEDUP_REMOVED lines=207> */
.L_x_1961:
        /* <DEDUP_REMOVED lines=12> */
[----:B------:R-:W-:Y:S04]  /*67f0*/  IADD3 R0, -R0, UR8, R133 ;  /* 0x0000000800007c10 */ /* 0x000fe8000fffe185 */
        /* <DEDUP_REMOVED lines=19> */
.L_x_1964:
[----:B------:R-:W-:Y:S04]  /*6930*/  MOV R134, 0x1 ;  /* 0x0000000100867802 */ /* 0x000fe80000000f00 */
[----:B------:R-:W-:Y:S11]  /*6940*/  ISETP.NE.AND P0, PT, R134, c[0x0][0x32c], PT ;  /* 0x0000cb0086007a0c */ /* 0x000ff60003f05270 */
[----:B------:R-:W-:Y:S02]  /*6950*/  @!UPT UIADD3 URZ, URZ, URZ, URZ ;  /* 0x0000003f3f3ff290 */ /* 0x000fe4000fffe03f */
[----:B------:R-:W-:Y:S05]  /*6960*/  @P0 IMAD.HI.U32 R134, R139, c[0x0][0x330], RZ ;  /* 0x0000cc008b860a27 */ /* 0x000fea00078e00ff */
[----:B------:R-:W-:Y:S02]  /*6970*/  @P0 SHF.R.U32.HI R139, RZ, c[0x0][0x334], R134 ;  /* 0x0000cd00ff8b0a19 */ /* 0x000fe40000011686 */
.L_x_1965:
[----:B------:R-:W-:Y:S05]  /*6980*/  BSYNC B0 ;  /* 0x0000000000007941 */ /* 0x000fea0003800000 */
.L_x_1963:
[----:B------:R-:W-:Y:S04]  /*6990*/  IMAD.MOV.U32 R134, RZ, RZ, c[0x0][0x32c] ;  /* 0x0000cb00ff867624 */ /* 0x000fe800078e00ff */
[----:B------:R-:W-:Y:S04]  /*69a0*/  IMAD R139, R139, R134, -UR5 ;  /* 0x800000058b8b7e24 */ /* 0x000fe8000f8e0286 */
[----:B------:R-:W-:Y:S05]  /*69b0*/  IMAD.IADD R136, R139, 0x1, -R204 ;  /* 0x000000018b887824 */ /* 0x000fea00078e0acc */
[----:B------:R-:W-:Y:S02]  /*69c0*/  IADD3 R134, R136, c[0x0][0x32c], RZ ;  /* 0x0000cb0088867a10 */ /* 0x000fe40007ffe0ff */
[----:B------:R-:W-:Y:S02]  /*69d0*/  IMNMX R133, R133, R136, !PT ;  /* 0x0000008885857217 */ /* 0x000fe40007800200 */
[----:B------:R-:W-:Y:S02]  /*69e0*/  IMNMX R135, R135, R134, PT ;  /* 0x0000008687877217 */ /* 0x000fe40003800200 */
.L_x_1962:
        /* <DEDUP_REMOVED lines=84> */
.L_x_1968:
[----:B------:R-:W-:Y:S04]  /*6f30*/  MOV R4, 0x1 ;  /* 0x0000000100047802 */ /* 0x000fe80000000f00 */
[----:B------:R-:W-:Y:S11]  /*6f40*/  ISETP.NE.AND P0, PT, R4, c[0x0][0x32c], PT ;  /* 0x0000cb0004007a0c */ /* 0x000ff60003f05270 */
[----:B------:R-:W-:Y:S02]  /*6f50*/  @!UPT UIADD3 URZ, URZ, URZ, URZ ;  /* 0x0000003f3f3ff290 */ /* 0x000fe4000fffe03f */
[----:B------:R-:W-:Y:S05]  /*6f60*/  @P0 IMAD.HI.U32 R4, R5, c[0x0][0x330], RZ ;  /* 0x0000cc0005040a27 */ /* 0x000fea00078e00ff */
[----:B------:R-:W-:Y:S02]  /*6f70*/  @P0 SHF.R.U32.HI R5, RZ, c[0x0][0x334], R4 ;  /* 0x0000cd00ff050a19 */ /* 0x000fe40000011604 */
.L_x_1969:
[----:B------:R-:W-:Y:S05]  /*6f80*/  BSYNC B0 ;  /* 0x0000000000007941 */ /* 0x000fea0003800000 */
.L_x_1967:
[----:B------:R-:W-:Y:S04]  /*6f90*/  IMAD.MOV.U32 R4, RZ, RZ, c[0x0][0x32c] ;  /* 0x0000cb00ff047624 */ /* 0x000fe800078e00ff */
[----:B------:R-:W-:Y:S04]  /*6fa0*/  IMAD R9, R5, R4, -UR5 ;  /* 0x8000000505097e24 */ /* 0x000fe8000f8e0204 */
[----:B------:R-:W-:Y:S05]  /*6fb0*/  IMAD.IADD R9, R9, 0x1, -R204 ;  /* 0x0000000109097824 */ /* 0x000fea00078e0acc */
[----:B------:R-:W-:Y:S02]  /*6fc0*/  IADD3 R5, R9, c[0x0][0x32c], RZ ;  /* 0x0000cb0009057a10 */ /* 0x000fe40007ffe0ff */
[----:B------:R-:W-:Y:S02]  /*6fd0*/  IMNMX R0, R0, R9, !PT ;  /* 0x0000000900007217 */ /* 0x000fe40007800200 */
[----:B------:R-:W-:Y:S02]  /*6fe0*/  IMNMX R132, R132, R5, PT ;  /* 0x0000000584847217 */ /* 0x000fe40003800200 */
.L_x_1966:
        /* <DEDUP_REMOVED lines=59> */
[----:B------:R-:W-:Y:S01]  /*73a0*/  ISETP.GT.AND P6, PT, R0, 0x28, P6 ;  /* 0x000000280000780c */ /* 0x000fe200037c4270 */
        /* <DEDUP_REMOVED lines=14> */
[C---:B------:R-:W-:Y:S01]  /*7490*/  ISETP.GT.AND P6, PT, R0.reuse, 0x30, P6 ;  /* 0x000000300000780c */ /* 0x040fe200037c4270 */
[----:B------:R-:W1:Y:S01]  /*74a0*/  SHFL.BFLY PT, R5, R4, 0x2, 0x1f ;  /* 0x0c401f0004057f89 */ /* 0x000e6200000e0000 */
[----:B------:R-:W-:Y:S02]  /*74b0*/  FMNMX.FTZ R6, R219, R6, !PT ;  /* 0x00000006db067209 */ /* 0x000fe40007810000 */
        /* <DEDUP_REMOVED lines=34> */
[----:B------:R-:W-:Y:S02]  /*76e0*/  FFMA.FTZ R160, R138, c[0x0][0x2d0], -R153 ;  /* 0x0000b4008aa07a23 */ /* 0x000fe40000010899 */
[----:B------:R-:W-:Y:S02]  /*76f0*/  FADD.FTZ R3, -R4, R3 ;  /* 0x0000000304037221 */ /* 0x000fe40000010100 */
[--C-:B------:R-:W-:Y:S02]  /*7700*/  FFMA.FTZ R135, R136, c[0x0][0x2d0], -R153.reuse ;  /* 0x0000b40088877a23 */ /* 0x100fe40000010899 */
[--C-:B------:R-:W-:Y:S01]  /*7710*/  FFMA.FTZ R134, R134, c[0x0][0x2d0], -R153.reuse ;  /* 0x0000b40086867a23 */ /* 0x100fe20000010899 */
[----:B------:R-:W-:Y:S01]  /*7720*/  MUFU.EX2 R160, R160 ;  /* 0x000000a000a07308 */ /* 0x000fe20000000800 */
[--C-:B------:R-:W-:Y:S02]  /*7730*/  FFMA.FTZ R161, R8, c[0x0][0x2d0], -R153.reuse ;  /* 0x0000b40008a17a23 */ /* 0x100fe40000010899 */
[----:B------:R-:W-:Y:S02]  /*7740*/  FMUL.FTZ R6, R3, c[0x0][0x2d0] ;  /* 0x0000b40003067a20 */ /* 0x000fe40000410000 */
[--C-:B------:R-:W-:Y:S02]  /*7750*/  FFMA.FTZ R169, R140, c[0x0][0x2d0], -R153.reuse ;  /* 0x0000b4008ca97a23 */ /* 0x100fe40000010899 */
[--C-:B------:R-:W-:Y:S02]  /*7760*/  FFMA.FTZ R220, R158, c[0x0][0x2d0], -R153.reuse ;  /* 0x0000b4009edc7a23 */ /* 0x100fe40000010899 */
[--C-:B------:R-:W-:Y:S01]  /*7770*/  FFMA.FTZ R221, R156, c[0x0][0x2d0], -R153.reuse ;  /* 0x0000b4009cdd7a23 */ /* 0x100fe20000010899 */
[----:B------:R-:W2:Y:S01]  /*7780*/  MUFU.EX2 R135, R135 ;  /* 0x0000008700877308 */ /* 0x000ea20000000800 */
[--C-:B------:R-:W-:Y:S02]  /*7790*/  FFMA.FTZ R222, R154, c[0x0][0x2d0], -R153.reuse ;  /* 0x0000b4009ade7a23 */ /* 0x100fe40000010899 */
[--C-:B------:R-:W-:Y:S01]  /*77a0*/  FFMA.FTZ R223, R152, c[0x0][0x2d0], -R153.reuse ;  /* 0x0000b40098df7a23 */ /* 0x100fe20000010899 */
[----:B-1----:R-:W-:Y:S01]  /*77b0*/  FMNMX.FTZ R132, R132, R5, !PT ;  /* 0x0000000584847209 */ /* 0x002fe20007810000 */
[--C-:B------:R-:W-:Y:S02]  /*77c0*/  FFMA.FTZ R227, R151, c[0x0][0x2d0], -R153.reuse ;  /* 0x0000b40097e37a23 */ /* 0x100fe40000010899 */
[--C-:B------:R-:W-:Y:S01]  /*77d0*/  FFMA.FTZ R228, R150, c[0x0][0x2d0], -R153.reuse ;  /* 0x0000b40096e47a23 */ /* 0x100fe20000010899 */
[C---:B------:R-:W-:Y:S01]  /*77e0*/  FSETP.NEU.FTZ.AND P0, PT, R132.reuse, -INF , PT ;  /* 0xff8000008400780b */ /* 0x040fe20003f1d000 */
[----:B------:R-:W-:Y:S01]  /*77f0*/  FMUL.FTZ R144, R132, c[0x0][0x2d0] ;  /* 0x0000b40084907a20 */ /* 0x000fe20000410000 */
[----:B------:R-:W-:Y:S01]  /*7800*/  MUFU.EX2 R134, R134 ;  /* 0x0000008600867308 */ /* 0x000fe20000000800 */
[--C-:B------:R-:W-:Y:S01]  /*7810*/  FFMA.FTZ R229, R148, c[0x0][0x2d0], -R153.reuse ;  /* 0x0000b40094e57a23 */ /* 0x100fe20000010899 */
[----:B------:R-:W-:Y:S01]  /*7820*/  FSEL R5, R132, RZ, P0 ;  /* 0x000000ff84057208 */ /* 0x000fe20000000000 */
[--C-:B------:R-:W-:Y:S01]  /*7830*/  FFMA.FTZ R166, R166, c[0x0][0x2d0], -R153.reuse ;  /* 0x0000b400a6a67a23 */ /* 0x100fe20000010899 */
[----:B------:R-:W-:Y:S01]  /*7840*/  FSEL R144, R144, RZ, P0 ;  /* 0x000000ff90907208 */ /* 0x000fe20000000000 */
[--C-:B------:R-:W-:Y:S01]  /*7850*/  FFMA.FTZ R167, R168, c[0x0][0x2d0], -R153.reuse ;  /* 0x0000b400a8a77a23 */ /* 0x100fe20000010899 */
[----:B------:R-:W-:Y:S01]  /*7860*/  PLOP3.LUT P0, PT, PT, PT, UP0, 0x80, 0x0 ;  /* 0x000000000000781c */ /* 0x000fe20003f0f008 */
[----:B------:R-:W-:Y:S02]  /*7870*/  FADD.FTZ R5, -R5, R2 ;  /* 0x0000000205057221 */ /* 0x000fe40000010100 */
[--C-:B------:R-:W-:Y:S01]  /*7880*/  FFMA.FTZ R164, R13, c[0x0][0x2d0], -R144.reuse ;  /* 0x0000b4000da47a23 */ /* 0x100fe20000010890 */
[----:B------:R-:W1:Y:S01]  /*7890*/  MUFU.EX2 R161, R161 ;  /* 0x000000a100a17308 */ /* 0x000e620000000800 */
[----:B------:R-:W3:Y:S01]  /*78a0*/  LDSM.16.MT88.4 R12, [R195+0x100] ;  /* 0x00010000c30c783b */ /* 0x000ee20000004200 */
[--C-:B------:R-:W-:Y:S01]  /*78b0*/  FFMA.FTZ R165, R17, c[0x0][0x2d0], -R144.reuse ;  /* 0x0000b40011a57a23 */ /* 0x100fe20000010890 */
[----:B--2---:R-:W-:Y:S01]  /*78c0*/  F2FP.BF16.PACK_AB R136, R135, R160 ;  /* 0x000000a08788723e */ /* 0x004fe200000010ff */
[--C-:B------:R-:W-:Y:S02]  /*78d0*/  FFMA.FTZ R163, R9, c[0x0][0x2d0], -R144.reuse ;  /* 0x0000b40009a37a23 */ /* 0x100fe40000010890 */
[--C-:B------:R-:W-:Y:S02]  /*78e0*/  FFMA.FTZ R162, R11, c[0x0][0x2d0], -R144.reuse ;  /* 0x0000b4000ba27a23 */ /* 0x100fe40000010890 */
[----:B------:R-:W-:Y:S02]  /*78f0*/  FMUL.FTZ R2, R5, c[0x0][0x2d0] ;  /* 0x0000b40005027a20 */ /* 0x000fe40000410000 */
[----:B------:R-:W2:Y:S01]  /*7900*/  MUFU.EX2 R3, R6 ;  /* 0x0000000600037308 */ /* 0x000ea20000000800 */
[--C-:B------:R-:W-:Y:S02]  /*7910*/  FFMA.FTZ R168, R142, c[0x0][0x2d0], -R153.reuse ;  /* 0x0000b4008ea87a23 */ /* 0x100fe40000010899 */
[--C-:B------:R-:W-:Y:S02]  /*7920*/  FFMA.FTZ R218, R141, c[0x0][0x2d0], -R144.reuse ;  /* 0x0000b4008dda7a23 */ /* 0x100fe40000010890 */
[--C-:B------:R-:W-:Y:S02]  /*7930*/  FFMA.FTZ R224, R159, c[0x0][0x2d0], -R144.reuse ;  /* 0x0000b4009fe07a23 */ /* 0x100fe40000010890 */
[--C-:B------:R-:W-:Y:S02]  /*7940*/  FFMA.FTZ R225, R157, c[0x0][0x2d0], -R144.reuse ;  /* 0x0000b4009de17a23 */ /* 0x100fe40000010890 */
[----:B------:R-:W-:Y:S01]  /*7950*/  LDSM.16.MT88.4 R156, [R195+0x5900] ;  /* 0x00590000c39c783b */ /* 0x000fe20000004200 */
[----:B------:R-:W-:Y:S01]  /*7960*/  MUFU.EX2 R165, R165 ;  /* 0x000000a500a57308 */ /* 0x000fe20000000800 */
[--C-:B------:R-:W-:Y:S02]  /*7970*/  FFMA.FTZ R226, R155, c[0x0][0x2d0], -R144.reuse ;  /* 0x0000b4009be27a23 */ /* 0x100fe40000010890 */
[--C-:B------:R-:W-:Y:S01]  /*7980*/  FFMA.FTZ R231, R149, c[0x0][0x2d0], -R144.reuse ;  /* 0x0000b40095e77a23 */ /* 0x100fe20000010890 */
[----:B-1----:R-:W-:Y:S01]  /*7990*/  F2FP.BF16.PACK_AB R138, R161, R134 ;  /* 0x00000086a18a723e */ /* 0x002fe200000010ff */
[--C-:B------:R-:W-:Y:S02]  /*79a0*/  FFMA.FTZ R232, R147, c[0x0][0x2d0], -R144.reuse ;  /* 0x0000b40093e87a23 */ /* 0x100fe40000010890 */
[----:B------:R-:W-:Y:S01]  /*79b0*/  LDSM.16.MT88.4 R148, [R189+0x3900] ;  /* 0x00390000bd94783b */ /* 0x000fe20000004200 */
[--C-:B------:R-:W-:Y:S02]  /*79c0*/  FFMA.FTZ R233, R145, c[0x0][0x2d0], -R144.reuse ;  /* 0x0000b40091e97a23 */ /* 0x100fe40000010890 */
[----:B------:R-:W1:Y:S01]  /*79d0*/  MUFU.EX2 R164, R164 ;  /* 0x000000a400a47308 */ /* 0x000e620000000800 */
[----:B------:R-:W-:Y:S02]  /*79e0*/  FFMA.FTZ R153, R146, c[0x0][0x2d0], -R153 ;  /* 0x0000b40092997a23 */ /* 0x000fe40000010899 */
[--C-:B------:R-:W-:Y:S02]  /*79f0*/  FFMA.FTZ R170, R217, c[0x0][0x2d0], -R144.reuse ;  /* 0x0000b400d9aa7a23 */ /* 0x100fe40000010890 */
[C---:B--2---:R-:W-:Y:S02]  /*7a00*/  FMUL.FTZ R4, R3.reuse, R128 ;  /* 0x0000008003047220 */ /* 0x044fe40000410000 */
        /* <DEDUP_REMOVED lines=12> */
[--C-:B------:R-:W-:Y:S02]  /*7ad0*/  FFMA.FTZ R217, R143, c[0x0][0x2d0], -R144.reuse ;  /* 0x0000b4008fd97a23 */ /* 0x100fe40000010890 */
[----:B------:R-:W-:Y:S01]  /*7ae0*/  LDSM.16.MT88.4 R140, [R189+0x2900] ;  /* 0x00290000bd8c783b */ /* 0x000fe20000004200 */
[C---:B------:R-:W-:Y:S02]  /*7af0*/  FMUL.FTZ R36, R3.reuse, R36 ;  /* 0x0000002403247220 */ /* 0x040fe40000410000 */
[----:B------:R-:W1:Y:S01]  /*7b00*/  MUFU.EX2 R2, R2 ;  /* 0x0000000200027308 */ /* 0x000e620000000800 */
        /* <DEDUP_REMOVED lines=8> */
[----:B--2---:R-:W-:Y:S01]  /*7b90*/  F2FP.BF16.PACK_AB R139, R162, R163 ;  /* 0x000000a3a28b723e */ /* 0x004fe200000010ff */
[C---:B------:R-:W-:Y:S02]  /*7ba0*/  FMUL.FTZ R52, R3.reuse, R52 ;  /* 0x0000003403347220 */ /* 0x040fe40000410000 */
[C---:B------:R-:W-:Y:S02]  /*7bb0*/  FMUL.FTZ R53, R3.reuse, R53 ;  /* 0x0000003503357220 */ /* 0x040fe40000410000 */
[C---:B------:R-:W-:Y:S01]  /*7bc0*/  FMUL.FTZ R56, R3.reuse, R56 ;  /* 0x0000003803387220 */ /* 0x040fe20000410000 */
[----:B------:R-:W-:Y:S01]  /*7bd0*/  MUFU.EX2 R166, R166 ;  /* 0x000000a600a67308 */ /* 0x000fe20000000800 */
[C---:B------:R-:W-:Y:S02]  /*7be0*/  FMUL.FTZ R57, R3.reuse, R57 ;  /* 0x0000003903397220 */ /* 0x040fe40000410000 */
[C---:B------:R-:W-:Y:S02]  /*7bf0*/  FMUL.FTZ R60, R3.reuse, R60 ;  /* 0x0000003c033c7220 */ /* 0x040fe40000410000 */
[C---:B-1----:R-:W-:Y:S02]  /*7c00*/  FMUL.FTZ R6, R2.reuse, R130 ;  /* 0x0000008202067220 */ /* 0x042fe40000410000 */
[C---:B------:R-:W-:Y:S02]  /*7c10*/  FMUL.FTZ R7, R2.reuse, R131 ;  /* 0x0000008302077220 */ /* 0x040fe40000410000 */
[----:B------:R-:W-:Y:S01]  /*7c20*/  LDSM.16.MT88.4 R128, [R190+0x2900] ;  /* 0x00290000be80783b */ /* 0x000fe20000004200 */
[C---:B------:R-:W-:Y:S01]  /*7c30*/  FMUL.FTZ R10, R2.reuse, R102 ;  /* 0x00000066020a7220 */ /* 0x040fe20000410000 */
[----:B------:R-:W1:Y:S01]  /*7c40*/  MUFU.EX2 R167, R167 ;  /* 0x000000a700a77308 */ /* 0x000e620000000800 */
[C---:B------:R-:W-:Y:S02]  /*7c50*/  FMUL.FTZ R11, R2.reuse, R103 ;  /* 0x00000067020b7220 */ /* 0x040fe40000410000 */
[C---:B---3--:R-:W-:Y:S03]  /*7c60*/  HMMA.16816.F32.BF16 R4, R136.reuse, R12, R4 ;  /* 0x0000000c8804723c */ /* 0x048fe60000041804 */
        /* <DEDUP_REMOVED lines=101> */
[----:B------:R-:W-:Y:S02]  /*82c0*/  FMUL.FTZ R85, R3, R85 ;  /* 0x0000005503557220 */ /* 0x000fe40000410000 */
[C---:B------:R-:W-:Y:S01]  /*82d0*/  FMUL.FTZ R86, R2.reuse, R86 ;  /* 0x0000005602567220 */ /* 0x040fe20000410000 */
[C---:B--2---:R-:W-:Y:S03]  /*82e0*/  HMMA.16816.F32.BF16 R76, R136.reuse, R100, R76 ;  /* 0x00000064884c723c */ /* 0x044fe6000004184c */
[C---:B------:R-:W-:Y:S01]  /*82f0*/  FMUL.FTZ R87, R2.reuse, R87 ;  /* 0x0000005702577220 */ /* 0x040fe20000410000 */
[----:B------:R-:W-:Y:S01]  /*8300*/  MUFU.EX2 R232, R232 ;  /* 0x000000e800e87308 */ /* 0x000fe20000000800 */
[--C-:B------:R-:W-:Y:S02]  /*8310*/  FFMA.FTZ R171, R171, c[0x0][0x2d0], -R144.reuse ;  /* 0x0000b400abab7a23 */ /* 0x100fe40000010890 */
[C---:B------:R-:W-:Y:S01]  /*8320*/  FMUL.FTZ R88, R3.reuse, R88 ;  /* 0x0000005803587220 */ /* 0x040fe20000410000 */
[C---:B------:R-:W-:Y:S04]  /*8330*/  HMMA.16816.F32.BF16 R80, R136.reuse, R102, R80 ;  /* 0x000000668850723c */ /* 0x040fe80000041850 */
[----:B------:R-:W-:Y:S01]  /*8340*/  FMUL.FTZ R89, R3, R89 ;  /* 0x0000005903597220 */ /* 0x000fe20000410000 */
[----:B------:R-:W-:Y:S01]  /*8350*/  F2FP.BF16.PACK_AB R100, R167, R166 ;  /* 0x000000a6a764723e */ /* 0x000fe200000010ff */
[C---:B------:R-:W-:Y:S01]  /*8360*/  FMUL.FTZ R90, R2.reuse, R90 ;  /* 0x0000005a025a7220 */ /* 0x040fe20000410000 */
[----:B---3--:R-:W-:Y:S01]  /*8370*/  F2FP.BF16.PACK_AB R102, R169, R168 ;  /* 0x000000a8a966723e */ /* 0x008fe200000010ff */
[C---:B----4-:R-:W-:Y:S01]  /*8380*/  HMMA.16816.F32.BF16 R84, R136.reuse, R104, R84 ;  /* 0x000000688854723c */ /* 0x050fe20000041854 */
[----:B------:R-:W2:Y:S03]  /*8390*/  MUFU.EX2 R171, R171 ;  /* 0x000000ab00ab7308 */ /* 0x000ea60000000800 */
[----:B------:R-:W-:Y:S01]  /*83a0*/  FMUL.FTZ R91, R2, R91 ;  /* 0x0000005b025b7220 */ /* 0x000fe20000410000 */
[----:B-----5:R-:W-:Y:S01]  /*83b0*/  F2FP.BF16.PACK_AB R103, R218, R217 ;  /* 0x000000d9da67723e */ /* 0x020fe200000010ff */
        /* <DEDUP_REMOVED lines=8> */
[----:B------:R-:W-:Y:S03]  /*8440*/  FMUL.FTZ R97, R3, R97 ;  /* 0x0000006103617220 */ /* 0x000fe60000410000 */
[C---:B-1----:R-:W-:Y:S03]  /*8450*/  HMMA.16816.F32.BF16 R92, R136.reuse, R108, R92 ;  /* 0x0000006c885c723c */ /* 0x042fe6000004185c */
[C---:B------:R-:W-:Y:S01]  /*8460*/  FMUL.FTZ R98, R2.reuse, R98 ;  /* 0x0000006202627220 */ /* 0x040fe20000410000 */
[----:B--2---:R-:W-:Y:S01]  /*8470*/  F2FP.BF16.PACK_AB R101, R171, R170 ;  /* 0x000000aaab65723e */ /* 0x004fe200000010ff */
[C---:B------:R-:W-:Y:S02]  /*8480*/  FMUL.FTZ R99, R2.reuse, R99 ;  /* 0x0000006302637220 */ /* 0x040fe40000410000 */
        /* <DEDUP_REMOVED lines=147> */
.L_x_1959:
        /* <DEDUP_REMOVED lines=26> */
.L_x_1972:
[----:B------:R-:W-:Y:S02]  /*8f60*/  UMOV UR5, 0x1 ;  /* 0x0000000100057882 */ /* 0x000fe40000000000 */
[----:B------:R-:W-:Y:S02]  /*8f70*/  ULDC UR4, c[0x0][0x32c] ;  /* 0x0000cb0000047ab9 */ /* 0x000fe40000000800 */
[----:B------:R-:W-:-:S03]  /*8f80*/  UISETP.NE.AND UP0, UPT, UR5, UR4, UPT ;  /* 0x000000040500728c */ /* 0x000fc6000bf05270 */
[----:B------:R-:W-:Y:S02]  /*8f90*/  ULDC.64 UR4, c[0x0][0x330] ;  /* 0x0000cc0000047ab9 */ /* 0x000fe40000000a00 */
[----:B------:R-:W-:-:S07]  /*8fa0*/  UIMAD.WIDE.U32 UR28, UR26, UR4, URZ ;  /* 0x000000041a1c72a5 */ /* 0x000fce000f8e003f */
[----:B------:R-:W-:Y:S02]  /*8fb0*/  @UP0 UMOV UR27, UR29 ;  /* 0x0000001d001b0c82 */ /* 0x000fe40008000000 */
[----:B------:R-:W-:Y:S02]  /*8fc0*/  @UP0 USHF.R.U32.HI UR26, URZ, UR5, UR27 ;  /* 0x000000053f1a0299 */ /* 0x000fe4000801161b */
.L_x_1973:
[----:B------:R-:W-:Y:S02]  /*8fd0*/  ULDC UR4, c[0x0][0x32c] ;  /* 0x0000cb0000047ab9 */ /* 0x000fe40000000800 */
[----:B------:R-:W-:-:S04]  /*8fe0*/  UIMAD UR4, UR26, UR4, URZ ;  /* 0x000000041a0472a4 */ /* 0x000fc8000f8e023f */
[----:B------:R-:W-:-:S04]  /*8ff0*/  UISETP.LT.AND UP0, UPT, UR23, UR4, UPT ;  /* 0x000000041700728c */ /* 0x000fc8000bf01270 */
[----:B------:R-:W-:-:S04]  /*9000*/  USEL UR23, UR23, UR4, !UP0 ;  /* 0x0000000417177287 */ /* 0x000fc8000c000000 */
.L_x_1971:
        /* <DEDUP_REMOVED lines=19> */
.L_x_1977:
        /* <DEDUP_REMOVED lines=56> */
.L_x_1975:
        /* <DEDUP_REMOVED lines=173> */
[----:B------:R-:W-:Y:S04]  /*9f90*/  IADD3 R139, -R213, 0x10, RZ ;  /* 0x00000010d58b7810 */ /* 0x000fe80007ffe1ff */
[----:B------:R-:W-:Y:S02]  /*9fa0*/  LOP3.LUT R139, R139, 0xf, RZ, 0xc0, !PT ;  /* 0x0000000f8b8b7812 */ /* 0x000fe400078ec0ff */
[----:B--2---:R-:W-:Y:S01]  /*9fb0*/  SHF.R.S32.HI R0, RZ, 0x1f, R200 ;  /* 0x0000001fff007819 */ /* 0x004fe200000114c8 */
        /* <DEDUP_REMOVED lines=31> */
.L_x_1976:
        /* <DEDUP_REMOVED lines=59> */
[----:B------:R-:W-:Y:S02]  /*a560*/  FMUL.FTZ R133, R2, c[0x0][0x2d0] ;  /* 0x0000b40002857a20 */ /* 0x000fe40000410000 */
[--C-:B------:R-:W-:Y:S01]  /*a570*/  FFMA.FTZ R5, R5, c[0x0][0x2d0], -R163.reuse ;  /* 0x0000b40005057a23 */ /* 0x100fe200000108a3 */
[----:B------:R-:W-:Y:S01]  /*a580*/  MUFU.EX2 R7, R7 ;  /* 0x0000000700077308 */ /* 0x000fe20000000800 */
[--C-:B------:R-:W-:Y:S02]  /*a590*/  FFMA.FTZ R134, R8, c[0x0][0x2d0], -R163.reuse ;  /* 0x0000b40008867a23 */ /* 0x100fe400000108a3 */
[----:B------:R-:W-:Y:S02]  /*a5a0*/  FFMA.FTZ R135, R9, c[0x0][0x2d0], -R163 ;  /* 0x0000b40009877a23 */ /* 0x000fe400000108a3 */
[----:B------:R-:W-:Y:S02]  /*a5b0*/  FFMA.FTZ R162, R11, c[0x0][0x2d0], -R161 ;  /* 0x0000b4000ba27a23 */ /* 0x000fe400000108a1 */
[--C-:B------:R-:W-:Y:S02]  /*a5c0*/  FFMA.FTZ R164, R12, c[0x0][0x2d0], -R163.reuse ;  /* 0x0000b4000ca47a23 */ /* 0x100fe400000108a3 */
[----:B------:R-:W-:Y:S01]  /*a5d0*/  FFMA.FTZ R165, R13, c[0x0][0x2d0], -R163 ;  /* 0x0000b4000da57a23 */ /* 0x000fe200000108a3 */
[----:B------:R2:W3:Y:S01]  /*a5e0*/  MUFU.EX2 R2, R133 ;  /* 0x0000008500027308 */ /* 0x0004e20000000800 */
[--C-:B------:R-:W-:Y:S02]  /*a5f0*/  FFMA.FTZ R166, R14, c[0x0][0x2d0], -R161.reuse ;  /* 0x0000b4000ea67a23 */ /* 0x100fe400000108a1 */
[----:B------:R-:W-:Y:S02]  /*a600*/  FFMA.FTZ R167, R15, c[0x0][0x2d0], -R161 ;  /* 0x0000b4000fa77a23 */ /* 0x000fe400000108a1 */
[----:B------:R-:W-:Y:S01]  /*a610*/  LDSM.16.MT88.4 R12, [R188+0x4100] ;  /* 0x00410000bc0c783b */ /* 0x000fe20000004200 */
[--C-:B------:R-:W-:Y:S02]  /*a620*/  FFMA.FTZ R168, R16, c[0x0][0x2d0], -R163.reuse ;  /* 0x0000b40010a87a23 */ /* 0x100fe400000108a3 */
[----:B------:R-:W-:Y:S02]  /*a630*/  FFMA.FTZ R169, R17, c[0x0][0x2d0], -R163 ;  /* 0x0000b40011a97a23 */ /* 0x000fe400000108a3 */
[----:B------:R-:W-:Y:S01]  /*a640*/  MUFU.EX2 R160, R160 ;  /* 0x000000a000a07308 */ /* 0x000fe20000000800 */
[--C-:B------:R-:W-:Y:S02]  /*a650*/  FFMA.FTZ R170, R18, c[0x0][0x2d0], -R161.reuse ;  /* 0x0000b40012aa7a23 */ /* 0x100fe400000108a1 */
[----:B------:R-:W-:Y:S02]  /*a660*/  FFMA.FTZ R171, R19, c[0x0][0x2d0], -R161 ;  /* 0x0000b40013ab7a23 */ /* 0x000fe400000108a1 */
[----:B------:R-:W-:Y:S01]  /*a670*/  LDSM.16.MT88.4 R16, [R190+0x900] ;  /* 0x00090000be10783b */ /* 0x000fe20000004200 */
[--C-:B------:R-:W-:Y:S02]  /*a680*/  FFMA.FTZ R172, R28, c[0x0][0x2d0], -R163.reuse ;  /* 0x0000b4001cac7a23 */ /* 0x100fe400000108a3 */
[----:B------:R-:W-:Y:S02]  /*a690*/  FFMA.FTZ R173, R29, c[0x0][0x2d0], -R163 ;  /* 0x0000b4001dad7a23 */ /* 0x000fe400000108a3 */
[----:B------:R-:W-:Y:S01]  /*a6a0*/  MUFU.EX2 R5, R5 ;  /* 0x0000000500057308 */ /* 0x000fe20000000800 */
[--C-:B------:R-:W-:Y:S02]  /*a6b0*/  FFMA.FTZ R174, R30, c[0x0][0x2d0], -R161.reuse ;  /* 0x0000b4001eae7a23 */ /* 0x100fe400000108a1 */
[--C-:B------:R-:W-:Y:S02]  /*a6c0*/  FFMA.FTZ R175, R31, c[0x0][0x2d0], -R161.reuse ;  /* 0x0000b4001faf7a23 */ /* 0x100fe400000108a1 */
[----:B--2---:R-:W-:Y:S01]  /*a6d0*/  FFMA.FTZ R133, R10, c[0x0][0x2d0], -R161 ;  /* 0x0000b4000a857a23 */ /* 0x004fe200000108a1 */
[----:B------:R-:W-:Y:S01]  /*a6e0*/  LDSM.16.MT88.4 R28, [R189+0x1900] ;  /* 0x00190000bd1c783b */ /* 0x000fe20000004200 */
[C---:B---3--:R-:W-:Y:S02]  /*a6f0*/  FMUL.FTZ R10, R2.reuse, R130 ;  /* 0x00000082020a7220 */ /* 0x048fe40000410000 */
        /* <DEDUP_REMOVED lines=9> */
[C---:B------:R-:W-:Y:S02]  /*a790*/  FMUL.FTZ R114, R2.reuse, R114 ;  /* 0x0000007202727220 */ /* 0x040fe40000410000 */
[----:B------:R-:W-:Y:S02]  /*a7a0*/  FMUL.FTZ R115, R2, R115 ;  /* 0x0000007302737220 */ /* 0x000fe40000410000 */
[----:B------:R-:W-:Y:S02]  /*a7b0*/  FFMA.FTZ R221, R32, c[0x0][0x2d0], -R163 ;  /* 0x0000b40020dd7a23 */ /* 0x000fe400000108a3 */
[----:B------:R-:W-:Y:S01]  /*a7c0*/  FFMA.FTZ R223, R34, c[0x0][0x2d0], -R161 ;  /* 0x0000b40022df7a23 */ /* 0x000fe200000108a1 */
        /* <DEDUP_REMOVED lines=22> */
[----:B---3--:R-:W-:Y:S01]  /*a930*/  F2FP.BF16.PACK_AB R131, R162, R133 ;  /* 0x00000085a283723e */ /* 0x008fe200000010ff */
[C---:B------:R-:W-:Y:S02]  /*a940*/  FMUL.FTZ R59, R2.reuse, R59 ;  /* 0x0000003b023b7220 */ /* 0x040fe40000410000 */
[C---:B------:R-:W-:Y:S02]  /*a950*/  FMUL.FTZ R62, R2.reuse, R62 ;  /* 0x0000003e023e7220 */ /* 0x040fe40000410000 */
[C---:B------:R-:W-:Y:S01]  /*a960*/  FMUL.FTZ R63, R2.reuse, R63 ;  /* 0x0000003f023f7220 */ /* 0x040fe20000410000 */
[----:B------:R-:W3:Y:S01]  /*a970*/  MUFU.EX2 R165, R165 ;  /* 0x000000a500a57308 */ /* 0x000ee20000000800 */
[C---:B------:R-:W-:Y:S02]  /*a980*/  FMUL.FTZ R66, R2.reuse, R66 ;  /* 0x0000004202427220 */ /* 0x040fe40000410000 */
[C---:B------:R-:W-:Y:S02]  /*a990*/  FMUL.FTZ R67, R2.reuse, R67 ;  /* 0x0000004302437220 */ /* 0x040fe40000410000 */
[----:B--2---:R-:W-:Y:S01]  /*a9a0*/  FMUL.FTZ R8, R3, R128 ;  /* 0x0000008003087220 */ /* 0x004fe20000410000 */
[----:B------:R-:W-:Y:S01]  /*a9b0*/  F2FP.BF16.PACK_AB R128, R5, R160 ;  /* 0x000000a00580723e */ /* 0x000fe200000010ff */
[----:B------:R-:W-:Y:S01]  /*a9c0*/  FMUL.FTZ R9, R3, R129 ;  /* 0x0000008103097220 */ /* 0x000fe20000410000 */
[----:B------:R-:W-:Y:S01]  /*a9d0*/  F2FP.BF16.PACK_AB R129, R7, R6 ;  /* 0x000000060781723e */ /* 0x000fe200000010ff */
[C---:B------:R-:W-:Y:S01]  /*a9e0*/  FMUL.FTZ R100, R3.reuse, R100 ;  /* 0x0000006403647220 */ /* 0x040fe20000410000 */
[----:B------:R-:W-:Y:S01]  /*a9f0*/  MUFU.EX2 R166, R166 ;  /* 0x000000a600a67308 */ /* 0x000fe20000000800 */
[C---:B------:R-:W-:Y:S02]  /*aa00*/  FMUL.FTZ R101, R3.reuse, R101 ;  /* 0x0000006503657220 */ /* 0x040fe40000410000 */
[C---:B------:R-:W-:Y:S02]  /*aa10*/  FMUL.FTZ R104, R3.reuse, R104 ;  /* 0x0000006803687220 */ /* 0x040fe40000410000 */
[C---:B-1----:R-:W-:Y:S05]  /*aa20*/  HMMA.16816.F32.BF16 R8, R128.reuse, R136, R8 ;  /* 0x000000888008723c */ /* 0x042fea0000041808 */
[C---:B------:R-:W-:Y:S01]  /*aa30*/  FMUL.FTZ R105, R3.reuse, R105 ;  /* 0x0000006903697220 */ /* 0x040fe20000410000 */
[----:B------:R-:W1:Y:S01]  /*aa40*/  MUFU.EX2 R167, R167 ;  /* 0x000000a700a77308 */ /* 0x000e620000000800 */
[C---:B------:R-:W-:Y:S01]  /*aa50*/  FMUL.FTZ R108, R3.reuse, R108 ;  /* 0x0000006c036c7220 */ /* 0x040fe20000410000 */
[C---:B------:R-:W-:Y:S01]  /*aa60*/  HMMA.16816.F32.BF16 R100, R128.reuse, R138, R100 ;  /* 0x0000008a8064723c */ /* 0x040fe20000041864 */
[----:B------:R-:W2:Y:S03]  /*aa70*/  LDSM.16.MT88.4 R136, [R188+0x100] ;  /* 0x00010000bc88783b */ /* 0x000ea60000004200 */
[C---:B------:R-:W-:Y:S02]  /*aa80*/  FMUL.FTZ R109, R3.reuse, R109 ;  /* 0x0000006d036d7220 */ /* 0x040fe40000410000 */
[C---:B------:R-:W-:Y:S02]  /*aa90*/  FMUL.FTZ R112, R3.reuse, R112 ;  /* 0x0000007003707220 */ /* 0x040fe40000410000 */
[C---:B------:R-:W-:Y:S01]  /*aaa0*/  HMMA.16816.F32.BF16 R104, R128.reuse, R140, R104 ;  /* 0x0000008c8068723c */ /* 0x040fe20000041868 */
[----:B------:R-:W-:Y:S03]  /*aab0*/  MUFU.EX2 R168, R168 ;  /* 0x000000a800a87308 */ /* 0x000fe60000000800 */
[C---:B------:R-:W-:Y:S02]  /*aac0*/  FMUL.FTZ R113, R3.reuse, R113 ;  /* 0x0000007103717220 */ /* 0x040fe40000410000 */
[C---:B------:R-:W-:Y:S02]  /*aad0*/  FMUL.FTZ R116, R3.reuse, R116 ;  /* 0x0000007403747220 */ /* 0x040fe40000410000 */
[C---:B------:R-:W-:Y:S01]  /*aae0*/  HMMA.16816.F32.BF16 R108, R128.reuse, R142, R108 ;  /* 0x0000008e806c723c */ /* 0x040fe2000004186c */
[----:B------:R-:W4:Y:S02]  /*aaf0*/  LDSM.16.MT88.4 R140, [R195+0x2100] ;  /* 0x00210000c38c783b */ /* 0x000f240000004200 */
[----:B------:R-:W5:Y:S01]  /*ab00*/  MUFU.EX2 R169, R169 ;  /* 0x000000a900a97308 */ /* 0x000f620000000800 */
        /* <DEDUP_REMOVED lines=10> */
[----:B------:R-:W1:Y:S01]  /*abb0*/  MUFU.EX2 R171, R171 ;  /* 0x000000ab00ab7308 */ /* 0x000e620000000800 */
        /* <DEDUP_REMOVED lines=27> */
[C---:B------:R-:W-:Y:S01]  /*ad70*/  FMUL.FTZ R65, R3.reuse, R65 ;  /* 0x0000004103417220 */ /* 0x040fe20000410000 */
        /* <DEDUP_REMOVED lines=14> */
[----:B------:R-:W4:Y:S03]  /*ae60*/  LDSM.16.MT88.4 R140, [R189+0x4100] ;  /* 0x00410000bd8c783b */ /* 0x000f260000004200 */
[C---:B------:R-:W-:Y:S02]  /*ae70*/  FMUL.FTZ R75, R2.reuse, R75 ;  /* 0x0000004b024b7220 */ /* 0x040fe40000410000 */
[C---:B------:R-:W-:Y:S02]  /*ae80*/  FMUL.FTZ R76, R3.reuse, R76 ;  /* 0x0000004c034c7220 */ /* 0x040fe40000410000 */
[C---:B-1----:R-:W-:Y:S04]  /*ae90*/  HMMA.16816.F32.BF16 R68, R128.reuse, R144, R68 ;  /* 0x000000908044723c */ /* 0x042fe80000041844 */
[C---:B------:R-:W-:Y:S02]  /*aea0*/  FMUL.FTZ R77, R3.reuse, R77 ;  /* 0x0000004d034d7220 */ /* 0x040fe40000410000 */
[C---:B------:R-:W-:Y:S02]  /*aeb0*/  FMUL.FTZ R78, R2.reuse, R78 ;  /* 0x0000004e024e7220 */ /* 0x040fe40000410000 */
[C---:B------:R-:W-:Y:S01]  /*aec0*/  HMMA.16816.F32.BF16 R72, R128.reuse, R146, R72 ;  /* 0x000000928048723c */ /* 0x040fe20000041848 */
[----:B------:R-:W-:Y:S03]  /*aed0*/  LDSM.16.MT88.4 R144, [R188+0x900] ;  /* 0x00090000bc90783b */ /* 0x000fe60000004200 */
[C---:B------:R-:W-:Y:S02]  /*aee0*/  FMUL.FTZ R79, R2.reuse, R79 ;  /* 0x0000004f024f7220 */ /* 0x040fe40000410000 */
[C---:B------:R-:W-:Y:S02]  /*aef0*/  FMUL.FTZ R80, R3.reuse, R80 ;  /* 0x0000005003507220 */ /* 0x040fe40000410000 */
[C---:B------:R-:W-:Y:S03]  /*af00*/  FMUL.FTZ R81, R3.reuse, R81 ;  /* 0x0000005103517220 */ /* 0x040fe60000410000 */
[C---:B--2---:R-:W-:Y:S03]  /*af10*/  HMMA.16816.F32.BF16 R76, R128.reuse, R136, R76 ;  /* 0x00000088804c723c */ /* 0x044fe6000004184c */
        /* <DEDUP_REMOVED lines=10> */
[C---:B----4-:R-:W-:Y:S03]  /*afc0*/  HMMA.16816.F32.BF16 R84, R128.reuse, R140, R84 ;  /* 0x0000008c8054723c */ /* 0x050fe60000041854 */
        /* <DEDUP_REMOVED lines=9> */
[----:B------:R-:W-:Y:S03]  /*b060*/  FMUL.FTZ R97, R3, R97 ;  /* 0x0000006103617220 */ /* 0x000fe60000410000 */
[C---:B------:R-:W-:Y:S03]  /*b070*/  HMMA.16816.F32.BF16 R92, R128.reuse, R12, R92 ;  /* 0x0000000c805c723c */ /* 0x040fe6000004185c */
[C---:B------:R-:W-:Y:S02]  /*b080*/  FMUL.FTZ R98, R2.reuse, R98 ;  /* 0x0000006202627220 */ /* 0x040fe40000410000 */
[C---:B------:R-:W-:Y:S02]  /*b090*/  FMUL.FTZ R99, R2.reuse, R99 ;  /* 0x0000006302637220 */ /* 0x040fe40000410000 */
[----:B---3--:R-:W-:Y:S01]  /*b0a0*/  F2FP.BF16.PACK_AB R12, R165, R164 ;  /* 0x000000a4a50c723e */ /* 0x008fe200000010ff */
[----:B------:R-:W-:Y:S01]  /*b0b0*/  FFMA.FTZ R160, R3, R206, R160 ;  /* 0x000000ce03a07223 */ /* 0x000fe200000100a0 */
[----:B------:R-:W-:Y:S03]  /*b0c0*/  F2FP.BF16.PACK_AB R13, R167, R166 ;  /* 0x000000a6a70d723e */ /* 0x000fe600000010ff */
        /* <DEDUP_REMOVED lines=9> */
[----:B------:R-:W-:Y:S01]  /*b160*/  FADD.FTZ R5, R133, R6 ;  /* 0x0000000685057221 */ /* 0x000fe20000010000 */
[----:B------:R-:W-:Y:S01]  /*b170*/  MOV R133, R132 ;  /* 0x0000008400857202 */ /* 0x000fe20000000f00 */
[C---:B-1----:R-:W-:Y:S05]  /*b180*/  HMMA.16816.F32.BF16 R8, R12.reuse, R136, R8 ;  /* 0x000000880c08723c */ /* 0x042fea0000041808 */
        /* <DEDUP_REMOVED lines=46> */
[C---:B-1----:R-:W-:Y:S01]  /*b470*/  HMMA.16816.F32.BF16 R68, R12.reuse, R16, R68 ;  /* 0x000000100c44723c */ /* 0x042fe20000041844 */
[----:B------:R-:W-:Y:S06]  /*b480*/  LDSM.16.MT88.4 R24, [R189+0x1100] ;  /* 0x00110000bd18783b */ /* 0x000fec0000004200 */
[----:B------:R-:W-:Y:S01]  /*b490*/  MUFU.EX2 R156, R156 ;  /* 0x0000009c009c7308 */ /* 0x000fe20000000800 */
[C---:B------:R-:W-:Y:S01]  /*b4a0*/  HMMA.16816.F32.BF16 R72, R12.reuse, R18, R72 ;  /* 0x000000120c48723c */ /* 0x040fe20000041848 */
[----:B------:R-:W1:Y:S07]  /*b4b0*/  LDSM.16.MT88.4 R16, [R195+0x1100] ;  /* 0x00110000c310783b */ /* 0x000e6e0000004200 */
[C---:B------:R-:W-:Y:S01]  /*b4c0*/  HMMA.16816.F32.BF16 R76, R12.reuse, R136, R76 ;  /* 0x000000880c4c723c */ /* 0x040fe2000004184c */
[----:B------:R-:W-:Y:S01]  /*b4d0*/  LDSM.16.MT88.4 R32, [R188+0x1900] ;  /* 0x00190000bc20783b */ /* 0x000fe20000004200 */
[----:B------:R-:W1:Y:S06]  /*b4e0*/  MUFU.EX2 R157, R157 ;  /* 0x0000009d009d7308 */ /* 0x000e6c0000000800 */
[C---:B------:R-:W-:Y:S01]  /*b4f0*/  HMMA.16816.F32.BF16 R80, R12.reuse, R138, R80 ;  /* 0x0000008a0c50723c */ /* 0x040fe20000041850 */
[----:B------:R-:W1:Y:S03]  /*b500*/  LDSM.16.MT88.4 R136, [R188+0x1100] ;  /* 0x00110000bc88783b */ /* 0x000e660000004200 */
[----:B------:R-:W-:Y:S04]  /*b510*/  MUFU.EX2 R158, R158 ;  /* 0x0000009e009e7308 */ /* 0x000fe80000000800 */
[C---:B--2---:R-:W-:Y:S06]  /*b520*/  HMMA.16816.F32.BF16 R84, R12.reuse, R140, R84 ;  /* 0x0000008c0c54723c */ /* 0x044fec0000041854 */
[----:B------:R-:W2:Y:S02]  /*b530*/  MUFU.EX2 R159, R159 ;  /* 0x0000009f009f7308 */ /* 0x000ea40000000800 */
[C---:B------:R-:W-:Y:S01]  /*b540*/  HMMA.16816.F32.BF16 R88, R12.reuse, R142, R88 ;  /* 0x0000008e0c58723c */ /* 0x040fe20000041858 */
[----:B------:R-:W2:Y:S07]  /*b550*/  LDSM.16.MT88.4 R140, [R195+0x3100] ;  /* 0x00310000c38c783b */ /* 0x000eae0000004200 */
        /* <DEDUP_REMOVED lines=8> */
[----:B-1----:R-:W-:Y:S01]  /*b5e0*/  F2FP.BF16.PACK_AB R14, R157, R156 ;  /* 0x0000009c9d0e723e */ /* 0x002fe200000010ff */
[----:B------:R-:W-:Y:S01]  /*b5f0*/  FADD.FTZ R154, R154, R171 ;  /* 0x000000ab9a9a7221 */ /* 0x000fe20000010000 */
[----:B--2---:R-:W-:Y:S01]  /*b600*/  F2FP.BF16.PACK_AB R15, R159, R158 ;  /* 0x0000009e9f0f723e */ /* 0x004fe200000010ff */
        /* <DEDUP_REMOVED lines=82> */
.L_x_1974:
        /* <DEDUP_REMOVED lines=12> */
.L_x_1988:
        /* <DEDUP_REMOVED lines=9> */
[C---:B------:R-:W-:Y:S02]  /*bc80*/  IMAD R4, R200.reuse, c[0x0][0x21c], R4 ;  /* 0x00008700c8047a24 */ /* 0x040fe400078e0204 */
        /* <DEDUP_REMOVED lines=238> */
.L_x_1979:
        /* <DEDUP_REMOVED lines=32> */
.L_x_1982:
[----:B------:R-:W-:Y:S04]  /*cd70*/  MOV R132, 0x1 ;  /* 0x0000000100847802 */ /* 0x000fe80000000f00 */
[----:B------:R-:W-:Y:S11]  /*cd80*/  ISETP.NE.AND P0, PT, R132, c[0x0][0x32c], PT ;  /* 0x0000cb0084007a0c */ /* 0x000ff60003f05270 */
[----:B------:R-:W-:Y:S02]  /*cd90*/  @!UPT UIADD3 URZ, URZ, URZ, URZ ;  /* 0x0000003f3f3ff290 */ /* 0x000fe4000fffe03f */
[----:B------:R-:W-:Y:S05]  /*cda0*/  @P0 IMAD.HI.U32 R132, R141, c[0x0][0x330], RZ ;  /* 0x0000cc008d840a27 */ /* 0x000fea00078e00ff */
[----:B------:R-:W-:Y:S02]  /*cdb0*/  @P0 SHF.R.U32.HI R141, RZ, c[0x0][0x334], R132 ;  /* 0x0000cd00ff8d0a19 */ /* 0x000fe40000011684 */
.L_x_1983:
[----:B------:R-:W-:Y:S05]  /*cdc0*/  BSYNC B0 ;  /* 0x0000000000007941 */ /* 0x000fea0003800000 */
.L_x_1981:
[----:B------:R-:W-:Y:S04]  /*cdd0*/  IMAD.MOV.U32 R132, RZ, RZ, c[0x0][0x32c] ;  /* 0x0000cb00ff847624 */ /* 0x000fe800078e00ff */
[----:B------:R-:W-:Y:S04]  /*cde0*/  IMAD R141, R141, R132, -UR4 ;  /* 0x800000048d8d7e24 */ /* 0x000fe8000f8e0284 */
[----:B------:R-:W-:Y:S05]  /*cdf0*/  IMAD.IADD R134, R141, 0x1, -R204 ;  /* 0x000000018d867824 */ /* 0x000fea00078e0acc */
[----:B------:R-:W-:Y:S02]  /*ce00*/  IADD3 R132, R134, c[0x0][0x32c], RZ ;  /* 0x0000cb0086847a10 */ /* 0x000fe40007ffe0ff */
[----:B------:R-:W-:Y:S02]  /*ce10*/  IMNMX R135, R135, R134, !PT ;  /* 0x0000008687877217 */ /* 0x000fe40007800200 */
[----:B------:R-:W-:Y:S02]  /*ce20*/  IMNMX R137, R137, R132, PT ;  /* 0x0000008489897217 */ /* 0x000fe40003800200 */
.L_x_1980:
        /* <DEDUP_REMOVED lines=84> */
.L_x_1986:
[----:B------:R-:W-:Y:S04]  /*d370*/  MOV R5, 0x1 ;  /* 0x0000000100057802 */ /* 0x000fe80000000f00 */
[----:B------:R-:W-:Y:S11]  /*d380*/  ISETP.NE.AND P0, PT, R5, c[0x0][0x32c], PT ;  /* 0x0000cb0005007a0c */ /* 0x000ff60003f05270 */
[----:B------:R-:W-:Y:S02]  /*d390*/  @!UPT UIADD3 URZ, URZ, URZ, URZ ;  /* 0x0000003f3f3ff290 */ /* 0x000fe4000fffe03f */
[----:B------:R-:W-:Y:S05]  /*d3a0*/  @P0 IMAD.HI.U32 R5, R8, c[0x0][0x330], RZ ;  /* 0x0000cc0008050a27 */ /* 0x000fea00078e00ff */
[----:B------:R-:W-:Y:S02]  /*d3b0*/  @P0 SHF.R.U32.HI R8, RZ, c[0x0][0x334], R5 ;  /* 0x0000cd00ff080a19 */ /* 0x000fe40000011605 */
.L_x_1987:
[----:B------:R-:W-:Y:S05]  /*d3c0*/  BSYNC B0 ;  /* 0x0000000000007941 */ /* 0x000fea0003800000 */
.L_x_1985:
[----:B------:R-:W-:Y:S04]  /*d3d0*/  IMAD.MOV.U32 R5, RZ, RZ, c[0x0][0x32c] ;  /* 0x0000cb00ff057624 */ /* 0x000fe800078e00ff */
[----:B------:R-:W-:Y:S04]  /*d3e0*/  IMAD R5, R8, R5, -UR4 ;  /* 0x8000000408057e24 */ /* 0x000fe8000f8e0205 */
[----:B------:R-:W-:Y:S05]  /*d3f0*/  IMAD.IADD R9, R5, 0x1, -R204 ;  /* 0x0000000105097824 */ /* 0x000fea00078e0acc */
[----:B------:R-:W-:Y:S02]  /*d400*/  IADD3 R5, R9, c[0x0][0x32c], RZ ;  /* 0x0000cb0009057a10 */ /* 0x000fe40007ffe0ff */
[----:B------:R-:W-:Y:S02]  /*d410*/  IMNMX R0, R0, R9, !PT ;  /* 0x0000000900007217 */ /* 0x000fe40007800200 */
[----:B------:R-:W-:Y:S02]  /*d420*/  IMNMX R4, R4, R5, PT ;  /* 0x0000000504047217 */ /* 0x000fe40003800200 */
.L_x_1984:
        /* <DEDUP_REMOVED lines=19> */
[----:B------:R-:W-:Y:S02]  /*d560*/  PLOP3.LUT P6, PT, PT, PT, UP0, 0x80, 0x0 ;  /* 0x000000000000781c */ /* 0x000fe40003fcf008 */
[----:B------:R-:W-:Y:S02]  /*d570*/  ISETP.LT.OR P0, PT, R4, 0xa, P0 ;  /* 0x0000000a0400780c */ /* 0x000fe40000701670 */
        /* <DEDUP_REMOVED lines=455> */
.L_x_1978:
        /* <DEDUP_REMOVED lines=123> */
.L_x_1940:
        /* <DEDUP_REMOVED lines=146> */
[----:B--2---:R-:W2:Y:S02]  /*102c0*/  @P1 LDG.E R4, [R12.64] ;  /* 0x000000140c041981 */ /* 0x004ea4000c1e1900 */
[----:B------:R-:W-:-:S03]  /*102d0*/  ULDC.64 UR4, c[0x0][0x508] ;  /* 0x0001420000047ab9 */ /* 0x000fc60000000a00 */
[----:B------:R-:W-:-:S05]  /*102e0*/  PLOP3.LUT P0, PT, PT, PT, UP0, 0x80, 0x0 ;  /* 0x000000000000781c */ /* 0x000fca0003f0f008 */
[----:B------:R-:W-:Y:S01]  /*102f0*/  @UP0 UIMAD.WIDE UR4, UR13, UR6, UR4 ;  /* 0x000000060d0402a5 */ /* 0x000fe2000f8e0204 */
[----:B---3--:R-:W-:-:S05]  /*10300*/  IMAD.MOV.U32 R9, RZ, RZ, c[0x0][0x388] ;  /* 0x0000e200ff097624 */ /* 0x008fca00078e00ff */
[----:B------:R-:W-:Y:S02]  /*10310*/  IMAD.U32 R14, RZ, RZ, UR4 ;  /* 0x00000004ff0e7e24 */ /* 0x000fe4000f8e00ff */
        /* <DEDUP_REMOVED lines=13> */
.L_x_1990:
        /* <DEDUP_REMOVED lines=146> */
.L_x_1992:
[----:B--2---:R-:W-:Y:S05]  /*10d10*/  BSYNC B0 ;  /* 0x0000000000007941 */ /* 0x004fea0003800000 */
.L_x_1991:
        /* <DEDUP_REMOVED lines=23> */
.L_x_1994:
[----:B------:R-:W-:Y:S05]  /*10e90*/  BSYNC B0 ;  /* 0x0000000000007941 */ /* 0x000fea0003800000 */
.L_x_1993:
        /* <DEDUP_REMOVED lines=23> */
.L_x_1996:
[----:B------:R-:W-:Y:S05]  /*11010*/  BSYNC B0 ;  /* 0x0000000000007941 */ /* 0x000fea0003800000 */
.L_x_1995:
        /* <DEDUP_REMOVED lines=24> */
.L_x_1989:
        /* <DEDUP_REMOVED lines=31> */
.L_x_1997:
        /* <DEDUP_REMOVED lines=43> */
.L_x_1999:
[----:B------:R-:W-:Y:S05]  /*11640*/  BSYNC B0 ;  /* 0x0000000000007941 */ /* 0x000fea0003800000 */
.L_x_1998:
        /* <DEDUP_REMOVED lines=70> */
.L_x_2001:
[----:B------:R-:W-:Y:S05]  /*11ab0*/  BSYNC B0 ;  /* 0x0000000000007941 */ /* 0x000fea0003800000 */
.L_x_2000:
        /* <DEDUP_REMOVED lines=21> */
.L_x_2003:
[----:B------:R-:W-:Y:S05]  /*11c10*/  BSYNC B0 ;  /* 0x0000000000007941 */ /* 0x000fea0003800000 */
.L_x_2002:
        /* <DEDUP_REMOVED lines=21> */
.L_x_2005:
[----:B------:R-:W-:Y:S05]  /*11d70*/  BSYNC B0 ;  /* 0x0000000000007941 */ /* 0x000fea0003800000 */
.L_x_2004:
        /* <DEDUP_REMOVED lines=22> */
.L_x_2006:
        /* <DEDUP_REMOVED lines=10> */
.L_x_3426:


//--------------------- .text._ZN7cutlass13device_kernelIN5flash19enable_sm80_to_sm89INS1_16FlashAttnFwdSm80INS1_25CollectiveMainloopFwdSm80ILi8ELi1ELb0EN4cute5tupleIJNS5_1CILi128EEENS7_ILi64EEENS7_ILi192EEEEEELi192ENS_10bfloat16_tEfNS_4arch4Sm80ELb0ELb1ELb0ELb1ELb1ELb1ELb1ELb0EEENS1_21CollectiveEpilogueFwdINS6_IJS8_SA_S9_EEENS6_IJNS7_ILi1EEESI_SI_EEESC_SE_Li256ELb1ELb1ELb0ELb0EEENS1_19SingleTileSchedulerILb1ELb0ELb1ELi128EEEEEEEEEvNT_6ParamsE --------------------------
	.section	.text._ZN7cutlass13device_kernelIN5flash19enable_sm80_to_sm89INS1_16FlashAttnFwdSm80INS1_25CollectiveMainloopFwdSm80ILi8ELi1ELb0EN4cute5tupleIJNS5_1CILi128EEENS7_ILi64EEENS7_ILi192EEEEEELi192ENS_10bfloat16_tEfNS_4arch4Sm80ELb0ELb1ELb0ELb1ELb1ELb1ELb1ELb0EEENS1_21CollectiveEpilogueFwdINS6_IJS8_SA_S9_EEENS6_IJNS7_ILi1EEESI_SI_EEESC_SE_Li256ELb1ELb1ELb0ELb0EEENS1_19SingleTileSchedulerILb1ELb0ELb1ELi128EEEEEEEEEvNT_6ParamsE,"ax",@progbits
	.sectioninfo	@"SHI_REGISTERS=250"
	.align	128
.text._ZN7cutlass13device_kernelIN5flash19enable_sm80_to_sm89INS1_16FlashAttnFwdSm80INS1_25CollectiveMainloopFwdSm80ILi8ELi1ELb0EN4cute5tupleIJNS5_1CILi128EEENS7_ILi64EEENS7_ILi192EEEEEELi192ENS_10bfloat16_tEfNS_4arch4Sm80ELb0ELb1ELb0ELb1ELb1ELb1ELb1ELb0EEENS1_21CollectiveEpilogueFwdINS6_IJS8_SA_S9_EEENS6_IJNS7_ILi1EEESI_SI_EEESC_SE_Li256ELb1ELb1ELb0ELb0EEENS1_19SingleTileSchedulerILb1ELb0ELb1ELi128EEEEEEEEEvNT_6ParamsE:
        .type           _ZN7cutlass13device_kernelIN5flash19enable_sm80_to_sm89INS1_16FlashAttnFwdSm80INS1_25CollectiveMainloopFwdSm80ILi8ELi1ELb0EN4cute5tupleIJNS5_1CILi128EEENS7_ILi64EEENS7_ILi192EEEEEELi192ENS_10bfloat16_tEfNS_4arch4Sm80ELb0ELb1ELb0ELb1ELb1ELb1ELb1ELb0EEENS1_21CollectiveEpilogueFwdINS6_IJS8_SA_S9_EEENS6_IJNS7_ILi1EEESI_SI_EEESC_SE_Li256ELb1ELb1ELb0ELb0EEENS1_19SingleTileSchedulerILb1ELb0ELb1ELi128EEEEEEEEEvNT_6ParamsE,@function
        .size           _ZN7cutlass13device_kernelIN5flash19enable_sm80_to_sm89INS1_16FlashAttnFwdSm80INS1_25CollectiveMainloopFwdSm80ILi8ELi1ELb0EN4cute5tupleIJNS5_1CILi128EEENS7_ILi64EEENS7_ILi192EEEEEELi192ENS_10bfloat16_tEfNS_4arch4Sm80ELb0ELb1ELb0ELb1ELb1ELb1ELb1ELb0EEENS1_21CollectiveEpilogueFwdINS6_IJS8_SA_S9_EEENS6_IJNS7_ILi1EEESI_SI_EEESC_SE_Li256ELb1ELb1ELb0ELb0EEENS1_19SingleTileSchedulerILb1ELb0ELb1ELi128EEEEEEEEEvNT_6ParamsE,(.L_x_3427 - _ZN7cutlass13device_kernelIN5flash19enable_sm80_to_sm89INS1_16FlashAttnFwdSm80INS1_25CollectiveMainloopFwdSm80ILi8ELi1ELb0EN4cute5tupleIJNS5_1CILi128EEENS7_ILi64EEENS7_ILi192EEEEEELi192ENS_10bfloat16_tEfNS_4arch4Sm80ELb0ELb1ELb0ELb1ELb1ELb1ELb1ELb0EEENS1_21CollectiveEpilogueFwdINS6_IJS8_SA_S9_EEENS6_IJNS7_ILi1EEESI_SI_EEESC_SE_Li256ELb1ELb1ELb0ELb0EEENS1_19SingleTileSchedulerILb1ELb0ELb1ELi128EEEEEEEEEvNT_6ParamsE)
        .other          _ZN7cutlass13device_kernelIN5flash19enable_sm80_to_sm89INS1_16FlashAttnFwdSm80INS1_25CollectiveMainloopFwdSm80ILi8ELi1ELb0EN4cute5tupleIJNS5_1CILi128EEENS7_ILi64EEENS7_ILi192EEEEEELi192ENS_10bfloat16_tEfNS_4arch4Sm80ELb0ELb1ELb0ELb1ELb1ELb1ELb1ELb0EEENS1_21CollectiveEpilogueFwdINS6_IJS8_SA_S9_EEENS6_IJNS7_ILi1EEESI_SI_EEESC_SE_Li256ELb1ELb1ELb0ELb0EEENS1_19SingleTileSchedulerILb1ELb0ELb1ELi128EEEEEEEEEvNT_6ParamsE,@"STO_CUDA_ENTRY STV_DEFAULT"
_ZN7cutlass13device_kernelIN5flash19enable_sm80_to_sm89INS1_16FlashAttnFwdSm80INS1_25CollectiveMainloopFwdSm80ILi8ELi1ELb0EN4cute5tupleIJNS5_1CILi128EEENS7_ILi64EEENS7_ILi192EEEEEELi192ENS_10bfloat16_tEfNS_4arch4Sm80ELb0ELb1ELb0ELb1ELb1ELb1ELb1ELb0EEENS1_21CollectiveEpilogueFwdINS6_IJS8_SA_S9_EEENS6_IJNS7_ILi1EEESI_SI_EEESC_SE_Li256ELb1ELb1ELb0ELb0EEENS1_19SingleTileSchedulerILb1ELb0ELb1ELi128EEEEEEEEEvNT_6ParamsE:
        /* <DEDUP_REMOVED lines=17> */
.L_x_2008:
        /* <DEDUP_REMOVED lines=8> */
.L_x_2010:
[----:B------:R-:W-:-:S05]  /*0190*/  MOV R0, c[0x0][0x54c] ;  /* 0x0001530000007a02 */ /* 0x000fca0000000f00 */
.L_x_2009:
[----:B-----5:R-:W-:Y:S01]  /*01a0*/  IMAD R0, R0, c[0x0][0x548], RZ ;  /* 0x0001520000007a24 */ /* 0x020fe200078e02ff */
[----:B------:R-:W-:-:S04]  /*01b0*/  SHF.L.U32 R83, R85, 0x7, RZ ;  /* 0x0000000755537819 */ /* 0x000fc800000006ff */
[----:B------:R-:W-:-:S04]  /*01c0*/  ISETP.GE.AND P0, PT, R83, R0, PT ;  /* 0x000000005300720c */ /* 0x000fc80003f06270 */
[----:B------:R-:W-:Y:S01]  /*01d0*/  SEL R192, R192, 0xffffffff, !P0 ;  /* 0xffffffffc0c07807 */ /* 0x000fe20004000000 */
[----:B------:R-:W-:Y:S05]  /*01e0*/  BRA `(.L_x_2011) ;  /* 0x0000012000007947 */ /* 0x000fea0003800000 */
.L_x_2007:
[----:B---3--:R-:W-:-:S04]  /*01f0*/  ISETP.NE.U32.AND P0, PT, RZ, c[0x0][0x568], PT ;  /* 0x00015a00ff007a0c */ /* 0x008fc80003f05070 */
[----:B------:R-:W-:-:S13]  /*0200*/  ISETP.NE.AND.EX P0, PT, RZ, c[0x0][0x56c], PT, P0 ;  /* 0x00015b00ff007a0c */ /* 0x000fda0003f05300 */
[----:B------:R-:W-:Y:S05]  /*0210*/  @!P0 BRA `(.L_x_2012) ;  /* 0x0000002000008947 */ /* 0x000fea0003800000 */
[----:B------:R1:W5:Y:S01]  /*0220*/  LDG.E R0, [R4.64] ;  /* 0x0000000604007981 */ /* 0x000362000c1e1900 */
[----:B------:R-:W-:Y:S05]  /*0230*/  BRA `(.L_x_2013) ;  /* 0x0000009000007947 */ /* 0x000fea0003800000 */
.L_x_2012:
        /* <DEDUP_REMOVED lines=8> */
.L_x_2014:
[----:B------:R-:W-:-:S05]  /*02c0*/  MOV R0, c[0x0][0x54c] ;  /* 0x0001530000007a02 */ /* 0x000fca0000000f00 */
.L_x_2013:
[----:B-----5:R-:W-:Y:S01]  /*02d0*/  IMAD R0, R0, c[0x0][0x548], RZ ;  /* 0x0001520000007a24 */ /* 0x020fe200078e02ff */
[----:B------:R-:W-:-:S04]  /*02e0*/  SHF.L.U32 R83, R85, 0x7, RZ ;  /* 0x0000000755537819 */ /* 0x000fc800000006ff */
[----:B------:R-:W-:-:S04]  /*02f0*/  ISETP.GE.AND P0, PT, R83, R0, PT ;  /* 0x000000005300720c */ /* 0x000fc80003f06270 */
[----:B------:R-:W-:-:S04]  /*0300*/  SEL R192, R192, 0xffffffff, !P0 ;  /* 0xffffffffc0c07807 */ /* 0x000fc80004000000 */
.L_x_2011:
[----:B------:R-:W-:-:S13]  /*0310*/  ISETP.GE.AND P0, PT, R192, RZ, PT ;  /* 0x000000ffc000720c */ /* 0x000fda0003f06270 */
[----:B------:R-:W-:Y:S05]  /*0320*/  @!P0 EXIT ;  /* 0x000000000000894d */ /* 0x000fea0003800000 */
[----:B------:R-:W-:Y:S01]  /*0330*/  ISETP.NE.U32.AND P0, PT, RZ, c[0x0][0x370], PT ;  /* 0x0000dc00ff007a0c */ /* 0x000fe20003f05070 */
[----:B------:R-:W-:Y:S01]  /*0340*/  IMAD.MOV.U32 R2, RZ, RZ, RZ ;  /* 0x000000ffff027224 */ /* 0x000fe200078e00ff */
[----:B------:R-:W-:Y:S01]  /*0350*/  ISETP.NE.U32.AND P2, PT, RZ, c[0x0][0x350], PT ;  /* 0x0000d400ff007a0c */ /* 0x000fe20003f45070 */
[----:B------:R-:W-:Y:S01]  /*0360*/  IMAD.MOV.U32 R94, RZ, RZ, RZ ;  /* 0x000000ffff5e7224 */ /* 0x000fe200078e00ff */
[----:B------:R-:W-:Y:S01]  /*0370*/  ISETP.NE.AND.EX P0, PT, RZ, c[0x0][0x374], PT, P0 ;  /* 0x0000dd00ff007a0c */ /* 0x000fe20003f05300 */
[----:B------:R-:W-:Y:S01]  /*0380*/  IMAD.WIDE R10, R192, R3, c[0x0][0x350] ;  /* 0x0000d400c00a7625 */ /* 0x000fe200078e0203 */
[----:B------:R-:W-:Y:S02]  /*0390*/  ISETP.NE.AND.EX P2, PT, RZ, c[0x0][0x354], PT, P2 ;  /* 0x0000d500ff007a0c */ /* 0x000fe40003f45320 */
[----:B------:R-:W-:Y:S02]  /*03a0*/  ISETP.NE.U32.AND P1, PT, RZ, c[0x0][0x348], PT ;  /* 0x0000d200ff007a0c */ /* 0x000fe40003f25070 */
[----:B------:R-:W-:-:S02]  /*03b0*/  ISETP.NE.U32.AND P3, PT, RZ, c[0x0][0x358], PT ;  /* 0x0000d600ff007a0c */ /* 0x000fc40003f65070 */
[----:B------:R-:W-:Y:S02]  /*03c0*/  ISETP.NE.AND.EX P1, PT, RZ, c[0x0][0x34c], PT, P1 ;  /* 0x0000d300ff007a0c */ /* 0x000fe40003f25310 */
[----:B------:R-:W-:-:S03]  /*03d0*/  ISETP.NE.AND.EX P3, PT, RZ, c[0x0][0x35c], PT, P3 ;  /* 0x0000d700ff007a0c */ /* 0x000fc60003f65330 */
[CC--:B------:R-:W-:Y:S02]  /*03e0*/  @P0 IMAD.WIDE R6, R192.reuse, R3.reuse, c[0x0][0x370] ;  /* 0x0000dc00c0060625 */ /* 0x0c0fe400078e0203 */
[----:B------:R-:W2:Y:S02]  /*03f0*/  @P2 LDG.E R94, [R10.64] ;  /* 0x000000060a5e2981 */ /* 0x000ea4000c1e1900 */
[----:B------:R-:W-:Y:S02]  /*0400*/  IMAD.MOV.U32 R8, RZ, RZ, RZ ;  /* 0x000000ffff087224 */ /* 0x000fe400078e00ff */
[----:B------:R-:W-:Y:S01]  /*0410*/  IMAD.MOV.U32 R166, RZ, RZ, RZ ;  /* 0x000000ffffa67224 */ /* 0x000fe200078e00ff */
[----:B------:R-:W2:Y:S01]  /*0420*/  @P0 LDG.E R2, [R6.64] ;  /* 0x0000000606020981 */ /* 0x000ea2000c1e1900 */
[----:B------:R-:W-:-:S04]  /*0430*/  IMAD.WIDE R12, R192, R3, c[0x0][0x348] ;  /* 0x0000d200c00c7625 */ /* 0x000fc800078e0203 */
[----:B-1----:R-:W-:Y:S01]  /*0440*/  IMAD.WIDE R4, R192, R3, c[0x0][0x358] ;  /* 0x0000d600c0047625 */ /* 0x002fe200078e0203 */
[----:B------:R-:W3:Y:S01]  /*0450*/  @P1 LDG.E R8, [R12.64] ;  /* 0x000000060c081981 */ /* 0x000ee2000c1e1900 */
[----:B------:R-:W-:-:S03]  /*0460*/  ISETP.NE.U32.AND P0, PT, RZ, c[0x0][0x360], PT ;  /* 0x0000d800ff007a0c */ /* 0x000fc60003f05070 */
[----:B------:R-:W4:Y:S01]  /*0470*/  @P3 LDG.E R166, [R4.64] ;  /* 0x0000000604a63981 */ /* 0x000f22000c1e1900 */
[----:B------:R-:W-:Y:S02]  /*0480*/  ISETP.NE.AND.EX P0, PT, RZ, c[0x0][0x364], PT, P0 ;  /* 0x0000d900ff007a0c */ /* 0x000fe40003f05300 */
[----:B------:R-:W-:-:S11]  /*0490*/  MOV R0, c[0x0][0x168] ;  /* 0x00005a0000007a02 */ /* 0x000fd60000000f00 */
[----:B------:R-:W-:-:S05]  /*04a0*/  @P0 IMAD.WIDE R14, R192, R3, c[0x0][0x360] ;  /* 0x0000d800c00e0625 */ /* 0x000fca00078e0203 */
[----:B------:R1:W5:Y:S04]  /*04b0*/  @P0 LDG.E R0, [R14.64] ;  /* 0x000000060e000981 */ /* 0x000368000c1e1900 */
[----:B------:R-:W1:Y:S01]  /*04c0*/  S2R R191, SR_CTAID.Y ;  /* 0x0000000000bf7919 */ /* 0x000e620000002600 */
[----:B------:R-:W-:Y:S02]  /*04d0*/  ULDC UR5, c[0x0][0x2ac] ;  /* 0x0000ab0000057ab9 */ /* 0x000fe40000000800 */
[----:B------:R-:W-:Y:S02]  /*04e0*/  ULDC UR4, c[0x0][0x1d0] ;  /* 0x0000740000047ab9 */ /* 0x000fe40000000800 */
[----:B------:R-:W-:Y:S01]  /*04f0*/  UIMAD UR4, UR5, UR4, URZ ;  /* 0x00000004050472a4 */ /* 0x000fe2000f8e023f */
[----:B------:R-:W-:-:S05]  /*0500*/  IMAD.MOV.U32 R188, RZ, RZ, c[0x0][0x228] ;  /* 0x00008a00ffbc7624 */ /* 0x000fca00078e00ff */
[----:B------:R-:W-:Y:S02]  /*0510*/  MOV R9, UR4 ;  /* 0x0000000400097c02 */ /* 0x000fe40008000f00 */
[----:B-1----:R-:W-:Y:S01]  /*0520*/  SHF.R.S32.HI R190, RZ, 0x1f, R191 ;  /* 0x0000001fffbe7819 */ /* 0x002fe200000114bf */
[----:B--2---:R-:W-:Y:S01]  /*0530*/  IMAD.IADD R6, R94, 0x1, R2 ;  /* 0x000000015e067824 */ /* 0x004fe200078e0202 */
[----:B------:R1:W-:Y:S04]  /*0540*/  STL [R1+0x48], R2 ;  /* 0x0000480201007387 */ /* 0x0003e80000100800 */
[----:B------:R1:W-:Y:S04]  /*0550*/  STL [R1+0x50], R6 ;  /* 0x0000500601007387 */ /* 0x0003e80000100800 */
[----:B---3--:R1:W-:Y:S04]  /*0560*/  STL [R1+0x4c], R8 ;  /* 0x00004c0801007387 */ /* 0x0083e80000100800 */
[----:B----4-:R1:W-:Y:S01]  /*0570*/  STL [R1+0x54], R166 ;  /* 0x000054a601007387 */ /* 0x0103e20000100800 */
[----:B------:R-:W-:Y:S05]  /*0580*/  @P0 BRA `(.L_x_2015) ;  /* 0x0000004000000947 */ /* 0x000fea0003800000 */
[----:B------:R-:W-:Y:S05]  /*0590*/  @!P1 BRA `(.L_x_2015) ;  /* 0x0000003000009947 */ /* 0x000fea0003800000 */
[----:B-----5:R-:W2:Y:S04]  /*05a0*/  LDG.E R0, [R12.64] ;  /* 0x000000060c007981 */ /* 0x020ea8000c1e1900 */
[----:B------:R-:W2:Y:S02]  /*05b0*/  LDG.E R7, [R12.64+0x4] ;  /* 0x000004060c077981 */ /* 0x000ea4000c1e1900 */
[----:B--2---:R-:W-:-:S05]  /*05c0*/  IADD3 R0, -R0, R7, RZ ;  /* 0x0000000700007210 */ /* 0x004fca0007ffe1ff */
.L_x_2015:
[----:B-----5:R2:W-:Y:S01]  /*05d0*/  STL [R1+0x58], R0 ;  /* 0x0000580001007387 */ /* 0x0205e20000100800 */
[----:B------:R-:W-:-:S04]  /*05e0*/  ISETP.NE.U32.AND P0, PT, RZ, c[0x0][0x368], PT ;  /* 0x0000da00ff007a0c */ /* 0x000fc80003f05070 */
[----:B------:R-:W-:-:S13]  /*05f0*/  ISETP.NE.AND.EX P0, PT, RZ, c[0x0][0x36c], PT, P0 ;  /* 0x0000db00ff007a0c */ /* 0x000fda0003f05300 */
[----:B------:R-:W-:Y:S05]  /*0600*/  @!P0 BRA `(.L_x_2016) ;  /* 0x0000003000008947 */ /* 0x000fea0003800000 */
[----:B-1----:R-:W-:-:S05]  /*0610*/  IMAD.WIDE R6, R192, R3, c[0x0][0x368] ;  /* 0x0000da00c0067625 */ /* 0x002fca00078e0203 */
[----:B------:R1:W5:Y:S01]  /*0620*/  LDG.E R9, [R6.64] ;  /* 0x0000000606097981 */ /* 0x000362000c1e1900 */
[----:B------:R-:W-:Y:S05]  /*0630*/  BRA `(.L_x_2017) ;  /* 0x0000004000007947 */ /* 0x000fea0003800000 */
.L_x_2016:
[----:B------:R-:W-:Y:S05]  /*0640*/  @!P2 BRA `(.L_x_2017) ;  /* 0x000000300000a947 */ /* 0x000fea0003800000 */
[----:B------:R-:W3:Y:S04]  /*0650*/  LDG.E R9, [R10.64] ;  /* 0x000000060a097981 */ /* 0x000ee8000c1e1900 */
[----:B-1----:R-:W3:Y:S02]  /*0660*/  LDG.E R6, [R10.64+0x4] ;  /* 0x000004060a067981 */ /* 0x002ee4000c1e1900 */
[----:B---3--:R-:W-:Y:S02]  /*0670*/  IADD3 R9, -R9, R6, RZ ;  /* 0x0000000609097210 */ /* 0x008fe40007ffe1ff */
.L_x_2017:
[----:B------:R-:W-:Y:S01]  /*0680*/  ISETP.NE.U32.AND P0, PT, RZ, c[0x0][0x378], PT ;  /* 0x0000de00ff007a0c */ /* 0x000fe20003f05070 */
[----:B-1----:R1:W3:Y:S03]  /*0690*/  @P3 LDG.E R6, [R4.64] ;  /* 0x0000000604063981 */ /* 0x0022e6000c1e1900 */
[----:B------:R-:W-:Y:S01]  /*06a0*/  ISETP.NE.AND.EX P0, PT, RZ, c[0x0][0x37c], PT, P0 ;  /* 0x0000df00ff007a0c */ /* 0x000fe20003f05300 */
[----:B------:R1:W3:Y:S01]  /*06b0*/  @P3 LDG.E R11, [R4.64+0x4] ;  /* 0x00000406040b3981 */ /* 0x0002e2000c1e1900 */
[----:B-----5:R-:W-:-:S11]  /*06c0*/  IMAD.MOV.U32 R154, RZ, RZ, R9 ;  /* 0x000000ffff9a7224 */ /* 0x020fd600078e0009 */
[----:B------:R-:W-:-:S05]  /*06d0*/  @P0 IMAD.WIDE R12, R192, R3, c[0x0][0x378] ;  /* 0x0000de00c00c0625 */ /* 0x000fca00078e0203 */
[----:B------:R-:W4:Y:S01]  /*06e0*/  @P0 LDG.E R154, [R12.64] ;  /* 0x000000060c9a0981 */ /* 0x000f22000c1e1900 */
[----:B------:R-:W-:-:S05]  /*06f0*/  IMAD.MOV.U32 R7, RZ, RZ, c[0x0][0x2c4] ;  /* 0x0000b100ff077624 */ /* 0x000fca00078e00ff */
[----:B------:R-:W-:Y:S02]  /*0700*/  ISETP.NE.AND P1, PT, R7, 0x1, PT ;  /* 0x000000010700780c */ /* 0x000fe40003f25270 */
[----:B------:R-:W-:Y:S01]  /*0710*/  IADD3 R8, R83, 0x7f, RZ ;  /* 0x0000007f53087810 */ /* 0x000fe20007ffe0ff */
[----:B------:R-:W-:-:S10]  /*0720*/  IMAD.IADD R2, R9, 0x1, -R2 ;  /* 0x0000000109027824 */ /* 0x000fd400078e0a02 */
[----:B-1----:R-:W-:Y:S01]  /*0730*/  @P1 IMAD.HI.U32 R4, R8, c[0x0][0x2c8], RZ ;  /* 0x0000b20008041a27 */ /* 0x002fe200078e00ff */
[----:B------:R1:W-:Y:S04]  /*0740*/  STL [R1+0x5c], R2 ;  /* 0x00005c0201007387 */ /* 0x0003e80000100800 */
[----:B------:R-:W-:Y:S01]  /*0750*/  @P1 SHF.R.U32.HI R8, RZ, c[0x0][0x2cc], R4 ;  /* 0x0000b300ff081a19 */ /* 0x000fe20000011604 */
[----:B------:R-:W-:-:S05]  /*0760*/  IMAD.MOV.U32 R4, RZ, RZ, c[0x0][0x32c] ;  /* 0x0000cb00ff047624 */ /* 0x000fca00078e00ff */
[----:B------:R-:W-:Y:S01]  /*0770*/  ISETP.GE.AND P2, PT, R4, 0x1, PT ;  /* 0x000000010400780c */ /* 0x000fe20003f46270 */
[----:B---3--:R-:W-:-:S04]  /*0780*/  @P3 IMAD.IADD R188, R11, 0x1, -R6 ;  /* 0x000000010bbc3824 */ /* 0x008fc800078e0a06 */
[----:B------:R-:W-:-:S05]  /*0790*/  IMAD.IADD R189, R2, 0x1, R188 ;  /* 0x0000000102bd7824 */ /* 0x000fca00078e02bc */
[----:B------:R1:W-:Y:S04]  /*07a0*/  STL.64 [R1+0x60], R188 ;  /* 0x000060bc01007387 */ /* 0x0003e80000100a00 */
[----:B----4-:R1:W-:Y:S01]  /*07b0*/  STL [R1+0x68], R154 ;  /* 0x0000689a01007387 */ /* 0x0103e20000100800 */
[----:B------:R-:W-:Y:S02]  /*07c0*/  IADD3 R6, R189, 0x3f, RZ ;  /* 0x0000003fbd067810 */ /* 0x000fe40007ffe0ff */
[----:B------:R-:W-:Y:S02]  /*07d0*/  IADD3 R7, R8, 0x1, R189 ;  /* 0x0000000108077810 */ /* 0x000fe40007ffe0bd */
[----:B------:R-:W-:-:S03]  /*07e0*/  SHF.R.S32.HI R5, RZ, 0x1f, R6 ;  /* 0x0000001fff057819 */ /* 0x000fc60000011406 */
[----:B------:R-:W-:Y:S01]  /*07f0*/  IMAD.IADD R7, R7, 0x1, -R0 ;  /* 0x0000000107077824 */ /* 0x000fe200078e0a00 */
[----:B------:R-:W-:-:S04]  /*0800*/  LEA.HI R5, R5, R6, RZ, 0x6 ;  /* 0x0000000605057211 */ /* 0x000fc800078f30ff */
[----:B------:R-:W-:Y:S02]  /*0810*/  SHF.R.S32.HI R160, RZ, 0x6, R5 ;  /* 0x00000006ffa07819 */ /* 0x000fe40000011405 */
        /* <DEDUP_REMOVED lines=11> */
.L_x_2019:
[----:B------:R-:W-:-:S13]  /*08d0*/  ISETP.NE.AND P0, PT, R4, 0x1, PT ;  /* 0x000000010400780c */ /* 0x000fda0003f05270 */
[----:B------:R-:W-:-:S05]  /*08e0*/  @P0 IMAD.HI.U32 R7, R5, c[0x0][0x330], RZ ;  /* 0x0000cc0005070a27 */ /* 0x000fca00078e00ff */
[----:B------:R-:W-:-:S05]  /*08f0*/  @P0 SHF.R.U32.HI R5, RZ, c[0x0][0x334], R7 ;  /* 0x0000cd00ff050a19 */ /* 0x000fca0000011607 */
.L_x_2020:
[----:B------:R-:W-:-:S05]  /*0900*/  IMAD R5, R5, R4, c[0x0][0x32c] ;  /* 0x0000cb0005057624 */ /* 0x000fca00078e0204 */
[----:B------:R-:W-:Y:S02]  /*0910*/  IMNMX R6, R6, R5, PT ;  /* 0x0000000506067217 */ /* 0x000fe40003800200 */
.L_x_2018:
        /* <DEDUP_REMOVED lines=14> */
.L_x_2022:
[----:B------:R-:W-:-:S13]  /*0a00*/  ISETP.NE.AND P0, PT, R4, 0x1, PT ;  /* 0x000000010400780c */ /* 0x000fda0003f05270 */
[----:B------:R-:W-:-:S05]  /*0a10*/  @P0 IMAD.HI.U32 R4, R5, c[0x0][0x330], RZ ;  /* 0x0000cc0005040a27 */ /* 0x000fca00078e00ff */
[----:B------:R-:W-:-:S05]  /*0a20*/  @P0 SHF.R.U32.HI R5, RZ, c[0x0][0x334], R4 ;  /* 0x0000cd00ff050a19 */ /* 0x000fca0000011604 */
.L_x_2023:
[----:B------:R-:W-:-:S05]  /*0a30*/  IMAD R4, R5, c[0x0][0x32c], RZ ;  /* 0x0000cb0005047a24 */ /* 0x000fca00078e02ff */
[----:B------:R-:W-:Y:S02]  /*0a40*/  IMNMX R7, R7, R4, !PT ;  /* 0x0000000407077217 */ /* 0x000fe40007800200 */
.L_x_2021:
        /* <DEDUP_REMOVED lines=12> */
[----:B------:R-:W-:-:S04]  /*0b10*/  IMNMX R5, R5, R188, PT ;  /* 0x000000bc05057217 */ /* 0x000fc80003800200 */
[----:B------:R-:W-:Y:S02]  /*0b20*/  ISETP.GT.AND P0, PT, R5, R86, PT ;  /* 0x000000560500720c */ /* 0x000fe40003f04270 */
[----:B------:R-:W-:-:S11]  /*0b30*/  SHF.R.U32.HI R86, RZ, 0x6, R86 ;  /* 0x00000006ff567819 */ /* 0x000fd60000011656 */
[----:B------:R-:W-:Y:S01]  /*0b40*/  @P0 IADD3 R7, R5, 0x3f, RZ ;  /* 0x0000003f05070810 */ /* 0x000fe20007ffe0ff */
[----:B------:R-:W-:-:S03]  /*0b50*/  IMAD.MOV.U32 R5, RZ, RZ, R86 ;  /* 0x000000ffff057224 */ /* 0x000fc600078e0056 */
[----:B-1----:R-:W-:-:S04]  /*0b60*/  @P0 SHF.R.S32.HI R2, RZ, 0x1f, R7 ;  /* 0x0000001fff020819 */ /* 0x002fc80000011407 */
[----:B------:R-:W-:-:S04]  /*0b70*/  @P0 LEA.HI R2, R2, R7, RZ, 0x6 ;  /* 0x0000000702020211 */ /* 0x000fc800078f30ff */
[----:B------:R-:W-:-:S04]  /*0b80*/  @P0 SHF.R.S32.HI R5, RZ, 0x6, R2 ;  /* 0x00000006ff050819 */ /* 0x000fc80000011402 */
[----:B------:R-:W-:-:S13]  /*0b90*/  ISETP.GT.AND P0, PT, R5, R86, PT ;  /* 0x000000560500720c */ /* 0x000fda0003f04270 */
[----:B------:R-:W-:Y:S05]  /*0ba0*/  @!P0 BRA `(.L_x_2024) ;  /* 0x0000569000008947 */ /* 0x000fea0003800000 */
[----:B------:R-:W-:-:S04]  /*0bb0*/  ISETP.NE.U32.AND P0, PT, RZ, c[0x0][0x340], PT ;  /* 0x0000d000ff007a0c */ /* 0x000fc80003f05070 */
[----:B------:R-:W-:-:S13]  /*0bc0*/  ISETP.NE.AND.EX P2, PT, RZ, c[0x0][0x344], PT, P0 ;  /* 0x0000d100ff007a0c */ /* 0x000fda0003f45300 */
[----:B------:R-:W-:-:S06]  /*0bd0*/  @P2 IMAD.WIDE R152, R192, R3, c[0x0][0x340] ;  /* 0x0000d000c0982625 */ /* 0x000fcc00078e0203 */
[----:B------:R-:W3:Y:S01]  /*0be0*/  @P2 LDG.E R152, [R152.64] ;  /* 0x0000000698982981 */ /* 0x000ee2000c1e1900 */
        /* <DEDUP_REMOVED lines=8> */
[----:B------:R-:W-:Y:S01]  /*0c70*/  LOP3.LUT R5, R100, 0x1ffffff8, RZ, 0xc0, !PT ;  /* 0x1ffffff864057812 */ /* 0x000fe200078ec0ff */
[----:B------:R-:W-:Y:S01]  /*0c80*/  IMAD.MOV.U32 R116, RZ, RZ, 0x5 ;  /* 0x00000005ff747424 */ /* 0x000fe200078e00ff */
[----:B------:R-:W-:Y:S01]  /*0c90*/  SHF.R.S32.HI R100, RZ, 0x3, R100 ;  /* 0x00000003ff647819 */ /* 0x000fe20000011464 */
[----:B------:R-:W-:Y:S01]  /*0ca0*/  IMAD.WIDE.U32 R170, R191, c[0x0][0x1e8], RZ ;  /* 0x00007a00bfaa7a25 */ /* 0x000fe200078e00ff */
[----:B------:R-:W-:Y:S01]  /*0cb0*/  SHF.L.U64.HI R102, R117, R106, c[0x0][0x23c] ;  /* 0x00008f0075667619 */ /* 0x000fe2000001026a */
[----:B------:R-:W-:Y:S01]  /*0cc0*/  ULDC.U8 UR4, c[0x0][0x298] ;  /* 0x0000a60000047ab9 */ /* 0x000fe20000000000 */
[----:B------:R-:W-:Y:S01]  /*0cd0*/  LEA.HI R8, R3, R84, RZ, 0x2 ;  /* 0x0000005403087211 */ /* 0x000fe200078f10ff */
[----:B------:R-:W-:Y:S01]  /*0ce0*/  IMAD.IADD R26, R84, 0x1, -R5 ;  /* 0x00000001541a7824 */ /* 0x000fe200078e0a05 */
[----:B------:R-:W-:Y:S01]  /*0cf0*/  SEL R162, R192, RZ, !P3 ;  /* 0x000000ffc0a27207 */ /* 0x000fe20005800000 */
[----:B------:R-:W-:Y:S01]  /*0d00*/  IMAD.SHL.U32 R7, R100, 0x40, RZ ;  /* 0x0000004064077824 */ /* 0x000fe200078e00ff */
[----:B------:R-:W-:Y:S01]  /*0d10*/  LOP3.LUT R11, R8, 0xfffffffc, RZ, 0xc0, !PT ;  /* 0xfffffffc080b7812 */ /* 0x000fe200078ec0ff */
[----:B--2---:R-:W-:Y:S01]  /*0d20*/  IMAD R0, R102, R141, RZ ;  /* 0x0000008d66007224 */ /* 0x004fe200078e02ff */
[----:B------:R-:W-:Y:S01]  /*0d30*/  SHF.R.S32.HI R147, RZ, 0x2, R8 ;  /* 0x00000002ff937819 */ /* 0x000fe20000011408 */
[----:B------:R-:W-:Y:S01]  /*0d40*/  IMAD.SHL.U32 R26, R26, 0x8, RZ ;  /* 0x000000081a1a7824 */ /* 0x000fe200078e00ff */
[----:B------:R-:W-:Y:S01]  /*0d50*/  LOP3.LUT R7, R7, 0x1c0, RZ, 0xc0, !PT ;  /* 0x000001c007077812 */ /* 0x000fe200078ec0ff */
[----:B------:R-:W-:Y:S01]  /*0d60*/  IMAD R5, R141, -0x40, -R100 ;  /* 0xffffffc08d057824 */ /* 0x000fe200078e0a64 */
[----:B------:R-:W-:Y:S01]  /*0d70*/  SHF.R.S32.HI R20, RZ, 0x1f, R147 ;  /* 0x0000001fff147819 */ /* 0x000fe20000011493 */
[----:B------:R-:W-:Y:S01]  /*0d80*/  IMAD R9, R2, R103, R0 ;  /* 0x0000006702097224 */ /* 0x000fe200078e0200 */
[----:B------:R-:W-:Y:S01]  /*0d90*/  IADD3 R0, R26, 0x40, RZ ;  /* 0x000000401a007810 */ /* 0x000fe20007ffe0ff */
[----:B------:R-:W-:Y:S01]  /*0da0*/  IMAD.IADD R5, R5, 0x1, R188 ;  /* 0x0000000105057824 */ /* 0x000fe200078e02bc */
[--C-:B------:R-:W-:Y:S01]  /*0db0*/  LOP3.LUT R2, R7, 0x38, R26.reuse, 0xf8, !PT ;  /* 0x0000003807027812 */ /* 0x100fe200078ef81a */
[----:B------:R-:W-:Y:S01]  /*0dc0*/  IMAD.IADD R138, R84, 0x1, -R11 ;  /* 0x00000001548a7824 */ /* 0x000fe200078e0a0b */
[----:B------:R-:W-:Y:S01]  /*0dd0*/  SHF.R.U32.HI R7, RZ, 0x3, R7 ;  /* 0x00000003ff077819 */ /* 0x000fe20000011607 */
[----:B------:R-:W-:Y:S01]  /*0de0*/  IMAD R156, R20, c[0x0][0x280], RZ ;  /* 0x0000a000149c7a24 */ /* 0x000fe200078e02ff */
[----:B------:R-:W-:Y:S01]  /*0df0*/  ISETP.GE.AND P6, PT, R0, c[0x0][0x1d4], PT ;  /* 0x0000750000007a0c */ /* 0x000fe20003fc6270 */
[----:B------:R-:W-:Y:S01]  /*0e00*/  IMAD R0, R190, c[0x0][0x240], RZ ;  /* 0x00009000be007a24 */ /* 0x000fe200078e02ff */
[--C-:B------:R-:W-:Y:S01]  /*0e10*/  SHF.R.S32.HI R27, RZ, 0x1f, R26.reuse ;  /* 0x0000001fff1b7819 */ /* 0x100fe2000001141a */
[C---:B------:R-:W-:Y:S01]  /*0e20*/  IMAD.SHL.U32 R18, R138.reuse, 0x4, RZ ;  /* 0x000000048a127824 */ /* 0x040fe200078e00ff */
[C---:B------:R-:W-:Y:S01]  /*0e30*/  ISETP.GE.AND P1, PT, R5.reuse, 0x1, PT ;  /* 0x000000010500780c */ /* 0x040fe20003f26270 */
[----:B------:R-:W-:Y:S01]  /*0e40*/  IMAD.SHL.U32 R16, R138, 0x8, RZ ;  /* 0x000000088a107824 */ /* 0x000fe200078e00ff */
[----:B------:R-:W-:Y:S01]  /*0e50*/  ISETP.GT.AND P0, PT, R5, 0x20, PT ;  /* 0x000000200500780c */ /* 0x000fe20003f04270 */
[----:B------:R-:W-:Y:S01]  /*0e60*/  IMAD.WIDE.U32 R164, R191, c[0x0][0x240], R26 ;  /* 0x00009000bfa47a25 */ /* 0x000fe200078e001a */
[----:B------:R-:W-:-:S02]  /*0e70*/  SHF.R.S32.HI R5, RZ, 0x1f, R192 ;  /* 0x0000001fff057819 */ /* 0x000fc400000114c0 */
[----:B------:R-:W-:Y:S01]  /*0e80*/  LOP3.LUT R2, R2, R7, RZ, 0x3c, !PT ;  /* 0x0000000702027212 */ /* 0x000fe200078e3cff */
[----:B------:R-:W-:Y:S01]  /*0e90*/  IMAD R7, R191, c[0x0][0x244], R0 ;  /* 0x00009100bf077a24 */ /* 0x000fe200078e0200 */
[----:B------:R-:W-:Y:S01]  /*0ea0*/  SEL R99, R5, RZ, !P3 ;  /* 0x000000ff05637207 */ /* 0x000fe20005800000 */
[----:B------:R-:W-:Y:S01]  /*0eb0*/  IMAD R156, R147, c[0x0][0x284], R156 ;  /* 0x0000a100939c7a24 */ /* 0x000fe200078e029c */
[----:B------:R-:W-:Y:S01]  /*0ec0*/  SHF.R.S32.HI R19, RZ, 0x1f, R18 ;  /* 0x0000001fff137819 */ /* 0x000fe20000011412 */
[----:B------:R-:W-:Y:S01]  /*0ed0*/  IMAD.IADD R165, R165, 0x1, R7 ;  /* 0x00000001a5a57824 */ /* 0x000fe200078e0207 */
[----:B------:R-:W-:Y:S01]  /*0ee0*/  SHF.R.S32.HI R7, RZ, 0x1f, R166 ;  /* 0x0000001fff077819 */ /* 0x000fe200000114a6 */
[----:B------:R-:W-:Y:S01]  /*0ef0*/  IMAD R13, R99, c[0x0][0x248], RZ ;  /* 0x00009200630d7a24 */ /* 0x000fe200078e02ff */
[----:B------:R-:W-:Y:S01]  /*0f00*/  IADD3 R166, P3, R100, R166, RZ ;  /* 0x000000a664a67210 */ /* 0x000fe20007f7e0ff */
[----:B------:R-:W-:Y:S01]  /*0f10*/  IMAD.WIDE.U32 R164, R162, c[0x0][0x248], R164 ;  /* 0x00009200a2a47a25 */ /* 0x000fe200078e00a4 */
[----:B------:R-:W-:-:S02]  /*0f20*/  SHF.R.S32.HI R17, RZ, 0x1f, R16 ;  /* 0x0000001fff117819 */ /* 0x000fc40000011410 */
[----:B------:R-:W-:Y:S01]  /*0f30*/  LEA.HI.X.SX32 R167, R100, R7, 0x1, P3 ;  /* 0x0000000764a77211 */ /* 0x000fe200018f0eff */
[----:B------:R-:W-:Y:S01]  /*0f40*/  IMAD R13, R162, c[0x0][0x24c], R13 ;  /* 0x00009300a20d7a24 */ /* 0x000fe200078e020d */
[----:B------:R-:W-:Y:S01]  /*0f50*/  LEA.HI R139, R3, R84, RZ, 0x6 ;  /* 0x00000054038b7211 */ /* 0x000fe200078f30ff */
[----:B------:R-:W-:Y:S01]  /*0f60*/  IMAD.WIDE.U32 R160, R147, c[0x0][0x280], R18 ;  /* 0x0000a00093a07a25 */ /* 0x000fe200078e0012 */
[C---:B------:R-:W-:Y:S02]  /*0f70*/  IADD3 R0, R26.reuse, 0x80, RZ ;  /* 0x000000801a007810 */ /* 0x040fe40007ffe0ff */
[----:B------:R-:W-:Y:S01]  /*0f80*/  SHF.L.U64.HI R116, R117, R116, c[0x0][0x23c] ;  /* 0x00008f0075747619 */ /* 0x000fe20000010274 */
[----:B------:R-:W-:Y:S01]  /*0f90*/  IMAD.IADD R165, R165, 0x1, R13 ;  /* 0x00000001a5a57824 */ /* 0x000fe200078e020d */
[----:B------:R-:W-:Y:S01]  /*0fa0*/  ISETP.GE.AND P4, PT, R26, c[0x0][0x1d4], PT ;  /* 0x000075001a007a0c */ /* 0x000fe20003f86270 */
[----:B------:R-:W-:Y:S01]  /*0fb0*/  IMAD R173, R167, c[0x0][0x238], RZ ;  /* 0x00008e00a7ad7a24 */ /* 0x000fe200078e02ff */
[----:B------:R-:W-:Y:S01]  /*0fc0*/  ISETP.GE.AND P5, PT, R0, c[0x0][0x1d4], PT ;  /* 0x0000750000007a0c */ /* 0x000fe20003fa6270 */
[----:B------:R-:W-:Y:S01]  /*0fd0*/  IMAD.WIDE.U32 R164, R166, c[0x0][0x238], R164 ;  /* 0x00008e00a6a47a25 */ /* 0x000fe200078e00a4 */
[----:B------:R-:W-:-:S02]  /*0fe0*/  IADD3 R12, R18, 0x40, RZ ;  /* 0x00000040120c7810 */ /* 0x000fc40007ffe0ff */
[----:B------:R-:W-:Y:S01]  /*0ff0*/  ISETP.GE.AND P3, PT, R16, c[0x0][0x27c], PT ;  /* 0x00009f0010007a0c */ /* 0x000fe20003f66270 */
[----:B------:R-:W-:Y:S01]  /*1000*/  IMAD R173, R166, c[0x0][0x23c], R173 ;  /* 0x00008f00a6ad7a24 */ /* 0x000fe200078e02ad */
[----:B------:R-:W-:Y:S01]  /*1010*/  SHF.R.S32.HI R8, RZ, 0x1f, R8 ;  /* 0x0000001fff087819 */ /* 0x000fe20000011408 */
[----:B------:R-:W-:Y:S01]  /*1020*/  IMAD.WIDE.U32 R6, R147, c[0x0][0x280], R16 ;  /* 0x0000a00093067a25 */ /* 0x000fe200078e0010 */
[----:B------:R-:W-:Y:S02]  /*1030*/  P2R R150, PR, RZ, 0x8 ;  /* 0x00000008ff967803 */ /* 0x000fe40000000000 */
[----:B------:R-:W-:Y:S01]  /*1040*/  LEA.HI R8, R8, R147, RZ, 0x3 ;  /* 0x0000009308087211 */ /* 0x000fe200078f18ff */
[----:B------:R-:W-:Y:S01]  /*1050*/  IMAD.IADD R173, R165, 0x1, R173 ;  /* 0x00000001a5ad7824 */ /* 0x000fe200078e02ad */
[----:B------:R-:W-:Y:S01]  /*1060*/  IADD3 R14, R18, 0x20, RZ ;  /* 0x00000020120e7810 */ /* 0x000fe20007ffe0ff */
[----:B------:R-:W-:Y:S01]  /*1070*/  IMAD.MOV.U32 R172, RZ, RZ, R164 ;  /* 0x000000ffffac7224 */ /* 0x000fe200078e00a4 */
[----:B------:R-:W-:Y:S01]  /*1080*/  LOP3.LUT R8, R8, 0xfffffff8, RZ, 0xc0, !PT ;  /* 0xfffffff808087812 */ /* 0x000fe200078ec0ff */
[----:B------:R-:W-:Y:S01]  /*1090*/  IMAD.IADD R161, R161, 0x1, R156 ;  /* 0x00000001a1a17824 */ /* 0x000fe200078e029c */
[----:B------:R-:W-:Y:S01]  /*10a0*/  LEA.HI R142, R3, R84, RZ, 0x5 ;  /* 0x00000054038e7211 */ /* 0x000fe200078f28ff */
[----:B------:R-:W-:Y:S01]  /*10b0*/  IMAD.IADD R157, R156, 0x1, R7 ;  /* 0x000000019c9d7824 */ /* 0x000fe200078e0207 */
[C---:B------:R-:W-:Y:S01]  /*10c0*/  IADD3 R146, R16.reuse, 0x60, RZ ;  /* 0x0000006010927810 */ /* 0x040fe20007ffe0ff */
[----:B------:R-:W-:Y:S01]  /*10d0*/  IMAD.MOV.U32 R156, RZ, RZ, R6 ;  /* 0x000000ffff9c7224 */ /* 0x000fe200078e0006 */
[C---:B------:R-:W-:Y:S01]  /*10e0*/  IADD3 R145, R16.reuse, 0x80, RZ ;  /* 0x0000008010917810 */ /* 0x040fe20007ffe0ff */
[----:B------:R-:W-:Y:S01]  /*10f0*/  IMAD.WIDE.U32 R6, R141, R103, R172 ;  /* 0x000000678d067225 */ /* 0x000fe200078e00ac */
[----:B------:R-:W-:-:S02]  /*1100*/  IADD3 R144, R16, 0xa0, RZ ;  /* 0x000000a010907810 */ /* 0x000fc40007ffe0ff */
[----:B------:R-:W-:Y:S01]  /*1110*/  SHF.R.S32.HI R95, RZ, 0x1f, R154 ;  /* 0x0000001fff5f7819 */ /* 0x000fe2000001149a */
[----:B------:R-:W-:Y:S01]  /*1120*/  IMAD.SHL.U32 R139, R139, 0x8, RZ ;  /* 0x000000088b8b7824 */ /* 0x000fe200078e00ff */
[----:B------:R-:W-:Y:S01]  /*1130*/  SHF.R.S32.HI R135, RZ, 0x1f, R146 ;  /* 0x0000001fff877819 */ /* 0x000fe20000011492 */
[----:B------:R-:W-:Y:S01]  /*1140*/  IMAD.IADD R9, R7, 0x1, R9 ;  /* 0x0000000107097824 */ /* 0x000fe200078e0209 */
[----:B------:R-:W-:Y:S01]  /*1150*/  SHF.R.S32.HI R130, RZ, 0x1f, R145 ;  /* 0x0000001fff827819 */ /* 0x000fe20000011491 */
[----:B------:R-:W-:Y:S01]  /*1160*/  IMAD.SHL.U32 R117, R117, 0x20, RZ ;  /* 0x0000002075757824 */ /* 0x000fe200078e00ff */
[----:B------:R-:W-:Y:S01]  /*1170*/  LOP3.LUT R139, R2, 0xfffffe00, R139, 0xf8, !PT ;  /* 0xfffffe00028b7812 */ /* 0x000fe200078ef88b */
[----:B------:R-:W-:Y:S01]  /*1180*/  IMAD R0, R190, c[0x0][0x260], RZ ;  /* 0x00009800be007a24 */ /* 0x000fe200078e02ff */
[----:B------:R-:W-:Y:S01]  /*1190*/  SHF.R.S32.HI R129, RZ, 0x1f, R144 ;  /* 0x0000001fff817819 */ /* 0x000fe20000011490 */
[----:B------:R-:W-:Y:S01]  /*11a0*/  IMAD R20, R20, c[0x0][0x290], RZ ;  /* 0x0000a40014147a24 */ /* 0x000fe200078e02ff */
[----:B------:R-:W-:Y:S01]  /*11b0*/  LEA.HI R135, R135, R146, RZ, 0x3 ;  /* 0x0000009287877211 */ /* 0x000fe200078f18ff */
[----:B------:R-:W-:Y:S01]  /*11c0*/  IMAD R15, R191, c[0x0][0x264], R0 ;  /* 0x00009900bf0f7a24 */ /* 0x000fe200078e0200 */
[----:B------:R-:W-:Y:S01]  /*11d0*/  LEA.HI R130, R130, R145, RZ, 0x3 ;  /* 0x0000009182827211 */ /* 0x000fe200078f18ff */
[----:B------:R-:W-:Y:S01]  /*11e0*/  IMAD.SHL.U32 R139, R139, 0x2, RZ ;  /* 0x000000028b8b7824 */ /* 0x000fe200078e00ff */
[----:B------:R-:W-:Y:S01]  /*11f0*/  LEA.HI R129, R129, R144, RZ, 0x3 ;  /* 0x0000009081817211 */ /* 0x000fe200078f18ff */
[----:B------:R-:W-:Y:S01]  /*1200*/  IMAD R20, R147, c[0x0][0x294], R20 ;  /* 0x0000a50093147a24 */ /* 0x000fe200078e0214 */
[----:B------:R-:W-:Y:S01]  /*1210*/  LOP3.LUT R135, R135, 0xfffffff8, RZ, 0xc0, !PT ;  /* 0xfffffff887877812 */ /* 0x000fe200078ec0ff */
[----:B------:R-:W-:Y:S01]  /*1220*/  IMAD.WIDE.U32 R158, R147, c[0x0][0x290], R18 ;  /* 0x0000a400939e7a25 */ /* 0x000fe200078e0012 */
[----:B------:R-:W-:-:S02]  /*1230*/  LOP3.LUT R130, R130, 0xfffffff8, RZ, 0xc0, !PT ;  /* 0xfffffff882827812 */ /* 0x000fc400078ec0ff */
[----:B------:R-:W-:Y:S01]  /*1240*/  LOP3.LUT R129, R129, 0xfffffff8, RZ, 0xc0, !PT ;  /* 0xfffffff881817812 */ /* 0x000fe200078ec0ff */
[----:B------:R-:W-:Y:S01]  /*1250*/  IMAD.WIDE.U32 R10, R147, c[0x0][0x290], R16 ;  /* 0x0000a400930a7a25 */ /* 0x000fe200078e0010 */
[----:B------:R-:W-:Y:S02]  /*1260*/  P2R R151, PR, RZ, 0x10 ;  /* 0x00000010ff977803 */ /* 0x000fe40000000000 */
[----:B------:R-:W-:Y:S01]  /*1270*/  IADD3 R13, R18, 0x30, RZ ;  /* 0x00000030120d7810 */ /* 0x000fe20007ffe0ff */
[----:B------:R-:W-:Y:S01]  /*1280*/  IMAD.IADD R159, R159, 0x1, R20 ;  /* 0x000000019f9f7824 */ /* 0x000fe200078e0214 */
[----:B------:R-:W-:Y:S01]  /*1290*/  SHF.R.S32.HI R120, RZ, 0x1f, R135 ;  /* 0x0000001fff787819 */ /* 0x000fe20000011487 */
[----:B------:R-:W-:Y:S01]  /*12a0*/  IMAD.IADD R21, R20, 0x1, R11 ;  /* 0x0000000114157824 */ /* 0x000fe200078e020b */
[C---:B------:R-:W-:Y:S01]  /*12b0*/  IADD3 R11, R18.reuse, 0x50, RZ ;  /* 0x00000050120b7810 */ /* 0x040fe20007ffe0ff */
[----:B------:R-:W-:Y:S01]  /*12c0*/  IMAD.MOV.U32 R20, RZ, RZ, R10 ;  /* 0x000000ffff147224 */ /* 0x000fe200078e000a */
[----:B------:R-:W-:Y:S01]  /*12d0*/  SHF.R.S32.HI R119, RZ, 0x1f, R130 ;  /* 0x0000001fff777819 */ /* 0x000fe20000011482 */
[----:B------:R-:W-:Y:S01]  /*12e0*/  IMAD.IADD R10, R18, 0x1, R14 ;  /* 0x00000001120a7824 */ /* 0x000fe200078e020e */
[----:B------:R-:W-:Y:S01]  /*12f0*/  SHF.R.S32.HI R118, RZ, 0x1f, R129 ;  /* 0x0000001fff767819 */ /* 0x000fe20000011481 */
[----:B------:R-:W-:-:S02]  /*1300*/  IMAD.IADD R143, R147, 0x1, -R8 ;  /* 0x00000001938f7824 */ /* 0x000fc400078e0a08 */
[----:B------:R-:W-:Y:S01]  /*1310*/  IMAD.SHL.U32 R142, R142, 0x10, RZ ;  /* 0x000000108e8e7824 */ /* 0x000fe200078e00ff */
[----:B------:R-:W-:Y:S01]  /*1320*/  SHF.R.S32.HI R137, RZ, 0x1f, R10 ;  /* 0x0000001fff897819 */ /* 0x000fe2000001140a */
[----:B------:R-:W-:Y:S02]  /*1330*/  IMAD R8, R190, c[0x0][0x1e8], RZ ;  /* 0x00007a00be087a24 */ /* 0x000fe400078e02ff */
[----:B------:R-:W-:Y:S01]  /*1340*/  IMAD.WIDE.U32 R26, R191, c[0x0][0x260], R26 ;  /* 0x00009800bf1a7a25 */ /* 0x000fe200078e001a */
[----:B------:R-:W-:Y:S02]  /*1350*/  LOP3.LUT R142, R142, 0xfffffe00, RZ, 0xc0, !PT ;  /* 0xfffffe008e8e7812 */ /* 0x000fe400078ec0ff */
[----:B------:R-:W-:Y:S01]  /*1360*/  LEA.HI R137, R137, R10, RZ, 0x3 ;  /* 0x0000000a89897211 */ /* 0x000fe200078f18ff */
[----:B------:R-:W-:Y:S02]  /*1370*/  IMAD R3, R95, c[0x0][0x280], RZ ;  /* 0x0000a0005f037a24 */ /* 0x000fe400078e02ff */
[----:B------:R-:W-:Y:S01]  /*1380*/  IMAD.MOV.U32 R87, RZ, RZ, c[0x0][0x27c] ;  /* 0x00009f00ff577624 */ /* 0x000fe200078e00ff */
[----:B------:R-:W-:Y:S01]  /*1390*/  LOP3.LUT R137, R137, 0xfffffff8, RZ, 0xc0, !PT ;  /* 0xfffffff889897812 */ /* 0x000fe200078ec0ff */
[----:B------:R-:W-:-:S02]  /*13a0*/  IMAD R99, R99, c[0x0][0x268], RZ ;  /* 0x00009a0063637a24 */ /* 0x000fc400078e02ff */
[----:B------:R-:W-:Y:S01]  /*13b0*/  IMAD R95, R95, c[0x0][0x290], RZ ;  /* 0x0000a4005f5f7a24 */ /* 0x000fe200078e02ff */
[----:B------:R-:W-:Y:S01]  /*13c0*/  SHF.R.S32.HI R122, RZ, 0x1f, R137 ;  /* 0x0000001fff7a7819 */ /* 0x000fe20000011489 */
[----:B------:R-:W-:Y:S02]  /*13d0*/  IMAD.MOV.U32 R101, RZ, RZ, c[0x0][0x2b8] ;  /* 0x0000ae00ff657624 */ /* 0x000fe400078e00ff */
[----:B------:R-:W-:Y:S01]  /*13e0*/  IMAD.IADD R27, R27, 0x1, R15 ;  /* 0x000000011b1b7824 */ /* 0x000fe200078e020f */
[----:B------:R-:W-:Y:S01]  /*13f0*/  IADD3 R15, R18, 0x10, RZ ;  /* 0x00000010120f7810 */ /* 0x000fe20007ffe0ff */
[----:B------:R-:W-:Y:S02]  /*1400*/  IMAD.MOV.U32 R105, RZ, RZ, c[0x0][0x280] ;  /* 0x0000a000ff697624 */ /* 0x000fe400078e00ff */
[----:B------:R-:W-:Y:S02]  /*1410*/  IMAD.MOV.U32 R107, RZ, RZ, c[0x0][0x290] ;  /* 0x0000a400ff6b7624 */ /* 0x000fe400078e00ff */
[----:B------:R-:W-:Y:S01]  /*1420*/  IMAD R99, R162, c[0x0][0x26c], R99 ;  /* 0x00009b00a2637a24 */ /* 0x000fe200078e0263 */
[-C--:B------:R-:W-:Y:S01]  /*1430*/  SHF.L.U64.HI R104, R105, R106.reuse, c[0x0][0x284] ;  /* 0x0000a10069687619 */ /* 0x080fe2000001026a */
[C---:B------:R-:W-:Y:S01]  /*1440*/  IMAD R3, R154.reuse, c[0x0][0x284], R3 ;  /* 0x0000a1009a037a24 */ /* 0x040fe200078e0203 */
[----:B------:R-:W-:Y:S01]  /*1450*/  SHF.L.U64.HI R106, R107, R106, c[0x0][0x294] ;  /* 0x0000a5006b6a7619 */ /* 0x000fe2000001026a */
[----:B------:R-:W-:-:S02]  /*1460*/  IMAD R95, R154, c[0x0][0x294], R95 ;  /* 0x0000a5009a5f7a24 */ /* 0x000fc400078e025f */
[----:B------:R-:W-:-:S04]  /*1470*/  IMAD.WIDE.U32 R160, R154, c[0x0][0x280], R160 ;  /* 0x0000a0009aa07a25 */ /* 0x000fc800078e00a0 */
[----:B------:R-:W-:-:S04]  /*1480*/  IMAD.WIDE.U32 R158, R154, c[0x0][0x290], R158 ;  /* 0x0000a4009a9e7a25 */ /* 0x000fc800078e009e */
[----:B------:R-:W-:-:S04]  /*1490*/  IMAD.WIDE.U32 R156, R154, c[0x0][0x280], R156 ;  /* 0x0000a0009a9c7a25 */ /* 0x000fc800078e009c */
[----:B------:R-:W-:-:S04]  /*14a0*/  IMAD.WIDE.U32 R162, R162, c[0x0][0x268], R26 ;  /* 0x00009a00a2a27a25 */ /* 0x000fc800078e001a */
[----:B------:R-:W-:-:S04]  /*14b0*/  IMAD.WIDE.U32 R154, R154, c[0x0][0x290], R20 ;  /* 0x0000a4009a9a7a25 */ /* 0x000fc800078e0014 */
[----:B------:R-:W-:Y:S02]  /*14c0*/  IMAD.MOV.U32 R126, RZ, RZ, c[0x0][0x27c] ;  /* 0x00009f00ff7e7624 */ /* 0x000fe400078e00ff */
[----:B------:R-:W-:-:S04]  /*14d0*/  IMAD.WIDE.U32 R168, R191, c[0x0][0x210], RZ ;  /* 0x00008400bfa87a25 */ /* 0x000fc800078e00ff */
[----:B------:R-:W-:Y:S02]  /*14e0*/  IMAD.IADD R97, R159, 0x1, R95 ;  /* 0x000000019f617824 */ /* 0x000fe400078e025f */
[----:B------:R-:W-:Y:S02]  /*14f0*/  IMAD.SHL.U32 R105, R105, 0x40, RZ ;  /* 0x0000004069697824 */ /* 0x000fe400078e00ff */
[----:B------:R-:W-:Y:S02]  /*1500*/  IMAD.SHL.U32 R107, R107, 0x40, RZ ;  /* 0x000000406b6b7824 */ /* 0x000fe400078e00ff */
[----:B------:R-:W-:Y:S02]  /*1510*/  IMAD.SHL.U32 R126, R126, 0x2, RZ ;  /* 0x000000027e7e7824 */ /* 0x000fe400078e00ff */
[----:B------:R-:W-:Y:S02]  /*1520*/  IMAD.IADD R100, R188, 0x1, -R100 ;  /* 0x00000001bc647824 */ /* 0x000fe400078e0a64 */
[----:B------:R-:W-:-:S02]  /*1530*/  IMAD R138, R138, 0x40, R147 ;  /* 0x000000408a8a7824 */ /* 0x000fc400078e0293 */
[----:B------:R-:W-:Y:S02]  /*1540*/  IMAD.IADD R99, R163, 0x1, R99 ;  /* 0x00000001a3637824 */ /* 0x000fe400078e0263 */
[----:B------:R-:W-:Y:S02]  /*1550*/  IMAD.IADD R98, R161, 0x1, R3 ;  /* 0x00000001a1627824 */ /* 0x000fe400078e0203 */
[----:B------:R-:W-:Y:S02]  /*1560*/  IMAD.IADD R96, R3, 0x1, R157 ;  /* 0x0000000103607824 */ /* 0x000fe400078e029d */
[----:B------:R-:W-:Y:S01]  /*1570*/  IMAD.IADD R95, R95, 0x1, R155 ;  /* 0x000000015f5f7824 */ /* 0x000fe200078e029b */
[----:B---3--:R-:W-:Y:S01]  /*1580*/  @P2 SHF.R.S32.HI R153, RZ, 0x1f, R152 ;  /* 0x0000001fff992819 */ /* 0x008fe20000011498 */
[----:B------:R-:W-:Y:S02]  /*1590*/  @!P2 IMAD.MOV.U32 R152, RZ, RZ, R192 ;  /* 0x000000ffff98a224 */ /* 0x000fe400078e00c0 */
[----:B------:R-:W-:Y:S01]  /*15a0*/  @!P2 IMAD.MOV.U32 R153, RZ, RZ, R5 ;  /* 0x000000ffff99a224 */ /* 0x000fe200078e0005 */
[----:B------:R-:W-:-:S02]  /*15b0*/  @P1 LEA R22, P2, R6, c[0x0][0x220], 0x1 ;  /* 0x0000880006161a11 */ /* 0x000fc400078408ff */
[----:B------:R-:W-:Y:S02]  /*15c0*/  SEL R5, RZ, c[0x0][0x27c], !P3 ;  /* 0x00009f00ff057a07 */ /* 0x000fe40005800000 */
[----:B------:R-:W-:Y:S02]  /*15d0*/  @P1 LEA.HI.X R23, R6, c[0x0][0x224], R9, 0x1, P2 ;  /* 0x0000890006171a11 */ /* 0x000fe400010f0c09 */
[----:B------:R-:W-:Y:S01]  /*15e0*/  @P0 IADD3 R7, P2, R117, R6, RZ ;  /* 0x0000000675070210 */ /* 0x000fe20007f5e0ff */
[----:B------:R-:W-:Y:S02]  /*15f0*/  IMAD.IADD R5, R16, 0x1, R5 ;  /* 0x0000000110057824 */ /* 0x000fe400078e0205 */
[----:B------:R-:W-:Y:S01]  /*1600*/  @!PT LDS RZ, [RZ] ;  /* 0x00000000fffff984 */ /* 0x000fe20000000800 */
[----:B------:R-:W-:Y:S01]  /*1610*/  @!PT LDS RZ, [RZ] ;  /* 0x00000000fffff984 */ /* 0x000fe20000000800 */
[----:B------:R-:W-:Y:S01]  /*1620*/  @!PT LDS RZ, [RZ] ;  /* 0x00000000fffff984 */ /* 0x000fe20000000800 */
[----:B------:R1:W-:Y:S02]  /*1630*/  @P1 LDGSTS.E.BYPASS.LTC128B.128 [R139+0x6100], [R22.64], !P4 ;  /* 0x06100000168b1fae */ /* 0x0003e4000e101d46 */
[----:B------:R-:W-:Y:S01]  /*1640*/  @P0 IMAD.X R0, R116, 0x1, R9, P2 ;  /* 0x0000000174000824 */ /* 0x000fe200010e0609 */
[----:B------:R-:W-:Y:S01]  /*1650*/  SHF.R.S32.HI R6, RZ, 0x1f, R5 ;  /* 0x0000001fff067819 */ /* 0x000fe20000011405 */
[----:B------:R-:W-:Y:S01]  /*1660*/  IMAD.IADD R9, R18, 0x1, R12 ;  /* 0x0000000112097824 */ /* 0x000fe200078e020c */
[----:B------:R1:W-:Y:S01]  /*1670*/  @P1 LDGSTS.E.BYPASS.LTC128B.128 [R139+0x8100], [R22.64+0x80], !P6 ;  /* 0x08100080168b1fae */ /* 0x0003e2000f101d46 */
[----:B------:R-:W-:-:S02]  /*1680*/  ISETP.GE.AND P2, PT, R10, c[0x0][0x27c], PT ;  /* 0x00009f000a007a0c */ /* 0x000fc40003f46270 */
[CC--:B------:R-:W-:Y:S01]  /*1690*/  LEA.HI R4, R6.reuse, R5.reuse, RZ, 0x3 ;  /* 0x0000000506047211 */ /* 0x0c0fe200078f18ff */
[----:B------:R1:W-:Y:S01]  /*16a0*/  @P1 LDGSTS.E.BYPASS.LTC128B.128 [R139+0xa100], [R22.64+0x100], !P5 ;  /* 0x0a100100168b1fae */ /* 0x0003e2000e901d46 */
[----:B------:R-:W-:Y:S02]  /*16b0*/  ISETP.GE.AND P3, PT, R9, c[0x0][0x27c], PT ;  /* 0x00009f0009007a0c */ /* 0x000fe40003f66270 */
[C---:B------:R-:W-:Y:S02]  /*16c0*/  @P0 LEA R24, P1, R7.reuse, c[0x0][0x220], 0x1 ;  /* 0x0000880007180a11 */ /* 0x040fe400078208ff */
[----:B------:R-:W-:Y:S02]  /*16d0*/  LEA.HI R6, R6, R5, RZ, 0x6 ;  /* 0x0000000506067211 */ /* 0x000fe400078f30ff */
[----:B------:R-:W-:Y:S02]  /*16e0*/  @P0 LEA.HI.X R25, R7, c[0x0][0x224], R0, 0x1, P1 ;  /* 0x0000890007190a11 */ /* 0x000fe400008f0c00 */
[----:B------:R-:W-:Y:S01]  /*16f0*/  SEL R7, RZ, c[0x0][0x27c], !P2 ;  /* 0x00009f00ff077a07 */ /* 0x000fe20005000000 */
[----:B------:R-:W-:Y:S01]  /*1700*/  IMAD.SHL.U32 R6, R6, 0x40, RZ ;  /* 0x0000004006067824 */ /* 0x000fe200078e00ff */
[----:B------:R-:W-:Y:S01]  /*1710*/  SHF.R.S32.HI R136, RZ, 0x1f, R9 ;  /* 0x0000001fff887819 */ /* 0x000fe20000011409 */
[----:B------:R2:W-:Y:S01]  /*1720*/  @P0 LDGSTS.E.BYPASS.LTC128B.128 [R139+0x7100], [R24.64], !P4 ;  /* 0x07100000188b0fae */ /* 0x0005e2000e101d46 */
[----:B------:R-:W-:Y:S01]  /*1730*/  LOP3.LUT R111, R4, 0xfffffff8, RZ, 0xc0, !PT ;  /* 0xfffffff8046f7812 */ /* 0x000fe200078ec0ff */
[----:B------:R-:W-:Y:S01]  /*1740*/  IMAD.IADD R7, R10, 0x1, R7 ;  /* 0x000000010a077824 */ /* 0x000fe200078e0207 */
[----:B------:R-:W-:Y:S01]  /*1750*/  LOP3.LUT R6, R6, 0x7ffff000, RZ, 0xc0, !PT ;  /* 0x7ffff00006067812 */ /* 0x000fe200078ec0ff */
[----:B------:R2:W-:Y:S01]  /*1760*/  @P0 LDGSTS.E.BYPASS.LTC128B.128 [R139+0x9100], [R24.64+0x80], !P6 ;  /* 0x09100080188b0fae */ /* 0x0005e2000f101d46 */
[----:B------:R-:W-:-:S02]  /*1770*/  LEA.HI R136, R136, R9, RZ, 0x3 ;  /* 0x0000000988887211 */ /* 0x000fc400078f18ff */
[----:B------:R-:W-:Y:S01]  /*1780*/  SHF.R.S32.HI R124, RZ, 0x1f, R7 ;  /* 0x0000001fff7c7819 */ /* 0x000fe20000011407 */
[----:B------:R2:W-:Y:S01]  /*1790*/  @P0 LDGSTS.E.BYPASS.LTC128B.128 [R139+0xb100], [R24.64+0x100], !P5 ;  /* 0x0b100100188b0fae */ /* 0x0005e2000e901d46 */
[C---:B------:R-:W-:Y:S01]  /*17a0*/  LOP3.LUT P0, RZ, R143.reuse, 0x4, RZ, 0xc0, !PT ;  /* 0x000000048fff7812 */ /* 0x040fe2000780c0ff */
[----:B------:R-:W-:Y:S01]  /*17b0*/  IMAD.SHL.U32 R143, R143, 0x40, RZ ;  /* 0x000000408f8f7824 */ /* 0x000fe200078e00ff */
[CC--:B------:R-:W-:Y:S01]  /*17c0*/  LEA.HI R2, R124.reuse, R7.reuse, RZ, 0x3 ;  /* 0x000000077c027211 */ /* 0x0c0fe200078f18ff */
[----:B------:R-:W0:Y:S01]  /*17d0*/  LDGDEPBAR ;  /* 0x00000000000079af */ /* 0x000e220000000000 */
[----:B------:R-:W-:Y:S02]  /*17e0*/  LEA.HI R124, R124, R7, RZ, 0x6 ;  /* 0x000000077c7c7211 */ /* 0x000fe400078f30ff */
[----:B-1----:R-:W-:Y:S02]  /*17f0*/  SEL R22, RZ, c[0x0][0x27c], !P3 ;  /* 0x00009f00ff167a07 */ /* 0x002fe40005800000 */
[----:B------:R-:W-:Y:S01]  /*1800*/  LOP3.LUT R143, R143, 0x1c0, RZ, 0xc0, !PT ;  /* 0x000001c08f8f7812 */ /* 0x000fe200078ec0ff */
[----:B------:R-:W-:Y:S01]  /*1810*/  IMAD.SHL.U32 R124, R124, 0x40, RZ ;  /* 0x000000407c7c7824 */ /* 0x000fe200078e00ff */
[----:B------:R-:W-:Y:S01]  /*1820*/  LOP3.LUT R113, R2, 0xfffffff8, RZ, 0xc0, !PT ;  /* 0xfffffff802717812 */ /* 0x000fe200078ec0ff */
[----:B------:R-:W-:Y:S01]  /*1830*/  IMAD.IADD R22, R9, 0x1, R22 ;  /* 0x0000000109167824 */ /* 0x000fe200078e0216 */
[----:B------:R-:W-:-:S02]  /*1840*/  SHF.R.U32.HI R140, RZ, 0x3, R143 ;  /* 0x00000003ff8c7819 */ /* 0x000fc4000001168f */
[----:B------:R-:W-:Y:S02]  /*1850*/  LOP3.LUT R133, R143, 0x18, R16, 0xf8, !PT ;  /* 0x000000188f857812 */ /* 0x000fe400078ef810 */
[----:B------:R-:W-:Y:S02]  /*1860*/  SHF.R.S32.HI R5, RZ, 0x1f, R22 ;  /* 0x0000001fff057819 */ /* 0x000fe40000011416 */
[----:B------:R-:W-:Y:S02]  /*1870*/  LOP3.LUT R133, R133, R140, RZ, 0x3c, !PT ;  /* 0x0000008c85857212 */ /* 0x000fe400078e3cff */
[CC--:B------:R-:W-:Y:S02]  /*1880*/  LEA.HI R0, R5.reuse, R22.reuse, RZ, 0x3 ;  /* 0x0000001605007211 */ /* 0x0c0fe400078f18ff */
[----:B------:R-:W-:Y:S01]  /*1890*/  LEA.HI R5, R5, R22, RZ, 0x6 ;  /* 0x0000001605057211 */ /* 0x000fe200078f30ff */
[----:B------:R-:W-:Y:S01]  /*18a0*/  IMAD.IADD R133, R142, 0x1, R133 ;  /* 0x000000018e857824 */ /* 0x000fe200078e0285 */
[----:B------:R-:W-:-:S02]  /*18b0*/  LOP3.LUT R123, R143, 0x38, R0, 0xf8, !PT ;  /* 0x000000388f7b7812 */ /* 0x000fc400078ef800 */
[----:B------:R-:W-:Y:S01]  /*18c0*/  LOP3.LUT R125, R143, 0x38, R4, 0xf8, !PT ;  /* 0x000000388f7d7812 */ /* 0x000fe200078ef804 */
[----:B------:R-:W-:Y:S01]  /*18d0*/  IMAD.SHL.U32 R5, R5, 0x40, RZ ;  /* 0x0000004005057824 */ /* 0x000fe200078e00ff */
[-C--:B------:R-:W-:Y:S02]  /*18e0*/  LOP3.LUT R123, R123, R140.reuse, RZ, 0x3c, !PT ;  /* 0x0000008c7b7b7212 */ /* 0x080fe400078e3cff */
[----:B------:R-:W-:Y:S02]  /*18f0*/  LOP3.LUT R125, R125, R140, RZ, 0x3c, !PT ;  /* 0x0000008c7d7d7212 */ /* 0x000fe400078e3cff */
[----:B------:R-:W-:Y:S02]  /*1900*/  LOP3.LUT R5, R5, 0x7ffff000, RZ, 0xc0, !PT ;  /* 0x7ffff00005057812 */ /* 0x000fe400078ec0ff */
[----:B------:R-:W-:Y:S02]  /*1910*/  LOP3.LUT R7, R143, 0x38, R2, 0xf8, !PT ;  /* 0x000000388f077812 */ /* 0x000fe400078ef802 */
[----:B------:R-:W-:Y:S01]  /*1920*/  IADD3 R123, R123, R5, R142 ;  /* 0x000000057b7b7210 */ /* 0x000fe20007ffe08e */
[----:B------:R-:W-:Y:S01]  /*1930*/  IMAD R5, R191, c[0x0][0x1ec], R8 ;  /* 0x00007b00bf057a24 */ /* 0x000fe200078e0208 */
[----:B------:R-:W-:-:S02]  /*1940*/  LEA R133, R133, 0x100, 0x1 ;  /* 0x0000010085857811 */ /* 0x000fc400078e08ff */
[----:B------:R-:W-:Y:S01]  /*1950*/  LOP3.LUT R124, R124, 0x7ffff000, RZ, 0xc0, !PT ;  /* 0x7ffff0007c7c7812 */ /* 0x000fe200078ec0ff */
[----:B------:R-:W-:Y:S01]  /*1960*/  IMAD.IADD R108, R171, 0x1, R5 ;  /* 0x00000001ab6c7824 */ /* 0x000fe200078e0205 */
[----:B------:R-:W-:Y:S01]  /*1970*/  LOP3.LUT R7, R7, R140, RZ, 0x3c, !PT ;  /* 0x0000008c07077212 */ /* 0x000fe200078e3cff */
[----:B------:R-:W-:Y:S01]  /*1980*/  IMAD R5, R153, c[0x0][0x2b0], RZ ;  /* 0x0000ac0099057a24 */ /* 0x000fe200078e02ff */
[----:B------:R-:W-:Y:S01]  /*1990*/  IADD3 R125, R125, R6, R142 ;  /* 0x000000067d7d7210 */ /* 0x000fe20007ffe08e */
[----:B------:R-:W-:Y:S01]  /*19a0*/  IMAD R6, R190, c[0x0][0x210], RZ ;  /* 0x00008400be067a24 */ /* 0x000fe200078e02ff */
[----:B------:R-:W-:Y:S01]  /*19b0*/  LOP3.LUT R115, R0, 0xfffffff8, RZ, 0xc0, !PT ;  /* 0xfffffff800737812 */ /* 0x000fe200078ec0ff */
[C---:B------:R-:W-:Y:S01]  /*19c0*/  IMAD R5, R152.reuse, c[0x0][0x2b4], R5 ;  /* 0x0000ad0098057a24 */ /* 0x040fe200078e0205 */
[----:B------:R-:W-:Y:S01]  /*19d0*/  IADD3 R132, R133, 0x40, RZ ;  /* 0x0000004085847810 */ /* 0x000fe20007ffe0ff */
[----:B------:R-:W-:Y:S01]  /*19e0*/  IMAD R109, R191, c[0x0][0x214], R6 ;  /* 0x00008500bf6d7a24 */ /* 0x000fe200078e0206 */
[----:B------:R-:W-:Y:S01]  /*19f0*/  @P0 IADD3 R132, R133, -0x40, RZ ;  /* 0xffffffc085840810 */ /* 0x000fe20007ffe0ff */
[----:B------:R-:W-:Y:S01]  /*1a00*/  IMAD.WIDE.U32 R152, R152, c[0x0][0x2b0], RZ ;  /* 0x0000ac0098987a25 */ /* 0x000fe200078e00ff */
[----:B------:R-:W-:-:S02]  /*1a10*/  IADD3 R124, R7, R124, R142 ;  /* 0x0000007c077c7210 */ /* 0x000fc40007ffe08e */
[----:B------:R-:W-:Y:S01]  /*1a20*/  SHF.R.S32.HI R110, RZ, 0x1f, R111 ;  /* 0x0000001fff6e7819 */ /* 0x000fe2000001146f */
[----:B------:R-:W-:Y:S01]  /*1a30*/  IMAD.IADD R109, R169, 0x1, R109 ;  /* 0x00000001a96d7824 */ /* 0x000fe200078e026d */
[----:B------:R-:W-:Y:S01]  /*1a40*/  SHF.R.S32.HI R112, RZ, 0x1f, R113 ;  /* 0x0000001fff707819 */ /* 0x000fe20000011471 */
[----:B------:R-:W-:Y:S01]  /*1a50*/  IMAD.IADD R92, R153, 0x1, R5 ;  /* 0x00000001995c7824 */ /* 0x000fe200078e0205 */
[----:B------:R-:W-:Y:S01]  /*1a60*/  SHF.R.S32.HI R114, RZ, 0x1f, R115 ;  /* 0x0000001fff727819 */ /* 0x000fe20000011473 */
[----:B------:R-:W-:Y:S01]  /*1a70*/  IMAD.SHL.U32 R125, R125, 0x2, RZ ;  /* 0x000000027d7d7824 */ /* 0x000fe200078e00ff */
[----:B------:R-:W-:Y:S01]  /*1a80*/  ISETP.GE.AND P0, PT, R87, 0x1, PT ;  /* 0x000000015700780c */ /* 0x000fe20003f06270 */
[----:B------:R-:W-:Y:S01]  /*1a90*/  IMAD.SHL.U32 R124, R124, 0x2, RZ ;  /* 0x000000027c7c7824 */ /* 0x000fe200078e00ff */
[----:B------:R-:W-:Y:S01]  /*1aa0*/  LOP3.LUT R136, R136, 0xfffffff8, RZ, 0xc0, !PT ;  /* 0xfffffff888887812 */ /* 0x000fe200078ec0ff */
[----:B------:R-:W-:Y:S01]  /*1ab0*/  IMAD.SHL.U32 R123, R123, 0x2, RZ ;  /* 0x000000027b7b7824 */ /* 0x000fe200078e00ff */
[----:B------:R-:W-:-:S02]  /*1ac0*/  ISETP.NE.AND P1, PT, R101, 0x1, PT ;  /* 0x000000016500780c */ /* 0x000fc40003f25270 */
[----:B------:R-:W-:Y:S02]  /*1ad0*/  SHF.R.S32.HI R128, RZ, 0x3, R0 ;  /* 0x00000003ff807819 */ /* 0x000fe40000011400 */
[C---:B------:R-:W-:Y:S01]  /*1ae0*/  SHF.L.U64.HI R110, R111.reuse, 0x1, R110 ;  /* 0x000000016f6e7819 */ /* 0x040fe2000001026e */
[----:B------:R-:W-:Y:S01]  /*1af0*/  IMAD.SHL.U32 R111, R111, 0x2, RZ ;  /* 0x000000026f6f7824 */ /* 0x000fe200078e00ff */
[C---:B------:R-:W-:Y:S01]  /*1b00*/  SHF.L.U64.HI R112, R113.reuse, 0x1, R112 ;  /* 0x0000000171707819 */ /* 0x040fe20000010270 */
[----:B------:R-:W-:Y:S01]  /*1b10*/  IMAD.SHL.U32 R113, R113, 0x2, RZ ;  /* 0x0000000271717824 */ /* 0x000fe200078e00ff */
[C---:B------:R-:W-:Y:S01]  /*1b20*/  SHF.L.U64.HI R114, R115.reuse, 0x1, R114 ;  /* 0x0000000173727819 */ /* 0x040fe20000010272 */
[----:B------:R-:W-:Y:S01]  /*1b30*/  IMAD.SHL.U32 R115, R115, 0x2, RZ ;  /* 0x0000000273737824 */ /* 0x000fe200078e00ff */
[----:B------:R-:W-:Y:S02]  /*1b40*/  P2R R0, PR, RZ, 0x1 ;  /* 0x00000001ff007803 */ /* 0x000fe40000000000 */
[----:B------:R-:W-:-:S02]  /*1b50*/  P2R R149, PR, RZ, 0x4 ;  /* 0x00000004ff957803 */ /* 0x000fc40000000000 */
[----:B------:R-:W-:Y:S02]  /*1b60*/  P2R R148, PR, RZ, 0x8 ;  /* 0x00000008ff947803 */ /* 0x000fe40000000000 */
[----:B------:R-:W-:Y:S02]  /*1b70*/  SHF.R.S32.HI R134, RZ, 0x3, R4 ;  /* 0x00000003ff867819 */ /* 0x000fe40000011404 */
[----:B------:R-:W-:Y:S02]  /*1b80*/  SHF.R.S32.HI R121, RZ, 0x1f, R136 ;  /* 0x0000001fff797819 */ /* 0x000fe40000011488 */
[----:B------:R-:W-:Y:S02]  /*1b90*/  SHF.R.S32.HI R131, RZ, 0x3, R2 ;  /* 0x00000003ff837819 */ /* 0x000fe40000011402 */
[----:B------:R-:W-:Y:S01]  /*1ba0*/  P2R R0, PR, RZ, 0x2 ;  /* 0x00000002ff007803 */ /* 0x000fe20000000000 */
[----:B--2---:R-:W-:Y:S06]  /*1bb0*/  BAR.SYNC.DEFER_BLOCKING 0x0 ;  /* 0x0000000000007b1d */ /* 0x004fec0000010000 */
.L_x_2049:
[----:B------:R-:W-:Y:S01]  /*1bc0*/  IMAD.SHL.U32 R93, R141, 0x40, RZ ;  /* 0x000000408d5d7824 */ /* 0x000fe200078e00ff */
[----:B------:R-:W-:Y:S04]  /*1bd0*/  DEPBAR.LE SB0, 0x0 ;  /* 0x000080000000791a */ /* 0x000fe80000000000 */
[----:B-1----:R-:W-:Y:S01]  /*1be0*/  IMAD.IADD R3, R138, 0x1, R93 ;  /* 0x000000018a037824 */ /* 0x002fe200078e025d */
        /* <DEDUP_REMOVED lines=11> */
[----:B------:R-:W-:Y:S02]  /*1ca0*/  @!P0 LEA.HI.X.SX32 R0, R3, R92, 0x1, P1 ;  /* 0x0000005c03008211 */ /* 0x000fe400008f0eff */
[C---:B------:R-:W-:Y:S04]  /*1cb0*/  @!P0 LEA R6, P1, R5.reuse, c[0x0][0x2a0], 0x2 ;  /* 0x0000a80005068a11 */ /* 0x040fe800078210ff */
[----:B------:R-:W-:Y:S01]  /*1cc0*/  @!P0 LEA.HI.X R7, R5, c[0x0][0x2a4], R0, 0x2, P1 ;  /* 0x0000a90005078a11 */ /* 0x000fe200008f1400 */
[----:B------:R-:W-:Y:S04]  /*1cd0*/  IMAD.MOV R0, RZ, RZ, -R3 ;  /* 0x000000ffff007224 */ /* 0x000fe800078e0a03 */
[----:B------:R-:W-:Y:S01]  /*1ce0*/  IMAD R91, R0, c[0x0][0x2b8], R91 ;  /* 0x0000ae00005b7a24 */ /* 0x000fe200078e025b */
[----:B--2---:R-:W2:Y:S03]  /*1cf0*/  @!P0 LDG.E R127, [R6.64] ;  /* 0x00000006067f8981 */ /* 0x004ea6000c1e1900 */
[C---:B------:R-:W-:Y:S01]  /*1d00*/  IMAD.WIDE.U32 R2, R91.reuse, c[0x0][0x1e0], RZ ;  /* 0x000078005b027a25 */ /* 0x040fe200078e00ff */
[----:B------:R-:W-:Y:S01]  /*1d10*/  SHF.R.S32.HI R90, RZ, 0x1f, R91 ;  /* 0x0000001fff5a7819 */ /* 0x000fe2000001145b */
[----:B------:R-:W-:Y:S04]  /*1d20*/  BAR.SYNC.DEFER_BLOCKING 0x0 ;  /* 0x0000000000007b1d */ /* 0x000fe80000010000 */
        /* <DEDUP_REMOVED lines=84> */
.L_x_2029:
[----:B------:R-:W-:Y:S05]  /*2270*/  BSYNC B0 ;  /* 0x0000000000007941 */ /* 0x000fea0003800000 */
.L_x_2028:
        /* <DEDUP_REMOVED lines=104> */
.L_x_2032:
[----:B------:R-:W-:Y:S05]  /*2900*/  BSYNC B0 ;  /* 0x0000000000007941 */ /* 0x000fea0003800000 */
.L_x_2031:
        /* <DEDUP_REMOVED lines=58> */
.L_x_2034:
[----:B------:R-:W-:Y:S05]  /*2cb0*/  BSYNC B0 ;  /* 0x0000000000007941 */ /* 0x000fea0003800000 */
.L_x_2033:
        /* <DEDUP_REMOVED lines=58> */
.L_x_2036:
[----:B------:R-:W-:Y:S05]  /*3060*/  BSYNC B0 ;  /* 0x0000000000007941 */ /* 0x000fea0003800000 */
.L_x_2035:
        /* <DEDUP_REMOVED lines=58> */
.L_x_2038:
[----:B------:R-:W-:Y:S05]  /*3410*/  BSYNC B0 ;  /* 0x0000000000007941 */ /* 0x000fea0003800000 */
.L_x_2037:
        /* <DEDUP_REMOVED lines=58> */
.L_x_2040:
[----:B------:R-:W-:Y:S05]  /*37c0*/  BSYNC B0 ;  /* 0x0000000000007941 */ /* 0x000fea0003800000 */
.L_x_2039:
        /* <DEDUP_REMOVED lines=58> */
.L_x_2027:
        /* <DEDUP_REMOVED lines=47> */
.L_x_2042:
[----:B------:R-:W-:Y:S05]  /*3e60*/  BSYNC B0 ;  /* 0x0000000000007941 */ /* 0x000fea0003800000 */
.L_x_2041:
        /* <DEDUP_REMOVED lines=166> */
.L_x_2044:
[----:B------:R-:W-:Y:S05]  /*48d0*/  BSYNC B0 ;  /* 0x0000000000007941 */ /* 0x000fea0003800000 */
.L_x_2043:
        /* <DEDUP_REMOVED lines=67> */
[----:B--2---:R-:W-:Y:S01]  /*4d10*/  @!P0 FMUL.FTZ R72, R30, R47 ;  /* 0x0000002f1e488220 */ /* 0x004fe20000410000 */
        /* <DEDUP_REMOVED lines=55> */
.L_x_2046:
[----:B------:R-:W-:Y:S05]  /*5090*/  BSYNC B0 ;  /* 0x0000000000007941 */ /* 0x000fea0003800000 */
.L_x_2045:
        /* <DEDUP_REMOVED lines=126> */
.L_x_2026:
        /* <DEDUP_REMOVED lines=38> */
.L_x_2030:
[----:B------:R-:W-:Y:S05]  /*5ae0*/  BSYNC B1 ;  /* 0x0000000000017941 */ /* 0x000fea0003800000 */
.L_x_2025:
[----:B------:R-:W-:Y:S01]  /*5af0*/  IMAD.IADD R93, R100, 0x1, -R93 ;  /* 0x00000001645d7824 */ /* 0x000fe200078e0a5d */
[----:B-1----:R-:W-:Y:S01]  /*5b00*/  LEA R6, P0, R141, R166, 0x6 ;  /* 0x000000a68d067211 */ /* 0x002fe200078030ff */
[----:B------:R-:W-:Y:S01]  /*5b10*/  IMAD R90, R90, c[0x0][0x208], RZ ;  /* 0x000082005a5a7a24 */ /* 0x000fe200078e02ff */
[----:B------:R-:W-:Y:S01]  /*5b20*/  ISETP.NE.AND P3, PT, R151, RZ, PT ;  /* 0x000000ff9700720c */ /* 0x000fe20003f65270 */
[----:B-----5:R-:W-:Y:S01]  /*5b30*/  IMAD.WIDE.U32 R20, R91, c[0x0][0x208], RZ ;  /* 0x000082005b147a25 */ /* 0x020fe200078e00ff */
        /* <DEDUP_REMOVED lines=15> */
[----:B------:R-:W-:Y:S02]  /*5c30*/  @P1 IMAD.MOV.U32 R22, RZ, RZ, R162 ;  /* 0x000000ffff161224 */ /* 0x000fe400078e00a2 */
[----:B------:R-:W-:Y:S02]  /*5c40*/  @P1 IMAD R5, R7, c[0x0][0x258], RZ ;  /* 0x0000960007051a24 */ /* 0x000fe400078e02ff */
[C---:B------:R-:W-:Y:S04]  /*5c50*/  @P1 IMAD.WIDE.U32 R22, R6.reuse, c[0x0][0x258], R22 ;  /* 0x0000960006161a25 */ /* 0x040fe800078e0016 */
[----:B------:R-:W-:Y:S01]  /*5c60*/  @P1 IMAD R5, R6, c[0x0][0x25c], R5 ;  /* 0x0000970006051a24 */ /* 0x000fe200078e0205 */
[----:B------:R-:W-:Y:S01]  /*5c70*/  @P1 LEA R20, P2, R22, c[0x0][0x250], 0x1 ;  /* 0x0000940016141a11 */ /* 0x000fe200078408ff */
[----:B------:R-:W-:Y:S02]  /*5c80*/  @P0 IMAD R7, R0, c[0x0][0x258], RZ ;  /* 0x0000960000070a24 */ /* 0x000fe400078e02ff */
[----:B------:R-:W-:Y:S02]  /*5c90*/  @P1 IMAD.IADD R5, R23, 0x1, R5 ;  /* 0x0000000117051824 */ /* 0x000fe400078e0205 */
[----:B------:R-:W-:Y:S02]  /*5ca0*/  @P0 IMAD.MOV.U32 R23, RZ, RZ, R99 ;  /* 0x000000ffff170224 */ /* 0x000fe400078e0063 */
[----:B------:R-:W-:Y:S01]  /*5cb0*/  @P0 IMAD R7, R2, c[0x0][0x25c], R7 ;  /* 0x0000970002070a24 */ /* 0x000fe200078e0207 */
        /* <DEDUP_REMOVED lines=12> */
[----:B------:R-:W-:Y:S03]  /*5d80*/  @P0 IADD3 R7, R23, R7, RZ ;  /* 0x0000000717070210 */ /* 0x000fe60007ffe0ff */
[----:B------:R1:W3:Y:S01]  /*5d90*/  SHFL.IDX PT, R0, R5, RZ, 0x1c1f ;  /* 0x001c1fff05007589 */ /* 0x0002e200000e0000 */
[----:B------:R-:W-:Y:S03]  /*5da0*/  @P0 LEA.HI.X R25, R22, c[0x0][0x254], R7, 0x1, P2 ;  /* 0x0000950016190a11 */ /* 0x000fe600010f0c07 */
[----:B------:R-:W4:Y:S04]  /*5db0*/  SHFL.IDX PT, R3, R3, RZ, 0x1c1f ;  /* 0x001c1fff03037589 */ /* 0x000f2800000e0000 */
        /* <DEDUP_REMOVED lines=39> */
.L_x_2048:
[----:B-1-34-:R-:W-:Y:S05]  /*6030*/  BSYNC B0 ;  /* 0x0000000000007941 */ /* 0x01afea0003800000 */
.L_x_2047:
[C---:B------:R-:W-:Y:S02]  /*6040*/  ISETP.GT.AND P0, PT, R141.reuse, R86, PT ;  /* 0x000000568d00720c */ /* 0x040fe40003f04270 */
        /* <DEDUP_REMOVED lines=24> */
[----:B------:R-:W3:Y:S04]  /*61d0*/  LDL R189, [R1+0x64] ;  /* 0x0000640001bd7983 */ /* 0x000ee80000100800 */
[----:B------:R4:W5:Y:S04]  /*61e0*/  LDL R0, [R1+0x58] ;  /* 0x0000580001007983 */ /* 0x0009680000100800 */
[----:B------:R-:W-:Y:S01]  /*61f0*/  BAR.SYNC.DEFER_BLOCKING 0x0 ;  /* 0x0000000000007b1d */ /* 0x000fe20000010000 */
[----:B-1-3--:R-:W-:-:S04]  /*6200*/  IADD3 R3, R189, 0x3f, RZ ;  /* 0x0000003fbd037810 */ /* 0x00afc80007ffe0ff */
[----:B------:R-:W-:-:S04]  /*6210*/  SHF.R.S32.HI R2, RZ, 0x1f, R3 ;  /* 0x0000001fff027819 */ /* 0x000fc80000011403 */
[----:B------:R-:W-:-:S04]  /*6220*/  LEA.HI R2, R2, R3, RZ, 0x6 ;  /* 0x0000000302027211 */ /* 0x000fc800078f30ff */
[----:B------:R-:W-:Y:S02]  /*6230*/  SHF.R.S32.HI R160, RZ, 0x6, R2 ;  /* 0x00000006ffa07819 */ /* 0x000fe40000011402 */
.L_x_2024:
[----:B----4-:R-:W-:Y:S01]  /*6240*/  IMAD.MOV.U32 R2, RZ, RZ, c[0x0][0x2c4] ;  /* 0x0000b100ff027624 */ /* 0x010fe200078e00ff */
[----:B------:R1:W-:Y:S04]  /*6250*/  STL.64 [R1], R84 ;  /* 0x0000005401007387 */ /* 0x0003e80000100a00 */
[----:B------:R-:W-:Y:S02]  /*6260*/  ISETP.NE.AND P2, PT, R2, 0x1, PT ;  /* 0x000000010200780c */ /* 0x000fe40003f45270 */
[----:B------:R-:W-:-:S05]  /*6270*/  IADD3 R2, R83, 0x7f, RZ ;  /* 0x0000007f53027810 */ /* 0x000fca0007ffe0ff */
[----:B------:R-:W-:-:S06]  /*6280*/  IMAD.MOV.U32 R4, RZ, RZ, R2 ;  /* 0x000000ffff047224 */ /* 0x000fcc00078e0002 */
[----:B------:R-:W-:-:S04]  /*6290*/  @P2 IMAD.HI.U32 R3, R2, c[0x0][0x2c8], RZ ;  /* 0x0000b20002032a27 */ /* 0x000fc800078e00ff */
[----:B------:R-:W-:Y:S01]  /*62a0*/  IMAD.MOV.U32 R2, RZ, RZ, c[0x0][0x32c] ;  /* 0x0000cb00ff027624 */ /* 0x000fe200078e00ff */
[----:B------:R-:W-:-:S04]  /*62b0*/  @P2 SHF.R.U32.HI R4, RZ, c[0x0][0x2cc], R3 ;  /* 0x0000b300ff042a19 */ /* 0x000fc80000011603 */
[----:B------:R-:W-:Y:S02]  /*62c0*/  ISETP.GE.AND P1, PT, R2, 0x1, PT ;  /* 0x000000010200780c */ /* 0x000fe40003f26270 */
[----:B------:R-:W-:-:S05]  /*62d0*/  IADD3 R3, R4, 0x1, R189 ;  /* 0x0000000104037810 */ /* 0x000fca0007ffe0bd */
[----:B-----5:R-:W-:-:S05]  /*62e0*/  IMAD.IADD R4, R3, 0x1, -R0 ;  /* 0x0000000103047824 */ /* 0x020fca00078e0a00 */
[----:B------:R-:W-:Y:S01]  /*62f0*/  IADD3 R6, R4, c[0x0][0x328], RZ ;  /* 0x0000ca0004067a10 */ /* 0x000fe20007ffe0ff */
[----:B------:R-:W-:Y:S05]  /*6300*/  @!P1 BRA `(.L_x_2050) ;  /* 0x0000010000009947 */ /* 0x000fea0003800000 */
[C---:B-1----:R-:W-:Y:S01]  /*6310*/  ISETP.GT.AND P0, PT, R4.reuse, RZ, PT ;  /* 0x000000ff0400720c */ /* 0x042fe20003f04270 */
        /* <DEDUP_REMOVED lines=9> */
.L_x_2052:
[----:B------:R-:W-:-:S13]  /*63b0*/  ISETP.NE.AND P0, PT, R2, 0x1, PT ;  /* 0x000000010200780c */ /* 0x000fda0003f05270 */
[----:B------:R-:W-:-:S05]  /*63c0*/  @P0 IMAD.HI.U32 R4, R3, c[0x0][0x330], RZ ;  /* 0x0000cc0003040a27 */ /* 0x000fca00078e00ff */
[----:B------:R-:W-:Y:S02]  /*63d0*/  @P0 SHF.R.U32.HI R3, RZ, c[0x0][0x334], R4 ;  /* 0x0000cd00ff030a19 */ /* 0x000fe40000011604 */
.L_x_2053:
[----:B------:R-:W-:Y:S05]  /*63e0*/  BSYNC B0 ;  /* 0x0000000000007941 */ /* 0x000fea0003800000 */
.L_x_2051:
[----:B------:R-:W-:-:S05]  /*63f0*/  IMAD R3, R3, R2, c[0x0][0x32c] ;  /* 0x0000cb0003037624 */ /* 0x000fca00078e0202 */
[----:B------:R-:W-:-:S04]  /*6400*/  IMNMX R6, R6, R3, PT ;  /* 0x0000000306067217 */ /* 0x000fc80003800200 */
.L_x_2050:
[----:B-1----:R-:W-:Y:S01]  /*6410*/  IADD3 R6, R6, 0x3f, RZ ;  /* 0x0000003f06067810 */ /* 0x002fe20007ffe0ff */
        /* <DEDUP_REMOVED lines=19> */
.L_x_2056:
[----:B------:R-:W-:-:S13]  /*6550*/  ISETP.NE.AND P0, PT, R2, 0x1, PT ;  /* 0x000000010200780c */ /* 0x000fda0003f05270 */
[----:B------:R-:W-:-:S05]  /*6560*/  @P0 IMAD.HI.U32 R2, R3, c[0x0][0x330], RZ ;  /* 0x0000cc0003020a27 */ /* 0x000fca00078e00ff */
[----:B------:R-:W-:Y:S02]  /*6570*/  @P0 SHF.R.U32.HI R3, RZ, c[0x0][0x334], R2 ;  /* 0x0000cd00ff030a19 */ /* 0x000fe40000011602 */
.L_x_2057:
[----:B------:R-:W-:Y:S05]  /*6580*/  BSYNC B0 ;  /* 0x0000000000007941 */ /* 0x000fea0003800000 */
.L_x_2055:
[----:B------:R-:W-:-:S05]  /*6590*/  IMAD R2, R3, c[0x0][0x32c], RZ ;  /* 0x0000cb0003027a24 */ /* 0x000fca00078e02ff */
[----:B------:R-:W-:-:S04]  /*65a0*/  IMNMX R195, R195, R2, !PT ;  /* 0x00000002c3c37217 */ /* 0x000fc80007800200 */
.L_x_2054:
        /* <DEDUP_REMOVED lines=11> */
[----:B------:R-:W-:Y:S01]  /*6660*/  IMAD.MOV.U32 R85, RZ, RZ, RZ ;  /* 0x000000ffff557224 */ /* 0x000fe200078e00ff */
[----:B------:R-:W-:Y:S01]  /*6670*/  IMNMX R195, RZ, R195, !PT ;  /* 0x000000c3ffc37217 */ /* 0x000fe20007800200 */
[----:B------:R-:W-:Y:S01]  /*6680*/  CS2R R2, SRZ ;  /* 0x0000000000027805 */ /* 0x000fe2000001ff00 */
[----:B------:R-:W-:Y:S01]  /*6690*/  IMAD.MOV.U32 R7, RZ, RZ, RZ ;  /* 0x000000ffff077224 */ /* 0x000fe200078e00ff */
[----:B------:R-:W-:Y:S01]  /*66a0*/  CS2R R80, SRZ ;  /* 0x0000000000507805 */ /* 0x000fe2000001ff00 */
[----:B------:R-:W-:Y:S01]  /*66b0*/  ISETP.GT.AND P0, PT, R160, R195, PT ;  /* 0x000000c3a000720c */ /* 0x000fe20003f04270 */
[----:B------:R-:W-:Y:S01]  /*66c0*/  IMAD.MOV.U32 R82, RZ, RZ, RZ ;  /* 0x000000ffff527224 */ /* 0x000fe200078e00ff */
        /* <DEDUP_REMOVED lines=40> */
[----:B------:R-:W2:Y:S01]  /*6950*/  LDL R5, [R1+0x4c] ;  /* 0x00004c0001057983 */ /* 0x000ea20000100800 */
[----:B------:R-:W-:Y:S01]  /*6960*/  ISETP.NE.U32.AND P6, PT, RZ, c[0x0][0x340], PT ;  /* 0x0000d000ff007a0c */ /* 0x000fe20003fc5070 */
[----:B------:R-:W-:-:S03]  /*6970*/  ULDC.64 UR4, c[0x0][0x18] ;  /* 0x0000060000047ab9 */ /* 0x000fc60000000a00 */
[----:B------:R-:W-:-:S13]  /*6980*/  ISETP.NE.AND.EX P6, PT, RZ, c[0x0][0x344], PT, P6 ;  /* 0x0000d100ff007a0c */ /* 0x000fda0003fc5360 */
[----:B------:R-:W-:-:S04]  /*6990*/  @P6 IMAD.MOV.U32 R213, RZ, RZ, 0x4 ;  /* 0x00000004ffd56424 */ /* 0x000fc800078e00ff */
[----:B------:R-:W-:-:S06]  /*69a0*/  @P6 IMAD.WIDE R212, R192, R213, c[0x0][0x340] ;  /* 0x0000d000c0d46625 */ /* 0x000fcc00078e02d5 */
[----:B------:R1:W5:Y:S01]  /*69b0*/  @P6 LDG.E R212, [R212.64] ;  /* 0x00000006d4d46981 */ /* 0x000362000c1e1900 */
[----:B------:R-:W-:Y:S01]  /*69c0*/  ISETP.NE.U32.AND P0, PT, RZ, c[0x0][0x348], PT ;  /* 0x0000d200ff007a0c */ /* 0x000fe20003f05070 */
[----:B------:R-:W-:Y:S01]  /*69d0*/  UIADD3 UR4, UP0, UR4, 0xc100, URZ ;  /* 0x0000c10004047890 */ /* 0x000fe2000ff1e03f */
[----:B------:R-:W-:Y:S01]  /*69e0*/  SHF.R.S32.HI R7, RZ, 0x1f, R192 ;  /* 0x0000001fff077819 */ /* 0x000fe200000114c0 */
[----:B------:R-:W-:Y:S01]  /*69f0*/  STL [R1+0x10], R0 ;  /* 0x0000100001007387 */ /* 0x000fe20000100800 */
[----:B------:R-:W-:Y:S01]  /*6a00*/  ISETP.NE.AND.EX P0, PT, RZ, c[0x0][0x34c], PT, P0 ;  /* 0x0000d300ff007a0c */ /* 0x000fe20003f05300 */
[----:B------:R-:W-:Y:S01]  /*6a10*/  UIADD3.X UR5, URZ, UR5, URZ, UP0, !UPT ;  /* 0x000000053f057290 */ /* 0x000fe200087fe43f */
[----:B------:R-:W-:Y:S01]  /*6a20*/  IADD3 R82, R160, -0x1, RZ ;  /* 0xffffffffa0527810 */ /* 0x000fe20007ffe0ff */
[----:B------:R-:W-:Y:S01]  /*6a30*/  IMAD.U32 R18, RZ, RZ, UR4 ;  /* 0x00000004ff127e24 */ /* 0x000fe2000f8e00ff */
[----:B------:R-:W-:Y:S02]  /*6a40*/  SEL R7, R7, RZ, !P0 ;  /* 0x000000ff07077207 */ /* 0x000fe40004000000 */
[----:B------:R-:W-:Y:S01]  /*6a50*/  SEL R4, R192, RZ, !P0 ;  /* 0x000000ffc0047207 */ /* 0x000fe20004000000 */
[----:B------:R-:W-:-:S02]  /*6a60*/  IMAD.U32 R19, RZ, RZ, UR5 ;  /* 0x00000005ff137e24 */ /* 0x000fc4000f8e00ff */
[----:B------:R-:W-:-:S03]  /*6a70*/  IMAD R7, R7, c[0x0][0x1c0], RZ ;  /* 0x0000700007077a24 */ /* 0x000fc600078e02ff */
[----:B------:R3:W-:Y:S01]  /*6a80*/  STL.64 [R1+0x8], R18 ;  /* 0x0000081201007387 */ /* 0x0007e20000100a00 */
[----:B------:R-:W-:Y:S01]  /*6a90*/  IMAD R20, R4, c[0x0][0x1c4], R7 ;  /* 0x0000710004147a24 */ /* 0x000fe200078e0207 */
[----:B--2---:R-:W-:Y:S01]  /*6aa0*/  SHF.R.S32.HI R10, RZ, 0x1f, R5 ;  /* 0x0000001fff0a7819 */ /* 0x004fe20000011405 */
[----:B------:R-:W-:-:S04]  /*6ab0*/  IMAD.WIDE.U32 R2, R5, c[0x0][0x178], RZ ;  /* 0x00005e0005027a25 */ /* 0x000fc800078e00ff */
[----:B------:R-:W-:-:S04]  /*6ac0*/  IMAD R10, R10, c[0x0][0x178], RZ ;  /* 0x00005e000a0a7a24 */ /* 0x000fc800078e02ff */
[----:B------:R-:W-:Y:S01]  /*6ad0*/  IMAD R10, R5, c[0x0][0x17c], R10 ;  /* 0x00005f00050a7a24 */ /* 0x000fe200078e020a */
[----:B------:R-:W-:-:S03]  /*6ae0*/  SHF.R.S32.HI R5, RZ, 0x1f, R84 ;  /* 0x0000001fff057819 */ /* 0x000fc60000011454 */
[----:B------:R-:W-:Y:S01]  /*6af0*/  IMAD.IADD R11, R3, 0x1, R10 ;  /* 0x00000001030b7824 */ /* 0x000fe200078e020a */
[CC--:B------:R-:W-:Y:S01]  /*6b00*/  LEA.HI R6, R5.reuse, R84.reuse, RZ, 0x3 ;  /* 0x0000005405067211 */ /* 0x0c0fe200078f18ff */
[----:B------:R-:W-:Y:S01]  /*6b10*/  IMAD.MOV.U32 R10, RZ, RZ, R2 ;  /* 0x000000ffff0a7224 */ /* 0x000fe200078e0002 */
[----:B------:R-:W-:Y:S01]  /*6b20*/  LEA.HI R14, R5, R84, RZ, 0x4 ;  /* 0x00000054050e7211 */ /* 0x000fe200078f20ff */
[----:B------:R-:W-:Y:S01]  /*6b30*/  IMAD R2, R190, c[0x0][0x1b8], RZ ;  /* 0x00006e00be027a24 */ /* 0x000fe200078e02ff */
[----:B------:R-:W-:Y:S01]  /*6b40*/  LOP3.LUT R3, R6, 0xfffffff8, RZ, 0xc0, !PT ;  /* 0xfffffff806037812 */ /* 0x000fe200078ec0ff */
[----:B------:R-:W-:Y:S01]  /*6b50*/  IMAD.WIDE.U32 R10, R191, c[0x0][0x1b8], R10 ;  /* 0x00006e00bf0a7a25 */ /* 0x000fe200078e000a */
[----:B------:R-:W-:-:S03]  /*6b60*/  SHF.R.S32.HI R6, RZ, 0x3, R6 ;  /* 0x00000003ff067819 */ /* 0x000fc60000011406 */
[----:B------:R-:W-:Y:S02]  /*6b70*/  IMAD.IADD R3, R84, 0x1, -R3 ;  /* 0x0000000154037824 */ /* 0x000fe400078e0a03 */
[----:B------:R-:W-:Y:S02]  /*6b80*/  IMAD R9, R191, c[0x0][0x1bc], R2 ;  /* 0x00006f00bf097a24 */ /* 0x000fe400078e0202 */
[----:B------:R-:W-:Y:S02]  /*6b90*/  IMAD R2, R3, 0x20, R6 ;  /* 0x0000002003027824 */ /* 0x000fe400078e0206 */
[----:B------:R-:W-:Y:S02]  /*6ba0*/  IMAD.IADD R11, R11, 0x1, R9 ;  /* 0x000000010b0b7824 */ /* 0x000fe400078e0209 */
[----:B------:R-:W-:Y:S02]  /*6bb0*/  IMAD.IADD R9, R83, 0x1, R2 ;  /* 0x0000000153097824 */ /* 0x000fe400078e0202 */
[----:B------:R-:W-:-:S03]  /*6bc0*/  IMAD.WIDE.U32 R10, R4, c[0x0][0x1c0], R10 ;  /* 0x00007000040a7a25 */ /* 0x000fc600078e000a */
[----:B------:R-:W-:Y:S01]  /*6bd0*/  MOV R2, R9 ;  /* 0x0000000900027202 */ /* 0x000fe20000000f00 */
[----:B------:R-:W-:-:S04]  /*6be0*/  @P2 IMAD.HI.U32 R7, R9, c[0x0][0x2c8], RZ ;  /* 0x0000b20009072a27 */ /* 0x000fc800078e00ff */
[----:B------:R-:W-:Y:S01]  /*6bf0*/  IMAD.IADD R21, R11, 0x1, R20 ;  /* 0x000000010b157824 */ /* 0x000fe200078e0214 */
[----:B------:R-:W-:Y:S01]  /*6c00*/  @P2 SHF.R.U32.HI R2, RZ, c[0x0][0x2cc], R7 ;  /* 0x0000b300ff022a19 */ /* 0x000fe20000011607 */
[----:B------:R-:W-:Y:S01]  /*6c10*/  IMAD.MOV.U32 R20, RZ, RZ, R10 ;  /* 0x000000ffff147224 */ /* 0x000fe200078e000a */
[----:B------:R-:W-:Y:S01]  /*6c20*/  LOP3.LUT R11, R14, 0xfffffff0, RZ, 0xc0, !PT ;  /* 0xfffffff00e0b7812 */ /* 0x000fe200078ec0ff */
[----:B------:R-:W-:Y:S01]  /*6c30*/  IMAD.SHL.U32 R4, R6, 0x40, RZ ;  /* 0x0000004006047824 */ /* 0x000fe200078e00ff */
[--C-:B------:R-:W-:Y:S01]  /*6c40*/  SHF.R.S32.HI R7, RZ, 0x1f, R2.reuse ;  /* 0x0000001fff077819 */ /* 0x100fe20000011402 */
[----:B------:R-:W-:Y:S02]  /*6c50*/  IMAD.MOV R16, RZ, RZ, -R2 ;  /* 0x000000ffff107224 */ /* 0x000fe400078e0a02 */
[----:B------:R-:W-:Y:S01]  /*6c60*/  IMAD.IADD R11, R84, 0x1, -R11 ;  /* 0x00000001540b7824 */ /* 0x000fe200078e0a0b */
[----:B------:R-:W-:Y:S01]  /*6c70*/  LOP3.LUT R4, R4, 0x1c0, RZ, 0xc0, !PT ;  /* 0x000001c004047812 */ /* 0x000fe200078ec0ff */
[----:B------:R-:W-:-:S02]  /*6c80*/  IMAD R7, R7, c[0x0][0x1b0], RZ ;  /* 0x00006c0007077a24 */ /* 0x000fc400078e02ff */
[----:B------:R-:W-:Y:S02]  /*6c90*/  IMAD R16, R16, c[0x0][0x2c4], R9 ;  /* 0x0000b10010107a24 */ /* 0x000fe400078e0209 */
[C---:B------:R-:W-:Y:S02]  /*6ca0*/  IMAD R7, R2.reuse, c[0x0][0x1b4], R7 ;  /* 0x00006d0002077a24 */ /* 0x040fe400078e0207 */
[----:B------:R-:W-:Y:S01]  /*6cb0*/  IMAD.WIDE.U32 R20, R2, c[0x0][0x1b0], R20 ;  /* 0x00006c0002147a25 */ /* 0x000fe200078e0014 */
[----:B------:R-:W-:Y:S02]  /*6cc0*/  SHF.R.S32.HI R2, RZ, 0x1f, R11 ;  /* 0x0000001fff027819 */ /* 0x000fe4000001140b */
[----:B------:R-:W-:Y:S01]  /*6cd0*/  SHF.R.S32.HI R15, RZ, 0x1f, R16 ;  /* 0x0000001fff0f7819 */ /* 0x000fe20000011410 */
[----:B------:R-:W-:Y:S01]  /*6ce0*/  IMAD.SHL.U32 R13, R3, 0x8, RZ ;  /* 0x00000008030d7824 */ /* 0x000fe200078e00ff */
[----:B------:R-:W-:Y:S01]  /*6cf0*/  LEA.HI R9, R2, R11, RZ, 0x3 ;  /* 0x0000000b02097211 */ /* 0x000fe200078f18ff */
[----:B------:R-:W-:Y:S01]  /*6d00*/  @!P6 IMAD.MOV.U32 R212, RZ, RZ, R192 ;  /* 0x000000ffffd4e224 */ /* 0x000fe200078e00c0 */
[----:B------:R-:W-:Y:S01]  /*6d10*/  IADD3 R21, R21, R7, RZ ;  /* 0x0000000715157210 */ /* 0x000fe20007ffe0ff */
[----:B------:R-:W-:Y:S01]  /*6d20*/  IMAD R15, R15, c[0x0][0x1a8], RZ ;  /* 0x00006a000f0f7a24 */ /* 0x000fe200078e02ff */
[----:B------:R-:W-:-:S02]  /*6d30*/  LOP3.LUT R8, R9, 0xfffffff8, RZ, 0xc0, !PT ;  /* 0xfffffff809087812 */ /* 0x000fc400078ec0ff */
[----:B------:R-:W-:Y:S01]  /*6d40*/  LEA.HI R7, R5, R84, RZ, 0x6 ;  /* 0x0000005405077211 */ /* 0x000fe200078f30ff */
[C---:B------:R-:W-:Y:S01]  /*6d50*/  IMAD R15, R16.reuse, c[0x0][0x1ac], R15 ;  /* 0x00006b00100f7a24 */ /* 0x040fe200078e020f */
[----:B------:R-:W-:Y:S01]  /*6d60*/  SHF.R.U32.HI R2, RZ, 0x3, R4 ;  /* 0x00000003ff027819 */ /* 0x000fe20000011604 */
[----:B------:R-:W-:Y:S01]  /*6d70*/  IMAD.WIDE.U32 R16, R16, c[0x0][0x1a8], R20 ;  /* 0x00006a0010107a25 */ /* 0x000fe200078e0014 */
[----:B---3--:R-:W-:Y:S02]  /*6d80*/  LOP3.LUT R19, R4, 0x38, R13, 0xf8, !PT ;  /* 0x0000003804137812 */ /* 0x008fe400078ef80d */
[----:B------:R-:W-:Y:S01]  /*6d90*/  IADD3 R10, R13, 0x80, RZ ;  /* 0x000000800d0a7810 */ /* 0x000fe20007ffe0ff */
[----:B------:R-:W-:Y:S01]  /*6da0*/  IMAD.IADD R8, R11, 0x1, -R8 ;  /* 0x000000010b087824 */ /* 0x000fe200078e0a08 */
[----:B------:R-:W-:Y:S01]  /*6db0*/  IADD3 R11, R13, 0x40, RZ ;  /* 0x000000400d0b7810 */ /* 0x000fe20007ffe0ff */
[----:B------:R-:W-:Y:S01]  /*6dc0*/  IMAD.SHL.U32 R7, R7, 0x8, RZ ;  /* 0x0000000807077824 */ /* 0x000fe200078e00ff */
[----:B------:R-:W-:Y:S01]  /*6dd0*/  LOP3.LUT R2, R19, R2, RZ, 0x3c, !PT ;  /* 0x0000000213027212 */ /* 0x000fe200078e3cff */
[----:B------:R-:W-:Y:S01]  /*6de0*/  IMAD.MOV.U32 R4, RZ, RZ, 0x10 ;  /* 0x00000010ff047424 */ /* 0x000fe200078e00ff */
[----:B------:R-:W-:-:S02]  /*6df0*/  LEA R12, P0, R16, c[0x0][0x160], 0x1 ;  /* 0x00005800100c7a11 */ /* 0x000fc400078008ff */
[----:B------:R-:W-:Y:S02]  /*6e00*/  ISETP.GE.AND P3, PT, R13, c[0x0][0x198], PT ;  /* 0x000066000d007a0c */ /* 0x000fe40003f66270 */
[----:B------:R-:W-:Y:S02]  /*6e10*/  ISETP.GE.AND P5, PT, R11, c[0x0][0x198], PT ;  /* 0x000066000b007a0c */ /* 0x000fe40003fa6270 */
[----:B------:R-:W-:Y:S02]  /*6e20*/  ISETP.GE.AND P4, PT, R10, c[0x0][0x198], PT ;  /* 0x000066000a007a0c */ /* 0x000fe40003f86270 */
[----:B------:R-:W-:Y:S01]  /*6e30*/  LOP3.LUT R7, R2, 0xfffffe00, R7, 0xf8, !PT ;  /* 0xfffffe0002077812 */ /* 0x000fe200078ef807 */
[----:B------:R-:W-:Y:S01]  /*6e40*/  IMAD.MOV.U32 R2, RZ, RZ, 0x20 ;  /* 0x00000020ff027424 */ /* 0x000fe200078e00ff */
[----:B------:R-:W-:Y:S02]  /*6e50*/  R2P PR, R8, 0x6 ;  /* 0x0000000608007804 */ /* 0x000fe40000000000 */
[----:B------:R-:W-:-:S03]  /*6e60*/  IADD3 R15, R17, R15, RZ ;  /* 0x0000000f110f7210 */ /* 0x000fc60007ffe0ff */
[----:B------:R-:W-:Y:S02]  /*6e70*/  SEL R4, R4, 0xfffffff0, !P1 ;  /* 0xfffffff004047807 */ /* 0x000fe40004800000 */
[----:B------:R-:W-:Y:S02]  /*6e80*/  LEA.HI.X R15, R16, c[0x0][0x164], R15, 0x1, P0 ;  /* 0x00005900100f7a11 */ /* 0x000fe400000f0c0f */
[----:B------:R-:W-:Y:S01]  /*6e90*/  SEL R2, R2, 0xffffffe0, !P2 ;  /* 0xffffffe002027807 */ /* 0x000fe20005000000 */
[----:B------:R-:W-:Y:S05]  /*6ea0*/  BRA.DIV ~URZ, `(.L_x_2059) ;  /* 0x000109527f007947 */ /* 0x000fea000b800000 */
[----:B-1----:R1:W2:Y:S02]  /*6eb0*/  SHFL.IDX PT, R17, R15, RZ, 0x181f ;  /* 0x00181fff0f117589 */ /* 0x0022a400000e0000 */
.L_x_2175:
[----:B------:R-:W-:Y:S05]  /*6ec0*/  BRA.DIV ~URZ, `(.L_x_2060) ;  /* 0x000109b27f007947 */ /* 0x000fea000b800000 */
[----:B------:R3:W4:Y:S02]  /*6ed0*/  SHFL.IDX PT, R20, R12, RZ, 0x181f ;  /* 0x00181fff0c147589 */ /* 0x00072400000e0000 */
.L_x_2176:
[----:B------:R-:W-:Y:S01]  /*6ee0*/  IMAD R0, R0, c[0x0][0x2c4], RZ ;  /* 0x0000b10000007a24 */ /* 0x000fe200078e02ff */
[----:B------:R-:W-:Y:S01]  /*6ef0*/  IADD3 R83, R83, R6, RZ ;  /* 0x0000000653537210 */ /* 0x000fe20007ffe0ff */
[----:B------:R-:W-:Y:S01]  /*6f00*/  BSSY B0, `(.L_x_2061) ;  /* 0x0000014000007945 */ /* 0x000fe20003800000 */
[----:B--2---:R-:W-:Y:S02]  /*6f10*/  MOV R21, R17 ;  /* 0x0000001100157202 */ /* 0x004fe40000000f00 */
[----:B------:R-:W-:-:S13]  /*6f20*/  ISETP.GE.AND P0, PT, R83, R0, PT ;  /* 0x000000005300720c */ /* 0x000fda0003f06270 */
[----:B------:R-:W-:Y:S05]  /*6f30*/  @P0 BRA `(.L_x_2062) ;  /* 0x0000010000000947 */ /* 0x000fea0003800000 */
[----:B------:R-:W-:Y:S01]  /*6f40*/  SHF.R.S32.HI R16, RZ, 0x1f, R11 ;  /* 0x0000001fff107819 */ /* 0x000fe2000001140b */
[----:B------:R-:W-:Y:S01]  /*6f50*/  IMAD.SHL.U32 R18, R7, 0x2, RZ ;  /* 0x0000000207127824 */ /* 0x000fe200078e00ff */
[----:B------:R-:W-:Y:S01]  /*6f60*/  SHF.R.S32.HI R19, RZ, 0x1f, R10 ;  /* 0x0000001fff137819 */ /* 0x000fe2000001140a */
[----:B----4-:R-:W-:Y:S01]  /*6f70*/  IMAD.WIDE R22, R13, 0x2, R20 ;  /* 0x000000020d167825 */ /* 0x010fe200078e0214 */
[----:B------:R-:W-:Y:S02]  /*6f80*/  LEA.HI R17, R16, R11, RZ, 0x3 ;  /* 0x0000000b10117211 */ /* 0x000fe400078f18ff */
[----:B------:R-:W-:Y:S02]  /*6f90*/  LEA.HI R16, R19, R10, RZ, 0x3 ;  /* 0x0000000a13107211 */ /* 0x000fe400078f18ff */
[----:B------:R-:W-:Y:S01]  /*6fa0*/  LOP3.LUT R17, R17, 0xfffffff8, RZ, 0xc0, !PT ;  /* 0xfffffff811117812 */ /* 0x000fe200078ec0ff */
[----:B------:R-:W-:Y:S01]  /*6fb0*/  @!PT LDS RZ, [RZ] ;  /* 0x00000000fffff984 */ /* 0x000fe20000000800 */
[----:B------:R-:W-:Y:S01]  /*6fc0*/  @!PT LDS RZ, [RZ] ;  /* 0x00000000fffff984 */ /* 0x000fe20000000800 */
[----:B------:R-:W-:Y:S01]  /*6fd0*/  @!PT LDS RZ, [RZ] ;  /* 0x00000000fffff984 */ /* 0x000fe20000000800 */
[----:B------:R2:W-:Y:S01]  /*6fe0*/  LDGSTS.E.BYPASS.LTC128B.128 [R18+0xc100], [R22.64], !P3 ;  /* 0x0c10000016127fae */ /* 0x0005e2000d901d46 */
[----:B------:R-:W-:-:S03]  /*6ff0*/  LOP3.LUT R16, R16, 0xfffffff8, RZ, 0xc0, !PT ;  /* 0xfffffff810107812 */ /* 0x000fc600078ec0ff */
[----:B------:R-:W-:-:S04]  /*7000*/  IMAD.WIDE R24, R17, 0x2, R20 ;  /* 0x0000000211187825 */ /* 0x000fc800078e0214 */
[----:B------:R-:W-:Y:S01]  /*7010*/  IMAD.WIDE R16, R16, 0x2, R20 ;  /* 0x0000000210107825 */ /* 0x000fe200078e0214 */
[----:B------:R2:W-:Y:S04]  /*7020*/  LDGSTS.E.BYPASS.LTC128B.128 [R18+0x10100], [R24.64], !P5 ;  /* 0x1010000018127fae */ /* 0x0005e8000e901d46 */
[----:B------:R2:W-:Y:S02]  /*7030*/  LDGSTS.E.BYPASS.LTC128B.128 [R18+0x14100], [R16.64], !P4 ;  /* 0x1410000010127fae */ /* 0x0005e4000e101d46 */
.L_x_2062:
[----:B------:R-:W-:Y:S05]  /*7040*/  BSYNC B0 ;  /* 0x0000000000007941 */ /* 0x000fea0003800000 */
.L_x_2061:
[----:B------:R-:W-:Y:S05]  /*7050*/  BRA.DIV ~URZ, `(.L_x_2063) ;  /* 0x000108a27f007947 */ /* 0x000fea000b800000 */
[----:B--2---:R2:W1:Y:S04]  /*7060*/  SHFL.IDX PT, R17, R15, 0x1, 0x181f ;  /* 0x00381f000f117f89 */ /* 0x00446800000e0000 */
[----:B----4-:R2:W4:Y:S02]  /*7070*/  SHFL.IDX PT, R20, R12, 0x1, 0x181f ;  /* 0x00381f000c147f89 */ /* 0x01052400000e0000 */
.L_x_2177:
[----:B------:R-:W-:Y:S01]  /*7080*/  IADD3 R19, R83, 0x20, RZ ;  /* 0x0000002053137810 */ /* 0x000fe20007ffe0ff */
[----:B------:R-:W-:Y:S01]  /*7090*/  BSSY B0, `(.L_x_2064) ;  /* 0x0000014000007945 */ /* 0x000fe20003800000 */
[----:B-1----:R-:W-:-:S02]  /*70a0*/  IMAD.MOV.U32 R21, RZ, RZ, R17 ;  /* 0x000000ffff157224 */ /* 0x002fc400078e0011 */
        /* <DEDUP_REMOVED lines=18> */
.L_x_2065:
[----:B------:R-:W-:Y:S05]  /*71d0*/  BSYNC B0 ;  /* 0x0000000000007941 */ /* 0x000fea0003800000 */
.L_x_2064:
[----:B------:R-:W-:Y:S05]  /*71e0*/  BRA.DIV ~URZ, `(.L_x_2066) ;  /* 0x000108027f007947 */ /* 0x000fea000b800000 */
[----:B-1----:R1:W2:Y:S02]  /*71f0*/  SHFL.IDX PT, R17, R15, 0x2, 0x181f ;  /* 0x00581f000f117f89 */ /* 0x0022a400000e0000 */
.L_x_2178:
[----:B------:R-:W-:Y:S05]  /*7200*/  BRA.DIV ~URZ, `(.L_x_2067) ;  /* 0x000108627f007947 */ /* 0x000fea000b800000 */
[----:B----4-:R4:W1:Y:S02]  /*7210*/  SHFL.IDX PT, R20, R12, 0x2, 0x181f ;  /* 0x00581f000c147f89 */ /* 0x01086400000e0000 */
.L_x_2179:
[----:B------:R-:W-:Y:S01]  /*7220*/  IADD3 R19, R83, 0x40, RZ ;  /* 0x0000004053137810 */ /* 0x000fe20007ffe0ff */
[----:B------:R-:W-:Y:S01]  /*7230*/  BSSY B0, `(.L_x_2068) ;  /* 0x0000014000007945 */ /* 0x000fe20003800000 */
[----:B--2---:R-:W-:Y:S02]  /*7240*/  IMAD.MOV.U32 R21, RZ, RZ, R17 ;  /* 0x000000ffff157224 */ /* 0x004fe400078e0011 */
[----:B------:R-:W-:-:S13]  /*7250*/  ISETP.GE.AND P0, PT, R19, R0, PT ;  /* 0x000000001300720c */ /* 0x000fda0003f06270 */
[----:B------:R-:W-:Y:S05]  /*7260*/  @P0 BRA `(.L_x_2069) ;  /* 0x0000010000000947 */ /* 0x000fea0003800000 */
[----:B------:R-:W-:Y:S01]  /*7270*/  SHF.R.S32.HI R16, RZ, 0x1f, R11 ;  /* 0x0000001fff107819 */ /* 0x000fe2000001140b */
[----:B------:R-:W-:Y:S01]  /*7280*/  IMAD.SHL.U32 R18, R7, 0x2, RZ ;  /* 0x0000000207127824 */ /* 0x000fe200078e00ff */
[----:B------:R-:W-:Y:S01]  /*7290*/  SHF.R.S32.HI R19, RZ, 0x1f, R10 ;  /* 0x0000001fff137819 */ /* 0x000fe2000001140a */
[----:B-1----:R-:W-:Y:S01]  /*72a0*/  IMAD.WIDE R22, R13, 0x2, R20 ;  /* 0x000000020d167825 */ /* 0x002fe200078e0214 */
        /* <DEDUP_REMOVED lines=12> */
.L_x_2069:
[----:B------:R-:W-:Y:S05]  /*7370*/  BSYNC B0 ;  /* 0x0000000000007941 */ /* 0x000fea0003800000 */
.L_x_2068:
[----:B------:R-:W-:Y:S05]  /*7380*/  BRA.DIV ~URZ, `(.L_x_2070) ;  /* 0x000107627f007947 */ /* 0x000fea000b800000 */
[----:B-1----:R-:W1:Y:S04]  /*7390*/  SHFL.IDX PT, R15, R15, 0x3, 0x181f ;  /* 0x00781f000f0f7f89 */ /* 0x002e6800000e0000 */
[----:B------:R2:W3:Y:S02]  /*73a0*/  SHFL.IDX PT, R20, R12, 0x3, 0x181f ;  /* 0x00781f000c147f89 */ /* 0x0004e400000e0000 */
.L_x_2180:
[----:B--2---:R-:W2:Y:S04]  /*73b0*/  LDL R17, [R1] ;  /* 0x0000000001117983 */ /* 0x004ea80000100800 */
[----:B------:R4:W5:Y:S04]  /*73c0*/  LDL R44, [R1+0x64] ;  /* 0x00006400012c7983 */ /* 0x0009680000100800 */
[----:B------:R4:W5:Y:S01]  /*73d0*/  LDL R206, [R1+0x48] ;  /* 0x0000480001ce7983 */ /* 0x0009620000100800 */
[----:B------:R-:W-:Y:S01]  /*73e0*/  IADD3 R83, R83, 0x60, RZ ;  /* 0x0000006053537810 */ /* 0x000fe20007ffe0ff */
[----:B-1----:R-:W-:Y:S01]  /*73f0*/  IMAD.MOV.U32 R21, RZ, RZ, R15 ;  /* 0x000000ffff157224 */ /* 0x002fe200078e000f */
[----:B---34-:R-:W-:Y:S01]  /*7400*/  IADD3 R12, P1, R1, c[0x0][0x20], RZ ;  /* 0x00000800010c7a10 */ /* 0x018fe20007f3e0ff */
[----:B------:R-:W-:Y:S01]  /*7410*/  ULDC.64 UR4, c[0x0][0x40] ;  /* 0x0000100000047ab9 */ /* 0x000fe20000000a00 */
[----:B------:R-:W-:Y:S01]  /*7420*/  ISETP.GE.AND P0, PT, R83, R0, PT ;  /* 0x000000005300720c */ /* 0x000fe20003f06270 */
[----:B------:R-:W-:Y:S01]  /*7430*/  UIADD3 UR4, UP0, UR4, 0x160, URZ ;  /* 0x0000016004047890 */ /* 0x000fe2000ff1e03f */
[----:B------:R-:W-:Y:S01]  /*7440*/  IADD3 R26, P2, R12, 0x8, RZ ;  /* 0x000000080c1a7810 */ /* 0x000fe20007f5e0ff */
[----:B------:R-:W-:-:S02]  /*7450*/  IMAD R16, R190, c[0x0][0x1e8], RZ ;  /* 0x00007a00be107a24 */ /* 0x000fc400078e02ff */
[----:B------:R-:W-:Y:S01]  /*7460*/  UIADD3.X UR5, URZ, UR5, URZ, UP0, !UPT ;  /* 0x000000053f057290 */ /* 0x000fe200087fe43f */
[----:B------:R-:W-:Y:S02]  /*7470*/  IMAD.SHL.U32 R9, R9, 0x40, RZ ;  /* 0x0000004009097824 */ /* 0x000fe400078e00ff */
[C---:B------:R-:W-:Y:S02]  /*7480*/  IMAD R193, R191.reuse, c[0x0][0x1ec], R16 ;  /* 0x00007b00bfc17a24 */ /* 0x040fe400078e0210 */
[----:B------:R-:W-:Y:S01]  /*7490*/  IMAD.WIDE.U32 R210, R191, c[0x0][0x1e8], RZ ;  /* 0x00007a00bfd27a25 */ /* 0x000fe200078e00ff */
[----:B------:R-:W-:Y:S02]  /*74a0*/  LOP3.LUT R9, R9, 0xfffffe00, RZ, 0xc0, !PT ;  /* 0xfffffe0009097812 */ /* 0x000fe400078ec0ff */
[----:B------:R-:W-:Y:S01]  /*74b0*/  @!P0 SHF.R.S32.HI R15, RZ, 0x1f, R10 ;  /* 0x0000001fff0f8819 */ /* 0x000fe2000001140a */
[----:B------:R-:W-:Y:S01]  /*74c0*/  @!P0 IMAD.SHL.U32 R19, R7, 0x2, RZ ;  /* 0x0000000207138824 */ /* 0x000fe200078e00ff */
[----:B------:R-:W-:Y:S01]  /*74d0*/  SHF.R.S32.HI R7, RZ, 0x4, R14 ;  /* 0x00000004ff077819 */ /* 0x000fe2000001140e */
[----:B------:R-:W-:Y:S01]  /*74e0*/  @!P0 IMAD.WIDE R24, R13, 0x2, R20 ;  /* 0x000000020d188825 */ /* 0x000fe200078e0214 */
[----:B------:R-:W-:-:S02]  /*74f0*/  @!P0 LEA.HI R15, R15, R10, RZ, 0x3 ;  /* 0x0000000a0f0f8211 */ /* 0x000fc400078f18ff */
[----:B------:R-:W-:Y:S01]  /*7500*/  LEA.HI R0, R14, R7, RZ, 0x1 ;  /* 0x000000070e007211 */ /* 0x000fe200078f08ff */
[----:B------:R-:W-:Y:S01]  /*7510*/  IMAD.X R13, RZ, RZ, c[0x0][0x24], P1 ;  /* 0x00000900ff0d7624 */ /* 0x000fe200008e06ff */
[----:B------:R-:W-:Y:S01]  /*7520*/  IADD3 R22, P1, R12, 0x10, RZ ;  /* 0x000000100c167810 */ /* 0x000fe20007f3e0ff */
[----:B------:R-:W-:Y:S01]  /*7530*/  @!PT LDS RZ, [RZ] ;  /* 0x00000000fffff984 */ /* 0x000fe20000000800 */
[----:B------:R-:W-:Y:S01]  /*7540*/  @!PT LDS RZ, [RZ] ;  /* 0x00000000fffff984 */ /* 0x000fe20000000800 */
[----:B------:R-:W-:Y:S01]  /*7550*/  @!PT LDS RZ, [RZ] ;  /* 0x00000000fffff984 */ /* 0x000fe20000000800 */
[----:B------:R1:W-:Y:S01]  /*7560*/  @!P0 LDGSTS.E.BYPASS.LTC128B.128 [R19+0xf100], [R24.64], !P3 ;  /* 0x0f10000018138fae */ /* 0x0003e2000d901d46 */
[----:B------:R-:W-:Y:S01]  /*7570*/  LOP3.LUT R0, R0, 0xfffffffe, RZ, 0xc0, !PT ;  /* 0xfffffffe00007812 */ /* 0x000fe200078ec0ff */
[----:B------:R-:W-:Y:S01]  /*7580*/  IMAD.X R27, RZ, RZ, R13, P2 ;  /* 0x000000ffff1b7224 */ /* 0x000fe200010e060d */
[----:B------:R-:W-:Y:S01]  /*7590*/  @!P0 SHF.R.S32.HI R14, RZ, 0x1f, R11 ;  /* 0x0000001fff0e8819 */ /* 0x000fe2000001140b */
[--C-:B------:R-:W-:Y:S01]  /*75a0*/  IMAD.X R23, RZ, RZ, R13.reuse, P1 ;  /* 0x000000ffff177224 */ /* 0x100fe200008e060d */
[----:B------:R-:W-:Y:S01]  /*75b0*/  IADD3 R30, P3, R12, 0x48, RZ ;  /* 0x000000480c1e7810 */ /* 0x000fe20007f7e0ff */
[----:B------:R-:W-:Y:S01]  /*75c0*/  IMAD.IADD R7, R7, 0x1, -R0 ;  /* 0x0000000107077824 */ /* 0x000fe200078e0a00 */
[----:B------:R-:W-:Y:S01]  /*75d0*/  @!P0 LEA.HI R11, R14, R11, RZ, 0x3 ;  /* 0x0000000b0e0b8211 */ /* 0x000fe200078f18ff */
[----:B------:R-:W-:Y:S01]  /*75e0*/  IMAD.SHL.U32 R0, R8, 0x40, RZ ;  /* 0x0000004008007824 */ /* 0x000fe200078e00ff */
[----:B------:R3:W-:Y:S01]  /*75f0*/  STL.64 [R1+0x28], R22 ;  /* 0x0000281601007387 */ /* 0x0007e20000100a00 */
[--C-:B------:R-:W-:Y:S01]  /*7600*/  IMAD.X R31, RZ, RZ, R13.reuse, P3 ;  /* 0x000000ffff1f7224 */ /* 0x100fe200018e060d */
[----:B------:R-:W-:Y:S01]  /*7610*/  @!P0 LOP3.LUT R11, R11, 0xfffffff8, RZ, 0xc0, !PT ;  /* 0xfffffff80b0b8812 */ /* 0x000fe200078ec0ff */
[----:B------:R-:W-:Y:S01]  /*7620*/  IMAD.SHL.U32 R10, R3, 0x40, RZ ;  /* 0x00000040030a7824 */ /* 0x000fe200078e00ff */
[----:B------:R-:W-:Y:S01]  /*7630*/  LOP3.LUT R0, R0, 0x1c0, RZ, 0xc0, !PT ;  /* 0x000001c000007812 */ /* 0x000fe200078ec0ff */
[----:B------:R-:W-:Y:S01]  /*7640*/  STL.64 [R1+0x20], R12 ;  /* 0x0000200c01007387 */ /* 0x000fe20000100a00 */
[----:B------:R-:W-:Y:S01]  /*7650*/  IADD3 R28, P1, R12, 0x4, RZ ;  /* 0x000000040c1c7810 */ /* 0x000fe20007f3e0ff */
[----:B------:R-:W-:Y:S01]  /*7660*/  IMAD.WIDE.U32 R208, R191, c[0x0][0x210], RZ ;  /* 0x00008400bfd07a25 */ /* 0x000fe200078e00ff */
[----:B------:R-:W-:Y:S01]  /*7670*/  @!P0 LOP3.LUT R15, R15, 0xfffffff8, RZ, 0xc0, !PT ;  /* 0xfffffff80f0f8812 */ /* 0x000fe200078ec0ff */
[----:B------:R4:W-:Y:S01]  /*7680*/  STL.64 [R1+0x30], R30 ;  /* 0x0000301e01007387 */ /* 0x0009e20000100a00 */
[----:B------:R-:W-:Y:S01]  /*7690*/  LOP3.LUT R10, R10, 0x1c0, RZ, 0xc0, !PT ;  /* 0x000001c00a0a7812 */ /* 0x000fe200078ec0ff */
[----:B------:R-:W-:-:S02]  /*76a0*/  IMAD.X R29, RZ, RZ, R13, P1 ;  /* 0x000000ffff1d7224 */ /* 0x000fc400008e060d */
[----:B------:R2:W-:Y:S01]  /*76b0*/  STL.64 [R1+0x40], R26 ;  /* 0x0000401a01007387 */ /* 0x0005e20000100a00 */
[----:B------:R-:W-:-:S03]  /*76c0*/  IMAD.IADD R193, R211, 0x1, R193 ;  /* 0x00000001d3c17824 */ /* 0x000fc600078e02c1 */
[----:B------:R2:W-:Y:S01]  /*76d0*/  STL.64 [R1+0x38], R28 ;  /* 0x0000381c01007387 */ /* 0x0005e20000100a00 */
[----:B-1----:R-:W-:Y:S02]  /*76e0*/  IMAD.U32 R24, RZ, RZ, UR4 ;  /* 0x00000004ff187e24 */ /* 0x002fe4000f8e00ff */
[----:B------:R-:W-:-:S05]  /*76f0*/  IMAD.U32 R25, RZ, RZ, UR5 ;  /* 0x00000005ff197e24 */ /* 0x000fca000f8e00ff */
[----:B------:R1:W-:Y:S01]  /*7700*/  STL.64 [R1+0x18], R24 ;  /* 0x0000181801007387 */ /* 0x0003e20000100a00 */
[----:B---3--:R-:W-:-:S05]  /*7710*/  IMAD.SHL.U32 R23, R7, 0x8, RZ ;  /* 0x0000000807177824 */ /* 0x008fca00078e00ff */
[----:B------:R-:W-:Y:S01]  /*7720*/  LOP3.LUT R8, R0, 0x8, R23, 0xf8, !PT ;  /* 0x0000000800087812 */ /* 0x000fe200078ef817 */
[----:B----4-:R-:W-:Y:S01]  /*7730*/  @!P0 IMAD.WIDE R30, R11, 0x2, R20 ;  /* 0x000000020b1e8825 */ /* 0x010fe200078e0214 */
[----:B------:R-:W-:Y:S02]  /*7740*/  SHF.R.U32.HI R11, RZ, 0x3, R0 ;  /* 0x00000003ff0b7819 */ /* 0x000fe40000011600 */
[----:B-----5:R-:W-:Y:S01]  /*7750*/  SHF.R.S32.HI R0, RZ, 0x1f, R212 ;  /* 0x0000001fff007819 */ /* 0x020fe200000114d4 */
[----:B------:R-:W-:Y:S01]  /*7760*/  @!P0 IMAD.WIDE R20, R15, 0x2, R20 ;  /* 0x000000020f148825 */ /* 0x000fe200078e0214 */
[----:B------:R-:W-:Y:S01]  /*7770*/  LOP3.LUT R8, R8, R11, RZ, 0x3c, !PT ;  /* 0x0000000b08087212 */ /* 0x000fe200078e3cff */
[----:B------:R3:W-:Y:S02]  /*7780*/  @!P0 LDGSTS.E.BYPASS.LTC128B.128 [R19+0x13100], [R30.64], !P5 ;  /* 0x131000001e138fae */ /* 0x0007e4000e901d46 */
[----:B------:R-:W-:Y:S02]  /*7790*/  IMAD R15, R0, c[0x0][0x2b0], RZ ;  /* 0x0000ac00000f7a24 */ /* 0x000fe400078e02ff */
[----:B------:R4:W-:Y:S01]  /*77a0*/  @!P0 LDGSTS.E.BYPASS.LTC128B.128 [R19+0x17100], [R20.64], !P4 ;  /* 0x1710000014138fae */ /* 0x0009e2000e101d46 */
[----:B------:R-:W-:Y:S01]  /*77b0*/  IMAD.MOV.U32 R0, RZ, RZ, 0x20 ;  /* 0x00000020ff007424 */ /* 0x000fe200078e00ff */
[----:B------:R-:W-:Y:S01]  /*77c0*/  LOP3.LUT P0, RZ, R3, 0x4, RZ, 0xc0, !PT ;  /* 0x0000000403ff7812 */ /* 0x000fe2000780c0ff */
[C---:B------:R-:W-:Y:S01]  /*77d0*/  IMAD R15, R212.reuse, c[0x0][0x2b4], R15 ;  /* 0x0000ad00d40f7a24 */ /* 0x040fe200078e020f */
[----:B------:R-:W0:Y:S01]  /*77e0*/  LDGDEPBAR ;  /* 0x00000000000079af */ /* 0x000e220000000000 */
[----:B------:R-:W-:Y:S01]  /*77f0*/  IMAD.WIDE.U32 R212, R212, c[0x0][0x2b0], RZ ;  /* 0x0000ac00d4d47a25 */ /* 0x000fe200078e00ff */
[----:B------:R-:W-:Y:S01]  /*7800*/  WARPSYNC 0xffffffff ;  /* 0xffffffff00007948 */ /* 0x000fe20003800000 */
[----:B------:R-:W-:-:S02]  /*7810*/  SEL R0, R0, 0xffffffe0, !P0 ;  /* 0xffffffe000007807 */ /* 0x000fc40004000000 */
[----:B------:R-:W-:Y:S02]  /*7820*/  IMAD.IADD R194, R213, 0x1, R15 ;  /* 0x00000001d5c27824 */ /* 0x000fe400078e020f */
[----:B----4-:R-:W-:-:S04]  /*7830*/  IMAD R20, R190, c[0x0][0x210], RZ ;  /* 0x00008400be147a24 */ /* 0x010fc800078e02ff */
[----:B---3--:R-:W-:-:S04]  /*7840*/  IMAD R19, R191, c[0x0][0x214], R20 ;  /* 0x00008500bf137a24 */ /* 0x008fc800078e0214 */
        /* <DEDUP_REMOVED lines=11> */
[----:B------:R-:W-:-:S02]  /*7900*/  P2R R20, PR, RZ, 0x8 ;  /* 0x00000008ff147803 */ /* 0x000fc40000000000 */
[----:B------:R-:W-:Y:S02]  /*7910*/  SEL R134, RZ, 0x10, P5 ;  /* 0x00000010ff867807 */ /* 0x000fe40002800000 */
[----:B-1----:R-:W-:Y:S01]  /*7920*/  SHF.R.S32.HI R13, RZ, 0x3, R11 ;  /* 0x00000003ff0d7819 */ /* 0x002fe2000001140b */
[----:B------:R-:W-:Y:S01]  /*7930*/  IMAD.MOV.U32 R11, RZ, RZ, c[0x0][0x2b8] ;  /* 0x0000ae00ff0b7624 */ /* 0x000fe200078e00ff */
[----:B------:R-:W-:Y:S01]  /*7940*/  BAR.SYNC.DEFER_BLOCKING 0x0 ;  /* 0x0000000000007b1d */ /* 0x000fe20000010000 */
[----:B------:R-:W-:Y:S02]  /*7950*/  IMAD.SHL.U32 R80, R82, 0x40, RZ ;  /* 0x0000004052507824 */ /* 0x000fe400078e00ff */
[----:B------:R-:W-:Y:S01]  /*7960*/  IMAD R203, R18, 0x20, R13 ;  /* 0x0000002012cb7824 */ /* 0x000fe200078e020d */
[----:B------:R-:W-:Y:S01]  /*7970*/  ISETP.NE.AND P1, PT, R11, 0x1, PT ;  /* 0x000000010b00780c */ /* 0x000fe20003f25270 */
[----:B------:R-:W-:Y:S02]  /*7980*/  IMAD.MOV.U32 R201, RZ, RZ, RZ ;  /* 0x000000ffffc97224 */ /* 0x000fe400078e00ff */
[----:B------:R-:W-:-:S04]  /*7990*/  IMAD.IADD R11, R203, 0x1, R80 ;  /* 0x00000001cb0b7824 */ /* 0x000fc800078e0250 */
[----:B------:R-:W-:Y:S01]  /*79a0*/  IMAD.IADD R202, R206, 0x1, R11 ;  /* 0x00000001ceca7824 */ /* 0x000fe200078e020b */
[----:B------:R-:W-:-:S03]  /*79b0*/  ISETP.GE.AND P0, PT, R11, R44, PT ;  /* 0x0000002c0b00720c */ /* 0x000fc60003f06270 */
[----:B------:R-:W-:Y:S01]  /*79c0*/  IMAD.MOV.U32 R11, RZ, RZ, R202 ;  /* 0x000000ffff0b7224 */ /* 0x000fe200078e00ca */
[----:B------:R-:W-:Y:S01]  /*79d0*/  ISETP.GT.OR P0, PT, R203, 0x3f, P0 ;  /* 0x0000003fcb00780c */ /* 0x000fe20000704670 */
[----:B------:R-:W-:-:S05]  /*79e0*/  @P1 IMAD.HI.U32 R15, R202, c[0x0][0x2bc], RZ ;  /* 0x0000af00ca0f1a27 */ /* 0x000fca00078e00ff */
[----:B------:R-:W-:-:S07]  /*79f0*/  @P1 SHF.R.U32.HI R11, RZ, c[0x0][0x2c0], R15 ;  /* 0x0000b000ff0b1a19 */ /* 0x000fce000001160f */
[----:B------:R-:W-:-:S04]  /*7a00*/  @!P0 IADD3 R18, P1, R11, R212, RZ ;  /* 0x000000d40b128210 */ /* 0x000fc80007f3e0ff */
[----:B------:R-:W-:Y:S02]  /*7a10*/  @!P0 LEA.HI.X.SX32 R15, R11, R194, 0x1, P1 ;  /* 0x000000c20b0f8211 */ /* 0x000fe400008f0eff */
[----:B------:R-:W-:-:S04]  /*7a20*/  @!P0 LEA R24, P1, R18, c[0x0][0x2a0], 0x2 ;  /* 0x0000a80012188a11 */ /* 0x000fc800078210ff */
[----:B------:R-:W-:-:S05]  /*7a30*/  @!P0 LEA.HI.X R25, R18, c[0x0][0x2a4], R15, 0x2, P1 ;  /* 0x0000a90012198a11 */ /* 0x000fca00008f140f */
[----:B------:R-:W2:Y:S01]  /*7a40*/  @!P0 LDG.E R201, [R24.64] ;  /* 0x0000000618c98981 */ /* 0x000ea2000c1e1900 */
[----:B------:R-:W-:Y:S01]  /*7a50*/  IMAD.MOV R11, RZ, RZ, -R11 ;  /* 0x000000ffff0b7224 */ /* 0x000fe200078e0a0b */
[C---:B------:R-:W-:Y:S01]  /*7a60*/  IADD3 R44, -R13.reuse, R44, -R80 ;  /* 0x0000002c0d2c7210 */ /* 0x040fe20007ffe950 */
[----:B------:R-:W-:Y:S01]  /*7a70*/  IMAD.SHL.U32 R15, R13, 0x40, RZ ;  /* 0x000000400d0f7824 */ /* 0x000fe200078e00ff */
[----:B------:R-:W-:Y:S01]  /*7a80*/  LEA.HI R14, R14, R17, RZ, 0x6 ;  /* 0x000000110e0e7211 */ /* 0x000fe200078f30ff */
[----:B------:R-:W-:Y:S01]  /*7a90*/  IMAD R202, R11, c[0x0][0x2b8], R202 ;  /* 0x0000ae000bca7a24 */ /* 0x000fe200078e02ca */
[----:B------:R-:W-:Y:S01]  /*7aa0*/  ISETP.GE.AND P1, PT, R44, 0x1, PT ;  /* 0x000000012c00780c */ /* 0x000fe20003f26270 */
[----:B------:R-:W-:Y:S01]  /*7ab0*/  BSSY B2, `(.L_x_2071) ;  /* 0x0000041000027945 */ /* 0x000fe20003800000 */
[----:B------:R-:W-:Y:S01]  /*7ac0*/  LOP3.LUT R15, R15, 0x1c0, RZ, 0xc0, !PT ;  /* 0x000001c00f0f7812 */ /* 0x000fe200078ec0ff */
[----:B------:R-:W-:Y:S01]  /*7ad0*/  IMAD.WIDE.U32 R20, R202, c[0x0][0x1e0], RZ ;  /* 0x00007800ca147a25 */ /* 0x000fe200078e00ff */
[----:B------:R-:W-:-:S02]  /*7ae0*/  SHF.R.S32.HI R19, RZ, 0x1f, R202 ;  /* 0x0000001fff137819 */ /* 0x000fc400000114ca */
[----:B------:R-:W-:Y:S01]  /*7af0*/  LOP3.LUT R13, R15, 0x38, R204, 0xf8, !PT ;  /* 0x000000380f0d7812 */ /* 0x000fe200078ef8cc */
[----:B------:R-:W-:Y:S01]  /*7b00*/  IMAD.SHL.U32 R14, R14, 0x8, RZ ;  /* 0x000000080e0e7824 */ /* 0x000fe200078e00ff */
[----:B------:R-:W-:Y:S01]  /*7b10*/  SHF.R.U32.HI R26, RZ, 0x3, R15 ;  /* 0x00000003ff1a7819 */ /* 0x000fe2000001160f */
[----:B------:R-:W-:Y:S01]  /*7b20*/  IMAD R11, R19, c[0x0][0x1e0], RZ ;  /* 0x00007800130b7a24 */ /* 0x000fe200078e02ff */
[----:B------:R-:W-:Y:S02]  /*7b30*/  SHF.R.S32.HI R200, RZ, 0x1f, R223 ;  /* 0x0000001fffc87819 */ /* 0x000fe400000114df */
[----:B------:R-:W-:Y:S01]  /*7b40*/  SHF.R.S32.HI R199, RZ, 0x1f, R16 ;  /* 0x0000001fffc77819 */ /* 0x000fe20000011410 */
[----:B------:R-:W-:Y:S01]  /*7b50*/  IMAD R11, R202, c[0x0][0x1e4], R11 ;  /* 0x00007900ca0b7a24 */ /* 0x000fe200078e020b */
[----:B------:R-:W-:Y:S02]  /*7b60*/  LOP3.LUT R13, R13, R26, RZ, 0x3c, !PT ;  /* 0x0000001a0d0d7212 */ /* 0x000fe400078e3cff */
[----:B------:R-:W-:Y:S01]  /*7b70*/  LEA.HI R200, R200, R223, RZ, 0x3 ;  /* 0x000000dfc8c87211 */ /* 0x000fe200078f18ff */
[----:B------:R-:W-:Y:S01]  /*7b80*/  IMAD.IADD R21, R21, 0x1, R11 ;  /* 0x0000000115157824 */ /* 0x000fe200078e020b */
[----:B------:R-:W-:-:S02]  /*7b90*/  LEA.HI R199, R199, R16, RZ, 0x3 ;  /* 0x00000010c7c77211 */ /* 0x000fc400078f18ff */
[----:B------:R-:W-:Y:S02]  /*7ba0*/  LOP3.LUT R17, R13, 0xfffffe00, R14, 0xf8, !PT ;  /* 0xfffffe000d117812 */ /* 0x000fe400078ef80e */
[----:B------:R-:W-:Y:S02]  /*7bb0*/  LOP3.LUT R200, R200, 0xfffffff8, RZ, 0xc0, !PT ;  /* 0xfffffff8c8c87812 */ /* 0x000fe400078ec0ff */
[----:B------:R-:W-:Y:S02]  /*7bc0*/  LOP3.LUT R199, R199, 0xfffffff8, RZ, 0xc0, !PT ;  /* 0xfffffff8c7c77812 */ /* 0x000fe400078ec0ff */
[----:B------:R-:W-:Y:S02]  /*7bd0*/  LEA.HI R5, R5, R84, RZ, 0x5 ;  /* 0x0000005405057211 */ /* 0x000fe400078f28ff */
[----:B------:R-:W-:Y:S02]  /*7be0*/  ISETP.GT.AND P4, PT, R203, 0x3f, PT ;  /* 0x0000003fcb00780c */ /* 0x000fe40003f84270 */
[----:B------:R-:W-:Y:S01]  /*7bf0*/  IADD3 R31, R12, 0x18, RZ ;  /* 0x000000180c1f7810 */ /* 0x000fe20007ffe0ff */
[----:B------:R-:W-:Y:S01]  /*7c00*/  IMAD.SHL.U32 R5, R5, 0x20, RZ ;  /* 0x0000002005057824 */ /* 0x000fe200078e00ff */
[----:B------:R-:W-:-:S02]  /*7c10*/  SHF.R.S32.HI R197, RZ, 0x1f, R200 ;  /* 0x0000001fffc57819 */ /* 0x000fc400000114c8 */
[----:B------:R-:W-:Y:S02]  /*7c20*/  SHF.R.S32.HI R196, RZ, 0x1f, R199 ;  /* 0x0000001fffc47819 */ /* 0x000fe400000114c7 */
[----:B------:R-:W-:-:S04]  /*7c30*/  LOP3.LUT R5, R5, 0xfffffc00, RZ, 0xc0, !PT ;  /* 0xfffffc0005057812 */ /* 0x000fc800078ec0ff */
[----:B------:R-:W-:Y:S02]  /*7c40*/  IADD3 R5, R8, R9, R5 ;  /* 0x0000000908057210 */ /* 0x000fe40007ffe005 */
[----:B--2---:R-:W-:Y:S01]  /*7c50*/  SHF.R.S32.HI R18, RZ, 0x1f, R201 ;  /* 0x0000001fff127819 */ /* 0x004fe200000114c9 */
[----:B------:R-:W-:-:S04]  /*7c60*/  IMAD.WIDE.U32 R20, R201, c[0x0][0x1f0], R20 ;  /* 0x00007c00c9147a25 */ /* 0x000fc800078e0014 */
[----:B------:R-:W-:Y:S01]  /*7c70*/  IMAD R22, R18, c[0x0][0x1f0], RZ ;  /* 0x00007c0012167a24 */ /* 0x000fe200078e02ff */
[----:B------:R-:W-:-:S03]  /*7c80*/  IADD3 R20, P0, R210, R20, RZ ;  /* 0x00000014d2147210 */ /* 0x000fc60007f1e0ff */
[----:B------:R-:W-:-:S05]  /*7c90*/  IMAD R22, R201, c[0x0][0x1f4], R22 ;  /* 0x00007d00c9167a24 */ /* 0x000fca00078e0216 */
[----:B------:R-:W-:Y:S02]  /*7ca0*/  IADD3.X R11, R193, R21, R22, P0, !PT ;  /* 0x00000015c10b7210 */ /* 0x000fe400007fe416 */
[----:B------:R-:W-:-:S04]  /*7cb0*/  LEA R24, P0, R20, c[0x0][0x1c8], 0x1 ;  /* 0x0000720014187a11 */ /* 0x000fc800078008ff */
[----:B------:R-:W-:Y:S01]  /*7cc0*/  LEA.HI.X R11, R20, c[0x0][0x1cc], R11, 0x1, P0 ;  /* 0x00007300140b7a11 */ /* 0x000fe200000f0c0b */
[----:B------:R-:W-:Y:S01]  /*7cd0*/  SHFL.IDX PT, R22, R24, RZ, 0x181f ;  /* 0x00181fff18167589 */ /* 0x000fe200000e0000 */
[----:B------:R-:W-:-:S03]  /*7ce0*/  ISETP.GT.AND P0, PT, R44, 0x20, PT ;  /* 0x000000202c00780c */ /* 0x000fc60003f04270 */
[----:B------:R-:W1:Y:S04]  /*7cf0*/  SHFL.IDX PT, R23, R11, RZ, 0x181f ;  /* 0x00181fff0b177589 */ /* 0x000e6800000e0000 */
[----:B------:R2:W-:Y:S04]  /*7d00*/  SHFL.IDX PT, R20, R24, 0x1, 0x181f ;  /* 0x00381f0018147f89 */ /* 0x0005e800000e0000 */
[----:B------:R3:W4:Y:S02]  /*7d10*/  SHFL.IDX PT, R21, R11, 0x1, 0x181f ;  /* 0x00381f000b157f89 */ /* 0x00072400000e0000 */
[----:B------:R-:W-:-:S02]  /*7d20*/  @P0 IMAD.SHL.U32 R13, R17, 0x2, RZ ;  /* 0x00000002110d0824 */ /* 0x000fc400078e00ff */
[----:B-1----:R-:W-:-:S04]  /*7d30*/  @P1 IMAD.WIDE R14, R204, 0x2, R22 ;  /* 0x00000002cc0e1825 */ /* 0x002fc800078e0216 */
[----:B--2---:R-:W-:-:S04]  /*7d40*/  @P1 IMAD.WIDE R24, R200, 0x2, R22 ;  /* 0x00000002c8181825 */ /* 0x004fc800078e0216 */
[----:B---3--:R-:W-:Y:S02]  /*7d50*/  @P1 IMAD.SHL.U32 R11, R17, 0x2, RZ ;  /* 0x00000002110b1824 */ /* 0x008fe400078e00ff */
[----:B------:R-:W-:-:S03]  /*7d60*/  @P1 IMAD.WIDE R28, R199, 0x2, R22 ;  /* 0x00000002c71c1825 */ /* 0x000fc600078e0216 */
[----:B------:R1:W-:Y:S01]  /*7d70*/  @P1 LDGSTS.E.BYPASS.LTC128B.128 [R11+0x6100], [R14.64], !P6 ;  /* 0x061000000e0b1fae */ /* 0x0003e2000f101d46 */
[----:B----4-:R-:W-:-:S03]  /*7d80*/  @P0 IMAD.WIDE R26, R204, 0x2, R20 ;  /* 0x00000002cc1a0825 */ /* 0x010fc600078e0214 */
[----:B------:R2:W-:Y:S01]  /*7d90*/  @P1 LDGSTS.E.BYPASS.LTC128B.128 [R11+0x8100], [R24.64], !P3 ;  /* 0x08100000180b1fae */ /* 0x0005e2000d901d46 */
[----:B------:R-:W-:-:S03]  /*7da0*/  @P0 IMAD.WIDE R22, R200, 0x2, R20 ;  /* 0x00000002c8160825 */ /* 0x000fc600078e0214 */
[----:B------:R3:W-:Y:S01]  /*7db0*/  @P1 LDGSTS.E.BYPASS.LTC128B.128 [R11+0xa100], [R28.64], !P5 ;  /* 0x0a1000001c0b1fae */ /* 0x0007e2000e901d46 */
[----:B------:R-:W-:-:S03]  /*7dc0*/  @P0 IMAD.WIDE R20, R199, 0x2, R20 ;  /* 0x00000002c7140825 */ /* 0x000fc600078e0214 */
[----:B------:R2:W-:Y:S04]  /*7dd0*/  @P0 LDGSTS.E.BYPASS.LTC128B.128 [R13+0x7100], [R26.64], !P6 ;  /* 0x071000001a0d0fae */ /* 0x0005e8000f101d46 */
[----:B------:R2:W-:Y:S04]  /*7de0*/  @P0 LDGSTS.E.BYPASS.LTC128B.128 [R13+0x9100], [R22.64], !P3 ;  /* 0x09100000160d0fae */ /* 0x0005e8000d901d46 */
[----:B------:R2:W-:Y:S01]  /*7df0*/  @P0 LDGSTS.E.BYPASS.LTC128B.128 [R13+0xb100], [R20.64], !P5 ;  /* 0x0b100000140d0fae */ /* 0x0005e2000e901d46 */
[----:B------:R-:W-:Y:S02]  /*7e00*/  LOP3.LUT P0, RZ, R3, 0x2, RZ, 0xc0, !PT ;  /* 0x0000000203ff7812 */ /* 0x000fe4000780c0ff */
[----:B------:R-:W-:Y:S01]  /*7e10*/  LOP3.LUT R3, R8, R9, RZ, 0xfc, !PT ;  /* 0x0000000908037212 */ /* 0x000fe200078efcff */
[----:B------:R-:W0:Y:S01]  /*7e20*/  LDGDEPBAR ;  /* 0x00000000000079af */ /* 0x000e220000000000 */
[----:B-1----:R-:W-:-:S02]  /*7e30*/  IMAD.SHL.U32 R15, R6, 0x8, RZ ;  /* 0x00000008060f7824 */ /* 0x002fc400078e00ff */
[----:B------:R-:W-:-:S03]  /*7e40*/  IMAD.MOV.U32 R6, RZ, RZ, 0x10 ;  /* 0x00000010ff067424 */ /* 0x000fc600078e00ff */
[----:B------:R-:W-:Y:S02]  /*7e50*/  LOP3.LUT R15, R10, 0x8, R15, 0xf8, !PT ;  /* 0x000000080a0f7812 */ /* 0x000fe400078ef80f */
[----:B------:R-:W-:Y:S02]  /*7e60*/  SHF.R.U32.HI R10, RZ, 0x3, R10 ;  /* 0x00000003ff0a7819 */ /* 0x000fe4000001160a */
[----:B------:R-:W-:Y:S02]  /*7e70*/  SEL R6, R6, 0xfffffff0, !P0 ;  /* 0xfffffff006067807 */ /* 0x000fe40004000000 */
[----:B------:R-:W-:Y:S02]  /*7e80*/  LOP3.LUT R10, R15, R10, RZ, 0x3c, !PT ;  /* 0x0000000a0f0a7212 */ /* 0x000fe400078e3cff */
[----:B---3--:R-:W-:-:S03]  /*7e90*/  MOV R28, 0x7ec0 ;  /* 0x00007ec0001c7802 */ /* 0x008fc60000000f00 */
[----:B------:R-:W-:Y:S02]  /*7ea0*/  IMAD R7, R7, 0x200, R10 ;  /* 0x0000020007077824 */ /* 0x000fe400078e020a */
[----:B--2---:R-:W-:Y:S05]  /*7eb0*/  CALL.REL.NOINC `($_ZN7cutlass13device_kernelIN5flash19enable_sm80_to_sm89INS1_16FlashAttnFwdSm80INS1_25CollectiveMainloopFwdSm80ILi8ELi1ELb0EN4cute5tupleIJNS5_1CILi128EEENS7_ILi64EEENS7_ILi192EEEEEELi192ENS_10bfloat16_tEfNS_4arch4Sm80ELb0ELb1ELb0ELb1ELb1ELb1ELb1ELb0EEENS1_21CollectiveEpilogueFwdINS6_IJS8_SA_S9_EEENS6_IJNS7_ILi1EEESI_SI_EEESC_SE_Li256ELb1ELb1ELb0ELb0EEENS1_19SingleTileSchedulerILb1ELb0ELb1ELi128EEEEEEEEEvNT_6ParamsE$_ZZN5flash25CollectiveMainloopFwdSm80ILi8ELi1ELb0EN4cute5tupleIJNS1_1CILi128EEENS3_ILi64EEENS3_ILi192EEEEEELi192EN7cutlass10bfloat16_tEfNS8_4arch4Sm80ELb0ELb1ELb0ELb1ELb1ELb1ELb1ELb0EE3mmaINS_16FlashAttnFwdSm80ISC_NS_21CollectiveEpilogueFwdINS2_IJS4_S6_S5_EEENS2_IJNS3_ILi1EEESH_SH_EEES9_SB_Li256ELb1ELb1ELb0ELb0EEENS_19SingleTileSchedulerILb1ELb0ELb1ELi128EEEE13SharedStorageENS1_6TensorINS1_11ArrayEngineIfLm96EEENS1_6LayoutINS2_IJNS2_IJNS3_ILi2EEESS_EEESH_NS3_ILi24EEEEEENS2_IJNS2_IJSH_SS_EEENS3_ILi0EEENS3_ILi4EEEEEEEEEENS_7SoftmaxILi2ELi0EEEEEbRKNSC_6ParamsERT0_RT1_iRKNS_16SeqlenInfoQKNewKILb1ELb1EEENS2_IJiiiiEEERT_ENKUlvE_clEv) ;  /* 0x0001198000007944 */ /* 0x004fea0003c00000 */
[----:B------:R-:W-:Y:S05]  /*7ec0*/  BSYNC B2 ;  /* 0x0000000000027941 */ /* 0x000fea0003800000 */
.L_x_2071:
[----:B------:R2:W5:Y:S01]  /*7ed0*/  LDL R81, [R1] ;  /* 0x0000000001517983 */ /* 0x0005620000100800 */
[----:B------:R-:W-:-:S04]  /*7ee0*/  DEPBAR.LE SB0, 0x0 ;  /* 0x000080000000791a */ /* 0x000fc80000000000 */
[----:B------:R2:W5:Y:S01]  /*7ef0*/  LDL R198, [R1+0x10] ;  /* 0x0000100001c67983 */ /* 0x0005620000100800 */
[----:B------:R-:W-:Y:S01]  /*7f00*/  WARPSYNC 0xffffffff ;  /* 0xffffffff00007948 */ /* 0x000fe20003800000 */
[----:B------:R-:W-:Y:S01]  /*7f10*/  SHF.L.U32 R187, R5, 0x1, RZ ;  /* 0x0000000105bb7819 */ /* 0x000fe200000006ff */
[----:B------:R-:W-:Y:S01]  /*7f20*/  IMAD R5, R19, c[0x0][0x208], RZ ;  /* 0x0000820013057a24 */ /* 0x000fe200078e02ff */
[----:B------:R-:W-:Y:S01]  /*7f30*/  BAR.SYNC.DEFER_BLOCKING 0x0 ;  /* 0x0000000000007b1d */ /* 0x000fe20000010000 */
[----:B-1----:R-:W-:Y:S01]  /*7f40*/  IMAD.WIDE.U32 R8, R202, c[0x0][0x208], RZ ;  /* 0x00008200ca087a25 */ /* 0x002fe200078e00ff */
[----:B------:R-:W-:-:S03]  /*7f50*/  SHF.L.U32 R186, R7, 0x1, RZ ;  /* 0x0000000107ba7819 */ /* 0x000fc600000006ff */
[----:B------:R-:W-:Y:S01]  /*7f60*/  IMAD R5, R202, c[0x0][0x20c], R5 ;  /* 0x00008300ca057a24 */ /* 0x000fe200078e0205 */
[----:B------:R-:W-:Y:S01]  /*7f70*/  LEA R7, R6, R186, 0x1 ;  /* 0x000000ba06077211 */ /* 0x000fe200078e08ff */
[----:B------:R-:W-:Y:S02]  /*7f80*/  IMAD R18, R18, c[0x0][0x218], RZ ;  /* 0x0000860012127a24 */ /* 0x000fe400078e02ff */
[----:B------:R-:W-:Y:S01]  /*7f90*/  IMAD R182, R4, 0x2, R187 ;  /* 0x0000000204b67824 */ /* 0x000fe200078e02bb */
[----:B------:R-:W-:Y:S01]  /*7fa0*/  IADD3 R9, R9, R5, RZ ;  /* 0x0000000509097210 */ /* 0x000fe20007ffe0ff */
[----:B------:R-:W-:Y:S01]  /*7fb0*/  IMAD R11, R201, c[0x0][0x21c], R18 ;  /* 0x00008700c90b7a24 */ /* 0x000fe200078e0212 */
[----:B------:R-:W-:-:S03]  /*7fc0*/  IADD3 R5, R186, 0x6100, RZ ;  /* 0x00006100ba057810 */ /* 0x000fc60007ffe0ff */
[----:B------:R-:W-:-:S04]  /*7fd0*/  IMAD.WIDE.U32 R238, R201, c[0x0][0x218], R8 ;  /* 0x00008600c9ee7a25 */ /* 0x000fc800078e0008 */
[----:B------:R-:W-:Y:S01]  /*7fe0*/  IMAD R185, R6, 0x2, R5 ;  /* 0x0000000206b97824 */ /* 0x000fe200078e0205 */
[----:B------:R-:W-:Y:S01]  /*7ff0*/  IADD3 R9, P1, R208, R238, RZ ;  /* 0x000000eed0097210 */ /* 0x000fe20007f3e0ff */
[----:B------:R-:W1:Y:S03]  /*8000*/  LDSM.16.M88.4 R28, [R7+0x6100] ;  /* 0x00610000071c783b */ /* 0x000e660000000200 */
[----:B------:R-:W-:Y:S01]  /*8010*/  IADD3.X R238, R188, R239, R11, P1, !PT ;  /* 0x000000efbcee7210 */ /* 0x000fe20000ffe40b */
[----:B------:R-:W3:Y:S04]  /*8020*/  LDSM.16.M88.4 R20, [R7+0x6900] ;  /* 0x006900000714783b */ /* 0x000ee80000000200 */
[----:B------:R-:W4:Y:S04]  /*8030*/  LDSM.16.M88.4 R12, [R7+0x7100] ;  /* 0x00710000070c783b */ /* 0x000f280000000200 */
[----:B------:R2:W1:Y:S04]  /*8040*/  LDSM.16.M88.4 R56, [R7+0x7900] ;  /* 0x007900000738783b */ /* 0x0004680000000200 */
[----:B------:R1:W1:Y:S04]  /*8050*/  LDSM.16.M88.4 R60, [R187+0xc100] ;  /* 0x00c10000bb3c783b */ /* 0x0002680000000200 */
[----:B------:R1:W1:Y:S04]  /*8060*/  LDSM.16.M88.4 R36, [R186+0x6100] ;  /* 0x00610000ba24783b */ /* 0x0002680000000200 */
[----:B------:R1:W1:Y:S04]  /*8070*/  LDSM.16.M88.4 R68, [R186+0x6900] ;  /* 0x00690000ba44783b */ /* 0x0002680000000200 */
[----:B------:R1:W1:Y:S04]  /*8080*/  LDSM.16.M88.4 R64, [R186+0x7100] ;  /* 0x00710000ba40783b */ /* 0x0002680000000200 */
[----:B------:R1:W1:Y:S01]  /*8090*/  LDSM.16.M88.4 R32, [R186+0x7900] ;  /* 0x00790000ba20783b */ /* 0x0002620000000200 */
[----:B--2---:R-:W-:-:S03]  /*80a0*/  LEA R7, P0, R9, c[0x0][0x1f8], 0x1 ;  /* 0x00007e0009077a11 */ /* 0x004fc600078008ff */
[----:B------:R2:W1:Y:S01]  /*80b0*/  LDSM.16.M88.4 R76, [R182+0xc100] ;  /* 0x00c10000b64c783b */ /* 0x0004620000000200 */
[----:B------:R-:W-:Y:S01]  /*80c0*/  LEA.HI.X R238, R9, c[0x0][0x1fc], R238, 0x1, P0 ;  /* 0x00007f0009ee7a11 */ /* 0x000fe200000f0cee */
[----:B------:R-:W-:Y:S06]  /*80d0*/  BRA.DIV ~URZ, `(.L_x_2072) ;  /* 0x0000fb027f007947 */ /* 0x000fec000b800000 */
[----:B------:R2:W4:Y:S02]  /*80e0*/  SHFL.IDX PT, R240, R238, RZ, 0x181f ;  /* 0x00181fffeef07589 */ /* 0x00052400000e0000 */
.L_x_2181:
[----:B------:R-:W2:Y:S01]  /*80f0*/  SHFL.IDX PT, R9, R7, RZ, 0x181f ;  /* 0x00181fff07097589 */ /* 0x000ea200000e0000 */
[C---:B------:R-:W-:Y:S01]  /*8100*/  IMAD.WIDE R10, R204.reuse, 0x2, RZ ;  /* 0x00000002cc0a7825 */ /* 0x040fe200078e02ff */
[----:B------:R-:W-:Y:S01]  /*8110*/  ISETP.GE.AND P3, PT, R204, c[0x0][0x1d4], PT ;  /* 0x00007500cc007a0c */ /* 0x000fe20003f66270 */
[C---:B-1----:R-:W-:Y:S01]  /*8120*/  HMMA.16816.F32.BF16 R40, R60.reuse, R36, RZ ;  /* 0x000000243c28723c */ /* 0x042fe200000418ff */
[----:B------:R-:W1:Y:S01]  /*8130*/  SHFL.IDX PT, R6, R7, 0x1, 0x181f ;  /* 0x00381f0007067f89 */ /* 0x000e6200000e0000 */
[----:B------:R-:W-:Y:S01]  /*8140*/  IMAD.WIDE R50, R200, 0x2, RZ ;  /* 0x00000002c8327825 */ /* 0x000fe200078e02ff */
[----:B------:R-:W-:Y:S01]  /*8150*/  ISETP.GE.AND P2, PT, R223, c[0x0][0x1d4], PT ;  /* 0x00007500df007a0c */ /* 0x000fe20003f46270 */
[----:B------:R-:W-:Y:S01]  /*8160*/  BSSY B0, `(.L_x_2073) ;  /* 0x0000103000007945 */ /* 0x000fe20003800000 */
[----:B------:R-:W4:Y:S01]  /*8170*/  SHFL.IDX PT, R5, R238, 0x1, 0x181f ;  /* 0x00381f00ee057f89 */ /* 0x000f2200000e0000 */
[----:B------:R-:W-:Y:S01]  /*8180*/  ISETP.LT.OR P1, PT, R44, 0x1, P3 ;  /* 0x000000012c00780c */ /* 0x000fe20001f21670 */
[----:B------:R-:W-:Y:S01]  /*8190*/  IMAD.SHL.U32 R205, R17, 0x2, RZ ;  /* 0x0000000211cd7824 */ /* 0x000fe200078e00ff */
[----:B------:R-:W-:Y:S01]  /*81a0*/  HMMA.16816.F32.BF16 R36, R60, R38, RZ ;  /* 0x000000263c24723c */ /* 0x000fe200000418ff */
[----:B------:R-:W-:Y:S01]  /*81b0*/  IMAD.WIDE R46, R199, 0x2, RZ ;  /* 0x00000002c72e7825 */ /* 0x000fe200078e02ff */
[----:B------:R-:W-:-:S02]  /*81c0*/  SHF.R.S32.HI R207, RZ, 0x1f, R204 ;  /* 0x0000001fffcf7819 */ /* 0x000fc400000114cc */
[----:B------:R-:W-:Y:S01]  /*81d0*/  IADD3 R222, R205, 0x100, RZ ;  /* 0x00000100cdde7810 */ /* 0x000fe20007ffe0ff */
[----:B------:R-:W-:Y:S02]  /*81e0*/  IMAD R180, R0, 0x2, R186 ;  /* 0x0000000200b47824 */ /* 0x000fe400078e02ba */
[C---:B------:R-:W-:Y:S02]  /*81f0*/  IMAD R181, R2.reuse, 0x2, R187 ;  /* 0x0000000202b57824 */ /* 0x040fe400078e02bb */
[----:B------:R-:W-:Y:S02]  /*8200*/  IMAD R179, R2, 0x2, R182 ;  /* 0x0000000202b37824 */ /* 0x000fe400078e02b6 */
[----:B------:R-:W-:Y:S01]  /*8210*/  IMAD R184, R0, 0x2, R185 ;  /* 0x0000000200b87824 */ /* 0x000fe200078e02b9 */
[----:B--2---:R-:W-:-:S05]  /*8220*/  IADD3 R18, P0, R9, R10, RZ ;  /* 0x0000000a09127210 */ /* 0x004fca0007f1e0ff */
[----:B----4-:R-:W-:Y:S01]  /*8230*/  IMAD.X R19, R11, 0x1, R240, P0 ;  /* 0x000000010b137824 */ /* 0x010fe200000e06f0 */
[----:B------:R-:W-:-:S04]  /*8240*/  IADD3 R24, P0, R9, R50, RZ ;  /* 0x0000003209187210 */ /* 0x000fc80007f1e0ff */
[----:B------:R2:W-:Y:S01]  /*8250*/  LDGSTS.E.BYPASS.LTC128B.128 [R205+0x100], [R18.64], !P1 ;  /* 0x0010000012cd7fae */ /* 0x0005e2000c901d46 */
[----:B------:R-:W-:Y:S01]  /*8260*/  IMAD.X R25, R51, 0x1, R240, P0 ;  /* 0x0000000133197824 */ /* 0x000fe200000e06f0 */
[----:B------:R-:W-:Y:S02]  /*8270*/  ISETP.LT.OR P0, PT, R44, 0x1, P2 ;  /* 0x000000012c00780c */ /* 0x000fe40001701670 */
[----:B------:R-:W-:Y:S02]  /*8280*/  ISETP.GE.AND P1, PT, R16, c[0x0][0x1d4], PT ;  /* 0x0000750010007a0c */ /* 0x000fe40003f26270 */
[----:B------:R-:W-:-:S09]  /*8290*/  ISETP.LT.OR P2, PT, R44, 0x21, P2 ;  /* 0x000000212c00780c */ /* 0x000fd20001741670 */
[----:B------:R4:W-:Y:S01]  /*82a0*/  LDGSTS.E.BYPASS.LTC128B.128 [R205+0x2100], [R24.64], !P0 ;  /* 0x0210000018cd7fae */ /* 0x0009e2000c101d46 */
[----:B-1----:R-:W-:-:S05]  /*82b0*/  IADD3 R48, P0, R10, R6, RZ ;  /* 0x000000060a307210 */ /* 0x002fca0007f1e0ff */
[----:B------:R-:W-:Y:S01]  /*82c0*/  IMAD.X R49, R11, 0x1, R5, P0 ;  /* 0x000000010b317824 */ /* 0x000fe200000e0605 */
[----:B------:R-:W-:Y:S02]  /*82d0*/  IADD3 R52, P0, R9, R46, RZ ;  /* 0x0000002e09347210 */ /* 0x000fe40007f1e0ff */
[C---:B------:R-:W-:Y:S03]  /*82e0*/  HMMA.16816.F32.BF16 R8, R60.reuse, R32, RZ ;  /* 0x000000203c08723c */ /* 0x040fe600000418ff */
[----:B------:R-:W-:Y:S01]  /*82f0*/  IMAD.X R53, R47, 0x1, R240, P0 ;  /* 0x000000012f357824 */ /* 0x000fe200000e06f0 */
[C---:B------:R-:W-:Y:S02]  /*8300*/  ISETP.LT.OR P0, PT, R44.reuse, 0x1, P1 ;  /* 0x000000012c00780c */ /* 0x040fe40000f01670 */
[C---:B------:R-:W-:Y:S02]  /*8310*/  ISETP.LT.OR P1, PT, R44.reuse, 0x21, P1 ;  /* 0x000000212c00780c */ /* 0x040fe40000f21670 */
[C---:B--2---:R-:W-:Y:S08]  /*8320*/  HMMA.16816.F32.BF16 R16, R60.reuse, R64, RZ ;  /* 0x000000403c10723c */ /* 0x044ff000000418ff */
[----:B------:R-:W-:Y:S01]  /*8330*/  HMMA.16816.F32.BF16 R64, R60, R66, RZ ;  /* 0x000000423c40723c */ /* 0x000fe200000418ff */
[----:B------:R1:W-:Y:S01]  /*8340*/  LDGSTS.E.BYPASS.LTC128B.128 [R205+0x4100], [R52.64], !P0 ;  /* 0x0410000034cd7fae */ /* 0x0003e2000c101d46 */
[----:B------:R-:W-:-:S06]  /*8350*/  ISETP.LT.OR P0, PT, R44, 0x21, P3 ;  /* 0x000000212c00780c */ /* 0x000fcc0001f01670 */
[C---:B----4-:R-:W-:Y:S07]  /*8360*/  HMMA.16816.F32.BF16 R24, R60.reuse, R68, RZ ;  /* 0x000000443c18723c */ /* 0x050fee00000418ff */
[----:B------:R2:W-:Y:S01]  /*8370*/  LDGSTS.E.BYPASS.LTC128B.128 [R205+0x1100], [R48.64], !P0 ;  /* 0x0110000030cd7fae */ /* 0x0005e2000c101d46 */
[-C--:B------:R-:W-:Y:S01]  /*8380*/  IADD3 R72, P0, R50, R6.reuse, RZ ;  /* 0x0000000632487210 */ /* 0x080fe20007f1e0ff */
[----:B------:R-:W-:Y:S04]  /*8390*/  HMMA.16816.F32.BF16 R68, R60, R70, RZ ;  /* 0x000000463c44723c */ /* 0x000fe800000418ff */
[----:B------:R-:W-:Y:S01]  /*83a0*/  IMAD.X R73, R51, 0x1, R5, P0 ;  /* 0x0000000133497824 */ /* 0x000fe200000e0605 */
[----:B------:R-:W-:-:S03]  /*83b0*/  IADD3 R6, P0, R46, R6, RZ ;  /* 0x000000062e067210 */ /* 0x000fc60007f1e0ff */
[----:B------:R-:W-:Y:S01]  /*83c0*/  HMMA.16816.F32.BF16 R60, R60, R34, RZ ;  /* 0x000000223c3c723c */ /* 0x000fe200000418ff */
[----:B------:R4:W-:Y:S01]  /*83d0*/  LDGSTS.E.BYPASS.LTC128B.128 [R205+0x3100], [R72.64], !P2 ;  /* 0x0310000048cd7fae */ /* 0x0009e2000d101d46 */
[----:B------:R-:W-:Y:S01]  /*83e0*/  IMAD.X R7, R47, 0x1, R5, P0 ;  /* 0x000000012f077824 */ /* 0x000fe200000e0605 */
[----:B------:R-:W-:-:S04]  /*83f0*/  ISETP.GT.AND P0, PT, R82, R195, PT ;  /* 0x000000c35200720c */ /* 0x000fc80003f04270 */
[----:B------:R3:W-:Y:S01]  /*8400*/  LDGSTS.E.BYPASS.LTC128B.128 [R205+0x5100], [R6.64], !P1 ;  /* 0x0510000006cd7fae */ /* 0x0007e2000c901d46 */
[C---:B------:R-:W-:Y:S03]  /*8410*/  HMMA.16816.F32.BF16 R32, R76.reuse, R28, R40 ;  /* 0x0000001c4c20723c */ /* 0x040fe60000041828 */
[----:B-1----:R-:W-:Y:S04]  /*8420*/  LDSM.16.M88.4 R52, [R181+0xc100] ;  /* 0x00c10000b534783b */ /* 0x002fe80000000200 */
[----:B------:R-:W-:Y:S01]  /*8430*/  LDSM.16.M88.4 R44, [R180+0x6900] ;  /* 0x00690000b42c783b */ /* 0x000fe20000000200 */
[C---:B------:R-:W-:Y:S03]  /*8440*/  HMMA.16816.F32.BF16 R28, R76.reuse, R30, R36 ;  /* 0x0000001e4c1c723c */ /* 0x040fe60000041824 */
[----:B--2---:R-:W1:Y:S04]  /*8450*/  LDSM.16.M88.4 R48, [R180+0x6100] ;  /* 0x00610000b430783b */ /* 0x004e680000000200 */
[----:B------:R-:W2:Y:S01]  /*8460*/  LDSM.16.M88.4 R40, [R180+0x7100] ;  /* 0x00710000b428783b */ /* 0x000ea20000000200 */
[C---:B---3--:R-:W-:Y:S03]  /*8470*/  HMMA.16816.F32.BF16 R24, R76.reuse, R20, R24 ;  /* 0x000000144c18723c */ /* 0x048fe60000041818 */
[----:B------:R-:W3:Y:S04]  /*8480*/  LDSM.16.M88.4 R36, [R180+0x7900] ;  /* 0x00790000b424783b */ /* 0x000ee80000000200 */
[----:B----4-:R-:W-:Y:S01]  /*8490*/  LDSM.16.M88.4 R72, [R179+0xc100] ;  /* 0x00c10000b348783b */ /* 0x010fe20000000200 */
[C---:B------:R-:W-:Y:S03]  /*84a0*/  HMMA.16816.F32.BF16 R16, R76.reuse, R12, R16 ;  /* 0x0000000c4c10723c */ /* 0x040fe60000041810 */
[----:B------:R-:W0:Y:S05]  /*84b0*/  LDGDEPBAR ;  /* 0x00000000000079af */ /* 0x000e2a0000000000 */
[C---:B------:R-:W-:Y:S01]  /*84c0*/  HMMA.16816.F32.BF16 R20, R76.reuse, R22, R68 ;  /* 0x000000164c14723c */ /* 0x040fe20000041844 */
[----:B------:R-:W4:Y:S07]  /*84d0*/  LDSM.16.M88.4 R68, [R184] ;  /* 0x00000000b844783b */ /* 0x000f2e0000000200 */
[C---:B------:R-:W-:Y:S01]  /*84e0*/  HMMA.16816.F32.BF16 R12, R76.reuse, R14, R64 ;  /* 0x0000000e4c0c723c */ /* 0x040fe20000041840 */
[----:B------:R-:W2:Y:S07]  /*84f0*/  LDSM.16.M88.4 R64, [R184+0x800] ;  /* 0x00080000b840783b */ /* 0x000eae0000000200 */
[C---:B------:R-:W-:Y:S08]  /*8500*/  HMMA.16816.F32.BF16 R8, R76.reuse, R56, R8 ;  /* 0x000000384c08723c */ /* 0x040ff00000041808 */
[----:B------:R-:W-:Y:S01]  /*8510*/  HMMA.16816.F32.BF16 R76, R76, R58, R60 ;  /* 0x0000003a4c4c723c */ /* 0x000fe2000004183c */
[----:B------:R-:W3:Y:S04]  /*8520*/  LDSM.16.M88.4 R60, [R184+0x1000] ;  /* 0x00100000b83c783b */ /* 0x000ee80000000200 */
        /* <DEDUP_REMOVED lines=12> */
[----:B------:R-:W1:Y:S04]  /*85f0*/  LDSM.16.M88.4 R52, [R187+0x10100] ;  /* 0x01010000bb34783b */ /* 0x000e680000000200 */
[----:B------:R-:W2:Y:S03]  /*8600*/  LDSM.16.M88.4 R36, [R186+0x9900] ;  /* 0x00990000ba24783b */ /* 0x000ea60000000200 */
[C---:B----4-:R-:W-:Y:S08]  /*8610*/  HMMA.16816.F32.BF16 R32, R72.reuse, R68, R32 ;  /* 0x000000444820723c */ /* 0x050ff00000041820 */
        /* <DEDUP_REMOVED lines=108> */
[----:B------:R-:W-:Y:S01]  /*8ce0*/  @!UPT UIADD3 URZ, URZ, URZ, URZ ;  /* 0x0000003f3f3ff290 */ /* 0x000fe2000fffe03f */
[----:B------:R-:W-:Y:S11]  /*8cf0*/  @!P0 BRA `(.L_x_2074) ;  /* 0x0000049000008947 */ /* 0x000ff60003800000 */
[----:B------:R-:W-:Y:S01]  /*8d00*/  IMAD.MOV.U32 R0, RZ, RZ, c[0x0][0x2b8] ;  /* 0x0000ae00ff007624 */ /* 0x000fe200078e00ff */
        /* <DEDUP_REMOVED lines=29> */
.L_x_2182:
[----:B------:R-:W-:Y:S05]  /*8ee0*/  BRA.DIV ~URZ, `(.L_x_2076) ;  /* 0x0000edd27f007947 */ /* 0x000fea000b800000 */
[----:B------:R-:W3:Y:S01]  /*8ef0*/  SHFL.IDX PT, R38, R0, RZ, 0x181f ;  /* 0x00181fff00267589 */ /* 0x000ee200000e0000 */
[----:B------:R-:W-:Y:S01]  /*8f00*/  IMAD.SHL.U32 R7, R204, 0x2, RZ ;  /* 0x00000002cc077824 */ /* 0x000fe200078e00ff */
[----:B------:R-:W-:Y:S01]  /*8f10*/  ISETP.GE.AND P3, PT, R223, c[0x0][0x1d4], PT ;  /* 0x00007500df007a0c */ /* 0x000fe20003f66270 */
[----:B------:R-:W-:Y:S01]  /*8f20*/  IMAD.SHL.U32 R37, R200, 0x2, RZ ;  /* 0x00000002c8257824 */ /* 0x000fe200078e00ff */
[----:B------:R-:W-:Y:S01]  /*8f30*/  SHF.L.U64.HI R5, R204, 0x1, R207 ;  /* 0x00000001cc057819 */ /* 0x000fe200000102cf */
[C---:B------:R-:W-:Y:S01]  /*8f40*/  IMAD.SHL.U32 R39, R199.reuse, 0x2, RZ ;  /* 0x00000002c7277824 */ /* 0x040fe200078e00ff */
[----:B------:R-:W-:Y:S01]  /*8f50*/  SHF.L.U64.HI R6, R200, 0x1, R197 ;  /* 0x00000001c8067819 */ /* 0x000fe200000102c5 */
[----:B-1----:R-:W1:Y:S01]  /*8f60*/  SHFL.IDX PT, R41, R41, 0x1, 0x181f ;  /* 0x00381f0029297f89 */ /* 0x002e6200000e0000 */
[----:B------:R-:W-:Y:S02]  /*8f70*/  SHF.L.U64.HI R36, R199, 0x1, R196 ;  /* 0x00000001c7247819 */ /* 0x000fe400000102c4 */
[----:B------:R-:W-:Y:S01]  /*8f80*/  SEL R40, RZ, 0x10, P6 ;  /* 0x00000010ff287807 */ /* 0x000fe20003000000 */
[----:B------:R4:W2:Y:S01]  /*8f90*/  SHFL.IDX PT, R240, R0, 0x1, 0x181f ;  /* 0x00381f0000f07f89 */ /* 0x0008a200000e0000 */
[----:B---3--:R-:W-:-:S02]  /*8fa0*/  IADD3 R46, P2, R38, R7, RZ ;  /* 0x00000007262e7210 */ /* 0x008fc40007f5e0ff */
[C---:B------:R-:W-:Y:S02]  /*8fb0*/  IADD3 R44, P1, R38.reuse, R37, RZ ;  /* 0x00000025262c7210 */ /* 0x040fe40007f3e0ff */
[----:B------:R-:W-:Y:S01]  /*8fc0*/  IADD3 R42, P0, R38, R39, RZ ;  /* 0x00000027262a7210 */ /* 0x000fe20007f1e0ff */
[C---:B--2---:R-:W-:Y:S01]  /*8fd0*/  IMAD.X R47, R43.reuse, 0x1, R5, P2 ;  /* 0x000000012b2f7824 */ /* 0x044fe200010e0605 */
[----:B------:R-:W-:Y:S01]  /*8fe0*/  SEL R38, RZ, 0x10, P3 ;  /* 0x00000010ff267807 */ /* 0x000fe20001800000 */
[C---:B------:R-:W-:Y:S02]  /*8ff0*/  IMAD.X R45, R43.reuse, 0x1, R6, P1 ;  /* 0x000000012b2d7824 */ /* 0x040fe400008e0606 */
[----:B------:R-:W-:Y:S01]  /*9000*/  IMAD.X R43, R43, 0x1, R36, P0 ;  /* 0x000000012b2b7824 */ /* 0x000fe200000e0624 */
[----:B------:R4:W-:Y:S04]  /*9010*/  LDGSTS.E.BYPASS.LTC128B.128 [R205+0x6100], [R46.64], !P6 ;  /* 0x061000002ecd7fae */ /* 0x0009e8000f101d46 */
[----:B------:R4:W-:Y:S04]  /*9020*/  LDGSTS.E.BYPASS.LTC128B.128 [R205+0x8100], [R44.64], !P3 ;  /* 0x081000002ccd7fae */ /* 0x0009e8000d901d46 */
[----:B------:R4:W-:Y:S02]  /*9030*/  LDGSTS.E.BYPASS.LTC128B.128 [R205+0xa100], [R42.64], !P5 ;  /* 0x0a1000002acd7fae */ /* 0x0009e4000e901d46 */
.L_x_2183:
[----:B-1--4-:R-:W-:Y:S02]  /*9040*/  IADD3 R42, -R40, 0x10, RZ ;  /* 0x00000010282a7810 */ /* 0x012fe40007ffe1ff */
        /* <DEDUP_REMOVED lines=20> */
.L_x_2074:
[----:B------:R-:W-:Y:S05]  /*9190*/  BSYNC B0 ;  /* 0x0000000000007941 */ /* 0x000fea0003800000 */
.L_x_2073:
[----:B------:R-:W2:Y:S01]  /*91a0*/  LDL R0, [R1+0x4] ;  /* 0x0000040001007983 */ /* 0x000ea20000100800 */
        /* <DEDUP_REMOVED lines=19> */
[----:B------:R-:W-:Y:S01]  /*92e0*/  IMAD.IADD R36, R7, 0x1, -R36 ;  /* 0x0000000107247824 */ /* 0x000fe200078e0a24 */
[----:B------:R-:W-:Y:S01]  /*92f0*/  IADD3 R7, R189, 0x1, -R80 ;  /* 0x00000001bd077810 */ /* 0x000fe20007ffe850 */
[----:B------:R-:W-:Y:S01]  /*9300*/  IMAD.IADD R37, R6, 0x1, -R37 ;  /* 0x0000000106257824 */ /* 0x000fe200078e0a25 */
[----:B------:R-:W-:Y:S01]  /*9310*/  SHF.R.S32.HI R221, RZ, 0x2, R5 ;  /* 0x00000002ffdd7819 */ /* 0x000fe20000011405 */
[----:B------:R-:W-:Y:S01]  /*9320*/  IMAD.SHL.U32 R219, R36, 0x10, RZ ;  /* 0x0000001024db7824 */ /* 0x000fe200078e00ff */
[----:B------:R-:W-:Y:S01]  /*9330*/  LOP3.LUT R6, R5, 0x7ffffffc, RZ, 0xc0, !PT ;  /* 0x7ffffffc05067812 */ /* 0x000fe200078ec0ff */
[----:B------:R-:W-:-:S04]  /*9340*/  IMAD.SHL.U32 R218, R37, 0x8, RZ ;  /* 0x0000000825da7824 */ /* 0x000fc800078e00ff */
[----:B------:R-:W-:-:S04]  /*9350*/  IMAD.IADD R6, R81, 0x1, -R6 ;  /* 0x0000000151067824 */ /* 0x000fc800078e0a06 */
[----:B------:R-:W-:-:S05]  /*9360*/  IMAD.SHL.U32 R220, R6, 0x2, RZ ;  /* 0x0000000206dc7824 */ /* 0x000fca00078e00ff */
[----:B------:R-:W-:Y:S02]  /*9370*/  IADD3 R7, -R198, R7, -R220 ;  /* 0x00000007c6077210 */ /* 0x000fe40007ffe9dc */
[----:B------:R-:W-:Y:S02]  /*9380*/  IADD3 R6, -R220, R189, -R80 ;  /* 0x000000bddc067210 */ /* 0x000fe40007ffe950 */
[----:B------:R-:W-:Y:S01]  /*9390*/  IADD3 R5, R7, c[0x0][0x328], RZ ;  /* 0x0000ca0007057a10 */ /* 0x000fe20007ffe0ff */
[----:B--2---:R-:W-:-:S05]  /*93a0*/  IMAD R0, R0, 0x80, R221 ;  /* 0x0000008000007824 */ /* 0x004fca00078e02dd */
[----:B------:R-:W-:-:S05]  /*93b0*/  IADD3 R238, R218, R0, R219 ;  /* 0x00000000daee7210 */ /* 0x000fca0007ffe0db */
[----:B------:R-:W-:-:S05]  /*93c0*/  @P0 IMAD.HI.U32 R0, R238, c[0x0][0x2c8], RZ ;  /* 0x0000b200ee000a27 */ /* 0x000fca00078e00ff */
[----:B------:R-:W-:Y:S01]  /*93d0*/  @P0 SHF.R.U32.HI R238, RZ, c[0x0][0x2cc], R0 ;  /* 0x0000b300ffee0a19 */ /* 0x000fe20000011600 */
[----:B------:R-:W-:Y:S01]  /*93e0*/  IMAD.IADD R0, R7, 0x1, R216 ;  /* 0x0000000107007824 */ /* 0x000fe200078e02d8 */
[----:B------:R-:W-:Y:S05]  /*93f0*/  BRA.DIV ~URZ, `(.L_x_2077) ;  /* 0x0000eb527f007947 */ /* 0x000fea000b800000 */
[----:B-1----:R1:W2:Y:S02]  /*9400*/  SHFL.IDX PT, R240, R238, RZ, 0x1c1f ;  /* 0x001c1fffeef07589 */ /* 0x0022a400000e0000 */
.L_x_2184:
[----:B------:R-:W-:Y:S01]  /*9410*/  IMAD.MOV.U32 R37, RZ, RZ, 0x1 ;  /* 0x00000001ff257424 */ /* 0x000fe200078e00ff */
[----:B--2---:R-:W-:Y:S01]  /*9420*/  IADD3 R39, R5, R240, RZ ;  /* 0x000000f005277210 */ /* 0x004fe20007ffe0ff */
[----:B------:R-:W-:-:S03]  /*9430*/  IMAD.IADD R7, R0, 0x1, R240 ;  /* 0x0000000100077824 */ /* 0x000fc600078e02f0 */
[----:B------:R-:W-:Y:S02]  /*9440*/  ISETP.LE.AND P1, PT, R37, c[0x0][0x32c], PT ;  /* 0x0000cb0025007a0c */ /* 0x000fe40003f23270 */
[----:B------:R-:W-:-:S11]  /*9450*/  IMNMX R36, R6, R39, PT ;  /* 0x0000002706247217 */ /* 0x000fd60003800200 */
[----:B------:R-:W-:Y:S05]  /*9460*/  @!P1 BRA `(.L_x_2078) ;  /* 0x0000013000009947 */ /* 0x000fea0003800000 */
[----:B------:R-:W-:Y:S01]  /*9470*/  IADD3 R39, -R198, R189, R240 ;  /* 0x000000bdc6277210 */ /* 0x000fe20007ffe1f0 */
        /* <DEDUP_REMOVED lines=9> */
.L_x_2080:
[----:B------:R-:W-:-:S13]  /*9510*/  ISETP.NE.AND P0, PT, R37, c[0x0][0x32c], PT ;  /* 0x0000cb0025007a0c */ /* 0x000fda0003f05270 */
[----:B------:R-:W-:-:S05]  /*9520*/  @P0 IMAD.HI.U32 R37, R39, c[0x0][0x330], RZ ;  /* 0x0000cc0027250a27 */ /* 0x000fca00078e00ff */
[----:B------:R-:W-:Y:S02]  /*9530*/  @P0 SHF.R.U32.HI R39, RZ, c[0x0][0x334], R37 ;  /* 0x0000cd00ff270a19 */ /* 0x000fe40000011625 */
.L_x_2081:
[----:B------:R-:W-:Y:S05]  /*9540*/  BSYNC B0 ;  /* 0x0000000000007941 */ /* 0x000fea0003800000 */
.L_x_2079:
[----:B------:R-:W-:-:S04]  /*9550*/  IMAD R39, R39, c[0x0][0x32c], -R80 ;  /* 0x0000cb0027277a24 */ /* 0x000fc800078e0a50 */
[----:B------:R-:W-:-:S05]  /*9560*/  IMAD.IADD R38, R39, 0x1, -R220 ;  /* 0x0000000127267824 */ /* 0x000fca00078e0adc */
[----:B------:R-:W-:Y:S02]  /*9570*/  IADD3 R37, R38, c[0x0][0x32c], RZ ;  /* 0x0000cb0026257a10 */ /* 0x000fe40007ffe0ff */
[----:B------:R-:W-:Y:S02]  /*9580*/  IMNMX R7, R7, R38, !PT ;  /* 0x0000002607077217 */ /* 0x000fe40007800200 */
[----:B------:R-:W-:Y:S02]  /*9590*/  IMNMX R36, R36, R37, PT ;  /* 0x0000002524247217 */ /* 0x000fe40003800200 */
.L_x_2078:
[----:B------:R-:W-:-:S04]  /*95a0*/  ISETP.GT.AND P2, PT, R160, RZ, PT ;  /* 0x000000ffa000720c */ /* 0x000fc80003f44270 */
        /* <DEDUP_REMOVED lines=49> */
[----:B------:R2:W3:Y:S02]  /*98c0*/  SHFL.IDX PT, R240, R238, 0x1, 0x1c1f ;  /* 0x003c1f00eef07f89 */ /* 0x0004e400000e0000 */
.L_x_2185:
[----:B---3--:R-:W-:Y:S01]  /*98d0*/  IMAD.IADD R5, R5, 0x1, R240 ;  /* 0x0000000105057824 */ /* 0x008fe200078e02f0 */
[----:B------:R-:W-:-:S04]  /*98e0*/  IADD3 R0, R0, R240, RZ ;  /* 0x000000f000007210 */ /* 0x000fc80007ffe0ff */
[----:B------:R-:W-:Y:S01]  /*98f0*/  IMNMX R6, R6, R5, PT ;  /* 0x0000000506067217 */ /* 0x000fe20003800200 */
[----:B------:R-:W-:Y:S05]  /*9900*/  @!P1 BRA `(.L_x_2083) ;  /* 0x0000015000009947 */ /* 0x000fea0003800000 */
[----:B------:R-:W-:Y:S01]  /*9910*/  IADD3 R7, -R198, R189, R240 ;  /* 0x000000bdc6077210 */ /* 0x000fe20007ffe1f0 */
        /* <DEDUP_REMOVED lines=10> */
.L_x_2085:
[----:B------:R-:W-:-:S04]  /*99c0*/  MOV R5, 0x1 ;  /* 0x0000000100057802 */ /* 0x000fc80000000f00 */
[----:B------:R-:W-:-:S13]  /*99d0*/  ISETP.NE.AND P0, PT, R5, c[0x0][0x32c], PT ;  /* 0x0000cb0005007a0c */ /* 0x000fda0003f05270 */
[----:B------:R-:W-:-:S05]  /*99e0*/  @P0 IMAD.HI.U32 R5, R7, c[0x0][0x330], RZ ;  /* 0x0000cc0007050a27 */ /* 0x000fca00078e00ff */
[----:B------:R-:W-:Y:S02]  /*99f0*/  @P0 SHF.R.U32.HI R7, RZ, c[0x0][0x334], R5 ;  /* 0x0000cd00ff070a19 */ /* 0x000fe40000011605 */
.L_x_2086:
[----:B------:R-:W-:Y:S05]  /*9a00*/  BSYNC B0 ;  /* 0x0000000000007941 */ /* 0x000fea0003800000 */
.L_x_2084:
[----:B------:R-:W-:-:S04]  /*9a10*/  IMAD R7, R7, c[0x0][0x32c], -R80 ;  /* 0x0000cb0007077a24 */ /* 0x000fc800078e0a50 */
[----:B------:R-:W-:-:S05]  /*9a20*/  IMAD.IADD R7, R7, 0x1, -R220 ;  /* 0x0000000107077824 */ /* 0x000fca00078e0adc */
[----:B------:R-:W-:Y:S02]  /*9a30*/  IADD3 R5, R7, c[0x0][0x32c], RZ ;  /* 0x0000cb0007057a10 */ /* 0x000fe40007ffe0ff */
[----:B------:R-:W-:Y:S02]  /*9a40*/  IMNMX R0, R0, R7, !PT ;  /* 0x0000000700007217 */ /* 0x000fe40007800200 */
[----:B------:R-:W-:Y:S02]  /*9a50*/  IMNMX R6, R6, R5, PT ;  /* 0x0000000506067217 */ /* 0x000fe40003800200 */
.L_x_2083:
[C---:B------:R-:W-:Y:S01]  /*9a60*/  ISETP.GT.AND P0, PT, R0.reuse, 0x1, P2 ;  /* 0x000000010000780c */ /* 0x040fe20001704270 */
[----:B------:R-:W-:Y:S01]  /*9a70*/  IMAD.MOV.U32 R215, RZ, RZ, 0x1f ;  /* 0x0000001fffd77424 */ /* 0x000fe200078e00ff */
[----:B------:R-:W-:Y:S01]  /*9a80*/  ISETP.GT.AND P1, PT, R0, 0x8, P2 ;  /* 0x000000080000780c */ /* 0x000fe20001724270 */
[----:B------:R-:W-:Y:S01]  /*9a90*/  IMAD.MOV.U32 R214, RZ, RZ, -0x1 ;  /* 0xffffffffffd67424 */ /* 0x000fe200078e00ff */
        /* <DEDUP_REMOVED lines=9> */
[----:B------:R-:W-:Y:S02]  /*9b30*/  FMNMX.FTZ R7, R32, R33, !PT ;  /* 0x0000002120077209 */ /* 0x000fe40007810000 */
[----:B------:R-:W-:Y:S02]  /*9b40*/  ISETP.LT.OR P1, PT, R6, 0x12, P0 ;  /* 0x000000120600780c */ /* 0x000fe40000721670 */
[C---:B------:R-:W-:Y:S02]  /*9b50*/  ISETP.GT.AND P0, PT, R0.reuse, 0x18, P2 ;  /* 0x000000180000780c */ /* 0x040fe40001704270 */
[----:B------:R-:W-:Y:S02]  /*9b60*/  FSEL R27, R27, -INF , !P1 ;  /* 0xff8000001b1b7808 */ /* 0x000fe40004800000 */
[----:B------:R-:W-:-:S02]  /*9b70*/  ISETP.GT.AND P1, PT, R0, RZ, P2 ;  /* 0x000000ff0000720c */ /* 0x000fc40001724270 */
[C---:B------:R-:W-:Y:S02]  /*9b80*/  ISETP.LT.OR P0, PT, R6.reuse, 0x19, P0 ;  /* 0x000000190600780c */ /* 0x040fe40000701670 */
[C---:B------:R-:W-:Y:S02]  /*9b90*/  ISETP.LT.OR P1, PT, R6.reuse, 0x1, P1 ;  /* 0x000000010600780c */ /* 0x040fe40000f21670 */
[----:B------:R-:W-:Y:S02]  /*9ba0*/  ISETP.LT.OR P3, PT, R6, 0x11, P3 ;  /* 0x000000110600780c */ /* 0x000fe40001f61670 */
[----:B------:R-:W-:Y:S02]  /*9bb0*/  FSEL R34, R34, -INF , !P1 ;  /* 0xff80000022227808 */ /* 0x000fe40004800000 */
[----:B------:R-:W-:Y:S02]  /*9bc0*/  FMNMX.FTZ R38, R28, R7, !PT ;  /* 0x000000071c267209 */ /* 0x000fe40007810000 */
[----:B------:R-:W-:-:S02]  /*9bd0*/  FMNMX.FTZ R5, R34, R35, !PT ;  /* 0x0000002322057209 */ /* 0x000fc40007810000 */
[----:B------:R-:W-:Y:S02]  /*9be0*/  FSEL R22, R22, -INF , !P0 ;  /* 0xff80000016167808 */ /* 0x000fe40004000000 */
[----:B------:R-:W-:Y:S02]  /*9bf0*/  FMNMX.FTZ R36, R30, R5, !PT ;  /* 0x000000051e247209 */ /* 0x000fe40007810000 */
[----:B------:R-:W-:Y:S02]  /*9c00*/  ISETP.GT.AND P0, PT, R0, 0x19, P2 ;  /* 0x000000190000780c */ /* 0x000fe40001704270 */
[----:B------:R-:W-:Y:S02]  /*9c10*/  FSEL R26, R26, -INF , !P3 ;  /* 0xff8000001a1a7808 */ /* 0x000fe40005800000 */
[----:B------:R-:W-:Y:S02]  /*9c20*/  FMNMX.FTZ R7, R29, R38, !PT ;  /* 0x000000261d077209 */ /* 0x000fe40007810000 */
[----:B------:R-:W-:-:S02]  /*9c30*/  FMNMX.FTZ R5, R31, R36, !PT ;  /* 0x000000241f057209 */ /* 0x000fc40007810000 */
[----:B------:R-:W-:Y:S02]  /*9c40*/  ISETP.LT.OR P0, PT, R6, 0x1a, P0 ;  /* 0x0000001a0600780c */ /* 0x000fe40000701670 */
[----:B------:R-:W-:Y:S02]  /*9c50*/  FMNMX.FTZ R38, R24, R7, !PT ;  /* 0x0000000718267209 */ /* 0x000fe40007810000 */
[----:B------:R-:W-:Y:S02]  /*9c60*/  FMNMX.FTZ R36, R26, R5, !PT ;  /* 0x000000051a247209 */ /* 0x000fe40007810000 */
[----:B------:R-:W-:Y:S02]  /*9c70*/  FSEL R23, R23, -INF , !P0 ;  /* 0xff80000017177808 */ /* 0x000fe40004000000 */
[C---:B------:R-:W-:Y:S02]  /*9c80*/  ISETP.GT.AND P1, PT, R0.reuse, 0x20, P2 ;  /* 0x000000200000780c */ /* 0x040fe40001724270 */
[----:B------:R-:W-:-:S02]  /*9c90*/  ISETP.GT.AND P0, PT, R0, 0x21, P2 ;  /* 0x000000210000780c */ /* 0x000fc40001704270 */
[----:B------:R-:W-:Y:S02]  /*9ca0*/  FMNMX.FTZ R7, R25, R38, !PT ;  /* 0x0000002619077209 */ /* 0x000fe40007810000 */
[----:B------:R-:W-:Y:S02]  /*9cb0*/  FMNMX.FTZ R5, R27, R36, !PT ;  /* 0x000000241b057209 */ /* 0x000fe40007810000 */
[C---:B------:R-:W-:Y:S02]  /*9cc0*/  ISETP.LT.OR P1, PT, R6.reuse, 0x21, P1 ;  /* 0x000000210600780c */ /* 0x040fe40000f21670 */
[----:B------:R-:W-:Y:S02]  /*9cd0*/  ISETP.LT.OR P0, PT, R6, 0x22, P0 ;  /* 0x000000220600780c */ /* 0x000fe40000701670 */
[----:B------:R-:W-:Y:S02]  /*9ce0*/  FMNMX.FTZ R38, R20, R7, !PT ;  /* 0x0000000714267209 */ /* 0x000fe40007810000 */
[----:B------:R-:W-:-:S02]  /*9cf0*/  FMNMX.FTZ R36, R22, R5, !PT ;  /* 0x0000000516247209 */ /* 0x000fc40007810000 */
[----:B------:R-:W-:Y:S02]  /*9d00*/  FSEL R18, R18, -INF , !P1 ;  /* 0xff80000012127808 */ /* 0x000fe40004800000 */
[----:B------:R-:W-:Y:S02]  /*9d10*/  FSEL R19, R19, -INF , !P0 ;  /* 0xff80000013137808 */ /* 0x000fe40004000000 */
[C---:B------:R-:W-:Y:S02]  /*9d20*/  ISETP.GT.AND P1, PT, R0.reuse, 0x28, P2 ;  /* 0x000000280000780c */ /* 0x040fe40001724270 */
[----:B------:R-:W-:Y:S02]  /*9d30*/  FMNMX.FTZ R7, R21, R38, !PT ;  /* 0x0000002615077209 */ /* 0x000fe40007810000 */
[----:B------:R-:W-:Y:S02]  /*9d40*/  FMNMX.FTZ R5, R23, R36, !PT ;  /* 0x0000002417057209 */ /* 0x000fe40007810000 */
[----:B------:R-:W-:-:S02]  /*9d50*/  ISETP.GT.AND P0, PT, R0, 0x29, P2 ;  /* 0x000000290000780c */ /* 0x000fc40001704270 */
[----:B------:R-:W-:Y:S02]  /*9d60*/  ISETP.LT.OR P3, PT, R6, 0x29, P1 ;  /* 0x000000290600780c */ /* 0x000fe40000f61670 */
[----:B------:R-:W-:Y:S02]  /*9d70*/  FMNMX.FTZ R38, R16, R7, !PT ;  /* 0x0000000710267209 */ /* 0x000fe40007810000 */
[----:B------:R-:W-:Y:S02]  /*9d80*/  FMNMX.FTZ R36, R18, R5, !PT ;  /* 0x0000000512247209 */ /* 0x000fe40007810000 */
[----:B------:R-:W-:Y:S02]  /*9d90*/  ISETP.LT.OR P1, PT, R6, 0x2a, P0 ;  /* 0x0000002a0600780c */ /* 0x000fe40000721670 */
[----:B------:R-:W-:Y:S02]  /*9da0*/  ISETP.GT.AND P0, PT, R0, 0x30, P2 ;  /* 0x000000300000780c */ /* 0x000fe40001704270 */
[----:B------:R-:W-:-:S02]  /*9db0*/  FSEL R14, R14, -INF , !P3 ;  /* 0xff8000000e0e7808 */ /* 0x000fc40005800000 */
[----:B------:R-:W-:Y:S02]  /*9dc0*/  FMNMX.FTZ R7, R17, R38, !PT ;  /* 0x0000002611077209 */ /* 0x000fe40007810000 */
[----:B------:R-:W-:Y:S02]  /*9dd0*/  FMNMX.FTZ R5, R19, R36, !PT ;  /* 0x0000002413057209 */ /* 0x000fe40007810000 */
[----:B------:R-:W-:Y:S02]  /*9de0*/  FSEL R15, R15, -INF , !P1 ;  /* 0xff8000000f0f7808 */ /* 0x000fe40004800000 */
[----:B------:R-:W-:Y:S02]  /*9df0*/  ISETP.LT.OR P1, PT, R6, 0x31, P0 ;  /* 0x000000310600780c */ /* 0x000fe40000721670 */
[----:B------:R-:W-:Y:S02]  /*9e00*/  ISETP.GT.AND P0, PT, R0, 0x31, P2 ;  /* 0x000000310000780c */ /* 0x000fe40001704270 */
[----:B------:R-:W-:-:S02]  /*9e10*/  FMNMX.FTZ R36, R12, R7, !PT ;  /* 0x000000070c247209 */ /* 0x000fc40007810000 */
[----:B------:R-:W-:Y:S02]  /*9e20*/  FMNMX.FTZ R38, R14, R5, !PT ;  /* 0x000000050e267209 */ /* 0x000fe40007810000 */
[----:B------:R-:W-:Y:S02]  /*9e30*/  FSEL R10, R10, -INF , !P1 ;  /* 0xff8000000a0a7808 */ /* 0x000fe40004800000 */
[----:B------:R-:W-:Y:S02]  /*9e40*/  ISETP.LT.OR P1, PT, R6, 0x32, P0 ;  /* 0x000000320600780c */ /* 0x000fe40000721670 */
[----:B------:R-:W-:Y:S02]  /*9e50*/  ISETP.GT.AND P3, PT, R0, 0x38, P2 ;  /* 0x000000380000780c */ /* 0x000fe40001764270 */
[----:B------:R-:W-:Y:S02]  /*9e60*/  FMNMX.FTZ R5, R13, R36, !PT ;  /* 0x000000240d057209 */ /* 0x000fe40007810000 */
[----:B------:R-:W-:-:S02]  /*9e70*/  FMNMX.FTZ R7, R15, R38, !PT ;  /* 0x000000260f077209 */ /* 0x000fc40007810000 */
[----:B------:R-:W-:Y:S02]  /*9e80*/  ISETP.GT.AND P0, PT, R0, 0x39, P2 ;  /* 0x000000390000780c */ /* 0x000fe40001704270 */
[----:B------:R-:W-:Y:S02]  /*9e90*/  FSEL R11, R11, -INF , !P1 ;  /* 0xff8000000b0b7808 */ /* 0x000fe40004800000 */
        /* <DEDUP_REMOVED lines=13> */
[----:B------:R3:W4:Y:S02]  /*9f70*/  SHFL.BFLY PT, R154, R135, 0x2, 0x1f ;  /* 0x0c401f00879a7f89 */ /* 0x00072400000e0000 */
.L_x_2186:
[----:B----4-:R-:W-:Y:S01]  /*9f80*/  FMNMX.FTZ R5, R135, R154, !PT ;  /* 0x0000009a87057209 */ /* 0x010fe20007810000 */
[----:B------:R-:W-:Y:S05]  /*9f90*/  BRA.DIV ~URZ, `(.L_x_2088) ;  /* 0x0000e0b27f007947 */ /* 0x000fea000b800000 */
[----:B------:R-:W4:Y:S04]  /*9fa0*/  SHFL.BFLY PT, R6, R7, 0x2, 0x1f ;  /* 0x0c401f0007067f89 */ /* 0x000f2800000e0000 */
[----:B------:R-:W5:Y:S01]  /*9fb0*/  SHFL.BFLY PT, R0, R5, 0x1, 0x1f ;  /* 0x0c201f0005007f89 */ /* 0x000f6200000e0000 */
[----:B---34-:R-:W-:Y:S02]  /*9fc0*/  FMNMX.FTZ R135, R7, R6, !PT ;  /* 0x0000000607877209 */ /* 0x018fe40007810000 */
[----:B-----5:R-:W-:-:S03]  /*9fd0*/  FMNMX.FTZ R0, R5, R0, !PT ;  /* 0x0000000005007209 */ /* 0x020fc60007810000 */
[----:B------:R3:W4:Y:S04]  /*9fe0*/  SHFL.BFLY PT, R154, R135, 0x1, 0x1f ;  /* 0x0c201f00879a7f89 */ /* 0x00072800000e0000 */
.L_x_2187:
[C---:B------:R-:W-:Y:S01]  /*9ff0*/  FMUL.FTZ R5, R0.reuse, c[0x0][0x2d0] ;  /* 0x0000b40000057a20 */ /* 0x040fe20000410000 */
[----:B------:R-:W-:Y:S01]  /*a000*/  FSETP.NEU.FTZ.AND P0, PT, R0, -INF , PT ;  /* 0xff8000000000780b */ /* 0x000fe20003f1d000 */
[----:B------:R-:W-:Y:S01]  /*a010*/  WARPSYNC 0xffffffff ;  /* 0xffffffff00007948 */ /* 0x000fe20003800000 */
[----:B----4-:R-:W-:Y:S02]  /*a020*/  FMNMX.FTZ R132, R154, R135, !PT ;  /* 0x000000879a847209 */ /* 0x010fe40007810000 */
[----:B------:R-:W-:Y:S02]  /*a030*/  FSEL R5, R5, RZ, P0 ;  /* 0x000000ff05057208 */ /* 0x000fe40000000000 */
[----:B------:R-:W-:Y:S02]  /*a040*/  FSETP.NEU.FTZ.AND P0, PT, R132, -INF , PT ;  /* 0xff8000008400780b */ /* 0x000fe40003f1d000 */
[----:B------:R-:W-:Y:S01]  /*a050*/  SHF.L.U32 R183, R3, 0x1, RZ ;  /* 0x0000000103b77819 */ /* 0x000fe200000006ff */
[----:B------:R-:W-:-:S02]  /*a060*/  FFMA.FTZ R146, R12, c[0x0][0x2d0], -R5 ;  /* 0x0000b4000c927a23 */ /* 0x000fc40000010805 */
[----:B------:R-:W-:Y:S02]  /*a070*/  FMUL.FTZ R12, R132, c[0x0][0x2d0] ;  /* 0x0000b400840c7a20 */ /* 0x000fe40000410000 */
[--C-:B------:R-:W-:Y:S02]  /*a080*/  FFMA.FTZ R6, R32, c[0x0][0x2d0], -R5.reuse ;  /* 0x0000b40020067a23 */ /* 0x100fe40000010805 */
[--C-:B------:R-:W-:Y:S01]  /*a090*/  FFMA.FTZ R33, R33, c[0x0][0x2d0], -R5.reuse ;  /* 0x0000b40021217a23 */ /* 0x100fe20000010805 */
[----:B------:R-:W-:Y:S01]  /*a0a0*/  FSEL R12, R12, RZ, P0 ;  /* 0x000000ff0c0c7208 */ /* 0x000fe20000000000 */
[--C-:B------:R-:W-:Y:S01]  /*a0b0*/  FFMA.FTZ R7, R28, c[0x0][0x2d0], -R5.reuse ;  /* 0x0000b4001c077a23 */ /* 0x100fe20000010805 */
[----:B------:R-:W-:Y:S01]  /*a0c0*/  MUFU.EX2 R146, R146 ;  /* 0x0000009200927308 */ /* 0x000fe20000000800 */
[--C-:B------:R-:W-:Y:S02]  /*a0d0*/  FFMA.FTZ R28, R29, c[0x0][0x2d0], -R5.reuse ;  /* 0x0000b4001d1c7a23 */ /* 0x100fe40000010805 */
[----:B------:R-:W-:-:S02]  /*a0e0*/  FFMA.FTZ R140, R24, c[0x0][0x2d0], -R5 ;  /* 0x0000b400188c7a23 */ /* 0x000fc40000010805 */
[--C-:B------:R-:W-:Y:S02]  /*a0f0*/  FFMA.FTZ R25, R25, c[0x0][0x2d0], -R5.reuse ;  /* 0x0000b40019197a23 */ /* 0x100fe40000010805 */
[--C-:B------:R-:W-:Y:S01]  /*a100*/  FFMA.FTZ R142, R20, c[0x0][0x2d0], -R5.reuse ;  /* 0x0000b400148e7a23 */ /* 0x100fe20000010805 */
[----:B------:R-:W-:Y:S01]  /*a110*/  MUFU.EX2 R6, R6 ;  /* 0x0000000600067308 */ /* 0x000fe20000000800 */
[--C-:B------:R-:W-:Y:S02]  /*a120*/  FFMA.FTZ R21, R21, c[0x0][0x2d0], -R5.reuse ;  /* 0x0000b40015157a23 */ /* 0x100fe40000010805 */
[--C-:B------:R-:W-:Y:S02]  /*a130*/  FFMA.FTZ R144, R16, c[0x0][0x2d0], -R5.reuse ;  /* 0x0000b40010907a23 */ /* 0x100fe40000010805 */
[--C-:B------:R-:W-:Y:S02]  /*a140*/  FFMA.FTZ R17, R17, c[0x0][0x2d0], -R5.reuse ;  /* 0x0000b40011117a23 */ /* 0x100fe40000010805 */
[--C-:B------:R-:W-:Y:S01]  /*a150*/  FFMA.FTZ R13, R13, c[0x0][0x2d0], -R5.reuse ;  /* 0x0000b4000d0d7a23 */ /* 0x100fe20000010805 */
[----:B------:R-:W4:Y:S01]  /*a160*/  MUFU.EX2 R33, R33 ;  /* 0x0000002100217308 */ /* 0x000f220000000800 */
[----:B------:R-:W-:-:S02]  /*a170*/  FFMA.FTZ R96, R8, c[0x0][0x2d0], -R5 ;  /* 0x0000b40008607a23 */ /* 0x000fc40000010805 */
[--C-:B------:R-:W-:Y:S02]  /*a180*/  FFMA.FTZ R9, R9, c[0x0][0x2d0], -R5.reuse ;  /* 0x0000b40009097a23 */ /* 0x100fe40000010805 */
[--C-:B------:R-:W-:Y:S02]  /*a190*/  FFMA.FTZ R98, R76, c[0x0][0x2d0], -R5.reuse ;  /* 0x0000b4004c627a23 */ /* 0x100fe40000010805 */
[----:B------:R-:W-:Y:S01]  /*a1a0*/  FFMA.FTZ R29, R77, c[0x0][0x2d0], -R5 ;  /* 0x0000b4004d1d7a23 */ /* 0x000fe20000010805 */
[----:B------:R-:W5:Y:S01]  /*a1b0*/  MUFU.EX2 R7, R7 ;  /* 0x0000000700077308 */ /* 0x000f620000000800 */
[--C-:B------:R-:W-:Y:S02]  /*a1c0*/  FFMA.FTZ R5, R34, c[0x0][0x2d0], -R12.reuse ;  /* 0x0000b40022057a23 */ /* 0x100fe4000001080c */
[--C-:B------:R-:W-:Y:S02]  /*a1d0*/  FFMA.FTZ R16, R35, c[0x0][0x2d0], -R12.reuse ;  /* 0x0000b40023107a23 */ /* 0x100fe4000001080c */
[----:B------:R-:W-:-:S02]  /*a1e0*/  FFMA.FTZ R8, R30, c[0x0][0x2d0], -R12 ;  /* 0x0000b4001e087a23 */ /* 0x000fc4000001080c */
[--C-:B------:R-:W-:Y:S01]  /*a1f0*/  FFMA.FTZ R31, R31, c[0x0][0x2d0], -R12.reuse ;  /* 0x0000b4001f1f7a23 */ /* 0x100fe2000001080c */
[----:B------:R-:W1:Y:S01]  /*a200*/  MUFU.EX2 R28, R28 ;  /* 0x0000001c001c7308 */ /* 0x000e620000000800 */
[--C-:B------:R-:W-:Y:S02]  /*a210*/  FFMA.FTZ R141, R26, c[0x0][0x2d0], -R12.reuse ;  /* 0x0000b4001a8d7a23 */ /* 0x100fe4000001080c */
[----:B----4-:R-:W-:Y:S02]  /*a220*/  FADD.FTZ R24, R6, R33 ;  /* 0x0000002106187221 */ /* 0x010fe40000010000 */
[--C-:B------:R-:W-:Y:S02]  /*a230*/  FFMA.FTZ R143, R22, c[0x0][0x2d0], -R12.reuse ;  /* 0x0000b400168f7a23 */ /* 0x100fe4000001080c */
[--C-:B------:R-:W-:Y:S01]  /*a240*/  FFMA.FTZ R20, R27, c[0x0][0x2d0], -R12.reuse ;  /* 0x0000b4001b147a23 */ /* 0x100fe2000001080c */
[----:B------:R-:W-:Y:S01]  /*a250*/  MUFU.EX2 R5, R5 ;  /* 0x0000000500057308 */ /* 0x000fe20000000800 */
[----:B------:R-:W-:-:S02]  /*a260*/  FFMA.FTZ R22, R23, c[0x0][0x2d0], -R12 ;  /* 0x0000b40017167a23 */ /* 0x000fc4000001080c */
[----:B-----5:R-:W-:Y:S02]  /*a270*/  FADD.FTZ R23, R7, R24 ;  /* 0x0000001807177221 */ /* 0x020fe40000010000 */
[--C-:B------:R-:W-:Y:S02]  /*a280*/  FFMA.FTZ R145, R18, c[0x0][0x2d0], -R12.reuse ;  /* 0x0000b40012917a23 */ /* 0x100fe4000001080c */
[--C-:B------:R-:W-:Y:S01]  /*a290*/  FFMA.FTZ R18, R19, c[0x0][0x2d0], -R12.reuse ;  /* 0x0000b40013127a23 */ /* 0x100fe2000001080c */
[----:B------:R-:W4:Y:S01]  /*a2a0*/  MUFU.EX2 R16, R16 ;  /* 0x0000001000107308 */ /* 0x000f220000000800 */
[----:B-1----:R-:W-:Y:S02]  /*a2b0*/  FADD.FTZ R23, R28, R23 ;  /* 0x000000171c177221 */ /* 0x002fe40000010000 */
[--C-:B------:R-:W-:Y:S02]  /*a2c0*/  FFMA.FTZ R147, R14, c[0x0][0x2d0], -R12.reuse ;  /* 0x0000b4000e937a23 */ /* 0x100fe4000001080c */
[----:B------:R-:W-:-:S02]  /*a2d0*/  FFMA.FTZ R24, R15, c[0x0][0x2d0], -R12 ;  /* 0x0000b4000f187a23 */ /* 0x000fc4000001080c */
[--C-:B------:R-:W-:Y:S01]  /*a2e0*/  FFMA.FTZ R97, R10, c[0x0][0x2d0], -R12.reuse ;  /* 0x0000b4000a617a23 */ /* 0x100fe2000001080c */
[----:B------:R-:W1:Y:S01]  /*a2f0*/  MUFU.EX2 R140, R140 ;  /* 0x0000008c008c7308 */ /* 0x000e620000000800 */
[--C-:B------:R-:W-:Y:S02]  /*a300*/  FFMA.FTZ R10, R11, c[0x0][0x2d0], -R12.reuse ;  /* 0x0000b4000b0a7a23 */ /* 0x100fe4000001080c */
[--C-:B------:R-:W-:Y:S02]  /*a310*/  FFMA.FTZ R99, R78, c[0x0][0x2d0], -R12.reuse ;  /* 0x0000b4004e637a23 */ /* 0x100fe4000001080c */
[----:B------:R-:W-:Y:S01]  /*a320*/  FFMA.FTZ R79, R79, c[0x0][0x2d0], -R12 ;  /* 0x0000b4004f4f7a23 */ /* 0x000fe2000001080c */
[----:B------:R-:W-:Y:S02]  /*a330*/  F2FP.BF16.PACK_AB R12, R33, R6 ;  /* 0x00000006210c723e */ /* 0x000fe400000010ff */
[----:B------:R-:W5:Y:S01]  /*a340*/  MUFU.EX2 R8, R8 ;  /* 0x0000000800087308 */ /* 0x000f620000000800 */
[----:B----4-:R-:W-:-:S07]  /*a350*/  FADD.FTZ R19, R5, R16 ;  /* 0x0000001005137221 */ /* 0x010fce0000010000 */
[----:B------:R-:W4:Y:S01]  /*a360*/  MUFU.EX2 R25, R25 ;  /* 0x0000001900197308 */ /* 0x000f220000000800 */
[----:B-1----:R-:W-:-:S07]  /*a370*/  FADD.FTZ R14, R140, R23 ;  /* 0x000000178c0e7221 */ /* 0x002fce0000010000 */
[----:B------:R-:W1:Y:S01]  /*a380*/  MUFU.EX2 R31, R31 ;  /* 0x0000001f001f7308 */ /* 0x000e620000000800 */
[----:B-----5:R-:W-:-:S07]  /*a390*/  FADD.FTZ R26, R8, R19 ;  /* 0x00000013081a7221 */ /* 0x020fce0000010000 */
[----:B------:R-:W5:Y:S01]  /*a3a0*/  MUFU.EX2 R142, R142 ;  /* 0x0000008e008e7308 */ /* 0x000f620000000800 */
[C---:B----4-:R-:W-:Y:S01]  /*a3b0*/  FADD.FTZ R15, R25.reuse, R14 ;  /* 0x0000000e190f7221 */ /* 0x050fe20000010000 */
[----:B------:R-:W-:-:S06]  /*a3c0*/  F2FP.BF16.PACK_AB R140, R25, R140 ;  /* 0x0000008c198c723e */ /* 0x000fcc00000010ff */
[----:B------:R-:W4:Y:S01]  /*a3d0*/  MUFU.EX2 R141, R141 ;  /* 0x0000008d008d7308 */ /* 0x000f220000000800 */
[----:B-1----:R-:W-:-:S07]  /*a3e0*/  FADD.FTZ R26, R31, R26 ;  /* 0x0000001a1f1a7221 */ /* 0x002fce0000010000 */
[----:B------:R-:W1:Y:S01]  /*a3f0*/  MUFU.EX2 R21, R21 ;  /* 0x0000001500157308 */ /* 0x000e620000000800 */
[----:B-----5:R-:W-:-:S07]  /*a400*/  FADD.FTZ R14, R142, R15 ;  /* 0x0000000f8e0e7221 */ /* 0x020fce0000010000 */
[----:B------:R-:W5:Y:S01]  /*a410*/  MUFU.EX2 R20, R20 ;  /* 0x0000001400147308 */ /* 0x000f620000000800 */
[----:B----4-:R-:W-:-:S07]  /*a420*/  FADD.FTZ R19, R141, R26 ;  /* 0x0000001a8d137221 */ /* 0x010fce0000010000 */
[----:B------:R-:W4:Y:S01]  /*a430*/  MUFU.EX2 R144, R144 ;  /* 0x0000009000907308 */ /* 0x000f220000000800 */
[C---:B-1----:R-:W-:Y:S01]  /*a440*/  FADD.FTZ R15, R21.reuse, R14 ;  /* 0x0000000e150f7221 */ /* 0x042fe20000010000 */
[----:B------:R-:W-:-:S06]  /*a450*/  F2FP.BF16.PACK_AB R142, R21, R142 ;  /* 0x0000008e158e723e */ /* 0x000fcc00000010ff */
[----:B------:R-:W1:Y:S01]  /*a460*/  MUFU.EX2 R143, R143 ;  /* 0x0000008f008f7308 */ /* 0x000e620000000800 */
[C---:B-----5:R-:W-:Y:S01]  /*a470*/  FADD.FTZ R26, R20.reuse, R19 ;  /* 0x00000013141a7221 */ /* 0x060fe20000010000 */
[----:B------:R-:W-:-:S06]  /*a480*/  F2FP.BF16.PACK_AB R141, R20, R141 ;  /* 0x0000008d148d723e */ /* 0x000fcc00000010ff */
[----:B------:R-:W5:Y:S01]  /*a490*/  MUFU.EX2 R17, R17 ;  /* 0x0000001100117308 */ /* 0x000f620000000800 */
[----:B----4-:R-:W-:-:S07]  /*a4a0*/  FADD.FTZ R14, R144, R15 ;  /* 0x0000000f900e7221 */ /* 0x010fce0000010000 */
[----:B------:R-:W4:Y:S01]  /*a4b0*/  MUFU.EX2 R22, R22 ;  /* 0x0000001600167308 */ /* 0x000f220000000800 */
[----:B-1----:R-:W-:-:S07]  /*a4c0*/  FADD.FTZ R15, R143, R26 ;  /* 0x0000001a8f0f7221 */ /* 0x002fce0000010000 */
[----:B------:R-:W1:Y:S01]  /*a4d0*/  MUFU.EX2 R145, R145 ;  /* 0x0000009100917308 */ /* 0x000e620000000800 */
[C---:B-----5:R-:W-:Y:S01]  /*a4e0*/  FADD.FTZ R11, R17.reuse, R14 ;  /* 0x0000000e110b7221 */ /* 0x060fe20000010000 */
[----:B------:R-:W-:-:S03]  /*a4f0*/  F2FP.BF16.PACK_AB R144, R17, R144 ;  /* 0x000000901190723e */ /* 0x000fc600000010ff */
[----:B------:R-:W-:-:S03]  /*a500*/  FADD.FTZ R14, R146, R11 ;  /* 0x0000000b920e7221 */ /* 0x000fc60000010000 */
[----:B------:R-:W5:Y:S01]  /*a510*/  MUFU.EX2 R13, R13 ;  /* 0x0000000d000d7308 */ /* 0x000f620000000800 */
[C---:B----4-:R-:W-:Y:S01]  /*a520*/  FADD.FTZ R26, R22.reuse, R15 ;  /* 0x0000000f161a7221 */ /* 0x050fe20000010000 */
[----:B------:R-:W-:-:S06]  /*a530*/  F2FP.BF16.PACK_AB R143, R22, R143 ;  /* 0x0000008f168f723e */ /* 0x000fcc00000010ff */
[----:B------:R-:W4:Y:S01]  /*a540*/  MUFU.EX2 R18, R18 ;  /* 0x0000001200127308 */ /* 0x000f220000000800 */
[----:B-1----:R-:W-:-:S07]  /*a550*/  FADD.FTZ R11, R145, R26 ;  /* 0x0000001a910b7221 */ /* 0x002fce0000010000 */
[----:B------:R-:W1:Y:S01]  /*a560*/  MUFU.EX2 R96, R96 ;  /* 0x0000006000607308 */ /* 0x000e620000000800 */
[C---:B-----5:R-:W-:Y:S01]  /*a570*/  FADD.FTZ R15, R13.reuse, R14 ;  /* 0x0000000e0d0f7221 */ /* 0x060fe20000010000 */
[----:B------:R-:W-:Y:S02]  /*a580*/  F2FP.BF16.PACK_AB R14, R28, R7 ;  /* 0x000000071c0e723e */ /* 0x000fe400000010ff */
[----:B------:R-:W-:Y:S02]  /*a590*/  F2FP.BF16.PACK_AB R146, R13, R146 ;  /* 0x000000920d92723e */ /* 0x000fe400000010ff */
[----:B------:R-:W-:Y:S02]  /*a5a0*/  F2FP.BF16.PACK_AB R13, R16, R5 ;  /* 0x00000005100d723e */ /* 0x000fe400000010ff */
[----:B------:R-:W5:Y:S01]  /*a5b0*/  MUFU.EX2 R147, R147 ;  /* 0x0000009300937308 */ /* 0x000f620000000800 */
[C---:B----4-:R-:W-:Y:S01]  /*a5c0*/  FADD.FTZ R6, R18.reuse, R11 ;  /* 0x0000000b12067221 */ /* 0x050fe20000010000 */
[----:B------:R-:W-:-:S06]  /*a5d0*/  F2FP.BF16.PACK_AB R145, R18, R145 ;  /* 0x000000911291723e */ /* 0x000fcc00000010ff */
[----:B------:R-:W4:Y:S01]  /*a5e0*/  MUFU.EX2 R9, R9 ;  /* 0x0000000900097308 */ /* 0x000f220000000800 */
[----:B-1----:R-:W-:Y:S01]  /*a5f0*/  FADD.FTZ R26, R96, R15 ;  /* 0x0000000f601a7221 */ /* 0x002fe20000010000 */
[----:B------:R-:W-:-:S06]  /*a600*/  F2FP.BF16.PACK_AB R15, R31, R8 ;  /* 0x000000081f0f723e */ /* 0x000fcc00000010ff */
[----:B------:R-:W1:Y:S01]  /*a610*/  MUFU.EX2 R24, R24 ;  /* 0x0000001800187308 */ /* 0x000e620000000800 */
[----:B-----5:R-:W-:-:S07]  /*a620*/  FADD.FTZ R7, R147, R6 ;  /* 0x0000000693077221 */ /* 0x020fce0000010000 */
[----:B------:R-:W5:Y:S01]  /*a630*/  MUFU.EX2 R97, R97 ;  /* 0x0000006100617308 */ /* 0x000f620000000800 */
[C---:B----4-:R-:W-:Y:S01]  /*a640*/  FADD.FTZ R11, R9.reuse, R26 ;  /* 0x0000001a090b7221 */ /* 0x050fe20000010000 */
[----:B------:R-:W-:-:S06]  /*a650*/  F2FP.BF16.PACK_AB R96, R9, R96 ;  /* 0x000000600960723e */ /* 0x000fcc00000010ff */
[----:B------:R-:W4:Y:S01]  /*a660*/  MUFU.EX2 R10, R10 ;  /* 0x0000000a000a7308 */ /* 0x000f220000000800 */
[C---:B-1----:R-:W-:Y:S01]  /*a670*/  FADD.FTZ R26, R24.reuse, R7 ;  /* 0x00000007181a7221 */ /* 0x042fe20000010000 */
[----:B------:R-:W-:-:S06]  /*a680*/  F2FP.BF16.PACK_AB R147, R24, R147 ;  /* 0x000000931893723e */ /* 0x000fcc00000010ff */
        /* <DEDUP_REMOVED lines=8> */
[----:B-----5:R-:W-:Y:S02]  /*a710*/  FADD.FTZ R217, R99, R16 ;  /* 0x0000001063d97221 */ /* 0x020fe40000010000 */
[C---:B----4-:R-:W-:Y:S01]  /*a720*/  FADD.FTZ R224, R29.reuse, R224 ;  /* 0x000000e01de07221 */ /* 0x050fe20000010000 */
[----:B------:R-:W-:Y:S01]  /*a730*/  F2FP.BF16.PACK_AB R98, R29, R98 ;  /* 0x000000621d62723e */ /* 0x000fe200000010ff */
[C---:B-1----:R-:W-:Y:S01]  /*a740*/  FADD.FTZ R217, R6.reuse, R217 ;  /* 0x000000d906d97221 */ /* 0x042fe20000010000 */
[----:B------:R-:W-:Y:S02]  /*a750*/  F2FP.BF16.PACK_AB R99, R6, R99 ;  /* 0x000000630663723e */ /* 0x000fe400000010ff */
[----:B------:R-:W4:Y:S01]  /*a760*/  LDL R133, [R1+0x4] ;  /* 0x0000040001857983 */ /* 0x000f220000100800 */
[--C-:B------:R-:W-:Y:S02]  /*a770*/  IMAD R178, R4, 0x2, R183.reuse ;  /* 0x0000000204b27824 */ /* 0x100fe400078e02b7 */
[C---:B------:R-:W-:Y:S01]  /*a780*/  IMAD R177, R2.reuse, 0x2, R183 ;  /* 0x0000000202b17824 */ /* 0x040fe200078e02b7 */
[----:B------:R-:W5:Y:S04]  /*a790*/  LDL R162, [R1+0x64] ;  /* 0x0000640001a27983 */ /* 0x000f680000100800 */
[----:B------:R-:W5:Y:S04]  /*a7a0*/  LDL R3, [R1+0x58] ;  /* 0x0000580001037983 */ /* 0x000f680000100800 */
[----:B------:R-:W1:Y:S04]  /*a7b0*/  LDSM.16.MT88.4 R104, [R178+0x100] ;  /* 0x00010000b268783b */ /* 0x000e680000004200 */
[----:B------:R-:W-:Y:S04]  /*a7c0*/  LDSM.16.MT88.4 R8, [R178+0x900] ;  /* 0x00090000b208783b */ /* 0x000fe80000004200 */
[----:B------:R-:W2:Y:S04]  /*a7d0*/  LDSM.16.MT88.4 R112, [R177+0x100] ;  /* 0x00010000b170783b */ /* 0x000ea80000004200 */
[----:B------:R-:W3:Y:S04]  /*a7e0*/  LDSM.16.MT88.4 R124, [R183+0x100] ;  /* 0x00010000b77c783b */ /* 0x000ee80000004200 */
[----:B------:R-:W2:Y:S04]  /*a7f0*/  LDSM.16.MT88.4 R40, [R183+0x2100] ;  /* 0x00210000b728783b */ /* 0x000ea80000004200 */
[----:B------:R-:W3:Y:S04]  /*a800*/  LDSM.16.MT88.4 R72, [R183+0x4100] ;  /* 0x00410000b748783b */ /* 0x000ee80000004200 */
[----:B------:R-:W3:Y:S04]  /*a810*/  LDSM.16.MT88.4 R88, [R177+0x4100] ;  /* 0x00410000b158783b */ /* 0x000ee80000004200 */
[----:B------:R-:W3:Y:S04]  /*a820*/  LDSM.16.MT88.4 R4, [R177+0x900] ;  /* 0x00090000b104783b */ /* 0x000ee80000004200 */
[----:B------:R-:W3:Y:S04]  /*a830*/  LDSM.16.MT88.4 R24, [R183+0x900] ;  /* 0x00090000b718783b */ /* 0x000ee80000004200 */
[----:B------:R-:W3:Y:S01]  /*a840*/  LDSM.16.MT88.4 R20, [R183+0x2900] ;  /* 0x00290000b714783b */ /* 0x000ee20000004200 */
[C---:B-1----:R-:W-:Y:S03]  /*a850*/  HMMA.16816.F32.BF16 R100, R12.reuse, R104, RZ ;  /* 0x000000680c64723c */ /* 0x042fe600000418ff */
[----:B------:R-:W1:Y:S04]  /*a860*/  LDSM.16.MT88.4 R16, [R183+0x4900] ;  /* 0x00490000b710783b */ /* 0x000e680000004200 */
[----:B------:R-:W-:Y:S01]  /*a870*/  LDSM.16.MT88.4 R48, [R178+0x2100] ;  /* 0x00210000b230783b */ /* 0x000fe20000004200 */
[C---:B------:R-:W-:Y:S03]  /*a880*/  HMMA.16816.F32.BF16 R104, R12.reuse, R106, RZ ;  /* 0x0000006a0c68723c */ /* 0x040fe600000418ff */
[----:B------:R-:W-:Y:S04]  /*a890*/  LDSM.16.MT88.4 R56, [R177+0x2100] ;  /* 0x00210000b138783b */ /* 0x000fe80000004200 */
[----:B------:R-:W-:Y:S01]  /*a8a0*/  LDSM.16.MT88.4 R80, [R178+0x4100] ;  /* 0x00410000b250783b */ /* 0x000fe20000004200 */
[----:B--2---:R-:W-:Y:S01]  /*a8b0*/  HMMA.16816.F32.BF16 R108, R12, R112, RZ ;  /* 0x000000700c6c723c */ /* 0x004fe200000418ff */
[----:B------:R-:W-:-:S02]  /*a8c0*/  IMAD R176, R2, 0x2, R178 ;  /* 0x0000000202b07824 */ /* 0x000fc400078e02b2 */
[----:B------:R-:W-:Y:S04]  /*a8d0*/  LDSM.16.MT88.4 R136, [R178+0x1100] ;  /* 0x00110000b288783b */ /* 0x000fe80000004200 */
[----:B------:R-:W-:Y:S01]  /*a8e0*/  LDSM.16.MT88.4 R120, [R176+0x100] ;  /* 0x00010000b078783b */ /* 0x000fe20000004200 */
[C---:B------:R-:W-:Y:S03]  /*a8f0*/  HMMA.16816.F32.BF16 R100, R140.reuse, R8, R100 ;  /* 0x000000088c64723c */ /* 0x040fe60000041864 */
[----:B------:R-:W-:Y:S04]  /*a900*/  LDSM.16.MT88.4 R64, [R176+0x2100] ;  /* 0x00210000b040783b */ /* 0x000fe80000004200 */
[----:B------:R-:W-:Y:S01]  /*a910*/  LDSM.16.MT88.4 R148, [R176+0x4900] ;  /* 0x00490000b094783b */ /* 0x000fe20000004200 */
[----:B------:R-:W-:Y:S03]  /*a920*/  HMMA.16816.F32.BF16 R104, R140, R10, R104 ;  /* 0x0000000a8c68723c */ /* 0x000fe60000041868 */
[----:B------:R-:W2:Y:S04]  /*a930*/  LDSM.16.MT88.4 R8, [R177+0x4900] ;  /* 0x00490000b108783b */ /* 0x000ea80000004200 */
[----:B------:R-:W-:Y:S01]  /*a940*/  LDSM.16.MT88.4 R32, [R177+0x1100] ;  /* 0x00110000b120783b */ /* 0x000fe20000004200 */
[C---:B---3--:R-:W-:Y:S03]  /*a950*/  HMMA.16816.F32.BF16 R128, R12.reuse, R124, RZ ;  /* 0x0000007c0c80723c */ /* 0x048fe600000418ff */
[----:B------:R-:W-:Y:S04]  /*a960*/  LDSM.16.MT88.4 R28, [R178+0x3100] ;  /* 0x00310000b21c783b */ /* 0x000fe80000004200 */
[----:B------:R-:W-:Y:S01]  /*a970*/  LDSM.16.MT88.4 R152, [R176+0x3100] ;  /* 0x00310000b098783b */ /* 0x000fe20000004200 */
[C---:B------:R-:W-:Y:S03]  /*a980*/  HMMA.16816.F32.BF16 R36, R12.reuse, R40, RZ ;  /* 0x000000280c24723c */ /* 0x040fe600000418ff */
[----:B------:R-:W-:Y:S05]  /*a990*/  LDSM.16.MT88.4 R156, [R183+0x5900] ;  /* 0x00590000b79c783b */ /* 0x000fea0000004200 */
[C---:B------:R-:W-:Y:S08]  /*a9a0*/  HMMA.16816.F32.BF16 R68, R12.reuse, R72, RZ ;  /* 0x000000480c44723c */ /* 0x040ff000000418ff */
[C---:B------:R-:W-:Y:S08]  /*a9b0*/  HMMA.16816.F32.BF16 R112, R12.reuse, R114, RZ ;  /* 0x000000720c70723c */ /* 0x040ff000000418ff */
[C---:B------:R-:W-:Y:S08]  /*a9c0*/  HMMA.16816.F32.BF16 R84, R12.reuse, R88, RZ ;  /* 0x000000580c54723c */ /* 0x040ff000000418ff */
[C---:B------:R-:W-:Y:S08]  /*a9d0*/  HMMA.16816.F32.BF16 R124, R12.reuse, R126, RZ ;  /* 0x0000007e0c7c723c */ /* 0x040ff000000418ff */
[C---:B------:R-:W-:Y:S08]  /*a9e0*/  HMMA.16816.F32.BF16 R40, R12.reuse, R42, RZ ;  /* 0x0000002a0c28723c */ /* 0x040ff000000418ff */
[C---:B------:R-:W-:Y:S08]  /*a9f0*/  HMMA.16816.F32.BF16 R72, R12.reuse, R74, RZ ;  /* 0x0000004a0c48723c */ /* 0x040ff000000418ff */
[----:B------:R-:W-:Y:S08]  /*aa00*/  HMMA.16816.F32.BF16 R88, R12, R90, RZ ;  /* 0x0000005a0c58723c */ /* 0x000ff000000418ff */
[C---:B------:R-:W-:Y:S08]  /*aa10*/  HMMA.16816.F32.BF16 R108, R140.reuse, R4, R108 ;  /* 0x000000048c6c723c */ /* 0x040ff0000004186c */
        /* <DEDUP_REMOVED lines=12> */
[----:B------:R-:W-:Y:S01]  /*aae0*/  HMMA.16816.F32.BF16 R88, R140, R10, R88 ;  /* 0x0000000a8c58723c */ /* 0x000fe20000041858 */
[----:B------:R-:W2:Y:S07]  /*aaf0*/  LDSM.16.MT88.4 R8, [R183+0x3100] ;  /* 0x00310000b708783b */ /* 0x000eae0000004200 */
[C---:B------:R-:W-:Y:S08]  /*ab00*/  HMMA.16816.F32.BF16 R44, R12.reuse, R48, RZ ;  /* 0x000000300c2c723c */ /* 0x040ff000000418ff */
[C---:B------:R-:W-:Y:S08]  /*ab10*/  HMMA.16816.F32.BF16 R52, R12.reuse, R56, RZ ;  /* 0x000000380c34723c */ /* 0x040ff000000418ff */
[C---:B------:R-:W-:Y:S08]  /*ab20*/  HMMA.16816.F32.BF16 R76, R12.reuse, R80, RZ ;  /* 0x000000500c4c723c */ /* 0x040ff000000418ff */
[C---:B------:R-:W-:Y:S08]  /*ab30*/  HMMA.16816.F32.BF16 R48, R12.reuse, R50, RZ ;  /* 0x000000320c30723c */ /* 0x040ff000000418ff */
[C---:B------:R-:W-:Y:S08]  /*ab40*/  HMMA.16816.F32.BF16 R56, R12.reuse, R58, RZ ;  /* 0x0000003a0c38723c */ /* 0x040ff000000418ff */
[C---:B------:R-:W-:Y:S08]  /*ab50*/  HMMA.16816.F32.BF16 R80, R12.reuse, R82, RZ ;  /* 0x000000520c50723c */ /* 0x040ff000000418ff */
[C---:B------:R-:W-:Y:S08]  /*ab60*/  HMMA.16816.F32.BF16 R116, R12.reuse, R120, RZ ;  /* 0x000000780c74723c */ /* 0x040ff000000418ff */
[C---:B------:R-:W-:Y:S08]  /*ab70*/  HMMA.16816.F32.BF16 R60, R12.reuse, R64, RZ ;  /* 0x000000400c3c723c */ /* 0x040ff000000418ff */
[----:B---3--:R-:W-:Y:S08]  /*ab80*/  HMMA.16816.F32.BF16 R92, R12, R4, RZ ;  /* 0x000000040c5c723c */ /* 0x008ff000000418ff */
[C---:B------:R-:W-:Y:S08]  /*ab90*/  HMMA.16816.F32.BF16 R44, R140.reuse, R24, R44 ;  /* 0x000000188c2c723c */ /* 0x040ff0000004182c */
[C---:B------:R-:W-:Y:S01]  /*aba0*/  HMMA.16816.F32.BF16 R48, R140.reuse, R26, R48 ;  /* 0x0000001a8c30723c */ /* 0x040fe20000041830 */
[----:B------:R-:W3:Y:S07]  /*abb0*/  LDSM.16.MT88.4 R24, [R183+0x1100] ;  /* 0x00110000b718783b */ /* 0x000eee0000004200 */
[C---:B------:R-:W-:Y:S08]  /*abc0*/  HMMA.16816.F32.BF16 R52, R140.reuse, R20, R52 ;  /* 0x000000148c34723c */ /* 0x040ff00000041834 */
[C---:B------:R-:W-:Y:S01]  /*abd0*/  HMMA.16816.F32.BF16 R56, R140.reuse, R22, R56 ;  /* 0x000000168c38723c */ /* 0x040fe20000041838 */
[----:B------:R-:W2:Y:S07]  /*abe0*/  LDSM.16.MT88.4 R20, [R183+0x5100] ;  /* 0x00510000b714783b */ /* 0x000eae0000004200 */
[C---:B-1----:R-:W-:Y:S08]  /*abf0*/  HMMA.16816.F32.BF16 R76, R140.reuse, R16, R76 ;  /* 0x000000108c4c723c */ /* 0x042ff0000004184c */
[----:B------:R-:W-:Y:S01]  /*ac00*/  HMMA.16816.F32.BF16 R80, R140, R18, R80 ;  /* 0x000000128c50723c */ /* 0x000fe20000041850 */
[----:B------:R-:W1:Y:S07]  /*ac10*/  LDSM.16.MT88.4 R16, [R176+0x900] ;  /* 0x00090000b010783b */ /* 0x000e6e0000004200 */
[C---:B------:R-:W-:Y:S08]  /*ac20*/  HMMA.16816.F32.BF16 R120, R12.reuse, R122, RZ ;  /* 0x0000007a0c78723c */ /* 0x040ff000000418ff */
[C---:B------:R-:W-:Y:S08]  /*ac30*/  HMMA.16816.F32.BF16 R64, R12.reuse, R66, RZ ;  /* 0x000000420c40723c */ /* 0x040ff000000418ff */
[----:B------:R-:W-:Y:S01]  /*ac40*/  HMMA.16816.F32.BF16 R4, R12, R6, RZ ;  /* 0x000000060c04723c */ /* 0x000fe200000418ff */
        /* <DEDUP_REMOVED lines=8> */
[----:B------:R-:W-:Y:S01]  /*acd0*/  HMMA.16816.F32.BF16 R72, R144, R22, R72 ;  /* 0x000000169048723c */ /* 0x000fe20000041848 */
[----:B------:R-:W3:Y:S07]  /*ace0*/  LDSM.16.MT88.4 R20, [R177+0x5100] ;  /* 0x00510000b114783b */ /* 0x000eee0000004200 */
[C---:B-1----:R-:W-:Y:S08]  /*acf0*/  HMMA.16816.F32.BF16 R116, R140.reuse, R16, R116 ;  /* 0x000000108c74723c */ /* 0x042ff00000041874 */
[C---:B------:R-:W-:Y:S01]  /*ad00*/  HMMA.16816.F32.BF16 R120, R140.reuse, R18, R120 ;  /* 0x000000128c78723c */ /* 0x040fe20000041878 */
[----:B------:R-:W1:Y:S07]  /*ad10*/  LDSM.16.MT88.4 R16, [R183+0x1900] ;  /* 0x00190000b710783b */ /* 0x000e6e0000004200 */
[C---:B------:R-:W-:Y:S08]  /*ad20*/  HMMA.16816.F32.BF16 R60, R140.reuse, R12, R60 ;  /* 0x0000000c8c3c723c */ /* 0x040ff0000004183c */
[----:B------:R-:W-:Y:S01]  /*ad30*/  HMMA.16816.F32.BF16 R64, R140, R14, R64 ;  /* 0x0000000e8c40723c */ /* 0x000fe20000041840 */
[----:B------:R-:W1:Y:S07]  /*ad40*/  LDSM.16.MT88.4 R12, [R183+0x3900] ;  /* 0x00390000b70c783b */ /* 0x000e6e0000004200 */
[C---:B--2---:R-:W-:Y:S08]  /*ad50*/  HMMA.16816.F32.BF16 R52, R144.reuse, R8, R52 ;  /* 0x000000089034723c */ /* 0x044ff00000041834 */
[----:B------:R-:W-:Y:S01]  /*ad60*/  HMMA.16816.F32.BF16 R56, R144, R10, R56 ;  /* 0x0000000a9038723c */ /* 0x000fe20000041838 */
[----:B------:R-:W2:Y:S07]  /*ad70*/  LDSM.16.MT88.4 R8, [R176+0x1100] ;  /* 0x00110000b008783b */ /* 0x000eae0000004200 */
[C---:B------:R-:W-:Y:S08]  /*ad80*/  HMMA.16816.F32.BF16 R92, R140.reuse, R148, R92 ;  /* 0x000000948c5c723c */ /* 0x040ff0000004185c */
[----:B------:R-:W-:Y:S01]  /*ad90*/  HMMA.16816.F32.BF16 R4, R140, R150, R4 ;  /* 0x000000968c04723c */ /* 0x000fe20000041804 */
[----:B------:R-:W1:Y:S04]  /*ada0*/  LDSM.16.MT88.4 R148, [R176+0x5100] ;  /* 0x00510000b094783b */ /* 0x000e680000004200 */
[----:B------:R-:W1:Y:S03]  /*adb0*/  LDSM.16.MT88.4 R140, [R178+0x1900] ;  /* 0x00190000b28c783b */ /* 0x000e660000004200 */
[C---:B------:R-:W-:Y:S08]  /*adc0*/  HMMA.16816.F32.BF16 R100, R144.reuse, R136, R100 ;  /* 0x000000889064723c */ /* 0x040ff00000041864 */
[C---:B------:R-:W-:Y:S01]  /*add0*/  HMMA.16816.F32.BF16 R104, R144.reuse, R138, R104 ;  /* 0x0000008a9068723c */ /* 0x040fe20000041868 */
[----:B------:R-:W1:Y:S07]  /*ade0*/  LDSM.16.MT88.4 R136, [R177+0x1900] ;  /* 0x00190000b188783b */ /* 0x000e6e0000004200 */
[C---:B------:R-:W-:Y:S08]  /*adf0*/  HMMA.16816.F32.BF16 R108, R144.reuse, R32, R108 ;  /* 0x00000020906c723c */ /* 0x040ff0000004186c */
        /* <DEDUP_REMOVED lines=18> */
[C---:B------:R-:W-:Y:S01]  /*af20*/  HMMA.16816.F32.BF16 R120, R144.reuse, R10, R120 ;  /* 0x0000000a9078723c */ /* 0x040fe20000041878 */
[----:B------:R-:W2:Y:S07]  /*af30*/  LDSM.16.MT88.4 R8, [R176+0x5900] ;  /* 0x00590000b008783b */ /* 0x000eae0000004200 */
[C---:B------:R-:W-:Y:S08]  /*af40*/  HMMA.16816.F32.BF16 R60, R144.reuse, R152, R60 ;  /* 0x00000098903c723c */ /* 0x040ff0000004183c */
[C---:B------:R-:W-:Y:S08]  /*af50*/  HMMA.16816.F32.BF16 R64, R144.reuse, R154, R64 ;  /* 0x0000009a9040723c */ /* 0x040ff00000041840 */
[C---:B------:R-:W-:Y:S08]  /*af60*/  HMMA.16816.F32.BF16 R92, R144.reuse, R148, R92 ;  /* 0x00000094905c723c */ /* 0x040ff0000004185c */
[----:B------:R-:W-:Y:S01]  /*af70*/  HMMA.16816.F32.BF16 R4, R144, R150, R4 ;  /* 0x000000969004723c */ /* 0x000fe20000041804 */
[----:B------:R-:W-:-:S04]  /*af80*/  MOV R2, 0x1 ;  /* 0x0000000100027802 */ /* 0x000fc80000000f00 */
[C---:B------:R-:W-:Y:S01]  /*af90*/  ISETP.NE.AND P3, PT, R2.reuse, c[0x0][0x2c4], PT ;  /* 0x0000b10002007a0c */ /* 0x040fe20003f65270 */
[----:B----4-:R-:W-:Y:S01]  /*afa0*/  IMAD.SHL.U32 R133, R133, 0x80, RZ ;  /* 0x0000008085857824 */ /* 0x010fe200078e00ff */
[----:B------:R-:W-:Y:S01]  /*afb0*/  ISETP.LE.AND P2, PT, R2, c[0x0][0x32c], PT ;  /* 0x0000cb0002007a0c */ /* 0x000fe20003f43270 */
        /* <DEDUP_REMOVED lines=14> */
[C---:B-1----:R-:W-:Y:S08]  /*b0a0*/  HMMA.16816.F32.BF16 R116, R96.reuse, R16, R116 ;  /* 0x000000106074723c */ /* 0x042ff00000041874 */
[C---:B------:R-:W-:Y:S08]  /*b0b0*/  HMMA.16816.F32.BF16 R120, R96.reuse, R18, R120 ;  /* 0x000000126078723c */ /* 0x040ff00000041878 */
[C---:B------:R-:W-:Y:S08]  /*b0c0*/  HMMA.16816.F32.BF16 R60, R96.reuse, R12, R60 ;  /* 0x0000000c603c723c */ /* 0x040ff0000004183c */
[C---:B------:R-:W-:Y:S08]  /*b0d0*/  HMMA.16816.F32.BF16 R64, R96.reuse, R14, R64 ;  /* 0x0000000e6040723c */ /* 0x040ff00000041840 */
[C---:B--2---:R-:W-:Y:S08]  /*b0e0*/  HMMA.16816.F32.BF16 R92, R96.reuse, R8, R92 ;  /* 0x00000008605c723c */ /* 0x044ff0000004185c */
[----:B------:R-:W-:Y:S07]  /*b0f0*/  HMMA.16816.F32.BF16 R96, R96, R10, R4 ;  /* 0x0000000a6060723c */ /* 0x000fee0000041804 */
[----:B------:R-:W-:Y:S01]  /*b100*/  @P3 IMAD.HI.U32 R4, R133, c[0x0][0x2c8], RZ ;  /* 0x0000b20085043a27 */ /* 0x000fe200078e00ff */
[----:B------:R-:W-:-:S04]  /*b110*/  MOV R5, R133 ;  /* 0x0000008500057202 */ /* 0x000fc80000000f00 */
[----:B------:R-:W-:-:S04]  /*b120*/  @P3 SHF.R.U32.HI R5, RZ, c[0x0][0x2cc], R4 ;  /* 0x0000b300ff053a19 */ /* 0x000fc80000011604 */
[----:B-----5:R-:W-:Y:S02]  /*b130*/  IADD3 R3, -R3, R162, R5 ;  /* 0x000000a203037210 */ /* 0x020fe40007ffe105 */
[----:B------:R-:W-:Y:S02]  /*b140*/  IADD3 R226, R160, -0x2, RZ ;  /* 0xfffffffea0e27810 */ /* 0x000fe40007ffe0ff */
        /* <DEDUP_REMOVED lines=12> */
.L_x_2091:
[----:B------:R-:W-:-:S13]  /*b210*/  ISETP.NE.AND P0, PT, R2, c[0x0][0x32c], PT ;  /* 0x0000cb0002007a0c */ /* 0x000fda0003f05270 */
[----:B------:R-:W-:-:S05]  /*b220*/  @P0 IMAD.HI.U32 R2, R4, c[0x0][0x330], RZ ;  /* 0x0000cc0004020a27 */ /* 0x000fca00078e00ff */
[----:B------:R-:W-:Y:S02]  /*b230*/  @P0 SHF.R.U32.HI R4, RZ, c[0x0][0x334], R2 ;  /* 0x0000cd00ff040a19 */ /* 0x000fe40000011602 */
.L_x_2092:
[----:B------:R-:W-:Y:S05]  /*b240*/  BSYNC B0 ;  /* 0x0000000000007941 */ /* 0x000fea0003800000 */
.L_x_2090:
[----:B------:R-:W-:-:S05]  /*b250*/  MOV R3, c[0x0][0x32c] ;  /* 0x0000cb0000037a02 */ /* 0x000fca0000000f00 */
[----:B------:R-:W-:-:S05]  /*b260*/  IMAD R4, R4, R3, c[0x0][0x32c] ;  /* 0x0000cb0004047624 */ /* 0x000fca00078e0203 */
[----:B------:R-:W-:-:S04]  /*b270*/  IMNMX R5, R5, R4, PT ;  /* 0x0000000405057217 */ /* 0x000fc80003800200 */
.L_x_2089:
        /* <DEDUP_REMOVED lines=14> */
.L_x_2114:
        /* <DEDUP_REMOVED lines=17> */
[----:B------:R-:W-:Y:S02]  /*b470*/  SHF.R.S32.HI R2, RZ, 0x1f, R202 ;  /* 0x0000001fff027819 */ /* 0x000fe400000114ca */
[----:B------:R-:W-:Y:S03]  /*b480*/  SHF.R.S32.HI R3, RZ, 0x1f, R201 ;  /* 0x0000001fff037819 */ /* 0x000fe600000114c9 */
[----:B------:R-:W-:Y:S02]  /*b490*/  IMAD R2, R2, c[0x0][0x208], RZ ;  /* 0x0000820002027a24 */ /* 0x000fe400078e02ff */
[----:B------:R-:W-:Y:S02]  /*b4a0*/  IMAD R3, R3, c[0x0][0x218], RZ ;  /* 0x0000860003037a24 */ /* 0x000fe400078e02ff */
[----:B------:R-:W-:Y:S02]  /*b4b0*/  IMAD R2, R202, c[0x0][0x20c], R2 ;  /* 0x00008300ca027a24 */ /* 0x000fe400078e0202 */
[----:B------:R-:W-:Y:S03]  /*b4c0*/  IMAD R3, R201, c[0x0][0x21c], R3 ;  /* 0x00008700c9037a24 */ /* 0x000fe600078e0203 */
[----:B------:R-:W-:Y:S05]  /*b4d0*/  IADD3 R5, R5, R2, RZ ;  /* 0x0000000205057210 */ /* 0x000fea0007ffe0ff */
[----:B------:R-:W-:Y:S05]  /*b4e0*/  IMAD.WIDE.U32 R4, R201, c[0x0][0x218], R4 ;  /* 0x00008600c9047a25 */ /* 0x000fea00078e0004 */
[----:B------:R-:W-:Y:S04]  /*b4f0*/  IADD3 R4, P0, R208, R4, RZ ;  /* 0x00000004d0047210 */ /* 0x000fe80007f1e0ff */
[----:B------:R-:W-:Y:S02]  /*b500*/  IADD3.X R3, R188, R5, R3, P0, !PT ;  /* 0x00000005bc037210 */ /* 0x000fe400007fe403 */
[C---:B------:R-:W-:Y:S04]  /*b510*/  LEA R2, P0, R4.reuse, c[0x0][0x1f8], 0x1 ;  /* 0x00007e0004027a11 */ /* 0x040fe800078008ff */
[----:B------:R-:W-:Y:S01]  /*b520*/  LEA.HI.X R3, R4, c[0x0][0x1fc], R3, 0x1, P0 ;  /* 0x00007f0004037a11 */ /* 0x000fe200000f0c03 */
[----:B------:R-:W-:-:S06]  /*b530*/  BRA.DIV ~URZ, `(.L_x_2096) ;  /* 0x0000cbf27f007947 */ /* 0x000fcc000b800000 */
[----:B------:R4:W3:Y:S02]  /*b540*/  SHFL.IDX PT, R5, R3, RZ, 0x181f ;  /* 0x00181fff03057589 */ /* 0x0008e400000e0000 */
.L_x_2188:
[----:B------:R-:W-:-:S05]  /*b550*/  BRA.DIV ~URZ, `(.L_x_2097) ;  /* 0x0000cc527f007947 */ /* 0x000fca000b800000 */
[----:B------:R-:W5:Y:S01]  /*b560*/  SHFL.IDX PT, R4, R2, RZ, 0x181f ;  /* 0x00181fff02047589 */ /* 0x000f6200000e0000 */
[----:B------:R-:W-:Y:S03]  /*b570*/  ISETP.GE.AND P1, PT, R223, c[0x0][0x1d4], PT ;  /* 0x00007500df007a0c */ /* 0x000fe60003f26270 */
[----:B----4-:R-:W4:Y:S04]  /*b580*/  SHFL.IDX PT, R3, R3, 0x1, 0x181f ;  /* 0x00381f0003037f89 */ /* 0x010f2800000e0000 */
[----:B------:R3:W2:Y:S01]  /*b590*/  SHFL.IDX PT, R240, R2, 0x1, 0x181f ;  /* 0x00381f0002f07f89 */ /* 0x0006a200000e0000 */
[C---:B-----5:R-:W-:Y:S05]  /*b5a0*/  IADD3 R8, P0, R4.reuse, R231, RZ ;  /* 0x000000e704087210 */ /* 0x060fea0007f1e0ff */
[C---:B---3--:R-:W-:Y:S01]  /*b5b0*/  IMAD.X R9, R5.reuse, 0x1, R232, P0 ;  /* 0x0000000105097824 */ /* 0x048fe200000e06e8 */
[C---:B------:R-:W-:Y:S04]  /*b5c0*/  IADD3 R6, P0, R4.reuse, R229, RZ ;  /* 0x000000e504067210 */ /* 0x040fe80007f1e0ff */
[----:B------:R3:W-:Y:S01]  /*b5d0*/  LDGSTS.E.BYPASS.LTC128B.128 [R222], [R8.64], !P6 ;  /* 0x0000000008de7fae */ /* 0x0007e2000f101d46 */
[C---:B------:R-:W-:Y:S01]  /*b5e0*/  IMAD.X R7, R5.reuse, 0x1, R230, P0 ;  /* 0x0000000105077824 */ /* 0x040fe200000e06e6 */
[----:B------:R-:W-:Y:S04]  /*b5f0*/  IADD3 R4, P0, R4, R225, RZ ;  /* 0x000000e104047210 */ /* 0x000fe80007f1e0ff */
[----:B------:R3:W-:Y:S01]  /*b600*/  LDGSTS.E.BYPASS.LTC128B.128 [R222+0x2000], [R6.64], !P1 ;  /* 0x0200000006de7fae */ /* 0x0007e2000c901d46 */
[----:B------:R-:W-:Y:S05]  /*b610*/  IMAD.X R5, R5, 0x1, R227, P0 ;  /* 0x0000000105057824 */ /* 0x000fea00000e06e3 */
[----:B------:R3:W-:Y:S03]  /*b620*/  LDGSTS.E.BYPASS.LTC128B.128 [R222+0x4000], [R4.64], !P5 ;  /* 0x0400000004de7fae */ /* 0x0007e6000e901d46 */
.L_x_2189:
[----:B--2-4-:R-:W-:Y:S04]  /*b630*/  IADD3 R2, -R228, 0x10, RZ ;  /* 0x00000010e4027810 */ /* 0x014fe80007ffe1ff */
[----:B------:R-:W-:Y:S04]  /*b640*/  LOP3.LUT R2, R2, 0xf, RZ, 0xc0, !PT ;  /* 0x0000000f02027812 */ /* 0x000fe800078ec0ff */
[-C--:B---3--:R-:W-:Y:S02]  /*b650*/  IADD3 R4, P1, P0, R2, R240.reuse, R229 ;  /* 0x000000f002047210 */ /* 0x088fe4000783e0e5 */
[----:B------:R-:W-:Y:S02]  /*b660*/  IADD3 R2, -R134, 0x10, RZ ;  /* 0x0000001086027810 */ /* 0x000fe40007ffe1ff */
[-C--:B------:R-:W-:Y:S02]  /*b670*/  IADD3.X R5, RZ, R3.reuse, R230, P1, P0 ;  /* 0x00000003ff057210 */ /* 0x080fe40000fe04e6 */
[----:B------:R-:W-:Y:S04]  /*b680*/  LOP3.LUT R2, R2, 0xf, RZ, 0xc0, !PT ;  /* 0x0000000f02027812 */ /* 0x000fe800078ec0ff */
        /* <DEDUP_REMOVED lines=13> */
.L_x_2095:
[----:B------:R-:W-:Y:S05]  /*b760*/  BSYNC B0 ;  /* 0x0000000000007941 */ /* 0x000fea0003800000 */
.L_x_2094:
[----:B------:R-:W0:Y:S01]  /*b770*/  LDGDEPBAR ;  /* 0x00000000000079af */ /* 0x000e220000000000 */
[----:B------:R-:W-:Y:S01]  /*b780*/  WARPSYNC 0xffffffff ;  /* 0xffffffff00007948 */ /* 0x000fe20003800000 */
[C---:B--23--:R-:W-:Y:S01]  /*b790*/  HMMA.16816.F32.BF16 R4, R136.reuse, R140, RZ ;  /* 0x0000008c8804723c */ /* 0x04cfe200000418ff */
[----:B------:R-:W-:Y:S02]  /*b7a0*/  BSSY B0, `(.L_x_2098) ;  /* 0x00000d6000007945 */ /* 0x000fe40003800000 */
[----:B------:R-:W-:Y:S05]  /*b7b0*/  ISETP.GT.AND P0, PT, R226, R195, PT ;  /* 0x000000c3e200720c */ /* 0x000fea0003f04270 */
[C---:B------:R-:W-:Y:S01]  /*b7c0*/  HMMA.16816.F32.BF16 R8, R136.reuse, R142, RZ ;  /* 0x0000008e8808723c */ /* 0x040fe200000418ff */
[----:B------:R-:W-:Y:S07]  /*b7d0*/  LDSM.16.M88.4 R140, [R181+0xc100] ;  /* 0x00c10000b58c783b */ /* 0x000fee0000000200 */
        /* <DEDUP_REMOVED lines=145> */
[----:B------:R-:W-:Y:S07]  /*c0f0*/  @!UPT UIADD3 URZ, URZ, URZ, URZ ;  /* 0x0000003f3f3ff290 */ /* 0x000fee000fffe03f */
[----:B------:R-:W-:-:S11]  /*c100*/  @!P0 BRA `(.L_x_2099) ;  /* 0x000003f000008947 */ /* 0x000fd60003800000 */
[----:B------:R-:W-:Y:S01]  /*c110*/  MOV R201, RZ ;  /* 0x000000ff00c97202 */ /* 0x000fe20000000f00 */
        /* <DEDUP_REMOVED lines=20> */
[C---:B------:R-:W-:Y:S04]  /*c260*/  IMAD.WIDE.U32 R136, R201.reuse, c[0x0][0x1f0], R136 ;  /* 0x00007c00c9887a25 */ /* 0x040fe800078e0088 */
        /* <DEDUP_REMOVED lines=8> */
.L_x_2190:
[----:B------:R-:W-:-:S05]  /*c2f0*/  BRA.DIV ~URZ, `(.L_x_2101) ;  /* 0x0000c1427f007947 */ /* 0x000fca000b800000 */
[----:B------:R-:W3:Y:S01]  /*c300*/  SHFL.IDX PT, R136, R2, RZ, 0x181f ;  /* 0x00181fff02887589 */ /* 0x000ee200000e0000 */
[----:B------:R-:W-:Y:S03]  /*c310*/  ISETP.GE.AND P1, PT, R223, c[0x0][0x1d4], PT ;  /* 0x00007500df007a0c */ /* 0x000fe60003f26270 */
[----:B-1----:R-:W1:Y:S04]  /*c320*/  SHFL.IDX PT, R3, R3, 0x1, 0x181f ;  /* 0x00381f0003037f89 */ /* 0x002e6800000e0000 */
[----:B------:R4:W2:Y:S01]  /*c330*/  SHFL.IDX PT, R240, R2, 0x1, 0x181f ;  /* 0x00381f0002f07f89 */ /* 0x0008a200000e0000 */
[C---:B---3--:R-:W-:Y:S05]  /*c340*/  IADD3 R140, P0, R136.reuse, R231, RZ ;  /* 0x000000e7888c7210 */ /* 0x048fea0007f1e0ff */
[C---:B--2---:R-:W-:Y:S01]  /*c350*/  IMAD.X R141, R133.reuse, 0x1, R232, P0 ;  /* 0x00000001858d7824 */ /* 0x044fe200000e06e8 */
[C---:B------:R-:W-:Y:S04]  /*c360*/  IADD3 R138, P0, R136.reuse, R229, RZ ;  /* 0x000000e5888a7210 */ /* 0x040fe80007f1e0ff */
[----:B------:R4:W-:Y:S01]  /*c370*/  LDGSTS.E.BYPASS.LTC128B.128 [R205+0x6100], [R140.64], !P6 ;  /* 0x061000008ccd7fae */ /* 0x0009e2000f101d46 */
[C---:B------:R-:W-:Y:S01]  /*c380*/  IMAD.X R139, R133.reuse, 0x1, R230, P0 ;  /* 0x00000001858b7824 */ /* 0x040fe200000e06e6 */
[----:B------:R-:W-:Y:S04]  /*c390*/  IADD3 R136, P0, R136, R225, RZ ;  /* 0x000000e188887210 */ /* 0x000fe80007f1e0ff */
[----:B------:R4:W-:Y:S01]  /*c3a0*/  LDGSTS.E.BYPASS.LTC128B.128 [R205+0x8100], [R138.64], !P1 ;  /* 0x081000008acd7fae */ /* 0x0009e2000c901d46 */
[----:B------:R-:W-:Y:S05]  /*c3b0*/  IMAD.X R137, R133, 0x1, R227, P0 ;  /* 0x0000000185897824 */ /* 0x000fea00000e06e3 */
[----:B------:R4:W-:Y:S03]  /*c3c0*/  LDGSTS.E.BYPASS.LTC128B.128 [R205+0xa100], [R136.64], !P5 ;  /* 0x0a10000088cd7fae */ /* 0x0009e6000e901d46 */
.L_x_2191:
[----:B-1--4-:R-:W-:Y:S04]  /*c3d0*/  IADD3 R2, -R228, 0x10, RZ ;  /* 0x00000010e4027810 */ /* 0x012fe80007ffe1ff */
[----:B------:R-:W-:Y:S04]  /*c3e0*/  LOP3.LUT R2, R2, 0xf, RZ, 0xc0, !PT ;  /* 0x0000000f02027812 */ /* 0x000fe800078ec0ff */
[-C--:B------:R-:W-:Y:S02]  /*c3f0*/  IADD3 R136, P1, P0, R2, R240.reuse, R229 ;  /* 0x000000f002887210 */ /* 0x080fe4000783e0e5 */
        /* <DEDUP_REMOVED lines=16> */
.L_x_2099:
[----:B------:R-:W-:Y:S05]  /*c500*/  BSYNC B0 ;  /* 0x0000000000007941 */ /* 0x000fea0003800000 */
.L_x_2098:
[----:B------:R-:W2:Y:S01]  /*c510*/  LDL R238, [R1+0x4] ;  /* 0x0000040001ee7983 */ /* 0x000ea20000100800 */
[----:B-1----:R-:W-:Y:S03]  /*c520*/  IMAD.SHL.U32 R139, R226, 0x40, RZ ;  /* 0x00000040e28b7824 */ /* 0x002fe600078e00ff */
        /* <DEDUP_REMOVED lines=10> */
[----:B------:R1:W2:Y:S02]  /*c5d0*/  SHFL.IDX PT, R240, R238, RZ, 0x1c1f ;  /* 0x001c1fffeef07589 */ /* 0x0002a400000e0000 */
.L_x_2192:
[-C--:B--2---:R-:W-:Y:S02]  /*c5e0*/  IADD3 R136, R135, R240.reuse, RZ ;  /* 0x000000f087887210 */ /* 0x084fe40007ffe0ff */
        /* <DEDUP_REMOVED lines=15> */
.L_x_2105:
[----:B------:R-:W-:Y:S04]  /*c6e0*/  MOV R133, 0x1 ;  /* 0x0000000100857802 */ /* 0x000fe80000000f00 */
[----:B------:R-:W-:Y:S11]  /*c6f0*/  ISETP.NE.AND P0, PT, R133, c[0x0][0x32c], PT ;  /* 0x0000cb0085007a0c */ /* 0x000ff60003f05270 */
[----:B------:R-:W-:Y:S02]  /*c700*/  @!UPT UIADD3 URZ, URZ, URZ, URZ ;  /* 0x0000003f3f3ff290 */ /* 0x000fe4000fffe03f */
[----:B------:R-:W-:Y:S05]  /*c710*/  @P0 IMAD.HI.U32 R133, R240, c[0x0][0x330], RZ ;  /* 0x0000cc00f0850a27 */ /* 0x000fea00078e00ff */
[----:B------:R-:W-:Y:S02]  /*c720*/  @P0 SHF.R.U32.HI R240, RZ, c[0x0][0x334], R133 ;  /* 0x0000cd00fff00a19 */ /* 0x000fe40000011685 */
.L_x_2106:
[----:B------:R-:W-:Y:S05]  /*c730*/  BSYNC B0 ;  /* 0x0000000000007941 */ /* 0x000fea0003800000 */
.L_x_2104:
[----:B------:R-:W-:Y:S04]  /*c740*/  IMAD R137, R240, c[0x0][0x32c], -R139 ;  /* 0x0000cb00f0897a24 */ /* 0x000fe800078e0a8b */
[----:B------:R-:W-:Y:S05]  /*c750*/  IMAD.IADD R137, R137, 0x1, -R220 ;  /* 0x0000000189897824 */ /* 0x000fea00078e0adc */
[----:B------:R-:W-:Y:S02]  /*c760*/  IADD3 R133, R137, c[0x0][0x32c], RZ ;  /* 0x0000cb0089857a10 */ /* 0x000fe40007ffe0ff */
[----:B------:R-:W-:Y:S02]  /*c770*/  IMNMX R2, R2, R137, !PT ;  /* 0x0000008902027217 */ /* 0x000fe40007800200 */
[----:B------:R-:W-:Y:S02]  /*c780*/  IMNMX R136, R136, R133, PT ;  /* 0x0000008588887217 */ /* 0x000fe40003800200 */
.L_x_2103:
        /* <DEDUP_REMOVED lines=51> */
.L_x_2193:
        /* <DEDUP_REMOVED lines=16> */
.L_x_2110:
[----:B------:R-:W-:Y:S04]  /*cbc0*/  MOV R2, 0x1 ;  /* 0x0000000100027802 */ /* 0x000fe80000000f00 */
[----:B------:R-:W-:Y:S11]  /*cbd0*/  ISETP.NE.AND P0, PT, R2, c[0x0][0x32c], PT ;  /* 0x0000cb0002007a0c */ /* 0x000ff60003f05270 */
[----:B------:R-:W-:Y:S02]  /*cbe0*/  @!UPT UIADD3 URZ, URZ, URZ, URZ ;  /* 0x0000003f3f3ff290 */ /* 0x000fe4000fffe03f */
[----:B------:R-:W-:Y:S05]  /*cbf0*/  @P0 IMAD.HI.U32 R2, R240, c[0x0][0x330], RZ ;  /* 0x0000cc00f0020a27 */ /* 0x000fea00078e00ff */
[----:B------:R-:W-:Y:S02]  /*cc00*/  @P0 SHF.R.U32.HI R240, RZ, c[0x0][0x334], R2 ;  /* 0x0000cd00fff00a19 */ /* 0x000fe40000011602 */
.L_x_2111:
[----:B------:R-:W-:Y:S05]  /*cc10*/  BSYNC B0 ;  /* 0x0000000000007941 */ /* 0x000fea0003800000 */
.L_x_2109:
[----:B------:R-:W-:Y:S04]  /*cc20*/  IMAD R139, R240, c[0x0][0x32c], -R139 ;  /* 0x0000cb00f08b7a24 */ /* 0x000fe800078e0a8b */
[----:B------:R-:W-:Y:S05]  /*cc30*/  IMAD.IADD R4, R139, 0x1, -R220 ;  /* 0x000000018b047824 */ /* 0x000fea00078e0adc */
[----:B------:R-:W-:Y:S02]  /*cc40*/  IADD3 R2, R4, c[0x0][0x32c], RZ ;  /* 0x0000cb0004027a10 */ /* 0x000fe40007ffe0ff */
[----:B------:R-:W-:Y:S02]  /*cc50*/  IMNMX R3, R3, R4, !PT ;  /* 0x0000000403037217 */ /* 0x000fe40007800200 */
[----:B------:R-:W-:Y:S02]  /*cc60*/  IMNMX R135, R135, R2, PT ;  /* 0x0000000287877217 */ /* 0x000fe40003800200 */
.L_x_2108:
[----:B------:R-:W-:Y:S02]  /*cc70*/  ISETP.GT.AND P0, PT, R3, RZ, P1 ;  /* 0x000000ff0300720c */ /* 0x000fe40000f04270 */
        /* <DEDUP_REMOVED lines=72> */
[----:B------:R-:W-:Y:S02]  /*d100*/  FSEL R146, R34, -INF , !P0 ;  /* 0xff80000022927808 */ /* 0x000fe40004000000 */
[----:B------:R-:W-:Y:S02]  /*d110*/  ISETP.GT.AND P0, PT, R3, 0x39, P1 ;  /* 0x000000390300780c */ /* 0x000fe40000f04270 */
[----:B------:R-:W-:Y:S02]  /*d120*/  FMNMX.FTZ R7, R146, R7, !PT ;  /* 0x0000000792077209 */ /* 0x000fe40007810000 */
[----:B------:R-:W-:Y:S02]  /*d130*/  ISETP.LT.OR P0, PT, R135, 0x3a, P0 ;  /* 0x0000003a8700780c */ /* 0x000fe40000701670 */
[----:B------:R-:W-:Y:S02]  /*d140*/  FMNMX.FTZ R135, R147, R2, !PT ;  /* 0x0000000293877209 */ /* 0x000fe40007810000 */
[----:B------:R-:W-:Y:S04]  /*d150*/  FSEL R144, R35, -INF , !P0 ;  /* 0xff80000023907808 */ /* 0x000fe80004000000 */
[----:B------:R-:W-:Y:S01]  /*d160*/  FMNMX.FTZ R11, R144, R7, !PT ;  /* 0x00000007900b7209 */ /* 0x000fe20007810000 */
[----:B------:R-:W-:-:S05]  /*d170*/  BRA.DIV ~URZ, `(.L_x_2112) ;  /* 0x0000b5927f007947 */ /* 0x000fca000b800000 */
[----:B------:R3:W4:Y:S02]  /*d180*/  SHFL.BFLY PT, R154, R135, 0x2, 0x1f ;  /* 0x0c401f00879a7f89 */ /* 0x00072400000e0000 */
.L_x_2194:
[----:B----4-:R-:W-:Y:S01]  /*d190*/  FMNMX.FTZ R7, R135, R154, !PT ;  /* 0x0000009a87077209 */ /* 0x010fe20007810000 */
[----:B------:R-:W-:-:S05]  /*d1a0*/  BRA.DIV ~URZ, `(.L_x_2113) ;  /* 0x0000b5a27f007947 */ /* 0x000fca000b800000 */
[----:B------:R-:W-:Y:S04]  /*d1b0*/  SHFL.BFLY PT, R2, R11, 0x2, 0x1f ;  /* 0x0c401f000b027f89 */ /* 0x000fe800000e0000 */
[----:B------:R-:W4:Y:S02]  /*d1c0*/  SHFL.BFLY PT, R12, R7, 0x1, 0x1f ;  /* 0x0c201f00070c7f89 */ /* 0x000f2400000e0000 */
[----:B----4-:R-:W-:Y:S02]  /*d1d0*/  FMNMX.FTZ R3, R7, R12, !PT ;  /* 0x0000000c07037209 */ /* 0x010fe40007810000 */
[----:B---3--:R-:W-:Y:S05]  /*d1e0*/  FMNMX.FTZ R135, R11, R2, !PT ;  /* 0x000000020b877209 */ /* 0x008fea0007810000 */
[----:B------:R3:W4:Y:S02]  /*d1f0*/  SHFL.BFLY PT, R2, R135, 0x1, 0x1f ;  /* 0x0c201f0087027f89 */ /* 0x00072400000e0000 */
.L_x_2195:
[C---:B------:R-:W-:Y:S01]  /*d200*/  FMUL.FTZ R154, R3.reuse, c[0x0][0x2d0] ;  /* 0x0000b400039a7a20 */ /* 0x040fe20000410000 */
[----:B------:R-:W-:Y:S01]  /*d210*/  FSETP.NEU.FTZ.AND P0, PT, R3, -INF , PT ;  /* 0xff8000000300780b */ /* 0x000fe20003f1d000 */
[----:B------:R-:W-:Y:S01]  /*d220*/  WARPSYNC 0xffffffff ;  /* 0xffffffff00007948 */ /* 0x000fe20003800000 */
[----:B----4-:R-:W-:Y:S01]  /*d230*/  FMNMX.FTZ R2, R2, R135, !PT ;  /* 0x0000008702027209 */ /* 0x010fe20007810000 */
[----:B------:R-:W4:Y:S01]  /*d240*/  LDSM.16.MT88.4 R12, [R183+0x100] ;  /* 0x00010000b70c783b */ /* 0x000f220000004200 */
[----:B------:R-:W-:Y:S03]  /*d250*/  FSEL R154, R154, RZ, P0 ;  /* 0x000000ff9a9a7208 */ /* 0x000fe60000000000 */
[C---:B------:R-:W-:Y:S02]  /*d260*/  FMUL.FTZ R145, R2.reuse, c[0x0][0x2d0] ;  /* 0x0000b40002917a20 */ /* 0x040fe40000410000 */
[--C-:B------:R-:W-:Y:S01]  /*d270*/  FFMA.FTZ R160, R5, c[0x0][0x2d0], -R154.reuse ;  /* 0x0000b40005a07a23 */ /* 0x100fe2000001089a */
[----:B------:R-:W-:Y:S01]  /*d280*/  FSEL R5, R3, RZ, P0 ;  /* 0x000000ff03057208 */ /* 0x000fe20000000000 */
[--C-:B------:R-:W-:Y:S01]  /*d290*/  FFMA.FTZ R161, R133, c[0x0][0x2d0], -R154.reuse ;  /* 0x0000b40085a17a23 */ /* 0x100fe2000001089a */
[C---:B------:R-:W-:Y:S01]  /*d2a0*/  FSETP.NEU.FTZ.AND P0, PT, R2.reuse, -INF , PT ;  /* 0xff8000000200780b */ /* 0x040fe20003f1d000 */
[----:B------:R-:W-:Y:S01]  /*d2b0*/  FFMA.FTZ R162, R137, c[0x0][0x2d0], -R154 ;  /* 0x0000b40089a27a23 */ /* 0x000fe2000001089a */
[----:B------:R-:W5:Y:S01]  /*d2c0*/  LDSM.16.MT88.4 R20, [R178+0x100] ;  /* 0x00010000b214783b */ /* 0x000f620000004200 */
[----:B------:R-:W-:Y:S01]  /*d2d0*/  FADD.FTZ R5, -R5, R0 ;  /* 0x0000000005057221 */ /* 0x000fe20000010100 */
[----:B------:R-:W-:Y:S01]  /*d2e0*/  FSEL R145, R145, RZ, P0 ;  /* 0x000000ff91917208 */ /* 0x000fe20000000000 */
[----:B------:R-:W-:Y:S01]  /*d2f0*/  FFMA.FTZ R9, R9, c[0x0][0x2d0], -R154 ;  /* 0x0000b40009097a23 */ /* 0x000fe2000001089a */
[----:B------:R-:W-:Y:S01]  /*d300*/  MUFU.EX2 R161, R161 ;  /* 0x000000a100a17308 */ /* 0x000fe20000000800 */
[----:B------:R-:W-:Y:S01]  /*d310*/  FMUL.FTZ R133, R5, c[0x0][0x2d0] ;  /* 0x0000b40005857a20 */ /* 0x000fe20000410000 */
[----:B------:R-:W-:Y:S01]  /*d320*/  FSEL R5, R2, RZ, P0 ;  /* 0x000000ff02057208 */ /* 0x000fe20000000000 */
[--C-:B------:R-:W-:Y:S01]  /*d330*/  FFMA.FTZ R165, R8, c[0x0][0x2d0], -R145.reuse ;  /* 0x0000b40008a57a23 */ /* 0x100fe20000010891 */
[----:B------:R-:W1:Y:S01]  /*d340*/  LDSM.16.MT88.4 R28, [R177+0x100] ;  /* 0x00010000b11c783b */ /* 0x000e620000004200 */
[--C-:B------:R-:W-:Y:S01]  /*d350*/  FFMA.FTZ R164, R6, c[0x0][0x2d0], -R145.reuse ;  /* 0x0000b40006a47a23 */ /* 0x100fe20000010891 */
[C---:B------:R-:W-:Y:S01]  /*d360*/  ISETP.GT.AND P0, PT, R226.reuse, R233, PT ;  /* 0x000000e9e200720c */ /* 0x040fe20003f04270 */
[----:B------:R-:W-:Y:S01]  /*d370*/  FADD.FTZ R5, -R5, R132 ;  /* 0x0000008405057221 */ /* 0x000fe20000010100 */
[----:B------:R-:W-:Y:S01]  /*d380*/  IADD3 R226, R226, -0x1, RZ ;  /* 0xffffffffe2e27810 */ /* 0x000fe20007ffe0ff */
[--C-:B------:R-:W-:Y:S01]  /*d390*/  FFMA.FTZ R163, R10, c[0x0][0x2d0], -R145.reuse ;  /* 0x0000b4000aa37a23 */ /* 0x100fe20000010891 */
[----:B------:R-:W2:Y:S01]  /*d3a0*/  MUFU.EX2 R162, R162 ;  /* 0x000000a200a27308 */ /* 0x000ea20000000800 */
[----:B------:R-:W-:Y:S02]  /*d3b0*/  FMUL.FTZ R0, R5, c[0x0][0x2d0] ;  /* 0x0000b40005007a20 */ /* 0x000fe40000410000 */
[--C-:B------:R-:W-:Y:S02]  /*d3c0*/  FFMA.FTZ R6, R4, c[0x0][0x2d0], -R145.reuse ;  /* 0x0000b40004067a23 */ /* 0x100fe40000010891 */
[--C-:B------:R-:W-:Y:S02]  /*d3d0*/  FFMA.FTZ R168, R143, c[0x0][0x2d0], -R154.reuse ;  /* 0x0000b4008fa87a23 */ /* 0x100fe4000001089a */
[--C-:B------:R-:W-:Y:S02]  /*d3e0*/  FFMA.FTZ R173, R140, c[0x0][0x2d0], -R145.reuse ;  /* 0x0000b4008cad7a23 */ /* 0x100fe40000010891 */
[--C-:B------:R-:W-:Y:S01]  /*d3f0*/  FFMA.FTZ R175, R159, c[0x0][0x2d0], -R154.reuse ;  /* 0x0000b4009faf7a23 */ /* 0x100fe2000001089a */
[----:B------:R-:W-:Y:S01]  /*d400*/  MUFU.EX2 R160, R160 ;  /* 0x000000a000a07308 */ /* 0x000fe20000000800 */
[--C-:B------:R-:W-:Y:S02]  /*d410*/  FFMA.FTZ R236, R157, c[0x0][0x2d0], -R154.reuse ;  /* 0x0000b4009dec7a23 */ /* 0x100fe4000001089a */
[--C-:B------:R-:W-:Y:S02]  /*d420*/  FFMA.FTZ R235, R155, c[0x0][0x2d0], -R154.reuse ;  /* 0x0000b4009beb7a23 */ /* 0x100fe4000001089a */
[--C-:B-12---:R-:W-:Y:S02]  /*d430*/  FFMA.FTZ R238, R153, c[0x0][0x2d0], -R154.reuse ;  /* 0x0000b40099ee7a23 */ /* 0x106fe4000001089a */
[--C-:B------:R-:W-:Y:S02]  /*d440*/  FFMA.FTZ R239, R156, c[0x0][0x2d0], -R145.reuse ;  /* 0x0000b4009cef7a23 */ /* 0x100fe40000010891 */
[--C-:B------:R-:W-:Y:S01]  /*d450*/  FFMA.FTZ R240, R152, c[0x0][0x2d0], -R154.reuse ;  /* 0x0000b40098f07a23 */ /* 0x100fe2000001089a */
[----:B---3--:R-:W-:Y:S01]  /*d460*/  MUFU.EX2 R135, R9 ;  /* 0x0000000900877308 */ /* 0x008fe20000000800 */
[--C-:B------:R-:W-:Y:S02]  /*d470*/  FFMA.FTZ R241, R151, c[0x0][0x2d0], -R154.reuse ;  /* 0x0000b40097f17a23 */ /* 0x100fe4000001089a */
[--C-:B------:R-:W-:Y:S02]  /*d480*/  FFMA.FTZ R242, R149, c[0x0][0x2d0], -R154.reuse ;  /* 0x0000b40095f27a23 */ /* 0x100fe4000001089a */
[--C-:B------:R-:W-:Y:S02]  /*d490*/  FFMA.FTZ R244, R150, c[0x0][0x2d0], -R145.reuse ;  /* 0x0000b40096f47a23 */ /* 0x100fe40000010891 */
[--C-:B------:R-:W-:Y:S02]  /*d4a0*/  FFMA.FTZ R245, R148, c[0x0][0x2d0], -R145.reuse ;  /* 0x0000b40094f57a23 */ /* 0x100fe40000010891 */
[----:B------:R-:W-:Y:S01]  /*d4b0*/  LDSM.16.MT88.4 R148, [R177+0x3900] ;  /* 0x00390000b194783b */ /* 0x000fe20000004200 */
[----:B------:R-:W1:Y:S01]  /*d4c0*/  MUFU.EX2 R133, R133 ;  /* 0x0000008500857308 */ /* 0x000e620000000800 */
        /* <DEDUP_REMOVED lines=8> */
[--C-:B------:R-:W-:Y:S02]  /*d550*/  FFMA.FTZ R172, R142, c[0x0][0x2d0], -R145.reuse ;  /* 0x0000b4008eac7a23 */ /* 0x100fe40000010891 */
[----:B------:R-:W-:Y:S01]  /*d560*/  LDSM.16.MT88.4 R140, [R177+0x2900] ;  /* 0x00290000b18c783b */ /* 0x000fe20000004200 */
[--C-:B------:R-:W-:Y:S02]  /*d570*/  FFMA.FTZ R234, R234, c[0x0][0x2d0], -R145.reuse ;  /* 0x0000b400eaea7a23 */ /* 0x100fe40000010891 */
[----:B------:R-:W2:Y:S01]  /*d580*/  MUFU.EX2 R164, R164 ;  /* 0x000000a400a47308 */ /* 0x000ea20000000800 */
[--C-:B------:R-:W-:Y:S02]  /*d590*/  FFMA.FTZ R237, R174, c[0x0][0x2d0], -R145.reuse ;  /* 0x0000b400aeed7a23 */ /* 0x100fe40000010891 */
[--C-:B------:R-:W-:Y:S02]  /*d5a0*/  FFMA.FTZ R174, R158, c[0x0][0x2d0], -R145.reuse ;  /* 0x0000b4009eae7a23 */ /* 0x100fe40000010891 */
[----:B------:R-:W-:Y:S01]  /*d5b0*/  LDSM.16.MT88.4 R156, [R183+0x5900] ;  /* 0x00590000b79c783b */ /* 0x000fe20000004200 */
[----:B------:R-:W-:Y:S04]  /*d5c0*/  FFMA.FTZ R145, R144, c[0x0][0x2d0], -R145 ;  /* 0x0000b40090917a23 */ /* 0x000fe80000010891 */
[----:B------:R-:W-:Y:S10]  /*d5d0*/  MUFU.EX2 R163, R163 ;  /* 0x000000a300a37308 */ /* 0x000ff40000000800 */
[----:B------:R-:W-:Y:S10]  /*d5e0*/  MUFU.EX2 R132, R6 ;  /* 0x0000000600847308 */ /* 0x000ff40000000800 */
[----:B------:R-:W3:Y:S10]  /*d5f0*/  MUFU.EX2 R0, R0 ;  /* 0x0000000000007308 */ /* 0x000ef40000000800 */
[----:B------:R1:W-:Y:S10]  /*d600*/  MUFU.EX2 R243, R154 ;  /* 0x0000009a00f37308 */ /* 0x0003f40000000800 */
[----:B------:R2:W-:Y:S10]  /*d610*/  MUFU.EX2 R247, R145 ;  /* 0x0000009100f77308 */ /* 0x0005f40000000800 */
[----:B------:R-:W-:Y:S01]  /*d620*/  MUFU.EX2 R166, R166 ;  /* 0x000000a600a67308 */ /* 0x000fe20000000800 */
[----:B-1----:R-:W-:Y:S09]  /*d630*/  LDSM.16.MT88.4 R152, [R176+0x3900] ;  /* 0x00390000b098783b */ /* 0x002ff20000004200 */
[----:B------:R-:W1:Y:S01]  /*d640*/  MUFU.EX2 R167, R167 ;  /* 0x000000a700a77308 */ /* 0x000e620000000800 */
[----:B--2---:R-:W-:Y:S09]  /*d650*/  LDSM.16.MT88.4 R144, [R178+0x3900] ;  /* 0x00390000b290783b */ /* 0x004ff20000004200 */
[----:B------:R-:W-:Y:S10]  /*d660*/  MUFU.EX2 R168, R168 ;  /* 0x000000a800a87308 */ /* 0x000ff40000000800 */
[----:B------:R-:W-:Y:S10]  /*d670*/  MUFU.EX2 R169, R169 ;  /* 0x000000a900a97308 */ /* 0x000ff40000000800 */
[----:B------:R-:W-:Y:S10]  /*d680*/  MUFU.EX2 R170, R170 ;  /* 0x000000aa00aa7308 */ /* 0x000ff40000000800 */
[----:B------:R-:W2:Y:S10]  /*d690*/  MUFU.EX2 R171, R171 ;  /* 0x000000ab00ab7308 */ /* 0x000eb40000000800 */
[----:B------:R-:W-:Y:S10]  /*d6a0*/  MUFU.EX2 R172, R172 ;  /* 0x000000ac00ac7308 */ /* 0x000ff40000000800 */
[----:B------:R-:W1:Y:S10]  /*d6b0*/  MUFU.EX2 R173, R173 ;  /* 0x000000ad00ad7308 */ /* 0x000e740000000800 */
        /* <DEDUP_REMOVED lines=11> */
[----:B------:R-:W-:Y:S10]  /*d770*/  MUFU.EX2 R244, R244 ;  /* 0x000000f400f47308 */ /* 0x000ff40000000800 */
[----:B------:R-:W1:Y:S10]  /*d780*/  MUFU.EX2 R245, R245 ;  /* 0x000000f500f57308 */ /* 0x000e740000000800 */
[----:B------:R-:W1:Y:S01]  /*d790*/  MUFU.EX2 R246, R246 ;  /* 0x000000f600f67308 */ /* 0x000e620000000800 */
[----:B------:R-:W-:Y:S01]  /*d7a0*/  F2FP.BF16.PACK_AB R136, R161, R162 ;  /* 0x000000a2a188723e */ /* 0x000fe200000010ff */
[----:B------:R-:W-:Y:S01]  /*d7b0*/  FMUL.FTZ R4, R133, R128 ;  /* 0x0000008085047220 */ /* 0x000fe20000410000 */
[----:B------:R-:W-:Y:S01]  /*d7c0*/  F2FP.BF16.PACK_AB R138, R135, R160 ;  /* 0x000000a0878a723e */ /* 0x000fe200000010ff */
[C---:B------:R-:W-:Y:S01]  /*d7d0*/  FMUL.FTZ R5, R133.reuse, R129 ;  /* 0x0000008185057220 */ /* 0x040fe20000410000 */
[----:B------:R-:W-:Y:S01]  /*d7e0*/  F2FP.BF16.PACK_AB R137, R164, R165 ;  /* 0x000000a5a489723e */ /* 0x000fe200000010ff */
[----:B---3--:R-:W-:Y:S01]  /*d7f0*/  FMUL.FTZ R6, R0, R130 ;  /* 0x0000008200067220 */ /* 0x008fe20000410000 */
[----:B------:R-:W-:Y:S01]  /*d800*/  F2FP.BF16.PACK_AB R139, R132, R163 ;  /* 0x000000a3848b723e */ /* 0x000fe200000010ff */
[C---:B------:R-:W-:Y:S02]  /*d810*/  FMUL.FTZ R7, R0.reuse, R131 ;  /* 0x0000008300077220 */ /* 0x040fe40000410000 */
[----:B------:R-:W-:Y:S01]  /*d820*/  LDSM.16.MT88.4 R128, [R178+0x2900] ;  /* 0x00290000b280783b */ /* 0x000fe20000004200 */
[C---:B------:R-:W-:Y:S02]  /*d830*/  FMUL.FTZ R8, R133.reuse, R124 ;  /* 0x0000007c85087220 */ /* 0x040fe40000410000 */
[C---:B------:R-:W-:Y:S02]  /*d840*/  FMUL.FTZ R9, R133.reuse, R125 ;  /* 0x0000007d85097220 */ /* 0x040fe40000410000 */
[C---:B----4-:R-:W-:Y:S05]  /*d850*/  HMMA.16816.F32.BF16 R4, R136.reuse, R12, R4 ;  /* 0x0000000c8804723c */ /* 0x050fea0000041804 */
[C---:B------:R-:W-:Y:S02]  /*d860*/  FMUL.FTZ R10, R0.reuse, R126 ;  /* 0x0000007e000a7220 */ /* 0x040fe40000410000 */
[C---:B------:R-:W-:Y:S02]  /*d870*/  FMUL.FTZ R11, R0.reuse, R127 ;  /* 0x0000007f000b7220 */ /* 0x040fe40000410000 */
[----:B------:R-:W-:Y:S03]  /*d880*/  LDSM.16.MT88.4 R124, [R183+0x2900] ;  /* 0x00290000b77c783b */ /* 0x000fe60000004200 */
[C---:B------:R-:W-:Y:S02]  /*d890*/  FMUL.FTZ R12, R133.reuse, R100 ;  /* 0x00000064850c7220 */ /* 0x040fe40000410000 */
[C---:B------:R-:W-:Y:S03]  /*d8a0*/  HMMA.16816.F32.BF16 R8, R136.reuse, R14, R8 ;  /* 0x0000000e8808723c */ /* 0x040fe60000041808 */
[C---:B------:R-:W-:Y:S02]  /*d8b0*/  FMUL.FTZ R13, R133.reuse, R101 ;  /* 0x00000065850d7220 */ /* 0x040fe40000410000 */
[C---:B------:R-:W-:Y:S02]  /*d8c0*/  FMUL.FTZ R16, R133.reuse, R104 ;  /* 0x0000006885107220 */ /* 0x040fe40000410000 */
[C---:B------:R-:W-:Y:S02]  /*d8d0*/  FMUL.FTZ R14, R0.reuse, R102 ;  /* 0x00000066000e7220 */ /* 0x040fe40000410000 */
[C---:B------:R-:W-:Y:S02]  /*d8e0*/  FMUL.FTZ R15, R0.reuse, R103 ;  /* 0x00000067000f7220 */ /* 0x040fe40000410000 */
[----:B------:R-:W3:Y:S01]  /*d8f0*/  LDSM.16.MT88.4 R100, [R176+0x100] ;  /* 0x00010000b064783b */ /* 0x000ee20000004200 */
[C---:B------:R-:W-:Y:S02]  /*d900*/  FMUL.FTZ R17, R133.reuse, R105 ;  /* 0x0000006985117220 */ /* 0x040fe40000410000 */
[C---:B------:R-:W-:Y:S02]  /*d910*/  FMUL.FTZ R18, R0.reuse, R106 ;  /* 0x0000006a00127220 */ /* 0x040fe40000410000 */
[C---:B-----5:R-:W-:Y:S03]  /*d920*/  HMMA.16816.F32.BF16 R12, R136.reuse, R20, R12 ;  /* 0x00000014880c723c */ /* 0x060fe6000004180c */
[C---:B------:R-:W-:Y:S02]  /*d930*/  FMUL.FTZ R19, R0.reuse, R107 ;  /* 0x0000006b00137220 */ /* 0x040fe40000410000 */
[----:B------:R-:W4:Y:S01]  /*d940*/  LDSM.16.MT88.4 R104, [R183+0x2100] ;  /* 0x00210000b768783b */ /* 0x000f220000004200 */
[C---:B------:R-:W-:Y:S02]  /*d950*/  FMUL.FTZ R24, R133.reuse, R112 ;  /* 0x0000007085187220 */ /* 0x040fe40000410000 */
[C---:B------:R-:W-:Y:S02]  /*d960*/  FMUL.FTZ R20, R133.reuse, R108 ;  /* 0x0000006c85147220 */ /* 0x040fe40000410000 */
[C---:B------:R-:W-:Y:S03]  /*d970*/  HMMA.16816.F32.BF16 R16, R136.reuse, R22, R16 ;  /* 0x000000168810723c */ /* 0x040fe60000041810 */
[C---:B------:R-:W-:Y:S02]  /*d980*/  FMUL.FTZ R21, R133.reuse, R109 ;  /* 0x0000006d85157220 */ /* 0x040fe40000410000 */
[C---:B------:R-:W-:Y:S02]  /*d990*/  FMUL.FTZ R25, R133.reuse, R113 ;  /* 0x0000007185197220 */ /* 0x040fe40000410000 */
[C---:B------:R-:W-:Y:S02]  /*d9a0*/  FMUL.FTZ R22, R0.reuse, R110 ;  /* 0x0000006e00167220 */ /* 0x040fe40000410000 */
[C---:B------:R-:W-:Y:S02]  /*d9b0*/  FMUL.FTZ R23, R0.reuse, R111 ;  /* 0x0000006f00177220 */ /* 0x040fe40000410000 */
[----:B------:R-:W5:Y:S01]  /*d9c0*/  LDSM.16.MT88.4 R108, [R178+0x2100] ;  /* 0x00210000b26c783b */ /* 0x000f620000004200 */
[C---:B------:R-:W-:Y:S02]  /*d9d0*/  FMUL.FTZ R26, R0.reuse, R114 ;  /* 0x00000072001a7220 */ /* 0x040fe40000410000 */
[C---:B------:R-:W-:Y:S02]  /*d9e0*/  FMUL.FTZ R27, R0.reuse, R115 ;  /* 0x00000073001b7220 */ /* 0x040fe40000410000 */
[C---:B------:R-:W-:Y:S03]  /*d9f0*/  HMMA.16816.F32.BF16 R20, R136.reuse, R28, R20 ;  /* 0x0000001c8814723c */ /* 0x040fe60000041814 */
[----:B------:R-:W-:Y:S01]  /*da00*/  LDSM.16.MT88.4 R112, [R183+0x900] ;  /* 0x00090000b770783b */ /* 0x000fe20000004200 */
[C---:B------:R-:W-:Y:S02]  /*da10*/  FMUL.FTZ R32, R133.reuse, R120 ;  /* 0x0000007885207220 */ /* 0x040fe40000410000 */
[C---:B------:R-:W-:Y:S02]  /*da20*/  FMUL.FTZ R33, R133.reuse, R121 ;  /* 0x0000007985217220 */ /* 0x040fe40000410000 */
        /* <DEDUP_REMOVED lines=8> */
[C---:B---3--:R-:W-:Y:S03]  /*dab0*/  HMMA.16816.F32.BF16 R28, R136.reuse, R100, R28 ;  /* 0x00000064881c723c */ /* 0x048fe6000004181c */
[----:B------:R-:W-:Y:S01]  /*dac0*/  LDSM.16.MT88.4 R120, [R176+0x900] ;  /* 0x00090000b078783b */ /* 0x000fe20000004200 */
[C---:B------:R-:W-:Y:S02]  /*dad0*/  FMUL.FTZ R36, R133.reuse, R36 ;  /* 0x0000002485247220 */ /* 0x040fe40000410000 */
[C---:B------:R-:W-:Y:S02]  /*dae0*/  FMUL.FTZ R37, R133.reuse, R37 ;  /* 0x0000002585257220 */ /* 0x040fe40000410000 */
[C---:B------:R-:W-:Y:S03]  /*daf0*/  HMMA.16816.F32.BF16 R32, R136.reuse, R102, R32 ;  /* 0x000000668820723c */ /* 0x040fe60000041820 */
[----:B------:R-:W3:Y:S01]  /*db00*/  LDSM.16.MT88.4 R100, [R177+0x2100] ;  /* 0x00210000b164783b */ /* 0x000ee20000004200 */
[C---:B------:R-:W-:Y:S02]  /*db10*/  FMUL.FTZ R38, R0.reuse, R38 ;  /* 0x0000002600267220 */ /* 0x040fe40000410000 */
[C---:B------:R-:W-:Y:S02]  /*db20*/  FMUL.FTZ R39, R0.reuse, R39 ;  /* 0x0000002700277220 */ /* 0x040fe40000410000 */
[C---:B------:R-:W-:Y:S04]  /*db30*/  FMUL.FTZ R40, R133.reuse, R40 ;  /* 0x0000002885287220 */ /* 0x040fe80000410000 */
[C---:B------:R-:W-:Y:S01]  /*db40*/  FMUL.FTZ R41, R133.reuse, R41 ;  /* 0x0000002985297220 */ /* 0x040fe20000410000 */
[C---:B----4-:R-:W-:Y:S03]  /*db50*/  HMMA.16816.F32.BF16 R36, R136.reuse, R104, R36 ;  /* 0x000000688824723c */ /* 0x050fe60000041824 */
[C---:B------:R-:W-:Y:S02]  /*db60*/  FMUL.FTZ R42, R0.reuse, R42 ;  /* 0x0000002a002a7220 */ /* 0x040fe40000410000 */
[C---:B------:R-:W-:Y:S02]  /*db70*/  FMUL.FTZ R43, R0.reuse, R43 ;  /* 0x0000002b002b7220 */ /* 0x040fe40000410000 */
[C---:B------:R-:W-:Y:S02]  /*db80*/  FMUL.FTZ R44, R133.reuse, R44 ;  /* 0x0000002c852c7220 */ /* 0x040fe40000410000 */
[C---:B------:R-:W-:Y:S03]  /*db90*/  FMUL.FTZ R45, R133.reuse, R45 ;  /* 0x0000002d852d7220 */ /* 0x040fe60000410000 */
[C---:B------:R-:W-:Y:S01]  /*dba0*/  HMMA.16816.F32.BF16 R40, R136.reuse, R106, R40 ;  /* 0x0000006a8828723c */ /* 0x040fe20000041828 */
[----:B------:R-:W4:Y:S02]  /*dbb0*/  LDSM.16.MT88.4 R104, [R176+0x2100] ;  /* 0x00210000b068783b */ /* 0x000f240000004200 */
[C---:B------:R-:W-:Y:S02]  /*dbc0*/  FMUL.FTZ R46, R0.reuse, R46 ;  /* 0x0000002e002e7220 */ /* 0x040fe40000410000 */
[C---:B------:R-:W-:Y:S02]  /*dbd0*/  FMUL.FTZ R47, R0.reuse, R47 ;  /* 0x0000002f002f7220 */ /* 0x040fe40000410000 */
[C---:B------:R-:W-:Y:S02]  /*dbe0*/  FMUL.FTZ R48, R133.reuse, R48 ;  /* 0x0000003085307220 */ /* 0x040fe40000410000 */
[C---:B------:R-:W-:Y:S03]  /*dbf0*/  FMUL.FTZ R49, R133.reuse, R49 ;  /* 0x0000003185317220 */ /* 0x040fe60000410000 */
[C---:B-----5:R-:W-:Y:S03]  /*dc00*/  HMMA.16816.F32.BF16 R44, R136.reuse, R108, R44 ;  /* 0x0000006c882c723c */ /* 0x060fe6000004182c */
[C---:B------:R-:W-:Y:S02]  /*dc10*/  FMUL.FTZ R50, R0.reuse, R50 ;  /* 0x0000003200327220 */ /* 0x040fe40000410000 */
[C---:B------:R-:W-:Y:S02]  /*dc20*/  FMUL.FTZ R51, R0.reuse, R51 ;  /* 0x0000003300337220 */ /* 0x040fe40000410000 */
[C---:B------:R-:W-:Y:S02]  /*dc30*/  FMUL.FTZ R52, R133.reuse, R52 ;  /* 0x0000003485347220 */ /* 0x040fe40000410000 */
[C---:B------:R-:W-:Y:S03]  /*dc40*/  FMUL.FTZ R53, R133.reuse, R53 ;  /* 0x0000003585357220 */ /* 0x040fe60000410000 */
[C---:B------:R-:W-:Y:S01]  /*dc50*/  HMMA.16816.F32.BF16 R48, R136.reuse, R110, R48 ;  /* 0x0000006e8830723c */ /* 0x040fe20000041830 */
[----:B------:R-:W5:Y:S02]  /*dc60*/  LDSM.16.MT88.4 R108, [R183+0x4100] ;  /* 0x00410000b76c783b */ /* 0x000f640000004200 */
        /* <DEDUP_REMOVED lines=40> */
[----:B------:R-:W-:Y:S01]  /*def0*/  FMUL.FTZ R84, R133, R84 ;  /* 0x0000005485547220 */ /* 0x000fe20000410000 */
[----:B-1----:R-:W-:Y:S01]  /*df00*/  F2FP.BF16.PACK_AB R100, R167, R166 ;  /* 0x000000a6a764723e */ /* 0x002fe200000010ff */
[----:B------:R-:W-:Y:S03]  /*df10*/  FMUL.FTZ R85, R133, R85 ;  /* 0x0000005585557220 */ /* 0x000fe60000410000 */
[C---:B------:R-:W-:Y:S03]  /*df20*/  HMMA.16816.F32.BF16 R80, R136.reuse, R102, R80 ;  /* 0x000000668850723c */ /* 0x040fe60000041850 */
[C---:B------:R-:W-:Y:S01]  /*df30*/  FMUL.FTZ R86, R0.reuse, R86 ;  /* 0x0000005600567220 */ /* 0x040fe20000410000 */
[----:B--2---:R-:W-:Y:S01]  /*df40*/  F2FP.BF16.PACK_AB R101, R171, R170 ;  /* 0x000000aaab65723e */ /* 0x004fe200000010ff */
[C---:B------:R-:W-:Y:S02]  /*df50*/  FMUL.FTZ R87, R0.reuse, R87 ;  /* 0x0000005700577220 */ /* 0x040fe40000410000 */
[----:B------:R-:W-:Y:S01]  /*df60*/  FMUL.FTZ R88, R133, R88 ;  /* 0x0000005885587220 */ /* 0x000fe20000410000 */
[----:B------:R-:W-:Y:S01]  /*df70*/  F2FP.BF16.PACK_AB R102, R169, R168 ;  /* 0x000000a8a966723e */ /* 0x000fe200000010ff */
[----:B------:R-:W-:Y:S03]  /*df80*/  FMUL.FTZ R89, R133, R89 ;  /* 0x0000005985597220 */ /* 0x000fe60000410000 */
[C---:B----4-:R-:W-:Y:S03]  /*df90*/  HMMA.16816.F32.BF16 R84, R136.reuse, R104, R84 ;  /* 0x000000688854723c */ /* 0x050fe60000041854 */
[C---:B------:R-:W-:Y:S01]  /*dfa0*/  FMUL.FTZ R90, R0.reuse, R90 ;  /* 0x0000005a005a7220 */ /* 0x040fe20000410000 */
[----:B------:R-:W-:Y:S01]  /*dfb0*/  F2FP.BF16.PACK_AB R103, R173, R172 ;  /* 0x000000acad67723e */ /* 0x000fe200000010ff */
        /* <DEDUP_REMOVED lines=9> */
[C---:B-----5:R-:W-:Y:S03]  /*e050*/  HMMA.16816.F32.BF16 R92, R136.reuse, R108, R92 ;  /* 0x0000006c885c723c */ /* 0x060fe6000004185c */
[C---:B------:R-:W-:Y:S02]  /*e060*/  FMUL.FTZ R98, R0.reuse, R98 ;  /* 0x0000006200627220 */ /* 0x040fe40000410000 */
[C---:B------:R-:W-:Y:S02]  /*e070*/  FMUL.FTZ R99, R0.reuse, R99 ;  /* 0x0000006300637220 */ /* 0x040fe40000410000 */
[----:B------:R-:W-:Y:S02]  /*e080*/  FFMA.FTZ R162, R133, R224, R162 ;  /* 0x000000e085a27223 */ /* 0x000fe400000100a2 */
[----:B------:R-:W-:Y:S03]  /*e090*/  FFMA.FTZ R165, R0, R217, R165 ;  /* 0x000000d900a57223 */ /* 0x000fe600000100a5 */
[----:B------:R-:W-:Y:S01]  /*e0a0*/  HMMA.16816.F32.BF16 R96, R136, R110, R96 ;  /* 0x0000006e8860723c */ /* 0x000fe20000041860 */
[----:B------:R-:W2:Y:S02]  /*e0b0*/  LDSM.16.MT88.4 R108, [R176+0x2900] ;  /* 0x00290000b06c783b */ /* 0x000ea40000004200 */
[----:B------:R-:W-:Y:S01]  /*e0c0*/  MOV R0, R3 ;  /* 0x0000000300007202 */ /* 0x000fe20000000f00 */
[----:B------:R-:W-:Y:S02]  /*e0d0*/  FADD.FTZ R161, R161, R162 ;  /* 0x000000a2a1a17221 */ /* 0x000fe40000010000 */
[----:B------:R-:W-:Y:S02]  /*e0e0*/  FADD.FTZ R164, R164, R165 ;  /* 0x000000a5a4a47221 */ /* 0x000fe40000010000 */
[C---:B------:R-:W-:Y:S01]  /*e0f0*/  HMMA.16816.F32.BF16 R4, R100.reuse, R112, R4 ;  /* 0x000000706404723c */ /* 0x040fe20000041804 */
[----:B------:R-:W-:Y:S04]  /*e100*/  LDSM.16.MT88.4 R136, [R177+0x3100] ;  /* 0x00310000b188783b */ /* 0x000fe80000004200 */
[----:B------:R-:W-:Y:S03]  /*e110*/  FADD.FTZ R160, R160, R161 ;  /* 0x000000a1a0a07221 */ /* 0x000fe60000010000 */
[C---:B------:R-:W-:Y:S01]  /*e120*/  HMMA.16816.F32.BF16 R8, R100.reuse, R114, R8 ;  /* 0x000000726408723c */ /* 0x040fe20000041808 */
[----:B------:R-:W-:Y:S03]  /*e130*/  LDSM.16.MT88.4 R112, [R178+0x4900] ;  /* 0x00490000b270783b */ /* 0x000fe60000004200 */
[----:B------:R-:W-:Y:S04]  /*e140*/  FADD.FTZ R135, R135, R160 ;  /* 0x000000a087877221 */ /* 0x000fe80000010000 */
[C---:B------:R-:W-:Y:S04]  /*e150*/  HMMA.16816.F32.BF16 R12, R100.reuse, R116, R12 ;  /* 0x00000074640c723c */ /* 0x040fe8000004180c */
[----:B------:R-:W-:Y:S04]  /*e160*/  FADD.FTZ R166, R166, R135 ;  /* 0x00000087a6a67221 */ /* 0x000fe80000010000 */
[C---:B------:R-:W-:Y:S01]  /*e170*/  HMMA.16816.F32.BF16 R16, R100.reuse, R118, R16 ;  /* 0x000000766410723c */ /* 0x040fe20000041810 */
[----:B------:R-:W-:Y:S03]  /*e180*/  LDSM.16.MT88.4 R116, [R177+0x4900] ;  /* 0x00490000b174783b */ /* 0x000fe60000004200 */
[----:B------:R-:W-:Y:S04]  /*e190*/  FADD.FTZ R167, R167, R166 ;  /* 0x000000a6a7a77221 */ /* 0x000fe80000010000 */
[C---:B-1----:R-:W-:Y:S04]  /*e1a0*/  HMMA.16816.F32.BF16 R20, R100.reuse, R104, R20 ;  /* 0x000000686414723c */ /* 0x042fe80000041814 */
[----:B------:R-:W-:Y:S04]  /*e1b0*/  FADD.FTZ R168, R168, R167 ;  /* 0x000000a7a8a87221 */ /* 0x000fe80000010000 */
[C---:B------:R-:W-:Y:S01]  /*e1c0*/  HMMA.16816.F32.BF16 R24, R100.reuse, R106, R24 ;  /* 0x0000006a6418723c */ /* 0x040fe20000041818 */
[----:B------:R-:W1:Y:S03]  /*e1d0*/  LDSM.16.MT88.4 R104, [R183+0x4900] ;  /* 0x00490000b768783b */ /* 0x000e660000004200 */
        /* <DEDUP_REMOVED lines=27> */
[----:B------:R-:W-:Y:S06]  /*e390*/  LDSM.16.MT88.4 R108, [R183+0x5100] ;  /* 0x00510000b76c783b */ /* 0x000fec0000004200 */
[----:B------:R-:W-:Y:S01]  /*e3a0*/  F2FP.BF16.PACK_AB R100, R236, R175 ;  /* 0x000000afec64723e */ /* 0x000fe200000010ff */
[----:B------:R-:W-:Y:S01]  /*e3b0*/  FADD.FTZ R175, R175, R168 ;  /* 0x000000a8afaf7221 */ /* 0x000fe20000010000 */
[----:B------:R-:W-:Y:S03]  /*e3c0*/  F2FP.BF16.PACK_AB R102, R238, R235 ;  /* 0x000000ebee66723e */ /* 0x000fe600000010ff */
[----:B------:R-:W-:Y:S01]  /*e3d0*/  F2FP.BF16.PACK_AB R101, R237, R234 ;  /* 0x000000eaed65723e */ /* 0x000fe200000010ff */
[----:B------:R-:W-:Y:S01]  /*e3e0*/  FADD.FTZ R236, R236, R175 ;  /* 0x000000afecec7221 */ /* 0x000fe20000010000 */
[----:B------:R-:W-:Y:S03]  /*e3f0*/  F2FP.BF16.PACK_AB R103, R239, R174 ;  /* 0x000000aeef67723e */ /* 0x000fe600000010ff */
[----:B------:R-:W-:Y:S04]  /*e400*/  FADD.FTZ R235, R235, R236 ;  /* 0x000000ecebeb7221 */ /* 0x000fe80000010000 */
[C---:B-1----:R-:W-:Y:S03]  /*e410*/  HMMA.16816.F32.BF16 R4, R100.reuse, R104, R4 ;  /* 0x000000686404723c */ /* 0x042fe60000041804 */
[----:B------:R-:W-:Y:S05]  /*e420*/  FADD.FTZ R235, R238, R235 ;  /* 0x000000ebeeeb7221 */ /* 0x000fea0000010000 */
[C---:B------:R-:W-:Y:S01]  /*e430*/  HMMA.16816.F32.BF16 R8, R100.reuse, R106, R8 ;  /* 0x0000006a6408723c */ /* 0x040fe20000041808 */
[----:B------:R-:W1:Y:S07]  /*e440*/  LDSM.16.MT88.4 R104, [R176+0x3100] ;  /* 0x00310000b068783b */ /* 0x000e6e0000004200 */
[C---:B------:R-:W-:Y:S08]  /*e450*/  HMMA.16816.F32.BF16 R12, R100.reuse, R120, R12 ;  /* 0x00000078640c723c */ /* 0x040ff0000004180c */
[C---:B------:R-:W-:Y:S01]  /*e460*/  HMMA.16816.F32.BF16 R16, R100.reuse, R122, R16 ;  /* 0x0000007a6410723c */ /* 0x040fe20000041810 */
[----:B------:R-:W-:Y:S07]  /*e470*/  LDSM.16.MT88.4 R120, [R176+0x1900] ;  /* 0x00190000b078783b */ /* 0x000fee0000004200 */
[C---:B---3--:R-:W-:Y:S08]  /*e480*/  HMMA.16816.F32.BF16 R20, R100.reuse, R112, R20 ;  /* 0x000000706414723c */ /* 0x048ff00000041814 */
[C---:B------:R-:W-:Y:S01]  /*e490*/  HMMA.16816.F32.BF16 R24, R100.reuse, R114, R24 ;  /* 0x000000726418723c */ /* 0x040fe20000041818 */
[----:B------:R-:W2:Y:S07]  /*e4a0*/  LDSM.16.MT88.4 R112, [R178+0x5100] ;  /* 0x00510000b270783b */ /* 0x000eae0000004200 */
[C---:B------:R-:W-:Y:S08]  /*e4b0*/  HMMA.16816.F32.BF16 R28, R100.reuse, R124, R28 ;  /* 0x0000007c641c723c */ /* 0x040ff0000004181c */
[C---:B------:R-:W-:Y:S01]  /*e4c0*/  HMMA.16816.F32.BF16 R32, R100.reuse, R126, R32 ;  /* 0x0000007e6420723c */ /* 0x040fe20000041820 */
[----:B------:R-:W-:Y:S07]  /*e4d0*/  LDSM.16.MT88.4 R124, [R183+0x1900] ;  /* 0x00190000b77c783b */ /* 0x000fee0000004200 */
[C---:B----4-:R-:W-:Y:S08]  /*e4e0*/  HMMA.16816.F32.BF16 R36, R100.reuse, R116, R36 ;  /* 0x000000746424723c */ /* 0x050ff00000041824 */
        /* <DEDUP_REMOVED lines=12> */
[----:B------:R-:W-:Y:S03]  /*e5b0*/  FADD.FTZ R241, R241, R240 ;  /* 0x000000f0f1f17221 */ /* 0x000fe60000010000 */
[C---:B------:R-:W-:Y:S01]  /*e5c0*/  HMMA.16816.F32.BF16 R64, R100.reuse, R106, R64 ;  /* 0x0000006a6440723c */ /* 0x040fe20000041840 */
[----:B------:R-:W1:Y:S03]  /*e5d0*/  LDSM.16.MT88.4 R104, [R176+0x5100] ;  /* 0x00510000b068783b */ /* 0x000e660000004200 */
[----:B------:R-:W-:Y:S04]  /*e5e0*/  FADD.FTZ R224, R242, R241 ;  /* 0x000000f1f2e07221 */ /* 0x000fe80000010000 */
[C---:B------:R-:W-:Y:S04]  /*e5f0*/  HMMA.16816.F32.BF16 R68, R100.reuse, R108, R68 ;  /* 0x0000006c6444723c */ /* 0x040fe80000041844 */
[----:B------:R-:W-:Y:S04]  /*e600*/  FADD.FTZ R224, R243, R224 ;  /* 0x000000e0f3e07221 */ /* 0x000fe80000010000 */
[C---:B------:R-:W-:Y:S01]  /*e610*/  HMMA.16816.F32.BF16 R72, R100.reuse, R110, R72 ;  /* 0x0000006e6448723c */ /* 0x040fe20000041848 */
[----:B------:R-:W4:Y:S07]  /*e620*/  LDSM.16.MT88.4 R108, [R178+0x1900] ;  /* 0x00190000b26c783b */ /* 0x000f2e0000004200 */
[C---:B--2---:R-:W-:Y:S08]  /*e630*/  HMMA.16816.F32.BF16 R76, R100.reuse, R112, R76 ;  /* 0x00000070644c723c */ /* 0x044ff0000004184c */
[C---:B------:R-:W-:Y:S01]  /*e640*/  HMMA.16816.F32.BF16 R80, R100.reuse, R114, R80 ;  /* 0x000000726450723c */ /* 0x040fe20000041850 */
[----:B------:R-:W2:Y:S07]  /*e650*/  LDSM.16.MT88.4 R112, [R177+0x1900] ;  /* 0x00190000b170783b */ /* 0x000eae0000004200 */
        /* <DEDUP_REMOVED lines=8> */
[C---:B----4-:R-:W-:Y:S01]  /*e6e0*/  HMMA.16816.F32.BF16 R100, R136.reuse, R108, R12 ;  /* 0x0000006c8864723c */ /* 0x050fe2000004180c */
[----:B------:R-:W4:Y:S07]  /*e6f0*/  LDSM.16.MT88.4 R12, [R176+0x5900] ;  /* 0x00590000b00c783b */ /* 0x000f2e0000004200 */
        /* <DEDUP_REMOVED lines=19> */
[----:B------:R-:W-:Y:S03]  /*e830*/  MOV R132, R2 ;  /* 0x0000000200847202 */ /* 0x000fe60000000f00 */
[C---:B---3--:R-:W-:Y:S04]  /*e840*/  HMMA.16816.F32.BF16 R84, R136.reuse, R8, R84 ;  /* 0x000000088854723c */ /* 0x048fe80000041854 */
[----:B------:R-:W-:Y:S04]  /*e850*/  FADD.FTZ R170, R170, R5 ;  /* 0x00000005aaaa7221 */ /* 0x000fe80000010000 */
[C---:B------:R-:W-:Y:S04]  /*e860*/  HMMA.16816.F32.BF16 R88, R136.reuse, R10, R88 ;  /* 0x0000000a8858723c */ /* 0x040fe80000041858 */
[----:B------:R-:W-:Y:S04]  /*e870*/  FADD.FTZ R171, R171, R170 ;  /* 0x000000aaabab7221 */ /* 0x000fe80000010000 */
[----:B------:R-:W-:Y:S01]  /*e880*/  FADD.FTZ R172, R172, R171 ;  /* 0x000000abacac7221 */ /* 0x000fe20000010000 */
[C---:B----4-:R-:W-:Y:S03]  /*e890*/  HMMA.16816.F32.BF16 R92, R136.reuse, R12, R92 ;  /* 0x0000000c885c723c */ /* 0x050fe6000004185c */
        /* <DEDUP_REMOVED lines=11> */
[----:B------:R-:W2:Y:S01]  /*e950*/  LDL R133, [R1+0x4] ;  /* 0x0000040001857983 */ /* 0x000ea20000100800 */
[----:B------:R-:W-:-:S02]  /*e960*/  MOV R132, R2 ;  /* 0x0000000200847202 */ /* 0x000fc40000000f00 */
[----:B------:R-:W-:Y:S02]  /*e970*/  MOV R0, R3 ;  /* 0x0000000300007202 */ /* 0x000fe40000000f00 */
[----:B--2---:R-:W-:Y:S02]  /*e980*/  SHF.L.U32 R133, R133, 0x7, RZ ;  /* 0x0000000785857819 */ /* 0x004fe400000006ff */
.L_x_2093:
[----:B------:R-:W2:Y:S04]  /*e990*/  LDL R3, [R1+0x64] ;  /* 0x0000640001037983 */ /* 0x000ea80000100800 */
[----:B------:R-:W3:Y:S01]  /*e9a0*/  LDL R2, [R1+0x58] ;  /* 0x0000580001027983 */ /* 0x000ee20000100800 */
[----:B------:R-:W-:Y:S01]  /*e9b0*/  IMAD.MOV.U32 R223, RZ, RZ, 0x1 ;  /* 0x00000001ffdf7424 */ /* 0x000fe200078e00ff */
[----:B------:R-:W-:-:S04]  /*e9c0*/  IADD3 R6, R133, 0x7f, RZ ;  /* 0x0000007f85067810 */ /* 0x000fc80007ffe0ff */
[C---:B------:R-:W-:Y:S02]  /*e9d0*/  ISETP.NE.AND P0, PT, R223.reuse, c[0x0][0x2c4], PT ;  /* 0x0000b100df007a0c */ /* 0x040fe40003f05270 */
[----:B------:R-:W-:Y:S02]  /*e9e0*/  ISETP.LE.AND P6, PT, R223, c[0x0][0x32c], PT ;  /* 0x0000cb00df007a0c */ /* 0x000fe40003fc3270 */
[----:B------:R-:W-:-:S09]  /*e9f0*/  P2R R4, PR, RZ, 0x1 ;  /* 0x00000001ff047803 */ /* 0x000fd20000000000 */
[----:B------:R-:W-:-:S05]  /*ea00*/  @P0 IMAD.HI.U32 R4, R6, c[0x0][0x2c8], RZ ;  /* 0x0000b20006040a27 */ /* 0x000fca00078e00ff */
[----:B------:R-:W-:-:S04]  /*ea10*/  @P0 SHF.R.U32.HI R6, RZ, c[0x0][0x2cc], R4 ;  /* 0x0000b300ff060a19 */ /* 0x000fc80000011604 */
[----:B--2---:R-:W-:-:S05]  /*ea20*/  IADD3 R3, R6, 0x1, R3 ;  /* 0x0000000106037810 */ /* 0x004fca0007ffe003 */
[----:B---3--:R-:W-:-:S05]  /*ea30*/  IMAD.IADD R3, R3, 0x1, -R2 ;  /* 0x0000000103037824 */ /* 0x008fca00078e0a02 */
[----:B------:R-:W-:Y:S01]  /*ea40*/  IADD3 R4, R3, -c[0x0][0x324], RZ ;  /* 0x8000c90003047a10 */ /* 0x000fe20007ffe0ff */
[----:B------:R-:W-:Y:S05]  /*ea50*/  @!P6 BRA `(.L_x_2115) ;  /* 0x000000f00000e947 */ /* 0x000fea0003800000 */
[----:B------:R-:W-:Y:S01]  /*ea60*/  ISETP.GT.AND P0, PT, R3, -0x1, PT ;  /* 0xffffffff0300780c */ /* 0x000fe20003f04270 */
[----:B------:R-:W-:-:S12]  /*ea70*/  BSSY B0, `(.L_x_2116) ;  /* 0x000000b000007945 */ /* 0x000fd80003800000 */
[----:B------:R-:W-:Y:S05]  /*ea80*/  @P0 BRA `(.L_x_2117) ;  /* 0x0000006000000947 */ /* 0x000fea0003800000 */
[----:B------:R-:W-:Y:S02]  /*ea90*/  ISETP.NE.AND P0, PT, R223, c[0x0][0x32c], PT ;  /* 0x0000cb00df007a0c */ /* 0x000fe40003f05270 */
[----:B------:R-:W-:-:S11]  /*eaa0*/  LOP3.LUT R3, RZ, R3, RZ, 0x33, !PT ;  /* 0x00000003ff037212 */ /* 0x000fd600078e33ff */
[----:B------:R-:W-:-:S05]  /*eab0*/  @P0 IMAD.HI.U32 R2, R3, c[0x0][0x330], RZ ;  /* 0x0000cc0003020a27 */ /* 0x000fca00078e00ff */
[----:B------:R-:W-:-:S04]  /*eac0*/  @P0 SHF.R.U32.HI R3, RZ, c[0x0][0x334], R2 ;  /* 0x0000cd00ff030a19 */ /* 0x000fc80000011602 */
[----:B------:R-:W-:Y:S01]  /*ead0*/  LOP3.LUT R3, RZ, R3, RZ, 0x33, !PT ;  /* 0x00000003ff037212 */ /* 0x000fe200078e33ff */
[----:B------:R-:W-:Y:S05]  /*eae0*/  BRA `(.L_x_2118) ;  /* 0x0000003000007947 */ /* 0x000fea0003800000 */
.L_x_2117:
[----:B------:R-:W-:-:S13]  /*eaf0*/  ISETP.NE.AND P0, PT, R223, c[0x0][0x32c], PT ;  /* 0x0000cb00df007a0c */ /* 0x000fda0003f05270 */
[----:B------:R-:W-:-:S05]  /*eb00*/  @P0 IMAD.HI.U32 R2, R3, c[0x0][0x330], RZ ;  /* 0x0000cc0003020a27 */ /* 0x000fca00078e00ff */
[----:B------:R-:W-:Y:S02]  /*eb10*/  @P0 SHF.R.U32.HI R3, RZ, c[0x0][0x334], R2 ;  /* 0x0000cd00ff030a19 */ /* 0x000fe40000011602 */
.L_x_2118:
[----:B------:R-:W-:Y:S05]  /*eb20*/  BSYNC B0 ;  /* 0x0000000000007941 */ /* 0x000fea0003800000 */
.L_x_2116:
[----:B------:R-:W-:-:S05]  /*eb30*/  IMAD R3, R3, c[0x0][0x32c], RZ ;  /* 0x0000cb0003037a24 */ /* 0x000fca00078e02ff */
[----:B------:R-:W-:-:S04]  /*eb40*/  IMNMX R4, R4, R3, !PT ;  /* 0x0000000304047217 */ /* 0x000fc80007800200 */
.L_x_2115:
        /* <DEDUP_REMOVED lines=19> */
.L_x_2130:
        /* <DEDUP_REMOVED lines=31> */
.L_x_2196:
[----:B------:R-:W-:-:S05]  /*ee70*/  BRA.DIV ~URZ, `(.L_x_2123) ;  /* 0x00009a427f007947 */ /* 0x000fca000b800000 */
[----:B------:R-:W5:Y:S04]  /*ee80*/  SHFL.IDX PT, R2, R0, RZ, 0x181f ;  /* 0x00181fff00027589 */ /* 0x000f6800000e0000 */
        /* <DEDUP_REMOVED lines=11> */
.L_x_2197:
        /* <DEDUP_REMOVED lines=19> */
.L_x_2121:
[----:B------:R-:W-:Y:S05]  /*f070*/  BSYNC B0 ;  /* 0x0000000000007941 */ /* 0x000fea0003800000 */
.L_x_2120:
[----:B------:R-:W0:Y:S01]  /*f080*/  LDGDEPBAR ;  /* 0x00000000000079af */ /* 0x000e220000000000 */
[----:B------:R-:W-:Y:S01]  /*f090*/  WARPSYNC 0xffffffff ;  /* 0xffffffff00007948 */ /* 0x000fe20003800000 */
[C---:B--23--:R-:W-:Y:S01]  /*f0a0*/  HMMA.16816.F32.BF16 R4, R32.reuse, R8, RZ ;  /* 0x000000082004723c */ /* 0x04cfe200000418ff */
[----:B------:R-:W-:Y:S02]  /*f0b0*/  BSSY B0, `(.L_x_2124) ;  /* 0x00000d5000007945 */ /* 0x000fe40003800000 */
[----:B------:R-:W-:Y:S01]  /*f0c0*/  ISETP.GT.AND P0, PT, R226, R195, PT ;  /* 0x000000c3e200720c */ /* 0x000fe20003f04270 */
[----:B------:R-:W-:Y:S04]  /*f0d0*/  LDSM.16.M88.4 R160, [R181+0xc100] ;  /* 0x00c10000b5a0783b */ /* 0x000fe80000000200 */
[C---:B------:R-:W-:Y:S02]  /*f0e0*/  HMMA.16816.F32.BF16 R8, R32.reuse, R10, RZ ;  /* 0x0000000a2008723c */ /* 0x040fe400000418ff */
[----:B------:R-:W2:Y:S06]  /*f0f0*/  LDSM.16.M88.4 R164, [R180+0x6100] ;  /* 0x00610000b4a4783b */ /* 0x000eac0000000200 */
[C---:B----4-:R-:W-:Y:S01]  /*f100*/  HMMA.16816.F32.BF16 R12, R32.reuse, R16, RZ ;  /* 0x00000010200c723c */ /* 0x050fe200000418ff */
[----:B------:R-:W3:Y:S06]  /*f110*/  LDSM.16.M88.4 R168, [R180+0x6900] ;  /* 0x00690000b4a8783b */ /* 0x000eec0000000200 */
[----:B------:R-:W-:Y:S01]  /*f120*/  LDSM.16.M88.4 R172, [R180+0x7900] ;  /* 0x00790000b4ac783b */ /* 0x000fe20000000200 */
[C---:B------:R-:W-:Y:S08]  /*f130*/  HMMA.16816.F32.BF16 R16, R32.reuse, R18, RZ ;  /* 0x000000122010723c */ /* 0x040ff000000418ff */
        /* <DEDUP_REMOVED lines=33> */
[----:B------:R-:W-:Y:S07]  /*f350*/  LDSM.16.M88.4 R148, [R185+0x2000] ;  /* 0x00200000b994783b */ /* 0x000fee0000000200 */
[C---:B-----5:R-:W-:Y:S08]  /*f360*/  HMMA.16816.F32.BF16 R12, R144.reuse, R152, R12 ;  /* 0x00000098900c723c */ /* 0x060ff0000004180c */
        /* <DEDUP_REMOVED lines=137> */
.L_x_2198:
[----:B------:R-:W-:-:S05]  /*fc00*/  BRA.DIV ~URZ, `(.L_x_2127) ;  /* 0x00008f327f007947 */ /* 0x000fca000b800000 */
[----:B------:R-:W3:Y:S04]  /*fc10*/  SHFL.IDX PT, R2, R0, RZ, 0x181f ;  /* 0x00181fff00027589 */ /* 0x000ee800000e0000 */
        /* <DEDUP_REMOVED lines=11> */
.L_x_2199:
        /* <DEDUP_REMOVED lines=19> */
.L_x_2125:
[----:B------:R-:W-:Y:S05]  /*fe00*/  BSYNC B0 ;  /* 0x0000000000007941 */ /* 0x000fea0003800000 */
.L_x_2124:
[----:B------:R-:W-:Y:S01]  /*fe10*/  FMNMX.FTZ R2, R4, R3, !PT ;  /* 0x0000000304027209 */ /* 0x000fe20007810000 */
[----:B------:R-:W0:Y:S01]  /*fe20*/  LDGDEPBAR ;  /* 0x00000000000079af */ /* 0x000e220000000000 */
[----:B------:R-:W-:Y:S02]  /*fe30*/  FMNMX.FTZ R0, R6, R133, !PT ;  /* 0x0000008506007209 */ /* 0x000fe40007810000 */
[----:B-1----:R-:W-:Y:S02]  /*fe40*/  FMNMX.FTZ R137, R5, R2, !PT ;  /* 0x0000000205897209 */ /* 0x002fe40007810000 */
        /* <DEDUP_REMOVED lines=31> */
.L_x_2200:
[----:B--2---:R-:W-:Y:S01]  /*10040*/  FMNMX.FTZ R137, R135, R154, !PT ;  /* 0x0000009a87897209 */ /* 0x004fe20007810000 */
[----:B------:R-:W-:-:S05]  /*10050*/  BRA.DIV ~URZ, `(.L_x_2129) ;  /* 0x00008d227f007947 */ /* 0x000fca000b800000 */
[----:B------:R-:W-:Y:S04]  /*10060*/  SHFL.BFLY PT, R2, R139, 0x2, 0x1f ;  /* 0x0c401f008b027f89 */ /* 0x000fe800000e0000 */
[----:B------:R-:W2:Y:S02]  /*10070*/  SHFL.BFLY PT, R0, R137, 0x1, 0x1f ;  /* 0x0c201f0089007f89 */ /* 0x000ea400000e0000 */
[----:B--2---:R-:W-:Y:S02]  /*10080*/  FMNMX.FTZ R0, R137, R0, !PT ;  /* 0x0000000089007209 */ /* 0x004fe40007810000 */
[----:B-1----:R-:W-:Y:S05]  /*10090*/  FMNMX.FTZ R135, R139, R2, !PT ;  /* 0x000000028b877209 */ /* 0x002fea0007810000 */
[----:B------:R1:W2:Y:S02]  /*100a0*/  SHFL.BFLY PT, R132, R135, 0x1, 0x1f ;  /* 0x0c201f0087847f89 */ /* 0x0002a400000e0000 */
.L_x_2201:
[----:B--2---:R-:W-:Y:S01]  /*100b0*/  FMNMX.FTZ R132, R132, R135, !PT ;  /* 0x0000008784847209 */ /* 0x004fe20007810000 */
[C---:B------:R-:W-:Y:S01]  /*100c0*/  FMUL.FTZ R167, R0.reuse, c[0x0][0x2d0] ;  /* 0x0000b40000a77a20 */ /* 0x040fe20000410000 */
[----:B------:R-:W-:Y:S01]  /*100d0*/  WARPSYNC 0xffffffff ;  /* 0xffffffff00007948 */ /* 0x000fe20003800000 */
[----:B------:R-:W-:Y:S01]  /*100e0*/  FADD.FTZ R2, -R0, R3 ;  /* 0x0000000300027221 */ /* 0x000fe20000010100 */
[----:B------:R-:W2:Y:S01]  /*100f0*/  LDSM.16.MT88.4 R140, [R183+0x100] ;  /* 0x00010000b78c783b */ /* 0x000ea20000004200 */
[----:B------:R-:W-:Y:S01]  /*10100*/  FFMA.FTZ R163, R4, c[0x0][0x2d0], -R167 ;  /* 0x0000b40004a37a23 */ /* 0x000fe200000108a7 */
[----:B------:R-:W-:Y:S01]  /*10110*/  ISETP.GT.AND P0, PT, R226, R233, PT ;  /* 0x000000e9e200720c */ /* 0x000fe20003f04270 */
[----:B------:R-:W-:Y:S01]  /*10120*/  FADD.FTZ R4, -R132, R133 ;  /* 0x0000008584047221 */ /* 0x000fe20000010100 */
[----:B------:R-:W-:Y:S01]  /*10130*/  IADD3 R226, R226, -0x1, RZ ;  /* 0xffffffffe2e27810 */ /* 0x000fe20007ffe0ff */
[----:B------:R-:W-:Y:S02]  /*10140*/  FMUL.FTZ R165, R132, c[0x0][0x2d0] ;  /* 0x0000b40084a57a20 */ /* 0x000fe40000410000 */
[----:B------:R-:W-:Y:S01]  /*10150*/  FMUL.FTZ R3, R2, c[0x0][0x2d0] ;  /* 0x0000b40002037a20 */ /* 0x000fe20000410000 */
[----:B------:R-:W-:Y:S01]  /*10160*/  MUFU.EX2 R163, R163 ;  /* 0x000000a300a37308 */ /* 0x000fe20000000800 */
[----:B------:R-:W-:Y:S01]  /*10170*/  FMUL.FTZ R2, R4, c[0x0][0x2d0] ;  /* 0x0000b40004027a20 */ /* 0x000fe20000410000 */
[----:B------:R-:W3:Y:S01]  /*10180*/  LDSM.16.MT88.4 R144, [R178+0x100] ;  /* 0x00010000b290783b */ /* 0x000ee20000004200 */
[--C-:B------:R-:W-:Y:S02]  /*10190*/  FFMA.FTZ R160, R5, c[0x0][0x2d0], -R167.reuse ;  /* 0x0000b40005a07a23 */ /* 0x100fe400000108a7 */
[--C-:B------:R-:W-:Y:S02]  /*101a0*/  FFMA.FTZ R161, R8, c[0x0][0x2d0], -R167.reuse ;  /* 0x0000b40008a17a23 */ /* 0x100fe400000108a7 */
[----:B------:R-:W-:Y:S02]  /*101b0*/  FFMA.FTZ R162, R9, c[0x0][0x2d0], -R167 ;  /* 0x0000b40009a27a23 */ /* 0x000fe400000108a7 */
[--C-:B------:R-:W-:Y:S01]  /*101c0*/  FFMA.FTZ R133, R6, c[0x0][0x2d0], -R165.reuse ;  /* 0x0000b40006857a23 */ /* 0x100fe200000108a5 */
[----:B------:R-:W4:Y:S01]  /*101d0*/  MUFU.EX2 R3, R3 ;  /* 0x0000000300037308 */ /* 0x000f220000000800 */
[--C-:B------:R-:W-:Y:S01]  /*101e0*/  FFMA.FTZ R164, R7, c[0x0][0x2d0], -R165.reuse ;  /* 0x0000b40007a47a23 */ /* 0x100fe200000108a5 */
[----:B------:R-:W-:Y:S01]  /*101f0*/  LDSM.16.MT88.4 R148, [R183+0x2900] ;  /* 0x00290000b794783b */ /* 0x000fe20000004200 */
[--C-:B-1----:R-:W-:Y:S02]  /*10200*/  FFMA.FTZ R135, R10, c[0x0][0x2d0], -R165.reuse ;  /* 0x0000b4000a877a23 */ /* 0x102fe400000108a5 */
[----:B------:R-:W-:Y:S02]  /*10210*/  FFMA.FTZ R166, R11, c[0x0][0x2d0], -R165 ;  /* 0x0000b4000ba67a23 */ /* 0x000fe400000108a5 */
[--C-:B------:R-:W-:Y:S02]  /*10220*/  FFMA.FTZ R170, R16, c[0x0][0x2d0], -R167.reuse ;  /* 0x0000b40010aa7a23 */ /* 0x100fe400000108a7 */
[----:B------:R-:W-:Y:S01]  /*10230*/  FFMA.FTZ R171, R17, c[0x0][0x2d0], -R167 ;  /* 0x0000b40011ab7a23 */ /* 0x000fe200000108a7 */
[----:B------:R-:W-:Y:S01]  /*10240*/  MUFU.EX2 R2, R2 ;  /* 0x0000000200027308 */ /* 0x000fe20000000800 */
[----:B------:R-:W-:Y:S01]  /*10250*/  LDSM.16.MT88.4 R152, [R178+0x2900] ;  /* 0x00290000b298783b */ /* 0x000fe20000004200 */
[--C-:B------:R-:W-:Y:S02]  /*10260*/  FFMA.FTZ R174, R18, c[0x0][0x2d0], -R165.reuse ;  /* 0x0000b40012ae7a23 */ /* 0x100fe400000108a5 */
[----:B------:R-:W-:Y:S02]  /*10270*/  FFMA.FTZ R175, R19, c[0x0][0x2d0], -R165 ;  /* 0x0000b40013af7a23 */ /* 0x000fe400000108a5 */
[--C-:B------:R-:W-:Y:S02]  /*10280*/  FFMA.FTZ R234, R28, c[0x0][0x2d0], -R167.reuse ;  /* 0x0000b4001cea7a23 */ /* 0x100fe400000108a7 */
[--C-:B------:R-:W-:Y:S01]  /*10290*/  FFMA.FTZ R235, R29, c[0x0][0x2d0], -R167.reuse ;  /* 0x0000b4001deb7a23 */ /* 0x100fe200000108a7 */
[----:B------:R-:W-:Y:S01]  /*102a0*/  LDSM.16.MT88.4 R16, [R177+0x900] ;  /* 0x00090000b110783b */ /* 0x000fe20000004200 */
[----:B------:R-:W1:Y:S01]  /*102b0*/  MUFU.EX2 R160, R160 ;  /* 0x000000a000a07308 */ /* 0x000e620000000800 */
[----:B------:R-:W-:Y:S02]  /*102c0*/  FFMA.FTZ R236, R32, c[0x0][0x2d0], -R167 ;  /* 0x0000b40020ec7a23 */ /* 0x000fe400000108a7 */
[--C-:B------:R-:W-:Y:S02]  /*102d0*/  FFMA.FTZ R237, R30, c[0x0][0x2d0], -R165.reuse ;  /* 0x0000b4001eed7a23 */ /* 0x100fe400000108a5 */
[--C-:B------:R-:W-:Y:S02]  /*102e0*/  FFMA.FTZ R238, R31, c[0x0][0x2d0], -R165.reuse ;  /* 0x0000b4001fee7a23 */ /* 0x100fe400000108a5 */
[----:B------:R-:W-:Y:S01]  /*102f0*/  LDSM.16.MT88.4 R156, [R177+0x2900] ;  /* 0x00290000b19c783b */ /* 0x000fe20000004200 */
[----:B------:R-:W-:Y:S02]  /*10300*/  FFMA.FTZ R239, R34, c[0x0][0x2d0], -R165 ;  /* 0x0000b40022ef7a23 */ /* 0x000fe400000108a5 */
[----:B------:R-:W-:Y:S01]  /*10310*/  MUFU.EX2 R161, R161 ;  /* 0x000000a100a17308 */ /* 0x000fe20000000800 */
[--C-:B------:R-:W-:Y:S02]  /*10320*/  FFMA.FTZ R168, R12, c[0x0][0x2d0], -R167.reuse ;  /* 0x0000b4000ca87a23 */ /* 0x100fe400000108a7 */
[----:B------:R-:W-:Y:S02]  /*10330*/  FFMA.FTZ R169, R13, c[0x0][0x2d0], -R167 ;  /* 0x0000b4000da97a23 */ /* 0x000fe400000108a7 */
[----:B------:R-:W-:Y:S01]  /*10340*/  LDSM.16.MT88.4 R28, [R177+0x1900] ;  /* 0x00190000b11c783b */ /* 0x000fe20000004200 */
[--C-:B------:R-:W-:Y:S02]  /*10350*/  FFMA.FTZ R172, R14, c[0x0][0x2d0], -R165.reuse ;  /* 0x0000b4000eac7a23 */ /* 0x100fe400000108a5 */
[----:B------:R-:W-:Y:S02]  /*10360*/  FFMA.FTZ R173, R15, c[0x0][0x2d0], -R165 ;  /* 0x0000b4000fad7a23 */ /* 0x000fe400000108a5 */
[----:B------:R-:W5:Y:S10]  /*10370*/  MUFU.EX2 R162, R162 ;  /* 0x000000a200a27308 */ /* 0x000f740000000800 */
        /* <DEDUP_REMOVED lines=14> */
[----:B------:R-:W-:Y:S10]  /*10460*/  MUFU.EX2 R236, R236 ;  /* 0x000000ec00ec7308 */ /* 0x000ff40000000800 */
[----:B------:R-:W-:Y:S10]  /*10470*/  MUFU.EX2 R237, R237 ;  /* 0x000000ed00ed7308 */ /* 0x000ff40000000800 */
[----:B------:R-:W-:Y:S10]  /*10480*/  MUFU.EX2 R238, R238 ;  /* 0x000000ee00ee7308 */ /* 0x000ff40000000800 */
[----:B------:R-:W-:Y:S01]  /*10490*/  MUFU.EX2 R239, R239 ;  /* 0x000000ef00ef7308 */ /* 0x000fe20000000800 */
[C---:B----4-:R-:W-:Y:S01]  /*104a0*/  FMUL.FTZ R4, R3.reuse, R128 ;  /* 0x0000008003047220 */ /* 0x050fe20000410000 */
[----:B-1----:R-:W-:Y:S01]  /*104b0*/  F2FP.BF16.PACK_AB R136, R160, R163 ;  /* 0x000000a3a088723e */ /* 0x002fe200000010ff */
[C---:B------:R-:W-:Y:S01]  /*104c0*/  FMUL.FTZ R5, R3.reuse, R129 ;  /* 0x0000008103057220 */ /* 0x040fe20000410000 */
[----:B-----5:R-:W-:Y:S01]  /*104d0*/  F2FP.BF16.PACK_AB R138, R162, R161 ;  /* 0x000000a1a28a723e */ /* 0x020fe200000010ff */
[----:B------:R-:W-:Y:S01]  /*104e0*/  FMUL.FTZ R6, R2, R130 ;  /* 0x0000008202067220 */ /* 0x000fe20000410000 */
[----:B------:R-:W-:Y:S01]  /*104f0*/  F2FP.BF16.PACK_AB R137, R164, R133 ;  /* 0x00000085a489723e */ /* 0x000fe200000010ff */
[----:B------:R-:W-:Y:S01]  /*10500*/  FMUL.FTZ R7, R2, R131 ;  /* 0x0000008302077220 */ /* 0x000fe20000410000 */
[----:B------:R-:W-:Y:S01]  /*10510*/  F2FP.BF16.PACK_AB R139, R166, R135 ;  /* 0x00000087a68b723e */ /* 0x000fe200000010ff */
[----:B------:R-:W1:Y:S01]  /*10520*/  LDSM.16.MT88.4 R128, [R177+0x100] ;  /* 0x00010000b180783b */ /* 0x000e620000004200 */
[----:B------:R-:W-:Y:S01]  /*10530*/  FMUL.FTZ R8, R3, R124 ;  /* 0x0000007c03087220 */ /* 0x000fe20000410000 */
[----:B------:R-:W-:Y:S01]  /*10540*/  F2FP.BF16.PACK_AB R12, R169, R168 ;  /* 0x000000a8a90c723e */ /* 0x000fe200000010ff */
[----:B------:R-:W-:Y:S01]  /*10550*/  FMUL.FTZ R9, R3, R125 ;  /* 0x0000007d03097220 */ /* 0x000fe20000410000 */
[----:B------:R-:W-:Y:S01]  /*10560*/  F2FP.BF16.PACK_AB R14, R171, R170 ;  /* 0x000000aaab0e723e */ /* 0x000fe200000010ff */
[C---:B------:R-:W-:Y:S01]  /*10570*/  FMUL.FTZ R10, R2.reuse, R126 ;  /* 0x0000007e020a7220 */ /* 0x040fe20000410000 */
[C---:B--2---:R-:W-:Y:S05]  /*10580*/  HMMA.16816.F32.BF16 R4, R136.reuse, R140, R4 ;  /* 0x0000008c8804723c */ /* 0x044fea0000041804 */
[C---:B------:R-:W-:Y:S01]  /*10590*/  FMUL.FTZ R11, R2.reuse, R127 ;  /* 0x0000007f020b7220 */ /* 0x040fe20000410000 */
[----:B------:R-:W-:Y:S01]  /*105a0*/  F2FP.BF16.PACK_AB R13, R173, R172 ;  /* 0x000000acad0d723e */ /* 0x000fe200000010ff */
[----:B------:R-:W2:Y:S01]  /*105b0*/  LDSM.16.MT88.4 R124, [R176+0x100] ;  /* 0x00010000b07c783b */ /* 0x000ea20000004200 */
[----:B------:R-:W-:Y:S01]  /*105c0*/  FMUL.FTZ R100, R3, R100 ;  /* 0x0000006403647220 */ /* 0x000fe20000410000 */
[----:B------:R-:W-:Y:S03]  /*105d0*/  F2FP.BF16.PACK_AB R15, R175, R174 ;  /* 0x000000aeaf0f723e */ /* 0x000fe600000010ff */
[C---:B------:R-:W-:Y:S03]  /*105e0*/  HMMA.16816.F32.BF16 R8, R136.reuse, R142, R8 ;  /* 0x0000008e8808723c */ /* 0x040fe60000041808 */
[C---:B------:R-:W-:Y:S01]  /*105f0*/  FMUL.FTZ R101, R3.reuse, R101 ;  /* 0x0000006503657220 */ /* 0x040fe20000410000 */
[----:B------:R-:W4:Y:S01]  /*10600*/  LDSM.16.MT88.4 R140, [R183+0x2100] ;  /* 0x00210000b78c783b */ /* 0x000f220000004200 */
[C---:B------:R-:W-:Y:S02]  /*10610*/  FMUL.FTZ R102, R2.reuse, R102 ;  /* 0x0000006602667220 */ /* 0x040fe40000410000 */
[C---:B------:R-:W-:Y:S02]  /*10620*/  FMUL.FTZ R103, R2.reuse, R103 ;  /* 0x0000006702677220 */ /* 0x040fe40000410000 */
[C---:B------:R-:W-:Y:S03]  /*10630*/  FMUL.FTZ R104, R3.reuse, R104 ;  /* 0x0000006803687220 */ /* 0x040fe60000410000 */
[C---:B------:R-:W-:Y:S02]  /*10640*/  FMUL.FTZ R105, R3.reuse, R105 ;  /* 0x0000006903697220 */ /* 0x040fe40000410000 */
[C---:B---3--:R-:W-:Y:S03]  /*10650*/  HMMA.16816.F32.BF16 R100, R136.reuse, R144, R100 ;  /* 0x000000908864723c */ /* 0x048fe60000041864 */
[C---:B------:R-:W-:Y:S02]  /*10660*/  FMUL.FTZ R106, R2.reuse, R106 ;  /* 0x0000006a026a7220 */ /* 0x040fe40000410000 */
        /* <DEDUP_REMOVED lines=115> */
[----:B------:R-:W-:Y:S02]  /*10da0*/  LDSM.16.MT88.4 R128, [R178+0x4900] ;  /* 0x00490000b280783b */ /* 0x000fe40000004200 */
[----:B------:R-:W-:Y:S02]  /*10db0*/  FADD.FTZ R160, R160, R163 ;  /* 0x000000a3a0a07221 */ /* 0x000fe40000010000 */
[----:B------:R-:W-:Y:S01]  /*10dc0*/  FADD.FTZ R164, R164, R133 ;  /* 0x00000085a4a47221 */ /* 0x000fe20000010000 */
[----:B------:R-:W-:Y:S01]  /*10dd0*/  MOV R133, R132 ;  /* 0x0000008400857202 */ /* 0x000fe20000000f00 */
[----:B------:R-:W-:Y:S01]  /*10de0*/  FADD.FTZ R161, R161, R160 ;  /* 0x000000a0a1a17221 */ /* 0x000fe20000010000 */
[C---:B--2---:R-:W-:Y:S01]  /*10df0*/  HMMA.16816.F32.BF16 R4, R12.reuse, R124, R4 ;  /* 0x0000007c0c04723c */ /* 0x044fe20000041804 */
[----:B------:R-:W-:Y:S04]  /*10e00*/  LDSM.16.MT88.4 R136, [R177+0x4900] ;  /* 0x00490000b188783b */ /* 0x000fe80000004200 */
[----:B------:R-:W-:Y:S03]  /*10e10*/  FADD.FTZ R161, R162, R161 ;  /* 0x000000a1a2a17221 */ /* 0x000fe60000010000 */
[C---:B------:R-:W-:Y:S01]  /*10e20*/  HMMA.16816.F32.BF16 R8, R12.reuse, R126, R8 ;  /* 0x0000007e0c08723c */ /* 0x040fe20000041808 */
[----:B------:R-:W1:Y:S03]  /*10e30*/  LDSM.16.MT88.4 R124, [R176+0x2900] ;  /* 0x00290000b07c783b */ /* 0x000e660000004200 */
[----:B------:R-:W-:Y:S04]  /*10e40*/  FADD.FTZ R168, R168, R161 ;  /* 0x000000a1a8a87221 */ /* 0x000fe80000010000 */
[C---:B------:R-:W-:Y:S04]  /*10e50*/  HMMA.16816.F32.BF16 R100, R12.reuse, R144, R100 ;  /* 0x000000900c64723c */ /* 0x040fe80000041864 */
[----:B------:R-:W-:Y:S04]  /*10e60*/  FADD.FTZ R169, R169, R168 ;  /* 0x000000a8a9a97221 */ /* 0x000fe80000010000 */
[C---:B------:R-:W-:Y:S01]  /*10e70*/  HMMA.16816.F32.BF16 R104, R12.reuse, R146, R104 ;  /* 0x000000920c68723c */ /* 0x040fe20000041868 */
[----:B------:R-:W-:Y:S03]  /*10e80*/  LDSM.16.MT88.4 R144, [R177+0x3100] ;  /* 0x00310000b190783b */ /* 0x000fe60000004200 */
[----:B------:R-:W-:Y:S04]  /*10e90*/  FADD.FTZ R170, R170, R169 ;  /* 0x000000a9aaaa7221 */ /* 0x000fe80000010000 */
[C---:B------:R-:W-:Y:S04]  /*10ea0*/  HMMA.16816.F32.BF16 R108, R12.reuse, R16, R108 ;  /* 0x000000100c6c723c */ /* 0x040fe8000004186c */
[----:B------:R-:W-:Y:S04]  /*10eb0*/  FADD.FTZ R171, R171, R170 ;  /* 0x000000aaabab7221 */ /* 0x000fe80000010000 */
[C---:B------:R-:W-:Y:S01]  /*10ec0*/  HMMA.16816.F32.BF16 R112, R12.reuse, R18, R112 ;  /* 0x000000120c70723c */ /* 0x040fe20000041870 */
[----:B------:R-:W2:Y:S07]  /*10ed0*/  LDSM.16.MT88.4 R16, [R183+0x4900] ;  /* 0x00490000b710783b */ /* 0x000eae0000004200 */
[C---:B---3--:R-:W-:Y:S08]  /*10ee0*/  HMMA.16816.F32.BF16 R116, R12.reuse, R140, R116 ;  /* 0x0000008c0c74723c */ /* 0x048ff00000041874 */
        /* <DEDUP_REMOVED lines=13> */
[----:B------:R-:W-:Y:S01]  /*10fc0*/  FFMA.FTZ R167, R33, c[0x0][0x2d0], -R167 ;  /* 0x0000b40021a77a23 */ /* 0x000fe200000108a7 */
[----:B------:R-:W3:Y:S01]  /*10fd0*/  MUFU.EX2 R153, R153 ;  /* 0x0000009900997308 */ /* 0x000ee20000000800 */
[C---:B------:R-:W-:Y:S04]  /*10fe0*/  HMMA.16816.F32.BF16 R56, R12.reuse, R158, R56 ;  /* 0x0000009e0c38723c */ /* 0x040fe80000041838 */
[--C-:B------:R-:W-:Y:S02]  /*10ff0*/  FFMA.FTZ R156, R22, c[0x0][0x2d0], -R165.reuse ;  /* 0x0000b400169c7a23 */ /* 0x100fe400000108a5 */
[--C-:B------:R-:W-:Y:S02]  /*11000*/  FFMA.FTZ R157, R23, c[0x0][0x2d0], -R165.reuse ;  /* 0x0000b400179d7a23 */ /* 0x100fe400000108a5 */
[C---:B-1----:R-:W-:Y:S01]  /*11010*/  HMMA.16816.F32.BF16 R60, R12.reuse, R124, R60 ;  /* 0x0000007c0c3c723c */ /* 0x042fe2000004183c */
[----:B------:R-:W-:Y:S01]  /*11020*/  LDSM.16.MT88.4 R20, [R178+0x1100] ;  /* 0x00110000b214783b */ /* 0x000fe20000004200 */
[----:B------:R-:W-:Y:S02]  /*11030*/  MUFU.EX2 R154, R154 ;  /* 0x0000009a009a7308 */ /* 0x000fe40000000800 */
[--C-:B------:R-:W-:Y:S02]  /*11040*/  FFMA.FTZ R158, R26, c[0x0][0x2d0], -R165.reuse ;  /* 0x0000b4001a9e7a23 */ /* 0x100fe400000108a5 */
[--C-:B------:R-:W-:Y:S02]  /*11050*/  FFMA.FTZ R159, R27, c[0x0][0x2d0], -R165.reuse ;  /* 0x0000b4001b9f7a23 */ /* 0x100fe400000108a5 */
[C---:B------:R-:W-:Y:S01]  /*11060*/  HMMA.16816.F32.BF16 R64, R12.reuse, R126, R64 ;  /* 0x0000007e0c40723c */ /* 0x040fe20000041840 */
[----:B------:R-:W1:Y:S03]  /*11070*/  LDSM.16.MT88.4 R124, [R176+0x4900] ;  /* 0x00490000b07c783b */ /* 0x000e660000004200 */
[----:B------:R-:W-:Y:S01]  /*11080*/  FFMA.FTZ R165, R35, c[0x0][0x2d0], -R165 ;  /* 0x0000b40023a57a23 */ /* 0x000fe200000108a5 */
[----:B------:R-:W4:Y:S03]  /*11090*/  MUFU.EX2 R155, R155 ;  /* 0x0000009b009b7308 */ /* 0x000f260000000800 */
[C---:B--2---:R-:W-:Y:S01]  /*110a0*/  HMMA.16816.F32.BF16 R68, R12.reuse, R16, R68 ;  /* 0x000000100c44723c */ /* 0x044fe20000041844 */
[----:B------:R-:W-:Y:S06]  /*110b0*/  LDSM.16.MT88.4 R24, [R177+0x1100] ;  /* 0x00110000b118783b */ /* 0x000fec0000004200 */
[----:B------:R-:W-:Y:S01]  /*110c0*/  MUFU.EX2 R156, R156 ;  /* 0x0000009c009c7308 */ /* 0x000fe20000000800 */
[C---:B------:R-:W-:Y:S01]  /*110d0*/  HMMA.16816.F32.BF16 R72, R12.reuse, R18, R72 ;  /* 0x000000120c48723c */ /* 0x040fe20000041848 */
[----:B------:R-:W2:Y:S07]  /*110e0*/  LDSM.16.MT88.4 R16, [R183+0x1100] ;  /* 0x00110000b710783b */ /* 0x000eae0000004200 */
[C---:B------:R-:W-:Y:S01]  /*110f0*/  HMMA.16816.F32.BF16 R76, R12.reuse, R128, R76 ;  /* 0x000000800c4c723c */ /* 0x040fe2000004184c */
[----:B------:R-:W-:Y:S01]  /*11100*/  LDSM.16.MT88.4 R32, [R176+0x1900] ;  /* 0x00190000b020783b */ /* 0x000fe20000004200 */
[----:B------:R-:W5:Y:S06]  /*11110*/  MUFU.EX2 R157, R157 ;  /* 0x0000009d009d7308 */ /* 0x000f6c0000000800 */
[C---:B------:R-:W-:Y:S01]  /*11120*/  HMMA.16816.F32.BF16 R80, R12.reuse, R130, R80 ;  /* 0x000000820c50723c */ /* 0x040fe20000041850 */
[----:B------:R-:W2:Y:S03]  /*11130*/  LDSM.16.MT88.4 R128, [R176+0x1100] ;  /* 0x00110000b080783b */ /* 0x000ea60000004200 */
[----:B------:R-:W-:Y:S04]  /*11140*/  MUFU.EX2 R158, R158 ;  /* 0x0000009e009e7308 */ /* 0x000fe80000000800 */
[C---:B------:R-:W-:Y:S06]  /*11150*/  HMMA.16816.F32.BF16 R84, R12.reuse, R136, R84 ;  /* 0x000000880c54723c */ /* 0x040fec0000041854 */
[----:B------:R-:W2:Y:S02]  /*11160*/  MUFU.EX2 R159, R159 ;  /* 0x0000009f009f7308 */ /* 0x000ea40000000800 */
[C---:B------:R-:W-:Y:S01]  /*11170*/  HMMA.16816.F32.BF16 R88, R12.reuse, R138, R88 ;  /* 0x0000008a0c58723c */ /* 0x040fe20000041858 */
[----:B------:R-:W2:Y:S07]  /*11180*/  LDSM.16.MT88.4 R136, [R183+0x3100] ;  /* 0x00310000b788783b */ /* 0x000eae0000004200 */
[C---:B-1----:R-:W-:Y:S01]  /*11190*/  HMMA.16816.F32.BF16 R92, R12.reuse, R124, R92 ;  /* 0x0000007c0c5c723c */ /* 0x042fe2000004185c */
[----:B------:R-:W1:Y:S07]  /*111a0*/  MUFU.EX2 R167, R167 ;  /* 0x000000a700a77308 */ /* 0x000e6e0000000800 */
[----:B------:R-:W-:Y:S01]  /*111b0*/  HMMA.16816.F32.BF16 R96, R12, R126, R96 ;  /* 0x0000007e0c60723c */ /* 0x000fe20000041860 */
[----:B------:R-:W-:Y:S02]  /*111c0*/  LDSM.16.MT88.4 R124, [R177+0x5100] ;  /* 0x00510000b17c783b */ /* 0x000fe40000004200 */
[----:B------:R-:W1:Y:S04]  /*111d0*/  MUFU.EX2 R240, R165 ;  /* 0x000000a500f07308 */ /* 0x000e680000000800 */
[----:B---3--:R-:W-:Y:S01]  /*111e0*/  F2FP.BF16.PACK_AB R12, R153, R152 ;  /* 0x00000098990c723e */ /* 0x008fe200000010ff */
[----:B------:R-:W-:Y:S01]  /*111f0*/  FADD.FTZ R152, R152, R171 ;  /* 0x000000ab98987221 */ /* 0x000fe20000010000 */
[----:B----4-:R-:W-:Y:S03]  /*11200*/  F2FP.BF16.PACK_AB R14, R155, R154 ;  /* 0x0000009a9b0e723e */ /* 0x010fe600000010ff */
[----:B-----5:R-:W-:Y:S01]  /*11210*/  F2FP.BF16.PACK_AB R13, R157, R156 ;  /* 0x0000009c9d0d723e */ /* 0x020fe200000010ff */
[----:B------:R-:W-:Y:S01]  /*11220*/  FADD.FTZ R153, R153, R152 ;  /* 0x0000009899997221 */ /* 0x000fe20000010000 */
[----:B--2---:R-:W-:Y:S03]  /*11230*/  F2FP.BF16.PACK_AB R15, R159, R158 ;  /* 0x0000009e9f0f723e */ /* 0x004fe600000010ff */
[----:B------:R-:W-:Y:S04]  /*11240*/  FADD.FTZ R154, R154, R153 ;  /* 0x000000999a9a7221 */ /* 0x000fe80000010000 */
[C---:B------:R-:W-:Y:S03]  /*11250*/  HMMA.16816.F32.BF16 R4, R12.reuse, R16, R4 ;  /* 0x000000100c04723c */ /* 0x040fe60000041804 */
[----:B------:R-:W-:Y:S05]  /*11260*/  FADD.FTZ R155, R155, R154 ;  /* 0x0000009a9b9b7221 */ /* 0x000fea0000010000 */
        /* <DEDUP_REMOVED lines=8> */
[C---:B------:R-:W-:Y:S08]  /*112f0*/  HMMA.16816.F32.BF16 R116, R12.reuse, R128, R116 ;  /* 0x000000800c74723c */ /* 0x040ff00000041874 */
[C---:B------:R-:W-:Y:S08]  /*11300*/  HMMA.16816.F32.BF16 R120, R12.reuse, R130, R120 ;  /* 0x000000820c78723c */ /* 0x040ff00000041878 */
        /* <DEDUP_REMOVED lines=18> */
[C---:B------:R-:W-:Y:S08]  /*11430*/  HMMA.16816.F32.BF16 R84, R12.reuse, R124, R84 ;  /* 0x0000007c0c54723c */ /* 0x040ff00000041854 */
[C---:B------:R-:W-:Y:S08]  /*11440*/  HMMA.16816.F32.BF16 R88, R12.reuse, R126, R88 ;  /* 0x0000007e0c58723c */ /* 0x040ff00000041858 */
[C---:B--2---:R-:W-:Y:S08]  /*11450*/  HMMA.16816.F32.BF16 R92, R12.reuse, R16, R92 ;  /* 0x000000100c5c723c */ /* 0x044ff0000004185c */
[----:B------:R-:W-:Y:S01]  /*11460*/  HMMA.16816.F32.BF16 R96, R12, R18, R96 ;  /* 0x000000120c60723c */ /* 0x000fe20000041860 */
[----:B------:R-:W2:Y:S06]  /*11470*/  LDSM.16.MT88.4 R16, [R177+0x3900] ;  /* 0x00390000b110783b */ /* 0x000eac0000004200 */
[----:B------:R-:W-:Y:S01]  /*11480*/  F2FP.BF16.PACK_AB R12, R235, R234 ;  /* 0x000000eaeb0c723e */ /* 0x000fe200000010ff */
[----:B------:R-:W-:Y:S01]  /*11490*/  FADD.FTZ R234, R234, R155 ;  /* 0x0000009beaea7221 */ /* 0x000fe20000010000 */
[----:B-1----:R-:W-:Y:S03]  /*114a0*/  F2FP.BF16.PACK_AB R14, R167, R236 ;  /* 0x000000eca70e723e */ /* 0x002fe600000010ff */
[----:B------:R-:W-:Y:S01]  /*114b0*/  F2FP.BF16.PACK_AB R13, R238, R237 ;  /* 0x000000edee0d723e */ /* 0x000fe200000010ff */
[----:B------:R-:W-:Y:S01]  /*114c0*/  FADD.FTZ R235, R235, R234 ;  /* 0x000000eaebeb7221 */ /* 0x000fe20000010000 */
[----:B------:R-:W-:Y:S03]  /*114d0*/  F2FP.BF16.PACK_AB R15, R240, R239 ;  /* 0x000000eff00f723e */ /* 0x000fe600000010ff */
[----:B------:R-:W-:Y:S04]  /*114e0*/  FADD.FTZ R224, R236, R235 ;  /* 0x000000ebece07221 */ /* 0x000fe80000010000 */
[C---:B---3--:R-:W-:Y:S01]  /*114f0*/  HMMA.16816.F32.BF16 R128, R12.reuse, R20, R4 ;  /* 0x000000140c80723c */ /* 0x048fe20000041804 */
[----:B------:R-:W1:Y:S02]  /*11500*/  LDSM.16.MT88.4 R4, [R178+0x5900] ;  /* 0x00590000b204783b */ /* 0x000e640000004200 */
[----:B------:R-:W-:Y:S05]  /*11510*/  FADD.FTZ R224, R167, R224 ;  /* 0x000000e0a7e07221 */ /* 0x000fea0000010000 */
[C---:B------:R-:W-:Y:S01]  /*11520*/  HMMA.16816.F32.BF16 R124, R12.reuse, R22, R8 ;  /* 0x000000160c7c723c */ /* 0x040fe20000041808 */
[----:B------:R-:W3:Y:S07]  /*11530*/  LDSM.16.MT88.4 R8, [R177+0x5900] ;  /* 0x00590000b108783b */ /* 0x000eee0000004200 */
        /* <DEDUP_REMOVED lines=11> */
[C---:B------:R-:W-:Y:S01]  /*115f0*/  HMMA.16816.F32.BF16 R56, R12.reuse, R18, R56 ;  /* 0x000000120c38723c */ /* 0x040fe20000041838 */
[----:B------:R-:W2:Y:S07]  /*11600*/  LDSM.16.MT88.4 R16, [R176+0x5900] ;  /* 0x00590000b010783b */ /* 0x000eae0000004200 */
        /* <DEDUP_REMOVED lines=25> */
.L_x_2119:
[----:B------:R-:W-:-:S13]  /*117a0*/  ISETP.GE.AND P0, PT, R226, R195, PT ;  /* 0x000000c3e200720c */ /* 0x000fda0003f06270 */
[----:B------:R-:W-:Y:S05]  /*117b0*/  @!P0 BRA `(.L_x_2131) ;  /* 0x0000355000008947 */ /* 0x000fea0003800000 */
[C---:B------:R-:W-:Y:S01]  /*117c0*/  IADD3 R2, R204.reuse, 0x40, RZ ;  /* 0x00000040cc027810 */ /* 0x040fe20007ffe0ff */
[----:B------:R-:W-:Y:S01]  /*117d0*/  IMAD.MOV.U32 R3, RZ, RZ, R0 ;  /* 0x000000ffff037224 */ /* 0x000fe200078e0000 */
[----:B------:R-:W-:Y:S02]  /*117e0*/  ISETP.GE.AND P2, PT, R204, c[0x0][0x1d4], PT ;  /* 0x00007500cc007a0c */ /* 0x000fe40003f46270 */
[----:B------:R-:W-:Y:S01]  /*117f0*/  ISETP.GE.AND P3, PT, R2, c[0x0][0x1d4], PT ;  /* 0x0000750002007a0c */ /* 0x000fe20003f66270 */
[----:B------:R-:W-:Y:S02]  /*11800*/  IMAD.MOV.U32 R2, RZ, RZ, R132 ;  /* 0x000000ffff027224 */ /* 0x000fe400078e0084 */
.L_x_2149:
[----:B------:R-:W-:Y:S04]  /*11810*/  DEPBAR.LE SB0, 0x0 ;  /* 0x000080000000791a */ /* 0x000fe80000000000 */
[----:B------:R-:W-:Y:S01]  /*11820*/  WARPSYNC 0xffffffff ;  /* 0xffffffff00007948 */ /* 0x000fe20003800000 */
        /* <DEDUP_REMOVED lines=10> */
[----:B------:R1:W2:Y:S04]  /*118d0*/  LDSM.16.M88.4 R32, [R187+0xc100] ;  /* 0x00c10000bb20783b */ /* 0x0002a80000000200 */
[----:B------:R-:W-:Y:S01]  /*118e0*/  IADD3 R5, P0, R208, R238, RZ ;  /* 0x000000eed0057210 */ /* 0x000fe20007f1e0ff */
[----:B------:R1:W3:Y:S03]  /*118f0*/  LDSM.16.M88.4 R8, [R186+0x6100] ;  /* 0x00610000ba08783b */ /* 0x0002e60000000200 */
[----:B------:R-:W-:Y:S02]  /*11900*/  IADD3.X R238, R188, R239, R7, P0, !PT ;  /* 0x000000efbcee7210 */ /* 0x000fe400007fe407 */
[C---:B------:R-:W-:Y:S01]  /*11910*/  LEA R20, P0, R5.reuse, c[0x0][0x1f8], 0x1 ;  /* 0x00007e0005147a11 */ /* 0x040fe200078008ff */
[----:B------:R1:W4:Y:S03]  /*11920*/  LDSM.16.M88.4 R16, [R186+0x6900] ;  /* 0x00690000ba10783b */ /* 0x0003260000000200 */
[----:B------:R-:W-:Y:S01]  /*11930*/  LEA.HI.X R238, R5, c[0x0][0x1fc], R238, 0x1, P0 ;  /* 0x00007f0005ee7a11 */ /* 0x000fe200000f0cee */
[----:B------:R1:W1:Y:S04]  /*11940*/  LDSM.16.M88.4 R24, [R186+0x7100] ;  /* 0x00710000ba18783b */ /* 0x0002680000000200 */
        /* <DEDUP_REMOVED lines=8> */
.L_x_2202:
[C---:B--23--:R-:W-:Y:S01]  /*119d0*/  HMMA.16816.F32.BF16 R4, R32.reuse, R8, RZ ;  /* 0x000000082004723c */ /* 0x04cfe200000418ff */
[----:B------:R-:W2:Y:S01]  /*119e0*/  SHFL.IDX PT, R171, R20, RZ, 0x181f ;  /* 0x00181fff14ab7589 */ /* 0x000ea200000e0000 */
[----:B------:R-:W-:Y:S02]  /*119f0*/  BSSY B0, `(.L_x_2133) ;  /* 0x00000e9000007945 */ /* 0x000fe40003800000 */
[C---:B------:R-:W-:Y:S01]  /*11a00*/  IMAD.SHL.U32 R0, R204.reuse, 0x2, RZ ;  /* 0x00000002cc007824 */ /* 0x040fe200078e00ff */
[----:B------:R-:W-:Y:S01]  /*11a10*/  SHF.L.U64.HI R174, R204, 0x1, R207 ;  /* 0x00000001ccae7819 */ /* 0x000fe200000102cf */
[----:B------:R3:W5:Y:S01]  /*11a20*/  SHFL.IDX PT, R29, R20, 0x1, 0x181f ;  /* 0x00381f00141d7f89 */ /* 0x00076200000e0000 */
[C---:B------:R-:W-:Y:S01]  /*11a30*/  IMAD.SHL.U32 R172, R200.reuse, 0x2, RZ ;  /* 0x00000002c8ac7824 */ /* 0x040fe200078e00ff */
[C---:B------:R-:W-:Y:S01]  /*11a40*/  HMMA.16816.F32.BF16 R8, R32.reuse, R10, RZ ;  /* 0x0000000a2008723c */ /* 0x040fe200000418ff */
[----:B------:R-:W-:Y:S02]  /*11a50*/  SHF.L.U64.HI R173, R200, 0x1, R197 ;  /* 0x00000001c8ad7819 */ /* 0x000fe400000102c5 */
[----:B----4-:R-:W4:Y:S01]  /*11a60*/  SHFL.IDX PT, R238, R238, 0x1, 0x181f ;  /* 0x00381f00eeee7f89 */ /* 0x010f2200000e0000 */
[C---:B------:R-:W-:Y:S01]  /*11a70*/  IMAD.SHL.U32 R175, R199.reuse, 0x2, RZ ;  /* 0x00000002c7af7824 */ /* 0x040fe200078e00ff */
[----:B------:R-:W-:Y:S03]  /*11a80*/  SHF.L.U64.HI R225, R199, 0x1, R196 ;  /* 0x00000001c7e17819 */ /* 0x000fe600000102c4 */
[C---:B------:R-:W-:Y:S08]  /*11a90*/  HMMA.16816.F32.BF16 R12, R32.reuse, R16, RZ ;  /* 0x00000010200c723c */ /* 0x040ff000000418ff */
[C---:B------:R-:W-:Y:S08]  /*11aa0*/  HMMA.16816.F32.BF16 R16, R32.reuse, R18, RZ ;  /* 0x000000122010723c */ /* 0x040ff000000418ff */
[C---:B-1-3--:R-:W-:Y:S08]  /*11ab0*/  HMMA.16816.F32.BF16 R20, R32.reuse, R24, RZ ;  /* 0x000000182014723c */ /* 0x04aff000000418ff */
[C---:B------:R-:W-:Y:S01]  /*11ac0*/  HMMA.16816.F32.BF16 R24, R32.reuse, R26, RZ ;  /* 0x0000001a2018723c */ /* 0x040fe200000418ff */
[C---:B--2---:R-:W-:Y:S05]  /*11ad0*/  IADD3 R156, P0, R171.reuse, R0, RZ ;  /* 0x00000000ab9c7210 */ /* 0x044fea0007f1e0ff */
[C-C-:B------:R-:W-:Y:S01]  /*11ae0*/  IMAD.X R157, R240.reuse, 0x1, R174.reuse, P0 ;  /* 0x00000001f09d7824 */ /* 0x140fe200000e06ae */
[C---:B------:R-:W-:Y:S04]  /*11af0*/  IADD3 R168, P0, R171.reuse, R172, RZ ;  /* 0x000000acaba87210 */ /* 0x040fe80007f1e0ff */
[----:B------:R1:W-:Y:S01]  /*11b00*/  LDGSTS.E.BYPASS.LTC128B.128 [R222], [R156.64], !P2 ;  /* 0x000000009cde7fae */ /* 0x0003e2000d101d46 */
[C---:B------:R-:W-:Y:S01]  /*11b10*/  IMAD.X R169, R240.reuse, 0x1, R173, P0 ;  /* 0x00000001f0a97824 */ /* 0x040fe200000e06ad */
[-C--:B------:R-:W-:Y:S04]  /*11b20*/  IADD3 R170, P0, R171, R175.reuse, RZ ;  /* 0x000000afabaa7210 */ /* 0x080fe80007f1e0ff */
[----:B------:R2:W-:Y:S01]  /*11b30*/  LDGSTS.E.BYPASS.LTC128B.128 [R222+0x2000], [R168.64], !P3 ;  /* 0x02000000a8de7fae */ /* 0x0005e2000d901d46 */
[----:B------:R-:W-:Y:S01]  /*11b40*/  IMAD.X R171, R240, 0x1, R225, P0 ;  /* 0x00000001f0ab7824 */ /* 0x000fe200000e06e1 */
[C---:B-----5:R-:W-:Y:S04]  /*11b50*/  IADD3 R232, P0, R29.reuse, R0, RZ ;  /* 0x000000001de87210 */ /* 0x060fe80007f1e0ff */
[----:B------:R2:W-:Y:S01]  /*11b60*/  LDGSTS.E.BYPASS.LTC128B.128 [R222+0x4000], [R170.64], !P5 ;  /* 0x04000000aade7fae */ /* 0x0005e2000e901d46 */
[C---:B----4-:R-:W-:Y:S01]  /*11b70*/  IMAD.X R233, R238.reuse, 0x1, R174, P0 ;  /* 0x00000001eee97824 */ /* 0x050fe200000e06ae */
[C---:B------:R-:W-:Y:S04]  /*11b80*/  IADD3 R228, P0, R29.reuse, R172, RZ ;  /* 0x000000ac1de47210 */ /* 0x040fe80007f1e0ff */
[----:B------:R3:W-:Y:S01]  /*11b90*/  LDGSTS.E.BYPASS.LTC128B.128 [R222+0x1000], [R232.64], !P2 ;  /* 0x01000000e8de7fae */ /* 0x0007e2000d101d46 */
[C---:B------:R-:W-:Y:S01]  /*11ba0*/  IMAD.X R229, R238.reuse, 0x1, R173, P0 ;  /* 0x00000001eee57824 */ /* 0x040fe200000e06ad */
[----:B------:R-:W-:Y:S02]  /*11bb0*/  IADD3 R230, P0, R29, R175, RZ ;  /* 0x000000af1de67210 */ /* 0x000fe40007f1e0ff */
[C---:B------:R-:W-:Y:S02]  /*11bc0*/  HMMA.16816.F32.BF16 R28, R32.reuse, R132, RZ ;  /* 0x00000084201c723c */ /* 0x040fe400000418ff */
[----:B------:R3:W-:Y:S01]  /*11bd0*/  LDGSTS.E.BYPASS.LTC128B.128 [R222+0x3000], [R228.64], !P3 ;  /* 0x03000000e4de7fae */ /* 0x0007e2000d901d46 */
[----:B------:R-:W-:Y:S01]  /*11be0*/  IMAD.X R231, R238, 0x1, R225, P0 ;  /* 0x00000001eee77824 */ /* 0x000fe200000e06e1 */
[----:B------:R-:W-:Y:S04]  /*11bf0*/  ISETP.GT.AND P0, PT, R226, R195, PT ;  /* 0x000000c3e200720c */ /* 0x000fe80003f04270 */
[----:B------:R-:W-:Y:S01]  /*11c00*/  HMMA.16816.F32.BF16 R32, R32, R134, RZ ;  /* 0x000000862020723c */ /* 0x000fe200000418ff */
[----:B------:R3:W-:Y:S05]  /*11c10*/  LDGSTS.E.BYPASS.LTC128B.128 [R222+0x5000], [R230.64], !P5 ;  /* 0x05000000e6de7fae */ /* 0x0007ea000e901d46 */
[----:B-1----:R-:W-:Y:S02]  /*11c20*/  LDSM.16.M88.4 R156, [R181+0xc100] ;  /* 0x00c10000b59c783b */ /* 0x002fe40000000200 */
[C---:B------:R-:W-:Y:S03]  /*11c30*/  HMMA.16816.F32.BF16 R4, R136.reuse, R140, R4 ;  /* 0x0000008c8804723c */ /* 0x040fe60000041804 */
[----:B------:R-:W0:Y:S05]  /*11c40*/  LDGDEPBAR ;  /* 0x00000000000079af */ /* 0x000e2a0000000000 */
[C---:B------:R-:W-:Y:S01]  /*11c50*/  HMMA.16816.F32.BF16 R8, R136.reuse, R142, R8 ;  /* 0x0000008e8808723c */ /* 0x040fe20000041808 */
[----:B------:R-:W1:Y:S05]  /*11c60*/  LDSM.16.M88.4 R160, [R180+0x6100] ;  /* 0x00610000b4a0783b */ /* 0x000e6a0000000200 */
[----:B------:R-:W4:Y:S02]  /*11c70*/  LDSM.16.M88.4 R164, [R180+0x6900] ;  /* 0x00690000b4a4783b */ /* 0x000f240000000200 */
[C---:B------:R-:W-:Y:S03]  /*11c80*/  HMMA.16816.F32.BF16 R12, R136.reuse, R144, R12 ;  /* 0x00000090880c723c */ /* 0x040fe6000004180c */
[----:B------:R-:W5:Y:S05]  /*11c90*/  LDSM.16.M88.4 R132, [R180+0x7100] ;  /* 0x00710000b484783b */ /* 0x000f6a0000000200 */
[C---:B------:R-:W-:Y:S01]  /*11ca0*/  HMMA.16816.F32.BF16 R16, R136.reuse, R146, R16 ;  /* 0x000000928810723c */ /* 0x040fe20000041810 */
[----:B--2---:R-:W2:Y:S05]  /*11cb0*/  LDSM.16.M88.4 R168, [R180+0x7900] ;  /* 0x00790000b4a8783b */ /* 0x004eaa0000000200 */
[----:B------:R-:W-:Y:S02]  /*11cc0*/  LDSM.16.M88.4 R140, [R179+0xc100] ;  /* 0x00c10000b38c783b */ /* 0x000fe40000000200 */
[C---:B------:R-:W-:Y:S03]  /*11cd0*/  HMMA.16816.F32.BF16 R20, R136.reuse, R148, R20 ;  /* 0x000000948814723c */ /* 0x040fe60000041814 */
[----:B------:R-:W2:Y:S05]  /*11ce0*/  LDSM.16.M88.4 R144, [R184] ;  /* 0x00000000b890783b */ /* 0x000eaa0000000200 */
[C---:B------:R-:W-:Y:S01]  /*11cf0*/  HMMA.16816.F32.BF16 R24, R136.reuse, R150, R24 ;  /* 0x000000968818723c */ /* 0x040fe20000041818 */
[----:B------:R-:W2:Y:S07]  /*11d00*/  LDSM.16.M88.4 R148, [R184+0x800] ;  /* 0x00080000b894783b */ /* 0x000eae0000000200 */
[C---:B------:R-:W-:Y:S08]  /*11d10*/  HMMA.16816.F32.BF16 R28, R136.reuse, R152, R28 ;  /* 0x00000098881c723c */ /* 0x040ff0000004181c */
[----:B------:R-:W-:Y:S01]  /*11d20*/  HMMA.16816.F32.BF16 R32, R136, R154, R32 ;  /* 0x0000009a8820723c */ /* 0x000fe20000041820 */
[----:B------:R-:W2:Y:S05]  /*11d30*/  LDSM.16.M88.4 R136, [R184+0x1000] ;  /* 0x00100000b888783b */ /* 0x000eaa0000000200 */
[----:B------:R-:W2:Y:S02]  /*11d40*/  LDSM.16.M88.4 R152, [R184+0x1800] ;  /* 0x00180000b898783b */ /* 0x000ea40000000200 */
        /* <DEDUP_REMOVED lines=11> */
[----:B------:R-:W2:Y:S05]  /*11e00*/  LDSM.16.M88.4 R156, [R186+0x9100] ;  /* 0x00910000ba9c783b */ /* 0x000eaa0000000200 */
[----:B------:R-:W4:Y:S02]  /*11e10*/  LDSM.16.M88.4 R168, [R186+0x9900] ;  /* 0x00990000baa8783b */ /* 0x000f240000000200 */
        /* <DEDUP_REMOVED lines=8> */
[----:B------:R-:W5:Y:S07]  /*11ea0*/  LDSM.16.M88.4 R136, [R182+0x10100] ;  /* 0x01010000b688783b */ /* 0x000f6e0000000200 */
[C---:B------:R-:W-:Y:S08]  /*11eb0*/  HMMA.16816.F32.BF16 R28, R140.reuse, R152, R28 ;  /* 0x000000988c1c723c */ /* 0x040ff0000004181c */
[----:B------:R-:W-:Y:S01]  /*11ec0*/  HMMA.16816.F32.BF16 R32, R140, R154, R32 ;  /* 0x0000009a8c20723c */ /* 0x000fe20000041820 */
[----:B------:R-:W3:Y:S05]  /*11ed0*/  LDSM.16.M88.4 R140, [R185+0x3000] ;  /* 0x00300000b98c783b */ /* 0x000eea0000000200 */
[----:B------:R-:W3:Y:S02]  /*11ee0*/  LDSM.16.M88.4 R152, [R185+0x3800] ;  /* 0x00380000b998783b */ /* 0x000ee40000000200 */
        /* <DEDUP_REMOVED lines=11> */
[----:B------:R-:W2:Y:S05]  /*11fa0*/  LDSM.16.M88.4 R132, [R180+0x9100] ;  /* 0x00910000b484783b */ /* 0x000eaa0000000200 */
[----:B------:R-:W4:Y:S02]  /*11fb0*/  LDSM.16.M88.4 R168, [R180+0x9900] ;  /* 0x00990000b4a8783b */ /* 0x000f240000000200 */
        /* <DEDUP_REMOVED lines=11> */
[----:B------:R-:W5:Y:S05]  /*12070*/  LDSM.16.M88.4 R136, [R184+0x3000] ;  /* 0x00300000b888783b */ /* 0x000f6a0000000200 */
        /* <DEDUP_REMOVED lines=103> */
.L_x_2203:
        /* <DEDUP_REMOVED lines=13> */
.L_x_2204:
[----:B-1----:R-:W-:Y:S05]  /*127c0*/  IADD3 R134, P0, R240, R0, RZ ;  /* 0x00000000f0867210 */ /* 0x002fea0007f1e0ff */
[----:B------:R-:W-:Y:S01]  /*127d0*/  IMAD.X R135, R132, 0x1, R174, P0 ;  /* 0x0000000184877824 */ /* 0x000fe200000e06ae */
        /* <DEDUP_REMOVED lines=10> */
.L_x_2134:
[----:B------:R-:W-:Y:S05]  /*12880*/  BSYNC B0 ;  /* 0x0000000000007941 */ /* 0x000fea0003800000 */
.L_x_2133:
[----:B------:R-:W-:Y:S01]  /*12890*/  ISETP.NE.AND P0, PT, R223, c[0x0][0x2c4], PT ;  /* 0x0000b100df007a0c */ /* 0x000fe20003f05270 */
[----:B------:R-:W2:Y:S01]  /*128a0*/  LDL R238, [R1+0x4] ;  /* 0x0000040001ee7983 */ /* 0x000ea20000100800 */
[----:B------:R-:W-:Y:S04]  /*128b0*/  IMAD.SHL.U32 R157, R226, 0x40, RZ ;  /* 0x00000040e29d7824 */ /* 0x000fe800078e00ff */
[----:B------:R-:W0:Y:S01]  /*128c0*/  LDGDEPBAR ;  /* 0x00000000000079af */ /* 0x000e220000000000 */
[----:B-1----:R-:W-:Y:S04]  /*128d0*/  IADD3 R135, -R220, 0x1, -R157 ;  /* 0x00000001dc877810 */ /* 0x002fe80007ffe99d */
        /* <DEDUP_REMOVED lines=9> */
.L_x_2205:
        /* <DEDUP_REMOVED lines=9> */
[----:B----4-:R-:W-:Y:S05]  /*12a00*/  IMAD.MOV.U32 R133, RZ, RZ, 0x1 ;  /* 0x00000001ff857424 */ /* 0x010fea00078e00ff */
[----:B------:R-:W-:Y:S11]  /*12a10*/  ISETP.NE.AND P0, PT, R133, c[0x0][0x32c], PT ;  /* 0x0000cb0085007a0c */ /* 0x000ff60003f05270 */
[----:B------:R-:W-:Y:S02]  /*12a20*/  @!UPT UIADD3 URZ, URZ, URZ, URZ ;  /* 0x0000003f3f3ff290 */ /* 0x000fe4000fffe03f */
[----:B------:R-:W-:Y:S05]  /*12a30*/  @P0 IMAD.HI.U32 R133, R240, c[0x0][0x330], RZ ;  /* 0x0000cc00f0850a27 */ /* 0x000fea00078e00ff */
[----:B------:R-:W-:Y:S04]  /*12a40*/  @P0 SHF.R.U32.HI R240, RZ, c[0x0][0x334], R133 ;  /* 0x0000cd00fff00a19 */ /* 0x000fe80000011685 */
[----:B------:R-:W-:Y:S01]  /*12a50*/  LOP3.LUT R240, RZ, R240, RZ, 0x33, !PT ;  /* 0x000000f0fff07212 */ /* 0x000fe200078e33ff */
[----:B------:R-:W-:-:S05]  /*12a60*/  BRA `(.L_x_2141) ;  /* 0x0000005000007947 */ /* 0x000fca0003800000 */
.L_x_2140:
[----:B----4-:R-:W-:Y:S04]  /*12a70*/  MOV R133, 0x1 ;  /* 0x0000000100857802 */ /* 0x010fe80000000f00 */
[----:B------:R-:W-:Y:S11]  /*12a80*/  ISETP.NE.AND P0, PT, R133, c[0x0][0x32c], PT ;  /* 0x0000cb0085007a0c */ /* 0x000ff60003f05270 */
[----:B------:R-:W-:Y:S02]  /*12a90*/  @!UPT UIADD3 URZ, URZ, URZ, URZ ;  /* 0x0000003f3f3ff290 */ /* 0x000fe4000fffe03f */
[----:B------:R-:W-:Y:S05]  /*12aa0*/  @P0 IMAD.HI.U32 R133, R240, c[0x0][0x330], RZ ;  /* 0x0000cc00f0850a27 */ /* 0x000fea00078e00ff */
[----:B------:R-:W-:Y:S02]  /*12ab0*/  @P0 SHF.R.U32.HI R240, RZ, c[0x0][0x334], R133 ;  /* 0x0000cd00fff00a19 */ /* 0x000fe40000011685 */
.L_x_2141:
[----:B------:R-:W-:Y:S05]  /*12ac0*/  BSYNC B0 ;  /* 0x0000000000007941 */ /* 0x000fea0003800000 */
.L_x_2139:
[----:B------:R-:W-:Y:S04]  /*12ad0*/  IMAD R137, R240, c[0x0][0x32c], -R157 ;  /* 0x0000cb00f0897a24 */ /* 0x000fe800078e0a9d */
[----:B------:R-:W-:Y:S05]  /*12ae0*/  IMAD.IADD R137, R137, 0x1, -R220 ;  /* 0x0000000189897824 */ /* 0x000fea00078e0adc */
[----:B------:R-:W-:Y:S02]  /*12af0*/  IADD3 R133, R137, c[0x0][0x32c], RZ ;  /* 0x0000cb0089857a10 */ /* 0x000fe40007ffe0ff */
[----:B------:R-:W-:Y:S02]  /*12b00*/  IMNMX R0, R0, R137, !PT ;  /* 0x0000008900007217 */ /* 0x000fe40007800200 */
[----:B------:R-:W-:Y:S02]  /*12b10*/  IMNMX R132, R132, R133, PT ;  /* 0x0000008584847217 */ /* 0x000fe40003800200 */
.L_x_2138:
        /* <DEDUP_REMOVED lines=9> */
[----:B----4-:R-:W-:Y:S02]  /*12bb0*/  FSEL R141, R8, -INF , !P0 ;  /* 0xff800000088d7808 */ /* 0x010fe40004000000 */
        /* <DEDUP_REMOVED lines=41> */
.L_x_2206:
        /* <DEDUP_REMOVED lines=16> */
.L_x_2145:
[----:B------:R-:W-:Y:S04]  /*12f50*/  MOV R0, 0x1 ;  /* 0x0000000100007802 */ /* 0x000fe80000000f00 */
[----:B------:R-:W-:Y:S11]  /*12f60*/  ISETP.NE.AND P0, PT, R0, c[0x0][0x32c], PT ;  /* 0x0000cb0000007a0c */ /* 0x000ff60003f05270 */
[----:B------:R-:W-:Y:S02]  /*12f70*/  @!UPT UIADD3 URZ, URZ, URZ, URZ ;  /* 0x0000003f3f3ff290 */ /* 0x000fe4000fffe03f */
[----:B------:R-:W-:Y:S05]  /*12f80*/  @P0 IMAD.HI.U32 R0, R240, c[0x0][0x330], RZ ;  /* 0x0000cc00f0000a27 */ /* 0x000fea00078e00ff */
[----:B------:R-:W-:Y:S02]  /*12f90*/  @P0 SHF.R.U32.HI R240, RZ, c[0x0][0x334], R0 ;  /* 0x0000cd00fff00a19 */ /* 0x000fe40000011600 */
.L_x_2146:
[----:B------:R-:W-:Y:S05]  /*12fa0*/  BSYNC B0 ;  /* 0x0000000000007941 */ /* 0x000fea0003800000 */
.L_x_2144:
[----:B------:R-:W-:Y:S04]  /*12fb0*/  IMAD R157, R240, c[0x0][0x32c], -R157 ;  /* 0x0000cb00f09d7a24 */ /* 0x000fe800078e0a9d */
[----:B------:R-:W-:Y:S05]  /*12fc0*/  IMAD.IADD R8, R157, 0x1, -R220 ;  /* 0x000000019d087824 */ /* 0x000fea00078e0adc */
[----:B------:R-:W-:Y:S02]  /*12fd0*/  IADD3 R0, R8, c[0x0][0x32c], RZ ;  /* 0x0000cb0008007a10 */ /* 0x000fe40007ffe0ff */
[----:B------:R-:W-:Y:S02]  /*12fe0*/  IMNMX R135, R135, R8, !PT ;  /* 0x0000000887877217 */ /* 0x000fe40007800200 */
[----:B------:R-:W-:Y:S02]  /*12ff0*/  IMNMX R151, R151, R0, PT ;  /* 0x0000000097977217 */ /* 0x000fe40003800200 */
.L_x_2143:
        /* <DEDUP_REMOVED lines=82> */
.L_x_2207:
[----:B---34-:R-:W-:Y:S01]  /*13520*/  FMNMX.FTZ R135, R135, R154, !PT ;  /* 0x0000009a87877209 */ /* 0x018fe20007810000 */
[----:B------:R-:W-:-:S05]  /*13530*/  BRA.DIV ~URZ, `(.L_x_2148) ;  /* 0x00005d127f007947 */ /* 0x000fca000b800000 */
[----:B------:R-:W-:Y:S04]  /*13540*/  SHFL.BFLY PT, R12, R7, 0x2, 0x1f ;  /* 0x0c401f00070c7f89 */ /* 0x000fe800000e0000 */
[----:B------:R-:W3:Y:S02]  /*13550*/  SHFL.BFLY PT, R0, R135, 0x1, 0x1f ;  /* 0x0c201f0087007f89 */ /* 0x000ee400000e0000 */
[----:B---3--:R-:W-:Y:S02]  /*13560*/  FMNMX.FTZ R0, R135, R0, !PT ;  /* 0x0000000087007209 */ /* 0x008fe40007810000 */
[----:B------:R-:W-:Y:S05]  /*13570*/  FMNMX.FTZ R5, R7, R12, !PT ;  /* 0x0000000c07057209 */ /* 0x000fea0007810000 */
[----:B------:R3:W4:Y:S02]  /*13580*/  SHFL.BFLY PT, R12, R5, 0x1, 0x1f ;  /* 0x0c201f00050c7f89 */ /* 0x00072400000e0000 */
.L_x_2208:
[C---:B------:R-:W-:Y:S01]  /*13590*/  FMUL.FTZ R154, R0.reuse, c[0x0][0x2d0] ;  /* 0x0000b400009a7a20 */ /* 0x040fe20000410000 */
[----:B------:R-:W-:Y:S01]  /*135a0*/  FSETP.NEU.FTZ.AND P0, PT, R0, -INF , PT ;  /* 0xff8000000000780b */ /* 0x000fe20003f1d000 */
[----:B------:R-:W-:Y:S01]  /*135b0*/  WARPSYNC 0xffffffff ;  /* 0xffffffff00007948 */ /* 0x000fe20003800000 */
[----:B----4-:R-:W-:Y:S01]  /*135c0*/  FMNMX.FTZ R12, R12, R5, !PT ;  /* 0x000000050c0c7209 */ /* 0x010fe20007810000 */
[----:B------:R-:W4:Y:S01]  /*135d0*/  LDSM.16.MT88.4 R20, [R183+0x100] ;  /* 0x00010000b714783b */ /* 0x000f220000004200 */
[----:B------:R-:W-:Y:S05]  /*135e0*/  FSEL R154, R154, RZ, P0 ;  /* 0x000000ff9a9a7208 */ /* 0x000fea0000000000 */
[--C-:B------:R-:W-:Y:S01]  /*135f0*/  FFMA.FTZ R15, R4, c[0x0][0x2d0], -R154.reuse ;  /* 0x0000b400040f7a23 */ /* 0x100fe2000001089a */
[----:B------:R-:W-:Y:S01]  /*13600*/  FSEL R4, R0, RZ, P0 ;  /* 0x000000ff00047208 */ /* 0x000fe20000000000 */
[--C-:B------:R-:W-:Y:S01]  /*13610*/  FFMA.FTZ R13, R141, c[0x0][0x2d0], -R154.reuse ;  /* 0x0000b4008d0d7a23 */ /* 0x100fe2000001089a */
[C---:B------:R-:W-:Y:S01]  /*13620*/  FSETP.NEU.FTZ.AND P0, PT, R12.reuse, -INF , PT ;  /* 0xff8000000c00780b */ /* 0x040fe20003f1d000 */
[----:B------:R-:W-:Y:S01]  /*13630*/  FMUL.FTZ R141, R12, c[0x0][0x2d0] ;  /* 0x0000b4000c8d7a20 */ /* 0x000fe20000410000 */
[----:B------:R-:W5:Y:S01]  /*13640*/  LDSM.16.MT88.4 R24, [R178+0x100] ;  /* 0x00010000b218783b */ /* 0x000f620000004200 */
[----:B------:R-:W-:Y:S01]  /*13650*/  FADD.FTZ R4, -R4, R3 ;  /* 0x0000000304047221 */ /* 0x000fe20000010100 */
[----:B---3--:R-:W-:Y:S01]  /*13660*/  FSEL R5, R12, RZ, P0 ;  /* 0x000000ff0c057208 */ /* 0x008fe20000000000 */
[--C-:B------:R-:W-:Y:S01]  /*13670*/  FFMA.FTZ R14, R149, c[0x0][0x2d0], -R154.reuse ;  /* 0x0000b400950e7a23 */ /* 0x100fe2000001089a */
[----:B------:R-:W-:Y:S01]  /*13680*/  FSEL R141, R141, RZ, P0 ;  /* 0x000000ff8d8d7208 */ /* 0x000fe20000000000 */
[----:B------:R-:W-:Y:S01]  /*13690*/  FFMA.FTZ R148, R9, c[0x0][0x2d0], -R154 ;  /* 0x0000b40009947a23 */ /* 0x000fe2000001089a */
[----:B------:R-:W-:Y:S01]  /*136a0*/  MUFU.EX2 R15, R15 ;  /* 0x0000000f000f7308 */ /* 0x000fe20000000800 */
[----:B------:R-:W-:Y:S01]  /*136b0*/  FADD.FTZ R5, -R5, R2 ;  /* 0x0000000205057221 */ /* 0x000fe20000010100 */
[----:B------:R-:W3:Y:S01]  /*136c0*/  LDSM.16.MT88.4 R28, [R177+0x100] ;  /* 0x00010000b11c783b */ /* 0x000ee20000004200 */
[----:B------:R-:W-:Y:S01]  /*136d0*/  FMUL.FTZ R3, R4, c[0x0][0x2d0] ;  /* 0x0000b40004037a20 */ /* 0x000fe20000410000 */
[----:B------:R-:W-:Y:S01]  /*136e0*/  ISETP.GT.AND P0, PT, R226, R195, PT ;  /* 0x000000c3e200720c */ /* 0x000fe20003f04270 */
[--C-:B------:R-:W-:Y:S02]  /*136f0*/  FFMA.FTZ R151, R16, c[0x0][0x2d0], -R141.reuse ;  /* 0x0000b40010977a23 */ /* 0x100fe4000001088d */
[--C-:B------:R-:W-:Y:S02]  /*13700*/  FFMA.FTZ R150, R8, c[0x0][0x2d0], -R141.reuse ;  /* 0x0000b40008967a23 */ /* 0x100fe4000001088d */
[--C-:B------:R-:W-:Y:S01]  /*13710*/  FFMA.FTZ R149, R10, c[0x0][0x2d0], -R141.reuse ;  /* 0x0000b4000a957a23 */ /* 0x100fe2000001088d */
[----:B------:R-:W1:Y:S01]  /*13720*/  MUFU.EX2 R3, R3 ;  /* 0x0000000300037308 */ /* 0x000e620000000800 */
[--C-:B------:R-:W-:Y:S02]  /*13730*/  FFMA.FTZ R152, R6, c[0x0][0x2d0], -R141.reuse ;  /* 0x0000b40006987a23 */ /* 0x100fe4000001088d */
[----:B------:R-:W-:Y:S02]  /*13740*/  FMUL.FTZ R2, R5, c[0x0][0x2d0] ;  /* 0x0000b40005027a20 */ /* 0x000fe40000410000 */
[--C-:B------:R-:W-:Y:S02]  /*13750*/  FFMA.FTZ R156, R139, c[0x0][0x2d0], -R154.reuse ;  /* 0x0000b4008b9c7a23 */ /* 0x100fe4000001089a */
[--C-:B------:R-:W-:Y:S02]  /*13760*/  FFMA.FTZ R157, R137, c[0x0][0x2d0], -R154.reuse ;  /* 0x0000b400899d7a23 */ /* 0x100fe4000001089a */
[--C-:B------:R-:W-:Y:S01]  /*13770*/  FFMA.FTZ R158, R133, c[0x0][0x2d0], -R154.reuse ;  /* 0x0000b400859e7a23 */ /* 0x100fe2000001089a */
        /* <DEDUP_REMOVED lines=8> */
[--C-:B------:R-:W-:Y:S02]  /*13800*/  FFMA.FTZ R173, R146, c[0x0][0x2d0], -R141.reuse ;  /* 0x0000b40092ad7a23 */ /* 0x100fe4000001088d */
[--C-:B------:R-:W-:Y:S02]  /*13810*/  FFMA.FTZ R228, R144, c[0x0][0x2d0], -R141.reuse ;  /* 0x0000b40090e47a23 */ /* 0x100fe4000001088d */
[--C-:B------:R-:W-:Y:S02]  /*13820*/  FFMA.FTZ R175, R142, c[0x0][0x2d0], -R141.reuse ;  /* 0x0000b4008eaf7a23 */ /* 0x100fe4000001088d */
[--C-:B------:R-:W-:Y:S01]  /*13830*/  FFMA.FTZ R155, R155, c[0x0][0x2d0], -R154.reuse ;  /* 0x0000b4009b9b7a23 */ /* 0x100fe2000001089a */
[----:B------:R-:W-:Y:S01]  /*13840*/  LDSM.16.MT88.4 R132, [R178+0x2900] ;  /* 0x00290000b284783b */ /* 0x000fe20000004200 */
        /* <DEDUP_REMOVED lines=12> */
[----:B------:R-:W-:Y:S01]  /*13910*/  MUFU.EX2 R151, R151 ;  /* 0x0000009700977308 */ /* 0x000fe20000000800 */
[----:B------:R-:W-:Y:S01]  /*13920*/  LDSM.16.MT88.4 R144, [R183+0x5900] ;  /* 0x00590000b790783b */ /* 0x000fe20000004200 */
[----:B------:R-:W-:Y:S02]  /*13930*/  FFMA.FTZ R141, R140, c[0x0][0x2d0], -R141 ;  /* 0x0000b4008c8d7a23 */ /* 0x000fe4000001088d */
[--C-:B------:R-:W-:Y:S02]  /*13940*/  FFMA.FTZ R153, R153, c[0x0][0x2d0], -R154.reuse ;  /* 0x0000b40099997a23 */ /* 0x100fe4000001089a */
[----:B------:R-:W-:Y:S04]  /*13950*/  FFMA.FTZ R154, R143, c[0x0][0x2d0], -R154 ;  /* 0x0000b4008f9a7a23 */ /* 0x000fe8000001089a */
[----:B------:R-:W1:Y:S10]  /*13960*/  MUFU.EX2 R150, R150 ;  /* 0x0000009600967308 */ /* 0x000e740000000800 */
[----:B------:R-:W-:Y:S10]  /*13970*/  MUFU.EX2 R149, R149 ;  /* 0x0000009500957308 */ /* 0x000ff40000000800 */
[----:B------:R-:W1:Y:S10]  /*13980*/  MUFU.EX2 R152, R152 ;  /* 0x0000009800987308 */ /* 0x000e740000000800 */
[----:B------:R-:W-:Y:S10]  /*13990*/  MUFU.EX2 R171, R154 ;  /* 0x0000009a00ab7308 */ /* 0x000ff40000000800 */
[----:B------:R1:W-:Y:S10]  /*139a0*/  MUFU.EX2 R154, R141 ;  /* 0x0000008d009a7308 */ /* 0x0003f40000000800 */
[----:B------:R-:W-:Y:S10]  /*139b0*/  MUFU.EX2 R155, R155 ;  /* 0x0000009b009b7308 */ /* 0x000ff40000000800 */
[----:B------:R-:W2:Y:S01]  /*139c0*/  MUFU.EX2 R156, R156 ;  /* 0x0000009c009c7308 */ /* 0x000ea20000000800 */
[----:B-1----:R-:W-:Y:S09]  /*139d0*/  LDSM.16.MT88.4 R140, [R176+0x3900] ;  /* 0x00390000b08c783b */ /* 0x002ff20000004200 */
        /* <DEDUP_REMOVED lines=10> */
[----:B------:R-:W1:Y:S10]  /*13a80*/  MUFU.EX2 R163, R163 ;  /* 0x000000a300a37308 */ /* 0x000e740000000800 */
[----:B------:R-:W1:Y:S10]  /*13a90*/  MUFU.EX2 R168, R168 ;  /* 0x000000a800a87308 */ /* 0x000e740000000800 */
[----:B------:R-:W1:Y:S10]  /*13aa0*/  MUFU.EX2 R166, R166 ;  /* 0x000000a600a67308 */ /* 0x000e740000000800 */
[----:B------:R-:W1:Y:S10]  /*13ab0*/  MUFU.EX2 R167, R167 ;  /* 0x000000a700a77308 */ /* 0x000e740000000800 */
[----:B------:R-:W-:Y:S10]  /*13ac0*/  MUFU.EX2 R153, R153 ;  /* 0x0000009900997308 */ /* 0x000ff40000000800 */
[----:B------:R-:W1:Y:S10]  /*13ad0*/  MUFU.EX2 R164, R164 ;  /* 0x000000a400a47308 */ /* 0x000e740000000800 */
[----:B------:R-:W1:Y:S10]  /*13ae0*/  MUFU.EX2 R170, R170 ;  /* 0x000000aa00aa7308 */ /* 0x000e740000000800 */
[----:B------:R-:W-:Y:S10]  /*13af0*/  MUFU.EX2 R173, R173 ;  /* 0x000000ad00ad7308 */ /* 0x000ff40000000800 */
[----:B------:R-:W1:Y:S10]  /*13b00*/  MUFU.EX2 R228, R228 ;  /* 0x000000e400e47308 */ /* 0x000e740000000800 */
[----:B------:R-:W1:Y:S01]  /*13b10*/  MUFU.EX2 R175, R175 ;  /* 0x000000af00af7308 */ /* 0x000e620000000800 */
[C---:B------:R-:W-:Y:S01]  /*13b20*/  FMUL.FTZ R4, R3.reuse, R128 ;  /* 0x0000008003047220 */ /* 0x040fe20000410000 */
[----:B--2---:R-:W-:Y:S01]  /*13b30*/  F2FP.BF16.PACK_AB R16, R14, R15 ;  /* 0x0000000f0e10723e */ /* 0x004fe200000010ff */
[C---:B------:R-:W-:Y:S01]  /*13b40*/  FMUL.FTZ R5, R3.reuse, R129 ;  /* 0x0000008103057220 */ /* 0x040fe20000410000 */
[----:B------:R-:W-:Y:S01]  /*13b50*/  F2FP.BF16.PACK_AB R18, R148, R13 ;  /* 0x0000000d9412723e */ /* 0x000fe200000010ff */
[----:B------:R-:W-:Y:S01]  /*13b60*/  FMUL.FTZ R6, R2, R130 ;  /* 0x0000008202067220 */ /* 0x000fe20000410000 */
[----:B------:R-:W-:Y:S01]  /*13b70*/  F2FP.BF16.PACK_AB R17, R150, R151 ;  /* 0x000000979611723e */ /* 0x000fe200000010ff */
[----:B------:R-:W-:Y:S01]  /*13b80*/  FMUL.FTZ R7, R2, R131 ;  /* 0x0000008302077220 */ /* 0x000fe20000410000 */
[----:B------:R-:W-:Y:S01]  /*13b90*/  F2FP.BF16.PACK_AB R19, R152, R149 ;  /* 0x000000959813723e */ /* 0x000fe200000010ff */
[----:B------:R-:W-:Y:S01]  /*13ba0*/  LDSM.16.MT88.4 R128, [R183+0x2900] ;  /* 0x00290000b780783b */ /* 0x000fe20000004200 */
[C---:B------:R-:W-:Y:S02]  /*13bb0*/  FMUL.FTZ R8, R3.reuse, R124 ;  /* 0x0000007c03087220 */ /* 0x040fe40000410000 */
[C---:B------:R-:W-:Y:S02]  /*13bc0*/  FMUL.FTZ R9, R3.reuse, R125 ;  /* 0x0000007d03097220 */ /* 0x040fe40000410000 */
[C---:B------:R-:W-:Y:S01]  /*13bd0*/  FMUL.FTZ R10, R2.reuse, R126 ;  /* 0x0000007e020a7220 */ /* 0x040fe20000410000 */
[C---:B----4-:R-:W-:Y:S05]  /*13be0*/  HMMA.16816.F32.BF16 R4, R16.reuse, R20, R4 ;  /* 0x000000141004723c */ /* 0x050fea0000041804 */
[C---:B------:R-:W-:Y:S02]  /*13bf0*/  FMUL.FTZ R11, R2.reuse, R127 ;  /* 0x0000007f020b7220 */ /* 0x040fe40000410000 */
[----:B------:R-:W-:Y:S01]  /*13c00*/  LDSM.16.MT88.4 R124, [R176+0x900] ;  /* 0x00090000b07c783b */ /* 0x000fe20000004200 */
[C---:B------:R-:W-:Y:S04]  /*13c10*/  FMUL.FTZ R100, R3.reuse, R100 ;  /* 0x0000006403647220 */ /* 0x040fe80000410000 */
[C---:B------:R-:W-:Y:S03]  /*13c20*/  HMMA.16816.F32.BF16 R8, R16.reuse, R22, R8 ;  /* 0x000000161008723c */ /* 0x040fe60000041808 */
[----:B------:R-:W2:Y:S01]  /*13c30*/  LDSM.16.MT88.4 R20, [R176+0x100] ;  /* 0x00010000b014783b */ /* 0x000ea20000004200 */
[C---:B------:R-:W-:Y:S02]  /*13c40*/  FMUL.FTZ R101, R3.reuse, R101 ;  /* 0x0000006503657220 */ /* 0x040fe40000410000 */
[C---:B------:R-:W-:Y:S02]  /*13c50*/  FMUL.FTZ R102, R2.reuse, R102 ;  /* 0x0000006602667220 */ /* 0x040fe40000410000 */
[C---:B------:R-:W-:Y:S04]  /*13c60*/  FMUL.FTZ R103, R2.reuse, R103 ;  /* 0x0000006702677220 */ /* 0x040fe80000410000 */
[C---:B------:R-:W-:Y:S02]  /*13c70*/  FMUL.FTZ R104, R3.reuse, R104 ;  /* 0x0000006803687220 */ /* 0x040fe40000410000 */
[C---:B------:R-:W-:Y:S01]  /*13c80*/  FMUL.FTZ R105, R3.reuse, R105 ;  /* 0x0000006903697220 */ /* 0x040fe20000410000 */
[C---:B-----5:R-:W-:Y:S03]  /*13c90*/  HMMA.16816.F32.BF16 R100, R16.reuse, R24, R100 ;  /* 0x000000181064723c */ /* 0x060fe60000041864 */
        /* <DEDUP_REMOVED lines=115> */
[----:B------:R-:W-:Y:S02]  /*143d0*/  LDSM.16.MT88.4 R28, [R178+0x4900] ;  /* 0x00490000b21c783b */ /* 0x000fe40000004200 */
[----:B------:R-:W-:Y:S02]  /*143e0*/  FADD.FTZ R14, R14, R15 ;  /* 0x0000000f0e0e7221 */ /* 0x000fe40000010000 */
[----:B------:R-:W-:Y:S02]  /*143f0*/  FADD.FTZ R150, R150, R151 ;  /* 0x0000009796967221 */ /* 0x000fe40000010000 */
[----:B------:R-:W-:Y:S01]  /*14400*/  F2FP.BF16.PACK_AB R16, R156, R155 ;  /* 0x0000009b9c10723e */ /* 0x000fe200000010ff */
[----:B------:R-:W-:Y:S01]  /*14410*/  FADD.FTZ R13, R13, R14 ;  /* 0x0000000e0d0d7221 */ /* 0x000fe20000010000 */
[----:B-1----:R-:W-:Y:S03]  /*14420*/  F2FP.BF16.PACK_AB R18, R158, R157 ;  /* 0x0000009d9e12723e */ /* 0x002fe600000010ff */
        /* <DEDUP_REMOVED lines=20> */
[C---:B----4-:R-:W-:Y:S04]  /*14570*/  HMMA.16816.F32.BF16 R108, R16.reuse, R24, R108 ;  /* 0x00000018106c723c */ /* 0x050fe8000004186c */
[----:B------:R-:W-:Y:S04]  /*14580*/  FADD.FTZ R3, R168, R3 ;  /* 0x00000003a8037221 */ /* 0x000fe80000010000 */
[C---:B------:R-:W-:Y:S01]  /*14590*/  HMMA.16816.F32.BF16 R112, R16.reuse, R26, R112 ;  /* 0x0000001a1070723c */ /* 0x040fe20000041870 */
[----:B------:R-:W2:Y:S03]  /*145a0*/  LDSM.16.MT88.4 R24, [R183+0x4900] ;  /* 0x00490000b718783b */ /* 0x000ea60000004200 */
[----:B------:R-:W-:Y:S01]  /*145b0*/  FADD.FTZ R2, R166, R3 ;  /* 0x00000003a6027221 */ /* 0x000fe20000010000 */
[----:B------:R-:W-:Y:S03]  /*145c0*/  MOV R3, R0 ;  /* 0x0000000000037202 */ /* 0x000fe60000000f00 */
        /* <DEDUP_REMOVED lines=33> */
[----:B------:R-:W-:Y:S03]  /*147e0*/  F2FP.BF16.PACK_AB R19, R167, R166 ;  /* 0x000000a6a713723e */ /* 0x000fe600000010ff */
[----:B------:R-:W-:Y:S04]  /*147f0*/  FADD.FTZ R165, R165, R172 ;  /* 0x000000aca5a57221 */ /* 0x000fe80000010000 */
[C---:B--2---:R-:W-:Y:S03]  /*14800*/  HMMA.16816.F32.BF16 R4, R16.reuse, R24, R4 ;  /* 0x000000181004723c */ /* 0x044fe60000041804 */
[----:B------:R-:W-:Y:S05]  /*14810*/  FADD.FTZ R174, R174, R165 ;  /* 0x000000a5aeae7221 */ /* 0x000fea0000010000 */
[C---:B------:R-:W-:Y:S01]  /*14820*/  HMMA.16816.F32.BF16 R8, R16.reuse, R26, R8 ;  /* 0x0000001a1008723c */ /* 0x040fe20000041808 */
[----:B------:R-:W2:Y:S07]  /*14830*/  LDSM.16.MT88.4 R24, [R183+0x5100] ;  /* 0x00510000b718783b */ /* 0x000eae0000004200 */
        /* <DEDUP_REMOVED lines=39> */
[----:B------:R-:W-:Y:S01]  /*14ab0*/  IADD3 R2, R226, -0x1, RZ ;  /* 0xffffffffe2027810 */ /* 0x000fe20007ffe0ff */
[----:B------:R-:W-:Y:S02]  /*14ac0*/  FADD.FTZ R228, R228, R173 ;  /* 0x000000ade4e47221 */ /* 0x000fe40000010000 */
[----:B------:R-:W-:Y:S01]  /*14ad0*/  FADD.FTZ R170, R170, R153 ;  /* 0x00000099aaaa7221 */ /* 0x000fe20000010000 */
[----:B------:R-:W-:Y:S01]  /*14ae0*/  MOV R226, R2 ;  /* 0x0000000200e27202 */ /* 0x000fe20000000f00 */
[C---:B------:R-:W-:Y:S01]  /*14af0*/  HMMA.16816.F32.BF16 R128, R16.reuse, R124, R4 ;  /* 0x0000007c1080723c */ /* 0x040fe20000041804 */
[----:B------:R-:W5:Y:S02]  /*14b00*/  LDSM.16.MT88.4 R4, [R178+0x5900] ;  /* 0x00590000b204783b */ /* 0x000f640000004200 */
[----:B------:R-:W-:Y:S01]  /*14b10*/  FADD.FTZ R175, R175, R228 ;  /* 0x000000e4afaf7221 */ /* 0x000fe20000010000 */
[-C--:B------:R-:W-:Y:S01]  /*14b20*/  MOV R2, R12.reuse ;  /* 0x0000000c00027202 */ /* 0x080fe20000000f00 */
[----:B------:R-:W-:Y:S02]  /*14b30*/  FADD.FTZ R224, R171, R170 ;  /* 0x000000aaabe07221 */ /* 0x000fe40000010000 */
[----:B------:R-:W-:Y:S01]  /*14b40*/  FADD.FTZ R217, R154, R175 ;  /* 0x000000af9ad97221 */ /* 0x000fe20000010000 */
[C---:B------:R-:W-:Y:S01]  /*14b50*/  HMMA.16816.F32.BF16 R124, R16.reuse, R126, R8 ;  /* 0x0000007e107c723c */ /* 0x040fe20000041808 */
[----:B------:R-:W1:Y:S07]  /*14b60*/  LDSM.16.MT88.4 R8, [R177+0x5900] ;  /* 0x00590000b108783b */ /* 0x000e6e0000004200 */
[C---:B--2---:R-:W-:Y:S08]  /*14b70*/  HMMA.16816.F32.BF16 R100, R16.reuse, R24, R100 ;  /* 0x000000181064723c */ /* 0x044ff00000041864 */
[C---:B------:R-:W-:Y:S08]  /*14b80*/  HMMA.16816.F32.BF16 R104, R16.reuse, R26, R104 ;  /* 0x0000001a1068723c */ /* 0x040ff00000041868 */
[C---:B---3--:R-:W-:Y:S08]  /*14b90*/  HMMA.16816.F32.BF16 R108, R16.reuse, R28, R108 ;  /* 0x0000001c106c723c */ /* 0x048ff0000004186c */
[C---:B------:R-:W-:Y:S08]  /*14ba0*/  HMMA.16816.F32.BF16 R112, R16.reuse, R30, R112 ;  /* 0x0000001e1070723c */ /* 0x040ff00000041870 */
[C---:B----4-:R-:W-:Y:S08]  /*14bb0*/  HMMA.16816.F32.BF16 R116, R16.reuse, R32, R116 ;  /* 0x000000201074723c */ /* 0x050ff00000041874 */
[C---:B------:R-:W-:Y:S08]  /*14bc0*/  HMMA.16816.F32.BF16 R120, R16.reuse, R34, R120 ;  /* 0x000000221078723c */ /* 0x040ff00000041878 */
[C---:B------:R-:W-:Y:S07]  /*14bd0*/  HMMA.16816.F32.BF16 R36, R16.reuse, R132, R36 ;  /* 0x000000841024723c */ /* 0x040fee0000041824 */
[----:B------:R-:W-:Y:S01]  /*14be0*/  MOV R132, R12 ;  /* 0x0000000c00847202 */ /* 0x000fe20000000f00 */
        /* <DEDUP_REMOVED lines=14> */
[C---:B-1----:R-:W-:Y:S08]  /*14cd0*/  HMMA.16816.F32.BF16 R92, R16.reuse, R20, R92 ;  /* 0x00000014105c723c */ /* 0x042ff0000004185c */
[----:B------:R-:W-:Y:S01]  /*14ce0*/  HMMA.16816.F32.BF16 R96, R16, R22, R96 ;  /* 0x000000161060723c */ /* 0x000fe20000041860 */
[----:B------:R-:W-:Y:S07]  /*14cf0*/  @!UPT UIADD3 URZ, URZ, URZ, URZ ;  /* 0x0000003f3f3ff290 */ /* 0x000fee000fffe03f */
[----:B------:R-:W-:-:S11]  /*14d00*/  @P0 BRA `(.L_x_2149) ;  /* 0xffffcb0000000947 */ /* 0x000fd6000383ffff */
.L_x_2131:
[----:B------:R-:W-:Y:S05]  /*14d10*/  BRA.DIV ~URZ, `(.L_x_2150) ;  /* 0x000046227f007947 */ /* 0x000fea000b800000 */
[----:B------:R1:W2:Y:S02]  /*14d20*/  SHFL.BFLY PT, R154, R224, 0x2, 0x1f ;  /* 0x0c401f00e09a7f89 */ /* 0x0002a400000e0000 */
.L_x_2209:
[----:B--2---:R-:W-:Y:S01]  /*14d30*/  FADD.FTZ R135, R154, R224 ;  /* 0x000000e09a877221 */ /* 0x004fe20000010000 */
[----:B------:R-:W-:Y:S05]  /*14d40*/  BRA.DIV ~URZ, `(.L_x_2151) ;  /* 0x000046427f007947 */ /* 0x000fea000b800000 */
[----:B------:R-:W2:Y:S04]  /*14d50*/  SHFL.BFLY PT, R4, R217, 0x2, 0x1f ;  /* 0x0c401f00d9047f89 */ /* 0x000ea800000e0000 */
[----:B------:R-:W3:Y:S01]  /*14d60*/  SHFL.BFLY PT, R2, R135, 0x1, 0x1f ;  /* 0x0c201f0087027f89 */ /* 0x000ee200000e0000 */
[----:B--2---:R-:W-:-:S02]  /*14d70*/  FADD.FTZ R3, R4, R217 ;  /* 0x000000d904037221 */ /* 0x004fc40000010000 */
[----:B---3--:R-:W-:-:S03]  /*14d80*/  FADD.FTZ R2, R135, R2 ;  /* 0x0000000287027221 */ /* 0x008fc60000010000 */
[----:B------:R2:W3:Y:S04]  /*14d90*/  SHFL.BFLY PT, R154, R3, 0x1, 0x1f ;  /* 0x0c201f00039a7f89 */ /* 0x0004e800000e0000 */
.L_x_2210:
[----:B---3--:R-:W-:Y:S01]  /*14da0*/  FADD.FTZ R5, R154, R3 ;  /* 0x000000039a057221 */ /* 0x008fe20000010000 */
[----:B------:R-:W-:Y:S02]  /*14db0*/  FSETP.NE.FTZ.AND P1, PT, R2, RZ, PT ;  /* 0x000000ff0200720b */ /* 0x000fe40003f35000 */
[----:B------:R-:W-:Y:S02]  /*14dc0*/  MOV R6, RZ ;  /* 0x000000ff00067202 */ /* 0x000fe40000000f00 */
[----:B------:R-:W-:Y:S02]  /*14dd0*/  FSETP.NE.FTZ.AND P0, PT, R5, RZ, PT ;  /* 0x000000ff0500720b */ /* 0x000fe40003f15000 */
[----:B------:R-:W-:Y:S02]  /*14de0*/  MOV R4, RZ ;  /* 0x000000ff00047202 */ /* 0x000fe40000000f00 */
[----:B--2---:R-:W-:-:S05]  /*14df0*/  MOV R3, 0xff800000 ;  /* 0xff80000000037802 */ /* 0x004fca0000000f00 */
[----:B------:R-:W2:Y:S01]  /*14e00*/  @P1 MUFU.LG2 R8, R2 ;  /* 0x0000000200081308 */ /* 0x000ea20000000c00 */
[----:B------:R-:W-:-:S05]  /*14e10*/  @P1 MOV R7, 0x3f317218 ;  /* 0x3f31721800071802 */ /* 0x000fca0000000f00 */
[----:B------:R-:W-:Y:S02]  /*14e20*/  @P1 FMUL.FTZ R7, R7, c[0x0][0x2d0] ;  /* 0x0000b40007071a20 */ /* 0x000fe40000410000 */
[----:B------:R-:W3:Y:S08]  /*14e30*/  @P0 MUFU.RCP R6, R5 ;  /* 0x0000000500060308 */ /* 0x000ef00000001000 */
[----:B------:R-:W4:Y:S01]  /*14e40*/  @P0 MUFU.LG2 R5, R5 ;  /* 0x0000000500050308 */ /* 0x000f220000000c00 */
[----:B--2---:R-:W-:Y:S01]  /*14e50*/  @P1 FMUL.FTZ R9, R8, 0.69314718246459960938 ;  /* 0x3f31721808091820 */ /* 0x004fe20000410000 */
[----:B------:R-:W-:-:S03]  /*14e60*/  @P0 MOV R8, 0x3f317218 ;  /* 0x3f31721800080802 */ /* 0x000fc60000000f00 */
[----:B------:R-:W-:-:S03]  /*14e70*/  @P1 FFMA.FTZ R3, R7, R0, R9 ;  /* 0x0000000007031223 */ /* 0x000fc60000010009 */
[----:B------:R-:W2:Y:S01]  /*14e80*/  @P1 MUFU.RCP R4, R2 ;  /* 0x0000000200041308 */ /* 0x000ea20000001000 */
[C---:B---3--:R-:W-:Y:S01]  /*14e90*/  FMUL.FTZ R130, R6.reuse, R130 ;  /* 0x0000008206827220 */ /* 0x048fe20000410000 */
[----:B------:R-:W-:Y:S01]  /*14ea0*/  PLOP3.LUT P1, PT, PT, PT, PT, 0x8, 0x0 ;  /* 0x000000000000781c */ /* 0x000fe20003f2e170 */
[C---:B------:R-:W-:Y:S02]  /*14eb0*/  FMUL.FTZ R131, R6.reuse, R131 ;  /* 0x0000008306837220 */ /* 0x040fe40000410000 */
[C---:B------:R-:W-:Y:S02]  /*14ec0*/  FMUL.FTZ R126, R6.reuse, R126 ;  /* 0x0000007e067e7220 */ /* 0x040fe40000410000 */
[----:B------:R-:W-:Y:S02]  /*14ed0*/  FMUL.FTZ R127, R6, R127 ;  /* 0x0000007f067f7220 */ /* 0x000fe40000410000 */
[----:B----4-:R-:W-:Y:S02]  /*14ee0*/  @P0 FMUL.FTZ R0, R5, 0.69314718246459960938 ;  /* 0x3f31721805000820 */ /* 0x010fe40000410000 */
[----:B------:R-:W-:-:S02]  /*14ef0*/  @P0 FMUL.FTZ R5, R8, c[0x0][0x2d0] ;  /* 0x0000b40008050a20 */ /* 0x000fc40000410000 */
[C---:B------:R-:W-:Y:S02]  /*14f00*/  FMUL.FTZ R102, R6.reuse, R102 ;  /* 0x0000006606667220 */ /* 0x040fe40000410000 */
[----:B------:R-:W-:Y:S02]  /*14f10*/  FMUL.FTZ R103, R6, R103 ;  /* 0x0000006706677220 */ /* 0x000fe40000410000 */
[C---:B--2---:R-:W-:Y:S02]  /*14f20*/  FMUL.FTZ R128, R4.reuse, R128 ;  /* 0x0000008004807220 */ /* 0x044fe40000410000 */
        /* <DEDUP_REMOVED lines=91> */
.L_x_2058:
[----:B------:R-:W-:Y:S05]  /*154e0*/  @P1 BRA `(.L_x_2152) ;  /* 0x0000169000001947 */ /* 0x000fea0003800000 */
[----:B------:R-:W2:Y:S01]  /*154f0*/  S2R R0, SR_TID.X ;  /* 0x0000000000007919 */ /* 0x000ea20000002100 */
[----:B------:R-:W-:Y:S01]  /*15500*/  WARPSYNC 0xffffffff ;  /* 0xffffffff00007948 */ /* 0x000fe20003800000 */
[----:B------:R-:W-:Y:S02]  /*15510*/  F2FP.BF16.PACK_AB R128, R129, R128 ;  /* 0x000000808180723e */ /* 0x000fe400000010ff */
[----:B------:R-:W-:Y:S01]  /*15520*/  BAR.SYNC.DEFER_BLOCKING 0x1, 0x100 ;  /* 0x0044000000007b1d */ /* 0x000fe20000010000 */
        /* <DEDUP_REMOVED lines=10> */
[----:B--2---:R-:W-:Y:S02]  /*155d0*/  SHF.R.S32.HI R5, RZ, 0x1f, R0 ;  /* 0x0000001fff057819 */ /* 0x004fe40000011400 */
        /* <DEDUP_REMOVED lines=112> */
[----:B------:R-:W-:Y:S01]  /*15ce0*/  STS [R9+0x8400], R7 ;  /* 0x0084000709007388 */ /* 0x000fe20000000800 */
[----:B--2---:R-:W-:-:S03]  /*15cf0*/  IMAD.MOV.U32 R13, RZ, RZ, 0x4 ;  /* 0x00000004ff0d7424 */ /* 0x004fc600078e00ff */
[----:B------:R2:W-:Y:S04]  /*15d00*/  STS [R19+0x8080], R2 ;  /* 0x0080800213007388 */ /* 0x0005e80000000800 */
[----:B------:R4:W-:Y:S04]  /*15d10*/  STS [R19+0x8480], R86 ;  /* 0x0084805613007388 */ /* 0x0009e80000000800 */
[----:B------:R4:W-:Y:S04]  /*15d20*/  STS [R21+0x8000], R88 ;  /* 0x0080005815007388 */ /* 0x0009e80000000800 */
[----:B------:R4:W-:Y:S01]  /*15d30*/  STS [R21+0x8400], R90 ;  /* 0x0084005a15007388 */ /* 0x0009e20000000800 */
[----:B---3--:R-:W-:-:S03]  /*15d40*/  IMAD.WIDE R16, R192, R13, c[0x0][0x500] ;  /* 0x00014000c0107625 */ /* 0x008fc600078e020d */
[----:B------:R4:W-:Y:S04]  /*15d50*/  STS [R23+0x8080], R92 ;  /* 0x0080805c17007388 */ /* 0x0009e80000000800 */
[----:B------:R4:W-:Y:S04]  /*15d60*/  STS [R23+0x8480], R94 ;  /* 0x0084805e17007388 */ /* 0x0009e80000000800 */
[----:B------:R4:W-:Y:S04]  /*15d70*/  STS [R25+0x8000], R96 ;  /* 0x0080006019007388 */ /* 0x0009e80000000800 */
[----:B------:R4:W-:Y:S04]  /*15d80*/  STS [R25+0x8400], R98 ;  /* 0x0084006219007388 */ /* 0x0009e80000000800 */
[----:B------:R-:W-:Y:S01]  /*15d90*/  BAR.SYNC.DEFER_BLOCKING 0x1, 0x100 ;  /* 0x0044000000007b1d */ /* 0x000fe20000010000 */
[----:B--2---:R-:W-:-:S02]  /*15da0*/  IMAD.MOV.U32 R2, RZ, RZ, c[0x0][0x388] ;  /* 0x0000e200ff027624 */ /* 0x004fc400078e00ff */
[----:B------:R-:W-:-:S03]  /*15db0*/  @P1 IMAD.WIDE R12, R192, R13, c[0x0][0x508] ;  /* 0x00014200c00c1625 */ /* 0x000fc600078e020d */
[----:B------:R-:W2:Y:S04]  /*15dc0*/  @P0 LDG.E R7, [R16.64] ;  /* 0x0000000610070981 */ /* 0x000ea8000c1e1900 */
[----:B------:R4:W5:Y:S01]  /*15dd0*/  @P1 LDG.E R2, [R12.64] ;  /* 0x000000060c021981 */ /* 0x000962000c1e1900 */
[----:B------:R-:W-:Y:S02]  /*15de0*/  CS2R R14, SRZ ;  /* 0x00000000000e7805 */ /* 0x000fe4000001ff00 */
[--C-:B--2---:R-:W-:Y:S01]  /*15df0*/  @P0 SHF.R.S32.HI R15, RZ, 0x1f, R7.reuse ;  /* 0x0000001fff0f0819 */ /* 0x104fe20000011407 */
[----:B------:R-:W-:Y:S01]  /*15e00*/  @P0 IMAD.MOV.U32 R14, RZ, RZ, R7 ;  /* 0x000000ffff0e0224 */ /* 0x000fe200078e0007 */
[----:B------:R-:W-:Y:S05]  /*15e10*/  @P1 BRA `(.L_x_2153) ;  /* 0x0000004000001947 */ /* 0x000fea0003800000 */
[----:B----4-:R-:W-:Y:S05]  /*15e20*/  @!P0 BRA `(.L_x_2153) ;  /* 0x0000003000008947 */ /* 0x010fea0003800000 */
[----:B-----5:R-:W2:Y:S04]  /*15e30*/  LDG.E R2, [R16.64] ;  /* 0x0000000610027981 */ /* 0x020ea8000c1e1900 */
[----:B------:R-:W2:Y:S02]  /*15e40*/  LDG.E R7, [R16.64+0x4] ;  /* 0x0000040610077981 */ /* 0x000ea4000c1e1900 */
[----:B--2---:R-:W-:-:S02]  /*15e50*/  IADD3 R2, -R2, R7, RZ ;  /* 0x0000000702027210 */ /* 0x004fc40007ffe1ff */
.L_x_2153:
[----:B----4-:R-:W-:Y:S01]  /*15e60*/  LOP3.LUT R7, R8, 0xffffffe0, RZ, 0xc0, !PT ;  /* 0xffffffe008077812 */ /* 0x010fe200078ec0ff */
[----:B------:R-:W2:Y:S01]  /*15e70*/  S2R R57, SR_CTAID.X ;  /* 0x0000000000397919 */ /* 0x000ea20000002500 */
[----:B------:R-:W-:Y:S01]  /*15e80*/  SHF.R.S32.HI R13, RZ, 0x1f, R10 ;  /* 0x0000001fff0d7819 */ /* 0x000fe2000001140a */
[----:B------:R-:W-:Y:S01]  /*15e90*/  IMAD.MOV.U32 R6, RZ, RZ, c[0x0][0x4e8] ;  /* 0x00013a00ff067624 */ /* 0x000fe200078e00ff */
[----:B------:R-:W-:Y:S01]  /*15ea0*/  MOV R20, R14 ;  /* 0x0000000e00147202 */ /* 0x000fe20000000f00 */
[----:B------:R-:W-:Y:S01]  /*15eb0*/  IMAD.IADD R12, R0, 0x1, -R7 ;  /* 0x00000001000c7824 */ /* 0x000fe200078e0a07 */
[----:B------:R-:W-:Y:S01]  /*15ec0*/  LEA.HI R13, R13, R10, RZ, 0x3 ;  /* 0x0000000a0d0d7211 */ /* 0x000fe200078f18ff */
[----:B------:R-:W-:Y:S01]  /*15ed0*/  IMAD.MOV.U32 R21, RZ, RZ, R15 ;  /* 0x000000ffff157224 */ /* 0x000fe200078e000f */
[----:B------:R-:W-:Y:S01]  /*15ee0*/  LEA.HI R7, R11, R11, RZ, 0x1 ;  /* 0x0000000b0b077211 */ /* 0x000fe200078f08ff */
[----:B-----5:R-:W-:Y:S01]  /*15ef0*/  IMAD R2, R2, c[0x0][0x4e8], RZ ;  /* 0x00013a0002027a24 */ /* 0x020fe200078e02ff */
[----:B------:R-:W-:Y:S01]  /*15f00*/  SHF.R.S32.HI R9, RZ, 0x1f, R12 ;  /* 0x0000001fff097819 */ /* 0x000fe2000001140c */
[----:B------:R-:W-:Y:S01]  /*15f10*/  IMAD.WIDE.U32 R20, R191, c[0x0][0x490], R20 ;  /* 0x00012400bf147a25 */ /* 0x000fe200078e0014 */
[----:B------:R-:W-:Y:S01]  /*15f20*/  LOP3.LUT R13, R13, 0xffffff8, RZ, 0xc0, !PT ;  /* 0x0ffffff80d0d7812 */ /* 0x000fe200078ec0ff */
[----:B------:R-:W-:Y:S01]  /*15f30*/  BSSY B0, `(.L_x_2154) ;  /* 0x000007c000007945 */ /* 0x000fe20003800000 */
[----:B------:R-:W-:-:S02]  /*15f40*/  LEA.HI R9, R9, R12, RZ, 0x2 ;  /* 0x0000000c09097211 */ /* 0x000fc400078f10ff */
[----:B------:R-:W-:Y:S02]  /*15f50*/  IADD3 R8, R10, -R13, RZ ;  /* 0x8000000d0a087210 */ /* 0x000fe40007ffe0ff */
[----:B------:R-:W-:Y:S02]  /*15f60*/  LOP3.LUT R10, R7, 0x1ffffffe, RZ, 0xc0, !PT ;  /* 0x1ffffffe070a7812 */ /* 0x000fe400078ec0ff */
[----:B------:R-:W-:Y:S02]  /*15f70*/  SHF.R.S32.HI R9, RZ, 0x2, R9 ;  /* 0x00000002ff097819 */ /* 0x000fe40000011409 */
[----:B------:R-:W-:Y:S01]  /*15f80*/  ISETP.NE.AND P1, PT, R6, 0x1, PT ;  /* 0x000000010600780c */ /* 0x000fe20003f25270 */
[----:B------:R-:W-:Y:S01]  /*15f90*/  IMAD.IADD R7, R11, 0x1, -R10 ;  /* 0x000000010b077824 */ /* 0x000fe200078e0a0a */
[CC--:B------:R-:W-:Y:S01]  /*15fa0*/  LEA.HI R6, R5.reuse, R0.reuse, RZ, 0x3 ;  /* 0x0000000005067211 */ /* 0x0c0fe200078f18ff */
[----:B------:R-:W-:Y:S01]  /*15fb0*/  IMAD R10, R190, c[0x0][0x490], RZ ;  /* 0x00012400be0a7a24 */ /* 0x000fe200078e02ff */
[----:B------:R-:W-:Y:S01]  /*15fc0*/  LEA.HI R5, R5, R0, RZ, 0x6 ;  /* 0x0000000005057211 */ /* 0x000fe200078f30ff */
[----:B------:R-:W-:Y:S01]  /*15fd0*/  IMAD R8, R8, 0x10, R9 ;  /* 0x0000001008087824 */ /* 0x000fe200078e0209 */
[----:B------:R-:W-:Y:S01]  /*15fe0*/  LOP3.LUT P2, RZ, R12, 0x3, RZ, 0xc0, !PT ;  /* 0x000000030cff7812 */ /* 0x000fe2000784c0ff */
[----:B------:R-:W-:-:S02]  /*15ff0*/  IMAD R11, R191, c[0x0][0x494], R10 ;  /* 0x00012500bf0b7a24 */ /* 0x000fc400078e020a */
[----:B------:R-:W-:Y:S01]  /*16000*/  IMAD R10, R7, 0x8, R8 ;  /* 0x00000008070a7824 */ /* 0x000fe200078e0208 */
[----:B------:R-:W-:Y:S01]  /*16010*/  LOP3.LUT R7, R6, 0xfffffff8, RZ, 0xc0, !PT ;  /* 0xfffffff806077812 */ /* 0x000fe200078ec0ff */
[----:B------:R-:W-:Y:S01]  /*16020*/  IMAD R9, R15, c[0x0][0x3a0], RZ ;  /* 0x0000e8000f097a24 */ /* 0x000fe200078e02ff */
[----:B------:R-:W-:Y:S01]  /*16030*/  SHF.R.S32.HI R6, RZ, 0x3, R6 ;  /* 0x00000003ff067819 */ /* 0x000fe20000011406 */
[----:B------:R-:W-:Y:S01]  /*16040*/  IMAD.IADD R21, R21, 0x1, R11 ;  /* 0x0000000115157824 */ /* 0x000fe200078e020b */
[----:B--2---:R-:W-:Y:S01]  /*16050*/  LEA R10, R57, R10, 0x7 ;  /* 0x0000000a390a7211 */ /* 0x004fe200078e38ff */
[C---:B------:R-:W-:Y:S02]  /*16060*/  IMAD R9, R14.reuse, c[0x0][0x3a4], R9 ;  /* 0x0000e9000e097a24 */ /* 0x040fe400078e0209 */
[----:B------:R-:W-:-:S04]  /*16070*/  IMAD.WIDE.U32 R14, R14, c[0x0][0x3a0], RZ ;  /* 0x0000e8000e0e7a25 */ /* 0x000fc800078e00ff */
[----:B------:R-:W-:Y:S01]  /*16080*/  @P1 IMAD.HI.U32 R11, R10, c[0x0][0x4ec], RZ ;  /* 0x00013b000a0b1a27 */ /* 0x000fe200078e00ff */
[----:B------:R-:W-:Y:S02]  /*16090*/  IADD3 R15, R15, R9, RZ ;  /* 0x000000090f0f7210 */ /* 0x000fe40007ffe0ff */
[----:B------:R-:W-:Y:S01]  /*160a0*/  SHF.R.S32.HI R9, RZ, 0x1f, R192 ;  /* 0x0000001fff097819 */ /* 0x000fe200000114c0 */
[----:B------:R-:W-:Y:S01]  /*160b0*/  IMAD.IADD R7, R0, 0x1, -R7 ;  /* 0x0000000100077824 */ /* 0x000fe200078e0a07 */
        /* <DEDUP_REMOVED lines=9> */
[----:B------:R-:W-:-:S03]  /*16150*/  IMAD.WIDE.U32 R20, R192, c[0x0][0x498], R20 ;  /* 0x00012600c0147a25 */ /* 0x000fc600078e0014 */
[----:B------:R-:W-:Y:S01]  /*16160*/  IADD3 R15, R15, R17, RZ ;  /* 0x000000110f0f7210 */ /* 0x000fe20007ffe0ff */
[----:B------:R-:W-:Y:S01]  /*16170*/  IMAD R12, R11, c[0x0][0x4e8], R10 ;  /* 0x00013a000b0c7a24 */ /* 0x000fe200078e020a */
[----:B------:R-:W-:Y:S01]  /*16180*/  SHF.R.S32.HI R17, RZ, 0x1f, R0 ;  /* 0x0000001fff117819 */ /* 0x000fe20000011400 */
[----:B------:R-:W-:Y:S01]  /*16190*/  IMAD R19, R9, c[0x0][0x498], RZ ;  /* 0x0001260009137a24 */ /* 0x000fe200078e02ff */
[----:B------:R-:W-:Y:S01]  /*161a0*/  IADD3 R20, P0, R0, R20, RZ ;  /* 0x0000001400147210 */ /* 0x000fe20007f1e0ff */
[----:B------:R-:W-:Y:S01]  /*161b0*/  IMAD R11, R57, 0x80, R16 ;  /* 0x00000080390b7824 */ /* 0x000fe200078e0210 */
[----:B------:R-:W-:Y:S01]  /*161c0*/  SHF.R.S32.HI R0, RZ, 0x1f, R12 ;  /* 0x0000001fff007819 */ /* 0x000fe2000001140c */
[----:B------:R-:W-:Y:S02]  /*161d0*/  IMAD R16, R192, c[0x0][0x49c], R19 ;  /* 0x00012700c0107a24 */ /* 0x000fe400078e0213 */
[----:B------:R-:W-:Y:S02]  /*161e0*/  IMAD.SHL.U32 R13, R6, 0x40, RZ ;  /* 0x00000040060d7824 */ /* 0x000fe400078e00ff */
[----:B------:R-:W-:Y:S01]  /*161f0*/  @P1 IMAD.HI.U32 R18, R11, c[0x0][0x4ec], RZ ;  /* 0x00013b000b121a27 */ /* 0x000fe200078e00ff */
[----:B------:R-:W-:-:S02]  /*16200*/  IADD3.X R21, R17, R21, R16, P0, !PT ;  /* 0x0000001511157210 */ /* 0x000fc400007fe410 */
[----:B------:R-:W-:Y:S01]  /*16210*/  LOP3.LUT R13, R13, 0x1c0, RZ, 0xc0, !PT ;  /* 0x000001c00d0d7812 */ /* 0x000fe200078ec0ff */
[----:B------:R-:W-:Y:S02]  /*16220*/  IMAD R17, R0, c[0x0][0x488], RZ ;  /* 0x0001220000117a24 */ /* 0x000fe400078e02ff */
[----:B------:R-:W-:Y:S01]  /*16230*/  IMAD.SHL.U32 R0, R7, 0x8, RZ ;  /* 0x0000000807007824 */ /* 0x000fe200078e00ff */
[----:B------:R-:W-:Y:S01]  /*16240*/  SHF.R.U32.HI R7, RZ, 0x3, R13 ;  /* 0x00000003ff077819 */ /* 0x000fe2000001160d */
[----:B------:R-:W-:-:S04]  /*16250*/  IMAD.WIDE.U32 R20, R12, c[0x0][0x488], R20 ;  /* 0x000122000c147a25 */ /* 0x000fc800078e0014 */
[----:B------:R-:W-:Y:S01]  /*16260*/  IMAD R17, R12, c[0x0][0x48c], R17 ;  /* 0x000123000c117a24 */ /* 0x000fe200078e0211 */
[----:B------:R-:W-:Y:S01]  /*16270*/  LOP3.LUT R12, R13, 0x38, R0, 0xf8, !PT ;  /* 0x000000380d0c7812 */ /* 0x000fe200078ef800 */
[----:B------:R-:W-:Y:S01]  /*16280*/  IMAD R9, R9, c[0x0][0x3f0], RZ ;  /* 0x0000fc0009097a24 */ /* 0x000fe200078e02ff */
[----:B------:R-:W-:Y:S01]  /*16290*/  LEA R13, P0, R20, c[0x0][0x450], 0x2 ;  /* 0x00011400140d7a11 */ /* 0x000fe200078010ff */
        /* <DEDUP_REMOVED lines=10> */
[----:B------:R-:W2:Y:S01]  /*16340*/  SHFL.IDX PT, R35, R17, RZ, 0x1c1f ;  /* 0x001c1fff11237589 */ /* 0x000ea200000e0000 */
[----:B------:R-:W-:Y:S01]  /*16350*/  SHF.R.S32.HI R16, RZ, 0x1f, R10 ;  /* 0x0000001fff107819 */ /* 0x000fe2000001140a */
[C---:B------:R-:W-:Y:S01]  /*16360*/  IMAD R9, R57.reuse, 0x80, R8 ;  /* 0x0000008039097824 */ /* 0x040fe200078e0208 */
[----:B------:R-:W-:Y:S01]  /*16370*/  LEA R57, R57, R6, 0x7 ;  /* 0x0000000639397211 */ /* 0x000fe200078e38ff */
[----:B------:R-:W-:Y:S01]  /*16380*/  SHFL.IDX PT, R48, R13, 0x1, 0x1c1f ;  /* 0x003c1f000d307f89 */ /* 0x000fe200000e0000 */
[----:B------:R-:W-:-:S02]  /*16390*/  IMAD R12, R12, c[0x0][0x4e8], R11 ;  /* 0x00013a000c0c7a24 */ /* 0x000fc400078e020b */
[----:B------:R-:W-:Y:S01]  /*163a0*/  IMAD R11, R16, c[0x0][0x3e0], RZ ;  /* 0x0000f800100b7a24 */ /* 0x000fe200078e02ff */
[----:B------:R-:W3:Y:S01]  /*163b0*/  SHFL.IDX PT, R49, R17, 0x1, 0x1c1f ;  /* 0x003c1f0011317f89 */ /* 0x000ee200000e0000 */
        /* <DEDUP_REMOVED lines=11> */
[----:B--2---:R2:W-:Y:S01]  /*16470*/  @!P1 ST.E [R34.64], R3 ;  /* 0x0000000322009985 */ /* 0x0045e2000c101906 */
[----:B------:R-:W-:-:S04]  /*16480*/  IMAD.WIDE.U32 R32, R12, c[0x0][0x3d8], R14 ;  /* 0x0000f6000c207a25 */ /* 0x000fc800078e000e */
[----:B------:R-:W-:Y:S01]  /*16490*/  IMAD R5, R12, c[0x0][0x3dc], R5 ;  /* 0x0000f7000c057a24 */ /* 0x000fe200078e0205 */
[----:B---3--:R2:W-:Y:S03]  /*164a0*/  @!P0 ST.E [R48.64], R4 ;  /* 0x0000000430008985 */ /* 0x0085e6000c101906 */
[----:B------:R-:W-:Y:S01]  /*164b0*/  IMAD.IADD R5, R33, 0x1, R5 ;  /* 0x0000000121057824 */ /* 0x000fe200078e0205 */
[C---:B------:R-:W-:Y:S01]  /*164c0*/  LEA R56, P0, R32.reuse, c[0x0][0x380], 0x1 ;  /* 0x0000e00020387a11 */ /* 0x040fe200078008ff */
[----:B------:R2:W3:Y:S03]  /*164d0*/  LDS.128 R44, [R58+0x1080] ;  /* 0x001080003a2c7984 */ /* 0x0004e60000000c00 */
[----:B------:R-:W-:Y:S01]  /*164e0*/  LEA.HI.X R55, R32, c[0x0][0x384], R5, 0x1, P0 ;  /* 0x0000e10020377a11 */ /* 0x000fe200000f0c05 */
        /* <DEDUP_REMOVED lines=12> */
[----:B--23--:R-:W2:Y:S01]  /*165b0*/  LDS.128 R48, [R58+0x80] ;  /* 0x000080003a307984 */ /* 0x00cea20000000c00 */
[----:B------:R-:W-:-:S02]  /*165c0*/  IADD3 R54, R0, 0x40, RZ ;  /* 0x0000004000367810 */ /* 0x000fc40007ffe0ff */
[----:B------:R-:W-:Y:S01]  /*165d0*/  IADD3 R52, R0, 0x80, RZ ;  /* 0x0000008000347810 */ /* 0x000fe20007ffe0ff */
[----:B------:R-:W3:Y:S01]  /*165e0*/  LDS.128 R32, [R58+0x4080] ;  /* 0x004080003a207984 */ /* 0x000ee20000000c00 */
        /* <DEDUP_REMOVED lines=13> */
[----:B--2---:R1:W-:Y:S04]  /*166c0*/  @!P2 ST.E.128 [R58.64], R48 ;  /* 0x000000303a00a985 */ /* 0x0043e8000c101d06 */
[----:B---3--:R1:W-:Y:S04]  /*166d0*/  @!P1 ST.E.128 [R52.64], R32 ;  /* 0x0000002034009985 */ /* 0x0083e8000c101d06 */
[----:B----4-:R1:W-:Y:S02]  /*166e0*/  @!P0 ST.E.128 [R60.64], R4 ;  /* 0x000000043c008985 */ /* 0x0103e4000c101d06 */
.L_x_2155:
[----:B---3--:R-:W-:Y:S05]  /*166f0*/  BSYNC B0 ;  /* 0x0000000000007941 */ /* 0x008fea0003800000 */
.L_x_2154:
[----:B--2---:R-:W-:Y:S01]  /*16700*/  IADD3 R3, R57, 0x20, RZ ;  /* 0x0000002039037810 */ /* 0x004fe20007ffe0ff */
[----:B-1----:R1:W2:Y:S01]  /*16710*/  SHFL.IDX PT, R33, R55, 0x1, 0x181f ;  /* 0x00381f0037217f89 */ /* 0x0022a200000e0000 */
        /* <DEDUP_REMOVED lines=21> */
.L_x_2157:
[----:B------:R-:W-:Y:S05]  /*16870*/  BSYNC B0 ;  /* 0x0000000000007941 */ /* 0x000fea0003800000 */
.L_x_2156:
        /* <DEDUP_REMOVED lines=23> */
.L_x_2159:
[----:B------:R-:W-:Y:S05]  /*169f0*/  BSYNC B0 ;  /* 0x0000000000007941 */ /* 0x000fea0003800000 */
.L_x_2158:
        /* <DEDUP_REMOVED lines=24> */
.L_x_2152:
        /* <DEDUP_REMOVED lines=18> */
.L_x_2160:
        /* <DEDUP_REMOVED lines=30> */
[----:B------:R-:W-:-:S04]  /*16e80*/  IADD3.X R13, R5, R13, R3, P0, !PT ;  /* 0x0000000d050d7210 */ /* 0x000fc800007fe403 */
[----:B------:R-:W-:Y:S01]  /*16e90*/  SHF.R.S32.HI R6, RZ, 0x1f, R10 ;  /* 0x0000001fff067819 */ /* 0x000fe2000001140a */
[----:B------:R-:W-:-:S04]  /*16ea0*/  IMAD.WIDE.U32 R12, R10, c[0x0][0x488], R12 ;  /* 0x000122000a0c7a25 */ /* 0x000fc800078e000c */
[----:B------:R-:W-:Y:S01]  /*16eb0*/  IMAD R3, R6, c[0x0][0x488], RZ ;  /* 0x0001220006037a24 */ /* 0x000fe200078e02ff */
[----:B------:R-:W-:-:S03]  /*16ec0*/  LEA R6, P0, R12, c[0x0][0x450], 0x2 ;  /* 0x000114000c067a11 */ /* 0x000fc600078010ff */
[----:B------:R-:W-:-:S05]  /*16ed0*/  IMAD R3, R10, c[0x0][0x48c], R3 ;  /* 0x000123000a037a24 */ /* 0x000fca00078e0203 */
[----:B------:R-:W-:-:S04]  /*16ee0*/  IADD3 R3, R13, R3, RZ ;  /* 0x000000030d037210 */ /* 0x000fc80007ffe0ff */
[----:B------:R-:W-:Y:S02]  /*16ef0*/  LEA.HI.X R7, R12, c[0x0][0x454], R3, 0x2, P0 ;  /* 0x000115000c077a11 */ /* 0x000fe400000f1403 */
[----:B------:R-:W-:-:S05]  /*16f00*/  MOV R3, 0xff800000 ;  /* 0xff80000000037802 */ /* 0x000fca0000000f00 */
[----:B------:R2:W-:Y:S02]  /*16f10*/  STG.E [R6.64], R3 ;  /* 0x0000000306007986 */ /* 0x0005e4000c101906 */
.L_x_2162:
[----:B------:R-:W-:Y:S05]  /*16f20*/  BSYNC B0 ;  /* 0x0000000000007941 */ /* 0x000fea0003800000 */
.L_x_2161:
[----:B--2---:R-:W2:Y:S01]  /*16f30*/  S2R R3, SR_CTAID.X ;  /* 0x0000000000037919 */ /* 0x004ea20000002500 */
[----:B------:R-:W-:Y:S01]  /*16f40*/  SHF.R.S32.HI R5, RZ, 0x1f, R2 ;  /* 0x0000001fff057819 */ /* 0x000fe20000011402 */
[----:B------:R-:W-:Y:S02]  /*16f50*/  IMAD R7, R9, c[0x0][0x3a0], RZ ;  /* 0x0000e80009077a24 */ /* 0x000fe400078e02ff */
[----:B------:R-:W-:Y:S01]  /*16f60*/  IMAD.WIDE.U32 R10, R8, c[0x0][0x3a0], RZ ;  /* 0x0000e800080a7a25 */ /* 0x000fe200078e00ff */
[----:B------:R-:W-:-:S03]  /*16f70*/  LEA.HI R5, R5, R2, RZ, 0x3 ;  /* 0x0000000205057211 */ /* 0x000fc600078f18ff */
[----:B------:R-:W-:Y:S01]  /*16f80*/  IMAD R6, R8, c[0x0][0x3a4], R7 ;  /* 0x0000e90008067a24 */ /* 0x000fe200078e0207 */
[----:B------:R-:W-:Y:S01]  /*16f90*/  LOP3.LUT R9, R5, 0xfffffff8, RZ, 0xc0, !PT ;  /* 0xfffffff805097812 */ /* 0x000fe200078ec0ff */
[----:B------:R-:W-:Y:S01]  /*16fa0*/  IMAD R190, R190, c[0x0][0x3e8], RZ ;  /* 0x0000fa00bebe7a24 */ /* 0x000fe200078e02ff */
[----:B------:R-:W-:Y:S02]  /*16fb0*/  MOV R7, c[0x0][0x4e8] ;  /* 0x00013a0000077a02 */ /* 0x000fe40000000f00 */
[----:B------:R-:W-:Y:S01]  /*16fc0*/  IADD3 R11, R11, R6, RZ ;  /* 0x000000060b0b7210 */ /* 0x000fe20007ffe0ff */
[----:B------:R-:W-:Y:S01]  /*16fd0*/  IMAD.IADD R9, R2, 0x1, -R9 ;  /* 0x0000000102097824 */ /* 0x000fe200078e0a09 */
[----:B------:R-:W-:Y:S01]  /*16fe0*/  ISETP.NE.AND P0, PT, R7, 0x1, PT ;  /* 0x000000010700780c */ /* 0x000fe20003f05270 */
[C---:B------:R-:W-:Y:S01]  /*16ff0*/  IMAD R190, R191.reuse, c[0x0][0x3ec], R190 ;  /* 0x0000fb00bfbe7a24 */ /* 0x040fe200078e02be */
[----:B------:R-:W-:Y:S01]  /*17000*/  SHF.R.S32.HI R2, RZ, 0x3, R5 ;  /* 0x00000003ff027819 */ /* 0x000fe20000011405 */
[----:B------:R-:W-:-:S03]  /*17010*/  IMAD.WIDE.U32 R10, R191, c[0x0][0x3e8], R10 ;  /* 0x0000fa00bf0a7a25 */ /* 0x000fc600078e000a */
[-C--:B------:R-:W-:Y:S01]  /*17020*/  LEA R6, R9, R2.reuse, 0x5 ;  /* 0x0000000209067211 */ /* 0x080fe200078e28ff */
[----:B------:R-:W-:Y:S01]  /*17030*/  IMAD R5, R4, c[0x0][0x3f0], RZ ;  /* 0x0000fc0004057a24 */ /* 0x000fe200078e02ff */
[----:B------:R-:W-:Y:S02]  /*17040*/  IADD3 R11, R190, R11, RZ ;  /* 0x0000000bbe0b7210 */ /* 0x000fe40007ffe0ff */
[C---:B--2---:R-:W-:Y:S01]  /*17050*/  LEA R2, R3.reuse, R2, 0x7 ;  /* 0x0000000203027211 */ /* 0x044fe200078e38ff */
[----:B------:R-:W-:Y:S02]  /*17060*/  IMAD R6, R3, 0x80, R6 ;  /* 0x0000008003067824 */ /* 0x000fe400078e0206 */
[----:B------:R-:W-:Y:S02]  /*17070*/  IMAD R5, R192, c[0x0][0x3f4], R5 ;  /* 0x0000fd00c0057a24 */ /* 0x000fe400078e0205 */
[----:B------:R-:W-:Y:S01]  /*17080*/  @P0 IMAD.HI.U32 R4, R6, c[0x0][0x4ec], RZ ;  /* 0x00013b0006040a27 */ /* 0x000fe200078e00ff */
[----:B------:R-:W-:-:S03]  /*17090*/  MOV R7, R6 ;  /* 0x0000000600077202 */ /* 0x000fc60000000f00 */
[----:B------:R-:W-:Y:S01]  /*170a0*/  IMAD.WIDE.U32 R10, R192, c[0x0][0x3f0], R10 ;  /* 0x0000fc00c00a7a25 */ /* 0x000fe200078e000a */
[----:B------:R-:W-:-:S03]  /*170b0*/  @P0 SHF.R.U32.HI R7, RZ, c[0x0][0x4f0], R4 ;  /* 0x00013c00ff070a19 */ /* 0x000fc60000011604 */
[----:B------:R-:W-:Y:S01]  /*170c0*/  IMAD.IADD R11, R11, 0x1, R5 ;  /* 0x000000010b0b7824 */ /* 0x000fe200078e0205 */
[----:B------:R-:W-:Y:S02]  /*170d0*/  SHF.R.S32.HI R4, RZ, 0x1f, R7 ;  /* 0x0000001fff047819 */ /* 0x000fe40000011407 */
[C---:B------:R-:W-:Y:S01]  /*170e0*/  IADD3 R5, -R7.reuse, RZ, RZ ;  /* 0x000000ff07057210 */ /* 0x040fe20007ffe1ff */
[----:B------:R-:W-:-:S04]  /*170f0*/  IMAD.WIDE.U32 R10, R7, c[0x0][0x3e0], R10 ;  /* 0x0000f800070a7a25 */ /* 0x000fc800078e000a */
[----:B------:R-:W-:Y:S02]  /*17100*/  IMAD R4, R4, c[0x0][0x3e0], RZ ;  /* 0x0000f80004047a24 */ /* 0x000fe400078e02ff */
[----:B------:R-:W-:Y:S02]  /*17110*/  IMAD R5, R5, c[0x0][0x4e8], R6 ;  /* 0x00013a0005057a24 */ /* 0x000fe400078e0206 */
[----:B------:R-:W-:-:S03]  /*17120*/  IMAD R7, R7, c[0x0][0x3e4], R4 ;  /* 0x0000f90007077a24 */ /* 0x000fc600078e0204 */
[----:B------:R-:W-:Y:S02]  /*17130*/  SHF.R.S32.HI R4, RZ, 0x1f, R5 ;  /* 0x0000001fff047819 */ /* 0x000fe40000011405 */
[----:B------:R-:W-:-:S03]  /*17140*/  IADD3 R11, R11, R7, RZ ;  /* 0x000000070b0b7210 */ /* 0x000fc60007ffe0ff */
[----:B------:R-:W-:Y:S02]  /*17150*/  IMAD R4, R4, c[0x0][0x3d8], RZ ;  /* 0x0000f60004047a24 */ /* 0x000fe400078e02ff */
[----:B------:R-:W-:-:S04]  /*17160*/  IMAD.WIDE.U32 R10, R5, c[0x0][0x3d8], R10 ;  /* 0x0000f600050a7a25 */ /* 0x000fc800078e000a */
[----:B------:R-:W-:Y:S01]  /*17170*/  IMAD R13, R5, c[0x0][0x3dc], R4 ;  /* 0x0000f700050d7a24 */ /* 0x000fe200078e0204 */
[----:B------:R-:W-:Y:S01]  /*17180*/  LEA R7, P0, R10, c[0x0][0x380], 0x1 ;  /* 0x0000e0000a077a11 */ /* 0x000fe200078008ff */
[----:B------:R-:W-:-:S03]  /*17190*/  IMAD.SHL.U32 R5, R9, 0x8, RZ ;  /* 0x0000000809057824 */ /* 0x000fc600078e00ff */
[----:B------:R-:W-:Y:S02]  /*171a0*/  IADD3 R9, R11, R13, RZ ;  /* 0x0000000d0b097210 */ /* 0x000fe40007ffe0ff */
[C---:B------:R-:W-:Y:S02]  /*171b0*/  IADD3 R4, R5.reuse, 0x40, RZ ;  /* 0x0000004005047810 */ /* 0x040fe40007ffe0ff */
[----:B------:R-:W-:Y:S02]  /*171c0*/  LEA.HI.X R6, R10, c[0x0][0x384], R9, 0x1, P0 ;  /* 0x0000e1000a067a11 */ /* 0x000fe400000f0c09 */
[----:B------:R-:W-:Y:S01]  /*171d0*/  IADD3 R3, R5, 0x80, RZ ;  /* 0x0000008005037810 */ /* 0x000fe20007ffe0ff */
[----:B------:R-:W-:Y:S05]  /*171e0*/  BRA.DIV ~URZ, `(.L_x_2163) ;  /* 0x000022827f007947 */ /* 0x000fea000b800000 */
[----:B------:R2:W3:Y:S02]  /*171f0*/  SHFL.IDX PT, R9, R6, RZ, 0x181f ;  /* 0x00181fff06097589 */ /* 0x0004e400000e0000 */
.L_x_2211:
[----:B------:R-:W-:Y:S05]  /*17200*/  BRA.DIV ~URZ, `(.L_x_2164) ;  /* 0x000022e27f007947 */ /* 0x000fea000b800000 */
[----:B------:R4:W1:Y:S02]  /*17210*/  SHFL.IDX PT, R12, R7, RZ, 0x181f ;  /* 0x00181fff070c7589 */ /* 0x00086400000e0000 */
.L_x_2212:
        /* <DEDUP_REMOVED lines=20> */
.L_x_2166:
[----:B------:R-:W-:Y:S05]  /*17360*/  BSYNC B0 ;  /* 0x0000000000007941 */ /* 0x000fea0003800000 */
.L_x_2165:
[----:B------:R-:W-:Y:S05]  /*17370*/  BRA.DIV ~URZ, `(.L_x_2167) ;  /* 0x000021f27f007947 */ /* 0x000fea000b800000 */
[----:B-1----:R1:W3:Y:S04]  /*17380*/  SHFL.IDX PT, R9, R6, 0x1, 0x181f ;  /* 0x00381f0006097f89 */ /* 0x0022e800000e0000 */
[----:B------:R1:W2:Y:S02]  /*17390*/  SHFL.IDX PT, R12, R7, 0x1, 0x181f ;  /* 0x00381f00070c7f89 */ /* 0x0002a400000e0000 */
.L_x_2213:
[----:B------:R-:W-:Y:S01]  /*173a0*/  IADD3 R0, R2, 0x20, RZ ;  /* 0x0000002002007810 */ /* 0x000fe20007ffe0ff */
[----:B------:R-:W-:Y:S01]  /*173b0*/  BSSY B0, `(.L_x_2168) ;  /* 0x0000013000007945 */ /* 0x000fe20003800000 */
[----:B---3--:R-:W-:-:S02]  /*173c0*/  IMAD.MOV.U32 R13, RZ, RZ, R9 ;  /* 0x000000ffff0d7224 */ /* 0x008fc400078e0009 */
        /* <DEDUP_REMOVED lines=17> */
.L_x_2169:
[----:B------:R-:W-:Y:S05]  /*174e0*/  BSYNC B0 ;  /* 0x0000000000007941 */ /* 0x000fea0003800000 */
.L_x_2168:
[----:B------:R-:W-:Y:S05]  /*174f0*/  BRA.DIV ~URZ, `(.L_x_2170) ;  /* 0x000021627f007947 */ /* 0x000fea000b800000 */
[----:B--2---:R2:W3:Y:S02]  /*17500*/  SHFL.IDX PT, R9, R6, 0x2, 0x181f ;  /* 0x00581f0006097f89 */ /* 0x0044e400000e0000 */
.L_x_2214:
[----:B------:R-:W-:Y:S05]  /*17510*/  BRA.DIV ~URZ, `(.L_x_2171) ;  /* 0x000021c27f007947 */ /* 0x000fea000b800000 */
[----:B------:R1:W2:Y:S02]  /*17520*/  SHFL.IDX PT, R12, R7, 0x2, 0x181f ;  /* 0x00581f00070c7f89 */ /* 0x0002a400000e0000 */
.L_x_2215:
[----:B------:R-:W-:Y:S01]  /*17530*/  IADD3 R0, R2, 0x40, RZ ;  /* 0x0000004002007810 */ /* 0x000fe20007ffe0ff */
[----:B------:R-:W-:Y:S01]  /*17540*/  BSSY B0, `(.L_x_2172) ;  /* 0x0000013000007945 */ /* 0x000fe20003800000 */
[----:B---3--:R-:W-:Y:S02]  /*17550*/  IMAD.MOV.U32 R13, RZ, RZ, R9 ;  /* 0x000000ffff0d7224 */ /* 0x008fe400078e0009 */
        /* <DEDUP_REMOVED lines=17> */
.L_x_2173:
[----:B------:R-:W-:Y:S05]  /*17670*/  BSYNC B0 ;  /* 0x0000000000007941 */ /* 0x000fea0003800000 */
.L_x_2172:
[----:B------:R-:W-:Y:S05]  /*17680*/  BRA.DIV ~URZ, `(.L_x_2174) ;  /* 0x000020d27f007947 */ /* 0x000fea000b800000 */
[----:B--2---:R2:W3:Y:S04]  /*17690*/  SHFL.IDX PT, R9, R6, 0x3, 0x181f ;  /* 0x00781f0006097f89 */ /* 0x0044e800000e0000 */
[----:B------:R2:W1:Y:S02]  /*176a0*/  SHFL.IDX PT, R240, R7, 0x3, 0x181f ;  /* 0x00781f0007f07f89 */ /* 0x00046400000e0000 */
.L_x_2216:
[----:B------:R-:W-:Y:S01]  /*176b0*/  IADD3 R2, R2, 0x60, RZ ;  /* 0x0000006002027810 */ /* 0x000fe20007ffe0ff */
[----:B---3--:R-:W-:-:S03]  /*176c0*/  IMAD.MOV.U32 R241, RZ, RZ, R9 ;  /* 0x000000fffff17224 */ /* 0x008fc600078e0009 */
[----:B------:R-:W-:-:S13]  /*176d0*/  ISETP.GE.AND P0, PT, R2, R11, PT ;  /* 0x0000000b0200720c */ /* 0x000fda0003f06270 */
[----:B------:R-:W-:Y:S05]  /*176e0*/  @P0 EXIT ;  /* 0x000000000000094d */ /* 0x000fea0003800000 */
[----:B------:R-:W-:Y:S02]  /*176f0*/  ISETP.GE.AND P0, PT, R4, c[0x0][0x3c8], PT ;  /* 0x0000f20004007a0c */ /* 0x000fe40003f06270 */
[----:B------:R-:W-:-:S11]  /*17700*/  ISETP.GE.AND P1, PT, R5, c[0x0][0x3c8], PT ;  /* 0x0000f20005007a0c */ /* 0x000fd60003f26270 */
[----:B-12-4-:R-:W-:-:S04]  /*17710*/  @!P0 SHF.R.S32.HI R7, RZ, 0x1f, R4 ;  /* 0x0000001fff078819 */ /* 0x016fc80000011404 */
[----:B------:R-:W-:Y:S01]  /*17720*/  @!P0 LEA.HI R7, R7, R4, RZ, 0x3 ;  /* 0x0000000407078211 */ /* 0x000fe200078f18ff */
[----:B------:R-:W-:-:S03]  /*17730*/  @!P1 IMAD.WIDE R4, R5, 0x2, R240 ;  /* 0x0000000205049825 */ /* 0x000fc600078e02f0 */
        /* <DEDUP_REMOVED lines=8> */
[----:B------:R-:W-:-:S05]  /*177c0*/  LOP3.LUT R3, R3, 0xfffffff8, RZ, 0xc0, !PT ;  /* 0xfffffff803037812 */ /* 0x000fca00078ec0ff */
[----:B------:R-:W-:-:S05]  /*177d0*/  IMAD.WIDE R240, R3, 0x2, R240 ;  /* 0x0000000203f07825 */ /* 0x000fca00078e02f0 */
[----:B------:R-:W-:Y:S01]  /*177e0*/  ST.E.128 [R240.64], RZ ;  /* 0x000000fff0007985 */ /* 0x000fe2000c101d06 */
[----:B------:R-:W-:Y:S05]  /*177f0*/  EXIT ;  /* 0x000000000000794d */ /* 0x000fea0003800000 */
.L_x_2059:
[----:B-1----:R-:W-:Y:S01]  /*17800*/  IMAD.MOV.U32 R238, RZ, RZ, R15 ;  /* 0x000000ffffee7224 */ /* 0x002fe200078e000f */
[----:B------:R-:W-:Y:S01]  /*17810*/  MOV R236, 0x181f ;  /* 0x0000181f00ec7802 */ /* 0x000fe20000000f00 */
[----:B------:R-:W-:Y:S01]  /*17820*/  IMAD.MOV.U32 R237, RZ, RZ, RZ ;  /* 0x000000ffffed7224 */ /* 0x000fe200078e00ff */
[----:B------:R-:W-:Y:S02]  /*17830*/  MOV R235, 0xffffffff ;  /* 0xffffffff00eb7802 */ /* 0x000fe40000000f00 */
[----:B------:R-:W-:Y:S02]  /*17840*/  MOV R234, 0x17860 ;  /* 0x0001786000ea7802 */ /* 0x000fe40000000f00 */
[----:B-----5:R-:W-:Y:S05]  /*17850*/  CALL.REL.NOINC `($__internal_9_$__cuda_sm70_shflsync_idx_p) ;  /* 0x0000a39000007944 */ /* 0x020fea0003c00000 */
[----:B--2---:R-:W-:Y:S01]  /*17860*/  MOV R17, R240 ;  /* 0x000000f000117202 */ /* 0x004fe20000000f00 */
[----:B-1----:R-:W-:Y:S05]  /*17870*/  BRA `(.L_x_2175) ;  /* 0xfffef64000007947 */ /* 0x002fea000383ffff */
.L_x_2060:
[----:B------:R-:W-:Y:S01]  /*17880*/  IMAD.MOV.U32 R238, RZ, RZ, R12 ;  /* 0x000000ffffee7224 */ /* 0x000fe200078e000c */
[----:B------:R-:W-:Y:S01]  /*17890*/  MOV R236, 0x181f ;  /* 0x0000181f00ec7802 */ /* 0x000fe20000000f00 */
[----:B------:R-:W-:Y:S01]  /*178a0*/  IMAD.MOV.U32 R237, RZ, RZ, RZ ;  /* 0x000000ffffed7224 */ /* 0x000fe200078e00ff */
[----:B------:R-:W-:-:S02]  /*178b0*/  MOV R235, 0xffffffff ;  /* 0xffffffff00eb7802 */ /* 0x000fc40000000f00 */
[----:B------:R-:W-:Y:S02]  /*178c0*/  MOV R234, 0x178e0 ;  /* 0x000178e000ea7802 */ /* 0x000fe40000000f00 */
[----:B-12--5:R-:W-:Y:S05]  /*178d0*/  CALL.REL.NOINC `($__internal_9_$__cuda_sm70_shflsync_idx_p) ;  /* 0x0000a31000007944 */ /* 0x026fea0003c00000 */
[----:B--2---:R-:W-:Y:S01]  /*178e0*/  MOV R20, R240 ;  /* 0x000000f000147202 */ /* 0x004fe20000000f00 */
[----:B-1----:R-:W-:Y:S05]  /*178f0*/  BRA `(.L_x_2176) ;  /* 0xfffef5e000007947 */ /* 0x002fea000383ffff */
.L_x_2063:
[----:B------:R-:W-:Y:S01]  /*17900*/  IMAD.MOV.U32 R238, RZ, RZ, R15 ;  /* 0x000000ffffee7224 */ /* 0x000fe200078e000f */
[----:B------:R-:W-:Y:S01]  /*17910*/  MOV R236, 0x181f ;  /* 0x0000181f00ec7802 */ /* 0x000fe20000000f00 */
[----:B------:R-:W-:Y:S01]  /*17920*/  IMAD.MOV.U32 R237, RZ, RZ, 0x1 ;  /* 0x00000001ffed7424 */ /* 0x000fe200078e00ff */
[----:B------:R-:W-:Y:S02]  /*17930*/  MOV R235, 0xffffffff ;  /* 0xffffffff00eb7802 */ /* 0x000fe40000000f00 */
[----:B------:R-:W-:Y:S02]  /*17940*/  MOV R234, 0x17960 ;  /* 0x0001796000ea7802 */ /* 0x000fe40000000f00 */
[----:B-12345:R-:W-:Y:S05]  /*17950*/  CALL.REL.NOINC `($__internal_9_$__cuda_sm70_shflsync_idx_p) ;  /* 0x0000a29000007944 */ /* 0x03efea0003c00000 */
[----:B--2---:R-:W-:Y:S01]  /*17960*/  IMAD.MOV.U32 R17, RZ, RZ, R240 ;  /* 0x000000ffff117224 */ /* 0x004fe200078e00f0 */
[----:B-1----:R-:W-:Y:S01]  /*17970*/  MOV R238, R12 ;  /* 0x0000000c00ee7202 */ /* 0x002fe20000000f00 */
[----:B------:R-:W-:Y:S01]  /*17980*/  IMAD.MOV.U32 R237, RZ, RZ, 0x1 ;  /* 0x00000001ffed7424 */ /* 0x000fe200078e00ff */
[----:B------:R-:W-:Y:S01]  /*17990*/  MOV R236, 0x181f ;  /* 0x0000181f00ec7802 */ /* 0x000fe20000000f00 */
[----:B------:R-:W-:Y:S01]  /*179a0*/  IMAD.MOV.U32 R235, RZ, RZ, -0x1 ;  /* 0xffffffffffeb7424 */ /* 0x000fe200078e00ff */
[----:B------:R-:W-:-:S02]  /*179b0*/  MOV R234, 0x179d0 ;  /* 0x000179d000ea7802 */ /* 0x000fc40000000f00 */
[----:B------:R-:W-:Y:S05]  /*179c0*/  CALL.REL.NOINC `($__internal_9_$__cuda_sm70_shflsync_idx_p) ;  /* 0x0000a22000007944 */ /* 0x000fea0003c00000 */
[----:B--2---:R-:W-:Y:S01]  /*179d0*/  MOV R20, R240 ;  /* 0x000000f000147202 */ /* 0x004fe20000000f00 */
[----:B-1----:R-:W-:Y:S05]  /*179e0*/  BRA `(.L_x_2177) ;  /* 0xfffef69000007947 */ /* 0x002fea000383ffff */
.L_x_2066:
[----:B------:R-:W-:Y:S01]  /*179f0*/  IMAD.MOV.U32 R238, RZ, RZ, R15 ;  /* 0x000000ffffee7224 */ /* 0x000fe200078e000f */
[----:B------:R-:W-:Y:S01]  /*17a00*/  MOV R236, 0x181f ;  /* 0x0000181f00ec7802 */ /* 0x000fe20000000f00 */
[----:B------:R-:W-:Y:S01]  /*17a10*/  IMAD.MOV.U32 R237, RZ, RZ, 0x2 ;  /* 0x00000002ffed7424 */ /* 0x000fe200078e00ff */
[----:B------:R-:W-:-:S02]  /*17a20*/  MOV R235, 0xffffffff ;  /* 0xffffffff00eb7802 */ /* 0x000fc40000000f00 */
[----:B------:R-:W-:Y:S02]  /*17a30*/  MOV R234, 0x17a50 ;  /* 0x00017a5000ea7802 */ /* 0x000fe40000000f00 */
[----:B-12345:R-:W-:Y:S05]  /*17a40*/  CALL.REL.NOINC `($__internal_9_$__cuda_sm70_shflsync_idx_p) ;  /* 0x0000a1a000007944 */ /* 0x03efea0003c00000 */
[----:B--2---:R-:W-:Y:S01]  /*17a50*/  MOV R17, R240 ;  /* 0x000000f000117202 */ /* 0x004fe20000000f00 */
[----:B-1----:R-:W-:Y:S05]  /*17a60*/  BRA `(.L_x_2178) ;  /* 0xfffef79000007947 */ /* 0x002fea000383ffff */
.L_x_2067:
[----:B------:R-:W-:Y:S01]  /*17a70*/  IMAD.MOV.U32 R238, RZ, RZ, R12 ;  /* 0x000000ffffee7224 */ /* 0x000fe200078e000c */
[----:B------:R-:W-:Y:S01]  /*17a80*/  MOV R236, 0x181f ;  /* 0x0000181f00ec7802 */ /* 0x000fe20000000f00 */
[----:B------:R-:W-:Y:S01]  /*17a90*/  IMAD.MOV.U32 R237, RZ, RZ, 0x2 ;  /* 0x00000002ffed7424 */ /* 0x000fe200078e00ff */
[----:B------:R-:W-:Y:S02]  /*17aa0*/  MOV R235, 0xffffffff ;  /* 0xffffffff00eb7802 */ /* 0x000fe40000000f00 */
[----:B------:R-:W-:Y:S02]  /*17ab0*/  MOV R234, 0x17ad0 ;  /* 0x00017ad000ea7802 */ /* 0x000fe40000000f00 */
[----:B-12345:R-:W-:Y:S05]  /*17ac0*/  CALL.REL.NOINC `($__internal_9_$__cuda_sm70_shflsync_idx_p) ;  /* 0x0000a12000007944 */ /* 0x03efea0003c00000 */
[----:B--2---:R-:W-:Y:S01]  /*17ad0*/  MOV R20, R240 ;  /* 0x000000f000147202 */ /* 0x004fe20000000f00 */
[----:B-1----:R-:W-:Y:S05]  /*17ae0*/  BRA `(.L_x_2179) ;  /* 0xfffef73000007947 */ /* 0x002fea000383ffff */
.L_x_2070:
[----:B------:R-:W-:Y:S01]  /*17af0*/  IMAD.MOV.U32 R238, RZ, RZ, R15 ;  /* 0x000000ffffee7224 */ /* 0x000fe200078e000f */
[----:B------:R-:W-:Y:S01]  /*17b00*/  MOV R236, 0x181f ;  /* 0x0000181f00ec7802 */ /* 0x000fe20000000f00 */
[----:B------:R-:W-:Y:S01]  /*17b10*/  IMAD.MOV.U32 R237, RZ, RZ, 0x3 ;  /* 0x00000003ffed7424 */ /* 0x000fe200078e00ff */
[----:B------:R-:W-:-:S02]  /*17b20*/  MOV R235, 0xffffffff ;  /* 0xffffffff00eb7802 */ /* 0x000fc40000000f00 */
[----:B------:R-:W-:Y:S02]  /*17b30*/  MOV R234, 0x17b50 ;  /* 0x00017b5000ea7802 */ /* 0x000fe40000000f00 */
[----:B-1-345:R-:W-:Y:S05]  /*17b40*/  CALL.REL.NOINC `($__internal_9_$__cuda_sm70_shflsync_idx_p) ;  /* 0x0000a0a000007944 */ /* 0x03afea0003c00000 */
[----:B--2---:R-:W-:Y:S01]  /*17b50*/  IMAD.MOV.U32 R15, RZ, RZ, R240 ;  /* 0x000000ffff0f7224 */ /* 0x004fe200078e00f0 */
[----:B-1----:R-:W-:Y:S01]  /*17b60*/  MOV R238, R12 ;  /* 0x0000000c00ee7202 */ /* 0x002fe20000000f00 */
[----:B------:R-:W-:Y:S01]  /*17b70*/  IMAD.MOV.U32 R237, RZ, RZ, 0x3 ;  /* 0x00000003ffed7424 */ /* 0x000fe200078e00ff */
[----:B------:R-:W-:Y:S01]  /*17b80*/  MOV R236, 0x181f ;  /* 0x0000181f00ec7802 */ /* 0x000fe20000000f00 */
[----:B------:R-:W-:Y:S01]  /*17b90*/  IMAD.MOV.U32 R235, RZ, RZ, -0x1 ;  /* 0xffffffffffeb7424 */ /* 0x000fe200078e00ff */
[----:B------:R-:W-:Y:S02]  /*17ba0*/  MOV R234, 0x17bc0 ;  /* 0x00017bc000ea7802 */ /* 0x000fe40000000f00 */
[----:B------:R-:W-:Y:S05]  /*17bb0*/  CALL.REL.NOINC `($__internal_9_$__cuda_sm70_shflsync_idx_p) ;  /* 0x0000a03000007944 */ /* 0x000fea0003c00000 */
[----:B--2---:R-:W-:Y:S01]  /*17bc0*/  MOV R20, R240 ;  /* 0x000000f000147202 */ /* 0x004fe20000000f00 */
[----:B-1----:R-:W-:Y:S05]  /*17bd0*/  BRA `(.L_x_2180) ;  /* 0xfffef7d000007947 */ /* 0x002fea000383ffff */
.L_x_2072:
[----:B------:R-:W-:Y:S01]  /*17be0*/  IMAD.MOV.U32 R237, RZ, RZ, RZ ;  /* 0x000000ffffed7224 */ /* 0x000fe200078e00ff */
[----:B------:R-:W-:Y:S01]  /*17bf0*/  MOV R236, 0x181f ;  /* 0x0000181f00ec7802 */ /* 0x000fe20000000f00 */
[----:B------:R-:W-:Y:S01]  /*17c00*/  IMAD.MOV.U32 R235, RZ, RZ, -0x1 ;  /* 0xffffffffffeb7424 */ /* 0x000fe200078e00ff */
[----:B------:R-:W-:Y:S02]  /*17c10*/  MOV R234, 0x17c30 ;  /* 0x00017c3000ea7802 */ /* 0x000fe40000000f00 */
[----:B-12345:R-:W-:Y:S05]  /*17c20*/  CALL.REL.NOINC `($__internal_9_$__cuda_sm70_shflsync_idx_p) ;  /* 0x00009fc000007944 */ /* 0x03efea0003c00000 */
[----:B-12---:R-:W-:Y:S05]  /*17c30*/  BRA `(.L_x_2181) ;  /* 0xffff04b000007947 */ /* 0x006fea000383ffff */
.L_x_2075:
[----:B------:R-:W-:Y:S01]  /*17c40*/  IMAD.MOV.U32 R238, RZ, RZ, R41 ;  /* 0x000000ffffee7224 */ /* 0x000fe200078e0029 */
[----:B------:R-:W-:Y:S01]  /*17c50*/  MOV R236, 0x181f ;  /* 0x0000181f00ec7802 */ /* 0x000fe20000000f00 */
[----:B------:R-:W-:Y:S01]  /*17c60*/  IMAD.MOV.U32 R237, RZ, RZ, RZ ;  /* 0x000000ffffed7224 */ /* 0x000fe200078e00ff */
[----:B------:R-:W-:-:S02]  /*17c70*/  MOV R235, 0xffffffff ;  /* 0xffffffff00eb7802 */ /* 0x000fc40000000f00 */
[----:B------:R-:W-:Y:S02]  /*17c80*/  MOV R234, 0x17ca0 ;  /* 0x00017ca000ea7802 */ /* 0x000fe40000000f00 */
[----:B-----5:R-:W-:Y:S05]  /*17c90*/  CALL.REL.NOINC `($__internal_9_$__cuda_sm70_shflsync_idx_p) ;  /* 0x00009f5000007944 */ /* 0x020fea0003c00000 */
[----:B--2---:R-:W-:Y:S01]  /*17ca0*/  MOV R43, R240 ;  /* 0x000000f0002b7202 */ /* 0x004fe20000000f00 */
[----:B-1----:R-:W-:Y:S05]  /*17cb0*/  BRA `(.L_x_2182) ;  /* 0xffff122000007947 */ /* 0x002fea000383ffff */
.L_x_2076:
[----:B------:R-:W-:Y:S01]  /*17cc0*/  IMAD.MOV.U32 R238, RZ, RZ, R0 ;  /* 0x000000ffffee7224 */ /* 0x000fe200078e0000 */
[----:B------:R-:W-:Y:S01]  /*17cd0*/  MOV R236, 0x181f ;  /* 0x0000181f00ec7802 */ /* 0x000fe20000000f00 */
[----:B------:R-:W-:Y:S01]  /*17ce0*/  IMAD.MOV.U32 R237, RZ, RZ, RZ ;  /* 0x000000ffffed7224 */ /* 0x000fe200078e00ff */
[----:B------:R-:W-:Y:S02]  /*17cf0*/  MOV R235, 0xffffffff ;  /* 0xffffffff00eb7802 */ /* 0x000fe40000000f00 */
[----:B------:R-:W-:Y:S02]  /*17d00*/  MOV R234, 0x17d20 ;  /* 0x00017d2000ea7802 */ /* 0x000fe40000000f00 */
[----:B-12--5:R-:W-:Y:S05]  /*17d10*/  CALL.REL.NOINC `($__internal_9_$__cuda_sm70_shflsync_idx_p) ;  /* 0x00009ed000007944 */ /* 0x026fea0003c00000 */
[----:B------:R-:W-:Y:S01]  /*17d20*/  IMAD.SHL.U32 R7, R204, 0x2, RZ ;  /* 0x00000002cc077824 */ /* 0x000fe200078e00ff */
[----:B------:R-:W-:Y:S01]  /*17d30*/  ISETP.GE.AND P3, PT, R223, c[0x0][0x1d4], PT ;  /* 0x00007500df007a0c */ /* 0x000fe20003f66270 */
[----:B------:R-:W-:Y:S01]  /*17d40*/  IMAD.SHL.U32 R37, R200, 0x2, RZ ;  /* 0x00000002c8257824 */ /* 0x000fe200078e00ff */
[----:B------:R-:W-:Y:S01]  /*17d50*/  SHF.L.U64.HI R5, R204, 0x1, R207 ;  /* 0x00000001cc057819 */ /* 0x000fe200000102cf */
[----:B------:R-:W-:Y:S01]  /*17d60*/  IMAD.SHL.U32 R39, R199, 0x2, RZ ;  /* 0x00000002c7277824 */ /* 0x000fe200078e00ff */
[----:B--2---:R-:W-:Y:S01]  /*17d70*/  IADD3 R46, P2, R240, R7, RZ ;  /* 0x00000007f02e7210 */ /* 0x004fe20007f5e0ff */
[----:B-1----:R-:W-:Y:S01]  /*17d80*/  IMAD.MOV.U32 R238, RZ, RZ, R41 ;  /* 0x000000ffffee7224 */ /* 0x002fe200078e0029 */
[----:B------:R-:W-:Y:S01]  /*17d90*/  SHF.L.U64.HI R6, R200, 0x1, R197 ;  /* 0x00000001c8067819 */ /* 0x000fe200000102c5 */
[----:B------:R-:W-:Y:S01]  /*17da0*/  IMAD.MOV.U32 R237, RZ, RZ, 0x1 ;  /* 0x00000001ffed7424 */ /* 0x000fe200078e00ff */
[C---:B------:R-:W-:Y:S01]  /*17db0*/  IADD3 R44, P1, R240.reuse, R37, RZ ;  /* 0x00000025f02c7210 */ /* 0x040fe20007f3e0ff */
[----:B------:R-:W-:Y:S01]  /*17dc0*/  IMAD.X R47, R43, 0x1, R5, P2 ;  /* 0x000000012b2f7824 */ /* 0x000fe200010e0605 */
[----:B------:R-:W-:Y:S01]  /*17dd0*/  SHF.L.U64.HI R36, R199, 0x1, R196 ;  /* 0x00000001c7247819 */ /* 0x000fe200000102c4 */
[----:B------:R-:W-:Y:S01]  /*17de0*/  IMAD.MOV.U32 R236, RZ, RZ, 0x181f ;  /* 0x0000181fffec7424 */ /* 0x000fe200078e00ff */
[----:B------:R-:W-:Y:S01]  /*17df0*/  IADD3 R42, P0, R240, R39, RZ ;  /* 0x00000027f02a7210 */ /* 0x000fe20007f1e0ff */
[C---:B------:R-:W-:Y:S01]  /*17e00*/  IMAD.X R45, R43.reuse, 0x1, R6, P1 ;  /* 0x000000012b2d7824 */ /* 0x040fe200008e0606 */
[----:B------:R-:W-:Y:S01]  /*17e10*/  @!PT LDS RZ, [RZ] ;  /* 0x00000000fffff984 */ /* 0x000fe20000000800 */
[----:B------:R-:W-:Y:S01]  /*17e20*/  @!PT LDS RZ, [RZ] ;  /* 0x00000000fffff984 */ /* 0x000fe20000000800 */
[----:B------:R-:W-:Y:S01]  /*17e30*/  @!PT LDS RZ, [RZ] ;  /* 0x00000000fffff984 */ /* 0x000fe20000000800 */
[----:B------:R1:W-:Y:S01]  /*17e40*/  LDGSTS.E.BYPASS.LTC128B.128 [R205+0x6100], [R46.64], !P6 ;  /* 0x061000002ecd7fae */ /* 0x0003e2000f101d46 */
[----:B------:R-:W-:Y:S01]  /*17e50*/  SEL R40, RZ, 0x10, P6 ;  /* 0x00000010ff287807 */ /* 0x000fe20003000000 */
[----:B------:R-:W-:Y:S01]  /*17e60*/  IMAD.MOV.U32 R235, RZ, RZ, -0x1 ;  /* 0xffffffffffeb7424 */ /* 0x000fe200078e00ff */
[----:B------:R-:W-:Y:S01]  /*17e70*/  SEL R38, RZ, 0x10, P3 ;  /* 0x00000010ff267807 */ /* 0x000fe20001800000 */
[----:B------:R-:W-:Y:S01]  /*17e80*/  IMAD.X R43, R43, 0x1, R36, P0 ;  /* 0x000000012b2b7824 */ /* 0x000fe200000e0624 */
[----:B------:R1:W-:Y:S01]  /*17e90*/  LDGSTS.E.BYPASS.LTC128B.128 [R205+0x8100], [R44.64], !P3 ;  /* 0x081000002ccd7fae */ /* 0x0003e2000d901d46 */
[----:B------:R-:W-:-:S03]  /*17ea0*/  MOV R234, 0x17ed0 ;  /* 0x00017ed000ea7802 */ /* 0x000fc60000000f00 */
[----:B------:R1:W-:Y:S04]  /*17eb0*/  LDGSTS.E.BYPASS.LTC128B.128 [R205+0xa100], [R42.64], !P5 ;  /* 0x0a1000002acd7fae */ /* 0x0003e8000e901d46 */
[----:B-1----:R-:W-:Y:S05]  /*17ec0*/  CALL.REL.NOINC `($__internal_9_$__cuda_sm70_shflsync_idx_p) ;  /* 0x00009d2000007944 */ /* 0x002fea0003c00000 */
[----:B--2---:R-:W-:Y:S01]  /*17ed0*/  IMAD.MOV.U32 R41, RZ, RZ, R240 ;  /* 0x000000ffff297224 */ /* 0x004fe200078e00f0 */
[----:B-1----:R-:W-:Y:S01]  /*17ee0*/  MOV R238, R0 ;  /* 0x0000000000ee7202 */ /* 0x002fe20000000f00 */
[----:B------:R-:W-:Y:S01]  /*17ef0*/  IMAD.MOV.U32 R237, RZ, RZ, 0x1 ;  /* 0x00000001ffed7424 */ /* 0x000fe200078e00ff */
[----:B------:R-:W-:Y:S01]  /*17f00*/  MOV R236, 0x181f ;  /* 0x0000181f00ec7802 */ /* 0x000fe20000000f00 */
[----:B------:R-:W-:Y:S01]  /*17f10*/  IMAD.MOV.U32 R235, RZ, RZ, -0x1 ;  /* 0xffffffffffeb7424 */ /* 0x000fe200078e00ff */
[----:B------:R-:W-:Y:S02]  /*17f20*/  MOV R234, 0x17f40 ;  /* 0x00017f4000ea7802 */ /* 0x000fe40000000f00 */
[----:B------:R-:W-:Y:S05]  /*17f30*/  CALL.REL.NOINC `($__internal_9_$__cuda_sm70_shflsync_idx_p) ;  /* 0x00009cb000007944 */ /* 0x000fea0003c00000 */
[----:B-12---:R-:W-:Y:S05]  /*17f40*/  BRA `(.L_x_2183) ;  /* 0xffff10f000007947 */ /* 0x006fea000383ffff */
.L_x_2077:
[----:B------:R-:W-:Y:S01]  /*17f50*/  IMAD.MOV.U32 R237, RZ, RZ, RZ ;  /* 0x000000ffffed7224 */ /* 0x000fe200078e00ff */
[----:B------:R-:W-:Y:S01]  /*17f60*/  MOV R236, 0x1c1f ;  /* 0x00001c1f00ec7802 */ /* 0x000fe20000000f00 */
[----:B------:R-:W-:Y:S01]  /*17f70*/  IMAD.MOV.U32 R235, RZ, RZ, -0x1 ;  /* 0xffffffffffeb7424 */ /* 0x000fe200078e00ff */
[----:B------:R-:W-:Y:S02]  /*17f80*/  MOV R234, 0x17fa0 ;  /* 0x00017fa000ea7802 */ /* 0x000fe40000000f00 */
[----:B-1----:R-:W-:Y:S05]  /*17f90*/  CALL.REL.NOINC `($__internal_9_$__cuda_sm70_shflsync_idx_p) ;  /* 0x00009c5000007944 */ /* 0x002fea0003c00000 */
[----:B-12---:R-:W-:Y:S05]  /*17fa0*/  BRA `(.L_x_2184) ;  /* 0xffff146000007947 */ /* 0x006fea000383ffff */
.L_x_2082:
[----:B------:R-:W-:Y:S01]  /*17fb0*/  IMAD.MOV.U32 R237, RZ, RZ, 0x1 ;  /* 0x00000001ffed7424 */ /* 0x000fe200078e00ff */
[----:B------:R-:W-:Y:S01]  /*17fc0*/  MOV R236, 0x1c1f ;  /* 0x00001c1f00ec7802 */ /* 0x000fe20000000f00 */
[----:B------:R-:W-:Y:S01]  /*17fd0*/  IMAD.MOV.U32 R235, RZ, RZ, -0x1 ;  /* 0xffffffffffeb7424 */ /* 0x000fe200078e00ff */
[----:B------:R-:W-:-:S02]  /*17fe0*/  MOV R234, 0x18000 ;  /* 0x0001800000ea7802 */ /* 0x000fc40000000f00 */
[----:B-1----:R-:W-:Y:S05]  /*17ff0*/  CALL.REL.NOINC `($__internal_9_$__cuda_sm70_shflsync_idx_p) ;  /* 0x00009bf000007944 */ /* 0x002fea0003c00000 */
[----:B-12---:R-:W-:Y:S05]  /*18000*/  BRA `(.L_x_2185) ;  /* 0xffff18c000007947 */ /* 0x006fea000383ffff */
.L_x_2087:
[----:B------:R-:W-:Y:S02]  /*18010*/  MOV R154, 0x2 ;  /* 0x00000002009a7802 */ /* 0x000fe40000000f00 */
[----:B------:R-:W-:-:S02]  /*18020*/  MOV R138, 0x18040 ;  /* 0x00018040008a7802 */ /* 0x000fc40000000f00 */
[----:B-12---:R-:W-:Y:S05]  /*18030*/  CALL.REL.NOINC `($__internal_8_$__cuda_sm70_shflsync_bfly_p) ;  /* 0x00009b6000007944 */ /* 0x006fea0003c00000 */
[----:B-12---:R-:W-:Y:S05]  /*18040*/  BRA `(.L_x_2186) ;  /* 0xffff1f3000007947 */ /* 0x006fea000383ffff */
.L_x_2088:
[----:B---3--:R-:W-:Y:S01]  /*18050*/  IMAD.MOV.U32 R135, RZ, RZ, R5 ;  /* 0x000000ffff877224 */ /* 0x008fe200078e0005 */
[----:B------:R-:W-:-:S02]  /*18060*/  MOV R154, 0x1 ;  /* 0x00000001009a7802 */ /* 0x000fc40000000f00 */
[----:B------:R-:W-:Y:S02]  /*18070*/  MOV R138, 0x18090 ;  /* 0x00018090008a7802 */ /* 0x000fe40000000f00 */
[----:B-12---:R-:W-:Y:S05]  /*18080*/  CALL.REL.NOINC `($__internal_8_$__cuda_sm70_shflsync_bfly_p) ;  /* 0x00009b1000007944 */ /* 0x006fea0003c00000 */
[----:B--2---:R-:W-:Y:S01]  /*18090*/  FMNMX.FTZ R0, R5, R154, !PT ;  /* 0x0000009a05007209 */ /* 0x004fe20007810000 */
[----:B-1----:R-:W-:Y:S01]  /*180a0*/  IMAD.MOV.U32 R135, RZ, RZ, R7 ;  /* 0x000000ffff877224 */ /* 0x002fe200078e0007 */
[----:B------:R-:W-:Y:S01]  /*180b0*/  MOV R138, 0x180e0 ;  /* 0x000180e0008a7802 */ /* 0x000fe20000000f00 */
[----:B------:R-:W-:Y:S02]  /*180c0*/  IMAD.MOV.U32 R154, RZ, RZ, 0x2 ;  /* 0x00000002ff9a7424 */ /* 0x000fe400078e00ff */
[----:B------:R-:W-:Y:S05]  /*180d0*/  CALL.REL.NOINC `($__internal_8_$__cuda_sm70_shflsync_bfly_p) ;  /* 0x00009ac000007944 */ /* 0x000fea0003c00000 */
[----:B-12---:R-:W-:Y:S01]  /*180e0*/  FMNMX.FTZ R135, R7, R154, !PT ;  /* 0x0000009a07877209 */ /* 0x006fe20007810000 */
[----:B------:R-:W-:Y:S01]  /*180f0*/  IMAD.MOV.U32 R154, RZ, RZ, 0x1 ;  /* 0x00000001ff9a7424 */ /* 0x000fe200078e00ff */
[----:B------:R-:W-:Y:S02]  /*18100*/  MOV R138, 0x18120 ;  /* 0x00018120008a7802 */ /* 0x000fe40000000f00 */
[----:B------:R-:W-:Y:S05]  /*18110*/  CALL.REL.NOINC `($__internal_8_$__cuda_sm70_shflsync_bfly_p) ;  /* 0x00009a8000007944 */ /* 0x000fea0003c00000 */
[----:B-12---:R-:W-:Y:S05]  /*18120*/  BRA `(.L_x_2187) ;  /* 0xffff1ec000007947 */ /* 0x006fea000383ffff */
.L_x_2096:
[----:B------:R-:W-:Y:S01]  /*18130*/  MOV R236, 0x181f ;  /* 0x0000181f00ec7802 */ /* 0x000fe20000000f00 */
[----:B------:R-:W-:Y:S01]  /*18140*/  IMAD.MOV.U32 R238, RZ, RZ, R3 ;  /* 0x000000ffffee7224 */ /* 0x000fe200078e0003 */
[----:B------:R-:W-:Y:S01]  /*18150*/  MOV R235, 0xffffffff ;  /* 0xffffffff00eb7802 */ /* 0x000fe20000000f00 */
[----:B------:R-:W-:Y:S01]  /*18160*/  IMAD.MOV.U32 R237, RZ, RZ, RZ ;  /* 0x000000ffffed7224 */ /* 0x000fe200078e00ff */
[----:B------:R-:W-:Y:S02]  /*18170*/  MOV R234, 0x18190 ;  /* 0x0001819000ea7802 */ /* 0x000fe40000000f00 */
[----:B-1234-:R-:W-:Y:S05]  /*18180*/  CALL.REL.NOINC `($__internal_9_$__cuda_sm70_shflsync_idx_p) ;  /* 0x00009a6000007944 */ /* 0x01efea0003c00000 */
[----:B--2---:R-:W-:Y:S01]  /*18190*/  MOV R5, R240 ;  /* 0x000000f000057202 */ /* 0x004fe20000000f00 */
[----:B-1----:R-:W-:-:S05]  /*181a0*/  BRA `(.L_x_2188) ;  /* 0xffff33a000007947 */ /* 0x002fca000383ffff */
.L_x_2097:
[----:B------:R-:W-:Y:S01]  /*181b0*/  MOV R236, 0x181f ;  /* 0x0000181f00ec7802 */ /* 0x000fe20000000f00 */
[----:B------:R-:W-:Y:S01]  /*181c0*/  IMAD.MOV.U32 R238, RZ, RZ, R2 ;  /* 0x000000ffffee7224 */ /* 0x000fe200078e0002 */
[----:B------:R-:W-:Y:S01]  /*181d0*/  MOV R235, 0xffffffff ;  /* 0xffffffff00eb7802 */ /* 0x000fe20000000f00 */
[----:B------:R-:W-:Y:S01]  /*181e0*/  IMAD.MOV.U32 R237, RZ, RZ, RZ ;  /* 0x000000ffffed7224 */ /* 0x000fe200078e00ff */
[----:B------:R-:W-:Y:S02]  /*181f0*/  MOV R234, 0x18210 ;  /* 0x0001821000ea7802 */ /* 0x000fe40000000f00 */
[----:B-1234-:R-:W-:Y:S05]  /*18200*/  CALL.REL.NOINC `($__internal_9_$__cuda_sm70_shflsync_idx_p) ;  /* 0x000099e000007944 */ /* 0x01efea0003c00000 */
[C---:B--2---:R-:W-:Y:S01]  /*18210*/  IADD3 R8, P0, R240.reuse, R231, RZ ;  /* 0x000000e7f0087210 */ /* 0x044fe20007f1e0ff */
[----:B-1----:R-:W-:Y:S01]  /*18220*/  IMAD.MOV.U32 R237, RZ, RZ, 0x1 ;  /* 0x00000001ffed7424 */ /* 0x002fe200078e00ff */
[----:B------:R-:W-:Y:S01]  /*18230*/  ISETP.GE.AND P1, PT, R223, c[0x0][0x1d4], PT ;  /* 0x00007500df007a0c */ /* 0x000fe20003f26270 */
[----:B------:R-:W-:Y:S01]  /*18240*/  IMAD.MOV.U32 R236, RZ, RZ, 0x181f ;  /* 0x0000181fffec7424 */ /* 0x000fe200078e00ff */
[----:B------:R-:W-:Y:S01]  /*18250*/  MOV R238, R3 ;  /* 0x0000000300ee7202 */ /* 0x000fe20000000f00 */
        /* <DEDUP_REMOVED lines=12> */
[----:B------:R1:W-:Y:S03]  /*18320*/  LDGSTS.E.BYPASS.LTC128B.128 [R222+0x4000], [R4.64], !P5 ;  /* 0x0400000004de7fae */ /* 0x0003e6000e901d46 */
[----:B-1----:R-:W-:Y:S05]  /*18330*/  CALL.REL.NOINC `($__internal_9_$__cuda_sm70_shflsync_idx_p) ;  /* 0x000098b000007944 */ /* 0x002fea0003c00000 */
[----:B-1----:R-:W-:Y:S01]  /*18340*/  MOV R238, R2 ;  /* 0x0000000200ee7202 */ /* 0x002fe20000000f00 */
[----:B--2---:R-:W-:Y:S01]  /*18350*/  IMAD.MOV.U32 R3, RZ, RZ, R240 ;  /* 0x000000ffff037224 */ /* 0x004fe200078e00f0 */
[----:B------:R-:W-:Y:S01]  /*18360*/  MOV R236, 0x181f ;  /* 0x0000181f00ec7802 */ /* 0x000fe20000000f00 */
[----:B------:R-:W-:Y:S01]  /*18370*/  IMAD.MOV.U32 R237, RZ, RZ, 0x1 ;  /* 0x00000001ffed7424 */ /* 0x000fe200078e00ff */
[----:B------:R-:W-:Y:S01]  /*18380*/  MOV R234, 0x183b0 ;  /* 0x000183b000ea7802 */ /* 0x000fe20000000f00 */
[----:B------:R-:W-:Y:S02]  /*18390*/  IMAD.MOV.U32 R235, RZ, RZ, -0x1 ;  /* 0xffffffffffeb7424 */ /* 0x000fe400078e00ff */
[----:B------:R-:W-:Y:S05]  /*183a0*/  CALL.REL.NOINC `($__internal_9_$__cuda_sm70_shflsync_idx_p) ;  /* 0x0000984000007944 */ /* 0x000fea0003c00000 */
[----:B-12---:R-:W-:-:S05]  /*183b0*/  BRA `(.L_x_2189) ;  /* 0xffff327000007947 */ /* 0x006fca000383ffff */
.L_x_2100:
[----:B------:R-:W-:Y:S01]  /*183c0*/  MOV R236, 0x181f ;  /* 0x0000181f00ec7802 */ /* 0x000fe20000000f00 */
[----:B------:R-:W-:Y:S01]  /*183d0*/  IMAD.MOV.U32 R238, RZ, RZ, R3 ;  /* 0x000000ffffee7224 */ /* 0x000fe200078e0003 */
[----:B------:R-:W-:Y:S01]  /*183e0*/  MOV R235, 0xffffffff ;  /* 0xffffffff00eb7802 */ /* 0x000fe20000000f00 */
[----:B------:R-:W-:Y:S01]  /*183f0*/  IMAD.MOV.U32 R237, RZ, RZ, RZ ;  /* 0x000000ffffed7224 */ /* 0x000fe200078e00ff */
[----:B------:R-:W-:Y:S02]  /*18400*/  MOV R234, 0x18420 ;  /* 0x0001842000ea7802 */ /* 0x000fe40000000f00 */
[----:B------:R-:W-:Y:S05]  /*18410*/  CALL.REL.NOINC `($__internal_9_$__cuda_sm70_shflsync_idx_p) ;  /* 0x000097d000007944 */ /* 0x000fea0003c00000 */
[----:B--2---:R-:W-:Y:S01]  /*18420*/  MOV R133, R240 ;  /* 0x000000f000857202 */ /* 0x004fe20000000f00 */
[----:B-1----:R-:W-:-:S05]  /*18430*/  BRA `(.L_x_2190) ;  /* 0xffff3eb000007947 */ /* 0x002fca000383ffff */
.L_x_2101:
[----:B------:R-:W-:Y:S01]  /*18440*/  MOV R236, 0x181f ;  /* 0x0000181f00ec7802 */ /* 0x000fe20000000f00 */
[----:B------:R-:W-:Y:S01]  /*18450*/  IMAD.MOV.U32 R238, RZ, RZ, R2 ;  /* 0x000000ffffee7224 */ /* 0x000fe200078e0002 */
[----:B------:R-:W-:Y:S01]  /*18460*/  MOV R235, 0xffffffff ;  /* 0xffffffff00eb7802 */ /* 0x000fe20000000f00 */
[----:B------:R-:W-:Y:S01]  /*18470*/  IMAD.MOV.U32 R237, RZ, RZ, RZ ;  /* 0x000000ffffed7224 */ /* 0x000fe200078e00ff */
[----:B------:R-:W-:Y:S02]  /*18480*/  MOV R234, 0x184a0 ;  /* 0x000184a000ea7802 */ /* 0x000fe40000000f00 */
[----:B-12---:R-:W-:Y:S05]  /*18490*/  CALL.REL.NOINC `($__internal_9_$__cuda_sm70_shflsync_idx_p) ;  /* 0x0000975000007944 */ /* 0x006fea0003c00000 */
        /* <DEDUP_REMOVED lines=27> */
.L_x_2102:
[----:B------:R-:W-:Y:S01]  /*18650*/  MOV R236, 0x1c1f ;  /* 0x00001c1f00ec7802 */ /* 0x000fe20000000f00 */
[----:B------:R-:W-:Y:S01]  /*18660*/  IMAD.MOV.U32 R237, RZ, RZ, RZ ;  /* 0x000000ffffed7224 */ /* 0x000fe200078e00ff */
[----:B------:R-:W-:Y:S01]  /*18670*/  MOV R234, 0x186a0 ;  /* 0x000186a000ea7802 */ /* 0x000fe20000000f00 */
[----:B------:R-:W-:Y:S02]  /*18680*/  IMAD.MOV.U32 R235, RZ, RZ, -0x1 ;  /* 0xffffffffffeb7424 */ /* 0x000fe400078e00ff */
[----:B------:R-:W-:Y:S05]  /*18690*/  CALL.REL.NOINC `($__internal_9_$__cuda_sm70_shflsync_idx_p) ;  /* 0x0000955000007944 */ /* 0x000fea0003c00000 */
[----:B-12---:R-:W-:-:S05]  /*186a0*/  BRA `(.L_x_2192) ;  /* 0xffff3f3000007947 */ /* 0x006fca000383ffff */
.L_x_2107:
[----:B------:R-:W-:Y:S01]  /*186b0*/  MOV R236, 0x1c1f ;  /* 0x00001c1f00ec7802 */ /* 0x000fe20000000f00 */
[----:B------:R-:W-:Y:S01]  /*186c0*/  IMAD.MOV.U32 R237, RZ, RZ, 0x1 ;  /* 0x00000001ffed7424 */ /* 0x000fe200078e00ff */
[----:B------:R-:W-:Y:S01]  /*186d0*/  MOV R234, 0x18700 ;  /* 0x0001870000ea7802 */ /* 0x000fe20000000f00 */
[----:B------:R-:W-:Y:S02]  /*186e0*/  IMAD.MOV.U32 R235, RZ, RZ, -0x1 ;  /* 0xffffffffffeb7424 */ /* 0x000fe400078e00ff */
[----:B-1----:R-:W-:Y:S05]  /*186f0*/  CALL.REL.NOINC `($__internal_9_$__cuda_sm70_shflsync_idx_p) ;  /* 0x000094f000007944 */ /* 0x002fea0003c00000 */
[----:B-12---:R-:W-:-:S05]  /*18700*/  BRA `(.L_x_2193) ;  /* 0xffff43b000007947 */ /* 0x006fca000383ffff */
.L_x_2112:
[----:B------:R-:W-:Y:S02]  /*18710*/  MOV R154, 0x2 ;  /* 0x00000002009a7802 */ /* 0x000fe40000000f00 */
[----:B------:R-:W-:Y:S02]  /*18720*/  MOV R138, 0x18740 ;  /* 0x00018740008a7802 */ /* 0x000fe40000000f00 */
[----:B-12---:R-:W-:Y:S05]  /*18730*/  CALL.REL.NOINC `($__internal_8_$__cuda_sm70_shflsync_bfly_p) ;  /* 0x0000946000007944 */ /* 0x006fea0003c00000 */
[----:B-12---:R-:W-:-:S05]  /*18740*/  BRA `(.L_x_2194) ;  /* 0xffff4a4000007947 */ /* 0x006fca000383ffff */
.L_x_2113:
[----:B------:R-:W-:Y:S01]  /*18750*/  MOV R154, 0x1 ;  /* 0x00000001009a7802 */ /* 0x000fe20000000f00 */
[----:B---3--:R-:W-:Y:S01]  /*18760*/  IMAD.MOV.U32 R135, RZ, RZ, R7 ;  /* 0x000000ffff877224 */ /* 0x008fe200078e0007 */
[----:B------:R-:W-:Y:S02]  /*18770*/  MOV R138, 0x18790 ;  /* 0x00018790008a7802 */ /* 0x000fe40000000f00 */
[----:B-12---:R-:W-:Y:S05]  /*18780*/  CALL.REL.NOINC `($__internal_8_$__cuda_sm70_shflsync_bfly_p) ;  /* 0x0000941000007944 */ /* 0x006fea0003c00000 */
[----:B-1----:R-:W-:Y:S01]  /*18790*/  IMAD.MOV.U32 R135, RZ, RZ, R11 ;  /* 0x000000ffff877224 */ /* 0x002fe200078e000b */
[----:B--2---:R-:W-:Y:S01]  /*187a0*/  FMNMX.FTZ R3, R7, R154, !PT ;  /* 0x0000009a07037209 */ /* 0x004fe20007810000 */
[----:B------:R-:W-:Y:S01]  /*187b0*/  IMAD.MOV.U32 R154, RZ, RZ, 0x2 ;  /* 0x00000002ff9a7424 */ /* 0x000fe200078e00ff */
[----:B------:R-:W-:Y:S02]  /*187c0*/  MOV R138, 0x187e0 ;  /* 0x000187e0008a7802 */ /* 0x000fe40000000f00 */
[----:B------:R-:W-:Y:S05]  /*187d0*/  CALL.REL.NOINC `($__internal_8_$__cuda_sm70_shflsync_bfly_p) ;  /* 0x000093c000007944 */ /* 0x000fea0003c00000 */
[----:B-12---:R-:W-:Y:S01]  /*187e0*/  FMNMX.FTZ R135, R11, R154, !PT ;  /* 0x0000009a0b877209 */ /* 0x006fe20007810000 */
[----:B------:R-:W-:Y:S01]  /*187f0*/  IMAD.MOV.U32 R154, RZ, RZ, 0x1 ;  /* 0x00000001ff9a7424 */ /* 0x000fe200078e00ff */
[----:B------:R-:W-:Y:S02]  /*18800*/  MOV R138, 0x18820 ;  /* 0x00018820008a7802 */ /* 0x000fe40000000f00 */
[----:B------:R-:W-:Y:S05]  /*18810*/  CALL.REL.NOINC `($__internal_8_$__cuda_sm70_shflsync_bfly_p) ;  /* 0x0000938000007944 */ /* 0x000fea0003c00000 */
[----:B--2---:R-:W-:Y:S01]  /*18820*/  MOV R2, R154 ;  /* 0x0000009a00027202 */ /* 0x004fe20000000f00 */
[----:B-1----:R-:W-:-:S05]  /*18830*/  BRA `(.L_x_2195) ;  /* 0xffff49c000007947 */ /* 0x002fca000383ffff */
.L_x_2122:
        /* <DEDUP_REMOVED lines=8> */
.L_x_2123:
[----:B------:R-:W-:Y:S01]  /*188c0*/  MOV R236, 0x181f ;  /* 0x0000181f00ec7802 */ /* 0x000fe20000000f00 */
[----:B------:R-:W-:Y:S01]  /*188d0*/  IMAD.MOV.U32 R238, RZ, RZ, R0 ;  /* 0x000000ffffee7224 */ /* 0x000fe200078e0000 */
[----:B------:R-:W-:Y:S01]  /*188e0*/  MOV R235, 0xffffffff ;  /* 0xffffffff00eb7802 */ /* 0x000fe20000000f00 */
[----:B------:R-:W-:Y:S01]  /*188f0*/  IMAD.MOV.U32 R237, RZ, RZ, RZ ;  /* 0x000000ffffed7224 */ /* 0x000fe200078e00ff */
[----:B------:R-:W-:Y:S02]  /*18900*/  MOV R234, 0x18920 ;  /* 0x0001892000ea7802 */ /* 0x000fe40000000f00 */
[----:B-1234-:R-:W-:Y:S05]  /*18910*/  CALL.REL.NOINC `($__internal_9_$__cuda_sm70_shflsync_idx_p) ;  /* 0x000092d000007944 */ /* 0x01efea0003c00000 */
[C---:B--2---:R-:W-:Y:S01]  /*18920*/  IADD3 R14, P0, R240.reuse, R231, RZ ;  /* 0x000000e7f00e7210 */ /* 0x044fe20007f1e0ff */
[----:B-1----:R-:W-:Y:S01]  /*18930*/  IMAD.MOV.U32 R238, RZ, RZ, R5 ;  /* 0x000000ffffee7224 */ /* 0x002fe200078e0005 */
[----:B------:R-:W-:Y:S01]  /*18940*/  MOV R237, 0x1 ;  /* 0x0000000100ed7802 */ /* 0x000fe20000000f00 */
[----:B------:R-:W-:Y:S01]  /*18950*/  IMAD.MOV.U32 R236, RZ, RZ, 0x181f ;  /* 0x0000181fffec7424 */ /* 0x000fe200078e00ff */
        /* <DEDUP_REMOVED lines=22> */
.L_x_2126:
        /* <DEDUP_REMOVED lines=8> */
.L_x_2127:
[----:B------:R-:W-:Y:S01]  /*18b40*/  MOV R236, 0x181f ;  /* 0x0000181f00ec7802 */ /* 0x000fe20000000f00 */
[----:B------:R-:W-:Y:S01]  /*18b50*/  IMAD.MOV.U32 R238, RZ, RZ, R0 ;  /* 0x000000ffffee7224 */ /* 0x000fe200078e0000 */
[----:B------:R-:W-:Y:S01]  /*18b60*/  MOV R235, 0xffffffff ;  /* 0xffffffff00eb7802 */ /* 0x000fe20000000f00 */
[----:B------:R-:W-:Y:S01]  /*18b70*/  IMAD.MOV.U32 R237, RZ, RZ, RZ ;  /* 0x000000ffffed7224 */ /* 0x000fe200078e00ff */
[----:B------:R-:W-:Y:S02]  /*18b80*/  MOV R234, 0x18ba0 ;  /* 0x00018ba000ea7802 */ /* 0x000fe40000000f00 */
[----:B-12---:R-:W-:Y:S05]  /*18b90*/  CALL.REL.NOINC `($__internal_9_$__cuda_sm70_shflsync_idx_p) ;  /* 0x0000905000007944 */ /* 0x006fea0003c00000 */
        /* <DEDUP_REMOVED lines=26> */
.L_x_2128:
[----:B------:R-:W-:Y:S02]  /*18d40*/  MOV R154, 0x2 ;  /* 0x00000002009a7802 */ /* 0x000fe40000000f00 */
[----:B------:R-:W-:Y:S02]  /*18d50*/  MOV R138, 0x18d70 ;  /* 0x00018d70008a7802 */ /* 0x000fe40000000f00 */
[----:B------:R-:W-:Y:S05]  /*18d60*/  CALL.REL.NOINC `($__internal_8_$__cuda_sm70_shflsync_bfly_p) ;  /* 0x00008e3000007944 */ /* 0x000fea0003c00000 */
[----:B-12---:R-:W-:-:S05]  /*18d70*/  BRA `(.L_x_2200) ;  /* 0xffff72c000007947 */ /* 0x006fca000383ffff */
.L_x_2129:
[----:B------:R-:W-:Y:S01]  /*18d80*/  MOV R154, 0x1 ;  /* 0x00000001009a7802 */ /* 0x000fe20000000f00 */
[----:B-1----:R-:W-:Y:S01]  /*18d90*/  IMAD.MOV.U32 R135, RZ, RZ, R137 ;  /* 0x000000ffff877224 */ /* 0x002fe200078e0089 */
[----:B------:R-:W-:Y:S02]  /*18da0*/  MOV R138, 0x18dc0 ;  /* 0x00018dc0008a7802 */ /* 0x000fe40000000f00 */
[----:B------:R-:W-:Y:S05]  /*18db0*/  CALL.REL.NOINC `($__internal_8_$__cuda_sm70_shflsync_bfly_p) ;  /* 0x00008de000007944 */ /* 0x000fea0003c00000 */
        /* <DEDUP_REMOVED lines=11> */
.L_x_2132:
[----:B------:R-:W-:Y:S01]  /*18e70*/  MOV R236, 0x181f ;  /* 0x0000181f00ec7802 */ /* 0x000fe20000000f00 */
[----:B------:R-:W-:Y:S01]  /*18e80*/  IMAD.MOV.U32 R237, RZ, RZ, RZ ;  /* 0x000000ffffed7224 */ /* 0x000fe200078e00ff */
[----:B------:R-:W-:Y:S01]  /*18e90*/  MOV R234, 0x18ec0 ;  /* 0x00018ec000ea7802 */ /* 0x000fe20000000f00 */
[----:B------:R-:W-:Y:S02]  /*18ea0*/  IMAD.MOV.U32 R235, RZ, RZ, -0x1 ;  /* 0xffffffffffeb7424 */ /* 0x000fe400078e00ff */
[----:B-1234-:R-:W-:Y:S05]  /*18eb0*/  CALL.REL.NOINC `($__internal_9_$__cuda_sm70_shflsync_idx_p) ;  /* 0x00008d3000007944 */ /* 0x01efea0003c00000 */
[----:B-12---:R-:W-:-:S05]  /*18ec0*/  BRA `(.L_x_2202) ;  /* 0xffff8b0000007947 */ /* 0x006fca000383ffff */
.L_x_2135:
        /* <DEDUP_REMOVED lines=8> */
.L_x_2136:
[----:B------:R-:W-:Y:S01]  /*18f50*/  MOV R236, 0x181f ;  /* 0x0000181f00ec7802 */ /* 0x000fe20000000f00 */
[----:B------:R-:W-:Y:S01]  /*18f60*/  IMAD.MOV.U32 R238, RZ, RZ, R133 ;  /* 0x000000ffffee7224 */ /* 0x000fe200078e0085 */
[----:B------:R-:W-:Y:S01]  /*18f70*/  MOV R235, 0xffffffff ;  /* 0xffffffff00eb7802 */ /* 0x000fe20000000f00 */
[----:B------:R-:W-:Y:S01]  /*18f80*/  IMAD.MOV.U32 R237, RZ, RZ, RZ ;  /* 0x000000ffffed7224 */ /* 0x000fe200078e00ff */
[----:B------:R-:W-:Y:S02]  /*18f90*/  MOV R234, 0x18fb0 ;  /* 0x00018fb000ea7802 */ /* 0x000fe40000000f00 */
[----:B-12---:R-:W-:Y:S05]  /*18fa0*/  CALL.REL.NOINC `($__internal_9_$__cuda_sm70_shflsync_idx_p) ;  /* 0x00008c4000007944 */ /* 0x006fea0003c00000 */
[----:B--2---:R-:W-:Y:S01]  /*18fb0*/  IADD3 R138, P0, R240, R0, RZ ;  /* 0x00000000f08a7210 */ /* 0x004fe20007f1e0ff */
[----:B-1----:R-:W-:Y:S01]  /*18fc0*/  IMAD.MOV.U32 R238, RZ, RZ, R132 ;  /* 0x000000ffffee7224 */ /* 0x002fe200078e0084 */
[----:B------:R-:W-:Y:S01]  /*18fd0*/  MOV R237, 0x1 ;  /* 0x0000000100ed7802 */ /* 0x000fe20000000f00 */
[----:B------:R-:W-:Y:S01]  /*18fe0*/  IMAD.MOV.U32 R236, RZ, RZ, 0x181f ;  /* 0x0000181fffec7424 */ /* 0x000fe200078e00ff */
[----:B------:R-:W-:Y:S01]  /*18ff0*/  MOV R235, 0xffffffff ;  /* 0xffffffff00eb7802 */ /* 0x000fe20000000f00 */
[----:B------:R-:W-:Y:S01]  /*19000*/  IMAD.X R139, R134, 0x1, R174, P0 ;  /* 0x00000001868b7824 */ /* 0x000fe200000e06ae */
[----:B------:R-:W-:Y:S02]  /*19010*/  IADD3 R136, P0, R240, R172, RZ ;  /* 0x000000acf0887210 */ /* 0x000fe40007f1e0ff */
[----:B------:R-:W-:Y:S02]  /*19020*/  MOV R234, 0x190d0 ;  /* 0x000190d000ea7802 */ /* 0x000fe40000000f00 */
[----:B------:R-:W-:Y:S01]  /*19030*/  @!PT LDS RZ, [RZ] ;  /* 0x00000000fffff984 */ /* 0x000fe20000000800 */
[----:B------:R-:W-:Y:S01]  /*19040*/  @!PT LDS RZ, [RZ] ;  /* 0x00000000fffff984 */ /* 0x000fe20000000800 */
[----:B------:R-:W-:Y:S01]  /*19050*/  @!PT LDS RZ, [RZ] ;  /* 0x00000000fffff984 */ /* 0x000fe20000000800 */
[----:B------:R1:W-:Y:S01]  /*19060*/  LDGSTS.E.BYPASS.LTC128B.128 [R205+0x6100], [R138.64], !P2 ;  /* 0x061000008acd7fae */ /* 0x0003e2000d101d46 */
[----:B------:R-:W-:Y:S01]  /*19070*/  IMAD.X R137, R134, 0x1, R173, P0 ;  /* 0x0000000186897824 */ /* 0x000fe200000e06ad */
        /* <DEDUP_REMOVED lines=13> */
.L_x_2137:
[----:B------:R-:W-:Y:S01]  /*19150*/  MOV R236, 0x1c1f ;  /* 0x00001c1f00ec7802 */ /* 0x000fe20000000f00 */
[----:B------:R-:W-:Y:S01]  /*19160*/  IMAD.MOV.U32 R237, RZ, RZ, RZ ;  /* 0x000000ffffed7224 */ /* 0x000fe200078e00ff */
[----:B------:R-:W-:Y:S01]  /*19170*/  MOV R234, 0x191a0 ;  /* 0x000191a000ea7802 */ /* 0x000fe20000000f00 */
[----:B------:R-:W-:Y:S02]  /*19180*/  IMAD.MOV.U32 R235, RZ, RZ, -0x1 ;  /* 0xffffffffffeb7424 */ /* 0x000fe400078e00ff */
[----:B----4-:R-:W-:Y:S05]  /*19190*/  CALL.REL.NOINC `($__internal_9_$__cuda_sm70_shflsync_idx_p) ;  /* 0x00008a5000007944 */ /* 0x010fea0003c00000 */
[----:B-12---:R-:W-:-:S05]  /*191a0*/  BRA `(.L_x_2205) ;  /* 0xffff97c000007947 */ /* 0x006fca000383ffff */
.L_x_2142:
[----:B------:R-:W-:Y:S01]  /*191b0*/  MOV R236, 0x1c1f ;  /* 0x00001c1f00ec7802 */ /* 0x000fe20000000f00 */
[----:B------:R-:W-:Y:S01]  /*191c0*/  IMAD.MOV.U32 R237, RZ, RZ, 0x1 ;  /* 0x00000001ffed7424 */ /* 0x000fe200078e00ff */
[----:B------:R-:W-:Y:S01]  /*191d0*/  MOV R234, 0x19200 ;  /* 0x0001920000ea7802 */ /* 0x000fe20000000f00 */
[----:B------:R-:W-:Y:S02]  /*191e0*/  IMAD.MOV.U32 R235, RZ, RZ, -0x1 ;  /* 0xffffffffffeb7424 */ /* 0x000fe400078e00ff */
[----:B-1----:R-:W-:Y:S05]  /*191f0*/  CALL.REL.NOINC `($__internal_9_$__cuda_sm70_shflsync_idx_p) ;  /* 0x000089f000007944 */ /* 0x002fea0003c00000 */
[----:B-12---:R-:W-:-:S05]  /*19200*/  BRA `(.L_x_2206) ;  /* 0xffff9c4000007947 */ /* 0x006fca000383ffff */
.L_x_2147:
[----:B------:R-:W-:Y:S02]  /*19210*/  MOV R154, 0x2 ;  /* 0x00000002009a7802 */ /* 0x000fe40000000f00 */
[----:B------:R-:W-:Y:S02]  /*19220*/  MOV R138, 0x19240 ;  /* 0x00019240008a7802 */ /* 0x000fe40000000f00 */
[----:B-12---:R-:W-:Y:S05]  /*19230*/  CALL.REL.NOINC `($__internal_8_$__cuda_sm70_shflsync_bfly_p) ;  /* 0x0000896000007944 */ /* 0x006fea0003c00000 */
[----:B-12---:R-:W-:-:S05]  /*19240*/  BRA `(.L_x_2207) ;  /* 0xffffa2d000007947 */ /* 0x006fca000383ffff */
.L_x_2148:
[----:B------:R-:W-:Y:S02]  /*19250*/  MOV R154, 0x1 ;  /* 0x00000001009a7802 */ /* 0x000fe40000000f00 */
[----:B------:R-:W-:Y:S02]  /*19260*/  MOV R138, 0x19280 ;  /* 0x00019280008a7802 */ /* 0x000fe40000000f00 */
[----:B-12---:R-:W-:Y:S05]  /*19270*/  CALL.REL.NOINC `($__internal_8_$__cuda_sm70_shflsync_bfly_p) ;  /* 0x0000892000007944 */ /* 0x006fea0003c00000 */
[----:B--2---:R-:W-:Y:S01]  /*19280*/  FMNMX.FTZ R0, R135, R154, !PT ;  /* 0x0000009a87007209 */ /* 0x004fe20007810000 */
[----:B-1----:R-:W-:Y:S01]  /*19290*/  IMAD.MOV.U32 R135, RZ, RZ, R7 ;  /* 0x000000ffff877224 */ /* 0x002fe200078e0007 */
[----:B------:R-:W-:Y:S01]  /*192a0*/  MOV R138, 0x192d0 ;  /* 0x000192d0008a7802 */ /* 0x000fe20000000f00 */
[----:B------:R-:W-:Y:S02]  /*192b0*/  IMAD.MOV.U32 R154, RZ, RZ, 0x2 ;  /* 0x00000002ff9a7424 */ /* 0x000fe400078e00ff */
[----:B------:R-:W-:Y:S05]  /*192c0*/  CALL.REL.NOINC `($__internal_8_$__cuda_sm70_shflsync_bfly_p) ;  /* 0x000088d000007944 */ /* 0x000fea0003c00000 */
[----:B--2---:R-:W-:Y:S01]  /*192d0*/  FMNMX.FTZ R5, R7, R154, !PT ;  /* 0x0000009a07057209 */ /* 0x004fe20007810000 */
[----:B------:R-:W-:Y:S01]  /*192e0*/  IMAD.MOV.U32 R154, RZ, RZ, 0x1 ;  /* 0x00000001ff9a7424 */ /* 0x000fe200078e00ff */
[----:B------:R-:W-:Y:S03]  /*192f0*/  MOV R138, 0x19320 ;  /* 0x00019320008a7802 */ /* 0x000fe60000000f00 */
[----:B-1----:R-:W-:Y:S02]  /*19300*/  IMAD.MOV.U32 R135, RZ, RZ, R5 ;  /* 0x000000ffff877224 */ /* 0x002fe400078e0005 */
[----:B------:R-:W-:Y:S05]  /*19310*/  CALL.REL.NOINC `($__internal_8_$__cuda_sm70_shflsync_bfly_p) ;  /* 0x0000888000007944 */ /* 0x000fea0003c00000 */
[----:B--2---:R-:W-:Y:S01]  /*19320*/  MOV R12, R154 ;  /* 0x0000009a000c7202 */ /* 0x004fe20000000f00 */
[----:B-1----:R-:W-:-:S05]  /*19330*/  BRA `(.L_x_2208) ;  /* 0xffffa25000007947 */ /* 0x002fca000383ffff */
.L_x_2150:
[----:B------:R-:W-:Y:S01]  /*19340*/  IMAD.MOV.U32 R135, RZ, RZ, R224 ;  /* 0x000000ffff877224 */ /* 0x000fe200078e00e0 */
[----:B------:R-:W-:-:S02]  /*19350*/  MOV R154, 0x2 ;  /* 0x00000002009a7802 */ /* 0x000fc40000000f00 */
[----:B------:R-:W-:Y:S02]  /*19360*/  MOV R138, 0x19380 ;  /* 0x00019380008a7802 */ /* 0x000fe40000000f00 */
[----:B------:R-:W-:Y:S05]  /*19370*/  CALL.REL.NOINC `($__internal_8_$__cuda_sm70_shflsync_bfly_p) ;  /* 0x0000882000007944 */ /* 0x000fea0003c00000 */
[----:B-12---:R-:W-:Y:S05]  /*19380*/  BRA `(.L_x_2209) ;  /* 0xffffb9a000007947 */ /* 0x006fea000383ffff */
.L_x_2151:
[----:B------:R-:W-:Y:S02]  /*19390*/  MOV R154, 0x1 ;  /* 0x00000001009a7802 */ /* 0x000fe40000000f00 */
[----:B------:R-:W-:Y:S02]  /*193a0*/  MOV R138, 0x193c0 ;  /* 0x000193c0008a7802 */ /* 0x000fe40000000f00 */
[----:B-1----:R-:W-:Y:S05]  /*193b0*/  CALL.REL.NOINC `($__internal_8_$__cuda_sm70_shflsync_bfly_p) ;  /* 0x000087e000007944 */ /* 0x002fea0003c00000 */
[----:B--2---:R-:W-:Y:S01]  /*193c0*/  FADD.FTZ R2, R135, R154 ;  /* 0x0000009a87027221 */ /* 0x004fe20000010000 */
[----:B-1----:R-:W-:Y:S02]  /*193d0*/  MOV R135, R217 ;  /* 0x000000d900877202 */ /* 0x002fe40000000f00 */
[----:B------:R-:W-:Y:S02]  /*193e0*/  MOV R154, 0x2 ;  /* 0x00000002009a7802 */ /* 0x000fe40000000f00 */
[----:B------:R-:W-:Y:S02]  /*193f0*/  MOV R138, 0x19410 ;  /* 0x00019410008a7802 */ /* 0x000fe40000000f00 */
[----:B------:R-:W-:Y:S05]  /*19400*/  CALL.REL.NOINC `($__internal_8_$__cuda_sm70_shflsync_bfly_p) ;  /* 0x0000879000007944 */ /* 0x000fea0003c00000 */
[----:B--2---:R-:W-:Y:S01]  /*19410*/  FADD.FTZ R3, R217, R154 ;  /* 0x0000009ad9037221 */ /* 0x004fe20000010000 */
[----:B------:R-:W-:Y:S02]  /*19420*/  MOV R154, 0x1 ;  /* 0x00000001009a7802 */ /* 0x000fe40000000f00 */
[----:B------:R-:W-:-:S02]  /*19430*/  MOV R138, 0x19460 ;  /* 0x00019460008a7802 */ /* 0x000fc40000000f00 */
[----:B-1----:R-:W-:Y:S02]  /*19440*/  MOV R135, R3 ;  /* 0x0000000300877202 */ /* 0x002fe40000000f00 */
[----:B------:R-:W-:Y:S05]  /*19450*/  CALL.REL.NOINC `($__internal_8_$__cuda_sm70_shflsync_bfly_p) ;  /* 0x0000874000007944 */ /* 0x000fea0003c00000 */
[----:B-12---:R-:W-:Y:S05]  /*19460*/  BRA `(.L_x_2210) ;  /* 0xffffb93000007947 */ /* 0x006fea000383ffff */
.L_x_2163:
[----:B------:R-:W-:Y:S01]  /*19470*/  IMAD.MOV.U32 R238, RZ, RZ, R6 ;  /* 0x000000ffffee7224 */ /* 0x000fe200078e0006 */
[----:B------:R-:W-:Y:S01]  /*19480*/  MOV R236, 0x181f ;  /* 0x0000181f00ec7802 */ /* 0x000fe20000000f00 */
[----:B------:R-:W-:Y:S01]  /*19490*/  IMAD.MOV.U32 R237, RZ, RZ, RZ ;  /* 0x000000ffffed7224 */ /* 0x000fe200078e00ff */
[----:B------:R-:W-:Y:S02]  /*194a0*/  MOV R235, 0xffffffff ;  /* 0xffffffff00eb7802 */ /* 0x000fe40000000f00 */
[----:B------:R-:W-:Y:S02]  /*194b0*/  MOV R234, 0x194d0 ;  /* 0x000194d000ea7802 */ /* 0x000fe40000000f00 */
[----:B-1---5:R-:W-:Y:S05]  /*194c0*/  CALL.REL.NOINC `($__internal_9_$__cuda_sm70_shflsync_idx_p) ;  /* 0x0000872000007944 */ /* 0x022fea0003c00000 */
[----:B--2---:R-:W-:Y:S01]  /*194d0*/  MOV R9, R240 ;  /* 0x000000f000097202 */ /* 0x004fe20000000f00 */
[----:B-1----:R-:W-:Y:S05]  /*194e0*/  BRA `(.L_x_2211) ;  /* 0xffffdd1000007947 */ /* 0x002fea000383ffff */
.L_x_2164:
[----:B------:R-:W-:Y:S01]  /*194f0*/  IMAD.MOV.U32 R238, RZ, RZ, R7 ;  /* 0x000000ffffee7224 */ /* 0x000fe200078e0007 */
[----:B------:R-:W-:Y:S01]  /*19500*/  MOV R236, 0x181f ;  /* 0x0000181f00ec7802 */ /* 0x000fe20000000f00 */
[----:B------:R-:W-:Y:S01]  /*19510*/  IMAD.MOV.U32 R237, RZ, RZ, RZ ;  /* 0x000000ffffed7224 */ /* 0x000fe200078e00ff */
[----:B------:R-:W-:Y:S02]  /*19520*/  MOV R235, 0xffffffff ;  /* 0xffffffff00eb7802 */ /* 0x000fe40000000f00 */
[----:B------:R-:W-:-:S02]  /*19530*/  MOV R234, 0x19550 ;  /* 0x0001955000ea7802 */ /* 0x000fc40000000f00 */
[----:B-123-5:R-:W-:Y:S05]  /*19540*/  CALL.REL.NOINC `($__internal_9_$__cuda_sm70_shflsync_idx_p) ;  /* 0x000086a000007944 */ /* 0x02efea0003c00000 */
[----:B--2---:R-:W-:Y:S01]  /*19550*/  MOV R12, R240 ;  /* 0x000000f0000c7202 */ /* 0x004fe20000000f00 */
[----:B-1----:R-:W-:Y:S05]  /*19560*/  BRA `(.L_x_2212) ;  /* 0xffffdcb000007947 */ /* 0x002fea000383ffff */
.L_x_2167:
[----:B------:R-:W-:Y:S01]  /*19570*/  IMAD.MOV.U32 R238, RZ, RZ, R6 ;  /* 0x000000ffffee7224 */ /* 0x000fe200078e0006 */
[----:B------:R-:W-:Y:S01]  /*19580*/  MOV R236, 0x181f ;  /* 0x0000181f00ec7802 */ /* 0x000fe20000000f00 */
[----:B------:R-:W-:Y:S01]  /*19590*/  IMAD.MOV.U32 R237, RZ, RZ, 0x1 ;  /* 0x00000001ffed7424 */ /* 0x000fe200078e00ff */
[----:B------:R-:W-:-:S02]  /*195a0*/  MOV R235, 0xffffffff ;  /* 0xffffffff00eb7802 */ /* 0x000fc40000000f00 */
[----:B------:R-:W-:Y:S02]  /*195b0*/  MOV R234, 0x195d0 ;  /* 0x000195d000ea7802 */ /* 0x000fe40000000f00 */
[----:B-12-4-:R-:W-:Y:S05]  /*195c0*/  CALL.REL.NOINC `($__internal_9_$__cuda_sm70_shflsync_idx_p) ;  /* 0x0000862000007944 */ /* 0x016fea0003c00000 */
        /* <DEDUP_REMOVED lines=9> */
.L_x_2170:
[----:B------:R-:W-:Y:S01]  /*19660*/  IMAD.MOV.U32 R238, RZ, RZ, R6 ;  /* 0x000000ffffee7224 */ /* 0x000fe200078e0006 */
[----:B------:R-:W-:Y:S01]  /*19670*/  MOV R236, 0x181f ;  /* 0x0000181f00ec7802 */ /* 0x000fe20000000f00 */
[----:B------:R-:W-:Y:S01]  /*19680*/  IMAD.MOV.U32 R237, RZ, RZ, 0x2 ;  /* 0x00000002ffed7424 */ /* 0x000fe200078e00ff */
[----:B------:R-:W-:Y:S02]  /*19690*/  MOV R235, 0xffffffff ;  /* 0xffffffff00eb7802 */ /* 0x000fe40000000f00 */
[----:B------:R-:W-:-:S02]  /*196a0*/  MOV R234, 0x196c0 ;  /* 0x000196c000ea7802 */ /* 0x000fc40000000f00 */
[----:B-12-4-:R-:W-:Y:S05]  /*196b0*/  CALL.REL.NOINC `($__internal_9_$__cuda_sm70_shflsync_idx_p) ;  /* 0x0000853000007944 */ /* 0x016fea0003c00000 */
[----:B--2---:R-:W-:Y:S01]  /*196c0*/  MOV R9, R240 ;  /* 0x000000f000097202 */ /* 0x004fe20000000f00 */
[----:B-1----:R-:W-:Y:S05]  /*196d0*/  BRA `(.L_x_2214) ;  /* 0xffffde3000007947 */ /* 0x002fea000383ffff */
.L_x_2171:
[----:B------:R-:W-:Y:S01]  /*196e0*/  IMAD.MOV.U32 R238, RZ, RZ, R7 ;  /* 0x000000ffffee7224 */ /* 0x000fe200078e0007 */
[----:B------:R-:W-:Y:S01]  /*196f0*/  MOV R236, 0x181f ;  /* 0x0000181f00ec7802 */ /* 0x000fe20000000f00 */
[----:B------:R-:W-:Y:S01]  /*19700*/  IMAD.MOV.U32 R237, RZ, RZ, 0x2 ;  /* 0x00000002ffed7424 */ /* 0x000fe200078e00ff */
[----:B------:R-:W-:-:S02]  /*19710*/  MOV R235, 0xffffffff ;  /* 0xffffffff00eb7802 */ /* 0x000fc40000000f00 */
[----:B------:R-:W-:Y:S02]  /*19720*/  MOV R234, 0x19740 ;  /* 0x0001974000ea7802 */ /* 0x000fe40000000f00 */
[----:B-1234-:R-:W-:Y:S05]  /*19730*/  CALL.REL.NOINC `($__internal_9_$__cuda_sm70_shflsync_idx_p) ;  /* 0x000084b000007944 */ /* 0x01efea0003c00000 */
[----:B--2---:R-:W-:Y:S01]  /*19740*/  MOV R12, R240 ;  /* 0x000000f0000c7202 */ /* 0x004fe20000000f00 */
[----:B-1----:R-:W-:Y:S05]  /*19750*/  BRA `(.L_x_2215) ;  /* 0xffffddd000007947 */ /* 0x002fea000383ffff */
.L_x_2174:
[----:B------:R-:W-:Y:S01]  /*19760*/  IMAD.MOV.U32 R238, RZ, RZ, R6 ;  /* 0x000000ffffee7224 */ /* 0x000fe200078e0006 */
[----:B------:R-:W-:Y:S01]  /*19770*/  MOV R236, 0x181f ;  /* 0x0000181f00ec7802 */ /* 0x000fe20000000f00 */
[----:B------:R-:W-:Y:S01]  /*19780*/  IMAD.MOV.U32 R237, RZ, RZ, 0x3 ;  /* 0x00000003ffed7424 */ /* 0x000fe200078e00ff */
[----:B------:R-:W-:Y:S02]  /*19790*/  MOV R235, 0xffffffff ;  /* 0xffffffff00eb7802 */ /* 0x000fe40000000f00 */
[----:B------:R-:W-:Y:S02]  /*197a0*/  MOV R234, 0x197c0 ;  /* 0x000197c000ea7802 */ /* 0x000fe40000000f00 */
[----:B-12-4-:R-:W-:Y:S05]  /*197b0*/  CALL.REL.NOINC `($__internal_9_$__cuda_sm70_shflsync_idx_p) ;  /* 0x0000843000007944 */ /* 0x016fea0003c00000 */
[----:B--2---:R-:W-:Y:S01]  /*197c0*/  IMAD.MOV.U32 R9, RZ, RZ, R240 ;  /* 0x000000ffff097224 */ /* 0x004fe200078e00f0 */
[----:B-1----:R-:W-:Y:S01]  /*197d0*/  MOV R238, R7 ;  /* 0x0000000700ee7202 */ /* 0x002fe20000000f00 */
[----:B------:R-:W-:Y:S01]  /*197e0*/  IMAD.MOV.U32 R237, RZ, RZ, 0x3 ;  /* 0x00000003ffed7424 */ /* 0x000fe200078e00ff */
[----:B------:R-:W-:Y:S01]  /*197f0*/  MOV R236, 0x181f ;  /* 0x0000181f00ec7802 */ /* 0x000fe20000000f00 */
[----:B------:R-:W-:Y:S01]  /*19800*/  IMAD.MOV.U32 R235, RZ, RZ, -0x1 ;  /* 0xffffffffffeb7424 */ /* 0x000fe200078e00ff */
[----:B------:R-:W-:-:S02]  /*19810*/  MOV R234, 0x19830 ;  /* 0x0001983000ea7802 */ /* 0x000fc40000000f00 */
[----:B------:R-:W-:Y:S05]  /*19820*/  CALL.REL.NOINC `($__internal_9_$__cuda_sm70_shflsync_idx_p) ;  /* 0x000083c000007944 */ /* 0x000fea0003c00000 */
[----:B-12---:R-:W-:Y:S05]  /*19830*/  BRA `(.L_x_2216) ;  /* 0xffffde7000007947 */ /* 0x006fea000383ffff */
        .type           $_ZN7cutlass13device_kernelIN5flash19enable_sm80_to_sm89INS1_16FlashAttnFwdSm80INS1_25CollectiveMainloopFwdSm80ILi8ELi1ELb0EN4cute5tupleIJNS5_1CILi128EEENS7_ILi64EEENS7_ILi192EEEEEELi192ENS_10bfloat16_tEfNS_4arch4Sm80ELb0ELb1ELb0ELb1ELb1ELb1ELb1ELb0EEENS1_21CollectiveEpilogueFwdINS6_IJS8_SA_S9_EEENS6_IJNS7_ILi1EEESI_SI_EEESC_SE_Li256ELb1ELb1ELb0ELb0EEENS1_19SingleTileSchedulerILb1ELb0ELb1ELi128EEEEEEEEEvNT_6ParamsE$_ZZN5flash25CollectiveMainloopFwdSm80ILi8ELi1ELb0EN4cute5tupleIJNS1_1CILi128EEENS3_ILi64EEENS3_ILi192EEEEEELi192EN7cutlass10bfloat16_tEfNS8_4arch4Sm80ELb0ELb1ELb0ELb1ELb1ELb1ELb1ELb0EE3mmaINS_16FlashAttnFwdSm80ISC_NS_21CollectiveEpilogueFwdINS2_IJS4_S6_S5_EEENS2_IJNS3_ILi1EEESH_SH_EEES9_SB_Li256ELb1ELb1ELb0ELb0EEENS_19SingleTileSchedulerILb1ELb0ELb1ELi128EEEE13SharedStorageENS1_6TensorINS1_11ArrayEngineIfLm96EEENS1_6LayoutINS2_IJNS2_IJNS3_ILi2EEESS_EEESH_NS3_ILi24EEEEEENS2_IJNS2_IJSH_SS_EEENS3_ILi0EEENS3_ILi4EEEEEEEEEENS_7SoftmaxILi2ELi0EEEEEbRKNSC_6ParamsERT0_RT1_iRKNS_16SeqlenInfoQKNewKILb1ELb1EEENS2_IJiiiiEEERT_ENKUlvE_clEv,@function
        .size           $_ZN7cutlass13device_kernelIN5flash19enable_sm80_to_sm89INS1_16FlashAttnFwdSm80INS1_25CollectiveMainloopFwdSm80ILi8ELi1ELb0EN4cute5tupleIJNS5_1CILi128EEENS7_ILi64EEENS7_ILi192EEEEEELi192ENS_10bfloat16_tEfNS_4arch4Sm80ELb0ELb1ELb0ELb1ELb1ELb1ELb1ELb0EEENS1_21CollectiveEpilogueFwdINS6_IJS8_SA_S9_EEENS6_IJNS7_ILi1EEESI_SI_EEESC_SE_Li256ELb1ELb1ELb0ELb0EEENS1_19SingleTileSchedulerILb1ELb0ELb1ELi128EEEEEEEEEvNT_6ParamsE$_ZZN5flash25CollectiveMainloopFwdSm80ILi8ELi1ELb0EN4cute5tupleIJNS1_1CILi128EEENS3_ILi64EEENS3_ILi192EEEEEELi192EN7cutlass10bfloat16_tEfNS8_4arch4Sm80ELb0ELb1ELb0ELb1ELb1ELb1ELb1ELb0EE3mmaINS_16FlashAttnFwdSm80ISC_NS_21CollectiveEpilogueFwdINS2_IJS4_S6_S5_EEENS2_IJNS3_ILi1EEESH_SH_EEES9_SB_Li256ELb1ELb1ELb0ELb0EEENS_19SingleTileSchedulerILb1ELb0ELb1ELi128EEEE13SharedStorageENS1_6TensorINS1_11ArrayEngineIfLm96EEENS1_6LayoutINS2_IJNS2_IJNS3_ILi2EEESS_EEESH_NS3_ILi24EEEEEENS2_IJNS2_IJSH_SS_EEENS3_ILi0EEENS3_ILi4EEEEEEEEEENS_7SoftmaxILi2ELi0EEEEEbRKNSC_6ParamsERT0_RT1_iRKNS_16SeqlenInfoQKNewKILb1ELb1EEENS2_IJiiiiEEERT_ENKUlvE_clEv,($__internal_8_$__cuda_sm70_shflsync_bfly_p - $_ZN7cutlass13device_kernelIN5flash19enable_sm80_to_sm89INS1_16FlashAttnFwdSm80INS1_25CollectiveMainloopFwdSm80ILi8ELi1ELb0EN4cute5tupleIJNS5_1CILi128EEENS7_ILi64EEENS7_ILi192EEEEEELi192ENS_10bfloat16_tEfNS_4arch4Sm80ELb0ELb1ELb0ELb1ELb1ELb1ELb1ELb0EEENS1_21CollectiveEpilogueFwdINS6_IJS8_SA_S9_EEENS6_IJNS7_ILi1EEESI_SI_EEESC_SE_Li256ELb1ELb1ELb0ELb0EEENS1_19SingleTileSchedulerILb1ELb0ELb1ELi128EEEEEEEEEvNT_6ParamsE$_ZZN5flash25CollectiveMainloopFwdSm80ILi8ELi1ELb0EN4cute5tupleIJNS1_1CILi128EEENS3_ILi64EEENS3_ILi192EEEEEELi192EN7cutlass10bfloat16_tEfNS8_4arch4Sm80ELb0ELb1ELb0ELb1ELb1ELb1ELb1ELb0EE3mmaINS_16FlashAttnFwdSm80ISC_NS_21CollectiveEpilogueFwdINS2_IJS4_S6_S5_EEENS2_IJNS3_ILi1EEESH_SH_EEES9_SB_Li256ELb1ELb1ELb0ELb0EEENS_19SingleTileSchedulerILb1ELb0ELb1ELi128EEEE13SharedStorageENS1_6TensorINS1_11ArrayEngineIfLm96EEENS1_6LayoutINS2_IJNS2_IJNS3_ILi2EEESS_EEESH_NS3_ILi24EEEEEENS2_IJNS2_IJSH_SS_EEENS3_ILi0EEENS3_ILi4EEEEEEEEEENS_7SoftmaxILi2ELi0EEEEEbRKNSC_6ParamsERT0_RT1_iRKNS_16SeqlenInfoQKNewKILb1ELb1EEENS2_IJiiiiEEERT_ENKUlvE_clEv)
$_ZN7cutlass13device_kernelIN5flash19enable_sm80_to_sm89INS1_16FlashAttnFwdSm80INS1_25CollectiveMainloopFwdSm80ILi8ELi1ELb0EN4cute5tupleIJNS5_1CILi128EEENS7_ILi64EEENS7_ILi192EEEEEELi192ENS_10bfloat16_tEfNS_4arch4Sm80ELb0ELb1ELb0ELb1ELb1ELb1ELb1ELb0EEENS1_21CollectiveEpilogueFwdINS6_IJS8_SA_S9_EEENS6_IJNS7_ILi1EEESI_SI_EEESC_SE_Li256ELb1ELb1ELb0ELb0EEENS1_19SingleTileSchedulerILb1ELb0ELb1ELi128EEEEEEEEEvNT_6ParamsE$_ZZN5flash25CollectiveMainloopFwdSm80ILi8ELi1ELb0EN4cute5tupleIJNS1_1CILi128EEENS3_ILi64EEENS3_ILi192EEEEEELi192EN7cutlass10bfloat16_tEfNS8_4arch4Sm80ELb0ELb1ELb0ELb1ELb1ELb1ELb1ELb0EE3mmaINS_16FlashAttnFwdSm80ISC_NS_21CollectiveEpilogueFwdINS2_IJS4_S6_S5_EEENS2_IJNS3_ILi1EEESH_SH_EEES9_SB_Li256ELb1ELb1ELb0ELb0EEENS_19SingleTileSchedulerILb1ELb0ELb1ELi128EEEE13SharedStorageENS1_6TensorINS1_11ArrayEngineIfLm96EEENS1_6LayoutINS2_IJNS2_IJNS3_ILi2EEESS_EEESH_NS3_ILi24EEEEEENS2_IJNS2_IJSH_SS_EEENS3_ILi0EEENS3_ILi4EEEEEEEEEENS_7SoftmaxILi2ELi0EEEEEbRKNSC_6ParamsERT0_RT1_iRKNS_16SeqlenInfoQKNewKILb1ELb1EEENS2_IJiiiiEEERT_ENKUlvE_clEv:
[----:B------:R-:W-:-:S05]  /*19840*/  IADD3 R31, R31, -c[0x0][0x20], RZ ;  /* 0x800008001f1f7a10 */ /* 0x000fca0007ffe0ff */
[----:B------:R-:W2:Y:S01]  /*19850*/  LDL.64 R36, [R31] ;  /* 0x000000001f247983 */ /* 0x000ea20000100a00 */
[----:B------:R-:W-:-:S03]  /*19860*/  ULDC.64 UR4, c[0x0][0x118] ;  /* 0x0000460000047ab9 */ /* 0x000fc60000000a00 */
[----:B--2---:R-:W2:Y:S02]  /*19870*/  LD.E R29, [R36.64+0x11c] ;  /* 0x00011c04241d7980 */ /* 0x004ea4000c101900 */
[----:B--2---:R-:W-:-:S13]  /*19880*/  ISETP.GT.AND P0, PT, R29, RZ, PT ;  /* 0x000000ff1d00720c */ /* 0x004fda0003f04270 */
[----:B------:R-:W-:Y:S05]  /*19890*/  @P0 BRA `(.L_x_2217) ;  /* 0x0000003000000947 */ /* 0x000fea0003800000 */
[----:B------:R-:W-:Y:S01]  /*198a0*/  MOV R29, 0x0 ;  /* 0x00000000001d7802 */ /* 0x000fe20000000f00 */
[----:B------:R-:W-:-:S04]  /*198b0*/  DEPBAR.LE SB0, 0x1 ;  /* 0x000080400000791a */ /* 0x000fc80000000000 */
[----:B------:R-:W-:Y:S05]  /*198c0*/  RET.REL.NODEC R28 `(_ZN7cutlass13device_kernelIN5flash19enable_sm80_to_sm89INS1_16FlashAttnFwdSm80INS1_25CollectiveMainloopFwdSm80ILi8ELi1ELb0EN4cute5tupleIJNS5_1CILi128EEENS7_ILi64EEENS7_ILi192EEEEEELi192ENS_10bfloat16_tEfNS_4arch4Sm80ELb0ELb1ELb0ELb1ELb1ELb1ELb1ELb0EEENS1_21CollectiveEpilogueFwdINS6_IJS8_SA_S9_EEENS6_IJNS7_ILi1EEESI_SI_EEESC_SE_Li256ELb1ELb1ELb0ELb0EEENS1_19SingleTileSchedulerILb1ELb0ELb1ELi128EEEEEEEEEvNT_6ParamsE) ;  /* 0xfffe67301c007950 */ /* 0x000fea0003c3ffff */
.L_x_2217:
[----:B------:R-:W2:Y:S04]  /*198d0*/  LDL.64 R108, [R31+0x8] ;  /* 0x000008001f6c7983 */ /* 0x000ea80000100a00 */
[----:B------:R-:W3:Y:S04]  /*198e0*/  LDL.64 R12, [R31+0x18] ;  /* 0x000018001f0c7983 */ /* 0x000ee80000100a00 */
[----:B------:R-:W4:Y:S04]  /*198f0*/  LDL.64 R38, [R31+0x20] ;  /* 0x000020001f267983 */ /* 0x000f280000100a00 */
[----:B------:R-:W4:Y:S04]  /*19900*/  LD.E.64 R26, [R36.64+0x130] ;  /* 0x00013004241a7980 */ /* 0x000f28000c101b00 */
[----:B------:R-:W4:Y:S04]  /*19910*/  LD.E.U8 R14, [R36.64+0x138] ;  /* 0x00013804240e7980 */ /* 0x000f28000c101100 */
[----:B------:R-:W4:Y:S04]  /*19920*/  LD.E.64 R32, [R36.64+0x120] ;  /* 0x0001200424207980 */ /* 0x000f28000c101b00 */
[----:B------:R-:W4:Y:S04]  /*19930*/  LDL.64 R34, [R31+0x10] ;  /* 0x000010001f227983 */ /* 0x000f280000100a00 */
[----:B------:R1:W5:Y:S04]  /*19940*/  LD.E R8, [R36.64+0x164] ;  /* 0x0001640424087980 */ /* 0x000368000c101900 */
[----:B------:R1:W5:Y:S04]  /*19950*/  LD.E.64 R22, [R36.64+0x110] ;  /* 0x0001100424167980 */ /* 0x000368000c101b00 */
[----:B------:R1:W5:Y:S04]  /*19960*/  LD.E.64 R10, [R36.64+0x128] ;  /* 0x00012804240a7980 */ /* 0x000368000c101b00 */
[----:B--2---:R-:W2:Y:S04]  /*19970*/  LD.E R108, [R108.64] ;  /* 0x000000046c6c7980 */ /* 0x004ea8000c101900 */
[----:B---3--:R-:W3:Y:S04]  /*19980*/  LD.E R20, [R12.64+0x20] ;  /* 0x000020040c147980 */ /* 0x008ee8000c101900 */
[----:B----4-:R-:W4:Y:S01]  /*19990*/  LD.E R21, [R38.64] ;  /* 0x0000000426157980 */ /* 0x010f22000c101900 */
[----:B------:R-:W-:-:S03]  /*199a0*/  ISETP.NE.AND P0, PT, R14, RZ, PT ;  /* 0x000000ff0e00720c */ /* 0x000fc60003f05270 */
[----:B------:R1:W5:Y:S01]  /*199b0*/  LD.E R9, [R34.64] ;  /* 0x0000000422097980 */ /* 0x000362000c101900 */
[----:B--2---:R-:W-:Y:S02]  /*199c0*/  SHF.R.S32.HI R69, RZ, 0x1f, R108 ;  /* 0x0000001fff457819 */ /* 0x004fe4000001146c */
[----:B---3--:R-:W-:Y:S01]  /*199d0*/  SHF.R.S32.HI R25, RZ, 0x1f, R20 ;  /* 0x0000001fff197819 */ /* 0x008fe20000011414 */
[----:B------:R-:W-:Y:S01]  /*199e0*/  IMAD R15, R27, R20, RZ ;  /* 0x000000141b0f7224 */ /* 0x000fe200078e02ff */
[----:B------:R-:W-:Y:S01]  /*199f0*/  LEA.HI R30, R69, R108, RZ, 0x2 ;  /* 0x0000006c451e7211 */ /* 0x000fe200078f10ff */
[----:B------:R-:W-:Y:S02]  /*19a00*/  IMAD R13, R33, R20, RZ ;  /* 0x00000014210d7224 */ /* 0x000fe400078e02ff */
[-C--:B------:R-:W-:Y:S01]  /*19a10*/  IMAD R12, R26, R25.reuse, R15 ;  /* 0x000000191a0c7224 */ /* 0x080fe200078e020f */
[----:B------:R-:W-:Y:S02]  /*19a20*/  LOP3.LUT R15, R30, 0xfffffffc, RZ, 0xc0, !PT ;  /* 0xfffffffc1e0f7812 */ /* 0x000fe400078ec0ff */
[----:B------:R-:W-:Y:S01]  /*19a30*/  SHF.R.S32.HI R30, RZ, 0x2, R30 ;  /* 0x00000002ff1e7819 */ /* 0x000fe2000001141e */
[----:B------:R-:W-:-:S02]  /*19a40*/  IMAD R13, R32, R25, R13 ;  /* 0x00000019200d7224 */ /* 0x000fc400078e020d */
[----:B------:R-:W-:-:S04]  /*19a50*/  IMAD.WIDE.U32 R24, R32, R20, RZ ;  /* 0x0000001420187225 */ /* 0x000fc800078e00ff */
[----:B------:R-:W-:Y:S02]  /*19a60*/  IMAD.IADD R84, R108, 0x1, -R15 ;  /* 0x000000016c547824 */ /* 0x000fe400078e0a0f */
[----:B----4-:R-:W-:Y:S02]  /*19a70*/  IMAD R21, R21, 0x80, R30 ;  /* 0x0000008015157824 */ /* 0x010fe400078e021e */
[----:B-1----:R-:W-:Y:S01]  /*19a80*/  IMAD.WIDE.U32 R34, R26, R20, RZ ;  /* 0x000000141a227225 */ /* 0x002fe200078e00ff */
[----:B------:R-:W-:Y:S02]  /*19a90*/  IADD3 R39, R25, R13, RZ ;  /* 0x0000000d19277210 */ /* 0x000fe40007ffe0ff */
[C---:B------:R-:W-:Y:S01]  /*19aa0*/  SHF.L.U32 R46, R84.reuse, 0x3, RZ ;  /* 0x00000003542e7819 */ /* 0x040fe200000006ff */
[----:B------:R-:W-:Y:S01]  /*19ab0*/  IMAD.IADD R41, R35, 0x1, R12 ;  /* 0x0000000123297824 */ /* 0x000fe200078e020c */
[----:B------:R-:W-:Y:S01]  /*19ac0*/  LEA R14, R84, R21, 0x6 ;  /* 0x00000015540e7211 */ /* 0x000fe200078e30ff */
[----:B------:R-:W-:Y:S05]  /*19ad0*/  @!P0 BRA `(.L_x_2218) ;  /* 0x00003c6000008947 */ /* 0x000fea0003800000 */
[----:B-----5:R-:W-:Y:S01]  /*19ae0*/  ISETP.NE.AND P0, PT, R8, 0x1, PT ;  /* 0x000000010800780c */ /* 0x020fe20003f05270 */
[----:B------:R-:W-:-:S12]  /*19af0*/  BSSY B0, `(.L_x_2219) ;  /* 0x0000006000007945 */ /* 0x000fd80003800000 */
[----:B------:R-:W-:Y:S05]  /*19b00*/  @!P0 BRA `(.L_x_2220) ;  /* 0x0000004000008947 */ /* 0x000fea0003800000 */
[----:B------:R-:W2:Y:S04]  /*19b10*/  LD.E R13, [R36.64+0x168] ;  /* 0x00016804240d7980 */ /* 0x000ea8000c101900 */
[----:B------:R-:W3:Y:S01]  /*19b20*/  LD.E R12, [R36.64+0x16c] ;  /* 0x00016c04240c7980 */ /* 0x000ee2000c101900 */
[----:B--2---:R-:W-:-:S05]  /*19b30*/  IMAD.HI.U32 R13, R14, R13, RZ ;  /* 0x0000000d0e0d7227 */ /* 0x004fca00078e00ff */
[----:B---3--:R-:W-:Y:S02]  /*19b40*/  SHF.R.U32.HI R14, RZ, R12, R13 ;  /* 0x0000000cff0e7219 */ /* 0x008fe4000001160d */
.L_x_2220:
[----:B------:R-:W-:Y:S05]  /*19b50*/  BSYNC B0 ;  /* 0x0000000000007941 */ /* 0x000fea0003800000 */
.L_x_2219:
[----:B------:R-:W-:Y:S01]  /*19b60*/  SHF.R.S32.HI R12, RZ, 0x1f, R14 ;  /* 0x0000001fff0c7819 */ /* 0x000fe2000001140e */
[----:B------:R-:W-:Y:S01]  /*19b70*/  IMAD R15, R33, R14, RZ ;  /* 0x0000000e210f7224 */ /* 0x000fe200078e02ff */
[----:B------:R-:W-:Y:S01]  /*19b80*/  MOV R38, R24 ;  /* 0x0000001800267202 */ /* 0x000fe20000000f00 */
[----:B------:R-:W-:Y:S01]  /*19b90*/  IMAD R13, R27, R14, RZ ;  /* 0x0000000e1b0d7224 */ /* 0x000fe200078e02ff */
[----:B------:R-:W-:Y:S01]  /*19ba0*/  MOV R40, R34 ;  /* 0x0000002200287202 */ /* 0x000fe20000000f00 */
[C---:B------:R-:W-:Y:S02]  /*19bb0*/  IMAD R15, R32.reuse, R12, R15 ;  /* 0x0000000c200f7224 */ /* 0x040fe400078e020f */
[----:B------:R-:W-:-:S04]  /*19bc0*/  IMAD.WIDE.U32 R38, R32, R14, R38 ;  /* 0x0000000e20267225 */ /* 0x000fc800078e0026 */
[----:B------:R-:W-:Y:S01]  /*19bd0*/  IMAD.WIDE.U32 R40, R26, R14, R40 ;  /* 0x0000000e1a287225 */ /* 0x000fe200078e0028 */
[----:B------:R-:W-:-:S03]  /*19be0*/  IADD3 R15, R39, R15, RZ ;  /* 0x0000000f270f7210 */ /* 0x000fc60007ffe0ff */
[----:B------:R-:W-:Y:S01]  /*19bf0*/  IMAD R12, R26, R12, R13 ;  /* 0x0000000c1a0c7224 */ /* 0x000fe200078e020d */
[----:B------:R-:W-:Y:S02]  /*19c00*/  LEA R13, P1, R38, R22, 0x1 ;  /* 0x00000016260d7211 */ /* 0x000fe400078208ff */
[----:B------:R-:W-:Y:S02]  /*19c10*/  LEA R10, P0, R40, R10, 0x1 ;  /* 0x0000000a280a7211 */ /* 0x000fe400078008ff */
[----:B------:R-:W-:Y:S02]  /*19c20*/  IADD3 R25, R41, R12, RZ ;  /* 0x0000000c29197210 */ /* 0x000fe40007ffe0ff */
[----:B------:R-:W-:Y:S02]  /*19c30*/  LEA.HI.X R20, R38, R23, R15, 0x1, P1 ;  /* 0x0000001726147211 */ /* 0x000fe400008f0c0f */
[----:B------:R-:W-:Y:S01]  /*19c40*/  LEA.HI.X R11, R40, R11, R25, 0x1, P0 ;  /* 0x0000000b280b7211 */ /* 0x000fe200000f0c19 */
[----:B------:R-:W-:Y:S05]  /*19c50*/  BRA.DIV ~URZ, `(.L_x_2221) ;  /* 0x000078127f007947 */ /* 0x000fea000b800000 */
[----:B------:R1:W2:Y:S02]  /*19c60*/  SHFL.IDX PT, R27, R20, RZ, 0x1c1f ;  /* 0x001c1fff141b7589 */ /* 0x0002a400000e0000 */
.L_x_2269:
[----:B------:R-:W-:Y:S05]  /*19c70*/  BRA.DIV ~URZ, `(.L_x_2222) ;  /* 0x000078727f007947 */ /* 0x000fea000b800000 */
[----:B------:R3:W4:Y:S04]  /*19c80*/  SHFL.IDX PT, R26, R13, RZ, 0x1c1f ;  /* 0x001c1fff0d1a7589 */ /* 0x00072800000e0000 */
[----:B------:R3:W1:Y:S04]  /*19c90*/  SHFL.IDX PT, R23, R11, RZ, 0x1c1f ;  /* 0x001c1fff0b177589 */ /* 0x00066800000e0000 */
[----:B------:R3:W2:Y:S02]  /*19ca0*/  SHFL.IDX PT, R240, R10, RZ, 0x1c1f ;  /* 0x001c1fff0af07589 */ /* 0x0006a400000e0000 */
.L_x_2270:
[----:B------:R-:W-:Y:S01]  /*19cb0*/  IMAD R8, R9, R8, RZ ;  /* 0x0000000809087224 */ /* 0x000fe200078e02ff */
[----:B------:R-:W-:Y:S01]  /*19cc0*/  SHF.R.S32.HI R9, RZ, 0x1f, R108 ;  /* 0x0000001fff097819 */ /* 0x000fe2000001146c */
[----:B------:R-:W-:Y:S01]  /*19cd0*/  BSSY B0, `(.L_x_2223) ;  /* 0x0000053000007945 */ /* 0x000fe20003800000 */
[----:B------:R-:W-:Y:S01]  /*19ce0*/  CS2R R14, SRZ ;  /* 0x00000000000e7805 */ /* 0x000fe2000001ff00 */
        /* <DEDUP_REMOVED lines=16> */
[----:B------:R-:W-:-:S02]  /*19df0*/  IMAD.SHL.U32 R12, R12, 0x4, RZ ;  /* 0x000000040c0c7824 */ /* 0x000fc400078e00ff */
[----:B-1----:R-:W-:Y:S01]  /*19e00*/  IMAD.MOV.U32 R241, RZ, RZ, R23 ;  /* 0x000000fffff17224 */ /* 0x002fe200078e0017 */
[----:B------:R-:W-:Y:S05]  /*19e10*/  @P0 BRA `(.L_x_2224) ;  /* 0x000003e000000947 */ /* 0x000fea0003800000 */
[C---:B------:R-:W-:Y:S01]  /*19e20*/  IADD3 R24, R12.reuse, 0x10, RZ ;  /* 0x000000100c187810 */ /* 0x040fe20007ffe0ff */
[----:B------:R-:W-:Y:S01]  /*19e30*/  CS2R R120, SRZ ;  /* 0x0000000000787805 */ /* 0x000fe2000001ff00 */
[----:B------:R-:W-:Y:S02]  /*19e40*/  IADD3 R22, R12, 0x20, RZ ;  /* 0x000000200c167810 */ /* 0x000fe40007ffe0ff */
[-C--:B------:R-:W-:Y:S02]  /*19e50*/  ISETP.GE.AND P1, PT, R24, R29.reuse, PT ;  /* 0x0000001d1800720c */ /* 0x080fe40003f26270 */
[-C--:B------:R-:W-:Y:S02]  /*19e60*/  ISETP.GE.AND P0, PT, R22, R29.reuse, PT ;  /* 0x0000001d1600720c */ /* 0x080fe40003f06270 */
[----:B------:R-:W-:-:S09]  /*19e70*/  ISETP.GE.AND P2, PT, R12, R29, PT ;  /* 0x0000001d0c00720c */ /* 0x000fd20003f46270 */
[----:B------:R-:W-:Y:S02]  /*19e80*/  @!P1 SHF.R.S32.HI R25, RZ, 0x1f, R24 ;  /* 0x0000001fff199819 */ /* 0x000fe40000011418 */
[----:B------:R-:W-:Y:S02]  /*19e90*/  @!P0 SHF.R.S32.HI R23, RZ, 0x1f, R22 ;  /* 0x0000001fff178819 */ /* 0x000fe40000011416 */
[----:B------:R-:W-:Y:S01]  /*19ea0*/  @!P1 LEA.HI R25, R25, R24, RZ, 0x2 ;  /* 0x0000001819199211 */ /* 0x000fe200078f10ff */
[C---:B--2-4-:R-:W-:Y:S01]  /*19eb0*/  @!P2 IMAD.WIDE R32, R12.reuse, 0x2, R26 ;  /* 0x000000020c20a825 */ /* 0x054fe200078e021a */
[----:B------:R-:W-:Y:S02]  /*19ec0*/  @!P0 LEA.HI R23, R23, R22, RZ, 0x2 ;  /* 0x0000001617178211 */ /* 0x000fe400078f10ff */
[----:B------:R-:W-:Y:S02]  /*19ed0*/  @!P1 LOP3.LUT R25, R25, 0xfffffffc, RZ, 0xc0, !PT ;  /* 0xfffffffc19199812 */ /* 0x000fe400078ec0ff */
[----:B------:R-:W-:Y:S01]  /*19ee0*/  @!P0 LOP3.LUT R23, R23, 0xfffffffc, RZ, 0xc0, !PT ;  /* 0xfffffffc17178812 */ /* 0x000fe200078ec0ff */
[----:B------:R-:W-:Y:S01]  /*19ef0*/  CS2R R122, SRZ ;  /* 0x00000000007a7805 */ /* 0x000fe2000001ff00 */
[----:B------:R-:W-:Y:S01]  /*19f00*/  CS2R R130, SRZ ;  /* 0x0000000000827805 */ /* 0x000fe2000001ff00 */
[----:B------:R-:W-:Y:S01]  /*19f10*/  CS2R R128, SRZ ;  /* 0x0000000000807805 */ /* 0x000fe2000001ff00 */
[C---:B------:R-:W-:Y:S01]  /*19f20*/  @!P2 IMAD.WIDE R42, R12.reuse, 0x2, R240 ;  /* 0x000000020c2aa825 */ /* 0x040fe200078e02f0 */
[----:B------:R1:W5:Y:S01]  /*19f30*/  @!P2 LD.E.64 R120, [R32.64] ;  /* 0x000000042078a980 */ /* 0x000362000c101b00 */
[----:B------:R-:W-:Y:S01]  /*19f40*/  CS2R R118, SRZ ;  /* 0x0000000000767805 */ /* 0x000fe2000001ff00 */
[----:B------:R-:W-:Y:S01]  /*19f50*/  CS2R R116, SRZ ;  /* 0x0000000000747805 */ /* 0x000fe2000001ff00 */
[C---:B------:R-:W-:Y:S01]  /*19f60*/  @!P1 IMAD.WIDE R38, R25.reuse, 0x2, R26 ;  /* 0x0000000219269825 */ /* 0x040fe200078e021a */
[----:B------:R2:W5:Y:S03]  /*19f70*/  @!P2 LD.E.64 R122, [R42.64] ;  /* 0x000000042a7aa980 */ /* 0x000566000c101b00 */
[----:B------:R-:W-:Y:S01]  /*19f80*/  @!P1 IMAD.WIDE R40, R25, 0x2, R240 ;  /* 0x0000000219289825 */ /* 0x000fe200078e02f0 */
[----:B------:R-:W-:Y:S01]  /*19f90*/  IADD3 R25, R12, 0x40, RZ ;  /* 0x000000400c197810 */ /* 0x000fe20007ffe0ff */
[----:B------:R2:W5:Y:S02]  /*19fa0*/  @!P1 LD.E.64 R130, [R38.64] ;  /* 0x0000000426829980 */ /* 0x000564000c101b00 */
[----:B------:R-:W-:-:S02]  /*19fb0*/  @!P0 IMAD.WIDE R36, R23, 0x2, R26 ;  /* 0x0000000217248825 */ /* 0x000fc400078e021a */
[----:B------:R2:W5:Y:S02]  /*19fc0*/  @!P1 LD.E.64 R128, [R40.64] ;  /* 0x0000000428809980 */ /* 0x000564000c101b00 */
[----:B------:R-:W-:Y:S01]  /*19fd0*/  @!P0 IMAD.WIDE R34, R23, 0x2, R240 ;  /* 0x0000000217228825 */ /* 0x000fe200078e02f0 */
[----:B------:R-:W-:Y:S01]  /*19fe0*/  IADD3 R23, R12, 0x50, RZ ;  /* 0x000000500c177810 */ /* 0x000fe20007ffe0ff */
[----:B------:R4:W5:Y:S01]  /*19ff0*/  @!P0 LD.E.64 R118, [R36.64] ;  /* 0x0000000424768980 */ /* 0x000962000c101b00 */
[----:B------:R-:W-:-:S03]  /*1a000*/  ISETP.GE.AND P1, PT, R25, R29, PT ;  /* 0x0000001d1900720c */ /* 0x000fc60003f26270 */
[----:B------:R3:W5:Y:S01]  /*1a010*/  @!P0 LD.E.64 R116, [R34.64] ;  /* 0x0000000422748980 */ /* 0x000762000c101b00 */
[----:B-1----:R-:W-:Y:S02]  /*1a020*/  IADD3 R33, R12, 0x30, RZ ;  /* 0x000000300c217810 */ /* 0x002fe40007ffe0ff */
[-C--:B------:R-:W-:Y:S02]  /*1a030*/  ISETP.GE.AND P0, PT, R23, R29.reuse, PT ;  /* 0x0000001d1700720c */ /* 0x080fe40003f06270 */
[----:B------:R-:W-:-:S05]  /*1a040*/  ISETP.GE.AND P2, PT, R33, R29, PT ;  /* 0x0000001d2100720c */ /* 0x000fca0003f46270 */
[----:B------:R-:W-:-:S04]  /*1a050*/  @!P1 SHF.R.S32.HI R24, RZ, 0x1f, R25 ;  /* 0x0000001fff189819 */ /* 0x000fc80000011419 */
[----:B------:R-:W-:Y:S02]  /*1a060*/  @!P1 LEA.HI R25, R24, R25, RZ, 0x2 ;  /* 0x0000001918199211 */ /* 0x000fe400078f10ff */
[----:B------:R-:W-:Y:S02]  /*1a070*/  @!P0 SHF.R.S32.HI R22, RZ, 0x1f, R23 ;  /* 0x0000001fff168819 */ /* 0x000fe40000011417 */
[----:B------:R-:W-:Y:S02]  /*1a080*/  @!P2 SHF.R.S32.HI R32, RZ, 0x1f, R33 ;  /* 0x0000001fff20a819 */ /* 0x000fe40000011421 */
[----:B------:R-:W-:Y:S02]  /*1a090*/  @!P0 LEA.HI R23, R22, R23, RZ, 0x2 ;  /* 0x0000001716178211 */ /* 0x000fe400078f10ff */
[----:B------:R-:W-:Y:S02]  /*1a0a0*/  @!P2 LEA.HI R33, R32, R33, RZ, 0x2 ;  /* 0x000000212021a211 */ /* 0x000fe400078f10ff */
[----:B------:R-:W-:-:S02]  /*1a0b0*/  @!P1 LOP3.LUT R25, R25, 0xfffffffc, RZ, 0xc0, !PT ;  /* 0xfffffffc19199812 */ /* 0x000fc400078ec0ff */
[----:B------:R-:W-:Y:S02]  /*1a0c0*/  @!P2 LOP3.LUT R33, R33, 0xfffffffc, RZ, 0xc0, !PT ;  /* 0xfffffffc2121a812 */ /* 0x000fe400078ec0ff */
[----:B------:R-:W-:Y:S01]  /*1a0d0*/  @!P0 LOP3.LUT R23, R23, 0xfffffffc, RZ, 0xc0, !PT ;  /* 0xfffffffc17178812 */ /* 0x000fe200078ec0ff */
[--C-:B---3--:R-:W-:Y:S01]  /*1a0e0*/  @!P1 IMAD.WIDE R34, R25, 0x2, R26.reuse ;  /* 0x0000000219229825 */ /* 0x108fe200078e021a */
[----:B------:R-:W-:Y:S01]  /*1a0f0*/  CS2R R114, SRZ ;  /* 0x0000000000727805 */ /* 0x000fe2000001ff00 */
[----:B------:R-:W-:Y:S01]  /*1a100*/  CS2R R112, SRZ ;  /* 0x0000000000707805 */ /* 0x000fe2000001ff00 */
[----:B------:R-:W-:Y:S01]  /*1a110*/  CS2R R110, SRZ ;  /* 0x00000000006e7805 */ /* 0x000fe2000001ff00 */
[C---:B----4-:R-:W-:Y:S01]  /*1a120*/  @!P2 IMAD.WIDE R36, R33.reuse, 0x2, R26 ;  /* 0x000000022124a825 */ /* 0x050fe200078e021a */
[----:B------:R-:W-:Y:S01]  /*1a130*/  CS2R R92, SRZ ;  /* 0x00000000005c7805 */ /* 0x000fe2000001ff00 */
[----:B------:R-:W-:Y:S01]  /*1a140*/  CS2R R106, SRZ ;  /* 0x00000000006a7805 */ /* 0x000fe2000001ff00 */
[----:B------:R-:W-:Y:S01]  /*1a150*/  CS2R R90, SRZ ;  /* 0x00000000005a7805 */ /* 0x000fe2000001ff00 */
[--C-:B------:R-:W-:Y:S01]  /*1a160*/  @!P2 IMAD.WIDE R32, R33, 0x2, R240.reuse ;  /* 0x000000022120a825 */ /* 0x100fe200078e02f0 */
[----:B------:R2:W5:Y:S03]  /*1a170*/  @!P2 LD.E.64 R114, [R36.64] ;  /* 0x000000042472a980 */ /* 0x000566000c101b00 */
[----:B------:R-:W-:Y:S01]  /*1a180*/  @!P1 IMAD.WIDE R24, R25, 0x2, R240 ;  /* 0x0000000219189825 */ /* 0x000fe200078e02f0 */
[----:B------:R2:W5:Y:S03]  /*1a190*/  @!P2 LD.E.64 R112, [R32.64] ;  /* 0x000000042070a980 */ /* 0x000566000c101b00 */
[C---:B------:R-:W-:Y:S01]  /*1a1a0*/  @!P0 IMAD.WIDE R26, R23.reuse, 0x2, R26 ;  /* 0x00000002171a8825 */ /* 0x040fe200078e021a */
[----:B------:R2:W5:Y:S03]  /*1a1b0*/  @!P1 LD.E.64 R110, [R34.64] ;  /* 0x00000004226e9980 */ /* 0x000566000c101b00 */
[----:B------:R-:W-:Y:S01]  /*1a1c0*/  @!P0 IMAD.WIDE R240, R23, 0x2, R240 ;  /* 0x0000000217f08825 */ /* 0x000fe200078e02f0 */
[----:B------:R2:W5:Y:S04]  /*1a1d0*/  @!P0 LD.E.64 R92, [R26.64] ;  /* 0x000000041a5c8980 */ /* 0x000568000c101b00 */
[----:B------:R2:W5:Y:S04]  /*1a1e0*/  @!P1 LD.E.64 R106, [R24.64] ;  /* 0x00000004186a9980 */ /* 0x000568000c101b00 */
[----:B------:R2:W5:Y:S02]  /*1a1f0*/  @!P0 LD.E.64 R90, [R240.64] ;  /* 0x00000004f05a8980 */ /* 0x000564000c101b00 */
.L_x_2224:
[----:B------:R-:W-:Y:S05]  /*1a200*/  BSYNC B0 ;  /* 0x0000000000007941 */ /* 0x000fea0003800000 */
.L_x_2223:
[----:B--2--5:R-:W-:Y:S02]  /*1a210*/  IMAD.MOV.U32 R25, RZ, RZ, R92 ;  /* 0x000000ffff197224 */ /* 0x024fe400078e005c */
[----:B------:R-:W-:-:S02]  /*1a220*/  IMAD.MOV.U32 R24, RZ, RZ, R93 ;  /* 0x000000ffff187224 */ /* 0x000fc400078e005d */
        /* <DEDUP_REMOVED lines=45> */
[----:B------:R-:W-:Y:S01]  /*1a500*/  PRMT R102, R22, 0x7610, R102 ;  /* 0x0000761016667816 */ /* 0x000fe20000000066 */
[----:B------:R-:W-:Y:S05]  /*1a510*/  BRA.DIV ~URZ, `(.L_x_2225) ;  /* 0x000071227f007947 */ /* 0x000fea000b800000 */
[----:B------:R1:W2:Y:S04]  /*1a520*/  SHFL.IDX PT, R23, R20, 0x1, 0x1c1f ;  /* 0x003c1f0014177f89 */ /* 0x0002a800000e0000 */
[----:B------:R1:W3:Y:S04]  /*1a530*/  SHFL.IDX PT, R22, R13, 0x1, 0x1c1f ;  /* 0x003c1f000d167f89 */ /* 0x0002e800000e0000 */
[----:B---3--:R-:W3:Y:S04]  /*1a540*/  SHFL.IDX PT, R11, R11, 0x1, 0x1c1f ;  /* 0x003c1f000b0b7f89 */ /* 0x008ee800000e0000 */
[----:B------:R1:W4:Y:S02]  /*1a550*/  SHFL.IDX PT, R240, R10, 0x1, 0x1c1f ;  /* 0x003c1f000af07f89 */ /* 0x00032400000e0000 */
.L_x_2271:
        /* <DEDUP_REMOVED lines=18> */
[----:B-1----:R-:W-:Y:S02]  /*1a680*/  IADD3 R10, R12, 0x20, RZ ;  /* 0x000000200c0a7810 */ /* 0x002fe40007ffe0ff */
[-C--:B------:R-:W-:Y:S02]  /*1a690*/  ISETP.GE.AND P1, PT, R14, R29.reuse, PT ;  /* 0x0000001d0e00720c */ /* 0x080fe40003f26270 */
[-C--:B------:R-:W-:Y:S02]  /*1a6a0*/  ISETP.GE.AND P0, PT, R10, R29.reuse, PT ;  /* 0x0000001d0a00720c */ /* 0x080fe40003f06270 */
[----:B------:R-:W-:-:S09]  /*1a6b0*/  ISETP.GE.AND P2, PT, R12, R29, PT ;  /* 0x0000001d0c00720c */ /* 0x000fd20003f46270 */
[----:B------:R-:W-:Y:S02]  /*1a6c0*/  @!P1 SHF.R.S32.HI R13, RZ, 0x1f, R14 ;  /* 0x0000001fff0d9819 */ /* 0x000fe4000001140e */
[----:B------:R-:W-:Y:S02]  /*1a6d0*/  @!P0 SHF.R.S32.HI R11, RZ, 0x1f, R10 ;  /* 0x0000001fff0b8819 */ /* 0x000fe4000001140a */
[----:B------:R-:W-:Y:S01]  /*1a6e0*/  @!P1 LEA.HI R13, R13, R14, RZ, 0x2 ;  /* 0x0000000e0d0d9211 */ /* 0x000fe200078f10ff */
[C---:B--2---:R-:W-:Y:S01]  /*1a6f0*/  @!P2 IMAD.WIDE R20, R12.reuse, 0x2, R22 ;  /* 0x000000020c14a825 */ /* 0x044fe200078e0216 */
[----:B------:R-:W-:Y:S02]  /*1a700*/  @!P0 LEA.HI R11, R11, R10, RZ, 0x2 ;  /* 0x0000000a0b0b8211 */ /* 0x000fe400078f10ff */
[----:B------:R-:W-:Y:S02]  /*1a710*/  @!P1 LOP3.LUT R13, R13, 0xfffffffc, RZ, 0xc0, !PT ;  /* 0xfffffffc0d0d9812 */ /* 0x000fe400078ec0ff */
[----:B------:R-:W-:Y:S01]  /*1a720*/  @!P0 LOP3.LUT R11, R11, 0xfffffffc, RZ, 0xc0, !PT ;  /* 0xfffffffc0b0b8812 */ /* 0x000fe200078ec0ff */
[----:B------:R-:W-:Y:S01]  /*1a730*/  CS2R R98, SRZ ;  /* 0x0000000000627805 */ /* 0x000fe2000001ff00 */
[----:B------:R-:W-:Y:S01]  /*1a740*/  CS2R R88, SRZ ;  /* 0x0000000000587805 */ /* 0x000fe2000001ff00 */
[----:B------:R-:W-:Y:S01]  /*1a750*/  CS2R R86, SRZ ;  /* 0x0000000000567805 */ /* 0x000fe2000001ff00 */
[C---:B----4-:R-:W-:Y:S01]  /*1a760*/  @!P2 IMAD.WIDE R36, R12.reuse, 0x2, R240 ;  /* 0x000000020c24a825 */ /* 0x050fe200078e02f0 */
[----:B------:R-:W-:Y:S01]  /*1a770*/  CS2R R78, SRZ ;  /* 0x00000000004e7805 */ /* 0x000fe2000001ff00 */
[----:B------:R-:W-:Y:S01]  /*1a780*/  CS2R R76, SRZ ;  /* 0x00000000004c7805 */ /* 0x000fe2000001ff00 */
[----:B------:R1:W5:Y:S01]  /*1a790*/  @!P2 LD.E.64 R100, [R20.64] ;  /* 0x000000041464a980 */ /* 0x000362000c101b00 */
[----:B------:R-:W-:Y:S01]  /*1a7a0*/  @!P1 IMAD.WIDE R32, R13, 0x2, R22 ;  /* 0x000000020d209825 */ /* 0x000fe200078e0216 */
[----:B------:R-:W-:-:S02]  /*1a7b0*/  IADD3 R14, R12, 0x40, RZ ;  /* 0x000000400c0e7810 */ /* 0x000fc40007ffe0ff */
[----:B------:R2:W5:Y:S01]  /*1a7c0*/  @!P2 LD.E.64 R98, [R36.64] ;  /* 0x000000042462a980 */ /* 0x000562000c101b00 */
[----:B------:R-:W-:-:S03]  /*1a7d0*/  @!P1 IMAD.WIDE R34, R13, 0x2, R240 ;  /* 0x000000020d229825 */ /* 0x000fc600078e02f0 */
[----:B------:R3:W5:Y:S01]  /*1a7e0*/  @!P1 LD.E.64 R88, [R32.64] ;  /* 0x0000000420589980 */ /* 0x000762000c101b00 */
[----:B------:R-:W-:-:S03]  /*1a7f0*/  @!P0 IMAD.WIDE R26, R11, 0x2, R22 ;  /* 0x000000020b1a8825 */ /* 0x000fc600078e0216 */
[----:B------:R2:W5:Y:S01]  /*1a800*/  @!P1 LD.E.64 R86, [R34.64] ;  /* 0x0000000422569980 */ /* 0x000562000c101b00 */
[----:B------:R-:W-:Y:S01]  /*1a810*/  @!P0 IMAD.WIDE R24, R11, 0x2, R240 ;  /* 0x000000020b188825 */ /* 0x000fe200078e02f0 */
[----:B------:R-:W-:Y:S02]  /*1a820*/  IADD3 R11, R12, 0x50, RZ ;  /* 0x000000500c0b7810 */ /* 0x000fe40007ffe0ff */
        /* <DEDUP_REMOVED lines=19> */
[--C-:B---3--:R-:W-:Y:S01]  /*1a960*/  @!P2 IMAD.WIDE R32, R13, 0x2, R22.reuse ;  /* 0x000000020d20a825 */ /* 0x108fe200078e0216 */
[----:B------:R-:W-:Y:S01]  /*1a970*/  CS2R R14, SRZ ;  /* 0x00000000000e7805 */ /* 0x000fe2000001ff00 */
[----:B------:R-:W-:Y:S01]  /*1a980*/  CS2R R64, SRZ ;  /* 0x0000000000407805 */ /* 0x000fe2000001ff00 */
[----:B------:R-:W-:Y:S01]  /*1a990*/  CS2R R50, SRZ ;  /* 0x0000000000327805 */ /* 0x000fe2000001ff00 */
[C---:B------:R-:W-:Y:S01]  /*1a9a0*/  @!P0 IMAD.WIDE R22, R10.reuse, 0x2, R22 ;  /* 0x000000020a168825 */ /* 0x040fe200078e0216 */
[----:B------:R1:W5:Y:S03]  /*1a9b0*/  @!P2 LD.E.64 R70, [R32.64] ;  /* 0x000000042046a980 */ /* 0x000366000c101b00 */
[--C-:B----4-:R-:W-:Y:S01]  /*1a9c0*/  @!P1 IMAD.WIDE R26, R11, 0x2, R240.reuse ;  /* 0x000000020b1a9825 */ /* 0x110fe200078e02f0 */
[----:B------:R1:W5:Y:S03]  /*1a9d0*/  @!P1 LD.E.64 R66, [R20.64] ;  /* 0x0000000414429980 */ /* 0x000366000c101b00 */
[--C-:B--2---:R-:W-:Y:S01]  /*1a9e0*/  @!P2 IMAD.WIDE R24, R13, 0x2, R240.reuse ;  /* 0x000000020d18a825 */ /* 0x104fe200078e02f0 */
[----:B------:R1:W5:Y:S03]  /*1a9f0*/  @!P0 LD.E.64 R14, [R22.64] ;  /* 0x00000004160e8980 */ /* 0x000366000c101b00 */
[----:B------:R-:W-:Y:S01]  /*1aa00*/  @!P0 IMAD.WIDE R10, R10, 0x2, R240 ;  /* 0x000000020a0a8825 */ /* 0x000fe200078e02f0 */
[----:B------:R1:W5:Y:S04]  /*1aa10*/  @!P2 LD.E.64 R68, [R24.64] ;  /* 0x000000041844a980 */ /* 0x000368000c101b00 */
[----:B------:R1:W5:Y:S04]  /*1aa20*/  @!P1 LD.E.64 R64, [R26.64] ;  /* 0x000000041a409980 */ /* 0x000368000c101b00 */
[----:B------:R1:W5:Y:S02]  /*1aa30*/  @!P0 LD.E.64 R50, [R10.64] ;  /* 0x000000040a328980 */ /* 0x000364000c101b00 */
.L_x_2227:
[----:B------:R-:W-:Y:S05]  /*1aa40*/  BSYNC B0 ;  /* 0x0000000000007941 */ /* 0x000fea0003800000 */
.L_x_2226:
[----:B-1----:R-:W3:Y:S01]  /*1aa50*/  LDL.64 R24, [R31+0x20] ;  /* 0x000020001f187983 */ /* 0x002ee20000100a00 */
[----:B------:R-:W-:-:S04]  /*1aa60*/  DEPBAR.LE SB0, 0x1 ;  /* 0x000080400000791a */ /* 0x000fc80000000000 */
[----:B----4-:R-:W4:Y:S01]  /*1aa70*/  LDL.64 R52, [R31+0x28] ;  /* 0x000028001f347983 */ /* 0x010f220000100a00 */
[----:B------:R-:W-:Y:S03]  /*1aa80*/  WARPSYNC 0xffffffff ;  /* 0xffffffff00007948 */ /* 0x000fe60003800000 */
[----:B------:R-:W-:Y:S01]  /*1aa90*/  BAR.SYNC.DEFER_BLOCKING 0x0 ;  /* 0x0000000000007b1d */ /* 0x000fe20000010000 */
[----:B-----5:R-:W-:Y:S01]  /*1aaa0*/  IMAD.MOV.U32 R10, RZ, RZ, R66 ;  /* 0x000000ffff0a7224 */ /* 0x020fe200078e0042 */
[----:B------:R-:W-:Y:S01]  /*1aab0*/  LEA.HI R108, R9, R108, RZ, 0x5 ;  /* 0x0000006c096c7211 */ /* 0x000fe200078f28ff */
[----:B------:R-:W-:Y:S02]  /*1aac0*/  IMAD.MOV.U32 R9, RZ, RZ, R78 ;  /* 0x000000ffff097224 */ /* 0x000fe400078e004e */
[----:B------:R-:W-:-:S03]  /*1aad0*/  IMAD.MOV.U32 R11, RZ, RZ, R15 ;  /* 0x000000ffff0b7224 */ /* 0x000fc600078e000f */
[----:B------:R-:W-:Y:S01]  /*1aae0*/  PRMT R37, R9, 0x7610, R37 ;  /* 0x0000761009257816 */ /* 0x000fe20000000025 */
[----:B---3--:R1:W3:Y:S04]  /*1aaf0*/  LD.E R63, [R24.64] ;  /* 0x00000004183f7980 */ /* 0x0082e8000c101900 */
[----:B----4-:R-:W4:Y:S01]  /*1ab00*/  LD.E.64 R52, [R52.64] ;  /* 0x0000000434347980 */ /* 0x010f22000c101b00 */
[----:B------:R-:W-:Y:S01]  /*1ab10*/  PRMT R31, R10, 0x7610, R31 ;  /* 0x000076100a1f7816 */ /* 0x000fe2000000001f */
[----:B------:R-:W-:Y:S01]  /*1ab20*/  IMAD.MOV.U32 R10, RZ, RZ, R71 ;  /* 0x000000ffff0a7224 */ /* 0x000fe200078e0047 */
[----:B------:R-:W-:Y:S01]  /*1ab30*/  SHF.R.S32.HI R9, RZ, 0x1f, R30 ;  /* 0x0000001fff097819 */ /* 0x000fe2000001141e */
[----:B------:R-:W-:Y:S01]  /*1ab40*/  IMAD.MOV.U32 R13, RZ, RZ, R14 ;  /* 0x000000ffff0d7224 */ /* 0x000fe200078e000e */
[----:B------:R-:W-:Y:S01]  /*1ab50*/  PRMT R21, R11, 0x7610, R21 ;  /* 0x000076100b157816 */ /* 0x000fe20000000015 */
[----:B------:R-:W-:Y:S01]  /*1ab60*/  IMAD.MOV.U32 R11, RZ, RZ, R70 ;  /* 0x000000ffff0b7224 */ /* 0x000fe200078e0046 */
[----:B------:R-:W-:Y:S01]  /*1ab70*/  PRMT R32, R10, 0x7610, R32 ;  /* 0x000076100a207816 */ /* 0x000fe20000000020 */
[----:B------:R-:W-:Y:S01]  /*1ab80*/  IMAD.MOV.U32 R10, RZ, RZ, R89 ;  /* 0x000000ffff0a7224 */ /* 0x000fe200078e0059 */
[----:B------:R-:W-:Y:S01]  /*1ab90*/  LEA.HI R9, R9, R30, RZ, 0x3 ;  /* 0x0000001e09097211 */ /* 0x000fe200078f18ff */
[----:B------:R-:W-:Y:S01]  /*1aba0*/  IMAD.SHL.U32 R108, R108, 0x10, RZ ;  /* 0x000000106c6c7824 */ /* 0x000fe200078e00ff */
[----:B------:R-:W-:Y:S01]  /*1abb0*/  PRMT R33, R11, 0x7610, R33 ;  /* 0x000076100b217816 */ /* 0x000fe20000000021 */
[----:B------:R-:W-:Y:S01]  /*1abc0*/  IMAD.MOV.U32 R11, RZ, RZ, R88 ;  /* 0x000000ffff0b7224 */ /* 0x000fe200078e0058 */
[----:B------:R-:W-:Y:S01]  /*1abd0*/  LOP3.LUT R9, R9, 0xfffffff8, RZ, 0xc0, !PT ;  /* 0xfffffff809097812 */ /* 0x000fe200078ec0ff */
[----:B------:R-:W-:Y:S01]  /*1abe0*/  BSSY B1, `(.L_x_2228) ;  /* 0x000016f000017945 */ /* 0x000fe20003800000 */
[----:B------:R-:W-:Y:S01]  /*1abf0*/  PRMT R45, R10, 0x7610, R45 ;  /* 0x000076100a2d7816 */ /* 0x000fe2000000002d */
[----:B------:R-:W-:Y:S01]  /*1ac00*/  IMAD.MOV.U32 R10, RZ, RZ, R50 ;  /* 0x000000ffff0a7224 */ /* 0x000fe200078e0032 */
[----:B------:R-:W-:Y:S01]  /*1ac10*/  PRMT R47, R11, 0x7610, R47 ;  /* 0x000076100b2f7816 */ /* 0x000fe2000000002f */
[----:B------:R-:W-:Y:S01]  /*1ac20*/  IMAD.IADD R9, R30, 0x1, -R9 ;  /* 0x000000011e097824 */ /* 0x000fe200078e0a09 */
[----:B------:R-:W-:Y:S01]  /*1ac30*/  PRMT R22, R13, 0x7610, R22 ;  /* 0x000076100d167816 */ /* 0x000fe20000000016 */
[----:B------:R-:W-:Y:S01]  /*1ac40*/  IMAD.MOV.U32 R11, RZ, RZ, R101 ;  /* 0x000000ffff0b7224 */ /* 0x000fe200078e0065 */
[----:B------:R-:W-:Y:S01]  /*1ac50*/  PRMT R20, R10, 0x7610, R20 ;  /* 0x000076100a147816 */ /* 0x000fe20000000014 */
[----:B------:R-:W-:Y:S01]  /*1ac60*/  IMAD.MOV.U32 R10, RZ, RZ, R65 ;  /* 0x000000ffff0a7224 */ /* 0x000fe200078e0041 */
[C---:B------:R-:W-:Y:S01]  /*1ac70*/  LOP3.LUT P1, RZ, R9.reuse, 0x4, RZ, 0xc0, !PT ;  /* 0x0000000409ff7812 */ /* 0x040fe2000782c0ff */
[----:B--2---:R-:W-:Y:S01]  /*1ac80*/  IMAD.SHL.U32 R23, R9, 0x40, RZ ;  /* 0x0000004009177824 */ /* 0x004fe200078e00ff */
[----:B------:R-:W-:Y:S01]  /*1ac90*/  PRMT R49, R11, 0x7610, R49 ;  /* 0x000076100b317816 */ /* 0x000fe20000000031 */
[----:B------:R-:W-:Y:S01]  /*1aca0*/  IMAD.MOV.U32 R13, RZ, RZ, R67 ;  /* 0x000000ffff0d7224 */ /* 0x000fe200078e0043 */
[----:B-1----:R-:W-:Y:S01]  /*1acb0*/  PRMT R25, R10, 0x7610, R25 ;  /* 0x000076100a197816 */ /* 0x002fe20000000019 */
        /* <DEDUP_REMOVED lines=9> */
[----:B------:R-:W-:Y:S01]  /*1ad50*/  PRMT R26, R11, 0x7610, R26 ;  /* 0x000076100b1a7816 */ /* 0x000fe2000000001a */
[----:B------:R-:W-:Y:S01]  /*1ad60*/  IMAD.MOV.U32 R11, RZ, RZ, R69 ;  /* 0x000000ffff0b7224 */ /* 0x000fe200078e0045 */
[----:B------:R-:W-:Y:S01]  /*1ad70*/  PRMT R43, R10, 0x7610, R43 ;  /* 0x000076100a2b7816 */ /* 0x000fe2000000002b */
[----:B------:R-:W-:Y:S01]  /*1ad80*/  IMAD.MOV.U32 R10, RZ, RZ, R86 ;  /* 0x000000ffff0a7224 */ /* 0x000fe200078e0056 */
[----:B------:R-:W-:-:S02]  /*1ad90*/  LOP3.LUT R23, R46, R23, RZ, 0x3c, !PT ;  /* 0x000000172e177212 */ /* 0x000fc400078e3cff */
[----:B------:R-:W-:Y:S01]  /*1ada0*/  PRMT R36, R13, 0x7610, R36 ;  /* 0x000076100d247816 */ /* 0x000fe20000000024 */
[----:B------:R-:W-:Y:S01]  /*1adb0*/  IMAD.MOV.U32 R13, RZ, RZ, R100 ;  /* 0x000000ffff0d7224 */ /* 0x000fe200078e0064 */
[----:B------:R-:W-:Y:S01]  /*1adc0*/  PRMT R35, R24, 0x7610, R35 ;  /* 0x0000761018237816 */ /* 0x000fe20000000023 */
[----:B------:R-:W-:Y:S01]  /*1add0*/  IMAD.MOV.U32 R24, RZ, RZ, 0x20 ;  /* 0x00000020ff187424 */ /* 0x000fe200078e00ff */
[----:B------:R-:W-:Y:S01]  /*1ade0*/  PRMT R34, R11, 0x7610, R34 ;  /* 0x000076100b227816 */ /* 0x000fe20000000022 */
[----:B------:R-:W-:Y:S01]  /*1adf0*/  IMAD.MOV.U32 R11, RZ, RZ, R77 ;  /* 0x000000ffff0b7224 */ /* 0x000fe200078e004d */
[----:B------:R-:W-:Y:S01]  /*1ae00*/  PRMT R48, R10, 0x7610, R48 ;  /* 0x000076100a307816 */ /* 0x000fe20000000030 */
[----:B------:R-:W-:Y:S01]  /*1ae10*/  IMAD.MOV.U32 R10, RZ, RZ, R87 ;  /* 0x000000ffff0a7224 */ /* 0x000fe200078e0057 */
[----:B------:R-:W-:Y:S02]  /*1ae20*/  LOP3.LUT R23, R23, 0xfffffe00, R108, 0xf8, !PT ;  /* 0xfffffe0017177812 */ /* 0x000fe400078ef86c */
[----:B------:R-:W-:Y:S01]  /*1ae30*/  PRMT R54, R13, 0x7610, R54 ;  /* 0x000076100d367816 */ /* 0x000fe20000000036 */
[----:B------:R-:W-:Y:S01]  /*1ae40*/  IMAD.MOV.U32 R13, RZ, RZ, R51 ;  /* 0x000000ffff0d7224 */ /* 0x000fe200078e0033 */
[----:B------:R-:W-:-:S02]  /*1ae50*/  PRMT R42, R11, 0x7610, R42 ;  /* 0x000076100b2a7816 */ /* 0x000fc4000000002a */
[----:B------:R-:W-:Y:S02]  /*1ae60*/  PRMT R46, R10, 0x7610, R46 ;  /* 0x000076100a2e7816 */ /* 0x000fe4000000002e */
[----:B------:R-:W-:Y:S02]  /*1ae70*/  PRMT R56, R9, 0x7610, R56 ;  /* 0x0000761009387816 */ /* 0x000fe40000000038 */
[----:B------:R-:W-:Y:S01]  /*1ae80*/  SEL R24, R24, 0xffffffe0, !P1 ;  /* 0xffffffe018187807 */ /* 0x000fe20004800000 */
[----:B---3--:R-:W-:Y:S02]  /*1ae90*/  IMAD R63, R63, -0x80, R8 ;  /* 0xffffff803f3f7824 */ /* 0x008fe400078e0208 */
[----:B------:R-:W-:-:S03]  /*1aea0*/  IMAD.MOV.U32 R8, RZ, RZ, R99 ;  /* 0x000000ffff087224 */ /* 0x000fc600078e0063 */
[----:B------:R-:W-:Y:S01]  /*1aeb0*/  IMNMX R63, R63, 0x80, PT ;  /* 0x000000803f3f7817 */ /* 0x000fe20003800200 */
[----:B----4-:R-:W-:Y:S01]  /*1aec0*/  IMAD.WIDE.U32 R58, R23, 0x2, R52 ;  /* 0x00000002173a7825 */ /* 0x010fe200078e0034 */
[----:B------:R-:W-:Y:S02]  /*1aed0*/  PRMT R55, R8, 0x7610, R55 ;  /* 0x0000761008377816 */ /* 0x000fe40000000037 */
[----:B------:R-:W-:-:S13]  /*1aee0*/  ISETP.GE.AND P0, PT, R30, R63, PT ;  /* 0x0000003f1e00720c */ /* 0x000fda0003f06270 */
[----:B------:R-:W-:Y:S05]  /*1aef0*/  @P0 BRA `(.L_x_2229) ;  /* 0x000013d000000947 */ /* 0x000fea0003800000 */
[----:B------:R-:W-:Y:S01]  /*1af00*/  ISETP.GE.AND P0, PT, R12, R29, PT ;  /* 0x0000001d0c00720c */ /* 0x000fe20003f06270 */
[----:B------:R-:W-:-:S12]  /*1af10*/  BSSY B0, `(.L_x_2230) ;  /* 0x0000030000007945 */ /* 0x000fd80003800000 */
[----:B------:R-:W-:Y:S05]  /*1af20*/  @P0 BRA `(.L_x_2231) ;  /* 0x000002e000000947 */ /* 0x000fea0003800000 */
[----:B------:R-:W2:Y:S01]  /*1af30*/  LD.E.128 R8, [R58.64] ;  /* 0x000000043a087980 */ /* 0x000ea2000c101d00 */
[----:B------:R-:W-:Y:S02]  /*1af40*/  SHF.R.U64 R120, R120, 0x10, R121 ;  /* 0x0000001078787819 */ /* 0x000fe40000001279 */
[----:B------:R-:W-:Y:S02]  /*1af50*/  SHF.R.U32.HI R109, RZ, 0x10, R123 ;  /* 0x00000010ff6d7819 */ /* 0x000fe4000001167b */
[----:B------:R-:W-:Y:S02]  /*1af60*/  SHF.R.U32.HI R121, RZ, 0x10, R121 ;  /* 0x00000010ff797819 */ /* 0x000fe40000011679 */
[----:B------:R-:W-:Y:S02]  /*1af70*/  SHF.R.U64 R108, R122, 0x10, R123 ;  /* 0x000000107a6c7819 */ /* 0x000fe4000000127b */
[----:B------:R-:W-:Y:S02]  /*1af80*/  PRMT R102, R102, 0x5410, R109 ;  /* 0x0000541066667816 */ /* 0x000fe4000000006d */
[----:B------:R-:W-:-:S02]  /*1af90*/  PRMT R104, R104, 0x5410, R121 ;  /* 0x0000541068687816 */ /* 0x000fc40000000079 */
[----:B------:R-:W-:Y:S02]  /*1afa0*/  PRMT R103, R103, 0x5410, R108 ;  /* 0x0000541067677816 */ /* 0x000fe4000000006c */
[----:B------:R-:W-:Y:S02]  /*1afb0*/  PRMT R105, R105, 0x5410, R120 ;  /* 0x0000541069697816 */ /* 0x000fe40000000078 */
[----:B------:R-:W-:Y:S02]  /*1afc0*/  LOP3.LUT R125, R102, 0xffff0000, RZ, 0xc0, !PT ;  /* 0xffff0000667d7812 */ /* 0x000fe400078ec0ff */
[----:B------:R-:W-:Y:S01]  /*1afd0*/  LOP3.LUT R127, R104, 0xffff0000, RZ, 0xc0, !PT ;  /* 0xffff0000687f7812 */ /* 0x000fe200078ec0ff */
[C---:B--2---:R-:W-:Y:S01]  /*1afe0*/  IMAD.U32 R109, R10.reuse, 0x10000, RZ ;  /* 0x000100000a6d7824 */ /* 0x044fe200078e00ff */
        /* <DEDUP_REMOVED lines=33> */
[----:B------:R1:W-:Y:S02]  /*1b200*/  ST.E.128 [R58.64], R8 ;  /* 0x000000083a007985 */ /* 0x0003e4000c101d04 */
.L_x_2231:
[----:B------:R-:W-:Y:S05]  /*1b210*/  BSYNC B0 ;  /* 0x0000000000007941 */ /* 0x000fea0003800000 */
.L_x_2230:
[----:B-1----:R-:W-:Y:S01]  /*1b220*/  IADD3 R8, R12, 0x10, RZ ;  /* 0x000000100c087810 */ /* 0x002fe20007ffe0ff */
[----:B------:R-:W-:Y:S03]  /*1b230*/  BSSY B0, `(.L_x_2232) ;  /* 0x0000035000007945 */ /* 0x000fe60003800000 */
[----:B------:R-:W-:-:S13]  /*1b240*/  ISETP.GE.AND P0, PT, R8, R29, PT ;  /* 0x0000001d0800720c */ /* 0x000fda0003f06270 */
[----:B------:R-:W-:Y:S05]  /*1b250*/  @P0 BRA `(.L_x_2233) ;  /* 0x0000032000000947 */ /* 0x000fea0003800000 */
[----:B------:R-:W-:-:S04]  /*1b260*/  IADD3 R11, P0, R24, R23, RZ ;  /* 0x00000017180b7210 */ /* 0x000fc80007f1e0ff */
[----:B------:R-:W-:Y:S02]  /*1b270*/  LEA.HI.X.SX32 R9, R24, RZ, 0x1, P0 ;  /* 0x000000ff18097211 */ /* 0x000fe400000f0eff */
[----:B------:R-:W-:-:S04]  /*1b280*/  LEA R122, P0, R11, R52, 0x1 ;  /* 0x000000340b7a7211 */ /* 0x000fc800078008ff */
[----:B------:R-:W-:-:S05]  /*1b290*/  LEA.HI.X R123, R11, R53, R9, 0x1, P0 ;  /* 0x000000350b7b7211 */ /* 0x000fca00000f0c09 */
[----:B------:R-:W2:Y:S01]  /*1b2a0*/  LD.E.128 R8, [R122.64] ;  /* 0x000000047a087980 */ /* 0x000ea2000c101d00 */
[--C-:B------:R-:W-:Y:S02]  /*1b2b0*/  SHF.R.U64 R104, R128, 0x10, R129.reuse ;  /* 0x0000001080687819 */ /* 0x100fe40000001281 */
[----:B------:R-:W-:Y:S02]  /*1b2c0*/  SHF.R.U32.HI R129, RZ, 0x10, R129 ;  /* 0x00000010ff817819 */ /* 0x000fe40000011681 */
[----:B------:R-:W-:Y:S02]  /*1b2d0*/  SHF.R.U32.HI R109, RZ, 0x10, R131 ;  /* 0x00000010ff6d7819 */ /* 0x000fe40000011683 */
[----:B------:R-:W-:Y:S02]  /*1b2e0*/  PRMT R129, R94, 0x5410, R129 ;  /* 0x000054105e817816 */ /* 0x000fe40000000081 */
[----:B------:R-:W-:Y:S02]  /*1b2f0*/  SHF.R.U64 R102, R130, 0x10, R131 ;  /* 0x0000001082667819 */ /* 0x000fe40000001283 */
[----:B------:R-:W-:Y:S01]  /*1b300*/  PRMT R109, R96, 0x5410, R109 ;  /* 0x00005410606d7816 */ /* 0x000fe2000000006d */
[----:B------:R-:W-:Y:S01]  /*1b310*/  IMAD.U32 R105, R129, 0x10000, RZ ;  /* 0x0001000081697824 */ /* 0x000fe200078e00ff */
[----:B------:R-:W-:-:S02]  /*1b320*/  PRMT R97, R97, 0x5410, R102 ;  /* 0x0000541061617816 */ /* 0x000fc40000000066 */
[----:B------:R-:W-:Y:S01]  /*1b330*/  LOP3.LUT R103, R129, 0xffff0000, RZ, 0xc0, !PT ;  /* 0xffff000081677812 */ /* 0x000fe200078ec0ff */
[----:B------:R-:W-:Y:S01]  /*1b340*/  IMAD.U32 R121, R109, 0x10000, RZ ;  /* 0x000100006d797824 */ /* 0x000fe200078e00ff */
[----:B------:R-:W-:Y:S02]  /*1b350*/  PRMT R95, R95, 0x5410, R104 ;  /* 0x000054105f5f7816 */ /* 0x000fe40000000068 */
        /* <DEDUP_REMOVED lines=10> */
[----:B------:R-:W-:Y:S02]  /*1b400*/  FMUL.FTZ R94, R94, R121 ;  /* 0x000000795e5e7220 */ /* 0x000fe40000410000 */
[----:B------:R-:W-:Y:S02]  /*1b410*/  FMUL.FTZ R9, R102, R103 ;  /* 0x0000006766097220 */ /* 0x000fe40000410000 */
[----:B------:R-:W-:Y:S02]  /*1b420*/  FFMA.FTZ R94, R96, R105, R94 ;  /* 0x00000069605e7223 */ /* 0x000fe4000001005e */
[-C--:B------:R-:W-:Y:S02]  /*1b430*/  FMUL.FTZ R102, R102, R109.reuse ;  /* 0x0000006d66667220 */ /* 0x080fe40000410000 */
[----:B------:R-:W-:-:S02]  /*1b440*/  FFMA.FTZ R9, R10, R109, -R9 ;  /* 0x0000006d0a097223 */ /* 0x000fc40000010809 */
[C---:B------:R-:W-:Y:S01]  /*1b450*/  IMAD.U32 R105, R95.reuse, 0x10000, RZ ;  /* 0x000100005f697824 */ /* 0x040fe200078e00ff */
[----:B------:R-:W-:Y:S01]  /*1b460*/  LOP3.LUT R95, R95, 0xffff0000, RZ, 0xc0, !PT ;  /* 0xffff00005f5f7812 */ /* 0x000fe200078ec0ff */
[C---:B------:R-:W-:Y:S01]  /*1b470*/  IMAD.U32 R109, R97.reuse, 0x10000, RZ ;  /* 0x00010000616d7824 */ /* 0x040fe200078e00ff */
[----:B------:R-:W-:Y:S01]  /*1b480*/  LOP3.LUT R97, R97, 0xffff0000, RZ, 0xc0, !PT ;  /* 0xffff000061617812 */ /* 0x000fe200078ec0ff */
[----:B------:R-:W-:Y:S02]  /*1b490*/  FFMA.FTZ R11, R96, R121, -R11 ;  /* 0x00000079600b7223 */ /* 0x000fe4000001080b */
[----:B------:R-:W-:Y:S02]  /*1b4a0*/  FFMA.FTZ R102, R10, R103, R102 ;  /* 0x000000670a667223 */ /* 0x000fe40000010066 */
[----:B------:R-:W-:Y:S02]  /*1b4b0*/  FMUL.FTZ R10, R104, R105 ;  /* 0x00000069680a7220 */ /* 0x000fe40000410000 */
[----:B------:R-:W-:-:S02]  /*1b4c0*/  FMUL.FTZ R96, R120, R95 ;  /* 0x0000005f78607220 */ /* 0x000fc40000410000 */
[----:B------:R-:W-:Y:S02]  /*1b4d0*/  FMUL.FTZ R104, R104, R109 ;  /* 0x0000006d68687220 */ /* 0x000fe40000410000 */
[----:B------:R-:W-:Y:S02]  /*1b4e0*/  FMUL.FTZ R120, R120, R97 ;  /* 0x0000006178787220 */ /* 0x000fe40000410000 */
[----:B------:R-:W-:Y:S01]  /*1b4f0*/  FFMA.FTZ R109, R108, R109, -R10 ;  /* 0x0000006d6c6d7223 */ /* 0x000fe2000001080a */
        /* <DEDUP_REMOVED lines=8> */
.L_x_2233:
[----:B------:R-:W-:Y:S05]  /*1b580*/  BSYNC B0 ;  /* 0x0000000000007941 */ /* 0x000fea0003800000 */
.L_x_2232:
[----:B-1----:R-:W-:Y:S01]  /*1b590*/  IADD3 R8, R12, 0x20, RZ ;  /* 0x000000200c087810 */ /* 0x002fe20007ffe0ff */
[----:B------:R-:W-:Y:S03]  /*1b5a0*/  BSSY B0, `(.L_x_2234) ;  /* 0x0000031000007945 */ /* 0x000fe60003800000 */
[----:B------:R-:W-:-:S13]  /*1b5b0*/  ISETP.GE.AND P0, PT, R8, R29, PT ;  /* 0x0000001d0800720c */ /* 0x000fda0003f06270 */
[----:B------:R-:W-:Y:S05]  /*1b5c0*/  @P0 BRA `(.L_x_2235) ;  /* 0x000002e000000947 */ /* 0x000fea0003800000 */
[----:B------:R-:W2:Y:S01]  /*1b5d0*/  LD.E.128 R8, [R58.64+0x4000] ;  /* 0x004000043a087980 */ /* 0x000ea2000c101d00 */
[----:B------:R-:W-:Y:S02]  /*1b5e0*/  SHF.R.U64 R96, R116, 0x10, R117 ;  /* 0x0000001074607819 */ /* 0x000fe40000001275 */
[----:B------:R-:W-:Y:S02]  /*1b5f0*/  SHF.R.U64 R94, R118, 0x10, R119 ;  /* 0x00000010765e7819 */ /* 0x000fe40000001277 */
[----:B------:R-:W-:Y:S02]  /*1b600*/  SHF.R.U32.HI R116, RZ, 0x10, R117 ;  /* 0x00000010ff747819 */ /* 0x000fe40000011675 */
[----:B------:R-:W-:Y:S02]  /*1b610*/  SHF.R.U32.HI R119, RZ, 0x10, R119 ;  /* 0x00000010ff777819 */ /* 0x000fe40000011677 */
[----:B------:R-:W-:Y:S02]  /*1b620*/  PRMT R81, R81, 0x5410, R116 ;  /* 0x0000541051517816 */ /* 0x000fe40000000074 */
[----:B------:R-:W-:-:S02]  /*1b630*/  PRMT R84, R84, 0x5410, R119 ;  /* 0x0000541054547816 */ /* 0x000fc40000000077 */
[----:B------:R-:W-:Y:S02]  /*1b640*/  PRMT R85, R85, 0x5410, R94 ;  /* 0x0000541055557816 */ /* 0x000fe4000000005e */
[----:B------:R-:W-:Y:S02]  /*1b650*/  PRMT R83, R83, 0x5410, R96 ;  /* 0x0000541053537816 */ /* 0x000fe40000000060 */
[----:B------:R-:W-:Y:S01]  /*1b660*/  LOP3.LUT R105, R84, 0xffff0000, RZ, 0xc0, !PT ;  /* 0xffff000054697812 */ /* 0x000fe200078ec0ff */
[C---:B--2---:R-:W-:Y:S01]  /*1b670*/  IMAD.U32 R95, R10.reuse, 0x10000, RZ ;  /* 0x000100000a5f7824 */ /* 0x044fe200078e00ff */
[----:B------:R-:W-:Y:S01]  /*1b680*/  LOP3.LUT R94, R10, 0xffff0000, RZ, 0xc0, !PT ;  /* 0xffff00000a5e7812 */ /* 0x000fe200078ec0ff */
[----:B------:R-:W-:Y:S01]  /*1b690*/  IMAD.U32 R10, R11, 0x10000, RZ ;  /* 0x000100000b0a7824 */ /* 0x000fe200078e00ff */
[C---:B------:R-:W-:Y:S02]  /*1b6a0*/  SHF.L.U32 R103, R8.reuse, 0x10, RZ ;  /* 0x0000001008677819 */ /* 0x040fe400000006ff */
[----:B------:R-:W-:Y:S01]  /*1b6b0*/  LOP3.LUT R102, R8, 0xffff0000, RZ, 0xc0, !PT ;  /* 0xffff000008667812 */ /* 0x000fe200078ec0ff */
[----:B------:R-:W-:Y:S01]  /*1b6c0*/  IMAD.U32 R8, R81, 0x10000, RZ ;  /* 0x0001000051087824 */ /* 0x000fe200078e00ff */
[----:B------:R-:W-:Y:S01]  /*1b6d0*/  LOP3.LUT R96, R11, 0xffff0000, RZ, 0xc0, !PT ;  /* 0xffff00000b607812 */ /* 0x000fe200078ec0ff */
[----:B------:R-:W-:Y:S01]  /*1b6e0*/  IMAD.U32 R11, R84, 0x10000, RZ ;  /* 0x00010000540b7824 */ /* 0x000fe200078e00ff */
[----:B------:R-:W-:Y:S01]  /*1b6f0*/  LOP3.LUT R81, R81, 0xffff0000, RZ, 0xc0, !PT ;  /* 0xffff000051517812 */ /* 0x000fe200078ec0ff */
[CC--:B------:R-:W-:Y:S01]  /*1b700*/  FMUL.FTZ R84, R94.reuse, R8.reuse ;  /* 0x000000085e547220 */ /* 0x0c0fe20000410000 */
[C---:B------:R-:W-:Y:S01]  /*1b710*/  SHF.L.U32 R97, R9.reuse, 0x10, RZ ;  /* 0x0000001009617819 */ /* 0x040fe200000006ff */
[-C--:B------:R-:W-:Y:S01]  /*1b720*/  FMUL.FTZ R94, R94, R11.reuse ;  /* 0x0000000b5e5e7220 */ /* 0x080fe20000410000 */
[----:B------:R-:W-:Y:S01]  /*1b730*/  LOP3.LUT R104, R9, 0xffff0000, RZ, 0xc0, !PT ;  /* 0xffff000009687812 */ /* 0x000fe200078ec0ff */
        /* <DEDUP_REMOVED lines=22> */
[----:B------:R1:W-:Y:S02]  /*1b8a0*/  ST.E.128 [R58.64+0x4000], R8 ;  /* 0x004000083a007985 */ /* 0x0003e4000c101d04 */
.L_x_2235:
[----:B------:R-:W-:Y:S05]  /*1b8b0*/  BSYNC B0 ;  /* 0x0000000000007941 */ /* 0x000fea0003800000 */
.L_x_2234:
[----:B-1----:R-:W-:Y:S01]  /*1b8c0*/  IADD3 R8, R12, 0x30, RZ ;  /* 0x000000300c087810 */ /* 0x002fe20007ffe0ff */
[----:B------:R-:W-:Y:S03]  /*1b8d0*/  BSSY B0, `(.L_x_2236) ;  /* 0x0000036000007945 */ /* 0x000fe60003800000 */
[----:B------:R-:W-:-:S13]  /*1b8e0*/  ISETP.GE.AND P0, PT, R8, R29, PT ;  /* 0x0000001d0800720c */ /* 0x000fda0003f06270 */
[----:B------:R-:W-:Y:S05]  /*1b8f0*/  @P0 BRA `(.L_x_2237) ;  /* 0x0000033000000947 */ /* 0x000fea0003800000 */
[----:B------:R-:W-:-:S04]  /*1b900*/  IADD3 R8, R24, 0x2000, RZ ;  /* 0x0000200018087810 */ /* 0x000fc80007ffe0ff */
        /* <DEDUP_REMOVED lines=50> */
.L_x_2237:
[----:B------:R-:W-:Y:S05]  /*1bc30*/  BSYNC B0 ;  /* 0x0000000000007941 */ /* 0x000fea0003800000 */
.L_x_2236:
        /* <DEDUP_REMOVED lines=23> */
[----:B------:R-:W-:Y:S01]  /*1bdb0*/  LOP3.LUT R61, R61, 0xffff0000, RZ, 0xc0, !PT ;  /* 0xffff00003d3d7812 */ /* 0x000fe200078ec0ff */
[-C--:B------:R-:W-:Y:S01]  /*1bdc0*/  FMUL.FTZ R72, R72, R11.reuse ;  /* 0x0000000b48487220 */ /* 0x080fe20000410000 */
[----:B------:R-:W-:Y:S01]  /*1bdd0*/  SHF.L.U32 R75, R9, 0x10, RZ ;  /* 0x00000010094b7819 */ /* 0x000fe200000006ff */
[----:B------:R-:W-:Y:S01]  /*1bde0*/  FFMA.FTZ R84, R73, R11, -R84 ;  /* 0x0000000b49547223 */ /* 0x000fe20000010854 */
[----:B------:R-:W-:Y:S01]  /*1bdf0*/  LOP3.LUT R85, R9, 0xffff0000, RZ, 0xc0, !PT ;  /* 0xffff000009557812 */ /* 0x000fe200078ec0ff */
[----:B------:R-:W-:Y:S01]  /*1be00*/  FFMA.FTZ R73, R73, R8, R72 ;  /* 0x0000000849497223 */ /* 0x000fe20000010048 */
[----:B------:R-:W-:Y:S01]  /*1be10*/  SHF.L.U32 R72, R62, 0x10, RZ ;  /* 0x000000103e487819 */ /* 0x000fe200000006ff */
[----:B------:R-:W-:Y:S01]  /*1be20*/  FMUL.FTZ R9, R74, R57 ;  /* 0x000000394a097220 */ /* 0x000fe20000410000 */
[----:B------:R-:W-:Y:S01]  /*1be30*/  LOP3.LUT R62, R62, 0xffff0000, RZ, 0xc0, !PT ;  /* 0xffff00003e3e7812 */ /* 0x000fe200078ec0ff */
[C---:B------:R-:W-:Y:S01]  /*1be40*/  IMAD.U32 R8, R60.reuse, 0x10000, RZ ;  /* 0x000100003c087824 */ /* 0x040fe200078e00ff */
[----:B------:R-:W-:Y:S01]  /*1be50*/  LOP3.LUT R60, R60, 0xffff0000, RZ, 0xc0, !PT ;  /* 0xffff00003c3c7812 */ /* 0x000fe200078ec0ff */
[----:B------:R-:W-:-:S02]  /*1be60*/  FMUL.FTZ R74, R74, R61 ;  /* 0x0000003d4a4a7220 */ /* 0x000fc40000410000 */
[C---:B------:R-:W-:Y:S02]  /*1be70*/  FFMA.FTZ R9, R10.reuse, R61, -R9 ;  /* 0x0000003d0a097223 */ /* 0x040fe40000010809 */
[----:B------:R-:W-:Y:S02]  /*1be80*/  FFMA.FTZ R74, R10, R57, R74 ;  /* 0x000000390a4a7223 */ /* 0x000fe4000001004a */
[----:B------:R-:W-:Y:S02]  /*1be90*/  FMUL.FTZ R10, R81, R8 ;  /* 0x00000008510a7220 */ /* 0x000fe40000410000 */
[----:B------:R-:W-:Y:S02]  /*1bea0*/  FMUL.FTZ R11, R85, R60 ;  /* 0x0000003c550b7220 */ /* 0x000fe40000410000 */
[----:B------:R-:W-:Y:S02]  /*1beb0*/  FMUL.FTZ R81, R81, R72 ;  /* 0x0000004851517220 */ /* 0x000fe40000410000 */
[----:B------:R-:W-:-:S02]  /*1bec0*/  FMUL.FTZ R85, R85, R62 ;  /* 0x0000003e55557220 */ /* 0x000fc40000410000 */
[----:B------:R-:W-:Y:S01]  /*1bed0*/  FFMA.FTZ R72, R83, R72, -R10 ;  /* 0x0000004853487223 */ /* 0x000fe2000001080a */
[----:B------:R-:W-:Y:S01]  /*1bee0*/  F2FP.BF16.PACK_AB R10, R73, R84 ;  /* 0x00000054490a723e */ /* 0x000fe200000010ff */
[----:B------:R-:W-:Y:S02]  /*1bef0*/  FFMA.FTZ R81, R83, R8, R81 ;  /* 0x0000000853517223 */ /* 0x000fe40000010051 */
[C---:B------:R-:W-:Y:S01]  /*1bf00*/  FFMA.FTZ R62, R75.reuse, R62, -R11 ;  /* 0x0000003e4b3e7223 */ /* 0x040fe2000001080b */
[----:B------:R-:W-:Y:S01]  /*1bf10*/  F2FP.BF16.PACK_AB R11, R74, R9 ;  /* 0x000000094a0b723e */ /* 0x000fe200000010ff */
[----:B------:R-:W-:Y:S01]  /*1bf20*/  FFMA.FTZ R85, R75, R60, R85 ;  /* 0x0000003c4b557223 */ /* 0x000fe20000010055 */
[----:B------:R-:W-:-:S04]  /*1bf30*/  F2FP.BF16.PACK_AB R8, R81, R72 ;  /* 0x000000485108723e */ /* 0x000fc800000010ff */
[----:B------:R-:W-:-:S05]  /*1bf40*/  F2FP.BF16.PACK_AB R9, R85, R62 ;  /* 0x0000003e5509723e */ /* 0x000fca00000010ff */
[----:B------:R1:W-:Y:S02]  /*1bf50*/  ST.E.128 [R58.64+0x8000], R8 ;  /* 0x008000083a007985 */ /* 0x0003e4000c101d04 */
.L_x_2239:
[----:B------:R-:W-:Y:S05]  /*1bf60*/  BSYNC B0 ;  /* 0x0000000000007941 */ /* 0x000fea0003800000 */
.L_x_2238:
[----:B-1----:R-:W-:-:S04]  /*1bf70*/  IADD3 R8, R12, 0x50, RZ ;  /* 0x000000500c087810 */ /* 0x002fc80007ffe0ff */
        /* <DEDUP_REMOVED lines=53> */
.L_x_2229:
[----:B------:R-:W-:Y:S05]  /*1c2d0*/  BSYNC B1 ;  /* 0x0000000000017941 */ /* 0x000fea0003800000 */
.L_x_2228:
[----:B------:R-:W-:Y:S01]  /*1c2e0*/  IADD3 R30, R30, 0x40, RZ ;  /* 0x000000401e1e7810 */ /* 0x000fe20007ffe0ff */
[----:B-1----:R-:W-:Y:S02]  /*1c2f0*/  IMAD.MOV.U32 R8, RZ, RZ, R28 ;  /* 0x000000ffff087224 */ /* 0x002fe400078e001c */
[----:B------:R-:W-:Y:S01]  /*1c300*/  IMAD.MOV.U32 R9, RZ, RZ, 0x0 ;  /* 0x00000000ff097424 */ /* 0x000fe200078e00ff */
[----:B------:R-:W-:-:S13]  /*1c310*/  ISETP.GE.AND P0, PT, R30, R63, PT ;  /* 0x0000003f1e00720c */ /* 0x000fda0003f06270 */
[----:B------:R-:W-:Y:S05]  /*1c320*/  @P0 RET.REL.NODEC R8 `(_ZN7cutlass13device_kernelIN5flash19enable_sm80_to_sm89INS1_16FlashAttnFwdSm80INS1_25CollectiveMainloopFwdSm80ILi8ELi1ELb0EN4cute5tupleIJNS5_1CILi128EEENS7_ILi64EEENS7_ILi192EEEEEELi192ENS_10bfloat16_tEfNS_4arch4Sm80ELb0ELb1ELb0ELb1ELb1ELb1ELb1ELb0EEENS1_21CollectiveEpilogueFwdINS6_IJS8_SA_S9_EEENS6_IJNS7_ILi1EEESI_SI_EEESC_SE_Li256ELb1ELb1ELb0ELb0EEENS1_19SingleTileSchedulerILb1ELb0ELb1ELi128EEEEEEEEEvNT_6ParamsE) ;  /* 0xfffe3cd008000950 */ /* 0x000fea0003c3ffff */
[----:B------:R-:W-:Y:S01]  /*1c330*/  ISETP.GE.AND P0, PT, R12, R29, PT ;  /* 0x0000001d0c00720c */ /* 0x000fe20003f06270 */
[----:B------:R-:W-:-:S12]  /*1c340*/  BSSY B0, `(.L_x_2240) ;  /* 0x0000030000007945 */ /* 0x000fd80003800000 */
        /* <DEDUP_REMOVED lines=11> */
[----:B------:R-:W-:Y:S02]  /*1c400*/  PRMT R56, R56, 0x5410, R41 ;  /* 0x0000541038387816 */ /* 0x000fe40000000029 */
[----:B------:R-:W-:Y:S01]  /*1c410*/  SHF.L.U32 R62, R54, 0x10, RZ ;  /* 0x00000010363e7819 */ /* 0x000fe200000006ff */
[C---:B--2---:R-:W-:Y:S01]  /*1c420*/  IMAD.U32 R38, R10.reuse, 0x10000, RZ ;  /* 0x000100000a267824 */ /* 0x044fe200078e00ff */
        /* <DEDUP_REMOVED lines=10> */
[----:B------:R-:W-:Y:S01]  /*1c4d0*/  FFMA.FTZ R49, R38, R39, -R49 ;  /* 0x0000002726317223 */ /* 0x000fe20000010831 */
[----:B------:R-:W-:Y:S01]  /*1c4e0*/  LOP3.LUT R60, R9, 0xffff0000, RZ, 0xc0, !PT ;  /* 0xffff0000093c7812 */ /* 0x000fe200078ec0ff */
[----:B------:R-:W-:Y:S01]  /*1c4f0*/  FMUL.FTZ R9, R40, R55 ;  /* 0x0000003728097220 */ /* 0x000fe20000410000 */
[----:B------:R-:W-:Y:S01]  /*1c500*/  LOP3.LUT R39, R54, 0xffff0000, RZ, 0xc0, !PT ;  /* 0xffff000036277812 */ /* 0x000fe200078ec0ff */
[----:B------:R-:W-:Y:S01]  /*1c510*/  FFMA.FTZ R30, R38, R11, R30 ;  /* 0x0000000b261e7223 */ /* 0x000fe2000001001e */
[----:B------:R-:W-:Y:S01]  /*1c520*/  LOP3.LUT R11, R56, 0xffff0000, RZ, 0xc0, !PT ;  /* 0xffff0000380b7812 */ /* 0x000fe200078ec0ff */
[----:B------:R-:W-:-:S02]  /*1c530*/  FMUL.FTZ R40, R40, R61 ;  /* 0x0000003d28287220 */ /* 0x000fc40000410000 */
[----:B------:R-:W-:Y:S02]  /*1c540*/  IMAD.U32 R38, R56, 0x10000, RZ ;  /* 0x0001000038267824 */ /* 0x000fe400078e00ff */
[C---:B------:R-:W-:Y:S02]  /*1c550*/  FFMA.FTZ R9, R10.reuse, R61, -R9 ;  /* 0x0000003d0a097223 */ /* 0x040fe40000010809 */
[----:B------:R-:W-:Y:S02]  /*1c560*/  FFMA.FTZ R40, R10, R55, R40 ;  /* 0x000000370a287223 */ /* 0x000fe40000010028 */
[C---:B------:R-:W-:Y:S02]  /*1c570*/  FMUL.FTZ R10, R41.reuse, R38 ;  /* 0x00000026290a7220 */ /* 0x040fe40000410000 */
[----:B------:R-:W-:Y:S02]  /*1c580*/  FMUL.FTZ R54, R41, R62 ;  /* 0x0000003e29367220 */ /* 0x000fe40000410000 */
[----:B------:R-:W-:-:S02]  /*1c590*/  FMUL.FTZ R41, R60, R11 ;  /* 0x0000000b3c297220 */ /* 0x000fc40000410000 */
[----:B------:R-:W-:Y:S02]  /*1c5a0*/  FMUL.FTZ R60, R60, R39 ;  /* 0x000000273c3c7220 */ /* 0x000fe40000410000 */
[C---:B------:R-:W-:Y:S01]  /*1c5b0*/  FFMA.FTZ R62, R57.reuse, R62, -R10 ;  /* 0x0000003e393e7223 */ /* 0x040fe2000001080a */
[----:B------:R-:W-:Y:S01]  /*1c5c0*/  F2FP.BF16.PACK_AB R10, R30, R49 ;  /* 0x000000311e0a723e */ /* 0x000fe200000010ff */
[----:B------:R-:W-:Y:S02]  /*1c5d0*/  FFMA.FTZ R57, R57, R38, R54 ;  /* 0x0000002639397223 */ /* 0x000fe40000010036 */
[C---:B------:R-:W-:Y:S02]  /*1c5e0*/  FFMA.FTZ R41, R8.reuse, R39, -R41 ;  /* 0x0000002708297223 */ /* 0x040fe40000010829 */
[----:B------:R-:W-:Y:S01]  /*1c5f0*/  FFMA.FTZ R60, R8, R11, R60 ;  /* 0x0000000b083c7223 */ /* 0x000fe2000001003c */
[----:B------:R-:W-:Y:S02]  /*1c600*/  F2FP.BF16.PACK_AB R11, R40, R9 ;  /* 0x00000009280b723e */ /* 0x000fe400000010ff */
[----:B------:R-:W-:-:S02]  /*1c610*/  F2FP.BF16.PACK_AB R8, R57, R62 ;  /* 0x0000003e3908723e */ /* 0x000fc400000010ff */
[----:B------:R-:W-:-:S05]  /*1c620*/  F2FP.BF16.PACK_AB R9, R60, R41 ;  /* 0x000000293c09723e */ /* 0x000fca00000010ff */
[----:B------:R1:W-:Y:S02]  /*1c630*/  ST.E.128 [R58.64+0x2000], R8 ;  /* 0x002000083a007985 */ /* 0x0003e4000c101d04 */
.L_x_2241:
[----:B------:R-:W-:Y:S05]  /*1c640*/  BSYNC B0 ;  /* 0x0000000000007941 */ /* 0x000fea0003800000 */
.L_x_2240:
        /* <DEDUP_REMOVED lines=10> */
[----:B------:R-:W-:Y:S02]  /*1c6f0*/  SHF.R.U64 R39, R86, 0x10, R87 ;  /* 0x0000001056277819 */ /* 0x000fe40000001257 */
[----:B------:R-:W-:Y:S02]  /*1c700*/  SHF.R.U64 R30, R88, 0x10, R89 ;  /* 0x00000010581e7819 */ /* 0x000fe40000001259 */
[----:B------:R-:W-:Y:S02]  /*1c710*/  SHF.R.U32.HI R87, RZ, 0x10, R87 ;  /* 0x00000010ff577819 */ /* 0x000fe40000011657 */
[----:B------:R-:W-:Y:S02]  /*1c720*/  SHF.R.U32.HI R88, RZ, 0x10, R89 ;  /* 0x00000010ff587819 */ /* 0x000fe40000011659 */
[----:B------:R-:W-:Y:S02]  /*1c730*/  PRMT R46, R46, 0x5410, R87 ;  /* 0x000054102e2e7816 */ /* 0x000fe40000000057 */
[----:B------:R-:W-:-:S02]  /*1c740*/  PRMT R45, R45, 0x5410, R88 ;  /* 0x000054102d2d7816 */ /* 0x000fc40000000058 */
[----:B------:R-:W-:Y:S01]  /*1c750*/  PRMT R47, R47, 0x5410, R30 ;  /* 0x000054102f2f7816 */ /* 0x000fe2000000001e */
[----:B------:R-:W-:Y:S01]  /*1c760*/  IMAD.U32 R41, R46, 0x10000, RZ ;  /* 0x000100002e297824 */ /* 0x000fe200078e00ff */
[----:B------:R-:W-:Y:S01]  /*1c770*/  PRMT R48, R48, 0x5410, R39 ;  /* 0x0000541030307816 */ /* 0x000fe20000000027 */
[C---:B------:R-:W-:Y:S01]  /*1c780*/  IMAD.U32 R49, R45.reuse, 0x10000, RZ ;  /* 0x000100002d317824 */ /* 0x040fe200078e00ff */
[----:B------:R-:W-:Y:S02]  /*1c790*/  LOP3.LUT R39, R46, 0xffff0000, RZ, 0xc0, !PT ;  /* 0xffff00002e277812 */ /* 0x000fe400078ec0ff */
        /* <DEDUP_REMOVED lines=34> */
.L_x_2243:
[----:B------:R-:W-:Y:S05]  /*1c9c0*/  BSYNC B0 ;  /* 0x0000000000007941 */ /* 0x000fea0003800000 */
.L_x_2242:
        /* <DEDUP_REMOVED lines=15> */
[----:B------:R-:W-:Y:S01]  /*1cac0*/  LOP3.LUT R47, R42, 0xffff0000, RZ, 0xc0, !PT ;  /* 0xffff00002a2f7812 */ /* 0x000fe200078ec0ff */
[C---:B--2---:R-:W-:Y:S01]  /*1cad0*/  IMAD.U32 R38, R10.reuse, 0x10000, RZ ;  /* 0x000100000a267824 */ /* 0x044fe200078e00ff */
        /* <DEDUP_REMOVED lines=32> */
[----:B------:R1:W-:Y:S02]  /*1cce0*/  ST.E.128 [R58.64+0x6000], R8 ;  /* 0x006000083a007985 */ /* 0x0003e4000c101d04 */
.L_x_2245:
[----:B------:R-:W-:Y:S05]  /*1ccf0*/  BSYNC B0 ;  /* 0x0000000000007941 */ /* 0x000fea0003800000 */
.L_x_2244:
        /* <DEDUP_REMOVED lines=12> */
[--C-:B------:R-:W-:Y:S02]  /*1cdc0*/  SHF.R.U32.HI R41, RZ, 0x10, R71.reuse ;  /* 0x00000010ff297819 */ /* 0x100fe40000011647 */
[----:B------:R-:W-:Y:S02]  /*1cdd0*/  SHF.R.U64 R30, R70, 0x10, R71 ;  /* 0x00000010461e7819 */ /* 0x000fe40000001247 */
[----:B------:R-:W-:Y:S02]  /*1cde0*/  PRMT R69, R34, 0x5410, R69 ;  /* 0x0000541022457816 */ /* 0x000fe40000000045 */
[----:B------:R-:W-:-:S02]  /*1cdf0*/  PRMT R41, R32, 0x5410, R41 ;  /* 0x0000541020297816 */ /* 0x000fc40000000029 */
[----:B------:R-:W-:Y:S01]  /*1ce00*/  PRMT R33, R33, 0x5410, R30 ;  /* 0x0000541021217816 */ /* 0x000fe2000000001e */
[C---:B------:R-:W-:Y:S01]  /*1ce10*/  IMAD.U32 R39, R69.reuse, 0x10000, RZ ;  /* 0x0001000045277824 */ /* 0x040fe200078e00ff */
        /* <DEDUP_REMOVED lines=37> */
.L_x_2247:
[----:B------:R-:W-:Y:S05]  /*1d070*/  BSYNC B0 ;  /* 0x0000000000007941 */ /* 0x000fea0003800000 */
.L_x_2246:
        /* <DEDUP_REMOVED lines=31> */
[C---:B------:R-:W-:Y:S01]  /*1d270*/  SHF.L.U32 R32, R31.reuse, 0x10, RZ ;  /* 0x000000101f207819 */ /* 0x040fe200000006ff */
[----:B------:R-:W-:Y:S01]  /*1d280*/  FMUL.FTZ R34, R34, R37 ;  /* 0x0000002522227220 */ /* 0x000fe20000410000 */
[----:B------:R-:W-:Y:S01]  /*1d290*/  LOP3.LUT R31, R31, 0xffff0000, RZ, 0xc0, !PT ;  /* 0xffff00001f1f7812 */ /* 0x000fe200078ec0ff */
[----:B------:R-:W-:-:S02]  /*1d2a0*/  IMAD.U32 R11, R26, 0x10000, RZ ;  /* 0x000100001a0b7824 */ /* 0x000fc400078e00ff */
[C---:B------:R-:W-:Y:S02]  /*1d2b0*/  FFMA.FTZ R9, R10.reuse, R37, -R9 ;  /* 0x000000250a097223 */ /* 0x040fe40000010809 */
[----:B------:R-:W-:Y:S02]  /*1d2c0*/  FFMA.FTZ R34, R10, R25, R34 ;  /* 0x000000190a227223 */ /* 0x000fe40000010022 */
[C---:B------:R-:W-:Y:S02]  /*1d2d0*/  FMUL.FTZ R25, R35.reuse, R11 ;  /* 0x0000000b23197220 */ /* 0x040fe40000410000 */
[C---:B------:R-:W-:Y:S02]  /*1d2e0*/  FMUL.FTZ R10, R38.reuse, R33 ;  /* 0x00000021260a7220 */ /* 0x040fe40000410000 */
[----:B------:R-:W-:Y:S02]  /*1d2f0*/  FMUL.FTZ R35, R35, R32 ;  /* 0x0000002023237220 */ /* 0x000fe40000410000 */
[----:B------:R-:W-:-:S02]  /*1d300*/  FMUL.FTZ R38, R38, R31 ;  /* 0x0000001f26267220 */ /* 0x000fc40000410000 */
[C---:B------:R-:W-:Y:S02]  /*1d310*/  FFMA.FTZ R25, R36.reuse, R32, -R25 ;  /* 0x0000002024197223 */ /* 0x040fe40000010819 */
[----:B------:R-:W-:Y:S01]  /*1d320*/  FFMA.FTZ R36, R36, R11, R35 ;  /* 0x0000000b24247223 */ /* 0x000fe20000010023 */
[----:B------:R-:W-:Y:S01]  /*1d330*/  F2FP.BF16.PACK_AB R11, R34, R9 ;  /* 0x00000009220b723e */ /* 0x000fe200000010ff */
[----:B------:R-:W-:Y:S01]  /*1d340*/  FFMA.FTZ R31, R8, R31, -R10 ;  /* 0x0000001f081f7223 */ /* 0x000fe2000001080a */
[----:B------:R-:W-:Y:S01]  /*1d350*/  F2FP.BF16.PACK_AB R10, R30, R27 ;  /* 0x0000001b1e0a723e */ /* 0x000fe200000010ff */
[----:B------:R-:W-:Y:S01]  /*1d360*/  FFMA.FTZ R38, R8, R33, R38 ;  /* 0x0000002108267223 */ /* 0x000fe20000010026 */
[----:B------:R-:W-:-:S04]  /*1d370*/  F2FP.BF16.PACK_AB R8, R36, R25 ;  /* 0x000000192408723e */ /* 0x000fc800000010ff */
[----:B------:R-:W-:-:S05]  /*1d380*/  F2FP.BF16.PACK_AB R9, R38, R31 ;  /* 0x0000001f2609723e */ /* 0x000fca00000010ff */
[----:B------:R1:W-:Y:S02]  /*1d390*/  ST.E.128 [R58.64+0xa000], R8 ;  /* 0x00a000083a007985 */ /* 0x0003e4000c101d04 */
.L_x_2249:
[----:B------:R-:W-:Y:S05]  /*1d3a0*/  BSYNC B0 ;  /* 0x0000000000007941 */ /* 0x000fea0003800000 */
.L_x_2248:
[----:B------:R-:W-:-:S04]  /*1d3b0*/  IADD3 R12, R12, 0x50, RZ ;  /* 0x000000500c0c7810 */ /* 0x000fc80007ffe0ff */
[----:B------:R-:W-:Y:S01]  /*1d3c0*/  ISETP.GE.AND P0, PT, R12, R29, PT ;  /* 0x0000001d0c00720c */ /* 0x000fe20003f06270 */
[----:B------:R-:W-:-:S12]  /*1d3d0*/  IMAD.MOV.U32 R29, RZ, RZ, 0x0 ;  /* 0x00000000ff1d7424 */ /* 0x000fd800078e00ff */
[----:B------:R-:W-:Y:S05]  /*1d3e0*/  @P0 RET.REL.NODEC R28 `(_ZN7cutlass13device_kernelIN5flash19enable_sm80_to_sm89INS1_16FlashAttnFwdSm80INS1_25CollectiveMainloopFwdSm80ILi8ELi1ELb0EN4cute5tupleIJNS5_1CILi128EEENS7_ILi64EEENS7_ILi192EEEEEELi192ENS_10bfloat16_tEfNS_4arch4Sm80ELb0ELb1ELb0ELb1ELb1ELb1ELb1ELb0EEENS1_21CollectiveEpilogueFwdINS6_IJS8_SA_S9_EEENS6_IJNS7_ILi1EEESI_SI_EEESC_SE_Li256ELb1ELb1ELb0ELb0EEENS1_19SingleTileSchedulerILb1ELb0ELb1ELi128EEEEEEEEEvNT_6ParamsE) ;  /* 0xfffe2c101c000950 */ /* 0x000fea0003c3ffff */
[----:B------:R-:W-:-:S04]  /*1d3f0*/  IADD3 R24, R24, 0x5000, RZ ;  /* 0x0000500018187810 */ /* 0x000fc80007ffe0ff */
[----:B------:R-:W-:-:S04]  /*1d400*/  IADD3 R23, P0, R23, R24, RZ ;  /* 0x0000001817177210 */ /* 0x000fc80007f1e0ff */
[----:B-1----:R-:W-:Y:S02]  /*1d410*/  LEA.HI.X.SX32 R9, R24, RZ, 0x1, P0 ;  /* 0x000000ff18097211 */ /* 0x002fe400000f0eff */
        /* <DEDUP_REMOVED lines=21> */
[C---:B------:R-:W-:Y:S01]  /*1d570*/  FMUL.FTZ R8, R12.reuse, R14 ;  /* 0x0000000e0c087220 */ /* 0x040fe20000410000 */
[----:B------:R-:W-:Y:S01]  /*1d580*/  LOP3.LUT R30, R9, 0xffff0000, RZ, 0xc0, !PT ;  /* 0xffff0000091e7812 */ /* 0x000fe200078ec0ff */
[----:B------:R-:W-:-:S02]  /*1d590*/  FMUL.FTZ R12, R12, R21 ;  /* 0x000000150c0c7220 */ /* 0x000fc40000410000 */
[----:B------:R-:W-:Y:S02]  /*1d5a0*/  FFMA.FTZ R8, R13, R21, -R8 ;  /* 0x000000150d087223 */ /* 0x000fe40000010808 */
[----:B------:R-:W-:Y:S02]  /*1d5b0*/  IMAD.U32 R23, R9, 0x10000, RZ ;  /* 0x0001000009177824 */ /* 0x000fe400078e00ff */
[----:B------:R-:W-:Y:S02]  /*1d5c0*/  FFMA.FTZ R13, R13, R14, R12 ;  /* 0x0000000e0d0d7223 */ /* 0x000fe4000001000c */
[----:B------:R-:W-:Y:S02]  /*1d5d0*/  FMUL.FTZ R9, R26, R11 ;  /* 0x0000000b1a097220 */ /* 0x000fe40000410000 */
[C---:B------:R-:W-:Y:S01]  /*1d5e0*/  IMAD.U32 R12, R20.reuse, 0x10000, RZ ;  /* 0x00010000140c7824 */ /* 0x040fe200078e00ff */
[----:B------:R-:W-:Y:S01]  /*1d5f0*/  LOP3.LUT R20, R20, 0xffff0000, RZ, 0xc0, !PT ;  /* 0xffff000014147812 */ /* 0x000fe200078ec0ff */
[----:B------:R-:W-:-:S02]  /*1d600*/  FMUL.FTZ R26, R26, R15 ;  /* 0x0000000f1a1a7220 */ /* 0x000fc40000410000 */
[C---:B------:R-:W-:Y:S01]  /*1d610*/  IMAD.U32 R14, R22.reuse, 0x10000, RZ ;  /* 0x00010000160e7824 */ /* 0x040fe200078e00ff */
[----:B------:R-:W-:Y:S01]  /*1d620*/  LOP3.LUT R22, R22, 0xffff0000, RZ, 0xc0, !PT ;  /* 0xffff000016167812 */ /* 0x000fe200078ec0ff */
[C---:B------:R-:W-:Y:S02]  /*1d630*/  FFMA.FTZ R9, R10.reuse, R15, -R9 ;  /* 0x0000000f0a097223 */ /* 0x040fe40000010809 */
[----:B------:R-:W-:Y:S02]  /*1d640*/  FFMA.FTZ R26, R10, R11, R26 ;  /* 0x0000000b0a1a7223 */ /* 0x000fe4000001001a */
[C---:B------:R-:W-:Y:S02]  /*1d650*/  FMUL.FTZ R10, R27.reuse, R12 ;  /* 0x0000000c1b0a7220 */ /* 0x040fe40000410000 */
[----:B------:R-:W-:Y:S02]  /*1d660*/  FMUL.FTZ R11, R30, R20 ;  /* 0x000000141e0b7220 */ /* 0x000fe40000410000 */
[----:B------:R-:W-:-:S02]  /*1d670*/  FMUL.FTZ R27, R27, R14 ;  /* 0x0000000e1b1b7220 */ /* 0x000fc40000410000 */
[-C--:B------:R-:W-:Y:S02]  /*1d680*/  FMUL.FTZ R30, R30, R22.reuse ;  /* 0x000000161e1e7220 */ /* 0x080fe40000410000 */
[----:B------:R-:W-:Y:S01]  /*1d690*/  FFMA.FTZ R22, R23, R22, -R11 ;  /* 0x0000001617167223 */ /* 0x000fe2000001080b */
[----:B------:R-:W-:Y:S01]  /*1d6a0*/  F2FP.BF16.PACK_AB R11, R26, R9 ;  /* 0x000000091a0b723e */ /* 0x000fe200000010ff */
[----:B------:R-:W-:Y:S01]  /*1d6b0*/  FFMA.FTZ R14, R29, R14, -R10 ;  /* 0x0000000e1d0e7223 */ /* 0x000fe2000001080a */
[----:B------:R-:W-:Y:S01]  /*1d6c0*/  F2FP.BF16.PACK_AB R10, R13, R8 ;  /* 0x000000080d0a723e */ /* 0x000fe200000010ff */
[----:B------:R-:W-:Y:S02]  /*1d6d0*/  FFMA.FTZ R27, R29, R12, R27 ;  /* 0x0000000c1d1b7223 */ /* 0x000fe4000001001b */
[----:B------:R-:W-:Y:S02]  /*1d6e0*/  FFMA.FTZ R23, R23, R20, R30 ;  /* 0x0000001417177223 */ /* 0x000fe4000001001e */
[----:B------:R-:W-:Y:S01]  /*1d6f0*/  IMAD.MOV.U32 R29, RZ, RZ, 0x0 ;  /* 0x00000000ff1d7424 */ /* 0x000fe200078e00ff */
[----:B------:R-:W-:-:S02]  /*1d700*/  F2FP.BF16.PACK_AB R8, R27, R14 ;  /* 0x0000000e1b08723e */ /* 0x000fc400000010ff */
[----:B------:R-:W-:-:S05]  /*1d710*/  F2FP.BF16.PACK_AB R9, R23, R22 ;  /* 0x000000161709723e */ /* 0x000fca00000010ff */
[----:B------:R1:W-:Y:S01]  /*1d720*/  ST.E.128 [R24.64], R8 ;  /* 0x0000000818007985 */ /* 0x0003e2000c101d04 */
[----:B------:R-:W-:Y:S05]  /*1d730*/  RET.REL.NODEC R28 `(_ZN7cutlass13device_kernelIN5flash19enable_sm80_to_sm89INS1_16FlashAttnFwdSm80INS1_25CollectiveMainloopFwdSm80ILi8ELi1ELb0EN4cute5tupleIJNS5_1CILi128EEENS7_ILi64EEENS7_ILi192EEEEEELi192ENS_10bfloat16_tEfNS_4arch4Sm80ELb0ELb1ELb0ELb1ELb1ELb1ELb1ELb0EEENS1_21CollectiveEpilogueFwdINS6_IJS8_SA_S9_EEENS6_IJNS7_ILi1EEESI_SI_EEESC_SE_Li256ELb1ELb1ELb0ELb0EEENS1_19SingleTileSchedulerILb1ELb0ELb1ELi128EEEEEEEEEvNT_6ParamsE) ;  /* 0xfffe28c01c007950 */ /* 0x000fea0003c3ffff */
.L_x_2218:
[----:B-----5:R-:W-:Y:S01]  /*1d740*/  ISETP.NE.AND P0, PT, R8, 0x1, PT ;  /* 0x000000010800780c */ /* 0x020fe20003f05270 */
[----:B------:R-:W-:-:S12]  /*1d750*/  BSSY B0, `(.L_x_2250) ;  /* 0x0000006000007945 */ /* 0x000fd80003800000 */
[----:B------:R-:W-:Y:S05]  /*1d760*/  @!P0 BRA `(.L_x_2251) ;  /* 0x0000004000008947 */ /* 0x000fea0003800000 */
[----:B------:R-:W2:Y:S04]  /*1d770*/  LD.E R13, [R36.64+0x168] ;  /* 0x00016804240d7980 */ /* 0x000ea8000c101900 */
[----:B------:R-:W3:Y:S01]  /*1d780*/  LD.E R12, [R36.64+0x16c] ;  /* 0x00016c04240c7980 */ /* 0x000ee2000c101900 */
[----:B--2---:R-:W-:-:S05]  /*1d790*/  IMAD.HI.U32 R13, R14, R13, RZ ;  /* 0x0000000d0e0d7227 */ /* 0x004fca00078e00ff */
[----:B---3--:R-:W-:Y:S02]  /*1d7a0*/  SHF.R.U32.HI R14, RZ, R12, R13 ;  /* 0x0000000cff0e7219 */ /* 0x008fe4000001160d */
.L_x_2251:
[----:B------:R-:W-:Y:S05]  /*1d7b0*/  BSYNC B0 ;  /* 0x0000000000007941 */ /* 0x000fea0003800000 */
.L_x_2250:
        /* <DEDUP_REMOVED lines=18> */
.L_x_2272:
[----:B------:R-:W-:Y:S05]  /*1d8e0*/  BRA.DIV ~URZ, `(.L_x_2253) ;  /* 0x00003f927f007947 */ /* 0x000fea000b800000 */
[----:B------:R3:W4:Y:S04]  /*1d8f0*/  SHFL.IDX PT, R32, R25, RZ, 0x1c1f ;  /* 0x001c1fff19207589 */ /* 0x00072800000e0000 */
[----:B------:R3:W1:Y:S04]  /*1d900*/  SHFL.IDX PT, R27, R45, RZ, 0x1c1f ;  /* 0x001c1fff2d1b7589 */ /* 0x00066800000e0000 */
[----:B------:R3:W2:Y:S02]  /*1d910*/  SHFL.IDX PT, R240, R20, RZ, 0x1c1f ;  /* 0x001c1fff14f07589 */ /* 0x0006a400000e0000 */
.L_x_2273:
        /* <DEDUP_REMOVED lines=20> */
[----:B------:R-:W-:Y:S01]  /*1da60*/  IADD3 R8, R46, 0x40, RZ ;  /* 0x000000402e087810 */ /* 0x000fe20007ffe0ff */
[----:B------:R-:W-:Y:S01]  /*1da70*/  CS2R R12, SRZ ;  /* 0x00000000000c7805 */ /* 0x000fe2000001ff00 */
[-C--:B------:R-:W-:Y:S02]  /*1da80*/  ISETP.GE.AND P1, PT, R10, R29.reuse, PT ;  /* 0x0000001d0a00720c */ /* 0x080fe40003f26270 */
[-C--:B------:R-:W-:Y:S02]  /*1da90*/  ISETP.GE.AND P0, PT, R8, R29.reuse, PT ;  /* 0x0000001d0800720c */ /* 0x080fe40003f06270 */
[----:B------:R-:W-:-:S09]  /*1daa0*/  ISETP.GE.AND P2, PT, R46, R29, PT ;  /* 0x0000001d2e00720c */ /* 0x000fd20003f46270 */
[----:B------:R-:W-:Y:S02]  /*1dab0*/  @!P1 SHF.R.S32.HI R35, RZ, 0x1f, R10 ;  /* 0x0000001fff239819 */ /* 0x000fe4000001140a */
[----:B------:R-:W-:Y:S02]  /*1dac0*/  @!P0 SHF.R.S32.HI R27, RZ, 0x1f, R8 ;  /* 0x0000001fff1b8819 */ /* 0x000fe40000011408 */
[----:B------:R-:W-:Y:S01]  /*1dad0*/  @!P1 LEA.HI R35, R35, R10, RZ, 0x3 ;  /* 0x0000000a23239211 */ /* 0x000fe200078f18ff */
[--C-:B--2-4-:R-:W-:Y:S01]  /*1dae0*/  @!P2 IMAD.WIDE R36, R46, 0x2, R32.reuse ;  /* 0x000000022e24a825 */ /* 0x114fe200078e0220 */
[----:B------:R-:W-:Y:S02]  /*1daf0*/  @!P0 LEA.HI R27, R27, R8, RZ, 0x3 ;  /* 0x000000081b1b8211 */ /* 0x000fe400078f18ff */
[----:B------:R-:W-:Y:S02]  /*1db00*/  @!P1 LOP3.LUT R35, R35, 0xfffffff8, RZ, 0xc0, !PT ;  /* 0xfffffff823239812 */ /* 0x000fe400078ec0ff */
[----:B------:R-:W-:Y:S01]  /*1db10*/  @!P0 LOP3.LUT R27, R27, 0xfffffff8, RZ, 0xc0, !PT ;  /* 0xfffffff81b1b8812 */ /* 0x000fe200078ec0ff */
        /* <DEDUP_REMOVED lines=11> */
[----:B-1----:R-:W-:-:S04]  /*1dbd0*/  @!P1 IMAD.WIDE R36, R35, 0x2, R32 ;  /* 0x0000000223249825 */ /* 0x002fc800078e0220 */
[----:B------:R-:W-:Y:S01]  /*1dbe0*/  @!P0 IMAD.WIDE R32, R27, 0x2, R32 ;  /* 0x000000021b208825 */ /* 0x000fe200078e0220 */
        /* <DEDUP_REMOVED lines=8> */
.L_x_2255:
[----:B------:R-:W-:Y:S05]  /*1dc70*/  BSYNC B0 ;  /* 0x0000000000007941 */ /* 0x000fea0003800000 */
.L_x_2254:
[----:B-12--5:R-:W-:Y:S02]  /*1dc80*/  IMAD.MOV.U32 R33, RZ, RZ, R58 ;  /* 0x000000ffff217224 */ /* 0x026fe400078e003a */
[----:B----4-:R-:W-:-:S02]  /*1dc90*/  IMAD.MOV.U32 R32, RZ, RZ, R59 ;  /* 0x000000ffff207224 */ /* 0x010fc400078e003b */
        /* <DEDUP_REMOVED lines=48> */
[----:B------:R1:W4:Y:S04]  /*1dfa0*/  SHFL.IDX PT, R70, R25, 0x1, 0x1c1f ;  /* 0x003c1f0019467f89 */ /* 0x00032800000e0000 */
[----:B---3--:R-:W3:Y:S04]  /*1dfb0*/  SHFL.IDX PT, R45, R45, 0x1, 0x1c1f ;  /* 0x003c1f002d2d7f89 */ /* 0x008ee800000e0000 */
[----:B------:R1:W1:Y:S02]  /*1dfc0*/  SHFL.IDX PT, R240, R20, 0x1, 0x1c1f ;  /* 0x003c1f0014f07f89 */ /* 0x00026400000e0000 */
.L_x_2274:
[----:B-1----:R-:W-:Y:S01]  /*1dfd0*/  IADD3 R25, R21, 0x40, RZ ;  /* 0x0000004015197810 */ /* 0x002fe20007ffe0ff */
        /* <DEDUP_REMOVED lines=31> */
[C-C-:B------:R-:W-:Y:S01]  /*1e1d0*/  @!P1 IMAD.WIDE R72, R21.reuse, 0x2, R70.reuse ;  /* 0x0000000215489825 */ /* 0x140fe200078e0246 */
[----:B------:R-:W-:Y:S01]  /*1e1e0*/  CS2R R40, SRZ ;  /* 0x0000000000287805 */ /* 0x000fe2000001ff00 */
[----:B------:R-:W-:Y:S01]  /*1e1f0*/  CS2R R38, SRZ ;  /* 0x0000000000267805 */ /* 0x000fe2000001ff00 */
[----:B------:R-:W-:Y:S01]  /*1e200*/  CS2R R36, SRZ ;  /* 0x0000000000247805 */ /* 0x000fe2000001ff00 */
[C---:B------:R-:W-:Y:S01]  /*1e210*/  @!P0 IMAD.WIDE R70, R20.reuse, 0x2, R70 ;  /* 0x0000000214468825 */ /* 0x040fe200078e0246 */
[----:B------:R-:W-:Y:S01]  /*1e220*/  CS2R R34, SRZ ;  /* 0x0000000000227805 */ /* 0x000fe2000001ff00 */
[----:B------:R-:W-:Y:S01]  /*1e230*/  CS2R R32, SRZ ;  /* 0x0000000000207805 */ /* 0x000fe2000001ff00 */
[----:B------:R-:W-:Y:S01]  /*1e240*/  CS2R R22, SRZ ;  /* 0x0000000000167805 */ /* 0x000fe2000001ff00 */
[--C-:B------:R-:W-:Y:S01]  /*1e250*/  @!P1 IMAD.WIDE R74, R21, 0x2, R240.reuse ;  /* 0x00000002154a9825 */ /* 0x100fe200078e02f0 */
[----:B------:R-:W-:Y:S01]  /*1e260*/  CS2R R24, SRZ ;  /* 0x0000000000187805 */ /* 0x000fe2000001ff00 */
[----:B------:R2:W5:Y:S02]  /*1e270*/  @!P1 LD.E.128 R36, [R72.64] ;  /* 0x0000000448249980 */ /* 0x000564000c101d00 */
[----:B------:R-:W-:-:S02]  /*1e280*/  @!P0 IMAD.WIDE R76, R20, 0x2, R240 ;  /* 0x00000002144c8825 */ /* 0x000fc400078e02f0 */
[----:B------:R-:W-:Y:S01]  /*1e290*/  CS2R R20, SRZ ;  /* 0x0000000000147805 */ /* 0x000fe2000001ff00 */
[----:B------:R2:W5:Y:S01]  /*1e2a0*/  @!P1 LD.E.128 R32, [R74.64] ;  /* 0x000000044a209980 */ /* 0x000562000c101d00 */
[----:B------:R-:W-:-:S04]  /*1e2b0*/  @!P2 IMAD.WIDE R240, R46, 0x2, R240 ;  /* 0x000000022ef0a825 */ /* 0x000fc800078e02f0 */
[----:B------:R2:W5:Y:S01]  /*1e2c0*/  @!P0 LD.E.128 R20, [R70.64] ;  /* 0x0000000446148980 */ /* 0x000562000c101d00 */
[----:B-1----:R-:W-:-:S03]  /*1e2d0*/  CS2R R26, SRZ ;  /* 0x00000000001a7805 */ /* 0x002fc6000001ff00 */
[----:B------:R2:W5:Y:S04]  /*1e2e0*/  @!P2 LD.E.128 R40, [R240.64] ;  /* 0x00000004f028a980 */ /* 0x000568000c101d00 */
[----:B------:R2:W5:Y:S02]  /*1e2f0*/  @!P0 LD.E.128 R24, [R76.64] ;  /* 0x000000044c188980 */ /* 0x000564000c101d00 */
.L_x_2258:
[----:B------:R-:W-:Y:S05]  /*1e300*/  BSYNC B0 ;  /* 0x0000000000007941 */ /* 0x000fea0003800000 */
.L_x_2257:
[----:B--2---:R-:W2:Y:S01]  /*1e310*/  LDL.64 R72, [R31+0x20] ;  /* 0x000020001f487983 */ /* 0x004ea20000100a00 */
[----:B------:R-:W-:-:S04]  /*1e320*/  DEPBAR.LE SB0, 0x1 ;  /* 0x000080400000791a */ /* 0x000fc80000000000 */
[----:B------:R-:W3:Y:S01]  /*1e330*/  LDL.64 R118, [R31+0x28] ;  /* 0x000028001f767983 */ /* 0x000ee20000100a00 */
[----:B------:R-:W-:Y:S03]  /*1e340*/  WARPSYNC 0xffffffff ;  /* 0xffffffff00007948 */ /* 0x000fe60003800000 */
[----:B------:R-:W-:Y:S01]  /*1e350*/  BAR.SYNC.DEFER_BLOCKING 0x0 ;  /* 0x0000000000007b1d */ /* 0x000fe20000010000 */
[----:B----45:R-:W-:-:S05]  /*1e360*/  IMAD.MOV.U32 R70, RZ, RZ, R23 ;  /* 0x000000ffff467224 */ /* 0x030fca00078e0017 */
[----:B--2---:R1:W2:Y:S04]  /*1e370*/  LD.E R109, [R72.64] ;  /* 0x00000004486d7980 */ /* 0x0042a8000c101900 */
[----:B---3--:R-:W5:Y:S01]  /*1e380*/  LD.E.64 R118, [R118.64] ;  /* 0x0000000476767980 */ /* 0x008f62000c101b00 */
[----:B------:R-:W-:Y:S01]  /*1e390*/  PRMT R79, R70, 0x7610, R79 ;  /* 0x00007610464f7816 */ /* 0x000fe2000000004f */
[----:B------:R-:W-:Y:S01]  /*1e3a0*/  IMAD.MOV.U32 R70, RZ, RZ, R38 ;  /* 0x000000ffff467224 */ /* 0x000fe200078e0026 */
        /* <DEDUP_REMOVED lines=11> */
[----:B------:R-:W-:Y:S01]  /*1e460*/  MOV R70, R26 ;  /* 0x0000001a00467202 */ /* 0x000fe20000000f00 */
        /* <DEDUP_REMOVED lines=26> */
[----:B------:R-:W-:Y:S01]  /*1e610*/  PRMT R101, R70, 0x7610, R101 ;  /* 0x0000761046657816 */ /* 0x000fe20000000065 */
[----:B--2---:R-:W-:Y:S01]  /*1e620*/  IMAD R109, R109, -0x80, R68 ;  /* 0xffffff806d6d7824 */ /* 0x004fe200078e0244 */
[----:B------:R-:W-:-:S04]  /*1e630*/  MOV R68, R33 ;  /* 0x0000002100447202 */ /* 0x000fc80000000f00 */
[----:B------:R-:W-:Y:S02]  /*1e640*/  IMNMX R109, R109, 0x80, PT ;  /* 0x000000806d6d7817 */ /* 0x000fe40003800200 */
[----:B------:R-:W-:Y:S01]  /*1e650*/  PRMT R83, R68, 0x7610, R83 ;  /* 0x0000761044537816 */ /* 0x000fe20000000053 */
[----:B------:R-:W-:Y:S01]  /*1e660*/  IMAD.MOV.U32 R68, RZ, RZ, R41 ;  /* 0x000000ffff447224 */ /* 0x000fe200078e0029 */
[----:B------:R-:W-:-:S04]  /*1e670*/  ISETP.GE.AND P0, PT, R30, R109, PT ;  /* 0x0000006d1e00720c */ /* 0x000fc80003f06270 */
[----:B------:R-:W-:-:S09]  /*1e680*/  PRMT R100, R68, 0x7610, R100 ;  /* 0x0000761044647816 */ /* 0x000fd20000000064 */
        /* <DEDUP_REMOVED lines=13> */
[----:B------:R-:W-:Y:S01]  /*1e760*/  LOP3.LUT R129, R129, 0xfffffe00, RZ, 0xc0, !PT ;  /* 0xfffffe0081817812 */ /* 0x000fe200078ec0ff */
[----:B------:R-:W-:Y:S01]  /*1e770*/  IMAD.SHL.U32 R68, R68, 0x400, RZ ;  /* 0x0000040044447824 */ /* 0x000fe200078e00ff */
[----:B------:R-:W-:Y:S02]  /*1e780*/  SHF.R.U32.HI R70, RZ, 0x3, R73 ;  /* 0x00000003ff467819 */ /* 0x000fe40000011649 */
        /* <DEDUP_REMOVED lines=9> */
[--C-:B------:R-:W-:Y:S02]  /*1e820*/  SHF.R.U64 R8, R8, 0x10, R9.reuse ;  /* 0x0000001008087819 */ /* 0x100fe40000001209 */
[----:B------:R-:W-:Y:S02]  /*1e830*/  SHF.R.U32.HI R9, RZ, 0x10, R9 ;  /* 0x00000010ff097819 */ /* 0x000fe40000011609 */
[----:B------:R-:W-:Y:S02]  /*1e840*/  SHF.R.U64 R10, R10, 0x10, R11 ;  /* 0x000000100a0a7819 */ /* 0x000fe4000000120b */
[--C-:B------:R-:W-:Y:S02]  /*1e850*/  SHF.R.U64 R14, R14, 0x10, R15.reuse ;  /* 0x000000100e0e7819 */ /* 0x100fe4000000120f */
[----:B------:R-:W-:Y:S02]  /*1e860*/  SHF.R.U32.HI R15, RZ, 0x10, R15 ;  /* 0x00000010ff0f7819 */ /* 0x000fe4000001160f */
[----:B------:R-:W-:-:S02]  /*1e870*/  SHF.R.U64 R12, R12, 0x10, R13 ;  /* 0x000000100c0c7819 */ /* 0x000fc4000000120d */
[----:B------:R-:W-:Y:S02]  /*1e880*/  PRMT R121, R121, 0x5410, R8 ;  /* 0x0000541079797816 */ /* 0x000fe40000000008 */
[----:B------:R-:W-:Y:S02]  /*1e890*/  PRMT R120, R120, 0x5410, R9 ;  /* 0x0000541078787816 */ /* 0x000fe40000000009 */
[----:B------:R-:W-:Y:S02]  /*1e8a0*/  PRMT R123, R123, 0x5410, R10 ;  /* 0x000054107b7b7816 */ /* 0x000fe4000000000a */
[----:B------:R-:W-:Y:S02]  /*1e8b0*/  PRMT R126, R126, 0x5410, R15 ;  /* 0x000054107e7e7816 */ /* 0x000fe4000000000f */
[----:B------:R-:W-:Y:S02]  /*1e8c0*/  PRMT R125, R125, 0x5410, R12 ;  /* 0x000054107d7d7816 */ /* 0x000fe4000000000c */
[----:B------:R-:W-:-:S02]  /*1e8d0*/  PRMT R127, R127, 0x5410, R14 ;  /* 0x000054107f7f7816 */ /* 0x000fc4000000000e */
[----:B------:R-:W-:Y:S01]  /*1e8e0*/  SHF.R.U32.HI R13, RZ, 0x10, R13 ;  /* 0x00000010ff0d7819 */ /* 0x000fe2000001160d */
[----:B------:R-:W-:Y:S01]  /*1e8f0*/  IMAD.U32 R132, R125, 0x10000, RZ ;  /* 0x000100007d847824 */ /* 0x000fe200078e00ff */
[----:B------:R-:W-:Y:S02]  /*1e900*/  LOP3.LUT R136, R121, 0xffff0000, RZ, 0xc0, !PT ;  /* 0xffff000079887812 */ /* 0x000fe400078ec0ff */
[----:B------:R-:W-:Y:S02]  /*1e910*/  LOP3.LUT R138, R125, 0xffff0000, RZ, 0xc0, !PT ;  /* 0xffff00007d8a7812 */ /* 0x000fe400078ec0ff */
[----:B------:R-:W-:Y:S02]  /*1e920*/  PRMT R124, R124, 0x5410, R13 ;  /* 0x000054107c7c7816 */ /* 0x000fe4000000000d */
[----:B------:R-:W-:-:S03]  /*1e930*/  SHF.R.U32.HI R11, RZ, 0x10, R11 ;  /* 0x00000010ff0b7819 */ /* 0x000fc6000001160b */
[----:B------:R-:W-:Y:S01]  /*1e940*/  IMAD.U32 R125, R124, 0x10000, RZ ;  /* 0x000100007c7d7824 */ /* 0x000fe200078e00ff */
        /* <DEDUP_REMOVED lines=12> */
[----:B------:R-:W-:Y:S01]  /*1ea10*/  SHF.L.U32 R68, R121, 0x10, RZ ;  /* 0x0000001079447819 */ /* 0x000fe200000006ff */
[----:B------:R-:W-:Y:S01]  /*1ea20*/  IMAD.U32 R121, R120, 0x10000, RZ ;  /* 0x0001000078797824 */ /* 0x000fe200078e00ff */
[----:B------:R-:W-:Y:S01]  /*1ea30*/  LOP3.LUT R135, R69, 0xffff0000, RZ, 0xc0, !PT ;  /* 0xffff000045877812 */ /* 0x000fe200078ec0ff */
[----:B------:R-:W-:Y:S01]  /*1ea40*/  IMAD.U32 R133, R70, 0x10000, RZ ;  /* 0x0001000046857824 */ /* 0x000fe200078e00ff */
[----:B------:R-:W-:Y:S01]  /*1ea50*/  LOP3.LUT R120, R120, 0xffff0000, RZ, 0xc0, !PT ;  /* 0xffff000078787812 */ /* 0x000fe200078ec0ff */
[C---:B------:R-:W-:Y:S01]  /*1ea60*/  FMUL.FTZ R69, R73.reuse, R68 ;  /* 0x0000004449457220 */ /* 0x040fe20000410000 */
[----:B------:R-:W-:Y:S01]  /*1ea70*/  LOP3.LUT R70, R70, 0xffff0000, RZ, 0xc0, !PT ;  /* 0xffff000046467812 */ /* 0x000fe200078ec0ff */
[----:B------:R-:W-:-:S02]  /*1ea80*/  FMUL.FTZ R73, R73, R132 ;  /* 0x0000008449497220 */ /* 0x000fc40000410000 */
[C---:B------:R-:W-:Y:S02]  /*1ea90*/  FFMA.FTZ R69, R10.reuse, R132, -R69 ;  /* 0x000000840a457223 */ /* 0x040fe40000010845 */
[C---:B------:R-:W-:Y:S02]  /*1eaa0*/  FMUL.FTZ R132, R15.reuse, R136 ;  /* 0x000000880f847220 */ /* 0x040fe40000410000 */
[----:B------:R-:W-:Y:S02]  /*1eab0*/  FMUL.FTZ R15, R15, R138 ;  /* 0x0000008a0f0f7220 */ /* 0x000fe40000410000 */
[----:B------:R-:W-:Y:S02]  /*1eac0*/  FFMA.FTZ R73, R10, R68, R73 ;  /* 0x000000440a497223 */ /* 0x000fe40000010049 */
[----:B------:R-:W-:Y:S01]  /*1ead0*/  FFMA.FTZ R136, R9, R136, R15 ;  /* 0x0000008809887223 */ /* 0x000fe2000001000f */
[----:B------:R-:W-:Y:S01]  /*1eae0*/  LOP3.LUT R15, R124, 0xffff0000, RZ, 0xc0, !PT ;  /* 0xffff00007c0f7812 */ /* 0x000fe200078ec0ff */
[----:B------:R-:W-:-:S02]  /*1eaf0*/  FMUL.FTZ R10, R14, R121 ;  /* 0x000000790e0a7220 */ /* 0x000fc40000410000 */
[----:B------:R-:W-:Y:S02]  /*1eb00*/  FMUL.FTZ R14, R14, R125 ;  /* 0x0000007d0e0e7220 */ /* 0x000fe40000410000 */
[----:B------:R-:W-:Y:S02]  /*1eb10*/  FMUL.FTZ R68, R135, R120 ;  /* 0x0000007887447220 */ /* 0x000fe40000410000 */
[----:B------:R-:W-:Y:S02]  /*1eb20*/  FFMA.FTZ R132, R9, R138, -R132 ;  /* 0x0000008a09847223 */ /* 0x000fe40000010884 */
[----:B------:R-:W-:Y:S02]  /*1eb30*/  FMUL.FTZ R135, R135, R15 ;  /* 0x0000000f87877220 */ /* 0x000fe40000410000 */
[C---:B------:R-:W-:Y:S02]  /*1eb40*/  FFMA.FTZ R10, R8.reuse, R125, -R10 ;  /* 0x0000007d080a7223 */ /* 0x040fe4000001080a */
[----:B------:R-:W-:Y:S01]  /*1eb50*/  FFMA.FTZ R9, R8, R121, R14 ;  /* 0x0000007908097223 */ /* 0x000fe2000001000e */
[C---:B------:R-:W-:Y:S01]  /*1eb60*/  SHF.L.U32 R14, R127.reuse, 0x10, RZ ;  /* 0x000000107f0e7819 */ /* 0x040fe200000006ff */
[----:B------:R-:W-:Y:S01]  /*1eb70*/  FFMA.FTZ R15, R72, R15, -R68 ;  /* 0x0000000f480f7223 */ /* 0x000fe20000010844 */
[----:B------:R-:W-:Y:S01]  /*1eb80*/  LOP3.LUT R127, R127, 0xffff0000, RZ, 0xc0, !PT ;  /* 0xffff00007f7f7812 */ /* 0x000fe200078ec0ff */
[C---:B------:R-:W-:Y:S01]  /*1eb90*/  IMAD.U32 R75, R71.reuse, 0x10000, RZ ;  /* 0x00010000474b7824 */ /* 0x040fe200078e00ff */
[----:B------:R-:W-:Y:S01]  /*1eba0*/  LOP3.LUT R71, R71, 0xffff0000, RZ, 0xc0, !PT ;  /* 0xffff000047477812 */ /* 0x000fe200078ec0ff */
[C---:B------:R-:W-:Y:S01]  /*1ebb0*/  IMAD.U32 R8, R123.reuse, 0x10000, RZ ;  /* 0x000100007b087824 */ /* 0x040fe200078e00ff */
[----:B------:R-:W-:Y:S01]  /*1ebc0*/  LOP3.LUT R123, R123, 0xffff0000, RZ, 0xc0, !PT ;  /* 0xffff00007b7b7812 */ /* 0x000fe200078ec0ff */
[C---:B------:R-:W-:Y:S01]  /*1ebd0*/  IMAD.U32 R68, R122.reuse, 0x10000, RZ ;  /* 0x000100007a447824 */ /* 0x040fe200078e00ff */
[----:B------:R-:W-:Y:S01]  /*1ebe0*/  LOP3.LUT R122, R122, 0xffff0000, RZ, 0xc0, !PT ;  /* 0xffff00007a7a7812 */ /* 0x000fe200078ec0ff */
[C---:B------:R-:W-:Y:S01]  /*1ebf0*/  IMAD.U32 R124, R126.reuse, 0x10000, RZ ;  /* 0x000100007e7c7824 */ /* 0x040fe200078e00ff */
[----:B------:R-:W-:Y:S01]  /*1ec00*/  LOP3.LUT R126, R126, 0xffff0000, RZ, 0xc0, !PT ;  /* 0xffff00007e7e7812 */ /* 0x000fe200078ec0ff */
[----:B------:R-:W-:-:S02]  /*1ec10*/  FFMA.FTZ R72, R72, R120, R135 ;  /* 0x0000007848487223 */ /* 0x000fc40000010087 */
[----:B------:R-:W-:Y:S02]  /*1ec20*/  FMUL.FTZ R121, R133, R8 ;  /* 0x0000000885797220 */ /* 0x000fe40000410000 */
[----:B------:R-:W-:Y:S01]  /*1ec30*/  FMUL.FTZ R120, R75, R68 ;  /* 0x000000444b787220 */ /* 0x000fe20000410000 */
[----:B------:R-:W-:Y:S01]  /*1ec40*/  F2FP.BF16.PACK_AB R9, R72, R9 ;  /* 0x000000094809723e */ /* 0x000fe200000010ff */
[----:B------:R-:W-:Y:S02]  /*1ec50*/  FMUL.FTZ R133, R133, R14 ;  /* 0x0000000e85857220 */ /* 0x000fe40000410000 */
[-C--:B------:R-:W-:Y:S02]  /*1ec60*/  FMUL.FTZ R75, R75, R124.reuse ;  /* 0x0000007c4b4b7220 */ /* 0x080fe40000410000 */
[----:B------:R-:W-:Y:S02]  /*1ec70*/  FFMA.FTZ R120, R11, R124, -R120 ;  /* 0x0000007c0b787223 */ /* 0x000fe40000010878 */
[----:B------:R-:W-:-:S02]  /*1ec80*/  FFMA.FTZ R133, R13, R8, R133 ;  /* 0x000000080d857223 */ /* 0x000fc40000010085 */
[----:B------:R-:W-:Y:S02]  /*1ec90*/  FFMA.FTZ R11, R11, R68, R75 ;  /* 0x000000440b0b7223 */ /* 0x000fe4000001004b */
[----:B------:R-:W-:Y:S02]  /*1eca0*/  FFMA.FTZ R14, R13, R14, -R121 ;  /* 0x0000000e0d0e7223 */ /* 0x000fe40000010879 */
[C---:B------:R-:W-:Y:S02]  /*1ecb0*/  FMUL.FTZ R8, R70.reuse, R123 ;  /* 0x0000007b46087220 */ /* 0x040fe40000410000 */
[C---:B------:R-:W-:Y:S02]  /*1ecc0*/  FMUL.FTZ R75, R71.reuse, R122 ;  /* 0x0000007a474b7220 */ /* 0x040fe40000410000 */
[----:B------:R-:W-:Y:S02]  /*1ecd0*/  FMUL.FTZ R68, R70, R127 ;  /* 0x0000007f46447220 */ /* 0x000fe40000410000 */
[----:B------:R-:W-:-:S02]  /*1ece0*/  FMUL.FTZ R13, R71, R126 ;  /* 0x0000007e470d7220 */ /* 0x000fc40000410000 */
[----:B------:R-:W-:Y:S01]  /*1ecf0*/  FFMA.FTZ R127, R12, R127, -R8 ;  /* 0x0000007f0c7f7223 */ /* 0x000fe20000010808 */
[----:B------:R-:W-:Y:S01]  /*1ed00*/  F2FP.BF16.PACK_AB R8, R136, R73 ;  /* 0x000000498808723e */ /* 0x000fe200000010ff */
[----:B------:R-:W-:Y:S02]  /*1ed10*/  FFMA.FTZ R71, R74, R126, -R75 ;  /* 0x0000007e4a477223 */ /* 0x000fe4000001084b */
        /* <DEDUP_REMOVED lines=10> */
.L_x_2262:
[----:B------:R-:W-:Y:S05]  /*1edc0*/  BSYNC B0 ;  /* 0x0000000000007941 */ /* 0x000fea0003800000 */
.L_x_2261:
[----:B-1----:R-:W-:Y:S01]  /*1edd0*/  IADD3 R13, R46, 0x20, RZ ;  /* 0x000000202e0d7810 */ /* 0x002fe20007ffe0ff */
[----:B------:R-:W-:Y:S03]  /*1ede0*/  BSSY B0, `(.L_x_2263) ;  /* 0x000007a000007945 */ /* 0x000fe60003800000 */
[----:B------:R-:W-:-:S13]  /*1edf0*/  ISETP.GE.AND P0, PT, R13, R29, PT ;  /* 0x0000001d0d00720c */ /* 0x000fda0003f06270 */
[----:B------:R-:W-:Y:S05]  /*1ee00*/  @P0 BRA `(.L_x_2264) ;  /* 0x0000077000000947 */ /* 0x000fea0003800000 */
[----:B------:R-:W-:Y:S01]  /*1ee10*/  SHF.R.S32.HI R14, RZ, 0x1f, R13 ;  /* 0x0000001fff0e7819 */ /* 0x000fe2000001140d */
[----:B------:R-:W-:Y:S01]  /*1ee20*/  IMAD.SHL.U32 R10, R30, 0x40, RZ ;  /* 0x000000401e0a7824 */ /* 0x000fe200078e00ff */
[----:B------:R-:W-:Y:S02]  /*1ee30*/  SHF.R.S32.HI R11, RZ, 0x1f, R108 ;  /* 0x0000001fff0b7819 */ /* 0x000fe4000001146c */
        /* <DEDUP_REMOVED lines=21> */
[----:B------:R-:W-:-:S03]  /*1ef90*/  IADD3 R69, R69, R9, R8 ;  /* 0x0000000945457210 */ /* 0x000fc60007ffe008 */
[----:B-----5:R-:W-:-:S04]  /*1efa0*/  IMAD.WIDE.U32 R70, R15, 0x2, R118 ;  /* 0x000000020f467825 */ /* 0x020fc800078e0076 */
[----:B------:R-:W-:Y:S01]  /*1efb0*/  IMAD.WIDE.U32 R68, R69, 0x2, R118 ;  /* 0x0000000245447825 */ /* 0x000fe200078e0076 */
[----:B------:R-:W2:Y:S04]  /*1efc0*/  LD.E.128 R12, [R70.64] ;  /* 0x00000004460c7980 */ /* 0x000ea8000c101d00 */
[----:B------:R-:W3:Y:S01]  /*1efd0*/  LD.E.128 R8, [R68.64] ;  /* 0x0000000444087980 */ /* 0x000ee2000c101d00 */
[--C-:B------:R-:W-:Y:S02]  /*1efe0*/  SHF.R.U64 R60, R60, 0x10, R61.reuse ;  /* 0x000000103c3c7819 */ /* 0x100fe4000000123d */
[----:B------:R-:W-:Y:S02]  /*1eff0*/  SHF.R.U32.HI R61, RZ, 0x10, R61 ;  /* 0x00000010ff3d7819 */ /* 0x000fe4000001163d */
[----:B------:R-:W-:-:S02]  /*1f000*/  SHF.R.U64 R62, R62, 0x10, R63 ;  /* 0x000000103e3e7819 */ /* 0x000fc4000000123f */
[----:B------:R-:W-:Y:S02]  /*1f010*/  SHF.R.U64 R64, R64, 0x10, R65 ;  /* 0x0000001040407819 */ /* 0x000fe40000001241 */
[----:B------:R-:W-:Y:S02]  /*1f020*/  SHF.R.U32.HI R63, RZ, 0x10, R63 ;  /* 0x00000010ff3f7819 */ /* 0x000fe4000001163f */
[----:B------:R-:W-:Y:S02]  /*1f030*/  SHF.R.U32.HI R65, RZ, 0x10, R65 ;  /* 0x00000010ff417819 */ /* 0x000fe40000011641 */
[----:B------:R-:W-:Y:S02]  /*1f040*/  PRMT R111, R111, 0x5410, R60 ;  /* 0x000054106f6f7816 */ /* 0x000fe4000000003c */
[----:B------:R-:W-:Y:S02]  /*1f050*/  PRMT R110, R110, 0x5410, R61 ;  /* 0x000054106e6e7816 */ /* 0x000fe4000000003d */
[----:B------:R-:W-:-:S02]  /*1f060*/  SHF.R.U64 R66, R66, 0x10, R67 ;  /* 0x0000001042427819 */ /* 0x000fc40000001243 */
[----:B------:R-:W-:Y:S01]  /*1f070*/  PRMT R112, R112, 0x5410, R63 ;  /* 0x0000541070707816 */ /* 0x000fe2000000003f */
[----:B------:R-:W-:Y:S01]  /*1f080*/  IMAD.U32 R75, R110, 0x10000, RZ ;  /* 0x000100006e4b7824 */ /* 0x000fe200078e00ff */
[----:B------:R-:W-:Y:S02]  /*1f090*/  SHF.R.U32.HI R67, RZ, 0x10, R67 ;  /* 0x00000010ff437819 */ /* 0x000fe40000011643 */
[----:B------:R-:W-:Y:S02]  /*1f0a0*/  PRMT R115, R115, 0x5410, R64 ;  /* 0x0000541073737816 */ /* 0x000fe40000000040 */
[----:B------:R-:W-:Y:S02]  /*1f0b0*/  PRMT R114, R114, 0x5410, R65 ;  /* 0x0000541072727816 */ /* 0x000fe40000000041 */
[----:B------:R-:W-:Y:S01]  /*1f0c0*/  PRMT R116, R116, 0x5410, R67 ;  /* 0x0000541074747816 */ /* 0x000fe20000000043 */
[C---:B------:R-:W-:Y:S01]  /*1f0d0*/  IMAD.U32 R67, R115.reuse, 0x10000, RZ ;  /* 0x0001000073437824 */ /* 0x040fe200078e00ff */
[----:B------:R-:W-:-:S02]  /*1f0e0*/  LOP3.LUT R120, R115, 0xffff0000, RZ, 0xc0, !PT ;  /* 0xffff000073787812 */ /* 0x000fc400078ec0ff */
        /* <DEDUP_REMOVED lines=21> */
[----:B------:R-:W-:Y:S02]  /*1f240*/  IMAD.U32 R9, R114, 0x10000, RZ ;  /* 0x0001000072097824 */ /* 0x000fe400078e00ff */
[C---:B------:R-:W-:Y:S02]  /*1f250*/  FMUL.FTZ R67, R15.reuse, R111 ;  /* 0x0000006f0f437220 */ /* 0x040fe40000410000 */
[----:B------:R-:W-:-:S02]  /*1f260*/  FMUL.FTZ R15, R15, R120 ;  /* 0x000000780f0f7220 */ /* 0x000fc40000410000 */
[C---:B------:R-:W-:Y:S02]  /*1f270*/  FMUL.FTZ R61, R8.reuse, R75 ;  /* 0x0000004b083d7220 */ /* 0x040fe40000410000 */
[----:B------:R-:W-:Y:S02]  /*1f280*/  FMUL.FTZ R8, R8, R9 ;  /* 0x0000000908087220 */ /* 0x000fe40000410000 */
[C---:B------:R-:W-:Y:S02]  /*1f290*/  FFMA.FTZ R67, R60.reuse, R120, -R67 ;  /* 0x000000783c437223 */ /* 0x040fe40000010843 */
[----:B------:R-:W-:Y:S01]  /*1f2a0*/  FFMA.FTZ R15, R60, R111, R15 ;  /* 0x0000006f3c0f7223 */ /* 0x000fe2000001000f */
[----:B------:R-:W-:Y:S01]  /*1f2b0*/  LOP3.LUT R60, R114, 0xffff0000, RZ, 0xc0, !PT ;  /* 0xffff0000723c7812 */ /* 0x000fe200078ec0ff */
[C---:B------:R-:W-:Y:S02]  /*1f2c0*/  FFMA.FTZ R61, R12.reuse, R9, -R61 ;  /* 0x000000090c3d7223 */ /* 0x040fe4000001083d */
[----:B------:R-:W-:-:S02]  /*1f2d0*/  FFMA.FTZ R9, R12, R75, R8 ;  /* 0x0000004b0c097223 */ /* 0x000fc40000010008 */
[C---:B------:R-:W-:Y:S02]  /*1f2e0*/  FMUL.FTZ R12, R74.reuse, R110 ;  /* 0x0000006e4a0c7220 */ /* 0x040fe40000410000 */
[-C--:B------:R-:W-:Y:S02]  /*1f2f0*/  FMUL.FTZ R114, R74, R60.reuse ;  /* 0x0000003c4a727220 */ /* 0x080fe40000410000 */
[----:B------:R-:W-:Y:S02]  /*1f300*/  FFMA.FTZ R60, R63, R60, -R12 ;  /* 0x0000003c3f3c7223 */ /* 0x000fe4000001080c */
        /* <DEDUP_REMOVED lines=11> */
[C---:B------:R-:W-:Y:S02]  /*1f3c0*/  FMUL.FTZ R111, R73.reuse, R8 ;  /* 0x00000008496f7220 */ /* 0x040fe40000410000 */
[----:B------:R-:W-:Y:S01]  /*1f3d0*/  FMUL.FTZ R114, R66, R12 ;  /* 0x0000000c42727220 */ /* 0x000fe20000410000 */
[----:B------:R-:W-:Y:S01]  /*1f3e0*/  F2FP.BF16.PACK_AB R9, R110, R9 ;  /* 0x000000096e09723e */ /* 0x000fe200000010ff */
[C---:B------:R-:W-:Y:S01]  /*1f3f0*/  IMAD.U32 R62, R14.reuse, 0x10000, RZ ;  /* 0x000100000e3e7824 */ /* 0x040fe200078e00ff */
[----:B------:R-:W-:Y:S01]  /*1f400*/  LOP3.LUT R14, R14, 0xffff0000, RZ, 0xc0, !PT ;  /* 0xffff00000e0e7812 */ /* 0x000fe200078ec0ff */
[-C--:B------:R-:W-:Y:S02]  /*1f410*/  FMUL.FTZ R73, R73, R75.reuse ;  /* 0x0000004b49497220 */ /* 0x080fe40000410000 */
[----:B------:R-:W-:Y:S02]  /*1f420*/  FMUL.FTZ R66, R66, R74 ;  /* 0x0000004a42427220 */ /* 0x000fe40000410000 */
[----:B------:R-:W-:-:S02]  /*1f430*/  FFMA.FTZ R63, R62, R75, -R111 ;  /* 0x0000004b3e3f7223 */ /* 0x000fc4000001086f */
[----:B------:R-:W-:Y:S02]  /*1f440*/  FFMA.FTZ R73, R62, R8, R73 ;  /* 0x000000083e497223 */ /* 0x000fe40000010049 */
[----:B------:R-:W-:Y:S02]  /*1f450*/  FFMA.FTZ R66, R13, R12, R66 ;  /* 0x0000000c0d427223 */ /* 0x000fe40000010042 */
[C---:B------:R-:W-:Y:S02]  /*1f460*/  FMUL.FTZ R62, R72.reuse, R113 ;  /* 0x00000071483e7220 */ /* 0x040fe40000410000 */
[C---:B------:R-:W-:Y:S02]  /*1f470*/  FMUL.FTZ R12, R11.reuse, R112 ;  /* 0x000000700b0c7220 */ /* 0x040fe40000410000 */
[----:B------:R-:W-:Y:S02]  /*1f480*/  FMUL.FTZ R72, R72, R117 ;  /* 0x0000007548487220 */ /* 0x000fe40000410000 */
[----:B------:R-:W-:-:S02]  /*1f490*/  FMUL.FTZ R8, R11, R116 ;  /* 0x000000740b087220 */ /* 0x000fc40000410000 */
[----:B------:R-:W-:Y:S01]  /*1f4a0*/  FFMA.FTZ R114, R13, R74, -R114 ;  /* 0x0000004a0d727223 */ /* 0x000fe20000010872 */
[----:B------:R-:W-:Y:S01]  /*1f4b0*/  F2FP.BF16.PACK_AB R13, R60, R61 ;  /* 0x0000003d3c0d723e */ /* 0x000fe200000010ff */
[C---:B------:R-:W-:Y:S02]  /*1f4c0*/  FFMA.FTZ R62, R14.reuse, R117, -R62 ;  /* 0x000000750e3e7223 */ /* 0x040fe4000001083e */
        /* <DEDUP_REMOVED lines=8> */
[----:B------:R-:W-:Y:S01]  /*1f550*/  F2FP.BF16.PACK_AB R11, R65, R66 ;  /* 0x00000042410b723e */ /* 0x000fe200000010ff */
[----:B------:R1:W-:Y:S04]  /*1f560*/  ST.E.128 [R70.64], R12 ;  /* 0x0000000c46007985 */ /* 0x0003e8000c101d04 */
[----:B------:R1:W-:Y:S02]  /*1f570*/  ST.E.128 [R68.64], R8 ;  /* 0x0000000844007985 */ /* 0x0003e4000c101d04 */
.L_x_2264:
[----:B------:R-:W-:Y:S05]  /*1f580*/  BSYNC B0 ;  /* 0x0000000000007941 */ /* 0x000fea0003800000 */
.L_x_2263:
[----:B-1----:R-:W-:-:S04]  /*1f590*/  IADD3 R11, R46, 0x40, RZ ;  /* 0x000000402e0b7810 */ /* 0x002fc80007ffe0ff */
        /* <DEDUP_REMOVED lines=80> */
[C---:B------:R-:W-:Y:S01]  /*1faa0*/  IMAD.U32 R8, R95.reuse, 0x10000, RZ ;  /* 0x000100005f087824 */ /* 0x040fe200078e00ff */
[----:B------:R-:W-:Y:S01]  /*1fab0*/  LOP3.LUT R95, R95, 0xffff0000, RZ, 0xc0, !PT ;  /* 0xffff00005f5f7812 */ /* 0x000fe200078ec0ff */
[C---:B------:R-:W-:Y:S01]  /*1fac0*/  IMAD.U32 R67, R99.reuse, 0x10000, RZ ;  /* 0x0001000063437824 */ /* 0x040fe200078e00ff */
[----:B------:R-:W-:Y:S01]  /*1fad0*/  LOP3.LUT R99, R99, 0xffff0000, RZ, 0xc0, !PT ;  /* 0xffff000063637812 */ /* 0x000fe200078ec0ff */
[-C--:B------:R-:W-:Y:S02]  /*1fae0*/  FMUL.FTZ R69, R66, R52.reuse ;  /* 0x0000003442457220 */ /* 0x080fe40000410000 */
[----:B------:R-:W-:Y:S02]  /*1faf0*/  FFMA.FTZ R52, R55, R52, -R12 ;  /* 0x0000003437347223 */ /* 0x000fe4000001080c */
[C---:B------:R-:W-:Y:S01]  /*1fb00*/  IMAD.U32 R58, R11.reuse, 0x10000, RZ ;  /* 0x000100000b3a7824 */ /* 0x040fe200078e00ff */
[----:B------:R-:W-:Y:S01]  /*1fb10*/  LOP3.LUT R11, R11, 0xffff0000, RZ, 0xc0, !PT ;  /* 0xffff00000b0b7812 */ /* 0x000fe200078ec0ff */
[C---:B------:R-:W-:Y:S01]  /*1fb20*/  IMAD.U32 R12, R94.reuse, 0x10000, RZ ;  /* 0x000100005e0c7824 */ /* 0x040fe200078e00ff */
[----:B------:R-:W-:Y:S01]  /*1fb30*/  LOP3.LUT R94, R94, 0xffff0000, RZ, 0xc0, !PT ;  /* 0xffff00005e5e7812 */ /* 0x000fe200078ec0ff */
[----:B------:R-:W-:-:S02]  /*1fb40*/  FMUL.FTZ R68, R65, R8 ;  /* 0x0000000841447220 */ /* 0x000fc40000410000 */
[C---:B------:R-:W-:Y:S01]  /*1fb50*/  IMAD.U32 R54, R14.reuse, 0x10000, RZ ;  /* 0x000100000e367824 */ /* 0x040fe200078e00ff */
[----:B------:R-:W-:Y:S01]  /*1fb60*/  LOP3.LUT R14, R14, 0xffff0000, RZ, 0xc0, !PT ;  /* 0xffff00000e0e7812 */ /* 0x000fe200078ec0ff */
[C---:B------:R-:W-:Y:S01]  /*1fb70*/  IMAD.U32 R66, R98.reuse, 0x10000, RZ ;  /* 0x0001000062427824 */ /* 0x040fe200078e00ff */
[----:B------:R-:W-:Y:S01]  /*1fb80*/  LOP3.LUT R98, R98, 0xffff0000, RZ, 0xc0, !PT ;  /* 0xffff000062627812 */ /* 0x000fe200078ec0ff */
[-C--:B------:R-:W-:Y:S02]  /*1fb90*/  FMUL.FTZ R65, R65, R67.reuse ;  /* 0x0000004341417220 */ /* 0x080fe40000410000 */
[----:B------:R-:W-:Y:S02]  /*1fba0*/  FFMA.FTZ R92, R55, R92, R69 ;  /* 0x0000005c375c7223 */ /* 0x000fe40000010045 */
[C---:B------:R-:W-:Y:S02]  /*1fbb0*/  FFMA.FTZ R55, R54.reuse, R67, -R68 ;  /* 0x0000004336377223 */ /* 0x040fe40000010844 */
[----:B------:R-:W-:Y:S01]  /*1fbc0*/  FFMA.FTZ R65, R54, R8, R65 ;  /* 0x0000000836417223 */ /* 0x000fe20000010041 */
[----:B------:R-:W-:Y:S01]  /*1fbd0*/  F2FP.BF16.PACK_AB R9, R92, R9 ;  /* 0x000000095c09723e */ /* 0x000fe200000010ff */
[----:B------:R-:W-:-:S02]  /*1fbe0*/  FMUL.FTZ R69, R58, R12 ;  /* 0x0000000c3a457220 */ /* 0x000fc40000410000 */
[----:B------:R-:W-:Y:S02]  /*1fbf0*/  FMUL.FTZ R54, R64, R95 ;  /* 0x0000005f40367220 */ /* 0x000fe40000410000 */
[C---:B------:R-:W-:Y:S02]  /*1fc00*/  FMUL.FTZ R8, R11.reuse, R94 ;  /* 0x0000005e0b087220 */ /* 0x040fe40000410000 */
[----:B------:R-:W-:Y:S02]  /*1fc10*/  FMUL.FTZ R58, R58, R66 ;  /* 0x000000423a3a7220 */ /* 0x000fe40000410000 */
[----:B------:R-:W-:Y:S02]  /*1fc20*/  FMUL.FTZ R64, R64, R99 ;  /* 0x0000006340407220 */ /* 0x000fe40000410000 */
[----:B------:R-:W-:Y:S02]  /*1fc30*/  FMUL.FTZ R11, R11, R98 ;  /* 0x000000620b0b7220 */ /* 0x000fe40000410000 */
[----:B------:R-:W-:-:S02]  /*1fc40*/  FFMA.FTZ R69, R13, R66, -R69 ;  /* 0x000000420d457223 */ /* 0x000fc40000010845 */
[C---:B------:R-:W-:Y:S02]  /*1fc50*/  FFMA.FTZ R54, R14.reuse, R99, -R54 ;  /* 0x000000630e367223 */ /* 0x040fe40000010836 */
[----:B------:R-:W-:Y:S01]  /*1fc60*/  FFMA.FTZ R98, R57, R98, -R8 ;  /* 0x0000006239627223 */ /* 0x000fe20000010808 */
[----:B------:R-:W-:Y:S01]  /*1fc70*/  F2FP.BF16.PACK_AB R8, R15, R56 ;  /* 0x000000380f08723e */ /* 0x000fe200000010ff */
[----:B------:R-:W-:Y:S01]  /*1fc80*/  FFMA.FTZ R58, R13, R12, R58 ;  /* 0x0000000c0d3a7223 */ /* 0x000fe2000001003a */
        /* <DEDUP_REMOVED lines=10> */
.L_x_2260:
[----:B------:R-:W-:Y:S05]  /*1fd30*/  BSYNC B1 ;  /* 0x0000000000017941 */ /* 0x000fea0003800000 */
.L_x_2259:
        /* <DEDUP_REMOVED lines=8> */
[----:B------:R-:W-:Y:S01]  /*1fdc0*/  LEA.HI R8, R29, R84, RZ, 0x1d ;  /* 0x000000541d087211 */ /* 0x000fe200078fe8ff */
[----:B------:R-:W-:Y:S01]  /*1fdd0*/  IMAD.SHL.U32 R11, R30, 0x40, RZ ;  /* 0x000000401e0b7824 */ /* 0x000fe200078e00ff */
[----:B------:R-:W-:Y:S02]  /*1fde0*/  SHF.R.S32.HI R9, RZ, 0x1f, R30 ;  /* 0x0000001fff097819 */ /* 0x000fe4000001141e */
[----:B------:R-:W-:Y:S02]  /*1fdf0*/  SHF.R.S32.HI R53, RZ, 0x1f, R8 ;  /* 0x0000001fff357819 */ /* 0x000fe40000011408 */
[----:B------:R-:W-:Y:S02]  /*1fe00*/  LEA.HI R9, R9, R30, RZ, 0x3 ;  /* 0x0000001e09097211 */ /* 0x000fe400078f18ff */
[----:B------:R-:W-:Y:S01]  /*1fe10*/  LEA.HI R53, R53, R8, RZ, 0x3 ;  /* 0x0000000835357211 */ /* 0x000fe200078f18ff */
[----:B------:R-:W-:Y:S01]  /*1fe20*/  IMAD.SHL.U32 R8, R8, 0x8, RZ ;  /* 0x0000000808087824 */ /* 0x000fe200078e00ff */
[----:B------:R-:W-:Y:S01]  /*1fe30*/  LOP3.LUT R11, R11, 0x1c0, RZ, 0xc0, !PT ;  /* 0x000001c00b0b7812 */ /* 0x000fe200078ec0ff */
[----:B------:R-:W-:-:S02]  /*1fe40*/  IMAD.SHL.U32 R9, R9, 0x40, RZ ;  /* 0x0000004009097824 */ /* 0x000fc400078e00ff */
[----:B------:R-:W-:Y:S01]  /*1fe50*/  IMAD.SHL.U32 R53, R53, 0x400, RZ ;  /* 0x0000040035357824 */ /* 0x000fe200078e00ff */
[----:B------:R-:W-:Y:S02]  /*1fe60*/  SHF.R.U32.HI R10, RZ, 0x3, R11 ;  /* 0x00000003ff0a7819 */ /* 0x000fe4000001160b */
[C---:B------:R-:W-:Y:S02]  /*1fe70*/  LOP3.LUT R8, R11.reuse, 0x38, R8, 0xf8, !PT ;  /* 0x000000380b087812 */ /* 0x040fe400078ef808 */
[----:B------:R-:W-:Y:S02]  /*1fe80*/  LOP3.LUT R55, R11, 0x38, R46, 0xf8, !PT ;  /* 0x000000380b377812 */ /* 0x000fe400078ef82e */
[----:B------:R-:W-:Y:S02]  /*1fe90*/  LOP3.LUT R9, R9, 0xfffffe00, RZ, 0xc0, !PT ;  /* 0xfffffe0009097812 */ /* 0x000fe400078ec0ff */
[----:B------:R-:W-:Y:S02]  /*1fea0*/  LOP3.LUT R8, R8, R10, RZ, 0x3c, !PT ;  /* 0x0000000a08087212 */ /* 0x000fe400078e3cff */
[----:B------:R-:W-:-:S02]  /*1feb0*/  LOP3.LUT R53, R53, 0xffffe000, RZ, 0xc0, !PT ;  /* 0xffffe00035357812 */ /* 0x000fc400078ec0ff */
[----:B------:R-:W-:Y:S02]  /*1fec0*/  LOP3.LUT R55, R9, R55, R10, 0xf6, !PT ;  /* 0x0000003709377212 */ /* 0x000fe400078ef60a */
        /* <DEDUP_REMOVED lines=95> */
.L_x_2266:
[----:B------:R-:W-:Y:S05]  /*204c0*/  BSYNC B0 ;  /* 0x0000000000007941 */ /* 0x000fea0003800000 */
.L_x_2265:
        /* <DEDUP_REMOVED lines=33> */
[----:B------:R-:W-:Y:S02]  /*206e0*/  SHF.R.U64 R32, R32, 0x10, R33 ;  /* 0x0000001020207819 */ /* 0x000fe40000001221 */
[----:B------:R-:W-:Y:S02]  /*206f0*/  SHF.R.U64 R34, R34, 0x10, R35 ;  /* 0x0000001022227819 */ /* 0x000fe40000001223 */
[----:B------:R-:W-:-:S02]  /*20700*/  SHF.R.U64 R36, R36, 0x10, R37 ;  /* 0x0000001024247819 */ /* 0x000fc40000001225 */
[----:B------:R-:W-:Y:S02]  /*20710*/  SHF.R.U32.HI R35, RZ, 0x10, R35 ;  /* 0x00000010ff237819 */ /* 0x000fe40000011623 */
[----:B------:R-:W-:Y:S02]  /*20720*/  SHF.R.U32.HI R37, RZ, 0x10, R37 ;  /* 0x00000010ff257819 */ /* 0x000fe40000011625 */
[----:B------:R-:W-:Y:S02]  /*20730*/  SHF.R.U32.HI R40, RZ, 0x10, R33 ;  /* 0x00000010ff287819 */ /* 0x000fe40000011621 */
[----:B------:R-:W-:Y:S02]  /*20740*/  PRMT R85, R85, 0x5410, R32 ;  /* 0x0000541055557816 */ /* 0x000fe40000000020 */
[----:B------:R-:W-:Y:S02]  /*20750*/  SHF.R.U64 R38, R38, 0x10, R39 ;  /* 0x0000001026267819 */ /* 0x000fe40000001227 */
[----:B------:R-:W-:-:S02]  /*20760*/  PRMT R86, R86, 0x5410, R35 ;  /* 0x0000541056567816 */ /* 0x000fc40000000023 */
[----:B------:R-:W-:Y:S02]  /*20770*/  SHF.R.U32.HI R39, RZ, 0x10, R39 ;  /* 0x00000010ff277819 */ /* 0x000fe40000011627 */
[----:B------:R-:W-:Y:S02]  /*20780*/  PRMT R89, R89, 0x5410, R36 ;  /* 0x0000541059597816 */ /* 0x000fe40000000024 */
[----:B------:R-:W-:Y:S02]  /*20790*/  PRMT R88, R88, 0x5410, R37 ;  /* 0x0000541058587816 */ /* 0x000fe40000000025 */
[----:B------:R-:W-:Y:S01]  /*207a0*/  PRMT R90, R90, 0x5410, R39 ;  /* 0x000054105a5a7816 */ /* 0x000fe20000000027 */
[----:B------:R-:W-:Y:S01]  /*207b0*/  IMAD.U32 R39, R89, 0x10000, RZ ;  /* 0x0001000059277824 */ /* 0x000fe200078e00ff */
[----:B------:R-:W-:Y:S02]  /*207c0*/  PRMT R83, R83, 0x5410, R40 ;  /* 0x0000541053537816 */ /* 0x000fe40000000028 */
[----:B------:R-:W-:-:S02]  /*207d0*/  LOP3.LUT R52, R89, 0xffff0000, RZ, 0xc0, !PT ;  /* 0xffff000059347812 */ /* 0x000fc400078ec0ff */
[----:B------:R-:W-:Y:S01]  /*207e0*/  PRMT R87, R87, 0x5410, R34 ;  /* 0x0000541057577816 */ /* 0x000fe20000000022 */
        /* <DEDUP_REMOVED lines=44> */
[----:B------:R-:W-:-:S02]  /*20ab0*/  FMUL.FTZ R53, R41, R8 ;  /* 0x0000000829357220 */ /* 0x000fc40000410000 */
[----:B------:R-:W-:Y:S02]  /*20ac0*/  FMUL.FTZ R54, R38, R12 ;  /* 0x0000000c26367220 */ /* 0x000fe40000410000 */
[C---:B------:R-:W-:Y:S01]  /*20ad0*/  IMAD.U32 R34, R14.reuse, 0x10000, RZ ;  /* 0x000100000e227824 */ /* 0x040fe200078e00ff */
[----:B------:R-:W-:Y:S01]  /*20ae0*/  LOP3.LUT R14, R14, 0xffff0000, RZ, 0xc0, !PT ;  /* 0xffff00000e0e7812 */ /* 0x000fe200078ec0ff */
[-C--:B------:R-:W-:Y:S02]  /*20af0*/  FMUL.FTZ R41, R41, R52.reuse ;  /* 0x0000003429297220 */ /* 0x080fe40000410000 */
[----:B------:R-:W-:Y:S02]  /*20b00*/  FMUL.FTZ R38, R38, R51 ;  /* 0x0000003326267220 */ /* 0x000fe40000410000 */
[----:B------:R-:W-:Y:S02]  /*20b10*/  FFMA.FTZ R50, R35, R83, R50 ;  /* 0x0000005323327223 */ /* 0x000fe40000010032 */
[----:B------:R-:W-:-:S02]  /*20b20*/  FFMA.FTZ R35, R34, R52, -R53 ;  /* 0x0000003422237223 */ /* 0x000fc40000010835 */
[----:B------:R-:W-:Y:S01]  /*20b30*/  FFMA.FTZ R41, R34, R8, R41 ;  /* 0x0000000822297223 */ /* 0x000fe20000010029 */
[----:B------:R-:W-:Y:S01]  /*20b40*/  F2FP.BF16.PACK_AB R9, R50, R9 ;  /* 0x000000093209723e */ /* 0x000fe200000010ff */
        /* <DEDUP_REMOVED lines=19> */
.L_x_2268:
[----:B------:R-:W-:Y:S05]  /*20c80*/  BSYNC B0 ;  /* 0x0000000000007941 */ /* 0x000fea0003800000 */
.L_x_2267:
[----:B------:R-:W-:Y:S01]  /*20c90*/  IADD3 R46, R46, 0x40, RZ ;  /* 0x000000402e2e7810 */ /* 0x000fe20007ffe0ff */
[----:B-1----:R-:W-:Y:S02]  /*20ca0*/  IMAD.MOV.U32 R8, RZ, RZ, R28 ;  /* 0x000000ffff087224 */ /* 0x002fe400078e001c */
[----:B------:R-:W-:Y:S01]  /*20cb0*/  IMAD.MOV.U32 R9, RZ, RZ, 0x0 ;  /* 0x00000000ff097424 */ /* 0x000fe200078e00ff */
[----:B------:R-:W-:-:S13]  /*20cc0*/  ISETP.GE.AND P0, PT, R46, R29, PT ;  /* 0x0000001d2e00720c */ /* 0x000fda0003f06270 */
[----:B------:R-:W-:Y:S05]  /*20cd0*/  @P0 RET.REL.NODEC R8 `(_ZN7cutlass13device_kernelIN5flash19enable_sm80_to_sm89INS1_16FlashAttnFwdSm80INS1_25CollectiveMainloopFwdSm80ILi8ELi1ELb0EN4cute5tupleIJNS5_1CILi128EEENS7_ILi64EEENS7_ILi192EEEEEELi192ENS_10bfloat16_tEfNS_4arch4Sm80ELb0ELb1ELb0ELb1ELb1ELb1ELb1ELb0EEENS1_21CollectiveEpilogueFwdINS6_IJS8_SA_S9_EEENS6_IJNS7_ILi1EEESI_SI_EEESC_SE_Li256ELb1ELb1ELb0ELb0EEENS1_19SingleTileSchedulerILb1ELb0ELb1ELi128EEEEEEEEEvNT_6ParamsE) ;  /* 0xfffdf32008000950 */ /* 0x000fea0003c3ffff */
[----:B------:R-:W-:Y:S01]  /*20ce0*/  SHF.R.S32.HI R13, RZ, 0x1f, R46 ;  /* 0x0000001fff0d7819 */ /* 0x000fe2000001142e */
[----:B------:R-:W-:Y:S01]  /*20cf0*/  IMAD.SHL.U32 R9, R30, 0x40, RZ ;  /* 0x000000401e097824 */ /* 0x000fe200078e00ff */
[----:B------:R-:W-:Y:S02]  /*20d00*/  SHF.R.S32.HI R11, RZ, 0x1f, R30 ;  /* 0x0000001fff0b7819 */ /* 0x000fe4000001141e */
[----:B------:R-:W-:Y:S02]  /*20d10*/  LEA.HI R12, R13, R46, RZ, 0x3 ;  /* 0x0000002e0d0c7211 */ /* 0x000fe400078f18ff */
[----:B------:R-:W-:Y:S02]  /*20d20*/  LOP3.LUT R9, R9, 0x1c0, RZ, 0xc0, !PT ;  /* 0x000001c009097812 */ /* 0x000fe400078ec0ff */
[----:B------:R-:W-:Y:S02]  /*20d30*/  SHF.R.S32.HI R10, RZ, 0x3, R12 ;  /* 0x00000003ff0a7819 */ /* 0x000fe4000001140c */
[----:B------:R-:W-:-:S02]  /*20d40*/  LEA.HI R8, R11, R30, RZ, 0x3 ;  /* 0x0000001e0b087211 */ /* 0x000fc400078f18ff */
[----:B------:R-:W-:Y:S02]  /*20d50*/  LEA.HI R29, R29, R10, RZ, 0x1d ;  /* 0x0000000a1d1d7211 */ /* 0x000fe400078fe8ff */
[----:B------:R-:W-:Y:S01]  /*20d60*/  LEA.HI R13, R13, R46, RZ, 0x6 ;  /* 0x0000002e0d0d7211 */ /* 0x000fe200078f30ff */
[----:B------:R-:W-:Y:S01]  /*20d70*/  IMAD.SHL.U32 R8, R8, 0x40, RZ ;  /* 0x0000004008087824 */ /* 0x000fe200078e00ff */
[----:B------:R-:W-:Y:S02]  /*20d80*/  LOP3.LUT R12, R9, 0x38, R12, 0xf8, !PT ;  /* 0x00000038090c7812 */ /* 0x000fe400078ef80c */
[----:B------:R-:W-:Y:S01]  /*20d90*/  SHF.R.U32.HI R11, RZ, 0x3, R9 ;  /* 0x00000003ff0b7819 */ /* 0x000fe20000011609 */
[----:B------:R-:W-:Y:S01]  /*20da0*/  IMAD.SHL.U32 R13, R13, 0x80, RZ ;  /* 0x000000800d0d7824 */ /* 0x000fe200078e00ff */
[----:B------:R-:W-:Y:S02]  /*20db0*/  SHF.R.S32.HI R10, RZ, 0x1f, R29 ;  /* 0x0000001fff0a7819 */ /* 0x000fe4000001141d */
[----:B------:R-:W-:Y:S01]  /*20dc0*/  LOP3.LUT R14, R12, R11, RZ, 0x3c, !PT ;  /* 0x0000000b0c0e7212 */ /* 0x000fe200078e3cff */
[----:B------:R-:W-:Y:S01]  /*20dd0*/  IMAD.SHL.U32 R12, R29, 0x8, RZ ;  /* 0x000000081d0c7824 */ /* 0x000fe200078e00ff */
[----:B------:R-:W-:-:S02]  /*20de0*/  LEA.HI R10, R10, R29, RZ, 0x3 ;  /* 0x0000001d0a0a7211 */ /* 0x000fc400078f18ff */
[----:B------:R-:W-:Y:S02]  /*20df0*/  LOP3.LUT R13, R13, 0xffffe000, RZ, 0xc0, !PT ;  /* 0xffffe0000d0d7812 */ /* 0x000fe400078ec0ff */
[----:B------:R-:W-:Y:S02]  /*20e00*/  LOP3.LUT R8, R8, 0xfffffe00, RZ, 0xc0, !PT ;  /* 0xfffffe0008087812 */ /* 0x000fe400078ec0ff */
[----:B------:R-:W-:Y:S01]  /*20e10*/  LOP3.LUT R12, R9, 0x38, R12, 0xf8, !PT ;  /* 0x00000038090c7812 */ /* 0x000fe200078ef80c */
[----:B------:R-:W-:Y:S01]  /*20e20*/  IMAD.SHL.U32 R9, R10, 0x400, RZ ;  /* 0x000004000a097824 */ /* 0x000fe200078e00ff */
[----:B------:R-:W-:Y:S02]  /*20e30*/  IADD3 R13, R14, R13, R8 ;  /* 0x0000000d0e0d7210 */ /* 0x000fe40007ffe008 */
        /* <DEDUP_REMOVED lines=10> */
[----:B------:R-:W-:Y:S02]  /*20ee0*/  SHF.R.U64 R21, R26, 0x10, R27 ;  /* 0x000000101a157819 */ /* 0x000fe4000000121b */
[----:B------:R-:W-:Y:S02]  /*20ef0*/  SHF.R.U32.HI R34, RZ, 0x10, R25 ;  /* 0x00000010ff227819 */ /* 0x000fe40000011619 */
[----:B------:R-:W-:-:S02]  /*20f00*/  PRMT R77, R77, 0x5410, R20 ;  /* 0x000054104d4d7816 */ /* 0x000fc40000000014 */
[----:B------:R-:W-:Y:S02]  /*20f10*/  PRMT R45, R45, 0x5410, R24 ;  /* 0x000054102d2d7816 */ /* 0x000fe40000000018 */
[----:B------:R-:W-:Y:S02]  /*20f20*/  PRMT R76, R76, 0x5410, R21 ;  /* 0x000054104c4c7816 */ /* 0x000fe40000000015 */
[--C-:B------:R-:W-:Y:S02]  /*20f30*/  SHF.R.U64 R22, R22, 0x10, R23.reuse ;  /* 0x0000001016167819 */ /* 0x100fe40000001217 */
[----:B------:R-:W-:Y:S02]  /*20f40*/  SHF.R.U32.HI R30, RZ, 0x10, R23 ;  /* 0x00000010ff1e7819 */ /* 0x000fe40000011617 */
[----:B------:R-:W-:Y:S02]  /*20f50*/  PRMT R78, R78, 0x5410, R29 ;  /* 0x000054104e4e7816 */ /* 0x000fe4000000001d */
[----:B------:R-:W-:-:S02]  /*20f60*/  PRMT R31, R31, 0x5410, R34 ;  /* 0x000054101f1f7816 */ /* 0x000fc40000000022 */
[----:B------:R-:W-:Y:S01]  /*20f70*/  SHF.R.U32.HI R26, RZ, 0x10, R27 ;  /* 0x00000010ff1a7819 */ /* 0x000fe2000001161b */
[C---:B------:R-:W-:Y:S01]  /*20f80*/  IMAD.U32 R27, R78.reuse, 0x10000, RZ ;  /* 0x000100004e1b7824 */ /* 0x040fe200078e00ff */
[----:B------:R-:W-:Y:S01]  /*20f90*/  PRMT R79, R79, 0x5410, R30 ;  /* 0x000054104f4f7816 */ /* 0x000fe2000000001e */
[C---:B------:R-:W-:Y:S01]  /*20fa0*/  IMAD.U32 R35, R31.reuse, 0x10000, RZ ;  /* 0x000100001f237824 */ /* 0x040fe200078e00ff */
[----:B------:R-:W-:Y:S02]  /*20fb0*/  LOP3.LUT R37, R78, 0xffff0000, RZ, 0xc0, !PT ;  /* 0xffff00004e257812 */ /* 0x000fe400078ec0ff */
        /* <DEDUP_REMOVED lines=14> */
[----:B------:R-:W-:Y:S01]  /*210a0*/  LOP3.LUT R29, R14, 0xffff0000, RZ, 0xc0, !PT ;  /* 0xffff00000e1d7812 */ /* 0x000fe200078ec0ff */
[C---:B------:R-:W-:Y:S01]  /*210b0*/  IMAD.U32 R13, R45.reuse, 0x10000, RZ ;  /* 0x000100002d0d7824 */ /* 0x040fe200078e00ff */
[----:B------:R-:W-:Y:S01]  /*210c0*/  LOP3.LUT R12, R12, 0xffff0000, RZ, 0xc0, !PT ;  /* 0xffff00000c0c7812 */ /* 0x000fe200078ec0ff */
        /* <DEDUP_REMOVED lines=16> */
[----:B------:R-:W-:Y:S02]  /*211d0*/  FMUL.FTZ R8, R34, R31 ;  /* 0x0000001f22087220 */ /* 0x000fe40000410000 */
        /* <DEDUP_REMOVED lines=8> */
[----:B------:R-:W-:Y:S01]  /*21260*/  IMAD.U32 R8, R47, 0x10000, RZ ;  /* 0x000100002f087824 */ /* 0x000fe200078e00ff */
[----:B------:R-:W-:Y:S01]  /*21270*/  F2FP.BF16.PACK_AB R13, R20, R13 ;  /* 0x0000000d140d723e */ /* 0x000fe200000010ff */
[----:B------:R-:W-:-:S02]  /*21280*/  FMUL.FTZ R36, R30, R35 ;  /* 0x000000231e247220 */ /* 0x000fc40000410000 */
[----:B------:R-:W-:Y:S02]  /*21290*/  FMUL.FTZ R34, R30, R21 ;  /* 0x000000151e227220 */ /* 0x000fe40000410000 */
[----:B------:R-:W-:Y:S02]  /*212a0*/  FFMA.FTZ R30, R23, R31, R38 ;  /* 0x0000001f171e7223 */ /* 0x000fe40000010026 */
[----:B------:R-:W-:Y:S02]  /*212b0*/  IMAD.U32 R12, R79, 0x10000, RZ ;  /* 0x000100004f0c7824 */ /* 0x000fe400078e00ff */
[C---:B------:R-:W-:Y:S02]  /*212c0*/  FMUL.FTZ R23, R26.reuse, R8 ;  /* 0x000000081a177220 */ /* 0x040fe40000410000 */
[-C--:B------:R-:W-:Y:S02]  /*212d0*/  FMUL.FTZ R26, R26, R12.reuse ;  /* 0x0000000c1a1a7220 */ /* 0x080fe40000410000 */
[----:B------:R-:W-:Y:S01]  /*212e0*/  FFMA.FTZ R23, R9, R12, -R23 ;  /* 0x0000000c09177223 */ /* 0x000fe20000010817 */
[----:B------:R-:W-:Y:S01]  /*212f0*/  LOP3.LUT R12, R47, 0xffff0000, RZ, 0xc0, !PT ;  /* 0xffff00002f0c7812 */ /* 0x000fe200078ec0ff */
[----:B------:R-:W-:-:S02]  /*21300*/  FFMA.FTZ R21, R22, R21, -R36 ;  /* 0x0000001516157223 */ /* 0x000fc40000010824 */
[----:B------:R-:W-:Y:S01]  /*21310*/  FFMA.FTZ R34, R22, R35, R34 ;  /* 0x0000002316227223 */ /* 0x000fe20000010022 */
[----:B------:R-:W-:Y:S01]  /*21320*/  LOP3.LUT R22, R79, 0xffff0000, RZ, 0xc0, !PT ;  /* 0xffff00004f167812 */ /* 0x000fe200078ec0ff */
[----:B------:R-:W-:Y:S02]  /*21330*/  FMUL.FTZ R36, R29, R76 ;  /* 0x0000004c1d247220 */ /* 0x000fe40000410000 */
[----:B------:R-:W-:Y:S02]  /*21340*/  FFMA.FTZ R26, R9, R8, R26 ;  /* 0x00000008091a7223 */ /* 0x000fe4000001001a */
[----:B------:R-:W-:Y:S02]  /*21350*/  FMUL.FTZ R29, R29, R81 ;  /* 0x000000511d1d7220 */ /* 0x000fe40000410000 */
[C---:B------:R-:W-:Y:S02]  /*21360*/  FMUL.FTZ R9, R15.reuse, R12 ;  /* 0x0000000c0f097220 */ /* 0x040fe40000410000 */
[----:B------:R-:W-:-:S02]  /*21370*/  FMUL.FTZ R8, R15, R22 ;  /* 0x000000160f087220 */ /* 0x000fc40000410000 */
[C---:B------:R-:W-:Y:S02]  /*21380*/  FFMA.FTZ R15, R10.reuse, R76, R29 ;  /* 0x0000004c0a0f7223 */ /* 0x040fe4000001001d */
[----:B------:R-:W-:Y:S02]  /*21390*/  FFMA.FTZ R36, R10, R81, -R36 ;  /* 0x000000510a247223 */ /* 0x000fe40000010824 */
[----:B------:R-:W-:Y:S01]  /*213a0*/  FFMA.FTZ R22, R25, R22, -R9 ;  /* 0x0000001619167223 */ /* 0x000fe20000010809 */
[----:B------:R-:W-:Y:S01]  /*213b0*/  F2FP.BF16.PACK_AB R10, R15, R34 ;  /* 0x000000220f0a723e */ /* 0x000fe200000010ff */
[----:B------:R-:W-:Y:S01]  /*213c0*/  FFMA.FTZ R25, R25, R12, R8 ;  /* 0x0000000c19197223 */ /* 0x000fe20000010008 */
[----:B------:R-:W-:Y:S01]  /*213d0*/  F2FP.BF16.PACK_AB R12, R27, R14 ;  /* 0x0000000e1b0c723e */ /* 0x000fe200000010ff */
[----:B------:R-:W-:Y:S01]  /*213e0*/  IMAD.MOV.U32 R29, RZ, RZ, 0x0 ;  /* 0x00000000ff1d7424 */ /* 0x000fe200078e00ff */
[----:B------:R-:W-:Y:S02]  /*213f0*/  F2FP.BF16.PACK_AB R9, R30, R11 ;  /* 0x0000000b1e09723e */ /* 0x000fe400000010ff */
[----:B------:R-:W-:-:S02]  /*21400*/  F2FP.BF16.PACK_AB R14, R36, R21 ;  /* 0x00000015240e723e */ /* 0x000fc400000010ff */
[----:B------:R-:W-:Y:S02]  /*21410*/  F2FP.BF16.PACK_AB R15, R22, R23 ;  /* 0x00000017160f723e */ /* 0x000fe400000010ff */
[----:B------:R-:W-:Y:S02]  /*21420*/  F2FP.BF16.PACK_AB R8, R45, R24 ;  /* 0x000000182d08723e */ /* 0x000fe400000010ff */
[----:B------:R-:W-:Y:S01]  /*21430*/  F2FP.BF16.PACK_AB R11, R25, R26 ;  /* 0x0000001a190b723e */ /* 0x000fe200000010ff */
[----:B------:R1:W-:Y:S04]  /*21440*/  ST.E.128 [R32.64], R12 ;  /* 0x0000000c20007985 */ /* 0x0003e8000c101d04 */
[----:B------:R1:W-:Y:S01]  /*21450*/  ST.E.128 [R118.64], R8 ;  /* 0x0000000876007985 */ /* 0x0003e2000c101d04 */
[----:B------:R-:W-:Y:S05]  /*21460*/  RET.REL.NODEC R28 `(_ZN7cutlass13device_kernelIN5flash19enable_sm80_to_sm89INS1_16FlashAttnFwdSm80INS1_25CollectiveMainloopFwdSm80ILi8ELi1ELb0EN4cute5tupleIJNS5_1CILi128EEENS7_ILi64EEENS7_ILi192EEEEEELi192ENS_10bfloat16_tEfNS_4arch4Sm80ELb0ELb1ELb0ELb1ELb1ELb1ELb1ELb0EEENS1_21CollectiveEpilogueFwdINS6_IJS8_SA_S9_EEENS6_IJNS7_ILi1EEESI_SI_EEESC_SE_Li256ELb1ELb1ELb0ELb0EEENS1_19SingleTileSchedulerILb1ELb0ELb1ELi128EEEEEEEEEvNT_6ParamsE) ;  /* 0xfffdeb901c007950 */ /* 0x000fea0003c3ffff */
.L_x_2221:
[----:B------:R-:W-:Y:S01]  /*21470*/  IMAD.MOV.U32 R238, RZ, RZ, R20 ;  /* 0x000000ffffee7224 */ /* 0x000fe200078e0014 */
[----:B------:R-:W-:Y:S01]  /*21480*/  MOV R236, 0x1c1f ;  /* 0x00001c1f00ec7802 */ /* 0x000fe20000000f00 */
[----:B------:R-:W-:Y:S01]  /*21490*/  IMAD.MOV.U32 R237, RZ, RZ, RZ ;  /* 0x000000ffffed7224 */ /* 0x000fe200078e00ff */
[----:B------:R-:W-:-:S02]  /*214a0*/  MOV R235, 0xffffffff ;  /* 0xffffffff00eb7802 */ /* 0x000fc40000000f00 */
[----:B------:R-:W-:Y:S02]  /*214b0*/  MOV R234, 0x214d0 ;  /* 0x000214d000ea7802 */ /* 0x000fe40000000f00 */
[----:B------:R-:W-:Y:S05]  /*214c0*/  CALL.REL.NOINC `($__internal_9_$__cuda_sm70_shflsync_idx_p) ;  /* 0x0000072000007944 */ /* 0x000fea0003c00000 */
[----:B--2---:R-:W-:Y:S01]  /*214d0*/  MOV R27, R240 ;  /* 0x000000f0001b7202 */ /* 0x004fe20000000f00 */
[----:B-1----:R-:W-:Y:S05]  /*214e0*/  BRA `(.L_x_2269) ;  /* 0xffff878000007947 */ /* 0x002fea000383ffff */
.L_x_2222:
[----:B------:R-:W-:Y:S01]  /*214f0*/  IMAD.MOV.U32 R238, RZ, RZ, R13 ;  /* 0x000000ffffee7224 */ /* 0x000fe200078e000d */
[----:B------:R-:W-:Y:S01]  /*21500*/  MOV R236, 0x1c1f ;  /* 0x00001c1f00ec7802 */ /* 0x000fe20000000f00 */
[----:B------:R-:W-:Y:S01]  /*21510*/  IMAD.MOV.U32 R237, RZ, RZ, RZ ;  /* 0x000000ffffed7224 */ /* 0x000fe200078e00ff */
[----:B------:R-:W-:Y:S02]  /*21520*/  MOV R235, 0xffffffff ;  /* 0xffffffff00eb7802 */ /* 0x000fe40000000f00 */
[----:B------:R-:W-:Y:S02]  /*21530*/  MOV R234, 0x21550 ;  /* 0x0002155000ea7802 */ /* 0x000fe40000000f00 */
[----:B-12---:R-:W-:Y:S05]  /*21540*/  CALL.REL.NOINC `($__internal_9_$__cuda_sm70_shflsync_idx_p) ;  /* 0x000006a000007944 */ /* 0x006fea0003c00000 */
[----:B-1----:R-:W-:Y:S01]  /*21550*/  IMAD.MOV.U32 R238, RZ, RZ, R11 ;  /* 0x000000ffffee7224 */ /* 0x002fe200078e000b */
[----:B------:R-:W-:Y:S01]  /*21560*/  MOV R237, RZ ;  /* 0x000000ff00ed7202 */ /* 0x000fe20000000f00 */
[----:B------:R-:W-:Y:S01]  /*21570*/  IMAD.MOV.U32 R236, RZ, RZ, 0x1c1f ;  /* 0x00001c1fffec7424 */ /* 0x000fe200078e00ff */
[----:B------:R-:W-:Y:S01]  /*21580*/  MOV R235, 0xffffffff ;  /* 0xffffffff00eb7802 */ /* 0x000fe20000000f00 */
[----:B--2---:R-:W-:Y:S01]  /*21590*/  IMAD.MOV.U32 R26, RZ, RZ, R240 ;  /* 0x000000ffff1a7224 */ /* 0x004fe200078e00f0 */
[----:B------:R-:W-:-:S02]  /*215a0*/  MOV R234, 0x215c0 ;  /* 0x000215c000ea7802 */ /* 0x000fc40000000f00 */
[----:B------:R-:W-:Y:S05]  /*215b0*/  CALL.REL.NOINC `($__internal_9_$__cuda_sm70_shflsync_idx_p) ;  /* 0x0000063000007944 */ /* 0x000fea0003c00000 */
[----:B--2---:R-:W-:Y:S01]  /*215c0*/  IMAD.MOV.U32 R23, RZ, RZ, R240 ;  /* 0x000000ffff177224 */ /* 0x004fe200078e00f0 */
[----:B-1----:R-:W-:Y:S01]  /*215d0*/  MOV R238, R10 ;  /* 0x0000000a00ee7202 */ /* 0x002fe20000000f00 */
[----:B------:R-:W-:Y:S01]  /*215e0*/  IMAD.MOV.U32 R237, RZ, RZ, RZ ;  /* 0x000000ffffed7224 */ /* 0x000fe200078e00ff */
[----:B------:R-:W-:Y:S01]  /*215f0*/  MOV R236, 0x1c1f ;  /* 0x00001c1f00ec7802 */ /* 0x000fe20000000f00 */
[----:B------:R-:W-:Y:S01]  /*21600*/  IMAD.MOV.U32 R235, RZ, RZ, -0x1 ;  /* 0xffffffffffeb7424 */ /* 0x000fe200078e00ff */
[----:B------:R-:W-:-:S02]  /*21610*/  MOV R234, 0x21630 ;  /* 0x0002163000ea7802 */ /* 0x000fc40000000f00 */
[----:B------:R-:W-:Y:S05]  /*21620*/  CALL.REL.NOINC `($__internal_9_$__cuda_sm70_shflsync_idx_p) ;  /* 0x000005c000007944 */ /* 0x000fea0003c00000 */
[----:B-12---:R-:W-:Y:S05]  /*21630*/  BRA `(.L_x_2270) ;  /* 0xffff867000007947 */ /* 0x006fea000383ffff */
.L_x_2225:
[----:B------:R-:W-:Y:S01]  /*21640*/  IMAD.MOV.U32 R238, RZ, RZ, R20 ;  /* 0x000000ffffee7224 */ /* 0x000fe200078e0014 */
[----:B------:R-:W-:Y:S01]  /*21650*/  MOV R236, 0x1c1f ;  /* 0x00001c1f00ec7802 */ /* 0x000fe20000000f00 */
[----:B------:R-:W-:Y:S01]  /*21660*/  IMAD.MOV.U32 R237, RZ, RZ, 0x1 ;  /* 0x00000001ffed7424 */ /* 0x000fe200078e00ff */
[----:B------:R-:W-:-:S02]  /*21670*/  MOV R235, 0xffffffff ;  /* 0xffffffff00eb7802 */ /* 0x000fc40000000f00 */
[----:B------:R-:W-:Y:S02]  /*21680*/  MOV R234, 0x216a0 ;  /* 0x000216a000ea7802 */ /* 0x000fe40000000f00 */
[----:B---34-:R-:W-:Y:S05]  /*21690*/  CALL.REL.NOINC `($__internal_9_$__cuda_sm70_shflsync_idx_p) ;  /* 0x0000055000007944 */ /* 0x018fea0003c00000 */
[----:B--2---:R-:W-:Y:S01]  /*216a0*/  IMAD.MOV.U32 R23, RZ, RZ, R240 ;  /* 0x000000ffff177224 */ /* 0x004fe200078e00f0 */
[----:B-1----:R-:W-:Y:S01]  /*216b0*/  MOV R238, R13 ;  /* 0x0000000d00ee7202 */ /* 0x002fe20000000f00 */
[----:B------:R-:W-:Y:S01]  /*216c0*/  IMAD.MOV.U32 R237, RZ, RZ, 0x1 ;  /* 0x00000001ffed7424 */ /* 0x000fe200078e00ff */
[----:B------:R-:W-:Y:S01]  /*216d0*/  MOV R236, 0x1c1f ;  /* 0x00001c1f00ec7802 */ /* 0x000fe20000000f00 */
[----:B------:R-:W-:Y:S01]  /*216e0*/  IMAD.MOV.U32 R235, RZ, RZ, -0x1 ;  /* 0xffffffffffeb7424 */ /* 0x000fe200078e00ff */
[----:B------:R-:W-:Y:S02]  /*216f0*/  MOV R234, 0x21710 ;  /* 0x0002171000ea7802 */ /* 0x000fe40000000f00 */
[----:B------:R-:W-:Y:S05]  /*21700*/  CALL.REL.NOINC `($__internal_9_$__cuda_sm70_shflsync_idx_p) ;  /* 0x000004e000007944 */ /* 0x000fea0003c00000 */
[----:B-1----:R-:W-:Y:S01]  /*21710*/  IMAD.MOV.U32 R238, RZ, RZ, R11 ;  /* 0x000000ffffee7224 */ /* 0x002fe200078e000b */
[----:B------:R-:W-:Y:S01]  /*21720*/  MOV R237, 0x1 ;  /* 0x0000000100ed7802 */ /* 0x000fe20000000f00 */
[----:B------:R-:W-:Y:S01]  /*21730*/  IMAD.MOV.U32 R236, RZ, RZ, 0x1c1f ;  /* 0x00001c1fffec7424 */ /* 0x000fe200078e00ff */
[----:B------:R-:W-:Y:S01]  /*21740*/  MOV R235, 0xffffffff ;  /* 0xffffffff00eb7802 */ /* 0x000fe20000000f00 */
[----:B--2---:R-:W-:Y:S01]  /*21750*/  IMAD.MOV.U32 R22, RZ, RZ, R240 ;  /* 0x000000ffff167224 */ /* 0x004fe200078e00f0 */
[----:B------:R-:W-:-:S02]  /*21760*/  MOV R234, 0x21780 ;  /* 0x0002178000ea7802 */ /* 0x000fc40000000f00 */
[----:B------:R-:W-:Y:S05]  /*21770*/  CALL.REL.NOINC `($__internal_9_$__cuda_sm70_shflsync_idx_p) ;  /* 0x0000047000007944 */ /* 0x000fea0003c00000 */
        /* <DEDUP_REMOVED lines=8> */
.L_x_2252:
        /* <DEDUP_REMOVED lines=8> */
.L_x_2253:
        /* <DEDUP_REMOVED lines=21> */
.L_x_2256:
[----:B------:R-:W-:Y:S01]  /*219d0*/  IMAD.MOV.U32 R238, RZ, RZ, R24 ;  /* 0x000000ffffee7224 */ /* 0x000fe200078e0018 */
[----:B------:R-:W-:Y:S01]  /*219e0*/  MOV R236, 0x1c1f ;  /* 0x00001c1f00ec7802 */ /* 0x000fe20000000f00 */
[----:B------:R-:W-:Y:S01]  /*219f0*/  IMAD.MOV.U32 R237, RZ, RZ, 0x1 ;  /* 0x00000001ffed7424 */ /* 0x000fe200078e00ff */
[----:B------:R-:W-:-:S02]  /*21a00*/  MOV R235, 0xffffffff ;  /* 0xffffffff00eb7802 */ /* 0x000fc40000000f00 */
[----:B------:R-:W-:Y:S02]  /*21a10*/  MOV R234, 0x21a30 ;  /* 0x00021a3000ea7802 */ /* 0x000fe40000000f00 */
[----:B---3--:R-:W-:Y:S05]  /*21a20*/  CALL.REL.NOINC `($__internal_9_$__cuda_sm70_shflsync_idx_p) ;  /* 0x000001c000007944 */ /* 0x008fea0003c00000 */
        /* <DEDUP_REMOVED lines=10> */
[----:B--2---:R-:W-:Y:S01]  /*21ad0*/  MOV R70, R240 ;  /* 0x000000f000467202 */ /* 0x004fe20000000f00 */
[----:B------:R-:W-:Y:S01]  /*21ae0*/  IMAD.MOV.U32 R235, RZ, RZ, -0x1 ;  /* 0xffffffffffeb7424 */ /* 0x000fe200078e00ff */
[----:B------:R-:W-:-:S02]  /*21af0*/  MOV R71, R241 ;  /* 0x000000f100477202 */ /* 0x000fc40000000f00 */
[----:B------:R-:W-:Y:S02]  /*21b00*/  MOV R234, 0x21b20 ;  /* 0x00021b2000ea7802 */ /* 0x000fe40000000f00 */
[----:B------:R-:W-:Y:S05]  /*21b10*/  CALL.REL.NOINC `($__internal_9_$__cuda_sm70_shflsync_idx_p) ;  /* 0x000000d000007944 */ /* 0x000fea0003c00000 */
        /* <DEDUP_REMOVED lines=8> */
        .weak           $__internal_8_$__cuda_sm70_shflsync_bfly_p
        .type           $__internal_8_$__cuda_sm70_shflsync_bfly_p,@function
        .size           $__internal_8_$__cuda_sm70_shflsync_bfly_p,($__internal_9_$__cuda_sm70_shflsync_idx_p - $__internal_8_$__cuda_sm70_shflsync_bfly_p)
$__internal_8_$__cuda_sm70_shflsync_bfly_p:
[----:B------:R-:W-:Y:S01]  /*21ba0*/  MOV R236, R138 ;  /* 0x0000008a00ec7202 */ /* 0x000fe20000000f00 */
[----:B------:R-:W-:Y:S04]  /*21bb0*/  WARPSYNC R214 ;  /* 0x000000d600007348 */ /* 0x000fe80003800000 */
[----:B------:R-:W-:Y:S01]  /*21bc0*/  MOV R237, 0x0 ;  /* 0x0000000000ed7802 */ /* 0x000fe20000000f00 */
[----:B------:R1:W2:Y:S03]  /*21bd0*/  SHFL.BFLY PT, R154, R135, R154, R215 ;  /* 0x0c00009a879a7389 */ /* 0x0002a600000e00d7 */
[----:B------:R-:W-:Y:S05]  /*21be0*/  RET.REL.NODEC R236 `(_ZN7cutlass13device_kernelIN5flash19enable_sm80_to_sm89INS1_16FlashAttnFwdSm80INS1_25CollectiveMainloopFwdSm80ILi8ELi1ELb0EN4cute5tupleIJNS5_1CILi128EEENS7_ILi64EEENS7_ILi192EEEEEELi192ENS_10bfloat16_tEfNS_4arch4Sm80ELb0ELb1ELb0ELb1ELb1ELb1ELb1ELb0EEENS1_21CollectiveEpilogueFwdINS6_IJS8_SA_S9_EEENS6_IJNS7_ILi1EEESI_SI_EEESC_SE_Li256ELb1ELb1ELb0ELb0EEENS1_19SingleTileSchedulerILb1ELb0ELb1ELi128EEEEEEEEEvNT_6ParamsE) ;  /* 0xfffde410ec007950 */ /* 0x000fea0003c3ffff */
        .weak           $__internal_9_$__cuda_sm70_shflsync_idx_p
        .type           $__internal_9_$__cuda_sm70_shflsync_idx_p,@function
        .size           $__internal_9_$__cuda_sm70_shflsync_idx_p,(.L_x_3427 - $__internal_9_$__cuda_sm70_shflsync_idx_p)
$__internal_9_$__cuda_sm70_shflsync_idx_p:
[----:B------:R-:W-:Y:S01]  /*21bf0*/  MOV R242, R234 ;  /* 0x000000ea00f27202 */ /* 0x000fe20000000f00 */
[----:B------:R-:W-:Y:S04]  /*21c00*/  WARPSYNC R235 ;  /* 0x000000eb00007348 */ /* 0x000fe80003800000 */
[----:B------:R-:W-:Y:S01]  /*21c10*/  MOV R243, 0x0 ;  /* 0x0000000000f37802 */ /* 0x000fe20000000f00 */
[----:B------:R1:W2:Y:S03]  /*21c20*/  SHFL.IDX PT, R240, R238, R237, R236 ;  /* 0x000000edeef07389 */ /* 0x0002a600000e00ec */
[----:B------:R-:W-:Y:S05]  /*21c30*/  RET.REL.NODEC R242 `(_ZN7cutlass13device_kernelIN5flash19enable_sm80_to_sm89INS1_16FlashAttnFwdSm80INS1_25CollectiveMainloopFwdSm80ILi8ELi1ELb0EN4cute5tupleIJNS5_1CILi128EEENS7_ILi64EEENS7_ILi192EEEEEELi192ENS_10bfloat16_tEfNS_4arch4Sm80ELb0ELb1ELb0ELb1ELb1ELb1ELb1ELb0EEENS1_21CollectiveEpilogueFwdINS6_IJS8_SA_S9_EEENS6_IJNS7_ILi1EEESI_SI_EEESC_SE_Li256ELb1ELb1ELb0ELb0EEENS1_19SingleTileSchedulerILb1ELb0ELb1ELi128EEEEEEEEEvNT_6ParamsE) ;  /* 0xfffde3c0f2007950 */ /* 0x000fea0003c3ffff */
.L_x_2275:
        /* <DEDUP_REMOVED lines=12> */
.L_x_3427:


//--------------------- .text._ZN7cutlass13device_kernelIN5flash19enable_sm80_to_sm89INS1_16FlashAttnFwdSm80INS1_25CollectiveMainloopFwdSm80ILi8ELi1ELb0EN4cute5tupleIJNS5_1CILi128EEENS7_ILi64EEENS7_ILi192EEEEEELi192ENS_10bfloat16_tEfNS_4arch4Sm80ELb1ELb0ELb0ELb0ELb1ELb0ELb1ELb0EEENS1_21CollectiveEpilogueFwdINS6_IJS8_SA_S9_EEENS6_IJNS7_ILi1EEESI_SI_EEESC_SE_Li256ELb0ELb1ELb0ELb0EEENS1_30DynamicPersistentTileSchedulerILi256ELi256ELb0ELb1ELb0EEEEEEEEEvNT_6ParamsE --------------------------
	.section	.text._ZN7cutlass13device_kernelIN5flash19enable_sm80_to_sm89INS1_16FlashAttnFwdSm80INS1_25CollectiveMainloopFwdSm80ILi8ELi1ELb0EN4cute5tupleIJNS5_1CILi128EEENS7_ILi64EEENS7_ILi192EEEEEELi192ENS_10bfloat16_tEfNS_4arch4Sm80ELb1ELb0ELb0ELb0ELb1ELb0ELb1ELb0EEENS1_21CollectiveEpilogueFwdINS6_IJS8_SA_S9_EEENS6_IJNS7_ILi1EEESI_SI_EEESC_SE_Li256ELb0ELb1ELb0ELb0EEENS1_30DynamicPersistentTileSchedulerILi256ELi256ELb0ELb1ELb0EEEEEEEEEvNT_6ParamsE,"ax",@progbits
	.sectioninfo	@"SHI_REGISTERS=251"
	.align	128
.text._ZN7cutlass13device_kernelIN5flash19enable_sm80_to_sm89INS1_16FlashAttnFwdSm80INS1_25CollectiveMainloopFwdSm80ILi8ELi1ELb0EN4cute5tupleIJNS5_1CILi128EEENS7_ILi64EEENS7_ILi192EEEEEELi192ENS_10bfloat16_tEfNS_4arch4Sm80ELb1ELb0ELb0ELb0ELb1ELb0ELb1ELb0EEENS1_21CollectiveEpilogueFwdINS6_IJS8_SA_S9_EEENS6_IJNS7_ILi1EEESI_SI_EEESC_SE_Li256ELb0ELb1ELb0ELb0EEENS1_30DynamicPersistentTileSchedulerILi256ELi256ELb0ELb1ELb0EEEEEEEEEvNT_6ParamsE:
        .type           _ZN7cutlass13device_kernelIN5flash19enable_sm80_to_sm89INS1_16FlashAttnFwdSm80INS1_25CollectiveMainloopFwdSm80ILi8ELi1ELb0EN4cute5tupleIJNS5_1CILi128EEENS7_ILi64EEENS7_ILi192EEEEEELi192ENS_10bfloat16_tEfNS_4arch4Sm80ELb1ELb0ELb0ELb0ELb1ELb0ELb1ELb0EEENS1_21CollectiveEpilogueFwdINS6_IJS8_SA_S9_EEENS6_IJNS7_ILi1EEESI_SI_EEESC_SE_Li256ELb0ELb1ELb0ELb0EEENS1_30DynamicPersistentTileSchedulerILi256ELi256ELb0ELb1ELb0EEEEEEEEEvNT_6ParamsE,@function
        .size           _ZN7cutlass13device_kernelIN5flash19enable_sm80_to_sm89INS1_16FlashAttnFwdSm80INS1_25CollectiveMainloopFwdSm80ILi8ELi1ELb0EN4cute5tupleIJNS5_1CILi128EEENS7_ILi64EEENS7_ILi192EEEEEELi192ENS_10bfloat16_tEfNS_4arch4Sm80ELb1ELb0ELb0ELb0ELb1ELb0ELb1ELb0EEENS1_21CollectiveEpilogueFwdINS6_IJS8_SA_S9_EEENS6_IJNS7_ILi1EEESI_SI_EEESC_SE_Li256ELb0ELb1ELb0ELb0EEENS1_30DynamicPersistentTileSchedulerILi256ELi256ELb0ELb1ELb0EEEEEEEEEvNT_6ParamsE,(.L_x_3431 - _ZN7cutlass13device_kernelIN5flash19enable_sm80_to_sm89INS1_16FlashAttnFwdSm80INS1_25CollectiveMainloopFwdSm80ILi8ELi1ELb0EN4cute5tupleIJNS5_1CILi128EEENS7_ILi64EEENS7_ILi192EEEEEELi192ENS_10bfloat16_tEfNS_4arch4Sm80ELb1ELb0ELb0ELb0ELb1ELb0ELb1ELb0EEENS1_21CollectiveEpilogueFwdINS6_IJS8_SA_S9_EEENS6_IJNS7_ILi1EEESI_SI_EEESC_SE_Li256ELb0ELb1ELb0ELb0EEENS1_30DynamicPersistentTileSchedulerILi256ELi256ELb0ELb1ELb0EEEEEEEEEvNT_6ParamsE)
        .other          _ZN7cutlass13device_kernelIN5flash19enable_sm80_to_sm89INS1_16FlashAttnFwdSm80INS1_25CollectiveMainloopFwdSm80ILi8ELi1ELb0EN4cute5tupleIJNS5_1CILi128EEENS7_ILi64EEENS7_ILi192EEEEEELi192ENS_10bfloat16_tEfNS_4arch4Sm80ELb1ELb0ELb0ELb0ELb1ELb0ELb1ELb0EEENS1_21CollectiveEpilogueFwdINS6_IJS8_SA_S9_EEENS6_IJNS7_ILi1EEESI_SI_EEESC_SE_Li256ELb0ELb1ELb0ELb0EEENS1_30DynamicPersistentTileSchedulerILi256ELi256ELb0ELb1ELb0EEEEEEEEEvNT_6ParamsE,@"STO_CUDA_ENTRY STV_DEFAULT"
_ZN7cutlass13device_kernelIN5flash19enable_sm80_to_sm89INS1_16FlashAttnFwdSm80INS1_25CollectiveMainloopFwdSm80ILi8ELi1ELb0EN4cute5tupleIJNS5_1CILi128EEENS7_ILi64EEENS7_ILi192EEEEEELi192ENS_10bfloat16_tEfNS_4arch4Sm80ELb1ELb0ELb0ELb0ELb1ELb0ELb1ELb0EEENS1_21CollectiveEpilogueFwdINS6_IJS8_SA_S9_EEENS6_IJNS7_ILi1EEESI_SI_EEESC_SE_Li256ELb0ELb1ELb0ELb0EEENS1_30DynamicPersistentTileSchedulerILi256ELi256ELb0ELb1ELb0EEEEEEEEEvNT_6ParamsE:
[----:B------:R-:W-:Y:S02]  /*0000*/  MOV R1, c[0x0][0x28] ;  /* 0x00000a0000017a02 */ /* 0x000fe40000000f00 */
[----:B------:R-:W1:Y:S04]  /*0010*/  S2R R194, SR_TID.X ;  /* 0x0000000000c27919 */ /* 0x000e680000002100 */
[----:B------:R-:W2:Y:S01]  /*0020*/  S2R R207, SR_CTAID.X ;  /* 0x0000000000cf7919 */ /* 0x000ea20000002500 */
[----:B-1----:R-:W-:-:S05]  /*0030*/  SHF.R.U32.HI R2, RZ, 0x5, R194 ;  /* 0x00000005ff027819 */ /* 0x002fca00000116c2 */
[----:B------:R-:W1:Y:S04]  /*0040*/  SHFL.IDX PT, R0, R2, RZ, 0x1f ;  /* 0x00001fff02007589 */ /* 0x000e6800000e0000 */
[----:B------:R3:W4:Y:S01]  /*0050*/  SHFL.IDX PT, R209, R2, RZ, 0x1f ;  /* 0x00001fff02d17589 */ /* 0x00072200000e0000 */
[----:B-1----:R-:W-:-:S13]  /*0060*/  ISETP.GE.AND P0, PT, R0, 0x1, PT ;  /* 0x000000010000780c */ /* 0x002fda0003f06270 */
[----:B------:R-:W-:Y:S06]  /*0070*/  @P0 BAR.ARV 0x4, 0x100 ;  /* 0x0104000000000b1d */ /* 0x000fec0000002000 */
[----:B--2---:R-:W-:-:S13]  /*0080*/  ISETP.GE.AND P0, PT, R207, c[0x0][0x538], PT ;  /* 0x00014e00cf007a0c */ /* 0x004fda0003f06270 */
[----:B------:R-:W-:Y:S05]  /*0090*/  @P0 EXIT ;  /* 0x000000000000094d */ /* 0x000fea0003800000 */
[----:B---34-:R-:W-:Y:S01]  /*00a0*/  SHF.R.S32.HI R3, RZ, 0x1f, R194 ;  /* 0x0000001fff037819 */ /* 0x018fe200000114c2 */
[----:B------:R-:W-:Y:S01]  /*00b0*/  IMAD.MOV.U32 R181, RZ, RZ, 0x20 ;  /* 0x00000020ffb57424 */ /* 0x000fe200078e00ff */
[----:B------:R-:W-:Y:S02]  /*00c0*/  ULDC.64 UR6, c[0x0][0x118] ;  /* 0x0000460000067ab9 */ /* 0x000fe40000000a00 */
[CC--:B------:R-:W-:Y:S02]  /*00d0*/  LEA.HI R13, R3.reuse, R194.reuse, RZ, 0x4 ;  /* 0x000000c2030d7211 */ /* 0x0c0fe400078f20ff */
[----:B------:R-:W-:Y:S02]  /*00e0*/  LEA.HI R11, R3, R194, RZ, 0x2 ;  /* 0x000000c2030b7211 */ /* 0x000fe400078f10ff */
[----:B------:R-:W-:Y:S02]  /*00f0*/  SHF.R.S32.HI R0, RZ, 0x4, R13 ;  /* 0x00000004ff007819 */ /* 0x000fe4000001140d */
[----:B------:R-:W-:-:S02]  /*0100*/  SHF.R.S32.HI R5, RZ, 0x2, R11 ;  /* 0x00000002ff057819 */ /* 0x000fc4000001140b */
[C---:B------:R-:W-:Y:S02]  /*0110*/  LEA.HI R7, R13.reuse, R0, RZ, 0x1 ;  /* 0x000000000d077211 */ /* 0x040fe400078f08ff */
[----:B------:R-:W-:Y:S02]  /*0120*/  LOP3.LUT R13, R13, 0xfffffff0, RZ, 0xc0, !PT ;  /* 0xfffffff00d0d7812 */ /* 0x000fe400078ec0ff */
[----:B------:R-:W-:Y:S02]  /*0130*/  LOP3.LUT R7, R7, 0xfffffffe, RZ, 0xc0, !PT ;  /* 0xfffffffe07077812 */ /* 0x000fe400078ec0ff */
[CC--:B------:R-:W-:Y:S01]  /*0140*/  LEA.HI R9, R3.reuse, R194.reuse, RZ, 0x3 ;  /* 0x000000c203097211 */ /* 0x0c0fe200078f18ff */
[----:B------:R-:W-:Y:S01]  /*0150*/  IMAD.IADD R13, R194, 0x1, -R13 ;  /* 0x00000001c20d7824 */ /* 0x000fe200078e0a0d */
[----:B------:R-:W-:Y:S01]  /*0160*/  LEA.HI R6, R3, R194, RZ, 0x5 ;  /* 0x000000c203067211 */ /* 0x000fe200078f28ff */
[----:B------:R-:W-:Y:S01]  /*0170*/  IMAD.IADD R7, R0, 0x1, -R7 ;  /* 0x0000000100077824 */ /* 0x000fe200078e0a07 */
[----:B------:R-:W-:-:S02]  /*0180*/  SHF.R.S32.HI R0, RZ, 0x1f, R11 ;  /* 0x0000001fff007819 */ /* 0x000fc4000001140b */
[----:B------:R-:W-:Y:S02]  /*0190*/  LOP3.LUT R205, R9, 0xfffffff8, RZ, 0xc0, !PT ;  /* 0xfffffff809cd7812 */ /* 0x000fe400078ec0ff */
[----:B------:R-:W-:Y:S02]  /*01a0*/  LEA.HI R0, R0, R5, RZ, 0x3 ;  /* 0x0000000500007211 */ /* 0x000fe400078f18ff */
[----:B------:R-:W-:Y:S01]  /*01b0*/  SHF.R.S32.HI R2, RZ, 0x1f, R13 ;  /* 0x0000001fff027819 */ /* 0x000fe2000001140d */
[----:B------:R-:W-:Y:S01]  /*01c0*/  IMAD.IADD R205, R194, 0x1, -R205 ;  /* 0x00000001c2cd7824 */ /* 0x000fe200078e0acd */
[----:B------:R-:W-:Y:S02]  /*01d0*/  LOP3.LUT R0, R0, 0xfffffff8, RZ, 0xc0, !PT ;  /* 0xfffffff800007812 */ /* 0x000fe400078ec0ff */
[----:B------:R-:W-:Y:S01]  /*01e0*/  LOP3.LUT R11, R11, 0xfffffffc, RZ, 0xc0, !PT ;  /* 0xfffffffc0b0b7812 */ /* 0x000fe200078ec0ff */
[----:B------:R-:W-:Y:S01]  /*01f0*/  IMAD.SHL.U32 R186, R205, 0x40, RZ ;  /* 0x00000040cdba7824 */ /* 0x000fe200078e00ff */
[----:B------:R-:W-:Y:S01]  /*0200*/  SHF.R.S32.HI R208, RZ, 0x3, R9 ;  /* 0x00000003ffd07819 */ /* 0x000fe20000011409 */
[----:B------:R-:W-:Y:S01]  /*0210*/  IMAD.IADD R0, R5, 0x1, -R0 ;  /* 0x0000000105007824 */ /* 0x000fe200078e0a00 */
[----:B------:R-:W-:Y:S01]  /*0220*/  LEA.HI R5, R2, R13, RZ, 0x3 ;  /* 0x0000000d02057211 */ /* 0x000fe200078f18ff */
[----:B------:R-:W-:Y:S01]  /*0230*/  IMAD.IADD R204, R194, 0x1, -R11 ;  /* 0x00000001c2cc7824 */ /* 0x000fe200078e0a0b */
[----:B------:R-:W-:Y:S01]  /*0240*/  LOP3.LUT R186, R186, 0x1c0, RZ, 0xc0, !PT ;  /* 0x000001c0baba7812 */ /* 0x000fe200078ec0ff */
[----:B------:R-:W-:Y:S01]  /*0250*/  IMAD.SHL.U32 R15, R208, 0x40, RZ ;  /* 0x00000040d00f7824 */ /* 0x000fe200078e00ff */
[C---:B------:R-:W-:Y:S01]  /*0260*/  LOP3.LUT R4, R5.reuse, 0xfffffff8, RZ, 0xc0, !PT ;  /* 0xfffffff805047812 */ /* 0x040fe200078ec0ff */
[----:B------:R-:W-:Y:S01]  /*0270*/  IMAD.SHL.U32 R5, R5, 0x40, RZ ;  /* 0x0000004005057824 */ /* 0x000fe200078e00ff */
[----:B------:R-:W-:Y:S01]  /*0280*/  LOP3.LUT R2, R0, 0x1, RZ, 0xc0, !PT ;  /* 0x0000000100027812 */ /* 0x000fe200078ec0ff */
[----:B------:R-:W-:Y:S01]  /*0290*/  IMAD.SHL.U32 R206, R205, 0x8, RZ ;  /* 0x00000008cdce7824 */ /* 0x000fe200078e00ff */
[----:B------:R-:W-:Y:S01]  /*02a0*/  LOP3.LUT R201, R6, 0xffffffe0, RZ, 0xc0, !PT ;  /* 0xffffffe006c97812 */ /* 0x000fe200078ec0ff */
[----:B------:R-:W-:Y:S01]  /*02b0*/  IMAD.IADD R4, R13, 0x1, -R4 ;  /* 0x000000010d047824 */ /* 0x000fe200078e0a04 */
[----:B------:R-:W-:Y:S01]  /*02c0*/  SHF.R.S32.HI R187, RZ, 0x5, R6 ;  /* 0x00000005ffbb7819 */ /* 0x000fe20000011406 */
[----:B------:R-:W-:Y:S01]  /*02d0*/  IMAD R203, R205, 0x20, R208 ;  /* 0x00000020cdcb7824 */ /* 0x000fe200078e02d0 */
[----:B------:R-:W-:Y:S01]  /*02e0*/  LOP3.LUT R9, R186, 0x8, R9, 0xf8, !PT ;  /* 0x00000008ba097812 */ /* 0x000fe200078ef809 */
[----:B------:R-:W-:Y:S01]  /*02f0*/  IMAD.SHL.U32 R182, R4, 0x40, RZ ;  /* 0x0000004004b67824 */ /* 0x000fe200078e00ff */
[----:B------:R-:W-:Y:S01]  /*0300*/  SHF.R.S32.HI R6, RZ, 0x1f, R6 ;  /* 0x0000001fff067819 */ /* 0x000fe20000011406 */
[----:B------:R-:W-:Y:S01]  /*0310*/  IMAD.IADD R201, R194, 0x1, -R201 ;  /* 0x00000001c2c97824 */ /* 0x000fe200078e0ac9 */
[----:B------:R-:W-:-:S02]  /*0320*/  SHF.R.U32.HI R186, RZ, 0x3, R186 ;  /* 0x00000003ffba7819 */ /* 0x000fc400000116ba */
[----:B------:R-:W-:Y:S02]  /*0330*/  ISETP.NE.U32.AND P0, PT, R2, 0x1, PT ;  /* 0x000000010200780c */ /* 0x000fe40003f05070 */
[----:B------:R-:W-:Y:S02]  /*0340*/  LEA.HI R6, R6, R187, RZ, 0x3 ;  /* 0x000000bb06067211 */ /* 0x000fe400078f18ff */
[----:B------:R-:W-:Y:S01]  /*0350*/  LOP3.LUT R186, R9, R186, RZ, 0x3c, !PT ;  /* 0x000000ba09ba7212 */ /* 0x000fe200078e3cff */
[C---:B------:R-:W-:Y:S01]  /*0360*/  IMAD.SHL.U32 R9, R7.reuse, 0x8, RZ ;  /* 0x0000000807097824 */ /* 0x040fe200078e00ff */
[----:B------:R-:W-:Y:S02]  /*0370*/  LOP3.LUT R182, R182, 0x1c0, RZ, 0xc0, !PT ;  /* 0x000001c0b6b67812 */ /* 0x000fe400078ec0ff */
[C---:B------:R-:W-:Y:S01]  /*0380*/  R2P PR, R0.reuse, 0x6 ;  /* 0x0000000600007804 */ /* 0x040fe20000000000 */
[----:B------:R-:W-:Y:S01]  /*0390*/  IMAD.SHL.U32 R0, R0, 0x40, RZ ;  /* 0x0000004000007824 */ /* 0x000fe200078e00ff */
[----:B------:R-:W-:Y:S01]  /*03a0*/  LOP3.LUT R6, R6, 0xffffff8, RZ, 0xc0, !PT ;  /* 0x0ffffff806067812 */ /* 0x000fe200078ec0ff */
[----:B------:R-:W-:Y:S01]  /*03b0*/  IMAD R186, R7, 0x200, R186 ;  /* 0x0000020007ba7824 */ /* 0x000fe200078e02ba */
[----:B------:R-:W-:-:S02]  /*03c0*/  LEA.HI R199, R204, R204, RZ, 0x1 ;  /* 0x000000ccccc77211 */ /* 0x000fc400078f08ff */
[----:B------:R-:W-:Y:S01]  /*03d0*/  LOP3.LUT R9, R182, 0x8, R9, 0xf8, !PT ;  /* 0x00000008b6097812 */ /* 0x000fe200078ef809 */
[C---:B------:R-:W-:Y:S01]  /*03e0*/  IMAD.IADD R11, R187.reuse, 0x1, -R6 ;  /* 0x00000001bb0b7824 */ /* 0x040fe200078e0a06 */
[----:B------:R-:W-:Y:S01]  /*03f0*/  SHF.R.U32.HI R182, RZ, 0x3, R182 ;  /* 0x00000003ffb67819 */ /* 0x000fe200000116b6 */
[----:B------:R-:W-:Y:S01]  /*0400*/  IMAD.SHL.U32 R187, R187, 0x400, RZ ;  /* 0x00000400bbbb7824 */ /* 0x000fe200078e00ff */
[----:B------:R-:W-:Y:S02]  /*0410*/  LOP3.LUT R199, R199, 0x1ffffffe, RZ, 0xc0, !PT ;  /* 0x1ffffffec7c77812 */ /* 0x000fe400078ec0ff */
[----:B------:R-:W-:Y:S02]  /*0420*/  LOP3.LUT R0, R0, 0x1c0, RZ, 0xc0, !PT ;  /* 0x000001c000007812 */ /* 0x000fe400078ec0ff */
[----:B------:R-:W-:Y:S01]  /*0430*/  LOP3.LUT R182, R9, R182, RZ, 0x3c, !PT ;  /* 0x000000b609b67212 */ /* 0x000fe200078e3cff */
[----:B------:R-:W-:Y:S01]  /*0440*/  IMAD.IADD R199, R204, 0x1, -R199 ;  /* 0x00000001ccc77824 */ /* 0x000fe200078e0ac7 */
[----:B------:R-:W-:Y:S01]  /*0450*/  LEA.HI R9, R0, R0, RZ, 0x1d ;  /* 0x0000000000097211 */ /* 0x000fe200078fe8ff */
[----:B------:R-:W-:Y:S01]  /*0460*/  IMAD R204, R204, 0x2, R187 ;  /* 0x00000002cccc7824 */ /* 0x000fe200078e02bb */
[----:B------:R-:W-:Y:S01]  /*0470*/  LOP3.LUT R15, R15, 0x1c0, RZ, 0xc0, !PT ;  /* 0x000001c00f0f7812 */ /* 0x000fe200078ec0ff */
[----:B------:R-:W-:Y:S01]  /*0480*/  IMAD.MOV.U32 R0, RZ, RZ, 0x40 ;  /* 0x00000040ff007424 */ /* 0x000fe200078e00ff */
[----:B------:R-:W-:Y:S01]  /*0490*/  SHF.R.S32.HI R2, RZ, 0x1f, R201 ;  /* 0x0000001fff027819 */ /* 0x000fe200000114c9 */
[----:B------:R-:W-:Y:S01]  /*04a0*/  IMAD.IADD R204, R204, 0x1, R9 ;  /* 0x00000001cccc7824 */ /* 0x000fe200078e0209 */
[----:B------:R-:W-:-:S02]  /*04b0*/  LOP3.LUT R5, R5, 0xfffffe00, RZ, 0xc0, !PT ;  /* 0xfffffe0005057812 */ /* 0x000fc400078ec0ff */
[----:B------:R-:W-:Y:S02]  /*04c0*/  LEA.HI R13, R3, R194, RZ, 0x6 ;  /* 0x000000c2030d7211 */ /* 0x000fe400078f30ff */
[----:B------:R-:W-:Y:S02]  /*04d0*/  SHF.R.U32.HI R198, RZ, 0x3, R15 ;  /* 0x00000003ffc67819 */ /* 0x000fe4000001160f */
[----:B------:R-:W-:Y:S01]  /*04e0*/  LEA.HI R2, R2, R201, RZ, 0x2 ;  /* 0x000000c902027211 */ /* 0x000fe200078f10ff */
[----:B------:R-:W-:Y:S01]  /*04f0*/  IMAD.SHL.U32 R13, R13, 0x8, RZ ;  /* 0x000000080d0d7824 */ /* 0x000fe200078e00ff */
[----:B------:R-:W-:Y:S02]  /*0500*/  LOP3.LUT P4, RZ, R4, 0x2, RZ, 0xc0, !PT ;  /* 0x0000000204ff7812 */ /* 0x000fe4000788c0ff */
[----:B------:R-:W-:Y:S02]  /*0510*/  IADD3 R187, R182, R5, R187 ;  /* 0x00000005b6bb7210 */ /* 0x000fe40007ffe0bb */
[----:B------:R-:W-:-:S02]  /*0520*/  LEA R204, R204, 0x80, 0x1 ;  /* 0x00000080cccc7811 */ /* 0x000fc400078e08ff */
[----:B------:R-:W-:Y:S02]  /*0530*/  LOP3.LUT R15, R15, 0x38, R206, 0xf8, !PT ;  /* 0x000000380f0f7812 */ /* 0x000fe400078ef8ce */
[----:B------:R-:W-:Y:S02]  /*0540*/  LOP3.LUT R182, R182, R5, RZ, 0xfc, !PT ;  /* 0x00000005b6b67212 */ /* 0x000fe400078efcff */
[C---:B------:R-:W-:Y:S02]  /*0550*/  SEL R215, R181.reuse, 0xffffffe0, !P1 ;  /* 0xffffffe0b5d77807 */ /* 0x040fe40004800000 */
[----:B------:R-:W-:Y:S02]  /*0560*/  SHF.R.S32.HI R200, RZ, 0x2, R2 ;  /* 0x00000002ffc87819 */ /* 0x000fe40000011402 */
[----:B------:R-:W-:Y:S01]  /*0570*/  SEL R181, R181, 0xffffffe0, !P4 ;  /* 0xffffffe0b5b57807 */ /* 0x000fe20006000000 */
[C---:B------:R-:W-:Y:S01]  /*0580*/  IMAD.IADD R212, R204.reuse, 0x1, R215 ;  /* 0x00000001ccd47824 */ /* 0x040fe200078e02d7 */
[----:B------:R-:W-:Y:S01]  /*0590*/  IADD3 R213, R204, -0x10, RZ ;  /* 0xfffffff0ccd57810 */ /* 0x000fe20007ffe0ff */
[----:B------:R-:W-:Y:S01]  /*05a0*/  IMAD R200, R11, 0x10, R200 ;  /* 0x000000100bc87824 */ /* 0x000fe200078e02c8 */
[----:B------:R-:W-:-:S02]  /*05b0*/  LEA R187, R187, 0xc100, 0x1 ;  /* 0x0000c100bbbb7811 */ /* 0x000fc400078e08ff */
[----:B------:R-:W-:Y:S01]  /*05c0*/  LOP3.LUT R198, R15, R198, RZ, 0x3c, !PT ;  /* 0x000000c60fc67212 */ /* 0x000fe200078e3cff */
[----:B------:R-:W-:Y:S01]  /*05d0*/  IMAD R199, R199, 0x8, R200 ;  /* 0x00000008c7c77824 */ /* 0x000fe200078e02c8 */
[----:B------:R-:W-:Y:S01]  /*05e0*/  LOP3.LUT P3, RZ, R4, 0x4, RZ, 0xc0, !PT ;  /* 0x0000000404ff7812 */ /* 0x000fe2000786c0ff */
[----:B------:R-:W-:Y:S01]  /*05f0*/  IMAD.IADD R185, R187, 0x1, R181 ;  /* 0x00000001bbb97824 */ /* 0x000fe200078e02b5 */
[----:B------:R-:W-:Y:S02]  /*0600*/  LOP3.LUT R2, R2, 0x7ffffffc, RZ, 0xc0, !PT ;  /* 0x7ffffffc02027812 */ /* 0x000fe400078ec0ff */
[----:B------:R-:W-:Y:S02]  /*0610*/  @P0 IADD3 R213, R204, 0x10, RZ ;  /* 0x00000010ccd50810 */ /* 0x000fe40007ffe0ff */
[----:B------:R-:W-:Y:S01]  /*0620*/  LEA R182, R182, 0x100, 0x1 ;  /* 0x00000100b6b67811 */ /* 0x000fe200078e08ff */
[----:B------:R-:W-:Y:S01]  /*0630*/  IMAD.IADD R195, R201, 0x1, -R2 ;  /* 0x00000001c9c37824 */ /* 0x000fe200078e0a02 */
[----:B------:R-:W-:Y:S01]  /*0640*/  SEL R216, R0, 0xffffffc0, !P2 ;  /* 0xffffffc000d87807 */ /* 0x000fe20005000000 */
[----:B------:R-:W-:Y:S01]  /*0650*/  IMAD.IADD R215, R215, 0x1, R213 ;  /* 0x00000001d7d77824 */ /* 0x000fe200078e02d5 */
[----:B------:R-:W-:Y:S01]  /*0660*/  LOP3.LUT R198, R198, 0x7ffffe00, R13, 0xf8, !PT ;  /* 0x7ffffe00c6c67812 */ /* 0x000fe200078ef80d */
[----:B------:R-:W-:Y:S01]  /*0670*/  IMAD.IADD R181, R181, 0x1, R182 ;  /* 0x00000001b5b57824 */ /* 0x000fe200078e02b6 */
[----:B------:R-:W-:Y:S01]  /*0680*/  SEL R0, R0, 0xffffffc0, !P3 ;  /* 0xffffffc000007807 */ /* 0x000fe20005800000 */
[--C-:B------:R-:W-:Y:S01]  /*0690*/  IMAD.IADD R211, R204, 0x1, R216.reuse ;  /* 0x00000001ccd37824 */ /* 0x100fe200078e02d8 */
[----:B------:R-:W-:Y:S01]  /*06a0*/  LEA.HI R202, R3, R194, RZ, 0x7 ;  /* 0x000000c203ca7211 */ /* 0x000fe200078f38ff */
[----:B------:R-:W-:Y:S01]  /*06b0*/  IMAD.IADD R210, R212, 0x1, R216 ;  /* 0x00000001d4d27824 */ /* 0x000fe200078e02d8 */
[----:B------:R-:W-:Y:S01]  /*06c0*/  IADD3 R197, R206, 0x40, RZ ;  /* 0x00000040cec57810 */ /* 0x000fe20007ffe0ff */
[----:B------:R-:W-:Y:S01]  /*06d0*/  IMAD.IADD R214, R216, 0x1, R213 ;  /* 0x00000001d8d67824 */ /* 0x000fe200078e02d5 */
[----:B------:R-:W-:Y:S01]  /*06e0*/  IADD3 R196, R206, 0x80, RZ ;  /* 0x00000080cec47810 */ /* 0x000fe20007ffe0ff */
[----:B------:R-:W-:Y:S01]  /*06f0*/  IMAD.SHL.U32 R198, R198, 0x2, RZ ;  /* 0x00000002c6c67824 */ /* 0x000fe200078e00ff */
[----:B------:R-:W-:Y:S01]  /*0700*/  SHF.R.S32.HI R202, RZ, 0x7, R202 ;  /* 0x00000007ffca7819 */ /* 0x000fe200000114ca */
[----:B------:R-:W-:Y:S01]  /*0710*/  IMAD.SHL.U32 R195, R195, 0x2, RZ ;  /* 0x00000002c3c37824 */ /* 0x000fe200078e00ff */
[----:B------:R-:W-:Y:S01]  /*0720*/  SHF.R.S32.HI R193, RZ, 0x1f, R206 ;  /* 0x0000001fffc17819 */ /* 0x000fe200000114ce */
[----:B------:R-:W-:Y:S01]  /*0730*/  IMAD.IADD R216, R215, 0x1, R216 ;  /* 0x00000001d7d87824 */ /* 0x000fe200078e02d8 */
[----:B------:R-:W-:Y:S01]  /*0740*/  SHF.R.S32.HI R192, RZ, 0x1f, R197 ;  /* 0x0000001fffc07819 */ /* 0x000fe200000114c5 */
[----:B------:R-:W-:Y:S01]  /*0750*/  IMAD.IADD R184, R187, 0x1, R0 ;  /* 0x00000001bbb87824 */ /* 0x000fe200078e0200 */
[----:B------:R-:W-:Y:S01]  /*0760*/  SHF.R.S32.HI R191, RZ, 0x1f, R196 ;  /* 0x0000001fffbf7819 */ /* 0x000fe200000114c4 */
[----:B------:R-:W-:Y:S01]  /*0770*/  IMAD.IADD R180, R0, 0x1, R182 ;  /* 0x0000000100b47824 */ /* 0x000fe200078e02b6 */
[----:B------:R-:W-:Y:S01]  /*0780*/  LEA R186, R186, 0x6100, 0x1 ;  /* 0x00006100baba7811 */ /* 0x000fe200078e08ff */
[----:B------:R-:W-:-:S02]  /*0790*/  IMAD.IADD R183, R185, 0x1, R0 ;  /* 0x00000001b9b77824 */ /* 0x000fc400078e0200 */
[----:B------:R-:W-:Y:S02]  /*07a0*/  IMAD.IADD R179, R0, 0x1, R181 ;  /* 0x0000000100b37824 */ /* 0x000fe400078e02b5 */
.L_x_2349:
[----:B------:R-:W-:Y:S01]  /*07b0*/  IMAD.MOV.U32 R0, RZ, RZ, c[0x0][0x560] ;  /* 0x00015800ff007624 */ /* 0x000fe200078e00ff */
[----:B------:R-:W-:Y:S01]  /*07c0*/  MOV R4, R207 ;  /* 0x000000cf00047202 */ /* 0x000fe20000000f00 */
[----:B------:R-:W-:Y:S01]  /*07d0*/  YIELD ;  /* 0x0000000000007946 */ /* 0x000fe20003800000 */
[----:B------:R-:W-:Y:S02]  /*07e0*/  BSSY B0, `(.L_x_2276) ;  /* 0x0000015000007945 */ /* 0x000fe40003800000 */
[----:B------:R-:W-:-:S13]  /*07f0*/  ISETP.NE.AND P0, PT, R0, 0x1, PT ;  /* 0x000000010000780c */ /* 0x000fda0003f05270 */
[----:B------:R-:W-:-:S05]  /*0800*/  @P0 IMAD.HI.U32 R0, R207, c[0x0][0x564], RZ ;  /* 0x00015900cf000a27 */ /* 0x000fca00078e00ff */
[----:B------:R-:W-:-:S04]  /*0810*/  @P0 SHF.R.U32.HI R4, RZ, c[0x0][0x568], R0 ;  /* 0x00015a00ff040a19 */ /* 0x000fc80000011600 */
[----:B------:R-:W-:Y:S01]  /*0820*/  ISETP.GE.AND P0, PT, R4, c[0x0][0x578], PT ;  /* 0x00015e0004007a0c */ /* 0x000fe20003f06270 */
[----:B------:R-:W-:-:S04]  /*0830*/  IMAD.MOV R0, RZ, RZ, -R4 ;  /* 0x000000ffff007224 */ /* 0x000fc800078e0a04 */
[----:B------:R-:W-:-:S08]  /*0840*/  IMAD R0, R0, c[0x0][0x560], R207 ;  /* 0x0001580000007a24 */ /* 0x000fd000078e02cf */
[----:B------:R-:W-:Y:S05]  /*0850*/  @!P0 BRA `(.L_x_2277) ;  /* 0x0000007000008947 */ /* 0x000fea0003800000 */
[----:B------:R-:W-:Y:S02]  /*0860*/  MOV R2, c[0x0][0x56c] ;  /* 0x00015b0000027a02 */ /* 0x000fe40000000f00 */
[----:B------:R-:W-:Y:S02]  /*0870*/  MOV R3, R0 ;  /* 0x0000000000037202 */ /* 0x000fe40000000f00 */
[----:B------:R-:W-:-:S13]  /*0880*/  ISETP.NE.AND P0, PT, R2, 0x1, PT ;  /* 0x000000010200780c */ /* 0x000fda0003f05270 */
[----:B------:R-:W-:-:S05]  /*0890*/  @P0 IMAD.HI.U32 R2, R0, c[0x0][0x570], RZ ;  /* 0x00015c0000020a27 */ /* 0x000fca00078e00ff */
[----:B------:R-:W-:-:S05]  /*08a0*/  @P0 SHF.R.U32.HI R3, RZ, c[0x0][0x574], R2 ;  /* 0x00015d00ff030a19 */ /* 0x000fca0000011602 */
[----:B------:R-:W-:Y:S01]  /*08b0*/  IMAD R5, R3, c[0x0][0x56c], RZ ;  /* 0x00015b0003057a24 */ /* 0x000fe200078e02ff */
[----:B------:R-:W-:Y:S05]  /*08c0*/  BRA `(.L_x_2278) ;  /* 0x0000006000007947 */ /* 0x000fea0003800000 */
.L_x_2277:
[----:B------:R-:W-:Y:S02]  /*08d0*/  MOV R2, c[0x0][0x554] ;  /* 0x0001550000027a02 */ /* 0x000fe40000000f00 */
[----:B------:R-:W-:Y:S02]  /*08e0*/  MOV R3, R0 ;  /* 0x0000000000037202 */ /* 0x000fe40000000f00 */
[----:B------:R-:W-:-:S13]  /*08f0*/  ISETP.NE.AND P0, PT, R2, 0x1, PT ;  /* 0x000000010200780c */ /* 0x000fda0003f05270 */
[----:B------:R-:W-:-:S05]  /*0900*/  @P0 IMAD.HI.U32 R2, R0, c[0x0][0x558], RZ ;  /* 0x0001560000020a27 */ /* 0x000fca00078e00ff */
[----:B------:R-:W-:-:S05]  /*0910*/  @P0 SHF.R.U32.HI R3, RZ, c[0x0][0x55c], R2 ;  /* 0x00015700ff030a19 */ /* 0x000fca0000011602 */
[----:B------:R-:W-:Y:S02]  /*0920*/  IMAD R5, R3, c[0x0][0x554], RZ ;  /* 0x0001550003057a24 */ /* 0x000fe400078e02ff */
.L_x_2278:
[----:B------:R-:W-:Y:S05]  /*0930*/  BSYNC B0 ;  /* 0x0000000000007941 */ /* 0x000fea0003800000 */
.L_x_2276:
[----:B------:R-:W-:Y:S01]  /*0940*/  IMAD.MOV.U32 R2, RZ, RZ, c[0x0][0x548] ;  /* 0x00015200ff027624 */ /* 0x000fe200078e00ff */
[----:B------:R-:W-:Y:S01]  /*0950*/  ISETP.NE.U32.AND P0, PT, RZ, c[0x0][0x370], PT ;  /* 0x0000dc00ff007a0c */ /* 0x000fe20003f05070 */
[----:B------:R-:W-:Y:S02]  /*0960*/  IMAD.IADD R5, R0, 0x1, -R5 ;  /* 0x0000000100057824 */ /* 0x000fe400078e0a05 */
[----:B------:R-:W-:Y:S01]  /*0970*/  IMAD.MOV.U32 R225, RZ, RZ, RZ ;  /* 0x000000ffffe17224 */ /* 0x000fe200078e00ff */
[----:B------:R-:W-:Y:S01]  /*0980*/  ISETP.NE.AND P1, PT, R2, 0x1, PT ;  /* 0x000000010200780c */ /* 0x000fe20003f25270 */
[----:B------:R-:W-:Y:S01]  /*0990*/  IMAD R0, R4, c[0x0][0x554], R5 ;  /* 0x0001550004007a24 */ /* 0x000fe200078e0205 */
[----:B------:R-:W-:Y:S02]  /*09a0*/  LOP3.LUT R3, R3, 0x1ffffff, RZ, 0x3c, !PT ;  /* 0x01ffffff03037812 */ /* 0x000fe400078e3cff */
[----:B------:R-:W-:Y:S01]  /*09b0*/  ISETP.NE.AND.EX P0, PT, RZ, c[0x0][0x374], PT, P0 ;  /* 0x0000dd00ff007a0c */ /* 0x000fe20003f05300 */
[----:B------:R-:W-:-:S08]  /*09c0*/  IMAD.MOV.U32 R226, RZ, RZ, R0 ;  /* 0x000000ffffe27224 */ /* 0x000fd000078e0000 */
[----:B------:R-:W-:Y:S01]  /*09d0*/  @P1 IMAD.HI.U32 R2, R0, c[0x0][0x54c], RZ ;  /* 0x0001530000021a27 */ /* 0x000fe200078e00ff */
[----:B------:R-:W-:Y:S02]  /*09e0*/  IADD3 R3, R3, c[0x0][0x53c], RZ ;  /* 0x00014f0003037a10 */ /* 0x000fe40007ffe0ff */
[----:B------:R-:W-:Y:S01]  /*09f0*/  MOV R4, 0x40 ;  /* 0x0000004000047802 */ /* 0x000fe20000000f00 */
[----:B------:R-:W-:Y:S01]  /*0a00*/  @P0 IMAD.MOV.U32 R5, RZ, RZ, 0x4 ;  /* 0x00000004ff050424 */ /* 0x000fe200078e00ff */
[----:B------:R-:W-:Y:S01]  /*0a10*/  @P1 SHF.R.U32.HI R226, RZ, c[0x0][0x550], R2 ;  /* 0x00015400ffe21a19 */ /* 0x000fe20000011602 */
[----:B------:R-:W-:Y:S02]  /*0a20*/  IMAD.MOV.U32 R2, RZ, RZ, c[0x0][0x2c4] ;  /* 0x0000b100ff027624 */ /* 0x000fe400078e00ff */
[----:B------:R-:W-:Y:S01]  /*0a30*/  IMAD.SHL.U32 R220, R3, 0x80, RZ ;  /* 0x0000008003dc7824 */ /* 0x000fe200078e00ff */
[----:B------:R-:W-:Y:S01]  /*0a40*/  IADD3 R4, R4, -c[0x0][0x168], RZ ;  /* 0x80005a0004047a10 */ /* 0x000fe20007ffe0ff */
[----:B------:R-:W-:Y:S01]  /*0a50*/  @P0 IMAD.WIDE R6, R226, R5, c[0x0][0x370] ;  /* 0x0000dc00e2060625 */ /* 0x000fe200078e0205 */
[----:B------:R-:W-:-:S02]  /*0a60*/  ISETP.NE.AND P4, PT, R2, 0x1, PT ;  /* 0x000000010200780c */ /* 0x000fc40003f85270 */
[----:B------:R-:W-:Y:S01]  /*0a70*/  IADD3 R2, R220, 0x7f, RZ ;  /* 0x0000007fdc027810 */ /* 0x000fe20007ffe0ff */
[----:B------:R-:W-:Y:S01]  /*0a80*/  IMAD.MOV.U32 R5, RZ, RZ, c[0x0][0x2ac] ;  /* 0x0000ab00ff057624 */ /* 0x000fe200078e00ff */
[----:B------:R1:W5:Y:S01]  /*0a90*/  @P0 LDG.E R225, [R6.64] ;  /* 0x0000000606e10981 */ /* 0x000362000c1e1900 */
[----:B------:R-:W-:Y:S01]  /*0aa0*/  IMAD.MOV R221, RZ, RZ, -R226 ;  /* 0x000000ffffdd7224 */ /* 0x000fe200078e0ae2 */
[----:B------:R-:W-:Y:S01]  /*0ab0*/  CS2R R98, SRZ ;  /* 0x0000000000627805 */ /* 0x000fe2000001ff00 */
[C---:B------:R-:W-:Y:S01]  /*0ac0*/  IMAD R133, R5.reuse, c[0x0][0x1d0], RZ ;  /* 0x0000740005857a24 */ /* 0x040fe200078e02ff */
[----:B------:R-:W-:Y:S01]  /*0ad0*/  CS2R R96, SRZ ;  /* 0x0000000000607805 */ /* 0x000fe2000001ff00 */
[----:B------:R-:W-:Y:S01]  /*0ae0*/  IMAD R5, R5, c[0x0][0x1d0], R4 ;  /* 0x0000740005057a24 */ /* 0x000fe200078e0204 */
[----:B------:R-:W-:Y:S01]  /*0af0*/  CS2R R94, SRZ ;  /* 0x00000000005e7805 */ /* 0x000fe2000001ff00 */
[----:B------:R-:W-:Y:S01]  /*0b00*/  IMAD R221, R221, c[0x0][0x548], R0 ;  /* 0x00015200dddd7a24 */ /* 0x000fe200078e0200 */
        /* <DEDUP_REMOVED lines=17> */
[----:B------:R-:W-:Y:S01]  /*0c20*/  CS2R R70, SRZ ;  /* 0x0000000000467805 */ /* 0x000fe2000001ff00 */
[----:B------:R-:W-:Y:S01]  /*0c30*/  LEA.HI R3, R4, R3, RZ, 0x6 ;  /* 0x0000000304037211 */ /* 0x000fe200078f30ff */
[----:B------:R-:W-:Y:S01]  /*0c40*/  CS2R R68, SRZ ;  /* 0x0000000000447805 */ /* 0x000fe2000001ff00 */
[----:B------:R-:W-:Y:S01]  /*0c50*/  LEA.HI R2, R2, R5, RZ, 0x6 ;  /* 0x0000000502027211 */ /* 0x000fe200078f30ff */
[----:B------:R-:W-:Y:S01]  /*0c60*/  CS2R R66, SRZ ;  /* 0x0000000000427805 */ /* 0x000fe2000001ff00 */
[----:B------:R-:W-:Y:S01]  /*0c70*/  SHF.R.S32.HI R3, RZ, 0x6, R3 ;  /* 0x00000006ff037819 */ /* 0x000fe20000011403 */
[----:B------:R-:W-:Y:S01]  /*0c80*/  CS2R R64, SRZ ;  /* 0x0000000000407805 */ /* 0x000fe2000001ff00 */
[----:B------:R-:W-:Y:S01]  /*0c90*/  SHF.R.S32.HI R2, RZ, 0x6, R2 ;  /* 0x00000006ff027819 */ /* 0x000fe20000011402 */
[----:B------:R-:W-:Y:S01]  /*0ca0*/  CS2R R62, SRZ ;  /* 0x00000000003e7805 */ /* 0x000fe2000001ff00 */
[----:B------:R-:W-:Y:S01]  /*0cb0*/  PRMT R4, RZ, 0x7610, R4 ;  /* 0x00007610ff047816 */ /* 0x000fe20000000004 */
[----:B------:R-:W-:Y:S01]  /*0cc0*/  CS2R R60, SRZ ;  /* 0x00000000003c7805 */ /* 0x000fe2000001ff00 */
[----:B------:R-:W-:Y:S01]  /*0cd0*/  IMNMX R2, R3, R2, PT ;  /* 0x0000000203027217 */ /* 0x000fe20003800200 */
        /* <DEDUP_REMOVED lines=30> */
[----:B------:R-:W-:-:S02]  /*0ec0*/  IMAD.MOV.U32 R3, RZ, RZ, RZ ;  /* 0x000000ffff037224 */ /* 0x000fc400078e00ff */
[----:B------:R-:W-:Y:S01]  /*0ed0*/  IMAD.MOV.U32 R222, RZ, RZ, -0x1 ;  /* 0xffffffffffde7424 */ /* 0x000fe200078e00ff */
[----:B------:R-:W-:Y:S05]  /*0ee0*/  @!P0 BRA `(.L_x_2279) ;  /* 0x00009df000008947 */ /* 0x000fea0003800000 */
[----:B-1----:R-:W-:-:S04]  /*0ef0*/  ISETP.NE.U32.AND P1, PT, RZ, c[0x0][0x340], PT ;  /* 0x0000d000ff007a0c */ /* 0x002fc80003f25070 */
[----:B------:R-:W-:-:S13]  /*0f00*/  ISETP.NE.AND.EX P1, PT, RZ, c[0x0][0x344], PT, P1 ;  /* 0x0000d100ff007a0c */ /* 0x000fda0003f25310 */
[----:B------:R-:W-:-:S05]  /*0f10*/  @P1 MOV R3, 0x4 ;  /* 0x0000000400031802 */ /* 0x000fca0000000f00 */
[----:B------:R-:W-:-:S05]  /*0f20*/  @P1 IMAD.WIDE R12, R226, R3, c[0x0][0x340] ;  /* 0x0000d000e20c1625 */ /* 0x000fca00078e0203 */
[----:B------:R1:W5:Y:S01]  /*0f30*/  @P1 LDG.E R0, [R12.64] ;  /* 0x000000060c001981 */ /* 0x000362000c1e1900 */
[----:B------:R-:W-:Y:S01]  /*0f40*/  SHF.R.S32.HI R3, RZ, 0x1f, R221 ;  /* 0x0000001fff037819 */ /* 0x000fe200000114dd */
[----:B------:R-:W-:Y:S01]  /*0f50*/  IMAD.WIDE.U32 R10, R221, c[0x0][0x1b8], RZ ;  /* 0x00006e00dd0a7a25 */ /* 0x000fe200078e00ff */
[----:B------:R-:W-:Y:S02]  /*0f60*/  IADD3 R4, R203, R220, RZ ;  /* 0x000000dccb047210 */ /* 0x000fe40007ffe0ff */
[----:B------:R-:W-:Y:S01]  /*0f70*/  ISETP.GE.AND P6, PT, R206, c[0x0][0x198], PT ;  /* 0x00006600ce007a0c */ /* 0x000fe20003fc6270 */
[----:B------:R-:W-:Y:S01]  /*0f80*/  IMAD R6, R3, c[0x0][0x1b8], RZ ;  /* 0x00006e0003067a24 */ /* 0x000fe200078e02ff */
[----:B------:R-:W-:Y:S01]  /*0f90*/  ISETP.GE.AND P5, PT, R197, c[0x0][0x198], PT ;  /* 0x00006600c5007a0c */ /* 0x000fe20003fa6270 */
[----:B------:R-:W-:Y:S01]  /*0fa0*/  @P4 IMAD.HI.U32 R7, R4, c[0x0][0x2c8], RZ ;  /* 0x0000b20004074a27 */ /* 0x000fe200078e00ff */
[----:B------:R-:W-:-:S03]  /*0fb0*/  ISETP.GE.AND P3, PT, R196, c[0x0][0x198], PT ;  /* 0x00006600c4007a0c */ /* 0x000fc60003f66270 */
[----:B------:R-:W-:Y:S01]  /*0fc0*/  IMAD R5, R221, c[0x0][0x1bc], R6 ;  /* 0x00006f00dd057a24 */ /* 0x000fe200078e0206 */
[----:B------:R-:W-:Y:S01]  /*0fd0*/  SHF.R.S32.HI R6, RZ, 0x1f, R226 ;  /* 0x0000001fff067819 */ /* 0x000fe200000114e2 */
[----:B------:R-:W-:Y:S01]  /*0fe0*/  IMAD.MOV.U32 R8, RZ, RZ, R4 ;  /* 0x000000ffff087224 */ /* 0x000fe200078e0004 */
[----:B------:R-:W-:Y:S02]  /*0ff0*/  @P4 SHF.R.U32.HI R8, RZ, c[0x0][0x2cc], R7 ;  /* 0x0000b300ff084a19 */ /* 0x000fe40000011607 */
[----:B------:R-:W-:Y:S01]  /*1000*/  IADD3 R11, R11, R5, RZ ;  /* 0x000000050b0b7210 */ /* 0x000fe20007ffe0ff */
[----:B------:R-:W-:Y:S01]  /*1010*/  IMAD R5, R6, c[0x0][0x1c0], RZ ;  /* 0x0000700006057a24 */ /* 0x000fe200078e02ff */
[--C-:B------:R-:W-:Y:S01]  /*1020*/  SHF.R.S32.HI R6, RZ, 0x1f, R8.reuse ;  /* 0x0000001fff067819 */ /* 0x100fe20000011408 */
[----:B------:R-:W-:Y:S02]  /*1030*/  IMAD.MOV R7, RZ, RZ, -R8 ;  /* 0x000000ffff077224 */ /* 0x000fe400078e0a08 */
[----:B------:R-:W-:-:S02]  /*1040*/  IMAD R5, R226, c[0x0][0x1c4], R5 ;  /* 0x00007100e2057a24 */ /* 0x000fc400078e0205 */
[----:B------:R-:W-:-:S04]  /*1050*/  IMAD.WIDE.U32 R10, R226, c[0x0][0x1c0], R10 ;  /* 0x00007000e20a7a25 */ /* 0x000fc800078e000a */
[----:B------:R-:W-:Y:S01]  /*1060*/  IMAD R7, R7, c[0x0][0x2c4], R4 ;  /* 0x0000b10007077a24 */ /* 0x000fe200078e0204 */
[----:B------:R-:W-:Y:S01]  /*1070*/  IADD3 R11, R11, R5, RZ ;  /* 0x000000050b0b7210 */ /* 0x000fe20007ffe0ff */
[----:B------:R-:W-:-:S03]  /*1080*/  IMAD R5, R6, c[0x0][0x1b0], RZ ;  /* 0x00006c0006057a24 */ /* 0x000fc600078e02ff */
[----:B------:R-:W-:Y:S01]  /*1090*/  SHF.R.S32.HI R4, RZ, 0x1f, R7 ;  /* 0x0000001fff047819 */ /* 0x000fe20000011407 */
[C---:B------:R-:W-:Y:S02]  /*10a0*/  IMAD R5, R8.reuse, c[0x0][0x1b4], R5 ;  /* 0x00006d0008057a24 */ /* 0x040fe400078e0205 */
[----:B------:R-:W-:-:S04]  /*10b0*/  IMAD.WIDE.U32 R8, R8, c[0x0][0x1b0], R10 ;  /* 0x00006c0008087a25 */ /* 0x000fc800078e000a */
        /* <DEDUP_REMOVED lines=9> */
[----:B-1----:R1:W2:Y:S02]  /*1150*/  SHFL.IDX PT, R7, R5, RZ, 0x181f ;  /* 0x00181fff05077589 */ /* 0x0022a400000e0000 */
.L_x_2350:
[----:B------:R-:W-:Y:S05]  /*1160*/  BRA.DIV ~URZ, `(.L_x_2281) ;  /* 0x0000b7d27f007947 */ /* 0x000fea000b800000 */
[----:B------:R3:W4:Y:S02]  /*1170*/  SHFL.IDX PT, R175, R6, RZ, 0x181f ;  /* 0x00181fff06af7589 */ /* 0x00072400000e0000 */
.L_x_2351:
[----:B------:R-:W-:Y:S01]  /*1180*/  MOV R9, c[0x0][0x2c4] ;  /* 0x0000b10000097a02 */ /* 0x000fe20000000f00 */
[----:B------:R-:W-:Y:S01]  /*1190*/  BSSY B0, `(.L_x_2282) ;  /* 0x0000011000007945 */ /* 0x000fe20003800000 */
[----:B------:R-:W-:-:S03]  /*11a0*/  IADD3 R4, R208, R220, RZ ;  /* 0x000000dcd0047210 */ /* 0x000fc60007ffe0ff */
[----:B------:R-:W-:-:S05]  /*11b0*/  IMAD R9, R9, c[0x0][0x168], RZ ;  /* 0x00005a0009097a24 */ /* 0x000fca00078e02ff */
[----:B------:R-:W-:-:S13]  /*11c0*/  ISETP.GE.AND P0, PT, R4, R9, PT ;  /* 0x000000090400720c */ /* 0x000fda0003f06270 */
[----:B------:R-:W-:Y:S05]  /*11d0*/  @P0 BRA `(.L_x_2283) ;  /* 0x000000c000000947 */ /* 0x000fea0003800000 */
[-C--:B----4-:R-:W-:Y:S02]  /*11e0*/  LEA R12, P2, R206, R175.reuse, 0x1 ;  /* 0x000000afce0c7211 */ /* 0x090fe400078408ff */
[CC--:B------:R-:W-:Y:S02]  /*11f0*/  LEA R10, P1, R197.reuse, R175.reuse, 0x1 ;  /* 0x000000afc50a7211 */ /* 0x0c0fe400078208ff */
[----:B------:R-:W-:Y:S02]  /*1200*/  LEA R14, P0, R196, R175, 0x1 ;  /* 0x000000afc40e7211 */ /* 0x000fe400078008ff */
        /* <DEDUP_REMOVED lines=9> */
.L_x_2283:
[----:B------:R-:W-:Y:S05]  /*12a0*/  BSYNC B0 ;  /* 0x0000000000007941 */ /* 0x000fea0003800000 */
.L_x_2282:
[----:B------:R-:W-:Y:S05]  /*12b0*/  BRA.DIV ~URZ, `(.L_x_2284) ;  /* 0x0000b6e27f007947 */ /* 0x000fea000b800000 */
[----:B--2---:R2:W1:Y:S04]  /*12c0*/  SHFL.IDX PT, R7, R5, 0x1, 0x181f ;  /* 0x00381f0005077f89 */ /* 0x00446800000e0000 */
[----:B----4-:R2:W4:Y:S02]  /*12d0*/  SHFL.IDX PT, R175, R6, 0x1, 0x181f ;  /* 0x00381f0006af7f89 */ /* 0x01052400000e0000 */
.L_x_2352:
[----:B------:R-:W-:Y:S01]  /*12e0*/  IADD3 R8, R4, 0x20, RZ ;  /* 0x0000002004087810 */ /* 0x000fe20007ffe0ff */
[----:B------:R-:W-:Y:S03]  /*12f0*/  BSSY B0, `(.L_x_2285) ;  /* 0x000000f000007945 */ /* 0x000fe60003800000 */
[----:B------:R-:W-:-:S13]  /*1300*/  ISETP.GE.AND P0, PT, R8, R9, PT ;  /* 0x000000090800720c */ /* 0x000fda0003f06270 */
[----:B------:R-:W-:Y:S05]  /*1310*/  @P0 BRA `(.L_x_2286) ;  /* 0x000000c000000947 */ /* 0x000fea0003800000 */
[-C--:B----4-:R-:W-:Y:S02]  /*1320*/  LEA R12, P2, R206, R175.reuse, 0x1 ;  /* 0x000000afce0c7211 */ /* 0x090fe400078408ff */
[CC--:B------:R-:W-:Y:S02]  /*1330*/  LEA R10, P1, R197.reuse, R175.reuse, 0x1 ;  /* 0x000000afc50a7211 */ /* 0x0c0fe400078208ff */
[----:B------:R-:W-:Y:S02]  /*1340*/  LEA R14, P0, R196, R175, 0x1 ;  /* 0x000000afc40e7211 */ /* 0x000fe400078008ff */
        /* <DEDUP_REMOVED lines=9> */
.L_x_2286:
[----:B------:R-:W-:Y:S05]  /*13e0*/  BSYNC B0 ;  /* 0x0000000000007941 */ /* 0x000fea0003800000 */
.L_x_2285:
[----:B------:R-:W-:Y:S05]  /*13f0*/  BRA.DIV ~URZ, `(.L_x_2287) ;  /* 0x0000b6627f007947 */ /* 0x000fea000b800000 */
[----:B-1----:R1:W2:Y:S02]  /*1400*/  SHFL.IDX PT, R7, R5, 0x2, 0x181f ;  /* 0x00581f0005077f89 */ /* 0x0022a400000e0000 */
.L_x_2353:
[----:B------:R-:W-:Y:S05]  /*1410*/  BRA.DIV ~URZ, `(.L_x_2288) ;  /* 0x0000b6b27f007947 */ /* 0x000fea000b800000 */
[----:B----4-:R4:W1:Y:S02]  /*1420*/  SHFL.IDX PT, R175, R6, 0x2, 0x181f ;  /* 0x00581f0006af7f89 */ /* 0x01086400000e0000 */
.L_x_2354:
[----:B------:R-:W-:Y:S01]  /*1430*/  IADD3 R8, R4, 0x40, RZ ;  /* 0x0000004004087810 */ /* 0x000fe20007ffe0ff */
[----:B------:R-:W-:Y:S03]  /*1440*/  BSSY B0, `(.L_x_2289) ;  /* 0x000000f000007945 */ /* 0x000fe60003800000 */
[----:B------:R-:W-:-:S13]  /*1450*/  ISETP.GE.AND P0, PT, R8, R9, PT ;  /* 0x000000090800720c */ /* 0x000fda0003f06270 */
[----:B------:R-:W-:Y:S05]  /*1460*/  @P0 BRA `(.L_x_2290) ;  /* 0x000000c000000947 */ /* 0x000fea0003800000 */
[-C--:B-1----:R-:W-:Y:S02]  /*1470*/  LEA R12, P2, R206, R175.reuse, 0x1 ;  /* 0x000000afce0c7211 */ /* 0x082fe400078408ff */
        /* <DEDUP_REMOVED lines=11> */
.L_x_2290:
[----:B------:R-:W-:Y:S05]  /*1530*/  BSYNC B0 ;  /* 0x0000000000007941 */ /* 0x000fea0003800000 */
.L_x_2289:
[----:B------:R-:W-:Y:S05]  /*1540*/  BRA.DIV ~URZ, `(.L_x_2291) ;  /* 0x0000b5e27f007947 */ /* 0x000fea000b800000 */
[----:B-12---:R-:W1:Y:S04]  /*1550*/  SHFL.IDX PT, R5, R5, 0x3, 0x181f ;  /* 0x00781f0005057f89 */ /* 0x006e6800000e0000 */
[----:B------:R2:W3:Y:S02]  /*1560*/  SHFL.IDX PT, R175, R6, 0x3, 0x181f ;  /* 0x00781f0006af7f89 */ /* 0x0004e400000e0000 */
.L_x_2355:
[----:B------:R-:W-:Y:S01]  /*1570*/  IADD3 R4, R4, 0x60, RZ ;  /* 0x0000006004047810 */ /* 0x000fe20007ffe0ff */
[----:B-----5:R-:W-:Y:S01]  /*1580*/  IMAD.WIDE.U32 R234, R0, c[0x0][0x2b0], RZ ;  /* 0x0000ac0000ea7a25 */ /* 0x020fe200078e00ff */
[----:B------:R-:W-:-:S02]  /*1590*/  SHF.R.S32.HI R11, RZ, 0x1f, R0 ;  /* 0x0000001fff0b7819 */ /* 0x000fc40000011400 */
[----:B------:R-:W-:-:S03]  /*15a0*/  ISETP.GE.AND P2, PT, R4, R9, PT ;  /* 0x000000090400720c */ /* 0x000fc60003f46270 */
[----:B------:R-:W-:-:S04]  /*15b0*/  IMAD R11, R11, c[0x0][0x2b0], RZ ;  /* 0x0000ac000b0b7a24 */ /* 0x000fc800078e02ff */
[----:B------:R-:W-:-:S04]  /*15c0*/  IMAD R11, R0, c[0x0][0x2b4], R11 ;  /* 0x0000ad00000b7a24 */ /* 0x000fc800078e020b */
[----:B------:R-:W-:Y:S02]  /*15d0*/  IMAD.IADD R219, R235, 0x1, R11 ;  /* 0x00000001ebdb7824 */ /* 0x000fe400078e020b */
[CC--:B---3--:R-:W-:Y:S02]  /*15e0*/  @!P2 LEA R8, P0, R206.reuse, R175.reuse, 0x1 ;  /* 0x000000afce08a211 */ /* 0x0c8fe400078008ff */
[C---:B--2-4-:R-:W-:Y:S02]  /*15f0*/  @!P2 LEA R6, P1, R197.reuse, R175, 0x1 ;  /* 0x000000afc506a211 */ /* 0x054fe400078208ff */
[----:B-1----:R-:W-:Y:S02]  /*1600*/  @!P2 LEA.HI.X R9, R206, R5, R193, 0x1, P0 ;  /* 0x00000005ce09a211 */ /* 0x002fe400000f0cc1 */
[C---:B------:R-:W-:Y:S02]  /*1610*/  @!P2 LEA R4, P0, R196.reuse, R175, 0x1 ;  /* 0x000000afc404a211 */ /* 0x040fe400078008ff */
[-C--:B------:R-:W-:Y:S01]  /*1620*/  @!P2 LEA.HI.X R7, R197, R5.reuse, R192, 0x1, P1 ;  /* 0x00000005c507a211 */ /* 0x080fe200008f0cc0 */
[----:B------:R-:W-:Y:S01]  /*1630*/  @!PT LDS RZ, [RZ] ;  /* 0x00000000fffff984 */ /* 0x000fe20000000800 */
[----:B------:R-:W-:Y:S01]  /*1640*/  @!PT LDS RZ, [RZ] ;  /* 0x00000000fffff984 */ /* 0x000fe20000000800 */
[----:B------:R-:W-:Y:S01]  /*1650*/  @!PT LDS RZ, [RZ] ;  /* 0x00000000fffff984 */ /* 0x000fe20000000800 */
[----:B------:R1:W-:Y:S01]  /*1660*/  @!P2 LDGSTS.E.BYPASS.LTC128B.128 [R198+0xf100], [R8.64], !P6 ;  /* 0x0f10000008c6afae */ /* 0x0003e2000f101d46 */
[----:B------:R-:W-:-:S03]  /*1670*/  @!P2 LEA.HI.X R5, R196, R5, R191, 0x1, P0 ;  /* 0x00000005c405a211 */ /* 0x000fc600000f0cbf */
[----:B------:R1:W-:Y:S04]  /*1680*/  @!P2 LDGSTS.E.BYPASS.LTC128B.128 [R198+0x13100], [R6.64], !P5 ;  /* 0x1310000006c6afae */ /* 0x0003e8000e901d46 */
[----:B------:R1:W-:Y:S04]  /*1690*/  @!P2 LDGSTS.E.BYPASS.LTC128B.128 [R198+0x17100], [R4.64], !P3 ;  /* 0x1710000004c6afae */ /* 0x0003e8000d901d46 */
[----:B------:R-:W0:Y:S01]  /*16a0*/  LDGDEPBAR ;  /* 0x00000000000079af */ /* 0x000e220000000000 */
[----:B------:R-:W-:Y:S02]  /*16b0*/  WARPSYNC 0xffffffff ;  /* 0xffffffff00007948 */ /* 0x000fe40003800000 */
[----:B------:R-:W-:Y:S01]  /*16c0*/  IMAD.MOV.U32 R0, RZ, RZ, c[0x0][0x2b8] ;  /* 0x0000ae00ff007624 */ /* 0x000fe200078e00ff */
[----:B------:R-:W-:Y:S01]  /*16d0*/  BAR.SYNC.DEFER_BLOCKING 0x0 ;  /* 0x0000000000007b1d */ /* 0x000fe20000010000 */
[----:B-1----:R-:W-:-:S02]  /*16e0*/  IMAD R4, R2, 0x40, R203 ;  /* 0x0000004002047824 */ /* 0x002fc400078e02cb */
[----:B------:R-:W-:Y:S01]  /*16f0*/  IMAD.MOV.U32 R223, RZ, RZ, RZ ;  /* 0x000000ffffdf7224 */ /* 0x000fe200078e00ff */
[----:B------:R-:W-:Y:S02]  /*1700*/  ISETP.NE.AND P3, PT, R0, 0x1, PT ;  /* 0x000000010000780c */ /* 0x000fe40003f65270 */
[----:B------:R-:W-:-:S04]  /*1710*/  IADD3 R4, R4, -0x40, RZ ;  /* 0xffffffc004047810 */ /* 0x000fc80007ffe0ff */
[C---:B------:R-:W-:Y:S01]  /*1720*/  ISETP.GE.AND P1, PT, R4.reuse, R133, PT ;  /* 0x000000850400720c */ /* 0x040fe20003f26270 */
[----:B------:R-:W-:-:S03]  /*1730*/  IMAD.IADD R224, R4, 0x1, R225 ;  /* 0x0000000104e07824 */ /* 0x000fc600078e02e1 */
[----:B------:R-:W-:Y:S01]  /*1740*/  ISETP.GT.OR P1, PT, R203, 0x3f, P1 ;  /* 0x0000003fcb00780c */ /* 0x000fe20000f24670 */
[----:B------:R-:W-:Y:S02]  /*1750*/  IMAD.MOV.U32 R0, RZ, RZ, R224 ;  /* 0x000000ffff007224 */ /* 0x000fe400078e00e0 */
[----:B------:R-:W-:-:S05]  /*1760*/  @P3 IMAD.HI.U32 R4, R224, c[0x0][0x2bc], RZ ;  /* 0x0000af00e0043a27 */ /* 0x000fca00078e00ff */
[----:B------:R-:W-:-:S05]  /*1770*/  @P3 SHF.R.U32.HI R0, RZ, c[0x0][0x2c0], R4 ;  /* 0x0000b000ff003a19 */ /* 0x000fca0000011604 */
[----:B------:R-:W-:-:S04]  /*1780*/  @!P1 IADD3 R5, P0, R0, R234, RZ ;  /* 0x000000ea00059210 */ /* 0x000fc80007f1e0ff */
[----:B------:R-:W-:Y:S02]  /*1790*/  @!P1 LEA.HI.X.SX32 R4, R0, R219, 0x1, P0 ;  /* 0x000000db00049211 */ /* 0x000fe400000f0eff */
[----:B------:R-:W-:-:S04]  /*17a0*/  @!P1 LEA R12, P0, R5, c[0x0][0x2a0], 0x2 ;  /* 0x0000a800050c9a11 */ /* 0x000fc800078010ff */
[----:B------:R-:W-:-:S05]  /*17b0*/  @!P1 LEA.HI.X R13, R5, c[0x0][0x2a4], R4, 0x2, P0 ;  /* 0x0000a900050d9a11 */ /* 0x000fca00000f1404 */
[----:B------:R-:W2:Y:S01]  /*17c0*/  @!P1 LDG.E R223, [R12.64] ;  /* 0x000000060cdf9981 */ /* 0x000ea2000c1e1900 */
[----:B------:R-:W-:Y:S01]  /*17d0*/  IMAD.MOV R5, RZ, RZ, -R0 ;  /* 0x000000ffff057224 */ /* 0x000fe200078e0a00 */
[----:B------:R-:W-:Y:S01]  /*17e0*/  LEA R76, R2, 0xffffffc0, 0x6 ;  /* 0xffffffc0024c7811 */ /* 0x000fe200078e30ff */
[----:B------:R-:W-:Y:S01]  /*17f0*/  IMAD R0, R3, c[0x0][0x1e8], RZ ;  /* 0x00007a0003007a24 */ /* 0x000fe200078e02ff */
[----:B------:R-:W-:Y:S01]  /*1800*/  IADD3 R178, R186, 0x20, RZ ;  /* 0x00000020bab27810 */ /* 0x000fe20007ffe0ff */
[----:B------:R-:W-:Y:S01]  /*1810*/  IMAD R224, R5, c[0x0][0x2b8], R224 ;  /* 0x0000ae0005e07a24 */ /* 0x000fe200078e02e0 */
[----:B------:R-:W-:Y:S01]  /*1820*/  SHF.L.U64.HI R77, R206, 0x1, R193 ;  /* 0x00000001ce4d7819 */ /* 0x000fe200000102c1 */
[----:B------:R-:W-:Y:S01]  /*1830*/  IMAD.WIDE.U32 R232, R221, c[0x0][0x1e8], RZ ;  /* 0x00007a00dde87a25 */ /* 0x000fe200078e00ff */
[----:B------:R-:W-:Y:S01]  /*1840*/  SHF.L.U64.HI R81, R196, 0x1, R191 ;  /* 0x00000001c4517819 */ /* 0x000fe200000102bf */
[----:B------:R-:W-:Y:S01]  /*1850*/  BSSY B0, `(.L_x_2292) ;  /* 0x0000158000007945 */ /* 0x000fe20003800000 */
[----:B------:R-:W-:Y:S01]  /*1860*/  SHF.R.S32.HI R5, RZ, 0x1f, R224 ;  /* 0x0000001fff057819 */ /* 0x000fe200000114e0 */
[----:B------:R-:W-:Y:S01]  /*1870*/  IMAD.WIDE.U32 R8, R224, c[0x0][0x1e0], RZ ;  /* 0x00007800e0087a25 */ /* 0x000fe200078e00ff */
[----:B------:R-:W-:-:S03]  /*1880*/  SHF.L.U64.HI R79, R197, 0x1, R192 ;  /* 0x00000001c54f7819 */ /* 0x000fc600000102c0 */
[----:B------:R-:W-:Y:S02]  /*1890*/  IMAD R7, R5, c[0x0][0x1e0], RZ ;  /* 0x0000780005077a24 */ /* 0x000fe400078e02ff */
[----:B------:R-:W-:Y:S02]  /*18a0*/  IMAD.IADD R76, R133, 0x1, -R76 ;  /* 0x00000001854c7824 */ /* 0x000fe400078e0a4c */
[----:B------:R-:W-:Y:S02]  /*18b0*/  IMAD R10, R224, c[0x0][0x1e4], R7 ;  /* 0x00007900e00a7a24 */ /* 0x000fe400078e0207 */
[----:B------:R-:W-:Y:S02]  /*18c0*/  IMAD R7, R221, c[0x0][0x1ec], R0 ;  /* 0x00007b00dd077a24 */ /* 0x000fe400078e0200 */
[----:B------:R-:W-:Y:S02]  /*18d0*/  IMAD.IADD R11, R9, 0x1, R10 ;  /* 0x00000001090b7824 */ /* 0x000fe400078e020a */
[----:B------:R-:W-:-:S02]  /*18e0*/  IMAD.MOV.U32 R10, RZ, RZ, R8 ;  /* 0x000000ffff0a7224 */ /* 0x000fc400078e0008 */
[----:B------:R-:W-:Y:S02]  /*18f0*/  IMAD.IADD R218, R233, 0x1, R7 ;  /* 0x00000001e9da7824 */ /* 0x000fe400078e0207 */
[----:B------:R-:W-:Y:S02]  /*1900*/  IMAD R5, R5, c[0x0][0x208], RZ ;  /* 0x0000820005057a24 */ /* 0x000fe400078e02ff */
[----:B------:R-:W-:-:S04]  /*1910*/  IMAD.WIDE.U32 R228, R221, c[0x0][0x210], RZ ;  /* 0x00008400dde47a25 */ /* 0x000fc800078e00ff */
[----:B------:R-:W-:Y:S02]  /*1920*/  IMAD R5, R224, c[0x0][0x20c], R5 ;  /* 0x00008300e0057a24 */ /* 0x000fe400078e0205 */
[----:B------:R-:W-:Y:S02]  /*1930*/  IMAD.SHL.U32 R78, R206, 0x2, RZ ;  /* 0x00000002ce4e7824 */ /* 0x000fe400078e00ff */
[----:B------:R-:W-:Y:S02]  /*1940*/  IMAD.SHL.U32 R82, R196, 0x2, RZ ;  /* 0x00000002c4527824 */ /* 0x000fe400078e00ff */
[----:B------:R-:W-:Y:S01]  /*1950*/  IMAD.SHL.U32 R80, R197, 0x2, RZ ;  /* 0x00000002c5507824 */ /* 0x000fe200078e00ff */
[----:B--2---:R-:W-:Y:S01]  /*1960*/  SHF.R.S32.HI R6, RZ, 0x1f, R223 ;  /* 0x0000001fff067819 */ /* 0x004fe200000114df */
[----:B------:R-:W-:-:S04]  /*1970*/  IMAD.WIDE.U32 R10, R223, c[0x0][0x1f0], R10 ;  /* 0x00007c00df0a7a25 */ /* 0x000fc800078e000a */
[----:B------:R-:W-:Y:S01]  /*1980*/  IMAD R0, R6, c[0x0][0x1f0], RZ ;  /* 0x00007c0006007a24 */ /* 0x000fe200078e02ff */
[----:B------:R-:W-:Y:S01]  /*1990*/  IADD3 R7, P0, R10, R232, RZ ;  /* 0x000000e80a077210 */ /* 0x000fe20007f1e0ff */
[----:B------:R-:W-:Y:S02]  /*19a0*/  IMAD R6, R6, c[0x0][0x218], RZ ;  /* 0x0000860006067a24 */ /* 0x000fe400078e02ff */
[C---:B------:R-:W-:Y:S02]  /*19b0*/  IMAD R9, R223.reuse, c[0x0][0x1f4], R0 ;  /* 0x00007d00df097a24 */ /* 0x040fe400078e0200 */
[----:B------:R-:W-:Y:S02]  /*19c0*/  IMAD.IADD R0, R76, 0x1, -R208 ;  /* 0x000000014c007824 */ /* 0x000fe400078e0ad0 */
[----:B------:R-:W-:Y:S01]  /*19d0*/  IMAD R6, R223, c[0x0][0x21c], R6 ;  /* 0x00008700df067a24 */ /* 0x000fe200078e0206 */
[----:B------:R-:W-:Y:S02]  /*19e0*/  IADD3.X R10, R218, R11, R9, P0, !PT ;  /* 0x0000000bda0a7210 */ /* 0x000fe400007fe409 */
[----:B------:R-:W-:-:S02]  /*19f0*/  LEA R11, P0, R7, c[0x0][0x1c8], 0x1 ;  /* 0x00007200070b7a11 */ /* 0x000fc400078008ff */
[C---:B------:R-:W-:Y:S02]  /*1a00*/  ISETP.GE.AND P2, PT, R0.reuse, 0x1, PT ;  /* 0x000000010000780c */ /* 0x040fe40003f46270 */
[----:B------:R-:W-:Y:S01]  /*1a10*/  LEA.HI.X R10, R7, c[0x0][0x1cc], R10, 0x1, P0 ;  /* 0x00007300070a7a11 */ /* 0x000fe200000f0c0a */
[----:B------:R-:W1:Y:S01]  /*1a20*/  SHFL.IDX PT, R9, R11, RZ, 0x181f ;  /* 0x00181fff0b097589 */ /* 0x000e6200000e0000 */
[----:B------:R-:W-:-:S03]  /*1a30*/  ISETP.GE.AND P6, PT, R0, 0x21, PT ;  /* 0x000000210000780c */ /* 0x000fc60003fc6270 */
[----:B------:R-:W2:Y:S04]  /*1a40*/  SHFL.IDX PT, R8, R10, RZ, 0x181f ;  /* 0x00181fff0a087589 */ /* 0x000ea800000e0000 */
[----:B------:R-:W3:Y:S02]  /*1a50*/  SHFL.IDX PT, R7, R11, 0x1, 0x181f ;  /* 0x00381f000b077f89 */ /* 0x000ee400000e0000 */
[C---:B------:R-:W-:Y:S02]  /*1a60*/  @P2 ISETP.GE.AND P1, PT, R206.reuse, c[0x0][0x1d4], PT ;  /* 0x00007500ce002a0c */ /* 0x040fe40003f26270 */
[----:B------:R4:W5:Y:S01]  /*1a70*/  SHFL.IDX PT, R4, R10, 0x1, 0x181f ;  /* 0x00381f000a047f89 */ /* 0x00096200000e0000 */
[----:B------:R-:W-:Y:S02]  /*1a80*/  @P2 ISETP.GE.AND P5, PT, R197, c[0x0][0x1d4], PT ;  /* 0x00007500c5002a0c */ /* 0x000fe40003fa6270 */
[----:B-1----:R-:W-:-:S04]  /*1a90*/  @P2 LEA R12, P0, R206, R9, 0x1 ;  /* 0x00000009ce0c2211 */ /* 0x002fc800078008ff */
[----:B--2---:R-:W-:Y:S02]  /*1aa0*/  @P2 LEA.HI.X R13, R206, R8, R193, 0x1, P0 ;  /* 0x00000008ce0d2211 */ /* 0x004fe400000f0cc1 */
[----:B------:R-:W-:-:S03]  /*1ab0*/  @P2 LEA R14, P0, R197, R9, 0x1 ;  /* 0x00000009c50e2211 */ /* 0x000fc600078008ff */
[----:B------:R1:W-:Y:S01]  /*1ac0*/  @P2 LDGSTS.E.BYPASS.LTC128B.128 [R198+0x6100], [R12.64], !P1 ;  /* 0x061000000cc62fae */ /* 0x0003e2000c901d46 */
[C---:B------:R-:W-:Y:S02]  /*1ad0*/  @P2 ISETP.GE.AND P1, PT, R196.reuse, c[0x0][0x1d4], PT ;  /* 0x00007500c4002a0c */ /* 0x040fe40003f26270 */
[----:B------:R-:W-:Y:S02]  /*1ae0*/  @P2 LEA.HI.X R15, R197, R8, R192, 0x1, P0 ;  /* 0x00000008c50f2211 */ /* 0x000fe400000f0cc0 */
[----:B------:R-:W-:-:S03]  /*1af0*/  @P2 LEA R16, P0, R196, R9, 0x1 ;  /* 0x00000009c4102211 */ /* 0x000fc600078008ff */
[----:B------:R2:W-:Y:S01]  /*1b00*/  @P2 LDGSTS.E.BYPASS.LTC128B.128 [R198+0x8100], [R14.64], !P5 ;  /* 0x081000000ec62fae */ /* 0x0005e2000e901d46 */
[----:B------:R-:W-:Y:S02]  /*1b10*/  @P2 LEA.HI.X R17, R196, R8, R191, 0x1, P0 ;  /* 0x00000008c4112211 */ /* 0x000fe400000f0cbf */
[CC--:B---3--:R-:W-:Y:S02]  /*1b20*/  @P6 LEA R8, P0, R206.reuse, R7.reuse, 0x1 ;  /* 0x00000007ce086211 */ /* 0x0c8fe400078008ff */
[C---:B----4-:R-:W-:Y:S01]  /*1b30*/  @P6 LEA R10, P5, R197.reuse, R7, 0x1 ;  /* 0x00000007c50a6211 */ /* 0x050fe200078a08ff */
[----:B------:R3:W-:Y:S01]  /*1b40*/  @P2 LDGSTS.E.BYPASS.LTC128B.128 [R198+0xa100], [R16.64], !P1 ;  /* 0x0a10000010c62fae */ /* 0x0007e2000c901d46 */
[C---:B------:R-:W-:Y:S02]  /*1b50*/  @P6 ISETP.GE.AND P2, PT, R206.reuse, c[0x0][0x1d4], PT ;  /* 0x00007500ce006a0c */ /* 0x040fe40003f46270 */
[----:B------:R-:W-:Y:S02]  /*1b60*/  @P6 ISETP.GE.AND P1, PT, R197, c[0x0][0x1d4], PT ;  /* 0x00007500c5006a0c */ /* 0x000fe40003f26270 */
[----:B-----5:R-:W-:-:S02]  /*1b70*/  @P6 LEA.HI.X R9, R206, R4, R193, 0x1, P0 ;  /* 0x00000004ce096211 */ /* 0x020fc400000f0cc1 */
[C---:B------:R-:W-:Y:S02]  /*1b80*/  @P6 ISETP.GE.AND P0, PT, R196.reuse, c[0x0][0x1d4], PT ;  /* 0x00007500c4006a0c */ /* 0x040fe40003f06270 */
[-C--:B------:R-:W-:Y:S02]  /*1b90*/  @P6 LEA.HI.X R11, R197, R4.reuse, R192, 0x1, P5 ;  /* 0x00000004c50b6211 */ /* 0x080fe400028f0cc0 */
[----:B------:R-:W-:Y:S01]  /*1ba0*/  @P6 LEA R20, P5, R196, R7, 0x1 ;  /* 0x00000007c4146211 */ /* 0x000fe200078a08ff */
[----:B-1----:R-:W-:Y:S02]  /*1bb0*/  IMAD.WIDE.U32 R12, R224, c[0x0][0x208], RZ ;  /* 0x00008200e00c7a25 */ /* 0x002fe400078e00ff */
[----:B------:R1:W-:Y:S01]  /*1bc0*/  @P6 LDGSTS.E.BYPASS.LTC128B.128 [R198+0x7100], [R8.64], !P2 ;  /* 0x0710000008c66fae */ /* 0x0003e2000d101d46 */
[----:B------:R-:W-:Y:S01]  /*1bd0*/  @P6 LEA.HI.X R21, R196, R4, R191, 0x1, P5 ;  /* 0x00000004c4156211 */ /* 0x000fe200028f0cbf */
[----:B------:R-:W-:Y:S02]  /*1be0*/  IMAD R4, R3, c[0x0][0x210], RZ ;  /* 0x0000840003047a24 */ /* 0x000fe400078e02ff */
[----:B------:R1:W-:Y:S01]  /*1bf0*/  @P6 LDGSTS.E.BYPASS.LTC128B.128 [R198+0x9100], [R10.64], !P1 ;  /* 0x091000000ac66fae */ /* 0x0003e2000c901d46 */
[----:B------:R-:W-:-:S02]  /*1c00*/  IMAD.IADD R13, R13, 0x1, R5 ;  /* 0x000000010d0d7824 */ /* 0x000fc400078e0205 */
[----:B------:R-:W-:Y:S01]  /*1c10*/  IMAD R217, R221, c[0x0][0x214], R4 ;  /* 0x00008500ddd97a24 */ /* 0x000fe200078e0204 */
[----:B------:R4:W-:Y:S01]  /*1c20*/  @P6 LDGSTS.E.BYPASS.LTC128B.128 [R198+0xb100], [R20.64], !P0 ;  /* 0x0b10000014c66fae */ /* 0x0009e2000c101d46 */
[----:B------:R-:W-:Y:S01]  /*1c30*/  IMAD.WIDE.U32 R4, R223, c[0x0][0x218], R12 ;  /* 0x00008600df047a25 */ /* 0x000fe200078e000c */
[----:B------:R-:W-:Y:S02]  /*1c40*/  R2P PR, R205, 0x6 ;  /* 0x00000006cd007804 */ /* 0x000fe40000000000 */
[----:B------:R-:W0:Y:S01]  /*1c50*/  LDGDEPBAR ;  /* 0x00000000000079af */ /* 0x000e220000000000 */
[----:B------:R-:W-:Y:S01]  /*1c60*/  IMAD.IADD R217, R229, 0x1, R217 ;  /* 0x00000001e5d97824 */ /* 0x000fe200078e02d9 */
[----:B------:R-:W-:Y:S02]  /*1c70*/  IADD3 R4, P0, R4, R228, RZ ;  /* 0x000000e404047210 */ /* 0x000fe40007f1e0ff */
[----:B------:R-:W-:Y:S02]  /*1c80*/  ISETP.GE.AND P6, PT, R206, c[0x0][0x1d4], PT ;  /* 0x00007500ce007a0c */ /* 0x000fe40003fc6270 */
[----:B------:R-:W-:-:S02]  /*1c90*/  IADD3.X R3, R217, R5, R6, P0, !PT ;  /* 0x00000005d9037210 */ /* 0x000fc400007fe406 */
[----:B------:R-:W-:-:S03]  /*1ca0*/  LEA R5, P0, R4, c[0x0][0x1f8], 0x1 ;  /* 0x00007e0004057a11 */ /* 0x000fc600078008ff */
[----:B------:R-:W-:Y:S02]  /*1cb0*/  @P1 IADD3 R178, R186, -0x20, RZ ;  /* 0xffffffe0bab21810 */ /* 0x000fe40007ffe0ff */
[----:B------:R-:W-:Y:S01]  /*1cc0*/  LEA.HI.X R4, R4, c[0x0][0x1fc], R3, 0x1, P0 ;  /* 0x00007f0004047a11 */ /* 0x000fe200000f0c03 */
[----:B------:R-:W5:Y:S04]  /*1cd0*/  SHFL.IDX PT, R65, R5, RZ, 0x181f ;  /* 0x00181fff05417589 */ /* 0x000f6800000e0000 */
[----:B------:R-:W1:Y:S04]  /*1ce0*/  SHFL.IDX PT, R56, R4, RZ, 0x181f ;  /* 0x00181fff04387589 */ /* 0x000e6800000e0000 */
[----:B------:R-:W2:Y:S01]  /*1cf0*/  SHFL.IDX PT, R3, R5, 0x1, 0x181f ;  /* 0x00381f0005037f89 */ /* 0x000ea200000e0000 */
[----:B------:R-:W-:-:S04]  /*1d00*/  DEPBAR.LE SB0, 0x1 ;  /* 0x000080400000791a */ /* 0x000fc80000000000 */
[----:B------:R-:W-:-:S04]  /*1d10*/  DEPBAR.LE SB0, 0x0 ;  /* 0x000080000000791a */ /* 0x000fc80000000000 */
[----:B------:R-:W-:Y:S06]  /*1d20*/  BAR.SYNC.DEFER_BLOCKING 0x0 ;  /* 0x0000000000007b1d */ /* 0x000fec0000010000 */
[----:B------:R-:W3:Y:S01]  /*1d30*/  SHFL.IDX PT, R48, R4, 0x1, 0x181f ;  /* 0x00381f0004307f89 */ /* 0x000ee200000e0000 */
[C---:B-----5:R-:W-:Y:S02]  /*1d40*/  IADD3 R66, P1, R65.reuse, R78, RZ ;  /* 0x0000004e41427210 */ /* 0x060fe40007f3e0ff */
[C---:B------:R-:W-:Y:S02]  /*1d50*/  IADD3 R64, P0, R65.reuse, R82, RZ ;  /* 0x0000005241407210 */ /* 0x040fe40007f1e0ff */
[----:B------:R-:W-:Y:S01]  /*1d60*/  IADD3 R50, P5, R65, R80, RZ ;  /* 0x0000005041327210 */ /* 0x000fe20007fbe0ff */
[C---:B-1----:R-:W-:Y:S01]  /*1d70*/  IMAD.X R67, R56.reuse, 0x1, R77, P1 ;  /* 0x0000000138437824 */ /* 0x042fe200008e064d */
[C---:B--2---:R-:W-:Y:S01]  /*1d80*/  IADD3 R60, P1, R3.reuse, R78, RZ ;  /* 0x0000004e033c7210 */ /* 0x044fe20007f3e0ff */
[C---:B------:R-:W-:Y:S01]  /*1d90*/  IMAD.X R65, R56.reuse, 0x1, R81, P0 ;  /* 0x0000000138417824 */ /* 0x040fe200000e0651 */
[----:B------:R-:W-:Y:S01]  /*1da0*/  IADD3 R62, P0, R3, R80, RZ ;  /* 0x00000050033e7210 */ /* 0x000fe20007f1e0ff */
[----:B------:R-:W-:Y:S01]  /*1db0*/  IMAD.X R51, R56, 0x1, R79, P5 ;  /* 0x0000000138337824 */ /* 0x000fe200028e064f */
[----:B------:R-:W-:Y:S01]  /*1dc0*/  ISETP.GE.AND P5, PT, R197, c[0x0][0x1d4], PT ;  /* 0x00007500c5007a0c */ /* 0x000fe20003fa6270 */
[----:B------:R-:W-:Y:S04]  /*1dd0*/  LDSM.16.M88.4 R72, [R187] ;  /* 0x00000000bb48783b */ /* 0x000fe80000000200 */
[----:B------:R-:W1:Y:S01]  /*1de0*/  LDSM.16.M88.4 R24, [R186] ;  /* 0x00000000ba18783b */ /* 0x000e620000000200 */
[----:B---3--:R-:W-:Y:S01]  /*1df0*/  IMAD.X R61, R48, 0x1, R77, P1 ;  /* 0x00000001303d7824 */ /* 0x008fe200008e064d */
[----:B------:R-:W-:-:S02]  /*1e00*/  ISETP.LT.OR P1, PT, R0, 0x1, P6 ;  /* 0x000000010000780c */ /* 0x000fc40003721670 */
[----:B------:R-:W4:Y:S01]  /*1e10*/  LDSM.16.M88.4 R16, [R186+0x800] ;  /* 0x00080000ba10783b */ /* 0x000f220000000200 */
[----:B------:R-:W-:Y:S01]  /*1e20*/  IMAD.X R63, R48, 0x1, R79, P0 ;  /* 0x00000001303f7824 */ /* 0x000fe200000e064f */
[C---:B------:R-:W-:Y:S02]  /*1e30*/  ISETP.LT.OR P0, PT, R0.reuse, 0x1, P5 ;  /* 0x000000010000780c */ /* 0x040fe40002f01670 */
[----:B------:R-:W2:Y:S01]  /*1e40*/  LDSM.16.M88.4 R8, [R186+0x1000] ;  /* 0x00100000ba08783b */ /* 0x000ea20000000200 */
[C---:B------:R-:W-:Y:S02]  /*1e50*/  ISETP.LT.OR P6, PT, R0.reuse, 0x21, P6 ;  /* 0x000000210000780c */ /* 0x040fe400037c1670 */
[----:B------:R-:W-:Y:S01]  /*1e60*/  ISETP.LT.OR P5, PT, R0, 0x21, P5 ;  /* 0x000000210000780c */ /* 0x000fe20002fa1670 */
[----:B------:R-:W3:Y:S04]  /*1e70*/  LDSM.16.M88.4 R44, [R186+0x1800] ;  /* 0x00180000ba2c783b */ /* 0x000ee80000000200 */
[----:B------:R-:W-:Y:S04]  /*1e80*/  LDSM.16.M88.4 R52, [R185] ;  /* 0x00000000b934783b */ /* 0x000fe80000000200 */
[----:B------:R-:W5:Y:S04]  /*1e90*/  LDSM.16.M88.4 R40, [R178] ;  /* 0x00000000b228783b */ /* 0x000f680000000200 */
[----:B------:R-:W3:Y:S04]  /*1ea0*/  LDSM.16.M88.4 R36, [R178+0x800] ;  /* 0x00080000b224783b */ /* 0x000ee80000000200 */
[----:B------:R-:W3:Y:S04]  /*1eb0*/  LDSM.16.M88.4 R32, [R178+0x1000] ;  /* 0x00100000b220783b */ /* 0x000ee80000000200 */
[----:B------:R-:W3:Y:S04]  /*1ec0*/  LDSM.16.M88.4 R56, [R178+0x1800] ;  /* 0x00180000b238783b */ /* 0x000ee80000000200 */
[----:B------:R-:W-:Y:S01]  /*1ed0*/  @!PT LDS RZ, [RZ] ;  /* 0x00000000fffff984 */ /* 0x000fe20000000800 */
[----:B------:R-:W-:Y:S01]  /*1ee0*/  @!PT LDS RZ, [RZ] ;  /* 0x00000000fffff984 */ /* 0x000fe20000000800 */
[----:B------:R-:W-:Y:S01]  /*1ef0*/  @!PT LDS RZ, [RZ] ;  /* 0x00000000fffff984 */ /* 0x000fe20000000800 */
[----:B------:R5:W-:Y:S01]  /*1f00*/  LDGSTS.E.BYPASS.LTC128B.128 [R198+0x100], [R66.64], !P1 ;  /* 0x0010000042c67fae */ /* 0x000be2000c901d46 */
[----:B------:R-:W-:Y:S01]  /*1f10*/  ISETP.GE.AND P1, PT, R196, c[0x0][0x1d4], PT ;  /* 0x00007500c4007a0c */ /* 0x000fe20003f26270 */
[----:B-1----:R-:W-:Y:S02]  /*1f20*/  HMMA.16816.F32.BF16 R28, R72, R24, RZ ;  /* 0x00000018481c723c */ /* 0x002fe400000418ff */
[----:B------:R1:W-:Y:S01]  /*1f30*/  LDGSTS.E.BYPASS.LTC128B.128 [R198+0x2100], [R50.64], !P0 ;  /* 0x0210000032c67fae */ /* 0x0003e2000c101d46 */
[----:B------:R-:W-:-:S02]  /*1f40*/  ISETP.LT.OR P0, PT, R0, 0x1, P1 ;  /* 0x000000010000780c */ /* 0x000fc40000f01670 */
[----:B------:R-:W-:Y:S01]  /*1f50*/  ISETP.LT.OR P1, PT, R0, 0x21, P1 ;  /* 0x000000210000780c */ /* 0x000fe20000f21670 */
[----:B------:R-:W-:Y:S02]  /*1f60*/  IMAD.MOV.U32 R0, RZ, RZ, 0x40 ;  /* 0x00000040ff007424 */ /* 0x000fe400078e00ff */
[C---:B----4-:R-:W-:Y:S08]  /*1f70*/  HMMA.16816.F32.BF16 R20, R72.reuse, R16, RZ ;  /* 0x000000104814723c */ /* 0x050ff000000418ff */
[----:B------:R4:W-:Y:S01]  /*1f80*/  LDGSTS.E.BYPASS.LTC128B.128 [R198+0x4100], [R64.64], !P0 ;  /* 0x0410000040c67fae */ /* 0x0009e2000c101d46 */
[----:B--2---:R-:W-:Y:S03]  /*1f90*/  HMMA.16816.F32.BF16 R12, R72, R8, RZ ;  /* 0x00000008480c723c */ /* 0x004fe600000418ff */
[----:B------:R2:W-:Y:S01]  /*1fa0*/  LDGSTS.E.BYPASS.LTC128B.128 [R198+0x1100], [R60.64], !P6 ;  /* 0x011000003cc67fae */ /* 0x0005e2000f101d46 */
[----:B-----5:R-:W-:-:S04]  /*1fb0*/  IADD3 R66, P0, R3, R82, RZ ;  /* 0x0000005203427210 */ /* 0x020fc80007f1e0ff */
[C---:B------:R-:W-:Y:S01]  /*1fc0*/  HMMA.16816.F32.BF16 R24, R72.reuse, R26, RZ ;  /* 0x0000001a4818723c */ /* 0x040fe200000418ff */
[----:B------:R-:W-:Y:S01]  /*1fd0*/  SEL R3, R0, 0xffffffc0, !P2 ;  /* 0xffffffc000037807 */ /* 0x000fe20005000000 */
[----:B------:R2:W-:Y:S01]  /*1fe0*/  LDGSTS.E.BYPASS.LTC128B.128 [R198+0x3100], [R62.64], !P5 ;  /* 0x031000003ec67fae */ /* 0x0005e2000e901d46 */
[----:B------:R-:W-:Y:S01]  /*1ff0*/  IADD3 R0, R178, 0x4000, RZ ;  /* 0x00004000b2007810 */ /* 0x000fe20007ffe0ff */
[----:B------:R-:W-:Y:S01]  /*2000*/  IMAD.X R67, R48, 0x1, R81, P0 ;  /* 0x0000000130437824 */ /* 0x000fe200000e0651 */
[----:B------:R-:W-:Y:S01]  /*2010*/  ISETP.GE.AND P0, PT, R2, 0x2, PT ;  /* 0x000000020200780c */ /* 0x000fe20003f06270 */
[--C-:B------:R-:W-:Y:S02]  /*2020*/  IMAD.IADD R177, R186, 0x1, R3.reuse ;  /* 0x00000001bab17824 */ /* 0x100fe400078e0203 */
[----:B------:R-:W-:Y:S01]  /*2030*/  HMMA.16816.F32.BF16 R16, R72, R18, RZ ;  /* 0x000000124810723c */ /* 0x000fe200000418ff */
[----:B------:R4:W-:Y:S01]  /*2040*/  LDGSTS.E.BYPASS.LTC128B.128 [R198+0x5100], [R66.64], !P1 ;  /* 0x0510000042c67fae */ /* 0x0009e2000c901d46 */
[----:B------:R-:W-:Y:S01]  /*2050*/  IMAD.IADD R176, R0, 0x1, R3 ;  /* 0x0000000100b07824 */ /* 0x000fe200078e0203 */
[----:B------:R-:W-:-:S02]  /*2060*/  ISETP.GT.AND P1, PT, R203, 0x3f, PT ;  /* 0x0000003fcb00780c */ /* 0x000fc40003f24270 */
[----:B-1----:R-:W-:Y:S03]  /*2070*/  LDSM.16.M88.4 R48, [R184] ;  /* 0x00000000b830783b */ /* 0x002fe60000000200 */
[C---:B------:R-:W-:Y:S01]  /*2080*/  HMMA.16816.F32.BF16 R8, R72.reuse, R10, RZ ;  /* 0x0000000a4808723c */ /* 0x040fe200000418ff */
[----:B------:R-:W-:Y:S04]  /*2090*/  LDSM.16.M88.4 R68, [R183] ;  /* 0x00000000b744783b */ /* 0x000fe80000000200 */
[----:B------:R-:W0:Y:S03]  /*20a0*/  LDGDEPBAR ;  /* 0x00000000000079af */ /* 0x000e260000000000 */
[C---:B---3--:R-:W-:Y:S01]  /*20b0*/  HMMA.16816.F32.BF16 R4, R72.reuse, R44, RZ ;  /* 0x0000002c4804723c */ /* 0x048fe200000418ff */
[----:B--2---:R-:W-:Y:S07]  /*20c0*/  LDSM.16.M88.4 R60, [R176+-0x3800] ;  /* 0xffc80000b03c783b */ /* 0x004fee0000000200 */
[----:B------:R-:W-:Y:S01]  /*20d0*/  HMMA.16816.F32.BF16 R72, R72, R46, RZ ;  /* 0x0000002e4848723c */ /* 0x000fe200000418ff */
[----:B------:R-:W1:Y:S04]  /*20e0*/  LDSM.16.M88.4 R44, [R177] ;  /* 0x00000000b12c783b */ /* 0x000e680000000200 */
[----:B----4-:R-:W-:Y:S03]  /*20f0*/  LDSM.16.M88.4 R64, [R176+-0x4000] ;  /* 0xffc00000b040783b */ /* 0x010fe60000000200 */
        /* <DEDUP_REMOVED lines=11> */
[----:B------:R-:W5:Y:S04]  /*21b0*/  LDSM.16.M88.4 R56, [R176+-0x3000] ;  /* 0xffd00000b038783b */ /* 0x000f680000000200 */
[----:B------:R-:W4:Y:S03]  /*21c0*/  LDSM.16.M88.4 R52, [R176+-0x2800] ;  /* 0xffd80000b034783b */ /* 0x000f260000000200 */
[C---:B-1----:R-:W-:Y:S08]  /*21d0*/  HMMA.16816.F32.BF16 R28, R48.reuse, R44, R28 ;  /* 0x0000002c301c723c */ /* 0x042ff0000004181c */
[C---:B------:R-:W-:Y:S01]  /*21e0*/  HMMA.16816.F32.BF16 R24, R48.reuse, R46, R24 ;  /* 0x0000002e3018723c */ /* 0x040fe20000041818 */
[----:B------:R-:W-:Y:S07]  /*21f0*/  LDSM.16.M88.4 R44, [R186+0x2000] ;  /* 0x00200000ba2c783b */ /* 0x000fee0000000200 */
[C---:B--2---:R-:W-:Y:S08]  /*2200*/  HMMA.16816.F32.BF16 R20, R48.reuse, R40, R20 ;  /* 0x000000283014723c */ /* 0x044ff00000041814 */
[C---:B------:R-:W-:Y:S01]  /*2210*/  HMMA.16816.F32.BF16 R16, R48.reuse, R42, R16 ;  /* 0x0000002a3010723c */ /* 0x040fe20000041810 */
[----:B------:R-:W-:Y:S07]  /*2220*/  LDSM.16.M88.4 R40, [R186+0x2800] ;  /* 0x00280000ba28783b */ /* 0x000fee0000000200 */
[C---:B---3--:R-:W-:Y:S08]  /*2230*/  HMMA.16816.F32.BF16 R12, R48.reuse, R36, R12 ;  /* 0x00000024300c723c */ /* 0x048ff0000004180c */
[C---:B------:R-:W-:Y:S01]  /*2240*/  HMMA.16816.F32.BF16 R8, R48.reuse, R38, R8 ;  /* 0x000000263008723c */ /* 0x040fe20000041808 */
[----:B------:R-:W-:Y:S07]  /*2250*/  LDSM.16.M88.4 R36, [R186+0x3000] ;  /* 0x00300000ba24783b */ /* 0x000fee0000000200 */
[C---:B----4-:R-:W-:Y:S08]  /*2260*/  HMMA.16816.F32.BF16 R4, R48.reuse, R32, R4 ;  /* 0x000000203004723c */ /* 0x050ff00000041804 */
[----:B------:R-:W-:Y:S01]  /*2270*/  HMMA.16816.F32.BF16 R72, R48, R34, R72 ;  /* 0x000000223048723c */ /* 0x000fe20000041848 */
[----:B------:R-:W1:Y:S04]  /*2280*/  LDSM.16.M88.4 R48, [R187+0x4000] ;  /* 0x00400000bb30783b */ /* 0x000e680000000200 */
[----:B------:R-:W2:Y:S03]  /*2290*/  LDSM.16.M88.4 R32, [R186+0x3800] ;  /* 0x00380000ba20783b */ /* 0x000ea60000000200 */
[C---:B------:R-:W-:Y:S08]  /*22a0*/  HMMA.16816.F32.BF16 R28, R68.reuse, R64, R28 ;  /* 0x00000040441c723c */ /* 0x040ff0000004181c */
[C---:B------:R-:W-:Y:S01]  /*22b0*/  HMMA.16816.F32.BF16 R24, R68.reuse, R66, R24 ;  /* 0x000000424418723c */ /* 0x040fe20000041818 */
[----:B------:R-:W-:Y:S07]  /*22c0*/  LDSM.16.M88.4 R64, [R178+0x2000] ;  /* 0x00200000b240783b */ /* 0x000fee0000000200 */
[C---:B------:R-:W-:Y:S08]  /*22d0*/  HMMA.16816.F32.BF16 R20, R68.reuse, R60, R20 ;  /* 0x0000003c4414723c */ /* 0x040ff00000041814 */
[C---:B------:R-:W-:Y:S01]  /*22e0*/  HMMA.16816.F32.BF16 R16, R68.reuse, R62, R16 ;  /* 0x0000003e4410723c */ /* 0x040fe20000041810 */
[----:B------:R-:W-:Y:S07]  /*22f0*/  LDSM.16.M88.4 R60, [R178+0x2800] ;  /* 0x00280000b23c783b */ /* 0x000fee0000000200 */
[C---:B-----5:R-:W-:Y:S08]  /*2300*/  HMMA.16816.F32.BF16 R12, R68.reuse, R56, R12 ;  /* 0x00000038440c723c */ /* 0x060ff0000004180c */
        /* <DEDUP_REMOVED lines=21> */
[----:B------:R-:W-:Y:S07]  /*2460*/  LDSM.16.M88.4 R64, [R176+-0x2000] ;  /* 0xffe00000b040783b */ /* 0x000fee0000000200 */
[C---:B------:R-:W-:Y:S08]  /*2470*/  HMMA.16816.F32.BF16 R20, R68.reuse, R60, R20 ;  /* 0x0000003c4414723c */ /* 0x040ff00000041814 */
[C---:B------:R-:W-:Y:S01]  /*2480*/  HMMA.16816.F32.BF16 R16, R68.reuse, R62, R16 ;  /* 0x0000003e4410723c */ /* 0x040fe20000041810 */
[----:B------:R-:W-:Y:S07]  /*2490*/  LDSM.16.M88.4 R60, [R176+-0x1800] ;  /* 0xffe80000b03c783b */ /* 0x000fee0000000200 */
[C---:B------:R-:W-:Y:S08]  /*24a0*/  HMMA.16816.F32.BF16 R12, R68.reuse, R56, R12 ;  /* 0x00000038440c723c */ /* 0x040ff0000004180c */
[C---:B------:R-:W-:Y:S01]  /*24b0*/  HMMA.16816.F32.BF16 R8, R68.reuse, R58, R8 ;  /* 0x0000003a4408723c */ /* 0x040fe20000041808 */
[----:B------:R-:W-:Y:S07]  /*24c0*/  LDSM.16.M88.4 R56, [R176+-0x1000] ;  /* 0xfff00000b038783b */ /* 0x000fee0000000200 */
[C---:B----4-:R-:W-:Y:S08]  /*24d0*/  HMMA.16816.F32.BF16 R4, R68.reuse, R52, R4 ;  /* 0x000000344404723c */ /* 0x050ff00000041804 */
[----:B------:R-:W-:Y:S01]  /*24e0*/  HMMA.16816.F32.BF16 R72, R68, R54, R72 ;  /* 0x000000364448723c */ /* 0x000fe20000041848 */
[----:B------:R-:W3:Y:S04]  /*24f0*/  LDSM.16.M88.4 R68, [R183+0x4000] ;  /* 0x00400000b744783b */ /* 0x000ee80000000200 */
[----:B------:R-:W4:Y:S03]  /*2500*/  LDSM.16.M88.4 R52, [R176+-0x800] ;  /* 0xfff80000b034783b */ /* 0x000f260000000200 */
        /* <DEDUP_REMOVED lines=41> */
[----:B------:R-:W-:Y:S07]  /*27a0*/  LDSM.16.M88.4 R64, [R176] ;  /* 0x00000000b040783b */ /* 0x000fee0000000200 */
        /* <DEDUP_REMOVED lines=30> */
[----:B------:R-:W-:Y:S01]  /*2990*/  IMAD R224, R2, 0x40, R225 ;  /* 0x0000004002e07824 */ /* 0x000fe200078e02e1 */
        /* <DEDUP_REMOVED lines=27> */
.L_x_2356:
[----:B------:R-:W-:Y:S05]  /*2b50*/  BRA.DIV ~URZ, `(.L_x_2295) ;  /* 0x0000a1027f007947 */ /* 0x000fea000b800000 */
[----:B------:R-:W3:Y:S01]  /*2b60*/  SHFL.IDX PT, R3, R0, RZ, 0x181f ;  /* 0x00181fff00037589 */ /* 0x000ee200000e0000 */
[----:B------:R-:W-:Y:S02]  /*2b70*/  ISETP.GE.AND P5, PT, R206, c[0x0][0x1d4], PT ;  /* 0x00007500ce007a0c */ /* 0x000fe40003fa6270 */
[----:B------:R-:W-:Y:S01]  /*2b80*/  ISETP.GE.AND P2, PT, R197, c[0x0][0x1d4], PT ;  /* 0x00007500c5007a0c */ /* 0x000fe20003f46270 */
[----:B-1----:R-:W1:Y:S03]  /*2b90*/  SHFL.IDX PT, R32, R32, 0x1, 0x181f ;  /* 0x00381f0020207f89 */ /* 0x002e6600000e0000 */
[----:B------:R-:W-:Y:S01]  /*2ba0*/  SEL R33, RZ, 0x10, P2 ;  /* 0x00000010ff217807 */ /* 0x000fe20001000000 */
[----:B------:R4:W2:Y:S01]  /*2bb0*/  SHFL.IDX PT, R175, R0, 0x1, 0x181f ;  /* 0x00381f0000af7f89 */ /* 0x0008a200000e0000 */
[----:B---3--:R-:W-:-:S02]  /*2bc0*/  IADD3 R40, P0, R3, R78, RZ ;  /* 0x0000004e03287210 */ /* 0x008fc40007f1e0ff */
[----:B------:R-:W-:-:S03]  /*2bd0*/  IADD3 R38, P6, R3, R80, RZ ;  /* 0x0000005003267210 */ /* 0x000fc60007fde0ff */
[----:B--2---:R-:W-:Y:S01]  /*2be0*/  IMAD.X R41, R34, 0x1, R77, P0 ;  /* 0x0000000122297824 */ /* 0x004fe200000e064d */
[----:B------:R-:W-:Y:S01]  /*2bf0*/  ISETP.GE.AND P0, PT, R196, c[0x0][0x1d4], PT ;  /* 0x00007500c4007a0c */ /* 0x000fe20003f06270 */
[C---:B------:R-:W-:Y:S01]  /*2c00*/  IMAD.X R39, R34.reuse, 0x1, R79, P6 ;  /* 0x0000000122277824 */ /* 0x040fe200030e064f */
[----:B------:R-:W-:Y:S02]  /*2c10*/  IADD3 R36, P6, R3, R82, RZ ;  /* 0x0000005203247210 */ /* 0x000fe40007fde0ff */
[----:B------:R4:W-:Y:S01]  /*2c20*/  LDGSTS.E.BYPASS.LTC128B.128 [R198+0x6100], [R40.64], !P5 ;  /* 0x0610000028c67fae */ /* 0x0009e2000e901d46 */
[----:B------:R-:W-:Y:S02]  /*2c30*/  SEL R3, RZ, 0x10, P0 ;  /* 0x00000010ff037807 */ /* 0x000fe40000000000 */
[----:B------:R-:W-:Y:S01]  /*2c40*/  IMAD.X R37, R34, 0x1, R81, P6 ;  /* 0x0000000122257824 */ /* 0x000fe200030e0651 */
[----:B------:R4:W-:Y:S01]  /*2c50*/  LDGSTS.E.BYPASS.LTC128B.128 [R198+0x8100], [R38.64], !P2 ;  /* 0x0810000026c67fae */ /* 0x0009e2000d101d46 */
[----:B------:R-:W-:-:S04]  /*2c60*/  SEL R34, RZ, 0x10, P5 ;  /* 0x00000010ff227807 */ /* 0x000fc80002800000 */
[----:B------:R4:W-:Y:S03]  /*2c70*/  LDGSTS.E.BYPASS.LTC128B.128 [R198+0xa100], [R36.64], !P0 ;  /* 0x0a10000024c67fae */ /* 0x0009e6000c101d46 */
.L_x_2357:
[----:B-1--4-:R-:W-:Y:S02]  /*2c80*/  IADD3 R37, -R34, 0x10, RZ ;  /* 0x0000001022257810 */ /* 0x012fe40007ffe1ff */
[----:B------:R-:W-:Y:S02]  /*2c90*/  IADD3 R35, -R33, 0x10, RZ ;  /* 0x0000001021237810 */ /* 0x000fe40007ffe1ff */
[----:B------:R-:W-:Y:S02]  /*2ca0*/  LOP3.LUT R37, R37, 0xf, RZ, 0xc0, !PT ;  /* 0x0000000f25257812 */ /* 0x000fe400078ec0ff */
[----:B------:R-:W-:Y:S02]  /*2cb0*/  IADD3 R0, -R3, 0x10, RZ ;  /* 0x0000001003007810 */ /* 0x000fe40007ffe1ff */
[----:B------:R-:W-:Y:S02]  /*2cc0*/  LOP3.LUT R35, R35, 0xf, RZ, 0xc0, !PT ;  /* 0x0000000f23237812 */ /* 0x000fe400078ec0ff */
[----:B------:R-:W-:-:S02]  /*2cd0*/  IADD3 R36, P2, P0, R37, R175, R78 ;  /* 0x000000af25247210 */ /* 0x000fc4000785e04e */
[----:B------:R-:W-:Y:S02]  /*2ce0*/  LOP3.LUT R0, R0, 0xf, RZ, 0xc0, !PT ;  /* 0x0000000f00007812 */ /* 0x000fe400078ec0ff */
[-C--:B------:R-:W-:Y:S02]  /*2cf0*/  IADD3 R38, P6, P5, R35, R175.reuse, R80 ;  /* 0x000000af23267210 */ /* 0x080fe40007dde050 */
[-C--:B------:R-:W-:Y:S02]  /*2d00*/  IADD3.X R37, RZ, R32.reuse, R77, P2, P0 ;  /* 0x00000020ff257210 */ /* 0x080fe400017e044d */
[----:B------:R-:W-:Y:S02]  /*2d10*/  IADD3 R82, P2, P0, R0, R175, R82 ;  /* 0x000000af00527210 */ /* 0x000fe4000785e052 */
[----:B------:R-:W-:Y:S02]  /*2d20*/  IADD3.X R39, RZ, R32, R79, P6, P5 ;  /* 0x00000020ff277210 */ /* 0x000fe400037ea44f */
[----:B------:R-:W-:-:S02]  /*2d30*/  ISETP.NE.U32.AND P6, PT, R34, RZ, PT ;  /* 0x000000ff2200720c */ /* 0x000fc40003fc5070 */
[----:B------:R-:W-:Y:S02]  /*2d40*/  ISETP.NE.U32.AND P5, PT, R33, RZ, PT ;  /* 0x000000ff2100720c */ /* 0x000fe40003fa5070 */
[----:B------:R-:W-:Y:S02]  /*2d50*/  IADD3.X R83, RZ, R32, R81, P2, P0 ;  /* 0x00000020ff537210 */ /* 0x000fe400017e0451 */
[----:B------:R-:W-:-:S07]  /*2d60*/  ISETP.NE.U32.AND P0, PT, R3, RZ, PT ;  /* 0x000000ff0300720c */ /* 0x000fce0003f05070 */
[----:B------:R-:W-:Y:S01]  /*2d70*/  @!PT LDS RZ, [RZ] ;  /* 0x00000000fffff984 */ /* 0x000fe20000000800 */
[----:B------:R-:W-:Y:S01]  /*2d80*/  @!PT LDS RZ, [RZ] ;  /* 0x00000000fffff984 */ /* 0x000fe20000000800 */
[----:B------:R-:W-:Y:S01]  /*2d90*/  @!PT LDS RZ, [RZ] ;  /* 0x00000000fffff984 */ /* 0x000fe20000000800 */
[----:B------:R1:W-:Y:S04]  /*2da0*/  LDGSTS.E.BYPASS.LTC128B.128.ZFILL [R198+0x7100], [R36.64], P6 ;  /* 0x0710000024c67fae */ /* 0x0003e8000b141d46 */
[----:B------:R1:W-:Y:S04]  /*2db0*/  LDGSTS.E.BYPASS.LTC128B.128.ZFILL [R198+0x9100], [R38.64], P5 ;  /* 0x0910000026c67fae */ /* 0x0003e8000a941d46 */
[----:B------:R1:W-:Y:S02]  /*2dc0*/  LDGSTS.E.BYPASS.LTC128B.128.ZFILL [R198+0xb100], [R82.64], P0 ;  /* 0x0b10000052c67fae */ /* 0x0003e40008141d46 */
.L_x_2293:
[----:B------:R-:W-:Y:S05]  /*2dd0*/  BSYNC B0 ;  /* 0x0000000000007941 */ /* 0x000fea0003800000 */
.L_x_2292:
[----:B------:R-:W-:Y:S01]  /*2de0*/  MOV R33, 0xffffffc0 ;  /* 0xffffffc000217802 */ /* 0x000fe20000000f00 */
[----:B------:R-:W0:Y:S01]  /*2df0*/  LDGDEPBAR ;  /* 0x00000000000079af */ /* 0x000e220000000000 */
[----:B------:R-:W-:-:S02]  /*2e00*/  IADD3 R239, R199, R220, RZ ;  /* 0x000000dcc7ef7210 */ /* 0x000fc40007ffe0ff */
        /* <DEDUP_REMOVED lines=8> */
[----:B------:R2:W3:Y:S02]  /*2e90*/  SHFL.IDX PT, R175, R239, RZ, 0x1c1f ;  /* 0x001c1fffefaf7589 */ /* 0x0004e400000e0000 */
.L_x_2358:
[----:B---3--:R-:W-:Y:S02]  /*2ea0*/  IMAD.IADD R3, R0, 0x1, R175 ;  /* 0x0000000100037824 */ /* 0x008fe400078e02af */
[----:B------:R-:W-:Y:S02]  /*2eb0*/  IMAD.MOV.U32 R227, RZ, RZ, 0x1f ;  /* 0x0000001fffe37424 */ /* 0x000fe400078e00ff */
[----:B------:R-:W-:Y:S01]  /*2ec0*/  IMAD.MOV.U32 R230, RZ, RZ, -0x1 ;  /* 0xffffffffffe67424 */ /* 0x000fe200078e00ff */
[----:B------:R-:W-:-:S04]  /*2ed0*/  IMNMX R32, R76, R3, PT ;  /* 0x000000034c207217 */ /* 0x000fc80003800200 */
[C---:B------:R-:W-:Y:S02]  /*2ee0*/  ISETP.GT.AND P5, PT, R32.reuse, 0x1, PT ;  /* 0x000000012000780c */ /* 0x040fe40003fa4270 */
[C---:B------:R-:W-:Y:S02]  /*2ef0*/  ISETP.GT.AND P6, PT, R32.reuse, RZ, PT ;  /* 0x000000ff2000720c */ /* 0x040fe40003fc4270 */
        /* <DEDUP_REMOVED lines=31> */
[----:B--2---:R-:W2:Y:S02]  /*30f0*/  SHFL.IDX PT, R239, R239, 0x1, 0x1c1f ;  /* 0x003c1f00efef7f89 */ /* 0x004ea400000e0000 */
[----:B--2---:R-:W-:Y:S01]  /*3100*/  IMAD.IADD R5, R0, 0x1, R239 ;  /* 0x0000000100057824 */ /* 0x004fe200078e02ef */
        /* <DEDUP_REMOVED lines=11> */
[----:B------:R-:W-:Y:S02]  /*31c0*/  FSEL R4, R27, -INF , P2 ;  /* 0xff8000001b047808 */ /* 0x000fe40001000000 */
[----:B------:R-:W-:-:S02]  /*31d0*/  FMNMX.FTZ R0, R29, R0, !PT ;  /* 0x000000001d007209 */ /* 0x000fc40007810000 */
[----:B------:R-:W-:Y:S02]  /*31e0*/  ISETP.GT.AND P2, PT, R76, 0x10, PT ;  /* 0x000000104c00780c */ /* 0x000fe40003f44270 */
[----:B------:R-:W-:Y:S02]  /*31f0*/  FMNMX.FTZ R9, R26, R9, !PT ;  /* 0x000000091a097209 */ /* 0x000fe40007810000 */
[----:B------:R-:W-:Y:S02]  /*3200*/  FMNMX.FTZ R0, R25, R0, !PT ;  /* 0x0000000019007209 */ /* 0x000fe40007810000 */
[----:B------:R-:W-:Y:S02]  /*3210*/  ISETP.GT.AND P0, PT, R76, 0x11, PT ;  /* 0x000000114c00780c */ /* 0x000fe40003f04270 */
[----:B------:R-:W-:Y:S02]  /*3220*/  FSEL R22, R22, -INF , P2 ;  /* 0xff80000016167808 */ /* 0x000fe40001000000 */
[----:B------:R-:W-:-:S02]  /*3230*/  FMNMX.FTZ R9, R4, R9, !PT ;  /* 0x0000000904097209 */ /* 0x000fc40007810000 */
[----:B------:R-:W-:Y:S02]  /*3240*/  FMNMX.FTZ R0, R21, R0, !PT ;  /* 0x0000000015007209 */ /* 0x000fe40007810000 */
[----:B------:R-:W-:Y:S02]  /*3250*/  FSEL R12, R23, -INF , P0 ;  /* 0xff800000170c7808 */ /* 0x000fe40000000000 */
[----:B------:R-:W-:Y:S02]  /*3260*/  ISETP.GT.AND P2, PT, R76, 0x18, PT ;  /* 0x000000184c00780c */ /* 0x000fe40003f44270 */
[----:B------:R-:W-:Y:S02]  /*3270*/  FMNMX.FTZ R9, R22, R9, !PT ;  /* 0x0000000916097209 */ /* 0x000fe40007810000 */
[----:B------:R-:W-:Y:S02]  /*3280*/  FMNMX.FTZ R0, R3, R0, !PT ;  /* 0x0000000003007209 */ /* 0x000fe40007810000 */
[----:B------:R-:W-:-:S02]  /*3290*/  ISETP.GT.AND P0, PT, R76, 0x19, PT ;  /* 0x000000194c00780c */ /* 0x000fc40003f04270 */
[----:B------:R-:W-:Y:S02]  /*32a0*/  FSEL R18, R18, -INF , P2 ;  /* 0xff80000012127808 */ /* 0x000fe40001000000 */
[----:B------:R-:W-:Y:S02]  /*32b0*/  FMNMX.FTZ R9, R12, R9, !PT ;  /* 0x000000090c097209 */ /* 0x000fe40007810000 */
[----:B------:R-:W-:Y:S02]  /*32c0*/  FMNMX.FTZ R0, R17, R0, !PT ;  /* 0x0000000011007209 */ /* 0x000fe40007810000 */
[----:B------:R-:W-:Y:S02]  /*32d0*/  FSEL R8, R19, -INF , P0 ;  /* 0xff80000013087808 */ /* 0x000fe40000000000 */
[----:B------:R-:W-:Y:S02]  /*32e0*/  ISETP.GT.AND P2, PT, R76, 0x20, PT ;  /* 0x000000204c00780c */ /* 0x000fe40003f44270 */
[----:B------:R-:W-:-:S02]  /*32f0*/  FMNMX.FTZ R9, R18, R9, !PT ;  /* 0x0000000912097209 */ /* 0x000fc40007810000 */
[----:B------:R-:W-:Y:S02]  /*3300*/  FMNMX.FTZ R0, R157, R0, !PT ;  /* 0x000000009d007209 */ /* 0x000fe40007810000 */
[----:B------:R-:W-:Y:S02]  /*3310*/  ISETP.GT.AND P0, PT, R76, 0x21, PT ;  /* 0x000000214c00780c */ /* 0x000fe40003f04270 */
[----:B------:R-:W-:Y:S02]  /*3320*/  FSEL R174, R14, -INF , P2 ;  /* 0xff8000000eae7808 */ /* 0x000fe40001000000 */
[----:B------:R-:W-:Y:S02]  /*3330*/  FMNMX.FTZ R9, R8, R9, !PT ;  /* 0x0000000908097209 */ /* 0x000fe40007810000 */
[----:B------:R-:W-:Y:S02]  /*3340*/  FMNMX.FTZ R0, R165, R0, !PT ;  /* 0x00000000a5007209 */ /* 0x000fe40007810000 */
[----:B------:R-:W-:-:S02]  /*3350*/  FSEL R164, R15, -INF , P0 ;  /* 0xff8000000fa47808 */ /* 0x000fc40000000000 */
        /* <DEDUP_REMOVED lines=10> */
[----:B------:R-:W-:Y:S02]  /*3400*/  ISETP.GT.AND P0, PT, R76, 0x31, PT ;  /* 0x000000314c00780c */ /* 0x000fe40003f04270 */
[----:B------:R-:W-:-:S02]  /*3410*/  FMNMX.FTZ R0, R169, R0, !PT ;  /* 0x00000000a9007209 */ /* 0x000fc40007810000 */
[----:B------:R-:W-:Y:S02]  /*3420*/  FSEL R166, R6, -INF , P2 ;  /* 0xff80000006a67808 */ /* 0x000fe40001000000 */
[----:B------:R-:W-:Y:S02]  /*3430*/  FMNMX.FTZ R9, R170, R9, !PT ;  /* 0x00000009aa097209 */ /* 0x000fe40007810000 */
[----:B------:R-:W-:Y:S02]  /*3440*/  FSEL R142, R7, -INF , P0 ;  /* 0xff800000078e7808 */ /* 0x000fe40000000000 */
[----:B------:R-:W-:Y:S02]  /*3450*/  FMNMX.FTZ R0, R167, R0, !PT ;  /* 0x00000000a7007209 */ /* 0x000fe40007810000 */
        /* <DEDUP_REMOVED lines=8> */
[----:B------:R-:W-:Y:S01]  /*34e0*/  FMNMX.FTZ R7, R140, R7, !PT ;  /* 0x000000078c077209 */ /* 0x000fe20007810000 */
[----:B------:R-:W2:Y:S03]  /*34f0*/  SHFL.BFLY PT, R0, R9, 0x2, 0x1f ;  /* 0x0c401f0009007f89 */ /* 0x000ea600000e0000 */
[----:B------:R-:W-:-:S05]  /*3500*/  FMNMX.FTZ R6, R162, R7, !PT ;  /* 0x00000007a2067209 */ /* 0x000fca0007810000 */
[----:B------:R-:W3:Y:S01]  /*3510*/  SHFL.BFLY PT, R135, R6, 0x2, 0x1f ;  /* 0x0c401f0006877f89 */ /* 0x000ee200000e0000 */
[----:B--2---:R-:W-:-:S05]  /*3520*/  FMNMX.FTZ R7, R0, R9, !PT ;  /* 0x0000000900077209 */ /* 0x004fca0007810000 */
[----:B------:R-:W2:Y:S01]  /*3530*/  SHFL.BFLY PT, R0, R7, 0x1, 0x1f ;  /* 0x0c201f0007007f89 */ /* 0x000ea200000e0000 */
[----:B---3--:R-:W-:-:S05]  /*3540*/  FMNMX.FTZ R135, R6, R135, !PT ;  /* 0x0000008706877209 */ /* 0x008fca0007810000 */
[----:B------:R3:W4:Y:S01]  /*3550*/  SHFL.BFLY PT, R136, R135, 0x1, 0x1f ;  /* 0x0c201f0087887f89 */ /* 0x00072200000e0000 */
[----:B--2---:R-:W-:-:S05]  /*3560*/  FMNMX.FTZ R0, R7, R0, !PT ;  /* 0x0000000007007209 */ /* 0x004fca0007810000 */
.L_x_2359:
[----:B------:R-:W-:Y:S01]  /*3570*/  FMUL.FTZ R168, R0, c[0x0][0x2d0] ;  /* 0x0000b40000a87a20 */ /* 0x000fe20000410000 */
[----:B----4-:R-:W-:Y:S01]  /*3580*/  FMNMX.FTZ R132, R136, R135, !PT ;  /* 0x0000008788847209 */ /* 0x010fe20007810000 */
[----:B------:R-:W-:Y:S01]  /*3590*/  WARPSYNC 0xffffffff ;  /* 0xffffffff00007948 */ /* 0x000fe20003800000 */
[----:B------:R-:W-:Y:S01]  /*35a0*/  FSETP.NEU.FTZ.AND P0, PT, R0, -INF , PT ;  /* 0xff8000000000780b */ /* 0x000fe20003f1d000 */
[----:B------:R-:W2:Y:S01]  /*35b0*/  LDSM.16.MT88.4 R40, [R182+0x2000] ;  /* 0x00200000b628783b */ /* 0x000ea20000004200 */
[----:B------:R-:W-:Y:S01]  /*35c0*/  IADD3 R238, R2, -0x2, RZ ;  /* 0xfffffffe02ee7810 */ /* 0x000fe20007ffe0ff */
[----:B------:R-:W-:Y:S01]  /*35d0*/  FMUL.FTZ R161, R132, c[0x0][0x2d0] ;  /* 0x0000b40084a17a20 */ /* 0x000fe20000410000 */
[----:B------:R-:W-:Y:S01]  /*35e0*/  FSEL R168, R168, RZ, P0 ;  /* 0x000000ffa8a87208 */ /* 0x000fe20000000000 */
[----:B------:R-:W4:Y:S01]  /*35f0*/  LDSM.16.MT88.4 R124, [R182] ;  /* 0x00000000b67c783b */ /* 0x000f220000004200 */
[----:B------:R-:W-:-:S03]  /*3600*/  FSETP.NEU.FTZ.AND P0, PT, R132, -INF , PT ;  /* 0xff8000008400780b */ /* 0x000fc60003f1d000 */
[--C-:B------:R-:W-:Y:S01]  /*3610*/  FFMA.FTZ R156, R28, c[0x0][0x2d0], -R168.reuse ;  /* 0x0000b4001c9c7a23 */ /* 0x100fe200000108a8 */
[----:B------:R-:W-:Y:S01]  /*3620*/  FSEL R161, R161, RZ, P0 ;  /* 0x000000ffa1a17208 */ /* 0x000fe20000000000 */
[--C-:B------:R-:W-:Y:S01]  /*3630*/  FFMA.FTZ R155, R35, c[0x0][0x2d0], -R168.reuse ;  /* 0x0000b400239b7a23 */ /* 0x100fe200000108a8 */
[----:B------:R-:W5:Y:S01]  /*3640*/  LDSM.16.MT88.4 R104, [R181] ;  /* 0x00000000b568783b */ /* 0x000f620000004200 */
[--C-:B------:R-:W-:Y:S02]  /*3650*/  FFMA.FTZ R154, R33, c[0x0][0x2d0], -R168.reuse ;  /* 0x0000b400219a7a23 */ /* 0x100fe400000108a8 */
[----:B------:R-:W-:Y:S01]  /*3660*/  FFMA.FTZ R153, R29, c[0x0][0x2d0], -R168 ;  /* 0x0000b4001d997a23 */ /* 0x000fe200000108a8 */
[----:B------:R-:W1:Y:S01]  /*3670*/  LDSM.16.MT88.4 R112, [R180] ;  /* 0x00000000b470783b */ /* 0x000e620000004200 */
[--C-:B------:R-:W-:Y:S01]  /*3680*/  FFMA.FTZ R152, R5, c[0x0][0x2d0], -R161.reuse ;  /* 0x0000b40005987a23 */ /* 0x100fe200000108a1 */
[----:B------:R-:W-:Y:S01]  /*3690*/  MUFU.EX2 R156, R156 ;  /* 0x0000009c009c7308 */ /* 0x000fe20000000800 */
[--C-:B------:R-:W-:Y:S01]  /*36a0*/  FFMA.FTZ R151, R16, c[0x0][0x2d0], -R161.reuse ;  /* 0x0000b40010977a23 */ /* 0x100fe200000108a1 */
[----:B------:R-:W3:Y:S01]  /*36b0*/  LDSM.16.MT88.4 R120, [R179] ;  /* 0x00000000b378783b */ /* 0x000ee20000004200 */
[----:B------:R-:W-:-:S02]  /*36c0*/  FFMA.FTZ R150, R26, c[0x0][0x2d0], -R161 ;  /* 0x0000b4001a967a23 */ /* 0x000fc400000108a1 */
[--C-:B------:R-:W-:Y:S01]  /*36d0*/  FFMA.FTZ R147, R4, c[0x0][0x2d0], -R161.reuse ;  /* 0x0000b40004937a23 */ /* 0x100fe200000108a1 */
[----:B------:R-:W1:Y:S01]  /*36e0*/  LDSM.16.MT88.4 R48, [R181+0x2000] ;  /* 0x00200000b530783b */ /* 0x000e620000004200 */
[--C-:B------:R-:W-:Y:S01]  /*36f0*/  FFMA.FTZ R134, R8, c[0x0][0x2d0], -R161.reuse ;  /* 0x0000b40008867a23 */ /* 0x100fe200000108a1 */
[----:B------:R-:W2:Y:S01]  /*3700*/  MUFU.EX2 R155, R155 ;  /* 0x0000009b009b7308 */ /* 0x000ea20000000800 */
[--C-:B------:R-:W-:Y:S01]  /*3710*/  FFMA.FTZ R144, R3, c[0x0][0x2d0], -R168.reuse ;  /* 0x0000b40003907a23 */ /* 0x100fe200000108a8 */
[----:B------:R-:W1:Y:S01]  /*3720*/  LDSM.16.MT88.4 R56, [R180+0x2000] ;  /* 0x00200000b438783b */ /* 0x000e620000004200 */
[--C-:B------:R-:W-:Y:S02]  /*3730*/  FFMA.FTZ R149, R25, c[0x0][0x2d0], -R168.reuse ;  /* 0x0000b40019957a23 */ /* 0x100fe400000108a8 */
[--C-:B------:R-:W-:Y:S01]  /*3740*/  FFMA.FTZ R148, R21, c[0x0][0x2d0], -R168.reuse ;  /* 0x0000b40015947a23 */ /* 0x100fe200000108a8 */
[----:B------:R-:W1:Y:S01]  /*3750*/  LDSM.16.MT88.4 R64, [R179+0x2000] ;  /* 0x00200000b340783b */ /* 0x000e620000004200 */
[----:B------:R-:W-:Y:S01]  /*3760*/  FFMA.FTZ R3, R17, c[0x0][0x2d0], -R168 ;  /* 0x0000b40011037a23 */ /* 0x000fe200000108a8 */
[----:B------:R-:W-:Y:S01]  /*3770*/  MUFU.EX2 R154, R154 ;  /* 0x0000009a009a7308 */ /* 0x000fe20000000800 */
[--C-:B------:R-:W-:Y:S01]  /*3780*/  FFMA.FTZ R146, R22, c[0x0][0x2d0], -R161.reuse ;  /* 0x0000b40016927a23 */ /* 0x100fe200000108a1 */
[----:B------:R-:W1:Y:S01]  /*3790*/  LDSM.16.MT88.4 R72, [R182+0x4000] ;  /* 0x00400000b648783b */ /* 0x000e620000004200 */
[----:B---3--:R-:W-:-:S02]  /*37a0*/  FFMA.FTZ R135, R12, c[0x0][0x2d0], -R161 ;  /* 0x0000b4000c877a23 */ /* 0x008fc400000108a1 */
[--C-:B------:R-:W-:Y:S01]  /*37b0*/  FFMA.FTZ R145, R18, c[0x0][0x2d0], -R161.reuse ;  /* 0x0000b40012917a23 */ /* 0x100fe200000108a1 */
[----:B-1----:R-:W1:Y:S01]  /*37c0*/  LDSM.16.MT88.4 R80, [R181+0x4000] ;  /* 0x00400000b550783b */ /* 0x002e620000004200 */
[--C-:B------:R-:W-:Y:S01]  /*37d0*/  FFMA.FTZ R160, R165, c[0x0][0x2d0], -R168.reuse ;  /* 0x0000b400a5a07a23 */ /* 0x100fe200000108a8 */
[----:B------:R-:W3:Y:S01]  /*37e0*/  MUFU.EX2 R153, R153 ;  /* 0x0000009900997308 */ /* 0x000ee20000000800 */
[----:B--2---:R-:W-:Y:S01]  /*37f0*/  F2FP.BF16.PACK_AB R96, R155, R156 ;  /* 0x0000009c9b60723e */ /* 0x004fe200000010ff */
[----:B------:R-:W2:Y:S01]  /*3800*/  LDSM.16.MT88.4 R88, [R180+0x4000] ;  /* 0x00400000b458783b */ /* 0x000ea20000004200 */
[--C-:B------:R-:W-:Y:S02]  /*3810*/  FFMA.FTZ R158, R163, c[0x0][0x2d0], -R168.reuse ;  /* 0x0000b400a39e7a23 */ /* 0x100fe400000108a8 */
[--C-:B------:R-:W-:Y:S01]  /*3820*/  FFMA.FTZ R157, R157, c[0x0][0x2d0], -R168.reuse ;  /* 0x0000b4009d9d7a23 */ /* 0x100fe200000108a8 */
[----:B------:R-:W1:Y:S01]  /*3830*/  LDSM.16.MT88.4 R4, [R179+0x4000] ;  /* 0x00400000b304783b */ /* 0x000e620000004200 */
[----:B------:R-:W-:Y:S01]  /*3840*/  FFMA.FTZ R159, R159, c[0x0][0x2d0], -R168 ;  /* 0x0000b4009f9f7a23 */ /* 0x000fe200000108a8 */
[----:B------:R-:W-:Y:S01]  /*3850*/  MUFU.EX2 R152, R152 ;  /* 0x0000009800987308 */ /* 0x000fe20000000800 */
[--C-:B------:R-:W-:Y:S01]  /*3860*/  FFMA.FTZ R163, R174, c[0x0][0x2d0], -R161.reuse ;  /* 0x0000b400aea37a23 */ /* 0x100fe200000108a1 */
[----:B------:R-:W1:Y:S01]  /*3870*/  LDSM.16.MT88.4 R8, [R182+0x2800] ;  /* 0x00280000b608783b */ /* 0x000e620000004200 */
[----:B------:R-:W-:-:S02]  /*3880*/  FFMA.FTZ R164, R164, c[0x0][0x2d0], -R161 ;  /* 0x0000b400a4a47a23 */ /* 0x000fc400000108a1 */
[--C-:B------:R-:W-:Y:S01]  /*3890*/  FFMA.FTZ R165, R172, c[0x0][0x2d0], -R161.reuse ;  /* 0x0000b400aca57a23 */ /* 0x100fe200000108a1 */
[----:B------:R-:W1:Y:S01]  /*38a0*/  LDSM.16.MT88.4 R16, [R180+0x2800] ;  /* 0x00280000b410783b */ /* 0x000e620000004200 */
[--C-:B------:R-:W-:Y:S01]  /*38b0*/  FFMA.FTZ R170, R170, c[0x0][0x2d0], -R161.reuse ;  /* 0x0000b400aaaa7a23 */ /* 0x100fe200000108a1 */
[----:B------:R-:W4:Y:S01]  /*38c0*/  MUFU.EX2 R151, R151 ;  /* 0x0000009700977308 */ /* 0x000f220000000800 */
[----:B---3--:R-:W-:Y:S01]  /*38d0*/  F2FP.BF16.PACK_AB R98, R153, R154 ;  /* 0x0000009a9962723e */ /* 0x008fe200000010ff */
[----:B------:R-:W3:Y:S01]  /*38e0*/  LDSM.16.MT88.4 R20, [R182+0x800] ;  /* 0x00080000b614783b */ /* 0x000ee20000004200 */
[--C-:B------:R-:W-:Y:S02]  /*38f0*/  FFMA.FTZ R172, R167, c[0x0][0x2d0], -R168.reuse ;  /* 0x0000b400a7ac7a23 */ /* 0x100fe400000108a8 */
[--C-:B------:R-:W-:Y:S01]  /*3900*/  FFMA.FTZ R169, R169, c[0x0][0x2d0], -R168.reuse ;  /* 0x0000b400a9a97a23 */ /* 0x100fe200000108a8 */
[----:B------:R-:W1:Y:S01]  /*3910*/  LDSM.16.MT88.4 R12, [R179+0x2800] ;  /* 0x00280000b30c783b */ /* 0x000e620000004200 */
[--C-:B------:R-:W-:Y:S01]  /*3920*/  FFMA.FTZ R167, R143, c[0x0][0x2d0], -R168.reuse ;  /* 0x0000b4008fa77a23 */ /* 0x100fe200000108a8 */
[----:B------:R-:W-:Y:S01]  /*3930*/  MUFU.EX2 R150, R150 ;  /* 0x0000009600967308 */ /* 0x000fe20000000800 */
[----:B------:R-:W-:Y:S01]  /*3940*/  FFMA.FTZ R236, R141, c[0x0][0x2d0], -R168 ;  /* 0x0000b4008dec7a23 */ /* 0x000fe200000108a8 */
[----:B------:R-:W-:Y:S01]  /*3950*/  LDSM.16.MT88.4 R136, [R181+0x800] ;  /* 0x00080000b588783b */ /* 0x000fe20000004200 */
[----:B------:R-:W-:-:S02]  /*3960*/  FFMA.FTZ R166, R166, c[0x0][0x2d0], -R161 ;  /* 0x0000b400a6a67a23 */ /* 0x000fc400000108a1 */
[--C-:B------:R-:W-:Y:S01]  /*3970*/  FFMA.FTZ R171, R142, c[0x0][0x2d0], -R161.reuse ;  /* 0x0000b4008eab7a23 */ /* 0x100fe200000108a1 */
[----:B------:R-:W-:Y:S01]  /*3980*/  LDSM.16.MT88.4 R32, [R180+0x800] ;  /* 0x00080000b420783b */ /* 0x000fe20000004200 */
[--C-:B------:R-:W-:Y:S01]  /*3990*/  FFMA.FTZ R168, R140, c[0x0][0x2d0], -R161.reuse ;  /* 0x0000b4008ca87a23 */ /* 0x100fe200000108a1 */
[----:B------:R-:W2:Y:S01]  /*39a0*/  MUFU.EX2 R147, R147 ;  /* 0x0000009300937308 */ /* 0x000ea20000000800 */
[----:B----4-:R-:W-:Y:S01]  /*39b0*/  F2FP.BF16.PACK_AB R97, R151, R152 ;  /* 0x000000989761723e */ /* 0x010fe200000010ff */
[----:B------:R-:W-:Y:S01]  /*39c0*/  LDSM.16.MT88.4 R28, [R179+0x800] ;  /* 0x00080000b31c783b */ /* 0x000fe20000004200 */
[----:B------:R-:W-:Y:S02]  /*39d0*/  FFMA.FTZ R231, R162, c[0x0][0x2d0], -R161 ;  /* 0x0000b400a2e77a23 */ /* 0x000fe400000108a1 */
[----:B------:R-:W-:Y:S01]  /*39e0*/  FADD.FTZ R155, R156, R155 ;  /* 0x0000009b9c9b7221 */ /* 0x000fe20000010000 */
[----:B------:R-:W-:Y:S01]  /*39f0*/  LDSM.16.MT88.4 R24, [R181+0x2800] ;  /* 0x00280000b518783b */ /* 0x000fe20000004200 */
[----:B------:R-:W-:Y:S01]  /*3a00*/  FADD.FTZ R151, R152, R151 ;  /* 0x0000009798977221 */ /* 0x000fe20000010000 */
[----:B------:R-:W-:Y:S02]  /*3a10*/  MUFU.EX2 R149, R149 ;  /* 0x0000009500957308 */ /* 0x000fe40000000800 */
[----:B------:R-:W-:Y:S01]  /*3a20*/  LDSM.16.MT88.4 R140, [R181+0x1800] ;  /* 0x00180000b58c783b */ /* 0x000fe20000004200 */
[----:B--2---:R-:W-:-:S05]  /*3a30*/  F2FP.BF16.PACK_AB R99, R147, R150 ;  /* 0x000000969363723e */ /* 0x004fca00000010ff */
        /* <DEDUP_REMOVED lines=9> */
[C---:B-----5:R-:W-:Y:S02]  /*3ad0*/  HMMA.16816.F32.BF16 R100, R96.reuse, R104, RZ ;  /* 0x000000686064723c */ /* 0x060fe400000418ff */
        /* <DEDUP_REMOVED lines=13> */
[C---:B-1----:R-:W-:Y:S02]  /*3bb0*/  HMMA.16816.F32.BF16 R76, R96.reuse, R80, RZ ;  /* 0x00000050604c723c */ /* 0x042fe400000418ff */
        /* <DEDUP_REMOVED lines=27> */
[----:B------:R-:W-:-:S04]  /*3d70*/  FADD.FTZ R146, R146, R147 ;  /* 0x0000009392927221 */ /* 0x000fc80000010000 */
[----:B------:R-:W-:Y:S01]  /*3d80*/  FADD.FTZ R146, R135, R146 ;  /* 0x0000009287927221 */ /* 0x000fe20000010000 */
[----:B------:R-:W-:Y:S02]  /*3d90*/  F2FP.BF16.PACK_AB R6, R3, R144 ;  /* 0x000000900306723e */ /* 0x000fe400000010ff */
[----:B-----5:R-:W-:Y:S01]  /*3da0*/  F2FP.BF16.PACK_AB R7, R134, R145 ;  /* 0x000000918607723e */ /* 0x020fe200000010ff */
[----:B------:R-:W-:-:S04]  /*3db0*/  FADD.FTZ R145, R145, R146 ;  /* 0x0000009291917221 */ /* 0x000fc80000010000 */
[----:B------:R-:W-:Y:S02]  /*3dc0*/  FADD.FTZ R134, R134, R145 ;  /* 0x0000009186867221 */ /* 0x000fe40000010000 */
[C---:B------:R-:W-:Y:S08]  /*3dd0*/  HMMA.16816.F32.BF16 R36, R4.reuse, R8, R36 ;  /* 0x000000080424723c */ /* 0x040ff00000041824 */
[C---:B------:R-:W-:Y:S01]  /*3de0*/  HMMA.16816.F32.BF16 R40, R4.reuse, R10, R40 ;  /* 0x0000000a0428723c */ /* 0x040fe20000041828 */
[----:B------:R-:W2:Y:S07]  /*3df0*/  LDSM.16.MT88.4 R8, [R181+0x4800] ;  /* 0x00480000b508783b */ /* 0x000eae0000004200 */
[C---:B------:R-:W-:Y:S08]  /*3e00*/  HMMA.16816.F32.BF16 R52, R4.reuse, R16, R52 ;  /* 0x000000100434723c */ /* 0x040ff00000041834 */
[C---:B------:R-:W-:Y:S01]  /*3e10*/  HMMA.16816.F32.BF16 R56, R4.reuse, R18, R56 ;  /* 0x000000120438723c */ /* 0x040fe20000041838 */
[----:B------:R-:W4:Y:S07]  /*3e20*/  LDSM.16.MT88.4 R16, [R180+0x4800] ;  /* 0x00480000b410783b */ /* 0x000f2e0000004200 */
[C---:B---3--:R-:W-:Y:S08]  /*3e30*/  HMMA.16816.F32.BF16 R128, R4.reuse, R20, R128 ;  /* 0x000000140480723c */ /* 0x048ff00000041880 */
[C---:B------:R-:W-:Y:S01]  /*3e40*/  HMMA.16816.F32.BF16 R124, R4.reuse, R22, R124 ;  /* 0x00000016047c723c */ /* 0x040fe2000004187c */
[----:B------:R-:W3:Y:S07]  /*3e50*/  LDSM.16.MT88.4 R20, [R182+0x4800] ;  /* 0x00480000b614783b */ /* 0x000eee0000004200 */
[C---:B------:R-:W-:Y:S08]  /*3e60*/  HMMA.16816.F32.BF16 R60, R4.reuse, R12, R60 ;  /* 0x0000000c043c723c */ /* 0x040ff0000004183c */
[C---:B------:R-:W-:Y:S01]  /*3e70*/  HMMA.16816.F32.BF16 R64, R4.reuse, R14, R64 ;  /* 0x0000000e0440723c */ /* 0x040fe20000041840 */
[----:B------:R-:W5:Y:S07]  /*3e80*/  LDSM.16.MT88.4 R12, [R179+0x4800] ;  /* 0x00480000b30c783b */ /* 0x000f6e0000004200 */
[C---:B--2---:R-:W-:Y:S08]  /*3e90*/  HMMA.16816.F32.BF16 R76, R4.reuse, R8, R76 ;  /* 0x00000008044c723c */ /* 0x044ff0000004184c */
[C---:B------:R-:W-:Y:S01]  /*3ea0*/  HMMA.16816.F32.BF16 R80, R4.reuse, R10, R80 ;  /* 0x0000000a0450723c */ /* 0x040fe20000041850 */
[----:B------:R-:W2:Y:S07]  /*3eb0*/  LDSM.16.MT88.4 R8, [R182+0x1000] ;  /* 0x00100000b608783b */ /* 0x000eae0000004200 */
        /* <DEDUP_REMOVED lines=18> */
[C---:B-----5:R-:W-:Y:S08]  /*3fe0*/  HMMA.16816.F32.BF16 R92, R4.reuse, R12, R92 ;  /* 0x0000000c045c723c */ /* 0x060ff0000004185c */
[----:B------:R-:W-:Y:S01]  /*3ff0*/  HMMA.16816.F32.BF16 R96, R4, R14, R96 ;  /* 0x0000000e0460723c */ /* 0x000fe20000041860 */
[----:B------:R-:W3:Y:S06]  /*4000*/  LDSM.16.MT88.4 R12, [R182+0x3000] ;  /* 0x00300000b60c783b */ /* 0x000eec0000004200 */
[----:B------:R-:W-:-:S02]  /*4010*/  F2FP.BF16.PACK_AB R4, R160, R157 ;  /* 0x0000009da004723e */ /* 0x000fc400000010ff */
[----:B------:R-:W-:Y:S02]  /*4020*/  F2FP.BF16.PACK_AB R6, R159, R158 ;  /* 0x0000009e9f06723e */ /* 0x000fe400000010ff */
[----:B-1----:R-:W-:Y:S01]  /*4030*/  F2FP.BF16.PACK_AB R5, R164, R163 ;  /* 0x000000a3a405723e */ /* 0x002fe200000010ff */
[----:B------:R-:W-:Y:S01]  /*4040*/  FADD.FTZ R163, R163, R134 ;  /* 0x00000086a3a37221 */ /* 0x000fe20000010000 */
[----:B------:R-:W-:-:S03]  /*4050*/  F2FP.BF16.PACK_AB R7, R170, R165 ;  /* 0x000000a5aa07723e */ /* 0x000fc600000010ff */
[----:B------:R-:W-:-:S04]  /*4060*/  FADD.FTZ R164, R164, R163 ;  /* 0x000000a3a4a47221 */ /* 0x000fc80000010000 */
[----:B--2---:R-:W-:Y:S01]  /*4070*/  HMMA.16816.F32.BF16 R128, R4, R8, R128 ;  /* 0x000000080480723c */ /* 0x004fe20000041880 */
[----:B------:R-:W-:-:S04]  /*4080*/  FADD.FTZ R165, R165, R164 ;  /* 0x000000a4a5a57221 */ /* 0x000fc80000010000 */
[----:B------:R-:W-:-:S03]  /*4090*/  FADD.FTZ R165, R170, R165 ;  /* 0x000000a5aaa57221 */ /* 0x000fc60000010000 */
[C---:B------:R-:W-:Y:S01]  /*40a0*/  HMMA.16816.F32.BF16 R124, R4.reuse, R10, R124 ;  /* 0x0000000a047c723c */ /* 0x040fe2000004187c */
[----:B------:R-:W1:Y:S07]  /*40b0*/  LDSM.16.MT88.4 R8, [R180+0x3000] ;  /* 0x00300000b408783b */ /* 0x000e6e0000004200 */
[C---:B----4-:R-:W-:Y:S08]  /*40c0*/  HMMA.16816.F32.BF16 R100, R4.reuse, R16, R100 ;  /* 0x000000100464723c */ /* 0x050ff00000041864 */
        /* <DEDUP_REMOVED lines=30> */
[----:B------:R-:W-:Y:S01]  /*42b0*/  HMMA.16816.F32.BF16 R96, R4, R18, R96 ;  /* 0x000000120460723c */ /* 0x000fe20000041860 */
[----:B------:R-:W2:Y:S06]  /*42c0*/  LDSM.16.MT88.4 R16, [R182+0x5800] ;  /* 0x00580000b610783b */ /* 0x000eac0000004200 */
[----:B------:R-:W-:-:S02]  /*42d0*/  F2FP.BF16.PACK_AB R4, R172, R169 ;  /* 0x000000a9ac04723e */ /* 0x000fc400000010ff */
[----:B------:R-:W-:Y:S02]  /*42e0*/  F2FP.BF16.PACK_AB R6, R236, R167 ;  /* 0x000000a7ec06723e */ /* 0x000fe400000010ff */
[----:B------:R-:W-:Y:S01]  /*42f0*/  F2FP.BF16.PACK_AB R5, R171, R166 ;  /* 0x000000a6ab05723e */ /* 0x000fe200000010ff */
[----:B------:R-:W-:Y:S01]  /*4300*/  FADD.FTZ R166, R166, R165 ;  /* 0x000000a5a6a67221 */ /* 0x000fe20000010000 */
[----:B------:R-:W-:-:S03]  /*4310*/  F2FP.BF16.PACK_AB R7, R231, R168 ;  /* 0x000000a8e707723e */ /* 0x000fc600000010ff */
[----:B------:R-:W-:-:S04]  /*4320*/  FADD.FTZ R171, R171, R166 ;  /* 0x000000a6abab7221 */ /* 0x000fc80000010000 */
[----:B---3--:R-:W-:Y:S01]  /*4330*/  HMMA.16816.F32.BF16 R128, R4, R12, R128 ;  /* 0x0000000c0480723c */ /* 0x008fe20000041880 */
[----:B------:R-:W-:-:S04]  /*4340*/  FADD.FTZ R168, R168, R171 ;  /* 0x000000aba8a87221 */ /* 0x000fc80000010000 */
        /* <DEDUP_REMOVED lines=10> */
[C---:B---3--:R-:W-:Y:S07]  /*43f0*/  HMMA.16816.F32.BF16 R76, R4.reuse, R12, R76 ;  /* 0x0000000c044c723c */ /* 0x048fee000004184c */
[----:B------:R-:W-:Y:S01]  /*4400*/  FADD.FTZ R12, R154, R155 ;  /* 0x0000009b9a0c7221 */ /* 0x000fe20000010000 */
[----:B------:R-:W-:Y:S03]  /*4410*/  HMMA.16816.F32.BF16 R104, R4, R142, R104 ;  /* 0x0000008e0468723c */ /* 0x000fe60000041868 */
[----:B------:R-:W-:-:S04]  /*4420*/  FADD.FTZ R12, R153, R12 ;  /* 0x0000000c990c7221 */ /* 0x000fc80000010000 */
[----:B------:R-:W-:Y:S01]  /*4430*/  FADD.FTZ R13, R149, R12 ;  /* 0x0000000c950d7221 */ /* 0x000fe20000010000 */
[----:B-1----:R-:W-:Y:S01]  /*4440*/  HMMA.16816.F32.BF16 R84, R4, R8, R84 ;  /* 0x000000080454723c */ /* 0x002fe20000041854 */
[----:B------:R-:W-:Y:S02]  /*4450*/  MOV R12, R220 ;  /* 0x000000dc000c7202 */ /* 0x000fe40000000f00 */
[----:B------:R-:W-:-:S04]  /*4460*/  FADD.FTZ R13, R148, R13 ;  /* 0x0000000d940d7221 */ /* 0x000fc80000010000 */
[----:B------:R-:W-:Y:S01]  /*4470*/  @P4 IMAD.HI.U32 R8, R220, c[0x0][0x2c8], RZ ;  /* 0x0000b200dc084a27 */ /* 0x000fe200078e00ff */
[----:B------:R-:W-:Y:S03]  /*4480*/  HMMA.16816.F32.BF16 R108, R4, R136, R108 ;  /* 0x00000088046c723c */ /* 0x000fe6000004186c */
[----:B------:R-:W-:Y:S01]  /*4490*/  FADD.FTZ R144, R144, R13 ;  /* 0x0000000d90907221 */ /* 0x000fe20000010000 */
[----:B------:R-:W-:-:S03]  /*44a0*/  @P4 SHF.R.U32.HI R12, RZ, c[0x0][0x2cc], R8 ;  /* 0x0000b300ff0c4a19 */ /* 0x000fc60000011608 */
[----:B------:R-:W-:Y:S01]  /*44b0*/  FADD.FTZ R144, R3, R144 ;  /* 0x0000009003907221 */ /* 0x000fe20000010000 */
[----:B------:R-:W-:Y:S01]  /*44c0*/  IADD3 R133, R12, -c[0x0][0x168], R133 ;  /* 0x80005a000c857a10 */ /* 0x000fe20007ffe085 */
[----:B------:R-:W-:Y:S02]  /*44d0*/  HMMA.16816.F32.BF16 R112, R4, R138, R112 ;  /* 0x0000008a0470723c */ /* 0x000fe40000041870 */
[----:B------:R-:W-:Y:S01]  /*44e0*/  FADD.FTZ R157, R157, R144 ;  /* 0x000000909d9d7221 */ /* 0x000fe20000010000 */
[----:B------:R-:W-:-:S03]  /*44f0*/  SHF.R.S32.HI R8, RZ, 0x1f, R133 ;  /* 0x0000001fff087819 */ /* 0x000fc60000011485 */
[----:B------:R-:W-:Y:S01]  /*4500*/  FADD.FTZ R157, R160, R157 ;  /* 0x0000009da09d7221 */ /* 0x000fe20000010000 */
[----:B------:R-:W-:Y:S01]  /*4510*/  LEA.HI R133, R8, R133, RZ, 0x6 ;  /* 0x0000008508857211 */ /* 0x000fe200078f30ff */
[----:B------:R-:W-:Y:S02]  /*4520*/  HMMA.16816.F32.BF16 R116, R4, R32, R116 ;  /* 0x000000200474723c */ /* 0x000fe40000041874 */
[----:B------:R-:W-:Y:S01]  /*4530*/  FADD.FTZ R158, R158, R157 ;  /* 0x0000009d9e9e7221 */ /* 0x000fe20000010000 */
[----:B------:R-:W-:-:S03]  /*4540*/  SHF.R.S32.HI R133, RZ, 0x6, R133 ;  /* 0x00000006ff857819 */ /* 0x000fc60000011485 */
[----:B------:R-:W-:Y:S01]  /*4550*/  FADD.FTZ R158, R159, R158 ;  /* 0x0000009e9f9e7221 */ /* 0x000fe20000010000 */
[----:B------:R-:W-:Y:S01]  /*4560*/  IMNMX R173, RZ, R133, !PT ;  /* 0x00000085ffad7217 */ /* 0x000fe20007800200 */
[----:B------:R-:W-:Y:S02]  /*4570*/  HMMA.16816.F32.BF16 R120, R4, R34, R120 ;  /* 0x000000220478723c */ /* 0x000fe40000041878 */
[----:B------:R-:W-:Y:S01]  /*4580*/  FADD.FTZ R169, R169, R158 ;  /* 0x0000009ea9a97221 */ /* 0x000fe20000010000 */
[----:B------:R-:W-:-:S03]  /*4590*/  ISETP.GE.AND P0, PT, R238, R173, PT ;  /* 0x000000adee00720c */ /* 0x000fc60003f06270 */
[----:B------:R-:W-:Y:S02]  /*45a0*/  FADD.FTZ R172, R172, R169 ;  /* 0x000000a9acac7221 */ /* 0x000fe40000010000 */
[----:B------:R-:W-:Y:S02]  /*45b0*/  HMMA.16816.F32.BF16 R44, R4, R28, R44 ;  /* 0x0000001c042c723c */ /* 0x000fe4000004182c */
[----:B------:R-:W-:-:S04]  /*45c0*/  FADD.FTZ R167, R167, R172 ;  /* 0x000000aca7a77221 */ /* 0x000fc80000010000 */
[----:B------:R-:W-:Y:S02]  /*45d0*/  FADD.FTZ R236, R236, R167 ;  /* 0x000000a7ecec7221 */ /* 0x000fe40000010000 */
        /* <DEDUP_REMOVED lines=8> */
[----:B------:R-:W-:Y:S01]  /*4660*/  HMMA.16816.F32.BF16 R96, R4, R18, R96 ;  /* 0x000000120460723c */ /* 0x000fe20000041860 */
[----:B------:R-:W-:Y:S03]  /*4670*/  @!UPT UIADD3 URZ, URZ, URZ, URZ ;  /* 0x0000003f3f3ff290 */ /* 0x000fe6000fffe03f */
[----:B------:R-:W-:Y:S11]  /*4680*/  @!P0 BRA `(.L_x_2298) ;  /* 0x0000321000008947 */ /* 0x000ff60003800000 */
[----:B------:R-:W-:Y:S02]  /*4690*/  MOV R2, R132 ;  /* 0x0000008400027202 */ /* 0x000fe40000000f00 */
[----:B------:R-:W-:-:S07]  /*46a0*/  MOV R3, R0 ;  /* 0x0000000000037202 */ /* 0x000fce0000000f00 */
.L_x_2309:
        /* <DEDUP_REMOVED lines=16> */
[----:B------:R-:W-:Y:S01]  /*47b0*/  IMAD.WIDE.U32 R4, R224, c[0x0][0x208], RZ ;  /* 0x00008200e0047a25 */ /* 0x000fe200078e00ff */
[----:B------:R-:W-:Y:S02]  /*47c0*/  SHF.R.S32.HI R0, RZ, 0x1f, R224 ;  /* 0x0000001fff007819 */ /* 0x000fe400000114e0 */
[----:B------:R-:W-:Y:S01]  /*47d0*/  SHF.R.S32.HI R10, RZ, 0x1f, R223 ;  /* 0x0000001fff0a7819 */ /* 0x000fe200000114df */
[----:B------:R-:W-:Y:S02]  /*47e0*/  IMAD.SHL.U32 R8, R196, 0x2, RZ ;  /* 0x00000002c4087824 */ /* 0x000fe400078e00ff */
[----:B------:R-:W-:Y:S02]  /*47f0*/  IMAD R0, R0, c[0x0][0x208], RZ ;  /* 0x0000820000007a24 */ /* 0x000fe400078e02ff */
[----:B------:R-:W-:Y:S02]  /*4800*/  IMAD R10, R10, c[0x0][0x218], RZ ;  /* 0x000086000a0a7a24 */ /* 0x000fe400078e02ff */
[----:B------:R-:W-:Y:S02]  /*4810*/  IMAD R0, R224, c[0x0][0x20c], R0 ;  /* 0x00008300e0007a24 */ /* 0x000fe400078e0200 */
[----:B------:R-:W-:Y:S02]  /*4820*/  IMAD R10, R223, c[0x0][0x21c], R10 ;  /* 0x00008700df0a7a24 */ /* 0x000fe400078e020a */
[----:B------:R-:W-:Y:S02]  /*4830*/  IMAD.IADD R5, R5, 0x1, R0 ;  /* 0x0000000105057824 */ /* 0x000fe400078e0200 */
[C---:B------:R-:W-:Y:S02]  /*4840*/  IMAD.SHL.U32 R0, R206.reuse, 0x2, RZ ;  /* 0x00000002ce007824 */ /* 0x040fe400078e00ff */
[----:B------:R-:W-:Y:S01]  /*4850*/  IMAD.WIDE.U32 R6, R223, c[0x0][0x218], R4 ;  /* 0x00008600df067a25 */ /* 0x000fe200078e0004 */
[----:B------:R-:W-:Y:S04]  /*4860*/  SHF.L.U64.HI R4, R206, 0x1, R193 ;  /* 0x00000001ce047819 */ /* 0x000fe800000102c1 */
[----:B------:R-:W-:Y:S02]  /*4870*/  IADD3 R5, P0, R228, R6, RZ ;  /* 0x00000006e4057210 */ /* 0x000fe40007f1e0ff */
[----:B------:R-:W-:Y:S02]  /*4880*/  SHF.L.U32 R6, R197, 0x1, RZ ;  /* 0x00000001c5067819 */ /* 0x000fe400000006ff */
[----:B------:R-:W-:Y:S02]  /*4890*/  IADD3.X R10, R217, R7, R10, P0, !PT ;  /* 0x00000007d90a7210 */ /* 0x000fe400007fe40a */
[C---:B------:R-:W-:Y:S02]  /*48a0*/  LEA R9, P0, R5.reuse, c[0x0][0x1f8], 0x1 ;  /* 0x00007e0005097a11 */ /* 0x040fe400078008ff */
[----:B------:R-:W-:Y:S02]  /*48b0*/  SHF.L.U64.HI R7, R196, 0x1, R191 ;  /* 0x00000001c4077819 */ /* 0x000fe400000102bf */
[----:B------:R-:W-:Y:S02]  /*48c0*/  LEA.HI.X R10, R5, c[0x0][0x1fc], R10, 0x1, P0 ;  /* 0x00007f00050a7a11 */ /* 0x000fe400000f0c0a */
[----:B------:R-:W-:Y:S01]  /*48d0*/  SHF.L.U64.HI R5, R197, 0x1, R192 ;  /* 0x00000001c5057819 */ /* 0x000fe200000102c0 */
[----:B------:R-:W-:-:S05]  /*48e0*/  BRA.DIV ~URZ, `(.L_x_2301) ;  /* 0x00008b427f007947 */ /* 0x000fca000b800000 */
[----:B------:R4:W3:Y:S02]  /*48f0*/  SHFL.IDX PT, R12, R10, RZ, 0x181f ;  /* 0x00181fff0a0c7589 */ /* 0x0008e400000e0000 */
.L_x_2360:
[----:B------:R-:W-:-:S05]  /*4900*/  BRA.DIV ~URZ, `(.L_x_2302) ;  /* 0x00008b927f007947 */ /* 0x000fca000b800000 */
[----:B------:R-:W5:Y:S01]  /*4910*/  SHFL.IDX PT, R11, R9, RZ, 0x181f ;  /* 0x00181fff090b7589 */ /* 0x000f6200000e0000 */
[----:B------:R-:W-:Y:S02]  /*4920*/  ISETP.GE.AND P5, PT, R206, c[0x0][0x1d4], PT ;  /* 0x00007500ce007a0c */ /* 0x000fe40003fa6270 */
[----:B------:R-:W-:Y:S01]  /*4930*/  ISETP.GE.AND P2, PT, R197, c[0x0][0x1d4], PT ;  /* 0x00007500c5007a0c */ /* 0x000fe20003f46270 */
[----:B----4-:R-:W4:Y:S01]  /*4940*/  SHFL.IDX PT, R10, R10, 0x1, 0x181f ;  /* 0x00381f000a0a7f89 */ /* 0x010f2200000e0000 */
[----:B------:R-:W-:Y:S03]  /*4950*/  SEL R13, RZ, 0x10, P5 ;  /* 0x00000010ff0d7807 */ /* 0x000fe60002800000 */
[----:B------:R3:W2:Y:S01]  /*4960*/  SHFL.IDX PT, R175, R9, 0x1, 0x181f ;  /* 0x00381f0009af7f89 */ /* 0x0006a200000e0000 */
[C---:B-----5:R-:W-:Y:S02]  /*4970*/  IADD3 R18, P0, R11.reuse, R0, RZ ;  /* 0x000000000b127210 */ /* 0x060fe40007f1e0ff */
[C---:B------:R-:W-:Y:S03]  /*4980*/  IADD3 R16, P6, R11.reuse, R6, RZ ;  /* 0x000000060b107210 */ /* 0x040fe60007fde0ff */
[----:B---3--:R-:W-:Y:S01]  /*4990*/  IMAD.X R19, R12, 0x1, R4, P0 ;  /* 0x000000010c137824 */ /* 0x008fe200000e0604 */
[----:B------:R-:W-:Y:S01]  /*49a0*/  ISETP.GE.AND P0, PT, R196, c[0x0][0x1d4], PT ;  /* 0x00007500c4007a0c */ /* 0x000fe20003f06270 */
[C---:B------:R-:W-:Y:S01]  /*49b0*/  IMAD.X R17, R12.reuse, 0x1, R5, P6 ;  /* 0x000000010c117824 */ /* 0x040fe200030e0605 */
[----:B------:R-:W-:Y:S02]  /*49c0*/  IADD3 R14, P6, R11, R8, RZ ;  /* 0x000000080b0e7210 */ /* 0x000fe40007fde0ff */
[----:B------:R3:W-:Y:S01]  /*49d0*/  LDGSTS.E.BYPASS.LTC128B.128 [R198+0x100], [R18.64], !P5 ;  /* 0x0010000012c67fae */ /* 0x0007e2000e901d46 */
[----:B------:R-:W-:Y:S02]  /*49e0*/  SEL R11, RZ, 0x10, P0 ;  /* 0x00000010ff0b7807 */ /* 0x000fe40000000000 */
[----:B------:R-:W-:Y:S01]  /*49f0*/  IMAD.X R15, R12, 0x1, R7, P6 ;  /* 0x000000010c0f7824 */ /* 0x000fe200030e0607 */
[----:B------:R3:W-:Y:S01]  /*4a00*/  LDGSTS.E.BYPASS.LTC128B.128 [R198+0x2100], [R16.64], !P2 ;  /* 0x0210000010c67fae */ /* 0x0007e2000d101d46 */
[----:B------:R-:W-:Y:S04]  /*4a10*/  SEL R12, RZ, 0x10, P2 ;  /* 0x00000010ff0c7807 */ /* 0x000fe80001000000 */
[----:B------:R3:W-:Y:S03]  /*4a20*/  LDGSTS.E.BYPASS.LTC128B.128 [R198+0x4100], [R14.64], !P0 ;  /* 0x041000000ec67fae */ /* 0x0007e6000c101d46 */
.L_x_2361:
[----:B--234-:R-:W-:Y:S02]  /*4a30*/  IADD3 R14, -R12, 0x10, RZ ;  /* 0x000000100c0e7810 */ /* 0x01cfe40007ffe1ff */
[----:B------:R-:W-:Y:S02]  /*4a40*/  IADD3 R15, -R13, 0x10, RZ ;  /* 0x000000100d0f7810 */ /* 0x000fe40007ffe1ff */
[----:B------:R-:W-:Y:S02]  /*4a50*/  LOP3.LUT R14, R14, 0xf, RZ, 0xc0, !PT ;  /* 0x0000000f0e0e7812 */ /* 0x000fe400078ec0ff */
[----:B------:R-:W-:Y:S02]  /*4a60*/  LOP3.LUT R15, R15, 0xf, RZ, 0xc0, !PT ;  /* 0x0000000f0f0f7812 */ /* 0x000fe400078ec0ff */
[----:B------:R-:W-:Y:S02]  /*4a70*/  IADD3 R9, -R11, 0x10, RZ ;  /* 0x000000100b097810 */ /* 0x000fe40007ffe1ff */
[-C--:B------:R-:W-:Y:S02]  /*4a80*/  IADD3 R14, P6, P5, R14, R175.reuse, R6 ;  /* 0x000000af0e0e7210 */ /* 0x080fe40007dde006 */
[-C--:B------:R-:W-:Y:S02]  /*4a90*/  IADD3 R16, P2, P0, R15, R175.reuse, R0 ;  /* 0x000000af0f107210 */ /* 0x080fe4000785e000 */
[----:B------:R-:W-:Y:S02]  /*4aa0*/  LOP3.LUT R9, R9, 0xf, RZ, 0xc0, !PT ;  /* 0x0000000f09097812 */ /* 0x000fe400078ec0ff */
        /* <DEDUP_REMOVED lines=13> */
.L_x_2300:
[----:B------:R-:W-:Y:S05]  /*4b80*/  BSYNC B0 ;  /* 0x0000000000007941 */ /* 0x000fea0003800000 */
.L_x_2299:
[----:B------:R-:W0:Y:S01]  /*4b90*/  LDGDEPBAR ;  /* 0x00000000000079af */ /* 0x000e220000000000 */
[----:B------:R-:W-:Y:S01]  /*4ba0*/  WARPSYNC 0xffffffff ;  /* 0xffffffff00007948 */ /* 0x000fe20003800000 */
[C---:B--23--:R-:W-:Y:S01]  /*4bb0*/  HMMA.16816.F32.BF16 R4, R132.reuse, R136, RZ ;  /* 0x000000888404723c */ /* 0x04cfe200000418ff */
[----:B------:R-:W-:Y:S02]  /*4bc0*/  BSSY B0, `(.L_x_2303) ;  /* 0x00000e1000007945 */ /* 0x000fe40003800000 */
[----:B------:R-:W-:Y:S05]  /*4bd0*/  ISETP.GE.AND P0, PT, R238, 0x1, PT ;  /* 0x00000001ee00780c */ /* 0x000fea0003f06270 */
[C---:B------:R-:W-:Y:S01]  /*4be0*/  HMMA.16816.F32.BF16 R8, R132.reuse, R138, RZ ;  /* 0x0000008a8408723c */ /* 0x040fe200000418ff */
[----:B------:R-:W-:Y:S07]  /*4bf0*/  LDSM.16.M88.4 R136, [R184] ;  /* 0x00000000b888783b */ /* 0x000fee0000000200 */
[C---:B----4-:R-:W-:Y:S08]  /*4c00*/  HMMA.16816.F32.BF16 R12, R132.reuse, R140, RZ ;  /* 0x0000008c840c723c */ /* 0x050ff000000418ff */
[C---:B------:R-:W-:Y:S01]  /*4c10*/  HMMA.16816.F32.BF16 R16, R132.reuse, R142, RZ ;  /* 0x0000008e8410723c */ /* 0x040fe200000418ff */
[----:B------:R-:W2:Y:S07]  /*4c20*/  LDSM.16.M88.4 R140, [R177] ;  /* 0x00000000b18c783b */ /* 0x000eae0000000200 */
        /* <DEDUP_REMOVED lines=9> */
[----:B------:R-:W-:Y:S07]  /*4cc0*/  LDSM.16.M88.4 R156, [R183] ;  /* 0x00000000b79c783b */ /* 0x000fee0000000200 */
[C---:B------:R-:W-:Y:S08]  /*4cd0*/  HMMA.16816.F32.BF16 R12, R152.reuse, R160, R12 ;  /* 0x000000a0980c723c */ /* 0x040ff0000004180c */
[C---:B------:R-:W-:Y:S01]  /*4ce0*/  HMMA.16816.F32.BF16 R16, R152.reuse, R162, R16 ;  /* 0x000000a29810723c */ /* 0x040fe20000041810 */
[----:B------:R-:W5:Y:S07]  /*4cf0*/  LDSM.16.M88.4 R160, [R176+-0x4000] ;  /* 0xffc00000b0a0783b */ /* 0x000f6e0000000200 */
[C---:B------:R-:W-:Y:S08]  /*4d00*/  HMMA.16816.F32.BF16 R20, R152.reuse, R164, R20 ;  /* 0x000000a49814723c */ /* 0x040ff00000041814 */
[C---:B------:R-:W-:Y:S01]  /*4d10*/  HMMA.16816.F32.BF16 R24, R152.reuse, R166, R24 ;  /* 0x000000a69818723c */ /* 0x040fe20000041818 */
[----:B------:R-:W3:Y:S07]  /*4d20*/  LDSM.16.M88.4 R164, [R176+-0x3800] ;  /* 0xffc80000b0a4783b */ /* 0x000eee0000000200 */
[C---:B------:R-:W-:Y:S08]  /*4d30*/  HMMA.16816.F32.BF16 R28, R152.reuse, R168, R28 ;  /* 0x000000a8981c723c */ /* 0x040ff0000004181c */
[----:B------:R-:W-:Y:S01]  /*4d40*/  HMMA.16816.F32.BF16 R32, R152, R170, R32 ;  /* 0x000000aa9820723c */ /* 0x000fe20000041820 */
[----:B------:R-:W4:Y:S06]  /*4d50*/  LDSM.16.M88.4 R152, [R176+-0x3000] ;  /* 0xffd00000b098783b */ /* 0x000f2c0000000200 */
[----:B------:R-:W4:Y:S01]  /*4d60*/  LDSM.16.M88.4 R168, [R176+-0x2800] ;  /* 0xffd80000b0a8783b */ /* 0x000f220000000200 */
        /* <DEDUP_REMOVED lines=41> */
[----:B------:R-:W-:Y:S07]  /*5000*/  LDSM.16.M88.4 R160, [R176+-0x2000] ;  /* 0xffe00000b0a0783b */ /* 0x000fee0000000200 */
[C---:B------:R-:W-:Y:S08]  /*5010*/  HMMA.16816.F32.BF16 R12, R152.reuse, R164, R12 ;  /* 0x000000a4980c723c */ /* 0x040ff0000004180c */
[C---:B------:R-:W-:Y:S01]  /*5020*/  HMMA.16816.F32.BF16 R16, R152.reuse, R166, R16 ;  /* 0x000000a69810723c */ /* 0x040fe20000041810 */
[----:B------:R-:W-:Y:S07]  /*5030*/  LDSM.16.M88.4 R164, [R176+-0x1800] ;  /* 0xffe80000b0a4783b */ /* 0x000fee0000000200 */
[C---:B-----5:R-:W-:Y:S08]  /*5040*/  HMMA.16816.F32.BF16 R20, R152.reuse, R156, R20 ;  /* 0x0000009c9814723c */ /* 0x060ff00000041814 */
[C---:B------:R-:W-:Y:S01]  /*5050*/  HMMA.16816.F32.BF16 R24, R152.reuse, R158, R24 ;  /* 0x0000009e9818723c */ /* 0x040fe20000041818 */
[----:B------:R-:W4:Y:S07]  /*5060*/  LDSM.16.M88.4 R156, [R183+0x4000] ;  /* 0x00400000b79c783b */ /* 0x000f2e0000000200 */
[C---:B------:R-:W-:Y:S08]  /*5070*/  HMMA.16816.F32.BF16 R28, R152.reuse, R168, R28 ;  /* 0x000000a8981c723c */ /* 0x040ff0000004181c */
[----:B------:R-:W-:Y:S01]  /*5080*/  HMMA.16816.F32.BF16 R32, R152, R170, R32 ;  /* 0x000000aa9820723c */ /* 0x000fe20000041820 */
[----:B------:R-:W5:Y:S06]  /*5090*/  LDSM.16.M88.4 R152, [R176+-0x1000] ;  /* 0xfff00000b098783b */ /* 0x000f6c0000000200 */
[----:B------:R-:W3:Y:S01]  /*50a0*/  LDSM.16.M88.4 R168, [R176+-0x800] ;  /* 0xfff80000b0a8783b */ /* 0x000ee20000000200 */
        /* <DEDUP_REMOVED lines=72> */
[----:B------:R-:W-:Y:S02]  /*5530*/  IMAD R224, R238, 0x40, R225 ;  /* 0x00000040eee07824 */ /* 0x000fe400078e02e1 */
[----:B------:R-:W-:Y:S02]  /*5540*/  IMAD.MOV.U32 R223, RZ, RZ, RZ ;  /* 0x000000ffffdf7224 */ /* 0x000fe400078e00ff */
[----:B------:R-:W-:Y:S01]  /*5550*/  IMAD.SHL.U32 R134, R197, 0x2, RZ ;  /* 0x00000002c5867824 */ /* 0x000fe200078e00ff */
[----:B------:R-:W-:Y:S05]  /*5560*/  IADD3 R224, R224, -0x40, R203 ;  /* 0xffffffc0e0e07810 */ /* 0x000fea0007ffe0cb */
[----:B------:R-:W-:Y:S04]  /*5570*/  @P3 IMAD.HI.U32 R132, R224, c[0x0][0x2bc], RZ ;  /* 0x0000af00e0843a27 */ /* 0x000fe800078e00ff */
[----:B------:R-:W-:Y:S01]  /*5580*/  IMAD.MOV.U32 R0, RZ, RZ, R224 ;  /* 0x000000ffff007224 */ /* 0x000fe200078e00e0 */
[----:B------:R-:W-:Y:S04]  /*5590*/  @P3 SHF.R.U32.HI R0, RZ, c[0x0][0x2c0], R132 ;  /* 0x0000b000ff003a19 */ /* 0x000fe80000011684 */
[C---:B------:R-:W-:Y:S04]  /*55a0*/  @!P1 IADD3 R133, P0, R0.reuse, R234, RZ ;  /* 0x000000ea00859210 */ /* 0x040fe80007f1e0ff */
[----:B------:R-:W-:Y:S02]  /*55b0*/  @!P1 LEA.HI.X.SX32 R132, R0, R219, 0x1, P0 ;  /* 0x000000db00849211 */ /* 0x000fe400000f0eff */
[C---:B------:R-:W-:Y:S04]  /*55c0*/  @!P1 LEA R136, P0, R133.reuse, c[0x0][0x2a0], 0x2 ;  /* 0x0000a80085889a11 */ /* 0x040fe800078010ff */
[----:B------:R-:W-:Y:S01]  /*55d0*/  @!P1 LEA.HI.X R137, R133, c[0x0][0x2a4], R132, 0x2, P0 ;  /* 0x0000a90085899a11 */ /* 0x000fe200000f1484 */
[----:B------:R-:W-:Y:S01]  /*55e0*/  IMAD.MOV R133, RZ, RZ, -R0 ;  /* 0x000000ffff857224 */ /* 0x000fe200078e0a00 */
[----:B------:R-:W-:Y:S03]  /*55f0*/  SHF.L.U32 R132, R206, 0x1, RZ ;  /* 0x00000001ce847819 */ /* 0x000fe600000006ff */
[----:B------:R1:W2:Y:S01]  /*5600*/  @!P1 LDG.E R223, [R136.64] ;  /* 0x0000000688df9981 */ /* 0x0002a2000c1e1900 */
[----:B------:R-:W-:Y:S04]  /*5610*/  IMAD R224, R133, c[0x0][0x2b8], R224 ;  /* 0x0000ae0085e07a24 */ /* 0x000fe800078e02e0 */
[C---:B------:R-:W-:Y:S01]  /*5620*/  IMAD.WIDE.U32 R138, R224.reuse, c[0x0][0x1e0], RZ ;  /* 0x00007800e08a7a25 */ /* 0x040fe200078e00ff */
[----:B------:R-:W-:Y:S05]  /*5630*/  SHF.R.S32.HI R133, RZ, 0x1f, R224 ;  /* 0x0000001fff857819 */ /* 0x000fea00000114e0 */
[----:B------:R-:W-:Y:S04]  /*5640*/  IMAD R133, R133, c[0x0][0x1e0], RZ ;  /* 0x0000780085857a24 */ /* 0x000fe800078e02ff */
[----:B------:R-:W-:Y:S05]  /*5650*/  IMAD R133, R224, c[0x0][0x1e4], R133 ;  /* 0x00007900e0857a24 */ /* 0x000fea00078e0285 */
[----:B------:R-:W-:Y:S02]  /*5660*/  IADD3 R139, R139, R133, RZ ;  /* 0x000000858b8b7210 */ /* 0x000fe40007ffe0ff */
[C---:B-1----:R-:W-:Y:S01]  /*5670*/  SHF.L.U64.HI R137, R196.reuse, 0x1, R191 ;  /* 0x00000001c4897819 */ /* 0x042fe200000102bf */
[----:B------:R-:W-:Y:S01]  /*5680*/  IMAD.SHL.U32 R136, R196, 0x2, RZ ;  /* 0x00000002c4887824 */ /* 0x000fe200078e00ff */
[----:B--2---:R-:W-:Y:S01]  /*5690*/  SHF.R.S32.HI R135, RZ, 0x1f, R223 ;  /* 0x0000001fff877819 */ /* 0x004fe200000114df */
[----:B------:R-:W-:Y:S04]  /*56a0*/  IMAD.WIDE.U32 R138, R223, c[0x0][0x1f0], R138 ;  /* 0x00007c00df8a7a25 */ /* 0x000fe800078e008a */
[----:B------:R-:W-:Y:S01]  /*56b0*/  IMAD R135, R135, c[0x0][0x1f0], RZ ;  /* 0x00007c0087877a24 */ /* 0x000fe200078e02ff */
[----:B------:R-:W-:Y:S03]  /*56c0*/  IADD3 R133, P0, R232, R138, RZ ;  /* 0x0000008ae8857210 */ /* 0x000fe60007f1e0ff */
[----:B------:R-:W-:Y:S05]  /*56d0*/  IMAD R135, R223, c[0x0][0x1f4], R135 ;  /* 0x00007d00df877a24 */ /* 0x000fea00078e0287 */
[----:B------:R-:W-:Y:S02]  /*56e0*/  IADD3.X R138, R218, R139, R135, P0, !PT ;  /* 0x0000008bda8a7210 */ /* 0x000fe400007fe487 */
[----:B------:R-:W-:Y:S02]  /*56f0*/  LEA R0, P0, R133, c[0x0][0x1c8], 0x1 ;  /* 0x0000720085007a11 */ /* 0x000fe400078008ff */
[----:B------:R-:W-:Y:S02]  /*5700*/  SHF.L.U64.HI R135, R197, 0x1, R192 ;  /* 0x00000001c5877819 */ /* 0x000fe400000102c0 */
[----:B------:R-:W-:Y:S02]  /*5710*/  LEA.HI.X R138, R133, c[0x0][0x1cc], R138, 0x1, P0 ;  /* 0x00007300858a7a11 */ /* 0x000fe400000f0c8a */
[----:B------:R-:W-:Y:S01]  /*5720*/  SHF.L.U64.HI R133, R206, 0x1, R193 ;  /* 0x00000001ce857819 */ /* 0x000fe200000102c1 */
[----:B------:R-:W-:-:S05]  /*5730*/  BRA.DIV ~URZ, `(.L_x_2305) ;  /* 0x00007f927f007947 */ /* 0x000fca000b800000 */
[----:B------:R1:W2:Y:S02]  /*5740*/  SHFL.IDX PT, R140, R138, RZ, 0x181f ;  /* 0x00181fff8a8c7589 */ /* 0x0002a400000e0000 */
.L_x_2362:
[----:B------:R-:W-:-:S05]  /*5750*/  BRA.DIV ~URZ, `(.L_x_2306) ;  /* 0x00007fe27f007947 */ /* 0x000fca000b800000 */
[----:B------:R-:W3:Y:S01]  /*5760*/  SHFL.IDX PT, R139, R0, RZ, 0x181f ;  /* 0x00181fff008b7589 */ /* 0x000ee200000e0000 */
[----:B------:R-:W-:Y:S02]  /*5770*/  ISETP.GE.AND P5, PT, R206, c[0x0][0x1d4], PT ;  /* 0x00007500ce007a0c */ /* 0x000fe40003fa6270 */
[----:B------:R-:W-:Y:S01]  /*5780*/  ISETP.GE.AND P2, PT, R197, c[0x0][0x1d4], PT ;  /* 0x00007500c5007a0c */ /* 0x000fe20003f46270 */
[----:B-1----:R-:W1:Y:S01]  /*5790*/  SHFL.IDX PT, R138, R138, 0x1, 0x181f ;  /* 0x00381f008a8a7f89 */ /* 0x002e6200000e0000 */
[----:B------:R-:W-:Y:S03]  /*57a0*/  SEL R141, RZ, 0x10, P5 ;  /* 0x00000010ff8d7807 */ /* 0x000fe60002800000 */
[----:B------:R4:W2:Y:S01]  /*57b0*/  SHFL.IDX PT, R175, R0, 0x1, 0x181f ;  /* 0x00381f0000af7f89 */ /* 0x0008a200000e0000 */
[C---:B---3--:R-:W-:Y:S02]  /*57c0*/  IADD3 R146, P0, R139.reuse, R132, RZ ;  /* 0x000000848b927210 */ /* 0x048fe40007f1e0ff */
[C---:B------:R-:W-:Y:S03]  /*57d0*/  IADD3 R144, P6, R139.reuse, R134, RZ ;  /* 0x000000868b907210 */ /* 0x040fe60007fde0ff */
        /* <DEDUP_REMOVED lines=10> */
.L_x_2363:
[----:B-1--4-:R-:W-:Y:S02]  /*5880*/  IADD3 R142, -R140, 0x10, RZ ;  /* 0x000000108c8e7810 */ /* 0x012fe40007ffe1ff */
        /* <DEDUP_REMOVED lines=20> */
.L_x_2304:
[----:B------:R-:W-:Y:S05]  /*59d0*/  BSYNC B0 ;  /* 0x0000000000007941 */ /* 0x000fea0003800000 */
.L_x_2303:
[----:B-1----:R-:W-:Y:S01]  /*59e0*/  MOV R132, 0x1 ;  /* 0x0000000100847802 */ /* 0x002fe20000000f00 */
[----:B------:R-:W0:Y:S01]  /*59f0*/  LDGDEPBAR ;  /* 0x00000000000079af */ /* 0x000e220000000000 */
[----:B------:R-:W-:Y:S02]  /*5a00*/  IADD3 R239, R199, R220, RZ ;  /* 0x000000dcc7ef7210 */ /* 0x000fe40007ffe0ff */
[----:B------:R-:W-:Y:S01]  /*5a10*/  MOV R133, c[0x0][0x2ac] ;  /* 0x0000ab0000857a02 */ /* 0x000fe20000000f00 */
        /* <DEDUP_REMOVED lines=8> */
.L_x_2364:
[----:B--2---:R-:W-:Y:S05]  /*5aa0*/  IMAD.IADD R175, R0, 0x1, R175 ;  /* 0x0000000100af7824 */ /* 0x004fea00078e02af */
[C---:B------:R-:W-:Y:S02]  /*5ab0*/  ISETP.GT.AND P6, PT, R175.reuse, RZ, PT ;  /* 0x000000ffaf00720c */ /* 0x040fe40003fc4270 */
[C---:B------:R-:W-:Y:S02]  /*5ac0*/  ISETP.GT.AND P5, PT, R175.reuse, 0x1, PT ;  /* 0x00000001af00780c */ /* 0x040fe40003fa4270 */
[C---:B------:R-:W-:Y:S02]  /*5ad0*/  ISETP.GT.AND P2, PT, R175.reuse, 0x8, PT ;  /* 0x00000008af00780c */ /* 0x040fe40003f44270 */
        /* <DEDUP_REMOVED lines=31> */
[----:B-1----:R-:W1:Y:S03]  /*5cd0*/  SHFL.IDX PT, R239, R239, 0x1, 0x1c1f ;  /* 0x003c1f00efef7f89 */ /* 0x002e6600000e0000 */
[----:B------:R-:W-:Y:S04]  /*5ce0*/  FMNMX.FTZ R12, R133, R12, !PT ;  /* 0x0000000c850c7209 */ /* 0x000fe80007810000 */
[----:B------:R-:W-:Y:S04]  /*5cf0*/  FMNMX.FTZ R12, R5, R12, !PT ;  /* 0x0000000c050c7209 */ /* 0x000fe80007810000 */
[----:B------:R-:W-:Y:S04]  /*5d00*/  FMNMX.FTZ R12, R9, R12, !PT ;  /* 0x0000000c090c7209 */ /* 0x000fe80007810000 */
[----:B------:R-:W-:Y:S04]  /*5d10*/  FMNMX.FTZ R12, R165, R12, !PT ;  /* 0x0000000ca50c7209 */ /* 0x000fe80007810000 */
[----:B------:R-:W-:Y:S04]  /*5d20*/  FMNMX.FTZ R12, R167, R12, !PT ;  /* 0x0000000ca70c7209 */ /* 0x000fe80007810000 */
[----:B------:R-:W-:Y:S01]  /*5d30*/  FMNMX.FTZ R12, R143, R12, !PT ;  /* 0x0000000c8f0c7209 */ /* 0x000fe20007810000 */
[----:B-1----:R-:W-:Y:S03]  /*5d40*/  IMAD.IADD R0, R0, 0x1, R239 ;  /* 0x0000000100007824 */ /* 0x002fe600078e02ef */
[----:B------:R-:W-:Y:S02]  /*5d50*/  FMNMX.FTZ R12, R141, R12, !PT ;  /* 0x0000000c8d0c7209 */ /* 0x000fe40007810000 */
[C---:B------:R-:W-:Y:S02]  /*5d60*/  ISETP.GT.AND P2, PT, R0.reuse, RZ, PT ;  /* 0x000000ff0000720c */ /* 0x040fe40003f44270 */
[----:B------:R-:W-:Y:S02]  /*5d70*/  ISETP.GT.AND P0, PT, R0, 0x1, PT ;  /* 0x000000010000780c */ /* 0x000fe40003f04270 */
[----:B------:R-:W-:Y:S02]  /*5d80*/  FSEL R13, R6, -INF , P2 ;  /* 0xff800000060d7808 */ /* 0x000fe40001000000 */
[----:B------:R-:W-:Y:S02]  /*5d90*/  FSEL R8, R7, -INF , P0 ;  /* 0xff80000007087808 */ /* 0x000fe40000000000 */
[C---:B------:R-:W-:Y:S02]  /*5da0*/  ISETP.GT.AND P2, PT, R0.reuse, 0x8, PT ;  /* 0x000000080000780c */ /* 0x040fe40003f44270 */
[----:B------:R-:W-:Y:S02]  /*5db0*/  FMNMX.FTZ R7, R13, R2, !PT ;  /* 0x000000020d077209 */ /* 0x000fe40007810000 */
[----:B------:R-:W-:Y:S02]  /*5dc0*/  ISETP.GT.AND P0, PT, R0, 0x9, PT ;  /* 0x000000090000780c */ /* 0x000fe40003f04270 */
[----:B------:R-:W-:Y:S02]  /*5dd0*/  FSEL R10, R10, -INF , P2 ;  /* 0xff8000000a0a7808 */ /* 0x000fe40001000000 */
[----:B------:R-:W-:Y:S02]  /*5de0*/  FMNMX.FTZ R7, R8, R7, !PT ;  /* 0x0000000708077209 */ /* 0x000fe40007810000 */
[----:B------:R-:W-:Y:S02]  /*5df0*/  FSEL R6, R11, -INF , P0 ;  /* 0xff8000000b067808 */ /* 0x000fe40000000000 */
[----:B------:R-:W-:Y:S02]  /*5e00*/  ISETP.GT.AND P2, PT, R0, 0x10, PT ;  /* 0x000000100000780c */ /* 0x000fe40003f44270 */
        /* <DEDUP_REMOVED lines=13> */
[----:B------:R-:W-:Y:S02]  /*5ee0*/  FMNMX.FTZ R12, R159, R12, !PT ;  /* 0x0000000c9f0c7209 */ /* 0x000fe40007810000 */
[----:B------:R-:W-:Y:S02]  /*5ef0*/  ISETP.GT.AND P0, PT, R0, 0x21, PT ;  /* 0x000000210000780c */ /* 0x000fe40003f04270 */
[----:B------:R-:W-:Y:S02]  /*5f00*/  FSEL R188, R22, -INF , P2 ;  /* 0xff80000016bc7808 */ /* 0x000fe40001000000 */
[----:B------:R-:W-:Y:S02]  /*5f10*/  FMNMX.FTZ R7, R140, R7, !PT ;  /* 0x000000078c077209 */ /* 0x000fe40007810000 */
        /* <DEDUP_REMOVED lines=35> */
.L_x_2365:
[C---:B------:R-:W-:Y:S01]  /*6150*/  FMUL.FTZ R154, R0.reuse, c[0x0][0x2d0] ;  /* 0x0000b400009a7a20 */ /* 0x040fe20000410000 */
[----:B------:R-:W-:Y:S01]  /*6160*/  FSETP.NEU.FTZ.AND P0, PT, R0, -INF , PT ;  /* 0xff8000000000780b */ /* 0x000fe20003f1d000 */
[----:B------:R-:W-:Y:S01]  /*6170*/  WARPSYNC 0xffffffff ;  /* 0xffffffff00007948 */ /* 0x000fe20003800000 */
[----:B---3--:R-:W-:Y:S01]  /*6180*/  FMNMX.FTZ R132, R132, R135, !PT ;  /* 0x0000008784847209 */ /* 0x008fe20007810000 */
[----:B------:R-:W-:Y:S01]  /*6190*/  LDSM.16.MT88.4 R20, [R181] ;  /* 0x00000000b514783b */ /* 0x000fe20000004200 */
[----:B------:R-:W-:Y:S03]  /*61a0*/  FSEL R154, R154, RZ, P0 ;  /* 0x000000ff9a9a7208 */ /* 0x000fe60000000000 */
[----:B------:R-:W-:Y:S02]  /*61b0*/  FMUL.FTZ R145, R132, c[0x0][0x2d0] ;  /* 0x0000b40084917a20 */ /* 0x000fe40000410000 */
[--C-:B------:R-:W-:Y:S01]  /*61c0*/  FFMA.FTZ R161, R4, c[0x0][0x2d0], -R154.reuse ;  /* 0x0000b40004a17a23 */ /* 0x100fe2000001089a */
[----:B------:R-:W-:Y:S01]  /*61d0*/  FSEL R4, R0, RZ, P0 ;  /* 0x000000ff00047208 */ /* 0x000fe20000000000 */
[--C-:B------:R-:W-:Y:S01]  /*61e0*/  FFMA.FTZ R134, R133, c[0x0][0x2d0], -R154.reuse ;  /* 0x0000b40085867a23 */ /* 0x100fe2000001089a */
[----:B------:R-:W-:Y:S01]  /*61f0*/  FSETP.NEU.FTZ.AND P0, PT, R132, -INF , PT ;  /* 0xff8000008400780b */ /* 0x000fe20003f1d000 */
[--C-:B------:R-:W-:Y:S01]  /*6200*/  FFMA.FTZ R133, R5, c[0x0][0x2d0], -R154.reuse ;  /* 0x0000b40005857a23 */ /* 0x100fe2000001089a */
[----:B------:R-:W-:Y:S01]  /*6210*/  LDSM.16.MT88.4 R28, [R180] ;  /* 0x00000000b41c783b */ /* 0x000fe20000004200 */
[----:B------:R-:W-:Y:S01]  /*6220*/  FADD.FTZ R4, -R4, R3 ;  /* 0x0000000304047221 */ /* 0x000fe20000010100 */
[----:B------:R-:W-:Y:S01]  /*6230*/  FSEL R145, R145, RZ, P0 ;  /* 0x000000ff91917208 */ /* 0x000fe20000000000 */
[----:B------:R-:W-:Y:S01]  /*6240*/  FFMA.FTZ R160, R9, c[0x0][0x2d0], -R154 ;  /* 0x0000b40009a07a23 */ /* 0x000fe2000001089a */
[----:B------:R-:W-:Y:S01]  /*6250*/  FSEL R5, R132, RZ, P0 ;  /* 0x000000ff84057208 */ /* 0x000fe20000000000 */
[----:B------:R-:W-:Y:S01]  /*6260*/  FMUL.FTZ R3, R4, c[0x0][0x2d0] ;  /* 0x0000b40004037a20 */ /* 0x000fe20000410000 */
[----:B------:R-:W-:Y:S01]  /*6270*/  MUFU.EX2 R161, R161 ;  /* 0x000000a100a17308 */ /* 0x000fe20000000800 */
[--C-:B------:R-:W-:Y:S01]  /*6280*/  FFMA.FTZ R163, R13, c[0x0][0x2d0], -R145.reuse ;  /* 0x0000b4000da37a23 */ /* 0x100fe20000010891 */
[----:B------:R-:W-:Y:S01]  /*6290*/  ISETP.GT.AND P0, PT, R238, R173, PT ;  /* 0x000000adee00720c */ /* 0x000fe20003f04270 */
[----:B------:R-:W-:Y:S01]  /*62a0*/  FADD.FTZ R5, -R5, R2 ;  /* 0x0000000205057221 */ /* 0x000fe20000010100 */
[----:B------:R-:W1:Y:S01]  /*62b0*/  LDSM.16.MT88.4 R12, [R182] ;  /* 0x00000000b60c783b */ /* 0x000e620000004200 */
[--C-:B------:R-:W-:Y:S01]  /*62c0*/  FFMA.FTZ R162, R8, c[0x0][0x2d0], -R145.reuse ;  /* 0x0000b40008a27a23 */ /* 0x100fe20000010891 */
[----:B------:R-:W-:Y:S01]  /*62d0*/  IADD3 R238, R238, -0x1, RZ ;  /* 0xffffffffeeee7810 */ /* 0x000fe20007ffe0ff */
[--C-:B--2---:R-:W-:Y:S02]  /*62e0*/  FFMA.FTZ R135, R10, c[0x0][0x2d0], -R145.reuse ;  /* 0x0000b4000a877a23 */ /* 0x104fe40000010891 */
        /* <DEDUP_REMOVED lines=17> */
[----:B------:R-:W-:Y:S01]  /*6400*/  LDSM.16.MT88.4 R148, [R180+0x3800] ;  /* 0x00380000b494783b */ /* 0x000fe20000004200 */
[--C-:B------:R-:W-:Y:S02]  /*6410*/  FFMA.FTZ R247, R146, c[0x0][0x2d0], -R145.reuse ;  /* 0x0000b40092f77a23 */ /* 0x100fe40000010891 */
[----:B------:R-:W3:Y:S01]  /*6420*/  MUFU.EX2 R3, R3 ;  /* 0x0000000300037308 */ /* 0x000ee20000000800 */
[--C-:B------:R-:W-:Y:S02]  /*6430*/  FFMA.FTZ R165, R165, c[0x0][0x2d0], -R154.reuse ;  /* 0x0000b400a5a57a23 */ /* 0x100fe4000001089a */
[--C-:B------:R-:W-:Y:S02]  /*6440*/  FFMA.FTZ R166, R167, c[0x0][0x2d0], -R154.reuse ;  /* 0x0000b400a7a67a23 */ /* 0x100fe4000001089a */
[--C-:B------:R-:W-:Y:S02]  /*6450*/  FFMA.FTZ R167, R143, c[0x0][0x2d0], -R154.reuse ;  /* 0x0000b4008fa77a23 */ /* 0x100fe4000001089a */
[----:B------:R-:W-:Y:S02]  /*6460*/  FFMA.FTZ R154, R147, c[0x0][0x2d0], -R154 ;  /* 0x0000b400939a7a23 */ /* 0x000fe4000001089a */
[--C-:B------:R-:W-:Y:S01]  /*6470*/  FFMA.FTZ R169, R172, c[0x0][0x2d0], -R145.reuse ;  /* 0x0000b400aca97a23 */ /* 0x100fe20000010891 */
[----:B------:R-:W-:Y:S01]  /*6480*/  MUFU.EX2 R163, R163 ;  /* 0x000000a300a37308 */ /* 0x000fe20000000800 */
[--C-:B------:R-:W-:Y:S02]  /*6490*/  FFMA.FTZ R172, R140, c[0x0][0x2d0], -R145.reuse ;  /* 0x0000b4008cac7a23 */ /* 0x100fe40000010891 */
[----:B------:R-:W-:Y:S01]  /*64a0*/  LDSM.16.MT88.4 R140, [R180+0x2800] ;  /* 0x00280000b48c783b */ /* 0x000fe20000004200 */
[--C-:B------:R-:W-:Y:S02]  /*64b0*/  FFMA.FTZ R170, R170, c[0x0][0x2d0], -R145.reuse ;  /* 0x0000b400aaaa7a23 */ /* 0x100fe40000010891 */
[--C-:B------:R-:W-:Y:S02]  /*64c0*/  FFMA.FTZ R188, R188, c[0x0][0x2d0], -R145.reuse ;  /* 0x0000b400bcbc7a23 */ /* 0x100fe40000010891 */
[--C-:B------:R-:W-:Y:S02]  /*64d0*/  FFMA.FTZ R237, R174, c[0x0][0x2d0], -R145.reuse ;  /* 0x0000b400aeed7a23 */ /* 0x100fe40000010891 */
[----:B------:R-:W4:Y:S01]  /*64e0*/  MUFU.EX2 R162, R162 ;  /* 0x000000a200a27308 */ /* 0x000f220000000800 */
[--C-:B------:R-:W-:Y:S02]  /*64f0*/  FFMA.FTZ R174, R158, c[0x0][0x2d0], -R145.reuse ;  /* 0x0000b4009eae7a23 */ /* 0x100fe40000010891 */
[----:B------:R-:W-:Y:S01]  /*6500*/  LDSM.16.MT88.4 R156, [R182+0x5800] ;  /* 0x00580000b69c783b */ /* 0x000fe20000004200 */
[----:B------:R-:W-:Y:S06]  /*6510*/  FFMA.FTZ R145, R144, c[0x0][0x2d0], -R145 ;  /* 0x0000b40090917a23 */ /* 0x000fec0000010891 */
[----:B------:R-:W-:Y:S10]  /*6520*/  MUFU.EX2 R135, R135 ;  /* 0x0000008700877308 */ /* 0x000ff40000000800 */
[----:B------:R-:W-:Y:S10]  /*6530*/  MUFU.EX2 R164, R164 ;  /* 0x000000a400a47308 */ /* 0x000ff40000000800 */
[----:B------:R-:W5:Y:S10]  /*6540*/  MUFU.EX2 R2, R2 ;  /* 0x0000000200027308 */ /* 0x000f740000000800 */
        /* <DEDUP_REMOVED lines=27> */
[C---:B---3--:R-:W-:Y:S01]  /*6700*/  FMUL.FTZ R4, R3.reuse, R128 ;  /* 0x0000008003047220 */ /* 0x048fe20000410000 */
[----:B------:R-:W-:Y:S01]  /*6710*/  F2FP.BF16.PACK_AB R138, R160, R133 ;  /* 0x00000085a08a723e */ /* 0x000fe200000010ff */
[C---:B------:R-:W-:Y:S01]  /*6720*/  FMUL.FTZ R5, R3.reuse, R129 ;  /* 0x0000008103057220 */ /* 0x040fe20000410000 */
[----:B----4-:R-:W-:Y:S01]  /*6730*/  F2FP.BF16.PACK_AB R137, R162, R163 ;  /* 0x000000a3a289723e */ /* 0x010fe200000010ff */
[----:B-----5:R-:W-:Y:S01]  /*6740*/  FMUL.FTZ R6, R2, R130 ;  /* 0x0000008202067220 */ /* 0x020fe20000410000 */
[----:B------:R-:W-:Y:S01]  /*6750*/  F2FP.BF16.PACK_AB R139, R164, R135 ;  /* 0x00000087a48b723e */ /* 0x000fe200000010ff */
[C---:B------:R-:W-:Y:S02]  /*6760*/  FMUL.FTZ R7, R2.reuse, R131 ;  /* 0x0000008302077220 */ /* 0x040fe40000410000 */
[----:B------:R-:W-:Y:S01]  /*6770*/  LDSM.16.MT88.4 R128, [R181+0x2800] ;  /* 0x00280000b580783b */ /* 0x000fe20000004200 */
[C---:B------:R-:W-:Y:S02]  /*6780*/  FMUL.FTZ R8, R3.reuse, R124 ;  /* 0x0000007c03087220 */ /* 0x040fe40000410000 */
[C---:B------:R-:W-:Y:S02]  /*6790*/  FMUL.FTZ R9, R3.reuse, R125 ;  /* 0x0000007d03097220 */ /* 0x040fe40000410000 */
[C---:B------:R-:W-:Y:S05]  /*67a0*/  HMMA.16816.F32.BF16 R4, R136.reuse, R12, R4 ;  /* 0x0000000c8804723c */ /* 0x040fea0000041804 */
        /* <DEDUP_REMOVED lines=9> */
[----:B------:R-:W3:Y:S01]  /*6840*/  LDSM.16.MT88.4 R100, [R179] ;  /* 0x00000000b364783b */ /* 0x000ee20000004200 */
[C---:B------:R-:W-:Y:S02]  /*6850*/  FMUL.FTZ R17, R3.reuse, R105 ;  /* 0x0000006903117220 */ /* 0x040fe40000410000 */
[C---:B------:R-:W-:Y:S02]  /*6860*/  FMUL.FTZ R18, R2.reuse, R106 ;  /* 0x0000006a02127220 */ /* 0x040fe40000410000 */
[C---:B------:R-:W-:Y:S03]  /*6870*/  HMMA.16816.F32.BF16 R12, R136.reuse, R20, R12 ;  /* 0x00000014880c723c */ /* 0x040fe6000004180c */
        /* <DEDUP_REMOVED lines=91> */
[----:B------:R-:W-:Y:S02]  /*6e30*/  FMUL.FTZ R83, R2, R83 ;  /* 0x0000005302537220 */ /* 0x000fe40000410000 */
[C---:B------:R-:W-:Y:S01]  /*6e40*/  FMUL.FTZ R84, R3.reuse, R84 ;  /* 0x0000005403547220 */ /* 0x040fe20000410000 */
[----:B-1----:R-:W-:Y:S01]  /*6e50*/  F2FP.BF16.PACK_AB R100, R166, R165 ;  /* 0x000000a5a664723e */ /* 0x002fe200000010ff */
[C---:B------:R-:W-:Y:S03]  /*6e60*/  FMUL.FTZ R85, R3.reuse, R85 ;  /* 0x0000005503557220 */ /* 0x040fe60000410000 */
[C---:B------:R-:W-:Y:S03]  /*6e70*/  HMMA.16816.F32.BF16 R80, R136.reuse, R102, R80 ;  /* 0x000000668850723c */ /* 0x040fe60000041850 */
[----:B------:R-:W-:Y:S01]  /*6e80*/  FMUL.FTZ R86, R2, R86 ;  /* 0x0000005602567220 */ /* 0x000fe20000410000 */
[----:B--2---:R-:W-:Y:S01]  /*6e90*/  F2FP.BF16.PACK_AB R101, R170, R169 ;  /* 0x000000a9aa65723e */ /* 0x004fe200000010ff */
[----:B------:R-:W-:Y:S02]  /*6ea0*/  FMUL.FTZ R87, R2, R87 ;  /* 0x0000005702577220 */ /* 0x000fe40000410000 */
[C---:B------:R-:W-:Y:S01]  /*6eb0*/  FMUL.FTZ R88, R3.reuse, R88 ;  /* 0x0000005803587220 */ /* 0x040fe20000410000 */
[----:B------:R-:W-:Y:S01]  /*6ec0*/  F2FP.BF16.PACK_AB R102, R168, R167 ;  /* 0x000000a7a866723e */ /* 0x000fe200000010ff */
[C---:B------:R-:W-:Y:S03]  /*6ed0*/  FMUL.FTZ R89, R3.reuse, R89 ;  /* 0x0000005903597220 */ /* 0x040fe60000410000 */
[C---:B----4-:R-:W-:Y:S03]  /*6ee0*/  HMMA.16816.F32.BF16 R84, R136.reuse, R104, R84 ;  /* 0x000000688854723c */ /* 0x050fe60000041854 */
[----:B------:R-:W-:Y:S01]  /*6ef0*/  FMUL.FTZ R90, R2, R90 ;  /* 0x0000005a025a7220 */ /* 0x000fe20000410000 */
        /* <DEDUP_REMOVED lines=35> */
[C---:B-1----:R-:W-:Y:S04]  /*7130*/  HMMA.16816.F32.BF16 R20, R100.reuse, R104, R20 ;  /* 0x000000686414723c */ /* 0x042fe80000041814 */
[----:B------:R-:W-:Y:S02]  /*7140*/  FADD.FTZ R3, R171, R170 ;  /* 0x000000aaab037221 */ /* 0x000fe40000010000 */
[----:B------:R-:W-:Y:S02]  /*7150*/  FADD.FTZ R168, R168, R167 ;  /* 0x000000a7a8a87221 */ /* 0x000fe40000010000 */
        /* <DEDUP_REMOVED lines=40> */
[C---:B-1----:R-:W-:Y:S03]  /*73e0*/  HMMA.16816.F32.BF16 R4, R100.reuse, R104, R4 ;  /* 0x000000686404723c */ /* 0x042fe60000041804 */
        /* <DEDUP_REMOVED lines=27> */
[----:B------:R-:W-:Y:S01]  /*75a0*/  FADD.FTZ R245, R245, R2 ;  /* 0x00000002f5f57221 */ /* 0x000fe20000010000 */
[----:B------:R-:W-:Y:S01]  /*75b0*/  MOV R2, R132 ;  /* 0x0000008400027202 */ /* 0x000fe20000000f00 */
        /* <DEDUP_REMOVED lines=43> */
[C---:B----4-:R-:W-:Y:S08]  /*7870*/  HMMA.16816.F32.BF16 R92, R136.reuse, R12, R92 ;  /* 0x0000000c885c723c */ /* 0x050ff0000004185c */
[----:B------:R-:W-:Y:S01]  /*7880*/  HMMA.16816.F32.BF16 R96, R136, R14, R96 ;  /* 0x0000000e8860723c */ /* 0x000fe20000041860 */
[----:B------:R-:W-:-:S07]  /*7890*/  @P0 BRA `(.L_x_2309) ;  /* 0xffffce1000000947 */ /* 0x000fce000383ffff */
.L_x_2298:
[----:B------:R-:W-:-:S13]  /*78a0*/  ISETP.GE.AND P0, PT, R238, RZ, PT ;  /* 0x000000ffee00720c */ /* 0x000fda0003f06270 */
[----:B------:R-:W-:Y:S05]  /*78b0*/  @!P0 BRA `(.L_x_2310) ;  /* 0x00002c4000008947 */ /* 0x000fea0003800000 */
[----:B------:R-:W-:Y:S02]  /*78c0*/  MOV R133, R132 ;  /* 0x0000008400857202 */ /* 0x000fe40000000f00 */
[----:B------:R-:W-:Y:S02]  /*78d0*/  MOV R3, R0 ;  /* 0x0000000000037202 */ /* 0x000fe40000000f00 */
.L_x_2317:
[----:B------:R-:W-:Y:S04]  /*78e0*/  DEPBAR.LE SB0, 0x0 ;  /* 0x000080000000791a */ /* 0x000fe80000000000 */
[----:B------:R-:W-:Y:S01]  /*78f0*/  WARPSYNC 0xffffffff ;  /* 0xffffffff00007948 */ /* 0x000fe20003800000 */
[----:B------:R-:W-:Y:S01]  /*7900*/  BAR.SYNC.DEFER_BLOCKING 0x0 ;  /* 0x0000000000007b1d */ /* 0x000fe20000010000 */
[----:B------:R-:W-:Y:S01]  /*7910*/  SHF.R.S32.HI R7, RZ, 0x1f, R224 ;  /* 0x0000001fff077819 */ /* 0x000fe200000114e0 */
[----:B------:R-:W-:Y:S01]  /*7920*/  IMAD.WIDE.U32 R4, R224, c[0x0][0x208], RZ ;  /* 0x00008200e0047a25 */ /* 0x000fe200078e00ff */
[----:B------:R-:W-:Y:S02]  /*7930*/  SHF.R.S32.HI R2, RZ, 0x1f, R223 ;  /* 0x0000001fff027819 */ /* 0x000fe400000114df */
[C---:B------:R-:W-:Y:S01]  /*7940*/  IADD3 R132, R178.reuse, 0x4800, RZ ;  /* 0x00004800b2847810 */ /* 0x040fe20007ffe0ff */
[----:B------:R-:W-:Y:S01]  /*7950*/  IMAD R7, R7, c[0x0][0x208], RZ ;  /* 0x0000820007077a24 */ /* 0x000fe200078e02ff */
[----:B------:R-:W-:Y:S01]  /*7960*/  IADD3 R134, R178, 0x4000, RZ ;  /* 0x00004000b2867810 */ /* 0x000fe20007ffe0ff */
[----:B------:R-:W-:Y:S01]  /*7970*/  IMAD R2, R2, c[0x0][0x218], RZ ;  /* 0x0000860002027a24 */ /* 0x000fe200078e02ff */
[----:B------:R-:W-:Y:S01]  /*7980*/  IADD3 R135, R178, 0x3800, RZ ;  /* 0x00003800b2877810 */ /* 0x000fe20007ffe0ff */
[----:B------:R-:W-:Y:S01]  /*7990*/  IMAD R7, R224, c[0x0][0x20c], R7 ;  /* 0x00008300e0077a24 */ /* 0x000fe200078e0207 */
[C---:B------:R-:W-:Y:S01]  /*79a0*/  IADD3 R188, R178.reuse, 0x3000, RZ ;  /* 0x00003000b2bc7810 */ /* 0x040fe20007ffe0ff */
[----:B------:R-:W-:Y:S01]  /*79b0*/  IMAD R2, R223, c[0x0][0x21c], R2 ;  /* 0x00008700df027a24 */ /* 0x000fe200078e0202 */
[C---:B------:R-:W-:Y:S01]  /*79c0*/  IADD3 R189, R178.reuse, 0x2800, RZ ;  /* 0x00002800b2bd7810 */ /* 0x040fe20007ffe0ff */
[----:B------:R-:W-:Y:S01]  /*79d0*/  IMAD.IADD R5, R5, 0x1, R7 ;  /* 0x0000000105057824 */ /* 0x000fe200078e0207 */
[----:B------:R-:W-:Y:S01]  /*79e0*/  IADD3 R190, R178, 0x2000, RZ ;  /* 0x00002000b2be7810 */ /* 0x000fe20007ffe0ff */
[C---:B------:R-:W-:Y:S01]  /*79f0*/  IMAD.SHL.U32 R23, R196.reuse, 0x2, RZ ;  /* 0x00000002c4177824 */ /* 0x040fe200078e00ff */
[----:B------:R-:W-:Y:S01]  /*7a00*/  SHF.L.U64.HI R28, R196, 0x1, R191 ;  /* 0x00000001c41c7819 */ /* 0x000fe200000102bf */
[----:B------:R-:W-:Y:S01]  /*7a10*/  IMAD.WIDE.U32 R4, R223, c[0x0][0x218], R4 ;  /* 0x00008600df047a25 */ /* 0x000fe200078e0004 */
[C---:B------:R-:W-:Y:S02]  /*7a20*/  SHF.L.U64.HI R30, R197.reuse, 0x1, R192 ;  /* 0x00000001c51e7819 */ /* 0x040fe400000102c0 */
[----:B------:R-:W-:Y:S01]  /*7a30*/  SHF.L.U64.HI R22, R206, 0x1, R193 ;  /* 0x00000001ce167819 */ /* 0x000fe200000102c1 */
[----:B------:R-:W-:Y:S01]  /*7a40*/  IMAD.SHL.U32 R21, R197, 0x2, RZ ;  /* 0x00000002c5157824 */ /* 0x000fe200078e00ff */
[----:B------:R-:W-:Y:S01]  /*7a50*/  IADD3 R0, P0, R228, R4, RZ ;  /* 0x00000004e4007210 */ /* 0x000fe20007f1e0ff */
[----:B------:R1:W2:Y:S01]  /*7a60*/  LDSM.16.M88.4 R32, [R187] ;  /* 0x00000000bb20783b */ /* 0x0002a20000000200 */
[----:B------:R-:W-:Y:S02]  /*7a70*/  IMAD.SHL.U32 R20, R206, 0x2, RZ ;  /* 0x00000002ce147824 */ /* 0x000fe400078e00ff */
[----:B------:R-:W-:Y:S01]  /*7a80*/  IADD3.X R239, R217, R5, R2, P0, !PT ;  /* 0x00000005d9ef7210 */ /* 0x000fe200007fe402 */
[----:B------:R1:W3:Y:S01]  /*7a90*/  LDSM.16.M88.4 R8, [R186] ;  /* 0x00000000ba08783b */ /* 0x0002e20000000200 */
[----:B------:R-:W-:Y:S02]  /*7aa0*/  LEA R12, P0, R0, c[0x0][0x1f8], 0x1 ;  /* 0x00007e00000c7a11 */ /* 0x000fe400078008ff */
[----:B------:R-:W-:Y:S01]  /*7ab0*/  IADD3 R2, R178, 0x5000, RZ ;  /* 0x00005000b2027810 */ /* 0x000fe20007ffe0ff */
[----:B------:R1:W4:Y:S01]  /*7ac0*/  LDSM.16.M88.4 R16, [R186+0x800] ;  /* 0x00080000ba10783b */ /* 0x0003220000000200 */
[----:B------:R-:W-:Y:S02]  /*7ad0*/  LEA.HI.X R239, R0, c[0x0][0x1fc], R239, 0x1, P0 ;  /* 0x00007f0000ef7a11 */ /* 0x000fe400000f0cef */
[----:B------:R-:W-:Y:S01]  /*7ae0*/  IADD3 R0, R178, 0x5800, RZ ;  /* 0x00005800b2007810 */ /* 0x000fe20007ffe0ff */
[----:B------:R1:W1:Y:S04]  /*7af0*/  LDSM.16.M88.4 R24, [R186+0x1000] ;  /* 0x00100000ba18783b */ /* 0x0002680000000200 */
        /* <DEDUP_REMOVED lines=8> */
.L_x_2366:
[C---:B--23--:R-:W-:Y:S01]  /*7b80*/  HMMA.16816.F32.BF16 R4, R32.reuse, R8, RZ ;  /* 0x000000082004723c */ /* 0x04cfe200000418ff */
[----:B------:R-:W2:Y:S01]  /*7b90*/  SHFL.IDX PT, R240, R12, 0x1, 0x181f ;  /* 0x00381f000cf07f89 */ /* 0x000ea200000e0000 */
[----:B------:R-:W-:Y:S01]  /*7ba0*/  BSSY B0, `(.L_x_2312) ;  /* 0x00000fc000007945 */ /* 0x000fe20003800000 */
[----:B------:R-:W-:Y:S02]  /*7bb0*/  ISETP.GE.AND P0, PT, R206, c[0x0][0x1d4], PT ;  /* 0x00007500ce007a0c */ /* 0x000fe40003f06270 */
[----:B------:R-:W-:Y:S01]  /*7bc0*/  ISETP.GE.AND P6, PT, R197, c[0x0][0x1d4], PT ;  /* 0x00007500c5007a0c */ /* 0x000fe20003fc6270 */
[----:B------:R3:W-:Y:S01]  /*7bd0*/  SHFL.IDX PT, R160, R12, RZ, 0x181f ;  /* 0x00181fff0ca07589 */ /* 0x0007e200000e0000 */
[----:B------:R-:W-:Y:S01]  /*7be0*/  SEL R237, RZ, 0x10, P0 ;  /* 0x00000010ffed7807 */ /* 0x000fe20000000000 */
[C---:B------:R-:W-:Y:S01]  /*7bf0*/  HMMA.16816.F32.BF16 R8, R32.reuse, R10, RZ ;  /* 0x0000000a2008723c */ /* 0x040fe200000418ff */
[----:B------:R-:W-:Y:S02]  /*7c00*/  ISETP.GE.AND P5, PT, R196, c[0x0][0x1d4], PT ;  /* 0x00007500c4007a0c */ /* 0x000fe40003fa6270 */
[----:B----4-:R-:W4:Y:S01]  /*7c10*/  SHFL.IDX PT, R239, R239, 0x1, 0x181f ;  /* 0x00381f00efef7f89 */ /* 0x010f2200000e0000 */
[----:B------:R-:W-:Y:S02]  /*7c20*/  SEL R29, RZ, 0x10, P6 ;  /* 0x00000010ff1d7807 */ /* 0x000fe40003000000 */
[----:B------:R-:W-:Y:S02]  /*7c30*/  IADD3 R245, -R237, 0x10, RZ ;  /* 0x00000010edf57810 */ /* 0x000fe40007ffe1ff */
[----:B------:R-:W-:Y:S04]  /*7c40*/  IADD3 R242, -R29, 0x10, RZ ;  /* 0x000000101df27810 */ /* 0x000fe80007ffe1ff */
[----:B------:R-:W-:Y:S02]  /*7c50*/  LOP3.LUT R245, R245, 0xf, RZ, 0xc0, !PT ;  /* 0x0000000ff5f57812 */ /* 0x000fe400078ec0ff */
[----:B------:R-:W-:Y:S02]  /*7c60*/  SEL R31, RZ, 0x10, P5 ;  /* 0x00000010ff1f7807 */ /* 0x000fe40002800000 */
[----:B------:R-:W-:Y:S02]  /*7c70*/  LOP3.LUT R242, R242, 0xf, RZ, 0xc0, !PT ;  /* 0x0000000ff2f27812 */ /* 0x000fe400078ec0ff */
[----:B------:R-:W-:Y:S01]  /*7c80*/  IADD3 R161, -R31, 0x10, RZ ;  /* 0x000000101fa17810 */ /* 0x000fe20007ffe1ff */
[C---:B---3--:R-:W-:Y:S03]  /*7c90*/  HMMA.16816.F32.BF16 R12, R32.reuse, R16, RZ ;  /* 0x00000010200c723c */ /* 0x048fe600000418ff */
[----:B------:R-:W-:Y:S05]  /*7ca0*/  LOP3.LUT R161, R161, 0xf, RZ, 0xc0, !PT ;  /* 0x0000000fa1a17812 */ /* 0x000fea00078ec0ff */
[C---:B------:R-:W-:Y:S01]  /*7cb0*/  HMMA.16816.F32.BF16 R16, R32.reuse, R18, RZ ;  /* 0x000000122010723c */ /* 0x040fe200000418ff */
[-C--:B--2---:R-:W-:Y:S04]  /*7cc0*/  IADD3 R244, P4, P2, R245, R240.reuse, R20 ;  /* 0x000000f0f5f47210 */ /* 0x084fe80007a9e014 */
[-C--:B----4-:R-:W-:Y:S02]  /*7cd0*/  IADD3.X R245, RZ, R239.reuse, R22, P4, P2 ;  /* 0x000000effff57210 */ /* 0x090fe400027e4416 */
[-C--:B------:R-:W-:Y:S05]  /*7ce0*/  IADD3 R242, P4, P2, R242, R240.reuse, R21 ;  /* 0x000000f0f2f27210 */ /* 0x080fea0007a9e015 */
[-C--:B------:R-:W-:Y:S02]  /*7cf0*/  IADD3.X R243, RZ, R239.reuse, R30, P4, P2 ;  /* 0x000000effff37210 */ /* 0x080fe400027e441e */
[----:B------:R-:W-:Y:S04]  /*7d00*/  IADD3 R240, P4, P2, R161, R240, R23 ;  /* 0x000000f0a1f07210 */ /* 0x000fe80007a9e017 */
[----:B------:R-:W-:Y:S02]  /*7d10*/  IADD3.X R241, RZ, R239, R28, P4, P2 ;  /* 0x000000effff17210 */ /* 0x000fe400027e441c */
[C---:B------:R-:W-:Y:S02]  /*7d20*/  IADD3 R168, P2, R160.reuse, R20, RZ ;  /* 0x00000014a0a87210 */ /* 0x040fe40007f5e0ff */
[C---:B------:R-:W-:Y:S03]  /*7d30*/  IADD3 R172, P4, R160.reuse, R21, RZ ;  /* 0x00000015a0ac7210 */ /* 0x040fe60007f9e0ff */
[C---:B------:R-:W-:Y:S01]  /*7d40*/  IMAD.X R169, R175.reuse, 0x1, R22, P2 ;  /* 0x00000001afa97824 */ /* 0x040fe200010e0616 */
[----:B------:R-:W-:Y:S01]  /*7d50*/  IADD3 R246, P2, R160, R23, RZ ;  /* 0x00000017a0f67210 */ /* 0x000fe20007f5e0ff */
[----:B------:R-:W-:Y:S01]  /*7d60*/  IMAD.X R173, R175, 0x1, R30, P4 ;  /* 0x00000001afad7824 */ /* 0x000fe200020e061e */
[C---:B-1----:R-:W-:Y:S01]  /*7d70*/  HMMA.16816.F32.BF16 R20, R32.reuse, R24, RZ ;  /* 0x000000182014723c */ /* 0x042fe200000418ff */
[----:B------:R-:W-:Y:S01]  /*7d80*/  ISETP.NE.U32.AND P4, PT, R237, RZ, PT ;  /* 0x000000ffed00720c */ /* 0x000fe20003f85070 */
[----:B------:R1:W-:Y:S01]  /*7d90*/  LDGSTS.E.BYPASS.LTC128B.128 [R198+0x100], [R168.64], !P0 ;  /* 0x00100000a8c67fae */ /* 0x0003e2000c101d46 */
[----:B------:R-:W-:Y:S01]  /*7da0*/  IMAD.X R247, R175, 0x1, R28, P2 ;  /* 0x00000001aff77824 */ /* 0x000fe200010e061c */
[----:B------:R-:W-:Y:S02]  /*7db0*/  ISETP.NE.U32.AND P2, PT, R29, RZ, PT ;  /* 0x000000ff1d00720c */ /* 0x000fe40003f45070 */
[----:B------:R-:W-:Y:S01]  /*7dc0*/  ISETP.NE.U32.AND P0, PT, R31, RZ, PT ;  /* 0x000000ff1f00720c */ /* 0x000fe20003f05070 */
[----:B------:R2:W-:Y:S01]  /*7dd0*/  LDGSTS.E.BYPASS.LTC128B.128 [R198+0x2100], [R172.64], !P6 ;  /* 0x02100000acc67fae */ /* 0x0005e2000f101d46 */
[C---:B------:R-:W-:Y:S04]  /*7de0*/  HMMA.16816.F32.BF16 R24, R32.reuse, R26, RZ ;  /* 0x0000001a2018723c */ /* 0x040fe800000418ff */
[----:B------:R3:W-:Y:S04]  /*7df0*/  LDGSTS.E.BYPASS.LTC128B.128 [R198+0x4100], [R246.64], !P5 ;  /* 0x04100000f6c67fae */ /* 0x0007e8000e901d46 */
[C---:B------:R-:W-:Y:S01]  /*7e00*/  HMMA.16816.F32.BF16 R28, R32.reuse, R136, RZ ;  /* 0x00000088201c723c */ /* 0x040fe200000418ff */
[----:B------:R3:W-:Y:S05]  /*7e10*/  LDGSTS.E.BYPASS.LTC128B.128.ZFILL [R198+0x1100], [R244.64], P4 ;  /* 0x01100000f4c67fae */ /* 0x0007ea000a141d46 */
[----:B------:R3:W-:Y:S02]  /*7e20*/  LDGSTS.E.BYPASS.LTC128B.128.ZFILL [R198+0x3100], [R242.64], P2 ;  /* 0x03100000f2c67fae */ /* 0x0007e40009141d46 */
[----:B------:R-:W-:Y:S03]  /*7e30*/  HMMA.16816.F32.BF16 R32, R32, R138, RZ ;  /* 0x0000008a2020723c */ /* 0x000fe600000418ff */
[----:B------:R3:W-:Y:S01]  /*7e40*/  LDGSTS.E.BYPASS.LTC128B.128.ZFILL [R198+0x5100], [R240.64], P0 ;  /* 0x05100000f0c67fae */ /* 0x0007e20008141d46 */
[----:B------:R-:W-:Y:S04]  /*7e50*/  ISETP.GE.AND P0, PT, R238, 0x1, PT ;  /* 0x00000001ee00780c */ /* 0x000fe80003f06270 */
[C---:B------:R-:W-:Y:S01]  /*7e60*/  HMMA.16816.F32.BF16 R4, R140.reuse, R144, R4 ;  /* 0x000000908c04723c */ /* 0x040fe20000041804 */
[----:B------:R-:W-:Y:S05]  /*7e70*/  LDSM.16.M88.4 R160, [R184] ;  /* 0x00000000b8a0783b */ /* 0x000fea0000000200 */
[----:B------:R-:W0:Y:S02]  /*7e80*/  LDGDEPBAR ;  /* 0x00000000000079af */ /* 0x000e240000000000 */
[C---:B------:R-:W-:Y:S03]  /*7e90*/  HMMA.16816.F32.BF16 R8, R140.reuse, R146, R8 ;  /* 0x000000928c08723c */ /* 0x040fe60000041808 */
[----:B------:R-:W4:Y:S05]  /*7ea0*/  LDSM.16.M88.4 R164, [R177] ;  /* 0x00000000b1a4783b */ /* 0x000f2a0000000200 */
[C---:B------:R-:W-:Y:S01]  /*7eb0*/  HMMA.16816.F32.BF16 R12, R140.reuse, R148, R12 ;  /* 0x000000948c0c723c */ /* 0x040fe2000004180c */
[----:B-1----:R-:W1:Y:S05]  /*7ec0*/  LDSM.16.M88.4 R168, [R177+0x800] ;  /* 0x00080000b1a8783b */ /* 0x002e6a0000000200 */
[----:B------:R-:W5:Y:S02]  /*7ed0*/  LDSM.16.M88.4 R136, [R177+0x1000] ;  /* 0x00100000b188783b */ /* 0x000f640000000200 */
[C---:B------:R-:W-:Y:S03]  /*7ee0*/  HMMA.16816.F32.BF16 R16, R140.reuse, R150, R16 ;  /* 0x000000968c10723c */ /* 0x040fe60000041810 */
[----:B--2---:R-:W2:Y:S05]  /*7ef0*/  LDSM.16.M88.4 R172, [R177+0x1800] ;  /* 0x00180000b1ac783b */ /* 0x004eaa0000000200 */
[C---:B------:R-:W-:Y:S01]  /*7f00*/  HMMA.16816.F32.BF16 R20, R140.reuse, R152, R20 ;  /* 0x000000988c14723c */ /* 0x040fe20000041814 */
[----:B------:R-:W-:Y:S05]  /*7f10*/  LDSM.16.M88.4 R144, [R183] ;  /* 0x00000000b790783b */ /* 0x000fea0000000200 */
[----:B------:R-:W1:Y:S02]  /*7f20*/  LDSM.16.M88.4 R148, [R176+-0x4000] ;  /* 0xffc00000b094783b */ /* 0x000e640000000200 */
[C---:B------:R-:W-:Y:S03]  /*7f30*/  HMMA.16816.F32.BF16 R24, R140.reuse, R154, R24 ;  /* 0x0000009a8c18723c */ /* 0x040fe60000041818 */
[----:B------:R-:W2:Y:S05]  /*7f40*/  LDSM.16.M88.4 R152, [R176+-0x3800] ;  /* 0xffc80000b098783b */ /* 0x000eaa0000000200 */
[C---:B------:R-:W-:Y:S08]  /*7f50*/  HMMA.16816.F32.BF16 R28, R140.reuse, R156, R28 ;  /* 0x0000009c8c1c723c */ /* 0x040ff0000004181c */
[----:B------:R-:W-:Y:S01]  /*7f60*/  HMMA.16816.F32.BF16 R32, R140, R158, R32 ;  /* 0x0000009e8c20723c */ /* 0x000fe20000041820 */
[----:B------:R-:W2:Y:S05]  /*7f70*/  LDSM.16.M88.4 R140, [R176+-0x3000] ;  /* 0xffd00000b08c783b */ /* 0x000eaa0000000200 */
[----:B------:R-:W2:Y:S02]  /*7f80*/  LDSM.16.M88.4 R156, [R176+-0x2800] ;  /* 0xffd80000b09c783b */ /* 0x000ea40000000200 */
[C---:B----4-:R-:W-:Y:S08]  /*7f90*/  HMMA.16816.F32.BF16 R4, R160.reuse, R164, R4 ;  /* 0x000000a4a004723c */ /* 0x050ff00000041804 */
[C---:B------:R-:W-:Y:S01]  /*7fa0*/  HMMA.16816.F32.BF16 R8, R160.reuse, R166, R8 ;  /* 0x000000a6a008723c */ /* 0x040fe20000041808 */
[----:B------:R-:W-:Y:S07]  /*7fb0*/  LDSM.16.M88.4 R164, [R186+0x2000] ;  /* 0x00200000baa4783b */ /* 0x000fee0000000200 */
[C---:B-1----:R-:W-:Y:S08]  /*7fc0*/  HMMA.16816.F32.BF16 R12, R160.reuse, R168, R12 ;  /* 0x000000a8a00c723c */ /* 0x042ff0000004180c */
        /* <DEDUP_REMOVED lines=20> */
[----:B------:R-:W3:Y:S05]  /*8110*/  LDSM.16.M88.4 R144, [R188] ;  /* 0x00000000bc90783b */ /* 0x000eea0000000200 */
[----:B------:R-:W3:Y:S02]  /*8120*/  LDSM.16.M88.4 R156, [R135] ;  /* 0x00000000879c783b */ /* 0x000ee40000000200 */
        /* <DEDUP_REMOVED lines=15> */
[----:B------:R-:W-:Y:S07]  /*8220*/  LDSM.16.M88.4 R148, [R176+-0x2000] ;  /* 0xffe00000b094783b */ /* 0x000fee0000000200 */
[C---:B------:R-:W-:Y:S08]  /*8230*/  HMMA.16816.F32.BF16 R12, R140.reuse, R152, R12 ;  /* 0x000000988c0c723c */ /* 0x040ff0000004180c */
[C---:B------:R-:W-:Y:S01]  /*8240*/  HMMA.16816.F32.BF16 R16, R140.reuse, R154, R16 ;  /* 0x0000009a8c10723c */ /* 0x040fe20000041810 */
[----:B------:R-:W-:Y:S07]  /*8250*/  LDSM.16.M88.4 R152, [R176+-0x1800] ;  /* 0xffe80000b098783b */ /* 0x000fee0000000200 */
[C---:B---3--:R-:W-:Y:S08]  /*8260*/  HMMA.16816.F32.BF16 R20, R140.reuse, R144, R20 ;  /* 0x000000908c14723c */ /* 0x048ff00000041814 */
[C---:B------:R-:W-:Y:S01]  /*8270*/  HMMA.16816.F32.BF16 R24, R140.reuse, R146, R24 ;  /* 0x000000928c18723c */ /* 0x040fe20000041818 */
[----:B------:R-:W3:Y:S07]  /*8280*/  LDSM.16.M88.4 R144, [R183+0x4000] ;  /* 0x00400000b790783b */ /* 0x000eee0000000200 */
[C---:B------:R-:W-:Y:S08]  /*8290*/  HMMA.16816.F32.BF16 R28, R140.reuse, R156, R28 ;  /* 0x0000009c8c1c723c */ /* 0x040ff0000004181c */
[----:B------:R-:W-:Y:S01]  /*82a0*/  HMMA.16816.F32.BF16 R32, R140, R158, R32 ;  /* 0x0000009e8c20723c */ /* 0x000fe20000041820 */
[----:B------:R-:W5:Y:S05]  /*82b0*/  LDSM.16.M88.4 R140, [R176+-0x1000] ;  /* 0xfff00000b08c783b */ /* 0x000f6a0000000200 */
[----:B------:R-:W3:Y:S02]  /*82c0*/  LDSM.16.M88.4 R156, [R176+-0x800] ;  /* 0xfff80000b09c783b */ /* 0x000ee40000000200 */
        /* <DEDUP_REMOVED lines=24> */
[----:B------:R-:W5:Y:S05]  /*8450*/  LDSM.16.M88.4 R144, [R2] ;  /* 0x000000000290783b */ /* 0x000f6a0000000200 */
        /* <DEDUP_REMOVED lines=47> */
[----:B------:R-:W-:Y:S01]  /*8750*/  SHF.L.U64.HI R134, R206, 0x1, R193 ;  /* 0x00000001ce867819 */ /* 0x000fe200000102c1 */
[----:B------:R-:W-:Y:S01]  /*8760*/  IMAD R224, R238, 0x40, R225 ;  /* 0x00000040eee07824 */ /* 0x000fe200078e02e1 */
[----:B------:R-:W-:Y:S01]  /*8770*/  SHF.L.U32 R132, R206, 0x1, RZ ;  /* 0x00000001ce847819 */ /* 0x000fe200000006ff */
        /* <DEDUP_REMOVED lines=10> */
[----:B------:R-:W-:Y:S04]  /*8820*/  IMAD.MOV R135, RZ, RZ, -R0 ;  /* 0x000000ffff877224 */ /* 0x000fe800078e0a00 */
[----:B------:R-:W-:Y:S01]  /*8830*/  IMAD R224, R135, c[0x0][0x2b8], R224 ;  /* 0x0000ae0087e07a24 */ /* 0x000fe200078e02e0 */
[----:B------:R-:W2:Y:S03]  /*8840*/  @!P1 LDG.E R223, [R140.64] ;  /* 0x000000068cdf9981 */ /* 0x000ea6000c1e1900 */
[C---:B------:R-:W-:Y:S01]  /*8850*/  IMAD.WIDE.U32 R138, R224.reuse, c[0x0][0x1e0], RZ ;  /* 0x00007800e08a7a25 */ /* 0x040fe200078e00ff */
[----:B------:R-:W-:Y:S05]  /*8860*/  SHF.R.S32.HI R135, RZ, 0x1f, R224 ;  /* 0x0000001fff877819 */ /* 0x000fea00000114e0 */
[----:B------:R-:W-:Y:S04]  /*8870*/  IMAD R135, R135, c[0x0][0x1e0], RZ ;  /* 0x0000780087877a24 */ /* 0x000fe800078e02ff */
[----:B------:R-:W-:Y:S05]  /*8880*/  IMAD R135, R224, c[0x0][0x1e4], R135 ;  /* 0x00007900e0877a24 */ /* 0x000fea00078e0287 */
[----:B------:R-:W-:Y:S02]  /*8890*/  IADD3 R139, R139, R135, RZ ;  /* 0x000000878b8b7210 */ /* 0x000fe40007ffe0ff */
[----:B--2---:R-:W-:Y:S03]  /*88a0*/  SHF.R.S32.HI R137, RZ, 0x1f, R223 ;  /* 0x0000001fff897819 */ /* 0x004fe600000114df */
[----:B------:R-:W-:Y:S04]  /*88b0*/  IMAD.WIDE.U32 R138, R223, c[0x0][0x1f0], R138 ;  /* 0x00007c00df8a7a25 */ /* 0x000fe800078e008a */
[----:B------:R-:W-:Y:S01]  /*88c0*/  IMAD R137, R137, c[0x0][0x1f0], RZ ;  /* 0x00007c0089897a24 */ /* 0x000fe200078e02ff */
[----:B------:R-:W-:Y:S01]  /*88d0*/  IADD3 R135, P0, R232, R138, RZ ;  /* 0x0000008ae8877210 */ /* 0x000fe20007f1e0ff */
[----:B------:R-:W-:Y:S02]  /*88e0*/  IMAD.SHL.U32 R138, R196, 0x2, RZ ;  /* 0x00000002c48a7824 */ /* 0x000fe400078e00ff */
[----:B------:R-:W-:Y:S05]  /*88f0*/  IMAD R137, R223, c[0x0][0x1f4], R137 ;  /* 0x00007d00df897a24 */ /* 0x000fea00078e0289 */
[----:B------:R-:W-:Y:S02]  /*8900*/  IADD3.X R0, R218, R139, R137, P0, !PT ;  /* 0x0000008bda007210 */ /* 0x000fe400007fe489 */
[C---:B------:R-:W-:Y:S02]  /*8910*/  LEA R2, P0, R135.reuse, c[0x0][0x1c8], 0x1 ;  /* 0x0000720087027a11 */ /* 0x040fe400078008ff */
[----:B------:R-:W-:Y:S02]  /*8920*/  SHF.L.U64.HI R137, R196, 0x1, R191 ;  /* 0x00000001c4897819 */ /* 0x000fe400000102bf */
[----:B------:R-:W-:Y:S02]  /*8930*/  LEA.HI.X R0, R135, c[0x0][0x1cc], R0, 0x1, P0 ;  /* 0x0000730087007a11 */ /* 0x000fe400000f0c00 */
[----:B------:R-:W-:Y:S01]  /*8940*/  SHF.L.U64.HI R135, R197, 0x1, R192 ;  /* 0x00000001c5877819 */ /* 0x000fe200000102c0 */
[----:B------:R-:W-:-:S05]  /*8950*/  BRA.DIV ~URZ, `(.L_x_2314) ;  /* 0x000056227f007947 */ /* 0x000fca000b800000 */
[----:B------:R1:W2:Y:S02]  /*8960*/  SHFL.IDX PT, R140, R0, RZ, 0x181f ;  /* 0x00181fff008c7589 */ /* 0x0002a400000e0000 */
.L_x_2367:
[----:B------:R-:W-:-:S05]  /*8970*/  BRA.DIV ~URZ, `(.L_x_2315) ;  /* 0x000056727f007947 */ /* 0x000fca000b800000 */
[----:B------:R-:W3:Y:S01]  /*8980*/  SHFL.IDX PT, R141, R2, RZ, 0x181f ;  /* 0x00181fff028d7589 */ /* 0x000ee200000e0000 */
[C---:B------:R-:W-:Y:S02]  /*8990*/  IADD3 R139, -R237.reuse, 0x10, RZ ;  /* 0x00000010ed8b7810 */ /* 0x040fe40007ffe1ff */
[----:B------:R-:W-:Y:S01]  /*89a0*/  ISETP.NE.U32.AND P0, PT, R237, RZ, PT ;  /* 0x000000ffed00720c */ /* 0x000fe20003f05070 */
[----:B-1----:R-:W1:Y:S01]  /*89b0*/  SHFL.IDX PT, R0, R0, 0x1, 0x181f ;  /* 0x00381f0000007f89 */ /* 0x002e6200000e0000 */
[----:B------:R-:W-:Y:S03]  /*89c0*/  LOP3.LUT R139, R139, 0xf, RZ, 0xc0, !PT ;  /* 0x0000000f8b8b7812 */ /* 0x000fe600078ec0ff */
[----:B------:R4:W2:Y:S01]  /*89d0*/  SHFL.IDX PT, R175, R2, 0x1, 0x181f ;  /* 0x00381f0002af7f89 */ /* 0x0008a200000e0000 */
[----:B---3--:R-:W-:Y:S04]  /*89e0*/  IADD3 R146, P4, P2, R139, R141, R132 ;  /* 0x0000008d8b927210 */ /* 0x008fe80007a9e084 */
[----:B--2---:R-:W-:Y:S02]  /*89f0*/  IADD3.X R147, RZ, R140, R134, P4, P2 ;  /* 0x0000008cff937210 */ /* 0x004fe400027e4486 */
[C---:B------:R-:W-:Y:S02]  /*8a00*/  IADD3 R142, P4, R141.reuse, R136, RZ ;  /* 0x000000888d8e7210 */ /* 0x040fe40007f9e0ff */
[----:B------:R-:W-:Y:S01]  /*8a10*/  IADD3 R144, P2, R141, R138, RZ ;  /* 0x0000008a8d907210 */ /* 0x000fe20007f5e0ff */
[----:B------:R4:W-:Y:S02]  /*8a20*/  LDGSTS.E.BYPASS.LTC128B.128.ZFILL [R198+0x6100], [R146.64], P0 ;  /* 0x0610000092c67fae */ /* 0x0009e40008141d46 */
[C---:B------:R-:W-:Y:S02]  /*8a30*/  IMAD.X R143, R140.reuse, 0x1, R135, P4 ;  /* 0x000000018c8f7824 */ /* 0x040fe400020e0687 */
[----:B------:R-:W-:Y:S03]  /*8a40*/  IMAD.X R145, R140, 0x1, R137, P2 ;  /* 0x000000018c917824 */ /* 0x000fe600010e0689 */
[----:B------:R4:W-:Y:S04]  /*8a50*/  LDGSTS.E.BYPASS.LTC128B.128 [R198+0x8100], [R142.64], !P6 ;  /* 0x081000008ec67fae */ /* 0x0009e8000f101d46 */
[----:B------:R4:W-:Y:S02]  /*8a60*/  LDGSTS.E.BYPASS.LTC128B.128 [R198+0xa100], [R144.64], !P5 ;  /* 0x0a10000090c67fae */ /* 0x0009e4000e901d46 */
.L_x_2368:
[----:B-1--4-:R-:W-:Y:S02]  /*8a70*/  IADD3 R2, -R237, 0x10, RZ ;  /* 0x00000010ed027810 */ /* 0x012fe40007ffe1ff */
[C---:B------:R-:W-:Y:S02]  /*8a80*/  IADD3 R140, P4, R175.reuse, R136, RZ ;  /* 0x00000088af8c7210 */ /* 0x040fe40007f9e0ff */
[----:B------:R-:W-:Y:S02]  /*8a90*/  IADD3 R138, P2, R175, R138, RZ ;  /* 0x0000008aaf8a7210 */ /* 0x000fe40007f5e0ff */
[----:B------:R-:W-:Y:S01]  /*8aa0*/  ISETP.NE.U32.AND P0, PT, R237, RZ, PT ;  /* 0x000000ffed00720c */ /* 0x000fe20003f05070 */
[----:B------:R-:W-:Y:S01]  /*8ab0*/  IMAD.X R141, R0, 0x1, R135, P4 ;  /* 0x00000001008d7824 */ /* 0x000fe200020e0687 */
        /* <DEDUP_REMOVED lines=10> */
.L_x_2313:
[----:B------:R-:W-:Y:S05]  /*8b60*/  BSYNC B0 ;  /* 0x0000000000007941 */ /* 0x000fea0003800000 */
.L_x_2312:
        /* <DEDUP_REMOVED lines=40> */
[----:B-1----:R-:W-:Y:S04]  /*8df0*/  FMNMX.FTZ R0, R139, R0, !PT ;  /* 0x000000008b007209 */ /* 0x002fe80007810000 */
.L_x_2369:
[----:B---3--:R-:W-:Y:S01]  /*8e00*/  FMNMX.FTZ R132, R132, R135, !PT ;  /* 0x0000008784847209 */ /* 0x008fe20007810000 */
[C---:B------:R-:W-:Y:S01]  /*8e10*/  FMUL.FTZ R166, R0.reuse, c[0x0][0x2d0] ;  /* 0x0000b40000a67a20 */ /* 0x040fe20000410000 */
[----:B------:R-:W-:Y:S01]  /*8e20*/  WARPSYNC 0xffffffff ;  /* 0xffffffff00007948 */ /* 0x000fe20003800000 */
[----:B------:R-:W-:Y:S01]  /*8e30*/  FADD.FTZ R2, -R0, R3 ;  /* 0x0000000300027221 */ /* 0x000fe20000010100 */
[----:B------:R-:W1:Y:S01]  /*8e40*/  LDSM.16.MT88.4 R140, [R182] ;  /* 0x00000000b68c783b */ /* 0x000e620000004200 */
[--C-:B------:R-:W-:Y:S01]  /*8e50*/  FFMA.FTZ R161, R4, c[0x0][0x2d0], -R166.reuse ;  /* 0x0000b40004a17a23 */ /* 0x100fe200000108a6 */
[----:B------:R-:W-:Y:S01]  /*8e60*/  ISETP.GT.AND P0, PT, R238, RZ, PT ;  /* 0x000000ffee00720c */ /* 0x000fe20003f04270 */
[C---:B------:R-:W-:Y:S02]  /*8e70*/  FADD.FTZ R4, -R132.reuse, R133 ;  /* 0x0000008584047221 */ /* 0x040fe40000010100 */
[----:B------:R-:W-:Y:S02]  /*8e80*/  FMUL.FTZ R165, R132, c[0x0][0x2d0] ;  /* 0x0000b40084a57a20 */ /* 0x000fe40000410000 */
[----:B------:R-:W-:Y:S01]  /*8e90*/  FMUL.FTZ R3, R2, c[0x0][0x2d0] ;  /* 0x0000b40002037a20 */ /* 0x000fe20000410000 */
[----:B------:R-:W-:Y:S01]  /*8ea0*/  MUFU.EX2 R161, R161 ;  /* 0x000000a100a17308 */ /* 0x000fe20000000800 */
[----:B------:R-:W-:Y:S01]  /*8eb0*/  FMUL.FTZ R2, R4, c[0x0][0x2d0] ;  /* 0x0000b40004027a20 */ /* 0x000fe20000410000 */
[----:B------:R-:W3:Y:S01]  /*8ec0*/  LDSM.16.MT88.4 R144, [R181] ;  /* 0x00000000b590783b */ /* 0x000ee20000004200 */
[--C-:B------:R-:W-:Y:S02]  /*8ed0*/  FFMA.FTZ R134, R5, c[0x0][0x2d0], -R166.reuse ;  /* 0x0000b40005867a23 */ /* 0x100fe400000108a6 */
[--C-:B------:R-:W-:Y:S02]  /*8ee0*/  FFMA.FTZ R160, R8, c[0x0][0x2d0], -R166.reuse ;  /* 0x0000b40008a07a23 */ /* 0x100fe400000108a6 */
[--C-:B--2---:R-:W-:Y:S02]  /*8ef0*/  FFMA.FTZ R135, R9, c[0x0][0x2d0], -R166.reuse ;  /* 0x0000b40009877a23 */ /* 0x104fe400000108a6 */
[--C-:B------:R-:W-:Y:S01]  /*8f00*/  FFMA.FTZ R133, R6, c[0x0][0x2d0], -R165.reuse ;  /* 0x0000b40006857a23 */ /* 0x100fe200000108a5 */
[----:B------:R-:W2:Y:S01]  /*8f10*/  MUFU.EX2 R3, R3 ;  /* 0x0000000300037308 */ /* 0x000ea20000000800 */
[--C-:B------:R-:W-:Y:S01]  /*8f20*/  FFMA.FTZ R162, R7, c[0x0][0x2d0], -R165.reuse ;  /* 0x0000b40007a27a23 */ /* 0x100fe200000108a5 */
[----:B------:R-:W-:Y:S01]  /*8f30*/  LDSM.16.MT88.4 R148, [R182+0x2800] ;  /* 0x00280000b694783b */ /* 0x000fe20000004200 */
[--C-:B------:R-:W-:Y:S02]  /*8f40*/  FFMA.FTZ R163, R10, c[0x0][0x2d0], -R165.reuse ;  /* 0x0000b4000aa37a23 */ /* 0x100fe400000108a5 */
        /* <DEDUP_REMOVED lines=10> */
[----:B------:R-:W4:Y:S01]  /*8ff0*/  MUFU.EX2 R134, R134 ;  /* 0x0000008600867308 */ /* 0x000f220000000800 */
[--C-:B------:R-:W-:Y:S02]  /*9000*/  FFMA.FTZ R189, R32, c[0x0][0x2d0], -R166.reuse ;  /* 0x0000b40020bd7a23 */ /* 0x100fe400000108a6 */
[--C-:B------:R-:W-:Y:S02]  /*9010*/  FFMA.FTZ R190, R30, c[0x0][0x2d0], -R165.reuse ;  /* 0x0000b4001ebe7a23 */ /* 0x100fe400000108a5 */
[--C-:B------:R-:W-:Y:S02]  /*9020*/  FFMA.FTZ R237, R31, c[0x0][0x2d0], -R165.reuse ;  /* 0x0000b4001fed7a23 */ /* 0x100fe400000108a5 */
[----:B------:R-:W-:Y:S01]  /*9030*/  LDSM.16.MT88.4 R156, [R180+0x2800] ;  /* 0x00280000b49c783b */ /* 0x000fe20000004200 */
[--C-:B------:R-:W-:Y:S02]  /*9040*/  FFMA.FTZ R239, R34, c[0x0][0x2d0], -R165.reuse ;  /* 0x0000b40022ef7a23 */ /* 0x100fe400000108a5 */
        /* <DEDUP_REMOVED lines=25> */
[C---:B--2---:R-:W-:Y:S01]  /*91e0*/  FMUL.FTZ R4, R3.reuse, R128 ;  /* 0x0000008003047220 */ /* 0x044fe20000410000 */
[----:B----4-:R-:W-:Y:S01]  /*91f0*/  F2FP.BF16.PACK_AB R136, R134, R161 ;  /* 0x000000a18688723e */ /* 0x010fe200000010ff */
[----:B------:R-:W-:Y:S01]  /*9200*/  FMUL.FTZ R5, R3, R129 ;  /* 0x0000008103057220 */ /* 0x000fe20000410000 */
[----:B-----5:R-:W-:Y:S01]  /*9210*/  F2FP.BF16.PACK_AB R138, R135, R160 ;  /* 0x000000a0878a723e */ /* 0x020fe200000010ff */
[----:B------:R-:W-:Y:S01]  /*9220*/  FMUL.FTZ R6, R2, R130 ;  /* 0x0000008202067220 */ /* 0x000fe20000410000 */
[----:B-1----:R-:W-:Y:S01]  /*9230*/  F2FP.BF16.PACK_AB R137, R162, R133 ;  /* 0x00000085a289723e */ /* 0x002fe200000010ff */
[----:B------:R-:W-:Y:S01]  /*9240*/  FMUL.FTZ R7, R2, R131 ;  /* 0x0000008302077220 */ /* 0x000fe20000410000 */
[----:B------:R-:W-:Y:S01]  /*9250*/  F2FP.BF16.PACK_AB R139, R164, R163 ;  /* 0x000000a3a48b723e */ /* 0x000fe200000010ff */
[----:B------:R-:W1:Y:S01]  /*9260*/  LDSM.16.MT88.4 R128, [R180] ;  /* 0x00000000b480783b */ /* 0x000e620000004200 */
[C---:B------:R-:W-:Y:S01]  /*9270*/  FMUL.FTZ R8, R3.reuse, R124 ;  /* 0x0000007c03087220 */ /* 0x040fe20000410000 */
[----:B------:R-:W-:Y:S01]  /*9280*/  F2FP.BF16.PACK_AB R12, R168, R167 ;  /* 0x000000a7a80c723e */ /* 0x000fe200000010ff */
[C---:B------:R-:W-:Y:S01]  /*9290*/  FMUL.FTZ R9, R3.reuse, R125 ;  /* 0x0000007d03097220 */ /* 0x040fe20000410000 */
[----:B------:R-:W-:Y:S01]  /*92a0*/  F2FP.BF16.PACK_AB R14, R170, R169 ;  /* 0x000000a9aa0e723e */ /* 0x000fe200000010ff */
[C---:B------:R-:W-:Y:S01]  /*92b0*/  FMUL.FTZ R10, R2.reuse, R126 ;  /* 0x0000007e020a7220 */ /* 0x040fe20000410000 */
[C---:B------:R-:W-:Y:S05]  /*92c0*/  HMMA.16816.F32.BF16 R4, R136.reuse, R140, R4 ;  /* 0x0000008c8804723c */ /* 0x040fea0000041804 */
[----:B------:R-:W-:Y:S01]  /*92d0*/  FMUL.FTZ R11, R2, R127 ;  /* 0x0000007f020b7220 */ /* 0x000fe20000410000 */
[----:B------:R-:W-:Y:S01]  /*92e0*/  F2FP.BF16.PACK_AB R13, R172, R171 ;  /* 0x000000abac0d723e */ /* 0x000fe200000010ff */
[----:B------:R-:W2:Y:S01]  /*92f0*/  LDSM.16.MT88.4 R124, [R179] ;  /* 0x00000000b37c783b */ /* 0x000ea20000004200 */
[C---:B------:R-:W-:Y:S01]  /*9300*/  FMUL.FTZ R100, R3.reuse, R100 ;  /* 0x0000006403647220 */ /* 0x040fe20000410000 */
        /* <DEDUP_REMOVED lines=269> */
[----:B------:R-:W-:Y:S01]  /*a3e0*/  IADD3 R4, R238, -0x1, RZ ;  /* 0xffffffffee047810 */ /* 0x000fe20007ffe0ff */
[C---:B------:R-:W-:Y:S04]  /*a3f0*/  HMMA.16816.F32.BF16 R80, R12.reuse, R6, R80 ;  /* 0x000000060c50723c */ /* 0x040fe80000041850 */
[----:B------:R-:W-:Y:S01]  /*a400*/  FADD.FTZ R5, R173, R172 ;  /* 0x000000acad057221 */ /* 0x000fe20000010000 */
[----:B------:R-:W-:Y:S03]  /*a410*/  MOV R238, R4 ;  /* 0x0000000400ee7202 */ /* 0x000fe60000000f00 */
[C---:B---3--:R-:W-:Y:S04]  /*a420*/  HMMA.16816.F32.BF16 R84, R12.reuse, R8, R84 ;  /* 0x000000080c54723c */ /* 0x048fe80000041854 */
[----:B------:R-:W-:Y:S04]  /*a430*/  FADD.FTZ R5, R174, R5 ;  /* 0x00000005ae057221 */ /* 0x000fe80000010000 */
        /* <DEDUP_REMOVED lines=9> */
[----:B------:R-:W-:Y:S04]  /*a4d0*/  FADD.FTZ R231, R239, R190 ;  /* 0x000000beefe77221 */ /* 0x000fe80000010000 */
[----:B------:R-:W-:Y:S01]  /*a4e0*/  FADD.FTZ R231, R240, R231 ;  /* 0x000000e7f0e77221 */ /* 0x000fe20000010000 */
[----:B------:R-:W-:-:S05]  /*a4f0*/  @P0 BRA `(.L_x_2317) ;  /* 0xffffd3e000000947 */ /* 0x000fca000383ffff */
.L_x_2310:
[----:B------:R-:W-:Y:S05]  /*a500*/  BRA.DIV ~URZ, `(.L_x_2318) ;  /* 0x00003e027f007947 */ /* 0x000fea000b800000 */
[----:B------:R1:W2:Y:S02]  /*a510*/  SHFL.BFLY PT, R136, R236, 0x2, 0x1f ;  /* 0x0c401f00ec887f89 */ /* 0x0002a400000e0000 */
.L_x_2370:
[----:B--2---:R-:W-:Y:S01]  /*a520*/  FADD.FTZ R135, R136, R236 ;  /* 0x000000ec88877221 */ /* 0x004fe20000010000 */
[----:B------:R-:W-:Y:S05]  /*a530*/  BRA.DIV ~URZ, `(.L_x_2319) ;  /* 0x00003e227f007947 */ /* 0x000fea000b800000 */
[----:B------:R-:W2:Y:S04]  /*a540*/  SHFL.BFLY PT, R4, R231, 0x2, 0x1f ;  /* 0x0c401f00e7047f89 */ /* 0x000ea800000e0000 */
[----:B------:R-:W3:Y:S01]  /*a550*/  SHFL.BFLY PT, R2, R135, 0x1, 0x1f ;  /* 0x0c201f0087027f89 */ /* 0x000ee200000e0000 */
[----:B--2---:R-:W-:-:S02]  /*a560*/  FADD.FTZ R3, R4, R231 ;  /* 0x000000e704037221 */ /* 0x004fc40000010000 */
[----:B---3--:R-:W-:-:S03]  /*a570*/  FADD.FTZ R2, R135, R2 ;  /* 0x0000000287027221 */ /* 0x008fc60000010000 */
[----:B------:R2:W3:Y:S04]  /*a580*/  SHFL.BFLY PT, R136, R3, 0x1, 0x1f ;  /* 0x0c201f0003887f89 */ /* 0x0004e800000e0000 */
.L_x_2371:
[----:B---3--:R-:W-:Y:S01]  /*a590*/  FADD.FTZ R5, R136, R3 ;  /* 0x0000000388057221 */ /* 0x008fe20000010000 */
[----:B------:R-:W-:Y:S02]  /*a5a0*/  FSETP.NE.FTZ.AND P1, PT, R2, RZ, PT ;  /* 0x000000ff0200720b */ /* 0x000fe40003f35000 */
[----:B------:R-:W-:Y:S02]  /*a5b0*/  MOV R4, RZ ;  /* 0x000000ff00047202 */ /* 0x000fe40000000f00 */
[----:B------:R-:W-:Y:S02]  /*a5c0*/  FSETP.NE.FTZ.AND P0, PT, R5, RZ, PT ;  /* 0x000000ff0500720b */ /* 0x000fe40003f15000 */
[----:B------:R-:W-:Y:S02]  /*a5d0*/  MOV R6, RZ ;  /* 0x000000ff00067202 */ /* 0x000fe40000000f00 */
[----:B--2---:R-:W-:-:S05]  /*a5e0*/  MOV R3, 0xff800000 ;  /* 0xff80000000037802 */ /* 0x004fca0000000f00 */
[----:B------:R-:W2:Y:S01]  /*a5f0*/  @P1 MUFU.RCP R4, R2 ;  /* 0x0000000200041308 */ /* 0x000ea20000001000 */
[----:B------:R-:W-:-:S05]  /*a600*/  @P1 MOV R7, 0x3f317218 ;  /* 0x3f31721800071802 */ /* 0x000fca0000000f00 */
[----:B------:R-:W-:Y:S02]  /*a610*/  @P1 FMUL.FTZ R7, R7, c[0x0][0x2d0] ;  /* 0x0000b40007071a20 */ /* 0x000fe40000410000 */
[----:B------:R3:W4:Y:S08]  /*a620*/  @P1 MUFU.LG2 R8, R2 ;  /* 0x0000000200081308 */ /* 0x0007300000000c00 */
[----:B------:R-:W-:Y:S01]  /*a630*/  @P0 MUFU.RCP R6, R5 ;  /* 0x0000000500060308 */ /* 0x000fe20000001000 */
[----:B--2---:R-:W-:-:S02]  /*a640*/  FMUL.FTZ R128, R4, R128 ;  /* 0x0000008004807220 */ /* 0x004fc40000410000 */
[C---:B------:R-:W-:Y:S02]  /*a650*/  FMUL.FTZ R129, R4.reuse, R129 ;  /* 0x0000008104817220 */ /* 0x040fe40000410000 */
[C---:B------:R-:W-:Y:S02]  /*a660*/  FMUL.FTZ R124, R4.reuse, R124 ;  /* 0x0000007c047c7220 */ /* 0x040fe40000410000 */
[C---:B------:R-:W-:Y:S01]  /*a670*/  FMUL.FTZ R125, R4.reuse, R125 ;  /* 0x0000007d047d7220 */ /* 0x040fe20000410000 */
[----:B------:R-:W2:Y:S01]  /*a680*/  @P0 MUFU.LG2 R5, R5 ;  /* 0x0000000500050308 */ /* 0x000ea20000000c00 */
[----:B---3--:R-:W-:Y:S01]  /*a690*/  @P0 MOV R2, 0x3f317218 ;  /* 0x3f31721800020802 */ /* 0x008fe20000000f00 */
        /* <DEDUP_REMOVED lines=41> */
[----:B----4-:R-:W-:Y:S02]  /*a930*/  @P1 FMUL.FTZ R9, R8, 0.69314718246459960938 ;  /* 0x3f31721808091820 */ /* 0x010fe40000410000 */
[C---:B------:R-:W-:Y:S02]  /*a940*/  FMUL.FTZ R93, R4.reuse, R93 ;  /* 0x0000005d045d7220 */ /* 0x040fe40000410000 */
[C---:B------:R-:W-:Y:S02]  /*a950*/  FMUL.FTZ R96, R4.reuse, R96 ;  /* 0x0000006004607220 */ /* 0x040fe40000410000 */
[----:B------:R-:W-:-:S02]  /*a960*/  FMUL.FTZ R97, R4, R97 ;  /* 0x0000006104617220 */ /* 0x000fc40000410000 */
[----:B--2---:R-:W-:Y:S02]  /*a970*/  @P0 FMUL.FTZ R4, R5, 0.69314718246459960938 ;  /* 0x3f31721805040820 */ /* 0x004fe40000410000 */
[----:B------:R-:W-:Y:S01]  /*a980*/  @P0 FMUL.FTZ R5, R2, c[0x0][0x2d0] ;  /* 0x0000b40002050a20 */ /* 0x000fe20000410000 */
[----:B------:R-:W-:Y:S01]  /*a990*/  MOV R2, 0x1 ;  /* 0x0000000100027802 */ /* 0x000fe20000000f00 */
[----:B------:R-:W-:Y:S01]  /*a9a0*/  @P1 FFMA.FTZ R3, R7, R0, R9 ;  /* 0x0000000007031223 */ /* 0x000fe20000010009 */
[----:B------:R-:W-:Y:S01]  /*a9b0*/  MOV R0, 0xff800000 ;  /* 0xff80000000007802 */ /* 0x000fe20000000f00 */
[--C-:B------:R-:W-:Y:S01]  /*a9c0*/  @P0 FFMA.FTZ R0, R5, R132, R4.reuse ;  /* 0x0000008405000223 */ /* 0x100fe20000010004 */
[----:B------:R-:W-:Y:S01]  /*a9d0*/  PRMT R4, R2, 0x7610, R4 ;  /* 0x0000761002047816 */ /* 0x000fe20000000004 */
        /* <DEDUP_REMOVED lines=48> */
.L_x_2279:
[----:B-1----:R-:W-:Y:S01]  /*ace0*/  LOP3.LUT P6, RZ, R194, 0xff, RZ, 0xc0, !PT ;  /* 0x000000ffc2ff7812 */ /* 0x002fe200078cc0ff */
[----:B------:R-:W-:-:S12]  /*acf0*/  BSSY B0, `(.L_x_2320) ;  /* 0x000000f000007945 */ /* 0x000fd80003800000 */
[----:B------:R-:W-:Y:S05]  /*ad00*/  @P6 BRA `(.L_x_2321) ;  /* 0x000000d000006947 */ /* 0x000fea0003800000 */
[----:B------:R-:W1:Y:S01]  /*ad10*/  S2R R5, SR_LANEID ;  /* 0x0000000000057919 */ /* 0x000e620000000000 */
[----:B------:R-:W-:Y:S01]  /*ad20*/  VOTEU.ANY UR4, UPT, PT ;  /* 0x0000000000047886 */ /* 0x000fe200038e0100 */
[----:B------:R-:W-:Y:S01]  /*ad30*/  IMAD.MOV.U32 R8, RZ, RZ, c[0x0][0x580] ;  /* 0x00016000ff087624 */ /* 0x000fe200078e00ff */
[----:B------:R-:W1:Y:S01]  /*ad40*/  FLO.U32 R6, UR4 ;  /* 0x0000000400067d00 */ /* 0x000e6200080e0000 */
[----:B------:R-:W-:-:S07]  /*ad50*/  IMAD.MOV.U32 R9, RZ, RZ, c[0x0][0x584] ;  /* 0x00016100ff097624 */ /* 0x000fce00078e00ff */
[----:B------:R-:W2:Y:S01]  /*ad60*/  POPC R7, UR4 ;  /* 0x0000000400077d09 */ /* 0x000ea20008000000 */
[----:B-1----:R-:W-:-:S13]  /*ad70*/  ISETP.EQ.U32.AND P0, PT, R6, R5, PT ;  /* 0x000000050600720c */ /* 0x002fda0003f02070 */
[----:B--2---:R-:W2:Y:S04]  /*ad80*/  @P0 ATOMG.E.ADD.STRONG.GPU PT, R5, [R8.64], R7 ;  /* 0x00000007080509a8 */ /* 0x004ea800081ee1c6 */
[----:B------:R-:W1:Y:S02]  /*ad90*/  S2R R2, SR_LTMASK ;  /* 0x0000000000027919 */ /* 0x000e640000003900 */
[----:B-1----:R-:W-:-:S06]  /*ada0*/  LOP3.LUT R2, R2, UR4, RZ, 0xc0, !PT ;  /* 0x0000000402027c12 */ /* 0x002fcc000f8ec0ff */
[----:B------:R-:W1:Y:S01]  /*adb0*/  POPC R2, R2 ;  /* 0x0000000200027309 */ /* 0x000e620000000000 */
[----:B--2---:R-:W1:Y:S02]  /*adc0*/  SHFL.IDX PT, R5, R5, R6, 0x1f ;  /* 0x00001f0605057589 */ /* 0x004e6400000e0000 */
[----:B-1----:R-:W-:-:S05]  /*add0*/  IADD3 R207, R5, c[0x0][0xc], R2 ;  /* 0x0000030005cf7a10 */ /* 0x002fca0007ffe002 */
.L_x_2321:
[----:B------:R-:W-:Y:S05]  /*ade0*/  BSYNC B0 ;  /* 0x0000000000007941 */ /* 0x000fea0003800000 */
.L_x_2320:
[----:B------:R-:W-:Y:S01]  /*adf0*/  PRMT R4, R4, 0x9910, RZ ;  /* 0x0000991004047816 */ /* 0x000fe200000000ff */
[----:B------:R-:W-:Y:S01]  /*ae00*/  BSSY B1, `(.L_x_2322) ;  /* 0x000019b000017945 */ /* 0x000fe20003800000 */
[----:B------:R-:W-:Y:S02]  /*ae10*/  IMAD.MOV.U32 R2, RZ, RZ, R207 ;  /* 0x000000ffff027224 */ /* 0x000fe400078e00cf */
[----:B------:R-:W-:-:S13]  /*ae20*/  ISETP.NE.AND P0, PT, R4, RZ, PT ;  /* 0x000000ff0400720c */ /* 0x000fda0003f05270 */
[----:B------:R-:W-:Y:S05]  /*ae30*/  @!P0 BRA `(.L_x_2323) ;  /* 0x0000105000008947 */ /* 0x000fea0003800000 */
[----:B------:R-:W-:Y:S01]  /*ae40*/  WARPSYNC 0xffffffff ;  /* 0xffffffff00007948 */ /* 0x000fe20003800000 */
        /* <DEDUP_REMOVED lines=12> */
[----:B------:R-:W-:Y:S01]  /*af10*/  F2FP.BF16.PACK_AB R115, R115, R114 ;  /* 0x000000727373723e */ /* 0x000fe200000010ff */
[----:B------:R1:W-:Y:S01]  /*af20*/  STS [R204], R129 ;  /* 0x00000081cc007388 */ /* 0x0003e20000000800 */
[----:B------:R-:W-:Y:S02]  /*af30*/  F2FP.BF16.PACK_AB R117, R117, R116 ;  /* 0x000000747575723e */ /* 0x000fe400000010ff */
[----:B------:R-:W-:Y:S01]  /*af40*/  F2FP.BF16.PACK_AB R119, R119, R118 ;  /* 0x000000767777723e */ /* 0x000fe200000010ff */
[----:B------:R1:W-:Y:S01]  /*af50*/  STS [R204+0x400], R131 ;  /* 0x00040083cc007388 */ /* 0x0003e20000000800 */
[----:B------:R-:W-:Y:S02]  /*af60*/  F2FP.BF16.PACK_AB R121, R121, R120 ;  /* 0x000000787979723e */ /* 0x000fe400000010ff */
[----:B------:R-:W-:Y:S01]  /*af70*/  F2FP.BF16.PACK_AB R123, R123, R122 ;  /* 0x0000007a7b7b723e */ /* 0x000fe200000010ff */
[----:B------:R1:W-:Y:S01]  /*af80*/  STS [R213], R124 ;  /* 0x0000007cd5007388 */ /* 0x0003e20000000800 */
[----:B------:R-:W-:-:S02]  /*af90*/  F2FP.BF16.PACK_AB R37, R37, R36 ;  /* 0x000000242525723e */ /* 0x000fc400000010ff */
[----:B------:R-:W-:Y:S01]  /*afa0*/  F2FP.BF16.PACK_AB R39, R39, R38 ;  /* 0x000000262727723e */ /* 0x000fe200000010ff */
[----:B------:R1:W-:Y:S01]  /*afb0*/  STS [R213+0x400], R126 ;  /* 0x0004007ed5007388 */ /* 0x0003e20000000800 */
[----:B------:R-:W-:Y:S02]  /*afc0*/  F2FP.BF16.PACK_AB R40, R41, R40 ;  /* 0x000000282928723e */ /* 0x000fe400000010ff */
[----:B------:R-:W-:Y:S01]  /*afd0*/  F2FP.BF16.PACK_AB R42, R43, R42 ;  /* 0x0000002a2b2a723e */ /* 0x000fe200000010ff */
[----:B------:R1:W-:Y:S01]  /*afe0*/  STS [R212], R101 ;  /* 0x00000065d4007388 */ /* 0x0003e20000000800 */
[----:B------:R-:W-:Y:S02]  /*aff0*/  F2FP.BF16.PACK_AB R45, R45, R44 ;  /* 0x0000002c2d2d723e */ /* 0x000fe400000010ff */
[----:B------:R-:W-:Y:S01]  /*b000*/  F2FP.BF16.PACK_AB R47, R47, R46 ;  /* 0x0000002e2f2f723e */ /* 0x000fe200000010ff */
[----:B------:R1:W-:Y:S01]  /*b010*/  STS [R212+0x400], R103 ;  /* 0x00040067d4007388 */ /* 0x0003e20000000800 */
        /* <DEDUP_REMOVED lines=32> */
[----:B------:R1:W-:Y:S01]  /*b220*/  STS [R204+0x4000], R37 ;  /* 0x00400025cc007388 */ /* 0x0003e20000000800 */
[----:B------:R-:W-:Y:S02]  /*b230*/  F2FP.BF16.PACK_AB R93, R93, R92 ;  /* 0x0000005c5d5d723e */ /* 0x000fe400000010ff */
[----:B------:R-:W-:Y:S01]  /*b240*/  F2FP.BF16.PACK_AB R95, R95, R94 ;  /* 0x0000005e5f5f723e */ /* 0x000fe200000010ff */
[----:B------:R1:W-:Y:S01]  /*b250*/  STS [R204+0x4400], R39 ;  /* 0x00440027cc007388 */ /* 0x0003e20000000800 */
[----:B------:R-:W-:-:S02]  /*b260*/  F2FP.BF16.PACK_AB R97, R97, R96 ;  /* 0x000000606161723e */ /* 0x000fc400000010ff */
[----:B------:R-:W-:Y:S01]  /*b270*/  F2FP.BF16.PACK_AB R99, R99, R98 ;  /* 0x000000626363723e */ /* 0x000fe200000010ff */
        /* <DEDUP_REMOVED lines=32> */
[----:B------:R-:W-:Y:S01]  /*b480*/  IMAD.MOV.U32 R239, RZ, RZ, R202 ;  /* 0x000000ffffef7224 */ /* 0x000fe200078e00ca */
[----:B------:R-:W-:Y:S01]  /*b490*/  MOV R174, RZ ;  /* 0x000000ff00ae7202 */ /* 0x000fe20000000f00 */
[----:B------:R-:W-:Y:S01]  /*b4a0*/  IMAD.MOV.U32 R175, RZ, RZ, 0x1f ;  /* 0x0000001fffaf7424 */ /* 0x000fe200078e00ff */
[----:B------:R-:W-:-:S02]  /*b4b0*/  MOV R172, 0xb4d0 ;  /* 0x0000b4d000ac7802 */ /* 0x000fc40000000f00 */
[----:B-1---5:R-:W-:Y:S05]  /*b4c0*/  CALL.REL.NOINC `($__internal_11_$__cuda_sm70_shflsync_idx_p) ;  /* 0x0000334000007944 */ /* 0x022fea0003c00000 */
.L_x_2324:
[----:B------:R-:W-:Y:S01]  /*b4d0*/  MOV R4, 0x1 ;  /* 0x0000000100047802 */ /* 0x000fe20000000f00 */
[C---:B------:R-:W-:Y:S01]  /*b4e0*/  IMAD.WIDE.U32 R10, R221.reuse, c[0x0][0x490], RZ ;  /* 0x00012400dd0a7a25 */ /* 0x040fe200078e00ff */
[----:B------:R-:W-:Y:S01]  /*b4f0*/  SHF.R.S32.HI R8, RZ, 0x1f, R221 ;  /* 0x0000001fff087819 */ /* 0x000fe200000114dd */
[----:B------:R-:W-:Y:S01]  /*b500*/  ULDC UR5, c[0x0][0x4e8] ;  /* 0x00013a0000057ab9 */ /* 0x000fe20000000800 */
[----:B------:R-:W-:Y:S01]  /*b510*/  ISETP.NE.AND P1, PT, R4, c[0x0][0x4e8], PT ;  /* 0x00013a0004007a0c */ /* 0x000fe20003f25270 */
[----:B------:R-:W-:Y:S01]  /*b520*/  IMAD.WIDE.U32 R14, R221, c[0x0][0x3e8], RZ ;  /* 0x0000fa00dd0e7a25 */ /* 0x000fe200078e00ff */
[----:B------:R-:W-:Y:S01]  /*b530*/  IADD3 R4, R199, R220, RZ ;  /* 0x000000dcc7047210 */ /* 0x000fe20007ffe0ff */
[----:B------:R-:W-:Y:S01]  /*b540*/  ULDC UR4, c[0x0][0x388] ;  /* 0x0000e20000047ab9 */ /* 0x000fe20000000800 */
[----:B------:R-:W-:Y:S01]  /*b550*/  BSSY B0, `(.L_x_2325) ;  /* 0x000005a000007945 */ /* 0x000fe20003800000 */
[----:B------:R-:W-:Y:S01]  /*b560*/  IMAD R12, R8, c[0x0][0x490], RZ ;  /* 0x00012400080c7a24 */ /* 0x000fe200078e02ff */
[----:B------:R-:W-:Y:S01]  /*b570*/  UIMAD UR4, UR5, UR4, URZ ;  /* 0x00000004050472a4 */ /* 0x000fe2000f8e023f */
[----:B------:R-:W-:-:S02]  /*b580*/  IMAD.MOV.U32 R7, RZ, RZ, R4 ;  /* 0x000000ffff077224 */ /* 0x000fc400078e0004 */
[----:B------:R-:W-:Y:S02]  /*b590*/  IMAD R5, R221, c[0x0][0x494], R12 ;  /* 0x00012500dd057a24 */ /* 0x000fe400078e020c */
[----:B------:R-:W-:Y:S02]  /*b5a0*/  IMAD R8, R8, c[0x0][0x3e8], RZ ;  /* 0x0000fa0008087a24 */ /* 0x000fe400078e02ff */
[----:B------:R-:W-:Y:S01]  /*b5b0*/  @P1 IMAD.HI.U32 R6, R4, c[0x0][0x4ec], RZ ;  /* 0x00013b0004061a27 */ /* 0x000fe200078e00ff */
[----:B------:R-:W-:-:S04]  /*b5c0*/  IADD3 R11, R11, R5, RZ ;  /* 0x000000050b0b7210 */ /* 0x000fc80007ffe0ff */
[----:B------:R-:W-:Y:S01]  /*b5d0*/  @P1 SHF.R.U32.HI R7, RZ, c[0x0][0x4f0], R6 ;  /* 0x00013c00ff071a19 */ /* 0x000fe20000011606 */
[----:B------:R-:W-:Y:S01]  /*b5e0*/  IMAD.WIDE.U32 R10, R226, c[0x0][0x498], R10 ;  /* 0x00012600e20a7a25 */ /* 0x000fe200078e000a */
[----:B------:R-:W-:-:S03]  /*b5f0*/  SHF.R.S32.HI R6, RZ, 0x1f, R226 ;  /* 0x0000001fff067819 */ /* 0x000fc600000114e2 */
[----:B------:R-:W-:Y:S01]  /*b600*/  IMAD.MOV R9, RZ, RZ, -R7 ;  /* 0x000000ffff097224 */ /* 0x000fe200078e0a07 */
[----:B------:R-:W-:Y:S01]  /*b610*/  IADD3 R10, P0, R7, R10, RZ ;  /* 0x0000000a070a7210 */ /* 0x000fe20007f1e0ff */
[----:B------:R-:W-:Y:S02]  /*b620*/  IMAD R5, R6, c[0x0][0x498], RZ ;  /* 0x0001260006057a24 */ /* 0x000fe400078e02ff */
[----:B------:R-:W-:Y:S02]  /*b630*/  IMAD R12, R9, c[0x0][0x4e8], R4 ;  /* 0x00013a00090c7a24 */ /* 0x000fe400078e0204 */
[----:B------:R-:W-:Y:S01]  /*b640*/  IMAD R4, R226, c[0x0][0x49c], R5 ;  /* 0x00012700e2047a24 */ /* 0x000fe200078e0205 */
[----:B------:R-:W-:Y:S01]  /*b650*/  SHF.R.S32.HI R5, RZ, 0x1f, R7 ;  /* 0x0000001fff057819 */ /* 0x000fe20000011407 */
[----:B------:R-:W-:Y:S01]  /*b660*/  IMAD R9, R221, c[0x0][0x3ec], R8 ;  /* 0x0000fb00dd097a24 */ /* 0x000fe200078e0208 */
[----:B------:R-:W-:Y:S02]  /*b670*/  SHF.R.S32.HI R7, RZ, 0x1f, R12 ;  /* 0x0000001fff077819 */ /* 0x000fe4000001140c */
[----:B------:R-:W-:Y:S01]  /*b680*/  IADD3.X R11, R5, R11, R4, P0, !PT ;  /* 0x0000000b050b7210 */ /* 0x000fe200007fe404 */
[----:B------:R-:W-:Y:S01]  /*b690*/  IMAD.IADD R9, R15, 0x1, R9 ;  /* 0x000000010f097824 */ /* 0x000fe200078e0209 */
[----:B------:R-:W-:Y:S01]  /*b6a0*/  IADD3 R4, R203, R220, RZ ;  /* 0x000000dccb047210 */ /* 0x000fe20007ffe0ff */
[----:B------:R-:W-:-:S03]  /*b6b0*/  IMAD R7, R7, c[0x0][0x488], RZ ;  /* 0x0001220007077a24 */ /* 0x000fc600078e02ff */
[----:B------:R-:W-:Y:S01]  /*b6c0*/  MOV R5, R4 ;  /* 0x0000000400057202 */ /* 0x000fe20000000f00 */
[C---:B------:R-:W-:Y:S02]  /*b6d0*/  IMAD R7, R12.reuse, c[0x0][0x48c], R7 ;  /* 0x000123000c077a24 */ /* 0x040fe400078e0207 */
[----:B------:R-:W-:-:S04]  /*b6e0*/  IMAD.WIDE.U32 R12, R12, c[0x0][0x488], R10 ;  /* 0x000122000c0c7a25 */ /* 0x000fc800078e000a */
[----:B------:R-:W-:Y:S01]  /*b6f0*/  @P1 IMAD.HI.U32 R8, R4, c[0x0][0x4ec], RZ ;  /* 0x00013b0004081a27 */ /* 0x000fe200078e00ff */
[----:B------:R-:W-:Y:S02]  /*b700*/  IADD3 R7, R13, R7, RZ ;  /* 0x000000070d077210 */ /* 0x000fe40007ffe0ff */
[----:B------:R-:W-:Y:S01]  /*b710*/  LEA R10, P0, R12, c[0x0][0x450], 0x2 ;  /* 0x000114000c0a7a11 */ /* 0x000fe200078010ff */
[----:B------:R-:W-:Y:S01]  /*b720*/  IMAD R11, R6, c[0x0][0x3f0], RZ ;  /* 0x0000fc00060b7a24 */ /* 0x000fe200078e02ff */
[----:B------:R-:W-:Y:S02]  /*b730*/  @P1 SHF.R.U32.HI R5, RZ, c[0x0][0x4f0], R8 ;  /* 0x00013c00ff051a19 */ /* 0x000fe40000011608 */
[----:B------:R-:W-:Y:S01]  /*b740*/  MOV R8, R14 ;  /* 0x0000000e00087202 */ /* 0x000fe20000000f00 */
[----:B------:R-:W-:Y:S01]  /*b750*/  SHFL.IDX PT, R46, R10, RZ, 0x1c1f ;  /* 0x001c1fff0a2e7589 */ /* 0x000fe200000e0000 */
[----:B------:R-:W-:Y:S01]  /*b760*/  LEA.HI.X R6, R12, c[0x0][0x454], R7, 0x2, P0 ;  /* 0x000115000c067a11 */ /* 0x000fe200000f1407 */
[C---:B------:R-:W-:Y:S01]  /*b770*/  IMAD R7, R226.reuse, c[0x0][0x3f4], R11 ;  /* 0x0000fd00e2077a24 */ /* 0x040fe200078e020b */
[----:B------:R-:W-:Y:S01]  /*b780*/  LOP3.LUT P0, RZ, R201, 0x3, RZ, 0xc0, !PT ;  /* 0x00000003c9ff7812 */ /* 0x000fe2000780c0ff */
[----:B------:R-:W-:Y:S01]  /*b790*/  IMAD.WIDE.U32 R226, R226, c[0x0][0x3f0], R8 ;  /* 0x0000fc00e2e27a25 */ /* 0x000fe200078e0008 */
[----:B------:R-:W-:Y:S01]  /*b7a0*/  SHFL.IDX PT, R44, R10, 0x1, 0x1c1f ;  /* 0x003c1f000a2c7f89 */ /* 0x000fe200000e0000 */
[----:B------:R-:W-:-:S02]  /*b7b0*/  SHF.R.S32.HI R8, RZ, 0x1f, R5 ;  /* 0x0000001fff087819 */ /* 0x000fc40000011405 */
[----:B------:R-:W-:Y:S01]  /*b7c0*/  IMAD.MOV R9, RZ, RZ, -R5 ;  /* 0x000000ffff097224 */ /* 0x000fe200078e0a05 */
[----:B-1----:R-:W1:Y:S01]  /*b7d0*/  SHFL.IDX PT, R47, R6, RZ, 0x1c1f ;  /* 0x001c1fff062f7589 */ /* 0x002e6200000e0000 */
[----:B------:R-:W-:Y:S01]  /*b7e0*/  IADD3 R227, R227, R7, RZ ;  /* 0x00000007e3e37210 */ /* 0x000fe20007ffe0ff */
[----:B------:R-:W-:Y:S01]  /*b7f0*/  IMAD R8, R8, c[0x0][0x3e0], RZ ;  /* 0x0000f80008087a24 */ /* 0x000fe200078e02ff */
[-C--:B------:R-:W-:Y:S01]  /*b800*/  IADD3 R7, R200, R220.reuse, RZ ;  /* 0x000000dcc8077210 */ /* 0x080fe20007ffe0ff */
[----:B------:R-:W3:Y:S01]  /*b810*/  SHFL.IDX PT, R45, R6, 0x1, 0x1c1f ;  /* 0x003c1f00062d7f89 */ /* 0x000ee200000e0000 */
[----:B------:R-:W-:Y:S01]  /*b820*/  IMAD R40, R9, c[0x0][0x4e8], R4 ;  /* 0x00013a0009287a24 */ /* 0x000fe200078e0204 */
[----:B------:R-:W-:Y:S01]  /*b830*/  IADD3 R220, R208, R220, RZ ;  /* 0x000000dcd0dc7210 */ /* 0x000fe20007ffe0ff */
[----:B------:R-:W-:Y:S01]  /*b840*/  IMAD R8, R5, c[0x0][0x3e4], R8 ;  /* 0x0000f90005087a24 */ /* 0x000fe200078e0208 */
[----:B------:R-:W-:Y:S01]  /*b850*/  ISETP.GE.OR P1, PT, R7, UR4, P0 ;  /* 0x0000000407007c0c */ /* 0x000fe20008726670 */
[----:B------:R-:W-:Y:S01]  /*b860*/  IMAD.WIDE.U32 R42, R5, c[0x0][0x3e0], R226 ;  /* 0x0000f800052a7a25 */ /* 0x000fe200078e00e2 */
[----:B------:R-:W-:-:S02]  /*b870*/  IADD3 R7, R7, 0x8, RZ ;  /* 0x0000000807077810 */ /* 0x000fc40007ffe0ff */
[----:B------:R-:W-:Y:S01]  /*b880*/  SHF.R.S32.HI R4, RZ, 0x1f, R40 ;  /* 0x0000001fff047819 */ /* 0x000fe20000011428 */
[----:B------:R-:W-:Y:S01]  /*b890*/  IMAD.IADD R43, R43, 0x1, R8 ;  /* 0x000000012b2b7824 */ /* 0x000fe200078e0208 */
[----:B------:R-:W-:-:S03]  /*b8a0*/  ISETP.GE.OR P0, PT, R7, UR4, P0 ;  /* 0x0000000407007c0c */ /* 0x000fc60008706670 */
[----:B------:R-:W-:Y:S02]  /*b8b0*/  IMAD R41, R4, c[0x0][0x3d8], RZ ;  /* 0x0000f60004297a24 */ /* 0x000fe400078e02ff */
[----:B------:R-:W-:-:S04]  /*b8c0*/  IMAD.WIDE.U32 R42, R40, c[0x0][0x3d8], R42 ;  /* 0x0000f600282a7a25 */ /* 0x000fc800078e002a */
[----:B------:R-:W-:Y:S01]  /*b8d0*/  IMAD R41, R40, c[0x0][0x3dc], R41 ;  /* 0x0000f70028297a24 */ /* 0x000fe200078e0229 */
[----:B-1----:R1:W-:Y:S04]  /*b8e0*/  @!P1 ST.E [R46.64], R3 ;  /* 0x000000032e009985 */ /* 0x0023e8000c101906 */
[----:B---3--:R1:W-:Y:S01]  /*b8f0*/  @!P0 ST.E [R44.64], R0 ;  /* 0x000000002c008985 */ /* 0x0083e2000c101906 */
[----:B------:R-:W-:Y:S02]  /*b900*/  IADD3 R41, R43, R41, RZ ;  /* 0x000000292b297210 */ /* 0x000fe40007ffe0ff */
[C---:B------:R-:W-:Y:S01]  /*b910*/  LEA R53, P0, R42.reuse, c[0x0][0x380], 0x1 ;  /* 0x0000e0002a357a11 */ /* 0x040fe200078008ff */
[----:B------:R1:W3:Y:S03]  /*b920*/  LDS.128 R36, [R198+0x1080] ;  /* 0x00108000c6247984 */ /* 0x0002e60000000c00 */
[----:B------:R-:W-:Y:S01]  /*b930*/  LEA.HI.X R52, R42, c[0x0][0x384], R41, 0x1, P0 ;  /* 0x0000e1002a347a11 */ /* 0x000fe200000f0c29 */
[----:B------:R1:W4:Y:S01]  /*b940*/  LDS.128 R32, [R198+0x2080] ;  /* 0x00208000c6207984 */ /* 0x0003220000000c00 */
[----:B------:R-:W-:-:S03]  /*b950*/  ISETP.GE.AND P0, PT, R220, UR4, PT ;  /* 0x00000004dc007c0c */ /* 0x000fc6000bf06270 */
[----:B------:R1:W2:Y:S04]  /*b960*/  LDS.128 R28, [R198+0x3080] ;  /* 0x00308000c61c7984 */ /* 0x0002a80000000c00 */
        /* <DEDUP_REMOVED lines=12> */
[----:B-1----:R-:W1:Y:S01]  /*ba30*/  LDS.128 R44, [R198+0x4080] ;  /* 0x00408000c62c7984 */ /* 0x002e620000000c00 */
[----:B------:R-:W-:-:S03]  /*ba40*/  ISETP.GE.AND P3, PT, R196, c[0x0][0x3c8], PT ;  /* 0x0000f200c4007a0c */ /* 0x000fc60003f66270 */
[----:B------:R-:W4:Y:S06]  /*ba50*/  LDS.128 R40, [R198+0x8080] ;  /* 0x00808000c6287984 */ /* 0x000f2c0000000c00 */
[-C--:B------:R-:W-:Y:S02]  /*ba60*/  @!P5 LEA R56, P2, R206, R3.reuse, 0x1 ;  /* 0x00000003ce38d211 */ /* 0x080fe400078408ff */
[-C--:B------:R-:W-:Y:S02]  /*ba70*/  @!P4 LEA R54, P1, R197, R3.reuse, 0x1 ;  /* 0x00000003c536c211 */ /* 0x080fe400078208ff */
[----:B------:R-:W-:-:S02]  /*ba80*/  @!P3 LEA R58, P0, R196, R3, 0x1 ;  /* 0x00000003c43ab211 */ /* 0x000fc400078008ff */
[-C--:B------:R-:W-:Y:S02]  /*ba90*/  @!P5 LEA.HI.X R57, R206, R0.reuse, R193, 0x1, P2 ;  /* 0x00000000ce39d211 */ /* 0x080fe400010f0cc1 */
[-C--:B------:R-:W-:Y:S02]  /*baa0*/  @!P4 LEA.HI.X R55, R197, R0.reuse, R192, 0x1, P1 ;  /* 0x00000000c537c211 */ /* 0x080fe400008f0cc0 */
[----:B------:R-:W-:Y:S01]  /*bab0*/  @!P3 LEA.HI.X R59, R196, R0, R191, 0x1, P0 ;  /* 0x00000000c43bb211 */ /* 0x000fe200000f0cbf */
[----:B---3--:R3:W-:Y:S04]  /*bac0*/  @!P5 ST.E.128 [R56.64], R48 ;  /* 0x000000303800d985 */ /* 0x0087e8000c101d06 */
[----:B-1----:R3:W-:Y:S04]  /*bad0*/  @!P4 ST.E.128 [R54.64], R44 ;  /* 0x0000002c3600c985 */ /* 0x0027e8000c101d06 */
[----:B----4-:R3:W-:Y:S02]  /*bae0*/  @!P3 ST.E.128 [R58.64], R40 ;  /* 0x000000283a00b985 */ /* 0x0107e4000c101d06 */
.L_x_2326:
[----:B---3--:R-:W-:Y:S05]  /*baf0*/  BSYNC B0 ;  /* 0x0000000000007941 */ /* 0x008fea0003800000 */
.L_x_2325:
        /* <DEDUP_REMOVED lines=18> */
.L_x_2328:
[----:B------:R-:W-:Y:S05]  /*bc20*/  BSYNC B0 ;  /* 0x0000000000007941 */ /* 0x000fea0003800000 */
.L_x_2327:
[----:B---3--:R-:W-:Y:S01]  /*bc30*/  IADD3 R12, R220, 0x40, RZ ;  /* 0x00000040dc0c7810 */ /* 0x008fe20007ffe0ff */
[----:B------:R3:W1:Y:S01]  /*bc40*/  SHFL.IDX PT, R0, R52, 0x2, 0x181f ;  /* 0x00581f0034007f89 */ /* 0x00066200000e0000 */
[----:B------:R-:W-:Y:S02]  /*bc50*/  BSSY B0, `(.L_x_2329) ;  /* 0x0000010000007945 */ /* 0x000fe40003800000 */
[----:B------:R-:W-:Y:S01]  /*bc60*/  ISETP.GE.AND P0, PT, R12, UR4, PT ;  /* 0x000000040c007c0c */ /* 0x000fe2000bf06270 */
[----:B----4-:R3:W4:-:S12]  /*bc70*/  SHFL.IDX PT, R3, R53, 0x2, 0x181f ;  /* 0x00581f0035037f89 */ /* 0x01071800000e0000 */
[----:B------:R-:W-:Y:S05]  /*bc80*/  @P0 BRA `(.L_x_2330) ;  /* 0x000000c000000947 */ /* 0x000fea0003800000 */
[----:B------:R-:W-:Y:S02]  /*bc90*/  ISETP.GE.AND P2, PT, R206, c[0x0][0x3c8], PT ;  /* 0x0000f200ce007a0c */ /* 0x000fe40003f46270 */
[----:B------:R-:W-:Y:S02]  /*bca0*/  ISETP.GE.AND P1, PT, R197, c[0x0][0x3c8], PT ;  /* 0x0000f200c5007a0c */ /* 0x000fe40003f26270 */
[----:B------:R-:W-:-:S09]  /*bcb0*/  ISETP.GE.AND P0, PT, R196, c[0x0][0x3c8], PT ;  /* 0x0000f200c4007a0c */ /* 0x000fd20003f06270 */
[-C--:B----4-:R-:W-:Y:S02]  /*bcc0*/  @!P2 LEA R14, P5, R206, R3.reuse, 0x1 ;  /* 0x00000003ce0ea211 */ /* 0x090fe400078a08ff */
        /* <DEDUP_REMOVED lines=8> */
.L_x_2330:
[----:B------:R-:W-:Y:S05]  /*bd50*/  BSYNC B0 ;  /* 0x0000000000007941 */ /* 0x000fea0003800000 */
.L_x_2329:
[----:B------:R-:W-:Y:S01]  /*bd60*/  IADD3 R220, R220, 0x60, RZ ;  /* 0x00000060dcdc7810 */ /* 0x000fe20007ffe0ff */
[----:B-1-3--:R-:W1:Y:S03]  /*bd70*/  SHFL.IDX PT, R52, R52, 0x3, 0x181f ;  /* 0x00781f0034347f89 */ /* 0x00ae6600000e0000 */
[----:B------:R-:W-:Y:S01]  /*bd80*/  ISETP.GE.AND P0, PT, R220, UR4, PT ;  /* 0x00000004dc007c0c */ /* 0x000fe2000bf06270 */
[----:B------:R-:W3:-:S12]  /*bd90*/  SHFL.IDX PT, R53, R53, 0x3, 0x181f ;  /* 0x00781f0035357f89 */ /* 0x000ed800000e0000 */
[----:B------:R-:W-:Y:S05]  /*bda0*/  @P0 BRA `(.L_x_2331) ;  /* 0x00000a0000000947 */ /* 0x000fea0003800000 */
[----:B------:R-:W-:Y:S02]  /*bdb0*/  ISETP.GE.AND P1, PT, R206, c[0x0][0x3c8], PT ;  /* 0x0000f200ce007a0c */ /* 0x000fe40003f26270 */
[----:B------:R-:W-:-:S11]  /*bdc0*/  ISETP.GE.AND P0, PT, R197, c[0x0][0x3c8], PT ;  /* 0x0000f200c5007a0c */ /* 0x000fd60003f06270 */
[CC--:B---3--:R-:W-:Y:S02]  /*bdd0*/  @!P1 LEA R10, P3, R206.reuse, R53.reuse, 0x1 ;  /* 0x00000035ce0a9211 */ /* 0x0c8fe400078608ff */
[C---:B------:R-:W-:Y:S02]  /*bde0*/  @!P0 LEA R8, P2, R197.reuse, R53, 0x1 ;  /* 0x00000035c5088211 */ /* 0x040fe400078408ff */
[-C--:B-1----:R-:W-:Y:S02]  /*bdf0*/  @!P1 LEA.HI.X R11, R206, R52.reuse, R193, 0x1, P3 ;  /* 0x00000034ce0b9211 */ /* 0x082fe400018f0cc1 */
[----:B------:R-:W-:-:S03]  /*be00*/  @!P0 LEA.HI.X R9, R197, R52, R192, 0x1, P2 ;  /* 0x00000034c5098211 */ /* 0x000fc600010f0cc0 */
[----:B--2---:R1:W-:Y:S04]  /*be10*/  @!P1 ST.E.128 [R10.64], R28 ;  /* 0x0000001c0a009985 */ /* 0x0043e8000c101d06 */
[----:B------:R1:W-:Y:S01]  /*be20*/  @!P0 ST.E.128 [R8.64], R16 ;  /* 0x0000001008008985 */ /* 0x0003e2000c101d06 */
[----:B------:R-:W-:-:S13]  /*be30*/  ISETP.GE.AND P0, PT, R196, c[0x0][0x3c8], PT ;  /* 0x0000f200c4007a0c */ /* 0x000fda0003f06270 */
[----:B------:R-:W-:Y:S05]  /*be40*/  @P0 BRA `(.L_x_2331) ;  /* 0x0000096000000947 */ /* 0x000fea0003800000 */
[----:B-1----:R-:W-:-:S04]  /*be50*/  LEA R8, P0, R196, R53, 0x1 ;  /* 0x00000035c4087211 */ /* 0x002fc800078008ff */
[----:B------:R-:W-:-:S05]  /*be60*/  LEA.HI.X R9, R196, R52, R191, 0x1, P0 ;  /* 0x00000034c4097211 */ /* 0x000fca00000f0cbf */
[----:B------:R1:W-:Y:S01]  /*be70*/  ST.E.128 [R8.64], R4 ;  /* 0x0000000408007985 */ /* 0x0003e2000c101d06 */
[----:B------:R-:W-:Y:S05]  /*be80*/  BRA `(.L_x_2331) ;  /* 0x0000092000007947 */ /* 0x000fea0003800000 */
.L_x_2323:
[----:B------:R-:W-:Y:S01]  /*be90*/  ISETP.GE.AND P0, PT, R194, 0x80, PT ;  /* 0x00000080c200780c */ /* 0x000fe20003f06270 */
[----:B------:R-:W-:Y:S01]  /*bea0*/  BSSY B0, `(.L_x_2332) ;  /* 0x0000022000007945 */ /* 0x000fe20003800000 */
[----:B------:R-:W-:Y:S02]  /*beb0*/  SHF.R.S32.HI R3, RZ, 0x1f, R221 ;  /* 0x0000001fff037819 */ /* 0x000fe400000114dd */
[----:B------:R-:W-:-:S09]  /*bec0*/  SHF.R.S32.HI R0, RZ, 0x1f, R226 ;  /* 0x0000001fff007819 */ /* 0x000fd200000114e2 */
        /* <DEDUP_REMOVED lines=10> */
[----:B------:R-:W-:-:S05]  /*bf70*/  IMAD R5, R221, c[0x0][0x494], R10 ;  /* 0x00012500dd057a24 */ /* 0x000fca00078e020a */
[----:B------:R-:W-:Y:S01]  /*bf80*/  IADD3 R9, R9, R5, RZ ;  /* 0x0000000509097210 */ /* 0x000fe20007ffe0ff */
[----:B------:R-:W-:-:S04]  /*bf90*/  @P0 IMAD.HI.U32 R7, R4, c[0x0][0x4ec], RZ ;  /* 0x00013b0004070a27 */ /* 0x000fc800078e00ff */
[----:B------:R-:W-:Y:S01]  /*bfa0*/  IMAD.WIDE.U32 R8, R226, c[0x0][0x498], R8 ;  /* 0x00012600e2087a25 */ /* 0x000fe200078e0008 */
[----:B------:R-:W-:-:S03]  /*bfb0*/  @P0 SHF.R.U32.HI R6, RZ, c[0x0][0x4f0], R7 ;  /* 0x00013c00ff060a19 */ /* 0x000fc60000011607 */
[----:B------:R-:W-:Y:S01]  /*bfc0*/  IMAD R7, R0, c[0x0][0x498], RZ ;  /* 0x0001260000077a24 */ /* 0x000fe200078e02ff */
[C---:B------:R-:W-:Y:S02]  /*bfd0*/  IADD3 R5, -R6.reuse, RZ, RZ ;  /* 0x000000ff06057210 */ /* 0x040fe40007ffe1ff */
[----:B------:R-:W-:Y:S01]  /*bfe0*/  IADD3 R8, P0, R6, R8, RZ ;  /* 0x0000000806087210 */ /* 0x000fe20007f1e0ff */
[----:B------:R-:W-:Y:S02]  /*bff0*/  IMAD R7, R226, c[0x0][0x49c], R7 ;  /* 0x00012700e2077a24 */ /* 0x000fe400078e0207 */
[----:B------:R-:W-:Y:S01]  /*c000*/  IMAD R5, R5, c[0x0][0x4e8], R4 ;  /* 0x00013a0005057a24 */ /* 0x000fe200078e0204 */
[----:B------:R-:W-:-:S04]  /*c010*/  SHF.R.S32.HI R4, RZ, 0x1f, R6 ;  /* 0x0000001fff047819 */ /* 0x000fc80000011406 */
[----:B------:R-:W-:Y:S02]  /*c020*/  SHF.R.S32.HI R6, RZ, 0x1f, R5 ;  /* 0x0000001fff067819 */ /* 0x000fe40000011405 */
[----:B------:R-:W-:Y:S02]  /*c030*/  IADD3.X R9, R4, R9, R7, P0, !PT ;  /* 0x0000000904097210 */ /* 0x000fe400007fe407 */
[----:B------:R-:W-:Y:S01]  /*c040*/  MOV R7, 0xff800000 ;  /* 0xff80000000077802 */ /* 0x000fe20000000f00 */
[----:B------:R-:W-:Y:S02]  /*c050*/  IMAD R4, R6, c[0x0][0x488], RZ ;  /* 0x0001220006047a24 */ /* 0x000fe400078e02ff */
[----:B------:R-:W-:-:S04]  /*c060*/  IMAD.WIDE.U32 R8, R5, c[0x0][0x488], R8 ;  /* 0x0001220005087a25 */ /* 0x000fc800078e0008 */
[----:B------:R-:W-:-:S05]  /*c070*/  IMAD R4, R5, c[0x0][0x48c], R4 ;  /* 0x0001230005047a24 */ /* 0x000fca00078e0204 */
[----:B------:R-:W-:Y:S02]  /*c080*/  IADD3 R5, R9, R4, RZ ;  /* 0x0000000409057210 */ /* 0x000fe40007ffe0ff */
[----:B------:R-:W-:-:S04]  /*c090*/  LEA R4, P0, R8, c[0x0][0x450], 0x2 ;  /* 0x0001140008047a11 */ /* 0x000fc800078010ff */
[----:B------:R-:W-:-:S05]  /*c0a0*/  LEA.HI.X R5, R8, c[0x0][0x454], R5, 0x2, P0 ;  /* 0x0001150008057a11 */ /* 0x000fca00000f1405 */
[----:B------:R1:W-:Y:S04]  /*c0b0*/  STG.E [R4.64], R7 ;  /* 0x0000000704007986 */ /* 0x0003e8000c101906 */
.L_x_2333:
[----:B------:R-:W-:Y:S05]  /*c0c0*/  BSYNC B0 ;  /* 0x0000000000007941 */ /* 0x000fea0003800000 */
.L_x_2332:
[----:B-1----:R-:W-:Y:S01]  /*c0d0*/  MOV R4, c[0x0][0x4e8] ;  /* 0x00013a0000047a02 */ /* 0x002fe20000000f00 */
[----:B------:R-:W-:-:S03]  /*c0e0*/  IMAD.WIDE.U32 R6, R221, c[0x0][0x3e8], RZ ;  /* 0x0000fa00dd067a25 */ /* 0x000fc600078e00ff */
[----:B------:R-:W-:Y:S01]  /*c0f0*/  ISETP.NE.AND P0, PT, R4, 0x1, PT ;  /* 0x000000010400780c */ /* 0x000fe20003f05270 */
[----:B------:R-:W-:Y:S01]  /*c100*/  IMAD R4, R3, c[0x0][0x3e8], RZ ;  /* 0x0000fa0003047a24 */ /* 0x000fe200078e02ff */
[----:B------:R-:W-:Y:S01]  /*c110*/  IADD3 R3, R203, R220, RZ ;  /* 0x000000dccb037210 */ /* 0x000fe20007ffe0ff */
        /* <DEDUP_REMOVED lines=24> */
[----:B------:R1:W2:Y:S02]  /*c2a0*/  SHFL.IDX PT, R5, R3, RZ, 0x181f ;  /* 0x00181fff03057589 */ /* 0x0002a400000e0000 */
.L_x_2372:
[----:B------:R-:W-:Y:S05]  /*c2b0*/  BRA.DIV ~URZ, `(.L_x_2335) ;  /* 0x000021f27f007947 */ /* 0x000fea000b800000 */
[----:B------:R3:W4:Y:S02]  /*c2c0*/  SHFL.IDX PT, R175, R4, RZ, 0x181f ;  /* 0x00181fff04af7589 */ /* 0x00072400000e0000 */
.L_x_2373:
        /* <DEDUP_REMOVED lines=8> */
[----:B------:R-:W-:-:S09]  /*c350*/  ISETP.GE.AND P0, PT, R196, c[0x0][0x3c8], PT ;  /* 0x0000f200c4007a0c */ /* 0x000fd20003f06270 */
[-C--:B----4-:R-:W-:Y:S02]  /*c360*/  @!P2 LEA R10, P5, R206, R175.reuse, 0x1 ;  /* 0x000000afce0aa211 */ /* 0x090fe400078a08ff */
        /* <DEDUP_REMOVED lines=8> */
.L_x_2337:
[----:B------:R-:W-:Y:S05]  /*c3f0*/  BSYNC B0 ;  /* 0x0000000000007941 */ /* 0x000fea0003800000 */
.L_x_2336:
[----:B------:R-:W-:Y:S05]  /*c400*/  BRA.DIV ~URZ, `(.L_x_2338) ;  /* 0x000021027f007947 */ /* 0x000fea000b800000 */
[----:B--2---:R2:W1:Y:S04]  /*c410*/  SHFL.IDX PT, R5, R3, 0x1, 0x181f ;  /* 0x00381f0003057f89 */ /* 0x00446800000e0000 */
[----:B----4-:R2:W4:Y:S02]  /*c420*/  SHFL.IDX PT, R175, R4, 0x1, 0x181f ;  /* 0x00381f0004af7f89 */ /* 0x01052400000e0000 */
.L_x_2374:
[----:B------:R-:W-:Y:S01]  /*c430*/  IADD3 R9, R7, 0x20, RZ ;  /* 0x0000002007097810 */ /* 0x000fe20007ffe0ff */
[----:B------:R-:W-:Y:S03]  /*c440*/  BSSY B0, `(.L_x_2339) ;  /* 0x000000f000007945 */ /* 0x000fe60003800000 */
        /* <DEDUP_REMOVED lines=11> */
[----:B------:R1:W-:Y:S04]  /*c500*/  @!P2 ST.E.128 [R10.64], RZ ;  /* 0x000000ff0a00a985 */ /* 0x0003e8000c101d06 */
[----:B------:R1:W-:Y:S04]  /*c510*/  @!P1 ST.E.128 [R8.64], RZ ;  /* 0x000000ff08009985 */ /* 0x0003e8000c101d06 */
[----:B------:R1:W-:Y:S02]  /*c520*/  @!P0 ST.E.128 [R12.64], RZ ;  /* 0x000000ff0c008985 */ /* 0x0003e4000c101d06 */
.L_x_2340:
[----:B------:R-:W-:Y:S05]  /*c530*/  BSYNC B0 ;  /* 0x0000000000007941 */ /* 0x000fea0003800000 */
.L_x_2339:
[----:B------:R-:W-:Y:S05]  /*c540*/  BRA.DIV ~URZ, `(.L_x_2341) ;  /* 0x000020827f007947 */ /* 0x000fea000b800000 */
[----:B-1----:R1:W2:Y:S02]  /*c550*/  SHFL.IDX PT, R5, R3, 0x2, 0x181f ;  /* 0x00581f0003057f89 */ /* 0x0022a400000e0000 */
.L_x_2375:
[----:B------:R-:W-:Y:S05]  /*c560*/  BRA.DIV ~URZ, `(.L_x_2342) ;  /* 0x000020d27f007947 */ /* 0x000fea000b800000 */
[----:B----4-:R4:W1:Y:S02]  /*c570*/  SHFL.IDX PT, R175, R4, 0x2, 0x181f ;  /* 0x00581f0004af7f89 */ /* 0x01086400000e0000 */
.L_x_2376:
[----:B------:R-:W-:Y:S01]  /*c580*/  IADD3 R9, R7, 0x40, RZ ;  /* 0x0000004007097810 */ /* 0x000fe20007ffe0ff */
[----:B------:R-:W-:Y:S03]  /*c590*/  BSSY B0, `(.L_x_2343) ;  /* 0x000000f000007945 */ /* 0x000fe60003800000 */
[----:B------:R-:W-:-:S13]  /*c5a0*/  ISETP.GE.AND P0, PT, R9, R0, PT ;  /* 0x000000000900720c */ /* 0x000fda0003f06270 */
[----:B------:R-:W-:Y:S05]  /*c5b0*/  @P0 BRA `(.L_x_2344) ;  /* 0x000000c000000947 */ /* 0x000fea0003800000 */
[----:B------:R-:W-:Y:S02]  /*c5c0*/  ISETP.GE.AND P2, PT, R206, c[0x0][0x3c8], PT ;  /* 0x0000f200ce007a0c */ /* 0x000fe40003f46270 */
[----:B------:R-:W-:Y:S02]  /*c5d0*/  ISETP.GE.AND P1, PT, R197, c[0x0][0x3c8], PT ;  /* 0x0000f200c5007a0c */ /* 0x000fe40003f26270 */
[----:B------:R-:W-:-:S09]  /*c5e0*/  ISETP.GE.AND P0, PT, R196, c[0x0][0x3c8], PT ;  /* 0x0000f200c4007a0c */ /* 0x000fd20003f06270 */
        /* <DEDUP_REMOVED lines=9> */
.L_x_2344:
[----:B------:R-:W-:Y:S05]  /*c680*/  BSYNC B0 ;  /* 0x0000000000007941 */ /* 0x000fea0003800000 */
.L_x_2343:
[----:B------:R-:W-:Y:S05]  /*c690*/  BRA.DIV ~URZ, `(.L_x_2345) ;  /* 0x000020027f007947 */ /* 0x000fea000b800000 */
[----:B-12---:R-:W1:Y:S04]  /*c6a0*/  SHFL.IDX PT, R3, R3, 0x3, 0x181f ;  /* 0x00781f0003037f89 */ /* 0x006e6800000e0000 */
[----:B------:R2:W3:Y:S02]  /*c6b0*/  SHFL.IDX PT, R175, R4, 0x3, 0x181f ;  /* 0x00781f0004af7f89 */ /* 0x0004e400000e0000 */
.L_x_2377:
[----:B------:R-:W-:-:S04]  /*c6c0*/  IADD3 R7, R7, 0x60, RZ ;  /* 0x0000006007077810 */ /* 0x000fc80007ffe0ff */
[----:B------:R-:W-:-:S13]  /*c6d0*/  ISETP.GE.AND P0, PT, R7, R0, PT ;  /* 0x000000000700720c */ /* 0x000fda0003f06270 */
[----:B------:R-:W-:Y:S05]  /*c6e0*/  @P0 BRA `(.L_x_2331) ;  /* 0x000000c000000947 */ /* 0x000fea0003800000 */
[----:B------:R-:W-:Y:S02]  /*c6f0*/  ISETP.GE.AND P2, PT, R206, c[0x0][0x3c8], PT ;  /* 0x0000f200ce007a0c */ /* 0x000fe40003f46270 */
[----:B------:R-:W-:Y:S02]  /*c700*/  ISETP.GE.AND P1, PT, R197, c[0x0][0x3c8], PT ;  /* 0x0000f200c5007a0c */ /* 0x000fe40003f26270 */
[----:B------:R-:W-:-:S09]  /*c710*/  ISETP.GE.AND P0, PT, R196, c[0x0][0x3c8], PT ;  /* 0x0000f200c4007a0c */ /* 0x000fd20003f06270 */
[-C--:B---3--:R-:W-:Y:S02]  /*c720*/  @!P2 LEA R6, P5, R206, R175.reuse, 0x1 ;  /* 0x000000afce06a211 */ /* 0x088fe400078a08ff */
[CC--:B--2-4-:R-:W-:Y:S02]  /*c730*/  @!P1 LEA R4, P4, R197.reuse, R175.reuse, 0x1 ;  /* 0x000000afc5049211 */ /* 0x0d4fe400078808ff */
[----:B------:R-:W-:Y:S02]  /*c740*/  @!P0 LEA R8, P3, R196, R175, 0x1 ;  /* 0x000000afc4088211 */ /* 0x000fe400078608ff */
[-C--:B-1----:R-:W-:Y:S02]  /*c750*/  @!P2 LEA.HI.X R7, R206, R3.reuse, R193, 0x1, P5 ;  /* 0x00000003ce07a211 */ /* 0x082fe400028f0cc1 */
[-C--:B------:R-:W-:Y:S02]  /*c760*/  @!P1 LEA.HI.X R5, R197, R3.reuse, R192, 0x1, P4 ;  /* 0x00000003c5059211 */ /* 0x080fe400020f0cc0 */
[----:B------:R-:W-:Y:S01]  /*c770*/  @!P0 LEA.HI.X R9, R196, R3, R191, 0x1, P3 ;  /* 0x00000003c4098211 */ /* 0x000fe200018f0cbf */
[----:B------:R1:W-:Y:S04]  /*c780*/  @!P2 ST.E.128 [R6.64], RZ ;  /* 0x000000ff0600a985 */ /* 0x0003e8000c101d06 */
[----:B------:R1:W-:Y:S04]  /*c790*/  @!P1 ST.E.128 [R4.64], RZ ;  /* 0x000000ff04009985 */ /* 0x0003e8000c101d06 */
[----:B------:R1:W-:Y:S02]  /*c7a0*/  @!P0 ST.E.128 [R8.64], RZ ;  /* 0x000000ff08008985 */ /* 0x0003e4000c101d06 */
.L_x_2331:
[----:B------:R-:W-:Y:S05]  /*c7b0*/  BSYNC B1 ;  /* 0x0000000000017941 */ /* 0x000fea0003800000 */
.L_x_2322:
[----:B------:R-:W-:-:S13]  /*c7c0*/  ISETP.NE.AND P0, PT, R209, RZ, PT ;  /* 0x000000ffd100720c */ /* 0x000fda0003f05270 */
[----:B------:R-:W-:Y:S01]  /*c7d0*/  @P0 WARPSYNC 0xffffffff ;  /* 0xffffffff00000948 */ /* 0x000fe20003800000 */
[----:B------:R-:W-:Y:S06]  /*c7e0*/  @P0 BAR.SYNC.DEFER_BLOCKING 0x5, 0x100 ;  /* 0x0144000000000b1d */ /* 0x000fec0000010000 */
[----:B------:R-:W4:Y:S04]  /*c7f0*/  @P0 LDS R207, [0x18100] ;  /* 0x01810000ffcf0984 */ /* 0x000f280000000800 */
[----:B------:R-:W-:Y:S06]  /*c800*/  @P0 BAR.ARV 0x4, 0x100 ;  /* 0x0104000000000b1d */ /* 0x000fec0000002000 */
[----:B------:R-:W-:Y:S05]  /*c810*/  @P0 BRA `(.L_x_2346) ;  /* 0x0000007000000947 */ /* 0x000fea0003800000 */
[----:B------:R-:W-:Y:S05]  /*c820*/  BRA.DIV ~URZ, `(.L_x_2347) ;  /* 0x00001f327f007947 */ /* 0x000fea000b800000 */
[----:B--23--:R2:W3:Y:S02]  /*c830*/  SHFL.IDX PT, R175, R2, RZ, 0x1f ;  /* 0x00001fff02af7589 */ /* 0x00c4e400000e0000 */
.L_x_2378:
[----:B------:R-:W-:Y:S01]  /*c840*/  WARPSYNC 0xffffffff ;  /* 0xffffffff00007948 */ /* 0x000fe20003800000 */
[----:B------:R-:W-:Y:S01]  /*c850*/  BAR.SYNC.DEFER_BLOCKING 0x4, 0x100 ;  /* 0x0104000000007b1d */ /* 0x000fe20000010000 */
[----:B---34-:R-:W-:-:S05]  /*c860*/  MOV R207, R175 ;  /* 0x000000af00cf7202 */ /* 0x018fca0000000f00 */
[----:B------:R3:W-:Y:S04]  /*c870*/  @!P6 STS [0x18100], R2 ;  /* 0x01810002ff00e388 */ /* 0x0007e80000000800 */
[----:B------:R-:W-:Y:S06]  /*c880*/  BAR.ARV 0x5, 0x100 ;  /* 0x0144000000007b1d */ /* 0x000fec0000002000 */
.L_x_2346:
[----:B----4-:R-:W-:-:S13]  /*c890*/  ISETP.GE.AND P0, PT, R207, c[0x0][0x538], PT ;  /* 0x00014e00cf007a0c */ /* 0x010fda0003f06270 */
[----:B-123-5:R-:W-:Y:S01]  /*c8a0*/  @P0 CALL.REL.NOINC `(.L_x_2348) ;  /* 0x0000001000000944 */ /* 0x02efe20003c00000 */
[----:B------:R-:W-:Y:S05]  /*c8b0*/  BRA `(.L_x_2349) ;  /* 0xffff3ef000007947 */ /* 0x000fea000383ffff */
.L_x_2348:
[----:B------:R-:W-:Y:S05]  /*c8c0*/  EXIT ;  /* 0x000000000000794d */ /* 0x000fea0003800000 */
.L_x_2280:
[----:B-1----:R-:W-:Y:S01]  /*c8d0*/  IMAD.MOV.U32 R239, RZ, RZ, R5 ;  /* 0x000000ffffef7224 */ /* 0x002fe200078e0005 */
[----:B------:R-:W-:Y:S01]  /*c8e0*/  MOV R174, RZ ;  /* 0x000000ff00ae7202 */ /* 0x000fe20000000f00 */
[----:B------:R-:W-:Y:S01]  /*c8f0*/  IMAD.MOV.U32 R175, RZ, RZ, 0x181f ;  /* 0x0000181fffaf7424 */ /* 0x000fe200078e00ff */
[----:B------:R-:W-:Y:S02]  /*c900*/  MOV R172, 0xc920 ;  /* 0x0000c92000ac7802 */ /* 0x000fe40000000f00 */
[----:B-----5:R-:W-:Y:S05]  /*c910*/  CALL.REL.NOINC `($__internal_11_$__cuda_sm70_shflsync_idx_p) ;  /* 0x00001ef000007944 */ /* 0x020fea0003c00000 */
[----:B--2---:R-:W-:Y:S01]  /*c920*/  MOV R7, R175 ;  /* 0x000000af00077202 */ /* 0x004fe20000000f00 */
[----:B-1----:R-:W-:Y:S05]  /*c930*/  BRA `(.L_x_2350) ;  /* 0xffff482000007947 */ /* 0x002fea000383ffff */
.L_x_2281:
[----:B------:R-:W-:Y:S01]  /*c940*/  IMAD.MOV.U32 R239, RZ, RZ, R6 ;  /* 0x000000ffffef7224 */ /* 0x000fe200078e0006 */
[----:B------:R-:W-:Y:S01]  /*c950*/  MOV R174, RZ ;  /* 0x000000ff00ae7202 */ /* 0x000fe20000000f00 */
[----:B------:R-:W-:Y:S01]  /*c960*/  IMAD.MOV.U32 R175, RZ, RZ, 0x181f ;  /* 0x0000181fffaf7424 */ /* 0x000fe200078e00ff */
[----:B------:R-:W-:Y:S02]  /*c970*/  MOV R172, 0xc990 ;  /* 0x0000c99000ac7802 */ /* 0x000fe40000000f00 */
[----:B-12--5:R-:W-:Y:S05]  /*c980*/  CALL.REL.NOINC `($__internal_11_$__cuda_sm70_shflsync_idx_p) ;  /* 0x00001e8000007944 */ /* 0x026fea0003c00000 */
[----:B-12---:R-:W-:Y:S05]  /*c990*/  BRA `(.L_x_2351) ;  /* 0xffff47e000007947 */ /* 0x006fea000383ffff */
.L_x_2284:
[----:B------:R-:W-:Y:S01]  /*c9a0*/  IMAD.MOV.U32 R239, RZ, RZ, R5 ;  /* 0x000000ffffef7224 */ /* 0x000fe200078e0005 */
[----:B------:R-:W-:Y:S01]  /*c9b0*/  MOV R174, 0x1 ;  /* 0x0000000100ae7802 */ /* 0x000fe20000000f00 */
[----:B----4-:R-:W-:Y:S01]  /*c9c0*/  IMAD.MOV.U32 R175, RZ, RZ, 0x181f ;  /* 0x0000181fffaf7424 */ /* 0x010fe200078e00ff */
[----:B------:R-:W-:-:S02]  /*c9d0*/  MOV R172, 0xc9f0 ;  /* 0x0000c9f000ac7802 */ /* 0x000fc40000000f00 */
[----:B-123-5:R-:W-:Y:S05]  /*c9e0*/  CALL.REL.NOINC `($__internal_11_$__cuda_sm70_shflsync_idx_p) ;  /* 0x00001e2000007944 */ /* 0x02efea0003c00000 */
[----:B--2---:R-:W-:Y:S01]  /*c9f0*/  IMAD.MOV.U32 R7, RZ, RZ, R175 ;  /* 0x000000ffff077224 */ /* 0x004fe200078e00af */
[----:B-1----:R-:W-:Y:S01]  /*ca00*/  MOV R174, 0x1 ;  /* 0x0000000100ae7802 */ /* 0x002fe20000000f00 */
[----:B------:R-:W-:Y:S01]  /*ca10*/  IMAD.MOV.U32 R239, RZ, RZ, R6 ;  /* 0x000000ffffef7224 */ /* 0x000fe200078e0006 */
[----:B------:R-:W-:-:S02]  /*ca20*/  MOV R175, 0x181f ;  /* 0x0000181f00af7802 */ /* 0x000fc40000000f00 */
[----:B------:R-:W-:Y:S02]  /*ca30*/  MOV R172, 0xca50 ;  /* 0x0000ca5000ac7802 */ /* 0x000fe40000000f00 */
[----:B------:R-:W-:Y:S05]  /*ca40*/  CALL.REL.NOINC `($__internal_11_$__cuda_sm70_shflsync_idx_p) ;  /* 0x00001dc000007944 */ /* 0x000fea0003c00000 */
[----:B-12---:R-:W-:Y:S05]  /*ca50*/  BRA `(.L_x_2352) ;  /* 0xffff488000007947 */ /* 0x006fea000383ffff */
.L_x_2287:
[----:B------:R-:W-:Y:S01]  /*ca60*/  IMAD.MOV.U32 R239, RZ, RZ, R5 ;  /* 0x000000ffffef7224 */ /* 0x000fe200078e0005 */
[----:B------:R-:W-:Y:S01]  /*ca70*/  MOV R174, 0x2 ;  /* 0x0000000200ae7802 */ /* 0x000fe20000000f00 */
[----:B----4-:R-:W-:Y:S01]  /*ca80*/  IMAD.MOV.U32 R175, RZ, RZ, 0x181f ;  /* 0x0000181fffaf7424 */ /* 0x010fe200078e00ff */
[----:B------:R-:W-:Y:S02]  /*ca90*/  MOV R172, 0xcab0 ;  /* 0x0000cab000ac7802 */ /* 0x000fe40000000f00 */
[----:B-123-5:R-:W-:Y:S05]  /*caa0*/  CALL.REL.NOINC `($__internal_11_$__cuda_sm70_shflsync_idx_p) ;  /* 0x00001d6000007944 */ /* 0x02efea0003c00000 */
[----:B--2---:R-:W-:Y:S01]  /*cab0*/  MOV R7, R175 ;  /* 0x000000af00077202 */ /* 0x004fe20000000f00 */
[----:B-1----:R-:W-:Y:S05]  /*cac0*/  BRA `(.L_x_2353) ;  /* 0xffff494000007947 */ /* 0x002fea000383ffff */
.L_x_2288:
[----:B------:R-:W-:Y:S01]  /*cad0*/  IMAD.MOV.U32 R239, RZ, RZ, R6 ;  /* 0x000000ffffef7224 */ /* 0x000fe200078e0006 */
[----:B------:R-:W-:Y:S01]  /*cae0*/  MOV R174, 0x2 ;  /* 0x0000000200ae7802 */ /* 0x000fe20000000f00 */
[----:B----4-:R-:W-:Y:S01]  /*caf0*/  IMAD.MOV.U32 R175, RZ, RZ, 0x181f ;  /* 0x0000181fffaf7424 */ /* 0x010fe200078e00ff */
[----:B------:R-:W-:Y:S02]  /*cb00*/  MOV R172, 0xcb20 ;  /* 0x0000cb2000ac7802 */ /* 0x000fe40000000f00 */
[----:B-123-5:R-:W-:Y:S05]  /*cb10*/  CALL.REL.NOINC `($__internal_11_$__cuda_sm70_shflsync_idx_p) ;  /* 0x00001cf000007944 */ /* 0x02efea0003c00000 */
[----:B-12---:R-:W-:Y:S05]  /*cb20*/  BRA `(.L_x_2354) ;  /* 0xffff490000007947 */ /* 0x006fea000383ffff */
.L_x_2291:
[----:B------:R-:W-:Y:S01]  /*cb30*/  IMAD.MOV.U32 R239, RZ, RZ, R5 ;  /* 0x000000ffffef7224 */ /* 0x000fe200078e0005 */
[----:B------:R-:W-:Y:S01]  /*cb40*/  MOV R174, 0x3 ;  /* 0x0000000300ae7802 */ /* 0x000fe20000000f00 */
[----:B-1----:R-:W-:Y:S01]  /*cb50*/  IMAD.MOV.U32 R175, RZ, RZ, 0x181f ;  /* 0x0000181fffaf7424 */ /* 0x002fe200078e00ff */
[----:B------:R-:W-:-:S02]  /*cb60*/  MOV R172, 0xcb80 ;  /* 0x0000cb8000ac7802 */ /* 0x000fc40000000f00 */
[----:B--2345:R-:W-:Y:S05]  /*cb70*/  CALL.REL.NOINC `($__internal_11_$__cuda_sm70_shflsync_idx_p) ;  /* 0x00001c9000007944 */ /* 0x03cfea0003c00000 */
[----:B--2---:R-:W-:Y:S01]  /*cb80*/  IMAD.MOV.U32 R5, RZ, RZ, R175 ;  /* 0x000000ffff057224 */ /* 0x004fe200078e00af */
[----:B-1----:R-:W-:Y:S01]  /*cb90*/  MOV R174, 0x3 ;  /* 0x0000000300ae7802 */ /* 0x002fe20000000f00 */
[----:B------:R-:W-:Y:S01]  /*cba0*/  IMAD.MOV.U32 R239, RZ, RZ, R6 ;  /* 0x000000ffffef7224 */ /* 0x000fe200078e0006 */
[----:B------:R-:W-:-:S02]  /*cbb0*/  MOV R175, 0x181f ;  /* 0x0000181f00af7802 */ /* 0x000fc40000000f00 */
[----:B------:R-:W-:Y:S02]  /*cbc0*/  MOV R172, 0xcbe0 ;  /* 0x0000cbe000ac7802 */ /* 0x000fe40000000f00 */
[----:B------:R-:W-:Y:S05]  /*cbd0*/  CALL.REL.NOINC `($__internal_11_$__cuda_sm70_shflsync_idx_p) ;  /* 0x00001c3000007944 */ /* 0x000fea0003c00000 */
[----:B-12---:R-:W-:Y:S05]  /*cbe0*/  BRA `(.L_x_2355) ;  /* 0xffff498000007947 */ /* 0x006fea000383ffff */
.L_x_2294:
[----:B------:R-:W-:Y:S01]  /*cbf0*/  IMAD.MOV.U32 R239, RZ, RZ, R32 ;  /* 0x000000ffffef7224 */ /* 0x000fe200078e0020 */
[----:B------:R-:W-:Y:S01]  /*cc00*/  MOV R174, RZ ;  /* 0x000000ff00ae7202 */ /* 0x000fe20000000f00 */
[----:B------:R-:W-:Y:S01]  /*cc10*/  IMAD.MOV.U32 R175, RZ, RZ, 0x181f ;  /* 0x0000181fffaf7424 */ /* 0x000fe200078e00ff */
[----:B------:R-:W-:Y:S02]  /*cc20*/  MOV R172, 0xcc40 ;  /* 0x0000cc4000ac7802 */ /* 0x000fe40000000f00 */
[----:B------:R-:W-:Y:S05]  /*cc30*/  CALL.REL.NOINC `($__internal_11_$__cuda_sm70_shflsync_idx_p) ;  /* 0x00001bd000007944 */ /* 0x000fea0003c00000 */
[----:B--2---:R-:W-:Y:S01]  /*cc40*/  MOV R34, R175 ;  /* 0x000000af00227202 */ /* 0x004fe20000000f00 */
[----:B-1----:R-:W-:Y:S05]  /*cc50*/  BRA `(.L_x_2356) ;  /* 0xffff5ef000007947 */ /* 0x002fea000383ffff */
.L_x_2295:
[----:B------:R-:W-:Y:S01]  /*cc60*/  IMAD.MOV.U32 R239, RZ, RZ, R0 ;  /* 0x000000ffffef7224 */ /* 0x000fe200078e0000 */
[----:B------:R-:W-:Y:S01]  /*cc70*/  MOV R174, RZ ;  /* 0x000000ff00ae7202 */ /* 0x000fe20000000f00 */
[----:B------:R-:W-:Y:S01]  /*cc80*/  IMAD.MOV.U32 R175, RZ, RZ, 0x181f ;  /* 0x0000181fffaf7424 */ /* 0x000fe200078e00ff */
[----:B------:R-:W-:Y:S02]  /*cc90*/  MOV R172, 0xccb0 ;  /* 0x0000ccb000ac7802 */ /* 0x000fe40000000f00 */
[----:B-12---:R-:W-:Y:S05]  /*cca0*/  CALL.REL.NOINC `($__internal_11_$__cuda_sm70_shflsync_idx_p) ;  /* 0x00001b6000007944 */ /* 0x006fea0003c00000 */
[C---:B--2---:R-:W-:Y:S01]  /*ccb0*/  IADD3 R38, P0, R175.reuse, R78, RZ ;  /* 0x0000004eaf267210 */ /* 0x044fe20007f1e0ff */
[----:B-1----:R-:W-:Y:S01]  /*ccc0*/  IMAD.MOV.U32 R239, RZ, RZ, R32 ;  /* 0x000000ffffef7224 */ /* 0x002fe200078e0020 */
[----:B------:R-:W-:Y:S01]  /*ccd0*/  IADD3 R36, P6, R175, R80, RZ ;  /* 0x00000050af247210 */ /* 0x000fe20007fde0ff */
[----:B------:R-:W-:Y:S01]  /*cce0*/  IMAD.MOV.U32 R174, RZ, RZ, 0x1 ;  /* 0x00000001ffae7424 */ /* 0x000fe200078e00ff */
[----:B------:R-:W-:Y:S01]  /*ccf0*/  ISETP.GE.AND P5, PT, R206, c[0x0][0x1d4], PT ;  /* 0x00007500ce007a0c */ /* 0x000fe20003fa6270 */
[C---:B------:R-:W-:Y:S01]  /*cd00*/  IMAD.X R39, R34.reuse, 0x1, R77, P0 ;  /* 0x0000000122277824 */ /* 0x040fe200000e064d */
[----:B------:R-:W-:Y:S01]  /*cd10*/  ISETP.GE.AND P2, PT, R197, c[0x0][0x1d4], PT ;  /* 0x00007500c5007a0c */ /* 0x000fe20003f46270 */
[----:B------:R-:W-:Y:S01]  /*cd20*/  IMAD.X R37, R34, 0x1, R79, P6 ;  /* 0x0000000122257824 */ /* 0x000fe200030e064f */
[----:B------:R-:W-:-:S02]  /*cd30*/  ISETP.GE.AND P0, PT, R196, c[0x0][0x1d4], PT ;  /* 0x00007500c4007a0c */ /* 0x000fc40003f06270 */
        /* <DEDUP_REMOVED lines=10> */
[----:B------:R-:W-:-:S03]  /*cde0*/  MOV R172, 0xce20 ;  /* 0x0000ce2000ac7802 */ /* 0x000fc60000000f00 */
[----:B------:R1:W-:Y:S04]  /*cdf0*/  LDGSTS.E.BYPASS.LTC128B.128 [R198+0x8100], [R36.64], !P2 ;  /* 0x0810000024c67fae */ /* 0x0003e8000d101d46 */
[----:B------:R1:W-:Y:S02]  /*ce00*/  LDGSTS.E.BYPASS.LTC128B.128 [R198+0xa100], [R40.64], !P0 ;  /* 0x0a10000028c67fae */ /* 0x0003e4000c101d46 */
[----:B-1----:R-:W-:Y:S05]  /*ce10*/  CALL.REL.NOINC `($__internal_11_$__cuda_sm70_shflsync_idx_p) ;  /* 0x000019f000007944 */ /* 0x002fea0003c00000 */
[----:B--2---:R-:W-:Y:S01]  /*ce20*/  IMAD.MOV.U32 R32, RZ, RZ, R175 ;  /* 0x000000ffff207224 */ /* 0x004fe200078e00af */
[----:B-1----:R-:W-:Y:S01]  /*ce30*/  MOV R174, 0x1 ;  /* 0x0000000100ae7802 */ /* 0x002fe20000000f00 */
[----:B------:R-:W-:Y:S01]  /*ce40*/  IMAD.MOV.U32 R239, RZ, RZ, R0 ;  /* 0x000000ffffef7224 */ /* 0x000fe200078e0000 */
[----:B------:R-:W-:Y:S02]  /*ce50*/  MOV R175, 0x181f ;  /* 0x0000181f00af7802 */ /* 0x000fe40000000f00 */
[----:B------:R-:W-:Y:S02]  /*ce60*/  MOV R172, 0xce80 ;  /* 0x0000ce8000ac7802 */ /* 0x000fe40000000f00 */
[----:B------:R-:W-:Y:S05]  /*ce70*/  CALL.REL.NOINC `($__internal_11_$__cuda_sm70_shflsync_idx_p) ;  /* 0x0000199000007944 */ /* 0x000fea0003c00000 */
[----:B-12---:R-:W-:Y:S05]  /*ce80*/  BRA `(.L_x_2357) ;  /* 0xffff5df000007947 */ /* 0x006fea000383ffff */
.L_x_2296:
[----:B------:R-:W-:Y:S01]  /*ce90*/  IMAD.MOV.U32 R174, RZ, RZ, RZ ;  /* 0x000000ffffae7224 */ /* 0x000fe200078e00ff */
[----:B------:R-:W-:-:S02]  /*cea0*/  MOV R175, 0x1c1f ;  /* 0x00001c1f00af7802 */ /* 0x000fc40000000f00 */
[----:B------:R-:W-:Y:S02]  /*ceb0*/  MOV R172, 0xced0 ;  /* 0x0000ced000ac7802 */ /* 0x000fe40000000f00 */
[----:B-1----:R-:W-:Y:S05]  /*cec0*/  CALL.REL.NOINC `($__internal_11_$__cuda_sm70_shflsync_idx_p) ;  /* 0x0000194000007944 */ /* 0x002fea0003c00000 */
[----:B-12---:R-:W-:Y:S05]  /*ced0*/  BRA `(.L_x_2358) ;  /* 0xffff5fc000007947 */ /* 0x006fea000383ffff */
.L_x_2297:
[----:B------:R-:W-:Y:S01]  /*cee0*/  IMAD.MOV.U32 R174, RZ, RZ, 0x1 ;  /* 0x00000001ffae7424 */ /* 0x000fe200078e00ff */
[----:B------:R-:W-:Y:S02]  /*cef0*/  MOV R175, 0x1c1f ;  /* 0x00001c1f00af7802 */ /* 0x000fe40000000f00 */
[----:B------:R-:W-:Y:S02]  /*cf00*/  MOV R172, 0xcf20 ;  /* 0x0000cf2000ac7802 */ /* 0x000fe40000000f00 */
[----:B-12---:R-:W-:Y:S05]  /*cf10*/  CALL.REL.NOINC `($__internal_11_$__cuda_sm70_shflsync_idx_p) ;  /* 0x000018f000007944 */ /* 0x006fea0003c00000 */
[----:B--2---:R-:W-:Y:S01]  /*cf20*/  IMAD.IADD R175, R0, 0x1, R175 ;  /* 0x0000000100af7824 */ /* 0x004fe200078e02af */
[----:B------:R-:W-:Y:S01]  /*cf30*/  FMNMX.FTZ R0, R28, R35, !PT ;  /* 0x000000231c007209 */ /* 0x000fe20007810000 */
[----:B------:R-:W-:Y:S01]  /*cf40*/  IMAD.MOV.U32 R136, RZ, RZ, 0x2 ;  /* 0x00000002ff887424 */ /* 0x000fe200078e00ff */
[----:B------:R-:W-:Y:S02]  /*cf50*/  MOV R134, 0xd350 ;  /* 0x0000d35000867802 */ /* 0x000fe40000000f00 */
[----:B------:R-:W-:Y:S02]  /*cf60*/  IMNMX R76, R76, R175, PT ;  /* 0x000000af4c4c7217 */ /* 0x000fe40003800200 */
[----:B------:R-:W-:-:S02]  /*cf70*/  FMNMX.FTZ R0, R33, R0, !PT ;  /* 0x0000000021007209 */ /* 0x000fc40007810000 */
[C---:B------:R-:W-:Y:S02]  /*cf80*/  ISETP.GT.AND P5, PT, R76.reuse, RZ, PT ;  /* 0x000000ff4c00720c */ /* 0x040fe40003fa4270 */
[C---:B------:R-:W-:Y:S02]  /*cf90*/  ISETP.GT.AND P2, PT, R76.reuse, 0x1, PT ;  /* 0x000000014c00780c */ /* 0x040fe40003f44270 */
[----:B------:R-:W-:Y:S02]  /*cfa0*/  ISETP.GT.AND P0, PT, R76, 0x8, PT ;  /* 0x000000084c00780c */ /* 0x000fe40003f04270 */
[----:B------:R-:W-:Y:S02]  /*cfb0*/  FSEL R5, R30, -INF , P5 ;  /* 0xff8000001e057808 */ /* 0x000fe40002800000 */
[----:B------:R-:W-:Y:S02]  /*cfc0*/  FSEL R16, R31, -INF , P2 ;  /* 0xff8000001f107808 */ /* 0x000fe40001000000 */
[----:B------:R-:W-:-:S02]  /*cfd0*/  ISETP.GT.AND P2, PT, R76, 0x9, PT ;  /* 0x000000094c00780c */ /* 0x000fc40003f44270 */
[----:B------:R-:W-:Y:S02]  /*cfe0*/  FSEL R26, R26, -INF , P0 ;  /* 0xff8000001a1a7808 */ /* 0x000fe40000000000 */
[----:B------:R-:W-:Y:S02]  /*cff0*/  FMNMX.FTZ R9, R5, R16, !PT ;  /* 0x0000001005097209 */ /* 0x000fe40007810000 */
[----:B------:R-:W-:Y:S02]  /*d000*/  FSEL R4, R27, -INF , P2 ;  /* 0xff8000001b047808 */ /* 0x000fe40001000000 */
[----:B------:R-:W-:Y:S02]  /*d010*/  ISETP.GT.AND P2, PT, R76, 0x10, PT ;  /* 0x000000104c00780c */ /* 0x000fe40003f44270 */
[----:B------:R-:W-:Y:S02]  /*d020*/  FMNMX.FTZ R9, R26, R9, !PT ;  /* 0x000000091a097209 */ /* 0x000fe40007810000 */
[----:B------:R-:W-:-:S02]  /*d030*/  FMNMX.FTZ R0, R29, R0, !PT ;  /* 0x000000001d007209 */ /* 0x000fc40007810000 */
[----:B------:R-:W-:Y:S02]  /*d040*/  ISETP.GT.AND P0, PT, R76, 0x11, PT ;  /* 0x000000114c00780c */ /* 0x000fe40003f04270 */
[----:B------:R-:W-:Y:S02]  /*d050*/  FSEL R22, R22, -INF , P2 ;  /* 0xff80000016167808 */ /* 0x000fe40001000000 */
[----:B------:R-:W-:Y:S02]  /*d060*/  FMNMX.FTZ R9, R4, R9, !PT ;  /* 0x0000000904097209 */ /* 0x000fe40007810000 */
[----:B------:R-:W-:Y:S02]  /*d070*/  FMNMX.FTZ R0, R25, R0, !PT ;  /* 0x0000000019007209 */ /* 0x000fe40007810000 */
[----:B------:R-:W-:Y:S02]  /*d080*/  FSEL R12, R23, -INF , P0 ;  /* 0xff800000170c7808 */ /* 0x000fe40000000000 */
[----:B------:R-:W-:-:S02]  /*d090*/  ISETP.GT.AND P2, PT, R76, 0x18, PT ;  /* 0x000000184c00780c */ /* 0x000fc40003f44270 */
        /* <DEDUP_REMOVED lines=8> */
[----:B------:R-:W-:Y:S02]  /*d120*/  FMNMX.FTZ R9, R18, R9, !PT ;  /* 0x0000000912097209 */ /* 0x000fe40007810000 */
[----:B------:R-:W-:Y:S02]  /*d130*/  FMNMX.FTZ R0, R17, R0, !PT ;  /* 0x0000000011007209 */ /* 0x000fe40007810000 */
[----:B------:R-:W-:Y:S02]  /*d140*/  ISETP.GT.AND P0, PT, R76, 0x21, PT ;  /* 0x000000214c00780c */ /* 0x000fe40003f04270 */
[----:B-1----:R-:W-:-:S02]  /*d150*/  FSEL R174, R14, -INF , P2 ;  /* 0xff8000000eae7808 */ /* 0x002fc40001000000 */
[----:B------:R-:W-:Y:S02]  /*d160*/  FMNMX.FTZ R9, R8, R9, !PT ;  /* 0x0000000908097209 */ /* 0x000fe40007810000 */
        /* <DEDUP_REMOVED lines=22> */
[----:B------:R-:W-:-:S02]  /*d2d0*/  FSEL R140, R74, -INF , P2 ;  /* 0xff8000004a8c7808 */ /* 0x000fc40001000000 */
[----:B------:R-:W-:Y:S02]  /*d2e0*/  FMNMX.FTZ R7, R142, R9, !PT ;  /* 0x000000098e077209 */ /* 0x000fe40007810000 */
[----:B------:R-:W-:Y:S02]  /*d2f0*/  FMNMX.FTZ R0, R143, R0, !PT ;  /* 0x000000008f007209 */ /* 0x000fe40007810000 */
[----:B------:R-:W-:Y:S02]  /*d300*/  FSEL R162, R75, -INF , P0 ;  /* 0xff8000004ba27808 */ /* 0x000fe40000000000 */
[----:B------:R-:W-:Y:S02]  /*d310*/  FMNMX.FTZ R7, R140, R7, !PT ;  /* 0x000000078c077209 */ /* 0x000fe40007810000 */
[----:B------:R-:W-:Y:S02]  /*d320*/  FMNMX.FTZ R135, R141, R0, !PT ;  /* 0x000000008d877209 */ /* 0x000fe40007810000 */
[----:B------:R-:W-:-:S02]  /*d330*/  FMNMX.FTZ R7, R162, R7, !PT ;  /* 0x00000007a2077209 */ /* 0x000fc40007810000 */
[----:B------:R-:W-:Y:S05]  /*d340*/  CALL.REL.NOINC `($__internal_10_$__cuda_sm70_shflsync_bfly_p) ;  /* 0x0000147000007944 */ /* 0x000fea0003c00000 */
[----:B-12---:R-:W-:Y:S01]  /*d350*/  FMNMX.FTZ R135, R135, R136, !PT ;  /* 0x0000008887877209 */ /* 0x006fe20007810000 */
[----:B------:R-:W-:Y:S01]  /*d360*/  IMAD.MOV.U32 R136, RZ, RZ, 0x1 ;  /* 0x00000001ff887424 */ /* 0x000fe200078e00ff */
[----:B------:R-:W-:-:S02]  /*d370*/  MOV R134, 0xd390 ;  /* 0x0000d39000867802 */ /* 0x000fc40000000f00 */
[----:B------:R-:W-:Y:S05]  /*d380*/  CALL.REL.NOINC `($__internal_10_$__cuda_sm70_shflsync_bfly_p) ;  /* 0x0000143000007944 */ /* 0x000fea0003c00000 */
[----:B--2---:R-:W-:Y:S01]  /*d390*/  FMNMX.FTZ R0, R135, R136, !PT ;  /* 0x0000008887007209 */ /* 0x004fe20007810000 */
[----:B-1----:R-:W-:Y:S01]  /*d3a0*/  IMAD.MOV.U32 R135, RZ, RZ, R7 ;  /* 0x000000ffff877224 */ /* 0x002fe200078e0007 */
[----:B------:R-:W-:Y:S01]  /*d3b0*/  MOV R134, 0xd3e0 ;  /* 0x0000d3e000867802 */ /* 0x000fe20000000f00 */
[----:B------:R-:W-:-:S02]  /*d3c0*/  IMAD.MOV.U32 R136, RZ, RZ, 0x2 ;  /* 0x00000002ff887424 */ /* 0x000fc400078e00ff */
[----:B------:R-:W-:Y:S05]  /*d3d0*/  CALL.REL.NOINC `($__internal_10_$__cuda_sm70_shflsync_bfly_p) ;  /* 0x000013e000007944 */ /* 0x000fea0003c00000 */
[----:B-12---:R-:W-:Y:S01]  /*d3e0*/  FMNMX.FTZ R135, R7, R136, !PT ;  /* 0x0000008807877209 */ /* 0x006fe20007810000 */
[----:B------:R-:W-:Y:S01]  /*d3f0*/  IMAD.MOV.U32 R136, RZ, RZ, 0x1 ;  /* 0x00000001ff887424 */ /* 0x000fe200078e00ff */
[----:B------:R-:W-:-:S02]  /*d400*/  MOV R134, 0xd420 ;  /* 0x0000d42000867802 */ /* 0x000fc40000000f00 */
[----:B------:R-:W-:Y:S05]  /*d410*/  CALL.REL.NOINC `($__internal_10_$__cuda_sm70_shflsync_bfly_p) ;  /* 0x000013a000007944 */ /* 0x000fea0003c00000 */
[----:B-12---:R-:W-:Y:S05]  /*d420*/  BRA `(.L_x_2359) ;  /* 0xffff614000007947 */ /* 0x006fea000383ffff */
.L_x_2301:
[----:B------:R-:W-:Y:S01]  /*d430*/  MOV R174, RZ ;  /* 0x000000ff00ae7202 */ /* 0x000fe20000000f00 */
[----:B------:R-:W-:Y:S01]  /*d440*/  IMAD.MOV.U32 R239, RZ, RZ, R10 ;  /* 0x000000ffffef7224 */ /* 0x000fe200078e000a */
[----:B------:R-:W-:Y:S01]  /*d450*/  MOV R172, 0xd480 ;  /* 0x0000d48000ac7802 */ /* 0x000fe20000000f00 */
[----:B------:R-:W-:Y:S02]  /*d460*/  IMAD.MOV.U32 R175, RZ, RZ, 0x181f ;  /* 0x0000181fffaf7424 */ /* 0x000fe400078e00ff */
[----:B-1234-:R-:W-:Y:S05]  /*d470*/  CALL.REL.NOINC `($__internal_11_$__cuda_sm70_shflsync_idx_p) ;  /* 0x0000139000007944 */ /* 0x01efea0003c00000 */
[----:B--2---:R-:W-:Y:S01]  /*d480*/  MOV R12, R175 ;  /* 0x000000af000c7202 */ /* 0x004fe20000000f00 */
[----:B-1----:R-:W-:-:S05]  /*d490*/  BRA `(.L_x_2360) ;  /* 0xffff746000007947 */ /* 0x002fca000383ffff */
.L_x_2302:
[----:B------:R-:W-:Y:S01]  /*d4a0*/  MOV R174, RZ ;  /* 0x000000ff00ae7202 */ /* 0x000fe20000000f00 */
[----:B------:R-:W-:Y:S01]  /*d4b0*/  IMAD.MOV.U32 R239, RZ, RZ, R9 ;  /* 0x000000ffffef7224 */ /* 0x000fe200078e0009 */
[----:B------:R-:W-:Y:S01]  /*d4c0*/  MOV R172, 0xd4f0 ;  /* 0x0000d4f000ac7802 */ /* 0x000fe20000000f00 */
[----:B------:R-:W-:Y:S02]  /*d4d0*/  IMAD.MOV.U32 R175, RZ, RZ, 0x181f ;  /* 0x0000181fffaf7424 */ /* 0x000fe400078e00ff */
[----:B-1234-:R-:W-:Y:S05]  /*d4e0*/  CALL.REL.NOINC `($__internal_11_$__cuda_sm70_shflsync_idx_p) ;  /* 0x0000132000007944 */ /* 0x01efea0003c00000 */
[----:B------:R-:W-:Y:S01]  /*d4f0*/  ISETP.GE.AND P6, PT, R206, c[0x0][0x1d4], PT ;  /* 0x00007500ce007a0c */ /* 0x000fe20003fc6270 */
[----:B-1----:R-:W-:Y:S01]  /*d500*/  IMAD.MOV.U32 R239, RZ, RZ, R10 ;  /* 0x000000ffffef7224 */ /* 0x002fe200078e000a */
[----:B--2---:R-:W-:Y:S01]  /*d510*/  IADD3 R16, P0, R175, R0, RZ ;  /* 0x00000000af107210 */ /* 0x004fe20007f1e0ff */
[----:B------:R-:W-:Y:S01]  /*d520*/  IMAD.MOV.U32 R174, RZ, RZ, 0x1 ;  /* 0x00000001ffae7424 */ /* 0x000fe200078e00ff */
        /* <DEDUP_REMOVED lines=14> */
[----:B------:R-:W-:Y:S01]  /*d610*/  IMAD.X R19, R12, 0x1, R7, P2 ;  /* 0x000000010c137824 */ /* 0x000fe200010e0607 */
[----:B------:R-:W-:Y:S02]  /*d620*/  SEL R12, RZ, 0x10, P5 ;  /* 0x00000010ff0c7807 */ /* 0x000fe40002800000 */
[----:B------:R-:W-:Y:S02]  /*d630*/  MOV R172, 0xd660 ;  /* 0x0000d66000ac7802 */ /* 0x000fe40000000f00 */
[----:B------:R1:W-:Y:S04]  /*d640*/  LDGSTS.E.BYPASS.LTC128B.128 [R198+0x4100], [R18.64], !P0 ;  /* 0x0410000012c67fae */ /* 0x0003e8000c101d46 */
[----:B-1----:R-:W-:Y:S05]  /*d650*/  CALL.REL.NOINC `($__internal_11_$__cuda_sm70_shflsync_idx_p) ;  /* 0x000011b000007944 */ /* 0x002fea0003c00000 */
[----:B-1----:R-:W-:Y:S01]  /*d660*/  MOV R174, 0x1 ;  /* 0x0000000100ae7802 */ /* 0x002fe20000000f00 */
[----:B--2---:R-:W-:Y:S01]  /*d670*/  IMAD.MOV.U32 R10, RZ, RZ, R175 ;  /* 0x000000ffff0a7224 */ /* 0x004fe200078e00af */
[----:B------:R-:W-:Y:S01]  /*d680*/  MOV R175, 0x181f ;  /* 0x0000181f00af7802 */ /* 0x000fe20000000f00 */
[----:B------:R-:W-:Y:S01]  /*d690*/  IMAD.MOV.U32 R239, RZ, RZ, R9 ;  /* 0x000000ffffef7224 */ /* 0x000fe200078e0009 */
[----:B------:R-:W-:Y:S02]  /*d6a0*/  MOV R172, 0xd6c0 ;  /* 0x0000d6c000ac7802 */ /* 0x000fe40000000f00 */
[----:B------:R-:W-:Y:S05]  /*d6b0*/  CALL.REL.NOINC `($__internal_11_$__cuda_sm70_shflsync_idx_p) ;  /* 0x0000115000007944 */ /* 0x000fea0003c00000 */
[----:B-12---:R-:W-:-:S05]  /*d6c0*/  BRA `(.L_x_2361) ;  /* 0xffff736000007947 */ /* 0x006fca000383ffff */
.L_x_2305:
[----:B------:R-:W-:Y:S01]  /*d6d0*/  MOV R174, RZ ;  /* 0x000000ff00ae7202 */ /* 0x000fe20000000f00 */
[----:B------:R-:W-:Y:S01]  /*d6e0*/  IMAD.MOV.U32 R239, RZ, RZ, R138 ;  /* 0x000000ffffef7224 */ /* 0x000fe200078e008a */
[----:B------:R-:W-:Y:S01]  /*d6f0*/  MOV R172, 0xd720 ;  /* 0x0000d72000ac7802 */ /* 0x000fe20000000f00 */
[----:B------:R-:W-:Y:S02]  /*d700*/  IMAD.MOV.U32 R175, RZ, RZ, 0x181f ;  /* 0x0000181fffaf7424 */ /* 0x000fe400078e00ff */
[----:B------:R-:W-:Y:S05]  /*d710*/  CALL.REL.NOINC `($__internal_11_$__cuda_sm70_shflsync_idx_p) ;  /* 0x000010f000007944 */ /* 0x000fea0003c00000 */
[----:B--2---:R-:W-:Y:S01]  /*d720*/  MOV R140, R175 ;  /* 0x000000af008c7202 */ /* 0x004fe20000000f00 */
[----:B-1----:R-:W-:-:S05]  /*d730*/  BRA `(.L_x_2362) ;  /* 0xffff801000007947 */ /* 0x002fca000383ffff */
.L_x_2306:
[----:B------:R-:W-:Y:S01]  /*d740*/  MOV R174, RZ ;  /* 0x000000ff00ae7202 */ /* 0x000fe20000000f00 */
[----:B------:R-:W-:Y:S01]  /*d750*/  IMAD.MOV.U32 R239, RZ, RZ, R0 ;  /* 0x000000ffffef7224 */ /* 0x000fe200078e0000 */
[----:B------:R-:W-:Y:S01]  /*d760*/  MOV R172, 0xd790 ;  /* 0x0000d79000ac7802 */ /* 0x000fe20000000f00 */
[----:B------:R-:W-:Y:S02]  /*d770*/  IMAD.MOV.U32 R175, RZ, RZ, 0x181f ;  /* 0x0000181fffaf7424 */ /* 0x000fe400078e00ff */
[----:B-12---:R-:W-:Y:S05]  /*d780*/  CALL.REL.NOINC `($__internal_11_$__cuda_sm70_shflsync_idx_p) ;  /* 0x0000108000007944 */ /* 0x006fea0003c00000 */
        /* <DEDUP_REMOVED lines=30> */
.L_x_2307:
[----:B------:R-:W-:Y:S01]  /*d970*/  MOV R175, 0x1c1f ;  /* 0x00001c1f00af7802 */ /* 0x000fe20000000f00 */
[----:B------:R-:W-:Y:S01]  /*d980*/  IMAD.MOV.U32 R174, RZ, RZ, RZ ;  /* 0x000000ffffae7224 */ /* 0x000fe200078e00ff */
[----:B------:R-:W-:Y:S02]  /*d990*/  MOV R172, 0xd9b0 ;  /* 0x0000d9b000ac7802 */ /* 0x000fe40000000f00 */
[----:B------:R-:W-:Y:S05]  /*d9a0*/  CALL.REL.NOINC `($__internal_11_$__cuda_sm70_shflsync_idx_p) ;  /* 0x00000e6000007944 */ /* 0x000fea0003c00000 */
[----:B-12---:R-:W-:-:S05]  /*d9b0*/  BRA `(.L_x_2364) ;  /* 0xffff80e000007947 */ /* 0x006fca000383ffff */
.L_x_2308:
[----:B------:R-:W-:Y:S01]  /*d9c0*/  MOV R175, 0x1c1f ;  /* 0x00001c1f00af7802 */ /* 0x000fe20000000f00 */
[----:B------:R-:W-:Y:S01]  /*d9d0*/  IMAD.MOV.U32 R174, RZ, RZ, 0x1 ;  /* 0x00000001ffae7424 */ /* 0x000fe200078e00ff */
[----:B------:R-:W-:Y:S02]  /*d9e0*/  MOV R172, 0xda00 ;  /* 0x0000da0000ac7802 */ /* 0x000fe40000000f00 */
[----:B-1----:R-:W-:Y:S05]  /*d9f0*/  CALL.REL.NOINC `($__internal_11_$__cuda_sm70_shflsync_idx_p) ;  /* 0x00000e1000007944 */ /* 0x002fea0003c00000 */
[----:B------:R-:W-:Y:S01]  /*da00*/  FMNMX.FTZ R12, R4, R3, !PT ;  /* 0x00000003040c7209 */ /* 0x000fe20007810000 */
[----:B--2---:R-:W-:Y:S01]  /*da10*/  IMAD.IADD R0, R0, 0x1, R175 ;  /* 0x0000000100007824 */ /* 0x004fe200078e02af */
[----:B------:R-:W-:Y:S01]  /*da20*/  MOV R134, 0xde40 ;  /* 0x0000de4000867802 */ /* 0x000fe20000000f00 */
[----:B------:R-:W-:Y:S01]  /*da30*/  IMAD.MOV.U32 R136, RZ, RZ, 0x2 ;  /* 0x00000002ff887424 */ /* 0x000fe200078e00ff */
        /* <DEDUP_REMOVED lines=35> */
[----:B-1----:R-:W-:Y:S02]  /*dc70*/  FSEL R174, R23, -INF , P0 ;  /* 0xff80000017ae7808 */ /* 0x002fe40000000000 */
        /* <DEDUP_REMOVED lines=27> */
[----:B------:R-:W-:Y:S05]  /*de30*/  CALL.REL.NOINC `($__internal_10_$__cuda_sm70_shflsync_bfly_p) ;  /* 0x0000098000007944 */ /* 0x000fea0003c00000 */
[----:B-12---:R-:W-:Y:S01]  /*de40*/  FMNMX.FTZ R135, R135, R136, !PT ;  /* 0x0000008887877209 */ /* 0x006fe20007810000 */
[----:B------:R-:W-:Y:S01]  /*de50*/  IMAD.MOV.U32 R136, RZ, RZ, 0x1 ;  /* 0x00000001ff887424 */ /* 0x000fe200078e00ff */
[----:B------:R-:W-:Y:S02]  /*de60*/  MOV R134, 0xde80 ;  /* 0x0000de8000867802 */ /* 0x000fe40000000f00 */
[----:B------:R-:W-:Y:S05]  /*de70*/  CALL.REL.NOINC `($__internal_10_$__cuda_sm70_shflsync_bfly_p) ;  /* 0x0000094000007944 */ /* 0x000fea0003c00000 */
[----:B--2---:R-:W-:Y:S01]  /*de80*/  FMNMX.FTZ R0, R135, R136, !PT ;  /* 0x0000008887007209 */ /* 0x004fe20007810000 */
[----:B-1----:R-:W-:Y:S01]  /*de90*/  IMAD.MOV.U32 R135, RZ, RZ, R7 ;  /* 0x000000ffff877224 */ /* 0x002fe200078e0007 */
[----:B------:R-:W-:Y:S01]  /*dea0*/  MOV R134, 0xded0 ;  /* 0x0000ded000867802 */ /* 0x000fe20000000f00 */
[----:B------:R-:W-:Y:S02]  /*deb0*/  IMAD.MOV.U32 R136, RZ, RZ, 0x2 ;  /* 0x00000002ff887424 */ /* 0x000fe400078e00ff */
[----:B------:R-:W-:Y:S05]  /*dec0*/  CALL.REL.NOINC `($__internal_10_$__cuda_sm70_shflsync_bfly_p) ;  /* 0x000008f000007944 */ /* 0x000fea0003c00000 */
[----:B-12---:R-:W-:Y:S01]  /*ded0*/  FMNMX.FTZ R135, R7, R136, !PT ;  /* 0x0000008807877209 */ /* 0x006fe20007810000 */
[----:B------:R-:W-:Y:S01]  /*dee0*/  IMAD.MOV.U32 R136, RZ, RZ, 0x1 ;  /* 0x00000001ff887424 */ /* 0x000fe200078e00ff */
[----:B------:R-:W-:Y:S02]  /*def0*/  MOV R134, 0xdf10 ;  /* 0x0000df1000867802 */ /* 0x000fe40000000f00 */
[----:B------:R-:W-:Y:S05]  /*df00*/  CALL.REL.NOINC `($__internal_10_$__cuda_sm70_shflsync_bfly_p) ;  /* 0x000008b000007944 */ /* 0x000fea0003c00000 */
[----:B--2---:R-:W-:Y:S01]  /*df10*/  MOV R132, R136 ;  /* 0x0000008800847202 */ /* 0x004fe20000000f00 */
[----:B-1----:R-:W-:-:S05]  /*df20*/  BRA `(.L_x_2365) ;  /* 0xffff822000007947 */ /* 0x002fca000383ffff */
.L_x_2311:
[----:B------:R-:W-:Y:S01]  /*df30*/  MOV R175, 0x181f ;  /* 0x0000181f00af7802 */ /* 0x000fe20000000f00 */
[----:B------:R-:W-:Y:S01]  /*df40*/  IMAD.MOV.U32 R174, RZ, RZ, RZ ;  /* 0x000000ffffae7224 */ /* 0x000fe200078e00ff */
[----:B------:R-:W-:Y:S02]  /*df50*/  MOV R172, 0xdf70 ;  /* 0x0000df7000ac7802 */ /* 0x000fe40000000f00 */
[----:B-1234-:R-:W-:Y:S05]  /*df60*/  CALL.REL.NOINC `($__internal_11_$__cuda_sm70_shflsync_idx_p) ;  /* 0x000008a000007944 */ /* 0x01efea0003c00000 */
[----:B-12---:R-:W-:-:S05]  /*df70*/  BRA `(.L_x_2366) ;  /* 0xffff9c0000007947 */ /* 0x006fca000383ffff */
.L_x_2314:
[----:B------:R-:W-:Y:S01]  /*df80*/  MOV R174, RZ ;  /* 0x000000ff00ae7202 */ /* 0x000fe20000000f00 */
[----:B------:R-:W-:Y:S01]  /*df90*/  IMAD.MOV.U32 R239, RZ, RZ, R0 ;  /* 0x000000ffffef7224 */ /* 0x000fe200078e0000 */
[----:B------:R-:W-:Y:S01]  /*dfa0*/  MOV R172, 0xdfd0 ;  /* 0x0000dfd000ac7802 */ /* 0x000fe20000000f00 */
[----:B------:R-:W-:Y:S02]  /*dfb0*/  IMAD.MOV.U32 R175, RZ, RZ, 0x181f ;  /* 0x0000181fffaf7424 */ /* 0x000fe400078e00ff */
[----:B------:R-:W-:Y:S05]  /*dfc0*/  CALL.REL.NOINC `($__internal_11_$__cuda_sm70_shflsync_idx_p) ;  /* 0x0000084000007944 */ /* 0x000fea0003c00000 */
[----:B--2---:R-:W-:Y:S01]  /*dfd0*/  MOV R140, R175 ;  /* 0x000000af008c7202 */ /* 0x004fe20000000f00 */
[----:B-1----:R-:W-:-:S05]  /*dfe0*/  BRA `(.L_x_2367) ;  /* 0xffffa98000007947 */ /* 0x002fca000383ffff */
.L_x_2315:
[----:B------:R-:W-:Y:S01]  /*dff0*/  MOV R174, RZ ;  /* 0x000000ff00ae7202 */ /* 0x000fe20000000f00 */
[----:B------:R-:W-:Y:S01]  /*e000*/  IMAD.MOV.U32 R239, RZ, RZ, R2 ;  /* 0x000000ffffef7224 */ /* 0x000fe200078e0002 */
[----:B------:R-:W-:Y:S01]  /*e010*/  MOV R172, 0xe040 ;  /* 0x0000e04000ac7802 */ /* 0x000fe20000000f00 */
[----:B------:R-:W-:Y:S02]  /*e020*/  IMAD.MOV.U32 R175, RZ, RZ, 0x181f ;  /* 0x0000181fffaf7424 */ /* 0x000fe400078e00ff */
[----:B-12---:R-:W-:Y:S05]  /*e030*/  CALL.REL.NOINC `($__internal_11_$__cuda_sm70_shflsync_idx_p) ;  /* 0x000007d000007944 */ /* 0x006fea0003c00000 */
[----:B------:R-:W-:Y:S01]  /*e040*/  IADD3 R139, -R237, 0x10, RZ ;  /* 0x00000010ed8b7810 */ /* 0x000fe20007ffe1ff */
[----:B-1----:R-:W-:Y:S01]  /*e050*/  IMAD.MOV.U32 R239, RZ, RZ, R0 ;  /* 0x000000ffffef7224 */ /* 0x002fe200078e0000 */
[C---:B--2---:R-:W-:Y:S01]  /*e060*/  IADD3 R144, P2, R175.reuse, R136, RZ ;  /* 0x00000088af907210 */ /* 0x044fe20007f5e0ff */
[----:B------:R-:W-:Y:S01]  /*e070*/  IMAD.MOV.U32 R174, RZ, RZ, 0x1 ;  /* 0x00000001ffae7424 */ /* 0x000fe200078e00ff */
[----:B------:R-:W-:Y:S02]  /*e080*/  IADD3 R142, P0, R175, R138, RZ ;  /* 0x0000008aaf8e7210 */ /* 0x000fe40007f1e0ff */
[----:B------:R-:W-:Y:S01]  /*e090*/  ISETP.NE.U32.AND P4, PT, R237, RZ, PT ;  /* 0x000000ffed00720c */ /* 0x000fe20003f85070 */
[C---:B------:R-:W-:Y:S01]  /*e0a0*/  IMAD.X R145, R140.reuse, 0x1, R135, P2 ;  /* 0x000000018c917824 */ /* 0x040fe200010e0687 */
[----:B------:R-:W-:Y:S01]  /*e0b0*/  LOP3.LUT R139, R139, 0xf, RZ, 0xc0, !PT ;  /* 0x0000000f8b8b7812 */ /* 0x000fe200078ec0ff */
[----:B------:R-:W-:Y:S01]  /*e0c0*/  IMAD.X R143, R140, 0x1, R137, P0 ;  /* 0x000000018c8f7824 */ /* 0x000fe200000e0689 */
[----:B------:R-:W-:Y:S02]  /*e0d0*/  MOV R172, 0xe180 ;  /* 0x0000e18000ac7802 */ /* 0x000fe40000000f00 */
        /* <DEDUP_REMOVED lines=8> */
[----:B------:R1:W-:Y:S02]  /*e160*/  LDGSTS.E.BYPASS.LTC128B.128 [R198+0xa100], [R142.64], !P5 ;  /* 0x0a1000008ec67fae */ /* 0x0003e4000e901d46 */
        /* <DEDUP_REMOVED lines=8> */
.L_x_2316:
[----:B------:R-:W-:Y:S02]  /*e1f0*/  MOV R136, 0x2 ;  /* 0x0000000200887802 */ /* 0x000fe40000000f00 */
[----:B------:R-:W-:Y:S02]  /*e200*/  MOV R134, 0xe220 ;  /* 0x0000e22000867802 */ /* 0x000fe40000000f00 */
        /* <DEDUP_REMOVED lines=16> */
.L_x_2318:
[----:B------:R-:W-:Y:S01]  /*e310*/  IMAD.MOV.U32 R135, RZ, RZ, R236 ;  /* 0x000000ffff877224 */ /* 0x000fe200078e00ec */
[----:B------:R-:W-:-:S02]  /*e320*/  MOV R136, 0x2 ;  /* 0x0000000200887802 */ /* 0x000fc40000000f00 */
[----:B------:R-:W-:Y:S02]  /*e330*/  MOV R134, 0xe350 ;  /* 0x0000e35000867802 */ /* 0x000fe40000000f00 */
[----:B------:R-:W-:Y:S05]  /*e340*/  CALL.REL.NOINC `($__internal_10_$__cuda_sm70_shflsync_bfly_p) ;  /* 0x0000047000007944 */ /* 0x000fea0003c00000 */
[----:B-12---:R-:W-:Y:S05]  /*e350*/  BRA `(.L_x_2370) ;  /* 0xffffc1c000007947 */ /* 0x006fea000383ffff */
.L_x_2319:
[----:B------:R-:W-:Y:S02]  /*e360*/  MOV R136, 0x1 ;  /* 0x0000000100887802 */ /* 0x000fe40000000f00 */
[----:B------:R-:W-:Y:S02]  /*e370*/  MOV R134, 0xe390 ;  /* 0x0000e39000867802 */ /* 0x000fe40000000f00 */
[----:B-1----:R-:W-:Y:S05]  /*e380*/  CALL.REL.NOINC `($__internal_10_$__cuda_sm70_shflsync_bfly_p) ;  /* 0x0000043000007944 */ /* 0x002fea0003c00000 */
[----:B--2---:R-:W-:Y:S01]  /*e390*/  FADD.FTZ R2, R135, R136 ;  /* 0x0000008887027221 */ /* 0x004fe20000010000 */
[----:B-1----:R-:W-:Y:S02]  /*e3a0*/  MOV R135, R231 ;  /* 0x000000e700877202 */ /* 0x002fe40000000f00 */
[----:B------:R-:W-:Y:S02]  /*e3b0*/  MOV R136, 0x2 ;  /* 0x0000000200887802 */ /* 0x000fe40000000f00 */
[----:B------:R-:W-:Y:S02]  /*e3c0*/  MOV R134, 0xe3e0 ;  /* 0x0000e3e000867802 */ /* 0x000fe40000000f00 */
[----:B------:R-:W-:Y:S05]  /*e3d0*/  CALL.REL.NOINC `($__internal_10_$__cuda_sm70_shflsync_bfly_p) ;  /* 0x000003e000007944 */ /* 0x000fea0003c00000 */
[----:B--2---:R-:W-:Y:S01]  /*e3e0*/  FADD.FTZ R3, R231, R136 ;  /* 0x00000088e7037221 */ /* 0x004fe20000010000 */
[----:B------:R-:W-:Y:S02]  /*e3f0*/  MOV R136, 0x1 ;  /* 0x0000000100887802 */ /* 0x000fe40000000f00 */
[----:B------:R-:W-:-:S02]  /*e400*/  MOV R134, 0xe430 ;  /* 0x0000e43000867802 */ /* 0x000fc40000000f00 */
[----:B-1----:R-:W-:Y:S02]  /*e410*/  MOV R135, R3 ;  /* 0x0000000300877202 */ /* 0x002fe40000000f00 */
[----:B------:R-:W-:Y:S05]  /*e420*/  CALL.REL.NOINC `($__internal_10_$__cuda_sm70_shflsync_bfly_p) ;  /* 0x0000039000007944 */ /* 0x000fea0003c00000 */
[----:B-12---:R-:W-:Y:S05]  /*e430*/  BRA `(.L_x_2371) ;  /* 0xffffc15000007947 */ /* 0x006fea000383ffff */
.L_x_2334:
[----:B------:R-:W-:Y:S01]  /*e440*/  IMAD.MOV.U32 R239, RZ, RZ, R3 ;  /* 0x000000ffffef7224 */ /* 0x000fe200078e0003 */
[----:B------:R-:W-:Y:S01]  /*e450*/  MOV R174, RZ ;  /* 0x000000ff00ae7202 */ /* 0x000fe20000000f00 */
[----:B------:R-:W-:Y:S01]  /*e460*/  IMAD.MOV.U32 R175, RZ, RZ, 0x181f ;  /* 0x0000181fffaf7424 */ /* 0x000fe200078e00ff */
[----:B------:R-:W-:Y:S02]  /*e470*/  MOV R172, 0xe490 ;  /* 0x0000e49000ac7802 */ /* 0x000fe40000000f00 */
[----:B-----5:R-:W-:Y:S05]  /*e480*/  CALL.REL.NOINC `($__internal_11_$__cuda_sm70_shflsync_idx_p) ;  /* 0x0000038000007944 */ /* 0x020fea0003c00000 */
[----:B--2---:R-:W-:Y:S01]  /*e490*/  MOV R5, R175 ;  /* 0x000000af00057202 */ /* 0x004fe20000000f00 */
[----:B-1----:R-:W-:Y:S05]  /*e4a0*/  BRA `(.L_x_2372) ;  /* 0xffffde0000007947 */ /* 0x002fea000383ffff */
.L_x_2335:
[----:B------:R-:W-:Y:S01]  /*e4b0*/  IMAD.MOV.U32 R239, RZ, RZ, R4 ;  /* 0x000000ffffef7224 */ /* 0x000fe200078e0004 */
[----:B------:R-:W-:Y:S01]  /*e4c0*/  MOV R174, RZ ;  /* 0x000000ff00ae7202 */ /* 0x000fe20000000f00 */
[----:B------:R-:W-:Y:S01]  /*e4d0*/  IMAD.MOV.U32 R175, RZ, RZ, 0x181f ;  /* 0x0000181fffaf7424 */ /* 0x000fe200078e00ff */
[----:B------:R-:W-:Y:S02]  /*e4e0*/  MOV R172, 0xe500 ;  /* 0x0000e50000ac7802 */ /* 0x000fe40000000f00 */
[----:B-12--5:R-:W-:Y:S05]  /*e4f0*/  CALL.REL.NOINC `($__internal_11_$__cuda_sm70_shflsync_idx_p) ;  /* 0x0000031000007944 */ /* 0x026fea0003c00000 */
[----:B-12---:R-:W-:Y:S05]  /*e500*/  BRA `(.L_x_2373) ;  /* 0xffffddc000007947 */ /* 0x006fea000383ffff */
.L_x_2338:
        /* <DEDUP_REMOVED lines=12> */
.L_x_2341:
[----:B------:R-:W-:Y:S01]  /*e5d0*/  IMAD.MOV.U32 R239, RZ, RZ, R3 ;  /* 0x000000ffffef7224 */ /* 0x000fe200078e0003 */
[----:B------:R-:W-:Y:S01]  /*e5e0*/  MOV R174, 0x2 ;  /* 0x0000000200ae7802 */ /* 0x000fe20000000f00 */
[----:B----4-:R-:W-:Y:S01]  /*e5f0*/  IMAD.MOV.U32 R175, RZ, RZ, 0x181f ;  /* 0x0000181fffaf7424 */ /* 0x010fe200078e00ff */
[----:B------:R-:W-:Y:S02]  /*e600*/  MOV R172, 0xe620 ;  /* 0x0000e62000ac7802 */ /* 0x000fe40000000f00 */
[----:B-123-5:R-:W-:Y:S05]  /*e610*/  CALL.REL.NOINC `($__internal_11_$__cuda_sm70_shflsync_idx_p) ;  /* 0x000001f000007944 */ /* 0x02efea0003c00000 */
[----:B--2---:R-:W-:Y:S01]  /*e620*/  MOV R5, R175 ;  /* 0x000000af00057202 */ /* 0x004fe20000000f00 */
[----:B-1----:R-:W-:Y:S05]  /*e630*/  BRA `(.L_x_2375) ;  /* 0xffffdf2000007947 */ /* 0x002fea000383ffff */
.L_x_2342:
[----:B------:R-:W-:Y:S01]  /*e640*/  IMAD.MOV.U32 R239, RZ, RZ, R4 ;  /* 0x000000ffffef7224 */ /* 0x000fe200078e0004 */
[----:B------:R-:W-:Y:S01]  /*e650*/  MOV R174, 0x2 ;  /* 0x0000000200ae7802 */ /* 0x000fe20000000f00 */
[----:B----4-:R-:W-:Y:S01]  /*e660*/  IMAD.MOV.U32 R175, RZ, RZ, 0x181f ;  /* 0x0000181fffaf7424 */ /* 0x010fe200078e00ff */
[----:B------:R-:W-:Y:S02]  /*e670*/  MOV R172, 0xe690 ;  /* 0x0000e69000ac7802 */ /* 0x000fe40000000f00 */
[----:B-123-5:R-:W-:Y:S05]  /*e680*/  CALL.REL.NOINC `($__internal_11_$__cuda_sm70_shflsync_idx_p) ;  /* 0x0000018000007944 */ /* 0x02efea0003c00000 */
[----:B-12---:R-:W-:Y:S05]  /*e690*/  BRA `(.L_x_2376) ;  /* 0xffffdee000007947 */ /* 0x006fea000383ffff */
.L_x_2345:
        /* <DEDUP_REMOVED lines=12> */
.L_x_2347:
[----:B------:R-:W-:Y:S01]  /*e760*/  IMAD.MOV.U32 R239, RZ, RZ, R2 ;  /* 0x000000ffffef7224 */ /* 0x000fe200078e0002 */
[----:B------:R-:W-:Y:S01]  /*e770*/  MOV R174, RZ ;  /* 0x000000ff00ae7202 */ /* 0x000fe20000000f00 */
[----:B--23--:R-:W-:Y:S01]  /*e780*/  IMAD.MOV.U32 R175, RZ, RZ, 0x1f ;  /* 0x0000001fffaf7424 */ /* 0x00cfe200078e00ff */
[----:B------:R-:W-:Y:S02]  /*e790*/  MOV R172, 0xe7b0 ;  /* 0x0000e7b000ac7802 */ /* 0x000fe40000000f00 */
[----:B-1--45:R-:W-:Y:S05]  /*e7a0*/  CALL.REL.NOINC `($__internal_11_$__cuda_sm70_shflsync_idx_p) ;  /* 0x0000006000007944 */ /* 0x032fea0003c00000 */
[----:B-12---:R-:W-:Y:S05]  /*e7b0*/  BRA `(.L_x_2378) ;  /* 0xffffe08000007947 */ /* 0x006fea000383ffff */
        .weak           $__internal_10_$__cuda_sm70_shflsync_bfly_p
        .type           $__internal_10_$__cuda_sm70_shflsync_bfly_p,@function
        .size           $__internal_10_$__cuda_sm70_shflsync_bfly_p,($__internal_11_$__cuda_sm70_shflsync_idx_p - $__internal_10_$__cuda_sm70_shflsync_bfly_p)
$__internal_10_$__cuda_sm70_shflsync_bfly_p:
[----:B------:R-:W-:Y:S01]  /*e7c0*/  MOV R138, R134 ;  /* 0x00000086008a7202 */ /* 0x000fe20000000f00 */
[----:B------:R-:W-:Y:S04]  /*e7d0*/  WARPSYNC R230 ;  /* 0x000000e600007348 */ /* 0x000fe80003800000 */
[----:B------:R-:W-:Y:S01]  /*e7e0*/  MOV R139, 0x0 ;  /* 0x00000000008b7802 */ /* 0x000fe20000000f00 */
[----:B------:R1:W2:Y:S03]  /*e7f0*/  SHFL.BFLY PT, R136, R135, R136, R227 ;  /* 0x0c00008887887389 */ /* 0x0002a600000e00e3 */
[----:B------:R-:W-:Y:S05]  /*e800*/  RET.REL.NODEC R138 `(_ZN7cutlass13device_kernelIN5flash19enable_sm80_to_sm89INS1_16FlashAttnFwdSm80INS1_25CollectiveMainloopFwdSm80ILi8ELi1ELb0EN4cute5tupleIJNS5_1CILi128EEENS7_ILi64EEENS7_ILi192EEEEEELi192ENS_10bfloat16_tEfNS_4arch4Sm80ELb1ELb0ELb0ELb0ELb1ELb0ELb1ELb0EEENS1_21CollectiveEpilogueFwdINS6_IJS8_SA_S9_EEENS6_IJNS7_ILi1EEESI_SI_EEESC_SE_Li256ELb0ELb1ELb0ELb0EEENS1_30DynamicPersistentTileSchedulerILi256ELi256ELb0ELb1ELb0EEEEEEEEEvNT_6ParamsE) ;  /* 0xffff17f08a007950 */ /* 0x000fea0003c3ffff */
        .weak           $__internal_11_$__cuda_sm70_shflsync_idx_p
        .type           $__internal_11_$__cuda_sm70_shflsync_idx_p,@function
        .size           $__internal_11_$__cuda_sm70_shflsync_idx_p,(.L_x_3431 - $__internal_11_$__cuda_sm70_shflsync_idx_p)
$__internal_11_$__cuda_sm70_shflsync_idx_p:
[----:B------:R-:W-:Y:S01]  /*e810*/  MOV R240, R172 ;  /* 0x000000ac00f07202 */ /* 0x000fe20000000f00 */
[----:B------:R-:W-:Y:S04]  /*e820*/  WARPSYNC R222 ;  /* 0x000000de00007348 */ /* 0x000fe80003800000 */
[----:B------:R-:W-:Y:S01]  /*e830*/  MOV R241, 0x0 ;  /* 0x0000000000f17802 */ /* 0x000fe20000000f00 */
[----:B------:R1:W2:Y:S03]  /*e840*/  SHFL.IDX PT, R175, R239, R174, R175 ;  /* 0x000000aeefaf7389 */ /* 0x0002a600000e00af */
[----:B------:R-:W-:Y:S05]  /*e850*/  RET.REL.NODEC R240 `(_ZN7cutlass13device_kernelIN5flash19enable_sm80_to_sm89INS1_16FlashAttnFwdSm80INS1_25CollectiveMainloopFwdSm80ILi8ELi1ELb0EN4cute5tupleIJNS5_1CILi128EEENS7_ILi64EEENS7_ILi192EEEEEELi192ENS_10bfloat16_tEfNS_4arch4Sm80ELb1ELb0ELb0ELb0ELb1ELb0ELb1ELb0EEENS1_21CollectiveEpilogueFwdINS6_IJS8_SA_S9_EEENS6_IJNS7_ILi1EEESI_SI_EEESC_SE_Li256ELb0ELb1ELb0ELb0EEENS1_30DynamicPersistentTileSchedulerILi256ELi256ELb0ELb1ELb0EEEEEEEEEvNT_6ParamsE) ;  /* 0xffff17a0f0007950 */ /* 0x000fea0003c3ffff */
.L_x_2379:
        /* <DEDUP_REMOVED lines=10> */
.L_x_3431:


//--------------------- .text._ZN7cutlass13device_kernelIN5flash19enable_sm80_to_sm89INS1_16FlashAttnFwdSm80INS1_25CollectiveMainloopFwdSm80ILi8ELi1ELb0EN4cute5tupleIJNS5_1CILi128EEENS7_ILi64EEENS7_ILi192EEEEEELi192ENS_10bfloat16_tEfNS_4arch4Sm80ELb1ELb0ELb0ELb1ELb1ELb0ELb1ELb0EEENS1_21CollectiveEpilogueFwdINS6_IJS8_SA_S9_EEENS6_IJNS7_ILi1EEESI_SI_EEESC_SE_Li256ELb1ELb1ELb0ELb0EEENS1_19SingleTileSchedulerILb1ELb0ELb1ELi128EEEEEEEEEvNT_6ParamsE --------------------------
	.section	.text._ZN7cutlass13device_kernelIN5flash19enable_sm80_to_sm89INS1_16FlashAttnFwdSm80INS1_25CollectiveMainloopFwdSm80ILi8ELi1ELb0EN4cute5tupleIJNS5_1CILi128EEENS7_ILi64EEENS7_ILi192EEEEEELi192ENS_10bfloat16_tEfNS_4arch4Sm80ELb1ELb0ELb0ELb1ELb1ELb0ELb1ELb0EEENS1_21CollectiveEpilogueFwdINS6_IJS8_SA_S9_EEENS6_IJNS7_ILi1EEESI_SI_EEESC_SE_Li256ELb1ELb1ELb0ELb0EEENS1_19SingleTileSchedulerILb1ELb0ELb1ELi128EEEEEEEEEvNT_6ParamsE,"ax",@progbits
	.sectioninfo	@"SHI_REGISTERS=241"
	.align	128
.text._ZN7cutlass13device_kernelIN5flash19enable_sm80_to_sm89INS1_16FlashAttnFwdSm80INS1_25CollectiveMainloopFwdSm80ILi8ELi1ELb0EN4cute5tupleIJNS5_1CILi128EEENS7_ILi64EEENS7_ILi192EEEEEELi192ENS_10bfloat16_tEfNS_4arch4Sm80ELb1ELb0ELb0ELb1ELb1ELb0ELb1ELb0EEENS1_21CollectiveEpilogueFwdINS6_IJS8_SA_S9_EEENS6_IJNS7_ILi1EEESI_SI_EEESC_SE_Li256ELb1ELb1ELb0ELb0EEENS1_19SingleTileSchedulerILb1ELb0ELb1ELi128EEEEEEEEEvNT_6ParamsE:
        .type           _ZN7cutlass13device_kernelIN5flash19enable_sm80_to_sm89INS1_16FlashAttnFwdSm80INS1_25CollectiveMainloopFwdSm80ILi8ELi1ELb0EN4cute5tupleIJNS5_1CILi128EEENS7_ILi64EEENS7_ILi192EEEEEELi192ENS_10bfloat16_tEfNS_4arch4Sm80ELb1ELb0ELb0ELb1ELb1ELb0ELb1ELb0EEENS1_21CollectiveEpilogueFwdINS6_IJS8_SA_S9_EEENS6_IJNS7_ILi1EEESI_SI_EEESC_SE_Li256ELb1ELb1ELb0ELb0EEENS1_19SingleTileSchedulerILb1ELb0ELb1ELi128EEEEEEEEEvNT_6ParamsE,@function
        .size           _ZN7cutlass13device_kernelIN5flash19enable_sm80_to_sm89INS1_16FlashAttnFwdSm80INS1_25CollectiveMainloopFwdSm80ILi8ELi1ELb0EN4cute5tupleIJNS5_1CILi128EEENS7_ILi64EEENS7_ILi192EEEEEELi192ENS_10bfloat16_tEfNS_4arch4Sm80ELb1ELb0ELb0ELb1ELb1ELb0ELb1ELb0EEENS1_21CollectiveEpilogueFwdINS6_IJS8_SA_S9_EEENS6_IJNS7_ILi1EEESI_SI_EEESC_SE_Li256ELb1ELb1ELb0ELb0EEENS1_19SingleTileSchedulerILb1ELb0ELb1ELi128EEEEEEEEEvNT_6ParamsE,(.L_x_3434 - _ZN7cutlass13device_kernelIN5flash19enable_sm80_to_sm89INS1_16FlashAttnFwdSm80INS1_25CollectiveMainloopFwdSm80ILi8ELi1ELb0EN4cute5tupleIJNS5_1CILi128EEENS7_ILi64EEENS7_ILi192EEEEEELi192ENS_10bfloat16_tEfNS_4arch4Sm80ELb1ELb0ELb0ELb1ELb1ELb0ELb1ELb0EEENS1_21CollectiveEpilogueFwdINS6_IJS8_SA_S9_EEENS6_IJNS7_ILi1EEESI_SI_EEESC_SE_Li256ELb1ELb1ELb0ELb0EEENS1_19SingleTileSchedulerILb1ELb0ELb1ELi128EEEEEEEEEvNT_6ParamsE)
        .other          _ZN7cutlass13device_kernelIN5flash19enable_sm80_to_sm89INS1_16FlashAttnFwdSm80INS1_25CollectiveMainloopFwdSm80ILi8ELi1ELb0EN4cute5tupleIJNS5_1CILi128EEENS7_ILi64EEENS7_ILi192EEEEEELi192ENS_10bfloat16_tEfNS_4arch4Sm80ELb1ELb0ELb0ELb1ELb1ELb0ELb1ELb0EEENS1_21CollectiveEpilogueFwdINS6_IJS8_SA_S9_EEENS6_IJNS7_ILi1EEESI_SI_EEESC_SE_Li256ELb1ELb1ELb0ELb0EEENS1_19SingleTileSchedulerILb1ELb0ELb1ELi128EEEEEEEEEvNT_6ParamsE,@"STO_CUDA_ENTRY STV_DEFAULT"
_ZN7cutlass13device_kernelIN5flash19enable_sm80_to_sm89INS1_16FlashAttnFwdSm80INS1_25CollectiveMainloopFwdSm80ILi8ELi1ELb0EN4cute5tupleIJNS5_1CILi128EEENS7_ILi64EEENS7_ILi192EEEEEELi192ENS_10bfloat16_tEfNS_4arch4Sm80ELb1ELb0ELb0ELb1ELb1ELb0ELb1ELb0EEENS1_21CollectiveEpilogueFwdINS6_IJS8_SA_S9_EEENS6_IJNS7_ILi1EEESI_SI_EEESC_SE_Li256ELb1ELb1ELb0ELb0EEENS1_19SingleTileSchedulerILb1ELb0ELb1ELi128EEEEEEEEEvNT_6ParamsE:
        /* <DEDUP_REMOVED lines=20> */
.L_x_2381:
        /* <DEDUP_REMOVED lines=13> */
.L_x_2383:
[----:B------:R-:W-:Y:S02]  /*0210*/  ULDC UR5, c[0x0][0x54c] ;  /* 0x0001530000057ab9 */ /* 0x000fe40000000800 */
.L_x_2382:
[----:B------:R-:W-:Y:S02]  /*0220*/  ULDC UR4, c[0x0][0x548] ;  /* 0x0001520000047ab9 */ /* 0x000fe40000000800 */
[----:B------:R-:W-:-:S02]  /*0230*/  USHF.L.U32 UR10, UR10, 0x7, URZ ;  /* 0x000000070a0a7899 */ /* 0x000fc4000800063f */
[----:B------:R-:W-:-:S04]  /*0240*/  UIMAD UR4, UR5, UR4, URZ ;  /* 0x00000004050472a4 */ /* 0x000fc8000f8e023f */
[----:B------:R-:W-:-:S04]  /*0250*/  UISETP.GE.AND UP0, UPT, UR10, UR4, UPT ;  /* 0x000000040a00728c */ /* 0x000fc8000bf06270 */
[----:B------:R-:W-:Y:S01]  /*0260*/  USEL UR13, UR13, 0xffffffff, !UP0 ;  /* 0xffffffff0d0d7887 */ /* 0x000fe2000c000000 */
[----:B------:R-:W-:Y:S05]  /*0270*/  BRA `(.L_x_2384) ;  /* 0x000001b000007947 */ /* 0x000fea0003800000 */
.L_x_2380:
        /* <DEDUP_REMOVED lines=8> */
.L_x_2385:
        /* <DEDUP_REMOVED lines=13> */
.L_x_2387:
[----:B------:R-:W-:Y:S02]  /*03d0*/  ULDC UR5, c[0x0][0x54c] ;  /* 0x0001530000057ab9 */ /* 0x000fe40000000800 */
.L_x_2386:
[----:B------:R-:W-:Y:S02]  /*03e0*/  ULDC UR4, c[0x0][0x548] ;  /* 0x0001520000047ab9 */ /* 0x000fe40000000800 */
[----:B------:R-:W-:-:S02]  /*03f0*/  USHF.L.U32 UR10, UR10, 0x7, URZ ;  /* 0x000000070a0a7899 */ /* 0x000fc4000800063f */
[----:B------:R-:W-:-:S04]  /*0400*/  UIMAD UR4, UR5, UR4, URZ ;  /* 0x00000004050472a4 */ /* 0x000fc8000f8e023f */
[----:B------:R-:W-:-:S04]  /*0410*/  UISETP.GE.AND UP0, UPT, UR10, UR4, UPT ;  /* 0x000000040a00728c */ /* 0x000fc8000bf06270 */
[----:B------:R-:W-:-:S06]  /*0420*/  USEL UR13, UR13, 0xffffffff, !UP0 ;  /* 0xffffffff0d0d7887 */ /* 0x000fcc000c000000 */
.L_x_2384:
        /* <DEDUP_REMOVED lines=47> */
.L_x_2388:
        /* <DEDUP_REMOVED lines=10> */
.L_x_2389:
        /* <DEDUP_REMOVED lines=12> */
.L_x_2390:
        /* <DEDUP_REMOVED lines=22> */
[----:B------:R-:W-:Y:S01]  /*09e0*/  MOV R77, RZ ;  /* 0x000000ff004d7202 */ /* 0x000fe20000000f00 */
        /* <DEDUP_REMOVED lines=87> */
[----:B------:R-:W-:Y:S01]  /*0f60*/  USEL UR18, UR13, URZ, !UP2 ;  /* 0x0000003f0d127287 */ /* 0x000fe2000d000000 */
        /* <DEDUP_REMOVED lines=20> */
[----:B------:R-:W-:Y:S01]  /*10b0*/  IMAD R4, R4, c[0x0][0x1b0], RZ ;  /* 0x00006c0004047a24 */ /* 0x000fe200078e02ff */
[----:B------:R-:W-:Y:S01]  /*10c0*/  ISETP.GE.AND P5, PT, R8, UR4, PT ;  /* 0x0000000408007c0c */ /* 0x000fe2000bfa6270 */
[----:B------:R-:W-:-:S04]  /*10d0*/  IMAD.WIDE.U32 R10, R7, c[0x0][0x1b0], R10 ;  /* 0x00006c00070a7a25 */ /* 0x000fc800078e000a */
[----:B------:R-:W-:Y:S01]  /*10e0*/  IMAD R4, R7, c[0x0][0x1b4], R4 ;  /* 0x00006d0007047a24 */ /* 0x000fe200078e0204 */
[----:B------:R-:W-:Y:S01]  /*10f0*/  LEA.HI R7, R77, R76, RZ, 0x4 ;  /* 0x0000004c4d077211 */ /* 0x000fe200078f20ff */
[----:B------:R-:W-:Y:S02]  /*1100*/  IMAD R2, R2, c[0x0][0x1a8], RZ ;  /* 0x00006a0002027a24 */ /* 0x000fe400078e02ff */
[----:B------:R-:W-:Y:S02]  /*1110*/  IMAD.IADD R11, R11, 0x1, R4 ;  /* 0x000000010b0b7824 */ /* 0x000fe400078e0204 */
[C---:B------:R-:W-:Y:S02]  /*1120*/  IMAD R13, R5.reuse, c[0x0][0x1ac], R2 ;  /* 0x00006b00050d7a24 */ /* 0x040fe400078e0202 */
[----:B------:R-:W-:Y:S01]  /*1130*/  IMAD.WIDE.U32 R4, R5, c[0x0][0x1a8], R10 ;  /* 0x00006a0005047a25 */ /* 0x000fe200078e000a */
[----:B------:R-:W-:-:S03]  /*1140*/  LOP3.LUT R11, R7, 0xfffffff0, RZ, 0xc0, !PT ;  /* 0xfffffff0070b7812 */ /* 0x000fc600078ec0ff */
[----:B------:R-:W-:Y:S01]  /*1150*/  IMAD.IADD R10, R5, 0x1, R13 ;  /* 0x00000001050a7824 */ /* 0x000fe200078e020d */
[----:B------:R-:W-:Y:S01]  /*1160*/  LEA R15, P0, R4, c[0x0][0x160], 0x1 ;  /* 0x00005800040f7a11 */ /* 0x000fe200078008ff */
[----:B------:R-:W-:-:S03]  /*1170*/  IMAD.IADD R2, R76, 0x1, -R11 ;  /* 0x000000014c027824 */ /* 0x000fc600078e0a0b */
        /* <DEDUP_REMOVED lines=37> */
.L_x_2393:
[----:B-1-34-:R-:W-:Y:S05]  /*13d0*/  BSYNC B0 ;  /* 0x0000000000007941 */ /* 0x01afea0003800000 */
.L_x_2392:
        /* <DEDUP_REMOVED lines=20> */
.L_x_2395:
[----:B------:R-:W-:Y:S05]  /*1520*/  BSYNC B0 ;  /* 0x0000000000007941 */ /* 0x000fea0003800000 */
.L_x_2394:
        /* <DEDUP_REMOVED lines=20> */
.L_x_2397:
[----:B------:R-:W-:Y:S05]  /*1670*/  BSYNC B0 ;  /* 0x0000000000007941 */ /* 0x000fea0003800000 */
.L_x_2396:
[----:B---3--:R-:W-:Y:S01]  /*1680*/  IMAD.MOV.U32 R12, RZ, RZ, c[0x0][0x2b8] ;  /* 0x0000ae00ff0c7624 */ /* 0x008fe200078e00ff */
[----:B------:R-:W-:Y:S01]  /*1690*/  SHFL.IDX PT, R16, R15, 0x3, 0x181f ;  /* 0x00781f000f107f89 */ /* 0x000fe200000e0000 */
[----:B------:R-:W-:Y:S01]  /*16a0*/  IMAD.U32 R13, RZ, RZ, UR6 ;  /* 0x00000006ff0d7e24 */ /* 0x000fe2000f8e00ff */
[----:B------:R-:W-:Y:S01]  /*16b0*/  USHF.R.S32.HI UR16, URZ, 0x1f, UR17 ;  /* 0x0000001f3f107899 */ /* 0x000fe20008011411 */
[----:B------:R-:W-:Y:S01]  /*16c0*/  IMAD.SHL.U32 R199, R199, 0x2, RZ ;  /* 0x00000002c7c77824 */ /* 0x000fe200078e00ff */
[----:B------:R-:W-:Y:S01]  /*16d0*/  ISETP.NE.AND P2, PT, R12, 0x1, PT ;  /* 0x000000010c00780c */ /* 0x000fe20003f45270 */
[----:B------:R-:W-:Y:S01]  /*16e0*/  IMAD R13, R13, 0x40, R202 ;  /* 0x000000400d0d7824 */ /* 0x000fe200078e02ca */
[----:B------:R-:W-:Y:S01]  /*16f0*/  IADD3 R12, R8, 0x60, RZ ;  /* 0x00000060080c7810 */ /* 0x000fe20007ffe0ff */
[----:B----4-:R-:W3:Y:S01]  /*1700*/  SHFL.IDX PT, R17, R10, 0x3, 0x181f ;  /* 0x00781f000a117f89 */ /* 0x010ee200000e0000 */
[----:B------:R-:W-:-:S02]  /*1710*/  IMAD.MOV.U32 R200, RZ, RZ, RZ ;  /* 0x000000ffffc87224 */ /* 0x000fc400078e00ff */
[----:B------:R-:W-:Y:S02]  /*1720*/  IADD3 R8, R13, -0x40, RZ ;  /* 0xffffffc00d087810 */ /* 0x000fe40007ffe0ff */
[----:B------:R-:W-:Y:S01]  /*1730*/  ISETP.GE.AND P5, PT, R12, UR4, PT ;  /* 0x000000040c007c0c */ /* 0x000fe2000bfa6270 */
[----:B------:R-:W-:Y:S01]  /*1740*/  ULDC.64 UR4, c[0x0][0x2b0] ;  /* 0x0000ac0000047ab9 */ /* 0x000fe20000000a00 */
[C---:B------:R-:W-:Y:S01]  /*1750*/  IADD3 R201, R8.reuse, UR11, RZ ;  /* 0x0000000b08c97c10 */ /* 0x040fe2000fffe0ff */
[----:B------:R-:W-:Y:S01]  /*1760*/  UIMAD UR16, UR16, UR4, URZ ;  /* 0x00000004101072a4 */ /* 0x000fe2000f8e023f */
[----:B------:R-:W-:Y:S01]  /*1770*/  ISETP.GE.AND P6, PT, R8, UR7, PT ;  /* 0x0000000708007c0c */ /* 0x000fe2000bfc6270 */
[----:B------:R-:W-:Y:S01]  /*1780*/  UIMAD.WIDE.U32 UR18, UR17, UR4, URZ ;  /* 0x00000004111272a5 */ /* 0x000fe2000f8e003f */
[----:B------:R-:W-:Y:S01]  /*1790*/  SHF.R.S32.HI R12, RZ, 0x1f, R5 ;  /* 0x0000001fff0c7819 */ /* 0x000fe20000011405 */
[----:B------:R-:W-:Y:S01]  /*17a0*/  @P2 IMAD.HI.U32 R13, R201, c[0x0][0x2bc], RZ ;  /* 0x0000af00c90d2a27 */ /* 0x000fe200078e00ff */
[----:B------:R-:W-:Y:S01]  /*17b0*/  ISETP.GT.OR P6, PT, R202, 0x3f, P6 ;  /* 0x0000003fca00780c */ /* 0x000fe200037c4670 */
[----:B------:R-:W-:Y:S01]  /*17c0*/  UIMAD UR16, UR17, UR5, UR16 ;  /* 0x00000005111072a4 */ /* 0x000fe2000f8e0210 */
[----:B------:R-:W-:Y:S01]  /*17d0*/  LEA.HI R173, R12, R5, RZ, 0x3 ;  /* 0x000000050cad7211 */ /* 0x000fe200078f18ff */
[----:B------:R-:W-:Y:S01]  /*17e0*/  IMAD.MOV.U32 R8, RZ, RZ, R201 ;  /* 0x000000ffff087224 */ /* 0x000fe200078e00c9 */
[----:B------:R-:W-:Y:S01]  /*17f0*/  @P2 SHF.R.U32.HI R8, RZ, c[0x0][0x2c0], R13 ;  /* 0x0000b000ff082a19 */ /* 0x000fe2000001160d */
[----:B------:R-:W-:Y:S01]  /*1800*/  UIADD3 UR16, UR19, UR16, URZ ;  /* 0x0000001013107290 */ /* 0x000fe2000fffe03f */
[----:B------:R-:W-:Y:S01]  /*1810*/  SHF.R.S32.HI R13, RZ, 0x1f, R4 ;  /* 0x0000001fff0d7819 */ /* 0x000fe20000011404 */
[----:B------:R-:W-:Y:S01]  /*1820*/  ULDC.64 UR4, c[0x0][0x1e8] ;  /* 0x00007a0000047ab9 */ /* 0x000fe20000000a00 */
[----:B------:R-:W-:-:S02]  /*1830*/  LOP3.LUT R173, R173, 0xfffffff8, RZ, 0xc0, !PT ;  /* 0xfffffff8adad7812 */ /* 0x000fc400078ec0ff */
[----:B------:R-:W-:Y:S01]  /*1840*/  LEA.HI R172, R13, R4, RZ, 0x3 ;  /* 0x000000040dac7211 */ /* 0x000fe200078f18ff */
[--C-:B---3--:R-:W-:Y:S02]  /*1850*/  @!P5 IMAD.WIDE R20, R174, 0x2, R16.reuse ;  /* 0x00000002ae14d825 */ /* 0x108fe400078e0210 */
[----:B------:R-:W-:Y:S02]  /*1860*/  @!P6 IADD3 R13, P1, R8, UR18, RZ ;  /* 0x00000012080dec10 */ /* 0x000fe4000ff3e0ff */
[----:B------:R-:W-:Y:S01]  /*1870*/  LOP3.LUT R172, R172, 0xfffffff8, RZ, 0xc0, !PT ;  /* 0xfffffff8acac7812 */ /* 0x000fe200078ec0ff */
[--C-:B------:R-:W-:Y:S01]  /*1880*/  @!P5 IMAD.WIDE R18, R173, 0x2, R16.reuse ;  /* 0x00000002ad12d825 */ /* 0x100fe200078e0210 */
[----:B------:R-:W-:Y:S01]  /*1890*/  @!PT LDS RZ, [RZ] ;  /* 0x00000000fffff984 */ /* 0x000fe20000000800 */
[----:B------:R3:W-:Y:S01]  /*18a0*/  @!P5 LDGSTS.E.BYPASS.LTC128B.128 [R199+0xf100], [R20.64], !P4 ;  /* 0x0f10000014c7dfae */ /* 0x0007e2000e101d4e */
[----:B-12---:R-:W-:Y:S02]  /*18b0*/  @!P6 LEA.HI.X.SX32 R10, R8, UR16, 0x1, P1 ;  /* 0x00000010080aec11 */ /* 0x006fe400088f0eff */
        /* <DEDUP_REMOVED lines=10> */
[----:B--2---:R-:W-:Y:S01]  /*1960*/  IMAD.SHL.U32 R17, R0, 0x40, RZ ;  /* 0x0000004000117824 */ /* 0x004fe200078e00ff */
[----:B------:R-:W-:Y:S01]  /*1970*/  UIMAD.WIDE.U32 UR20, UR9, UR4, URZ ;  /* 0x00000004091472a5 */ /* 0x000fe2000f8e003f */
[----:B------:R-:W-:Y:S01]  /*1980*/  IMAD R201, R8, c[0x0][0x2b8], R201 ;  /* 0x0000ae0008c97a24 */ /* 0x000fe200078e02c9 */
[----:B------:R-:W-:Y:S01]  /*1990*/  UIMAD UR17, UR9, UR5, UR17 ;  /* 0x00000005091172a4 */ /* 0x000fe2000f8e0211 */
[----:B------:R-:W-:Y:S01]  /*19a0*/  IMAD.SHL.U32 R10, R9, 0x8, RZ ;  /* 0x00000008090a7824 */ /* 0x000fe200078e00ff */
[----:B---3--:R-:W-:Y:S01]  /*19b0*/  SHF.R.S32.HI R20, RZ, 0x4, R7 ;  /* 0x00000004ff147819 */ /* 0x008fe20000011407 */
[----:B------:R-:W-:Y:S01]  /*19c0*/  IMAD.WIDE.U32 R22, R201, c[0x0][0x1e0], RZ ;  /* 0x00007800c9167a25 */ /* 0x000fe200078e00ff */
[----:B------:R-:W-:Y:S01]  /*19d0*/  SHF.R.S32.HI R12, RZ, 0x1f, R201 ;  /* 0x0000001fff0c7819 */ /* 0x000fe200000114c9 */
[----:B------:R-:W-:Y:S01]  /*19e0*/  UIADD3 UR17, UR21, UR17, URZ ;  /* 0x0000001115117290 */ /* 0x000fe2000fffe03f */
[----:B------:R-:W-:Y:S01]  /*19f0*/  LOP3.LUT R17, R17, 0x1c0, RZ, 0xc0, !PT ;  /* 0x000001c011117812 */ /* 0x000fe200078ec0ff */
[----:B------:R-:W-:Y:S01]  /*1a00*/  ULDC.64 UR4, c[0x0][0x210] ;  /* 0x0000840000047ab9 */ /* 0x000fe20000000a00 */
[----:B------:R-:W-:Y:S01]  /*1a10*/  LEA.HI R7, R7, R20, RZ, 0x1 ;  /* 0x0000001407077211 */ /* 0x000fe200078f08ff */
[C---:B------:R-:W-:Y:S01]  /*1a20*/  IMAD R8, R12.reuse, c[0x0][0x1e0], RZ ;  /* 0x000078000c087a24 */ /* 0x040fe200078e02ff */
[----:B------:R-:W-:Y:S01]  /*1a30*/  LOP3.LUT R10, R17, 0x8, R10, 0xf8, !PT ;  /* 0x00000008110a7812 */ /* 0x000fe200078ef80a */
[----:B------:R-:W-:Y:S01]  /*1a40*/  IMAD R12, R12, c[0x0][0x208], RZ ;  /* 0x000082000c0c7a24 */ /* 0x000fe200078e02ff */
[----:B------:R-:W-:Y:S01]  /*1a50*/  SHF.R.U32.HI R17, RZ, 0x3, R17 ;  /* 0x00000003ff117819 */ /* 0x000fe20000011611 */
[----:B-1----:R-:W-:Y:S01]  /*1a60*/  IMAD R18, R201, c[0x0][0x1e4], R8 ;  /* 0x00007900c9127a24 */ /* 0x002fe200078e0208 */
[----:B------:R-:W-:Y:S01]  /*1a70*/  LOP3.LUT R7, R7, 0xfffffffe, RZ, 0xc0, !PT ;  /* 0xfffffffe07077812 */ /* 0x000fe200078ec0ff */
[----:B------:R-:W-:Y:S01]  /*1a80*/  IMAD R12, R201, c[0x0][0x20c], R12 ;  /* 0x00008300c90c7a24 */ /* 0x000fe200078e020c */
[----:B------:R-:W-:Y:S01]  /*1a90*/  LOP3.LUT R10, R10, R17, RZ, 0x3c, !PT ;  /* 0x000000110a0a7212 */ /* 0x000fe200078e3cff */
[----:B------:R-:W-:Y:S01]  /*1aa0*/  IMAD.IADD R19, R23, 0x1, R18 ;  /* 0x0000000117137824 */ /* 0x000fe200078e0212 */
[----:B------:R-:W-:Y:S01]  /*1ab0*/  UIMAD UR8, UR8, UR4, URZ ;  /* 0x00000004080872a4 */ /* 0x000fe2000f8e023f */
[----:B------:R-:W-:Y:S01]  /*1ac0*/  IMAD.MOV.U32 R18, RZ, RZ, R22 ;  /* 0x000000ffff127224 */ /* 0x000fe200078e0016 */
[----:B------:R-:W-:Y:S01]  /*1ad0*/  ULEA UR22, UR6, 0xffffffc0, 0x6 ;  /* 0xffffffc006167891 */ /* 0x000fe2000f8e303f */
[----:B----4-:R-:W-:Y:S01]  /*1ae0*/  IMAD.WIDE.U32 R14, R201, c[0x0][0x208], RZ ;  /* 0x00008200c90e7a25 */ /* 0x010fe200078e00ff */
[----:B------:R-:W-:Y:S01]  /*1af0*/  UIMAD.WIDE.U32 UR24, UR9, UR4, URZ ;  /* 0x00000004091872a5 */ /* 0x000fe2000f8e003f */
[----:B------:R-:W-:Y:S01]  /*1b00*/  LOP3.LUT P3, RZ, R0, 0x2, RZ, 0xc0, !PT ;  /* 0x0000000200ff7812 */ /* 0x000fe2000786c0ff */
[----:B------:R-:W-:Y:S01]  /*1b10*/  UIMAD UR8, UR9, UR5, UR8 ;  /* 0x00000005090872a4 */ /* 0x000fe2000f8e0208 */
[----:B------:R-:W-:Y:S01]  /*1b20*/  IMAD.IADD R7, R20, 0x1, -R7 ;  /* 0x0000000114077824 */ /* 0x000fe200078e0a07 */
[----:B------:R-:W-:Y:S01]  /*1b30*/  UIADD3 UR22, UR7, -UR22, URZ ;  /* 0x8000001607167290 */ /* 0x000fe2000fffe03f */
[----:B------:R-:W-:Y:S01]  /*1b40*/  IMAD.IADD R21, R15, 0x1, R12 ;  /* 0x000000010f157824 */ /* 0x000fe200078e020c */
[----:B------:R-:W-:Y:S01]  /*1b50*/  UIADD3 UR8, UR25, UR8, URZ ;  /* 0x0000000819087290 */ /* 0x000fe2000fffe03f */
[----:B------:R-:W-:Y:S01]  /*1b60*/  IMAD.MOV.U32 R20, RZ, RZ, R14 ;  /* 0x000000ffff147224 */ /* 0x000fe200078e000e */
[----:B------:R-:W-:Y:S01]  /*1b70*/  ISETP.GE.AND P5, PT, R174, c[0x0][0x1d4], PT ;  /* 0x00007500ae007a0c */ /* 0x000fe20003fa6270 */
[----:B------:R-:W-:Y:S01]  /*1b80*/  IMAD.SHL.U32 R15, R11, 0x40, RZ ;  /* 0x000000400b0f7824 */ /* 0x000fe200078e00ff */
[----:B------:R-:W-:Y:S01]  /*1b90*/  IADD3 R40, -R9, UR22, RZ ;  /* 0x0000001609287c10 */ /* 0x000fe2000fffe1ff */
[----:B------:R-:W-:Y:S01]  /*1ba0*/  IMAD R197, R7, 0x200, R10 ;  /* 0x0000020007c57824 */ /* 0x000fe200078e020a */
[----:B------:R-:W-:Y:S01]  /*1bb0*/  ISETP.GE.AND P4, PT, R5, c[0x0][0x1d4], PT ;  /* 0x0000750005007a0c */ /* 0x000fe20003f86270 */
[----:B------:R-:W-:Y:S01]  /*1bc0*/  IMAD.SHL.U32 R80, R7, 0x8, RZ ;  /* 0x0000000807507824 */ /* 0x000fe200078e00ff */
[----:B------:R-:W-:Y:S01]  /*1bd0*/  ISETP.GE.AND P1, PT, R40, 0x1, PT ;  /* 0x000000012800780c */ /* 0x000fe20003f26270 */
[----:B------:R-:W-:Y:S01]  /*1be0*/  IMAD.SHL.U32 R197, R197, 0x2, RZ ;  /* 0x00000002c5c57824 */ /* 0x000fe200078e00ff */
[----:B------:R-:W-:Y:S01]  /*1bf0*/  LOP3.LUT R15, R15, 0x1c0, RZ, 0xc0, !PT ;  /* 0x000001c00f0f7812 */ /* 0x000fe200078ec0ff */
        /* <DEDUP_REMOVED lines=10> */
[----:B------:R-:W-:Y:S02]  /*1ca0*/  LOP3.LUT R80, R80, R15, RZ, 0x3c, !PT ;  /* 0x0000000f50507212 */ /* 0x000fe400078e3cff */
[----:B------:R-:W-:Y:S02]  /*1cb0*/  SHF.R.S32.HI R78, RZ, 0x5, R79 ;  /* 0x00000005ff4e7819 */ /* 0x000fe4000001144f */
[----:B------:R-:W-:Y:S02]  /*1cc0*/  SHF.R.S32.HI R133, RZ, 0x1f, R174 ;  /* 0x0000001fff857819 */ /* 0x000fe400000114ae */
[----:B------:R-:W-:Y:S02]  /*1cd0*/  SEL R209, RZ, 0x10, P3 ;  /* 0x00000010ffd17807 */ /* 0x000fe40001800000 */
[----:B------:R-:W-:Y:S02]  /*1ce0*/  IADD3 R203, R199, 0x100, RZ ;  /* 0x00000100c7cb7810 */ /* 0x000fe40007ffe0ff */
[----:B------:R-:W-:-:S02]  /*1cf0*/  SHF.R.S32.HI R206, RZ, 0x1f, R173 ;  /* 0x0000001fffce7819 */ /* 0x000fc400000114ad */
[----:B------:R-:W-:Y:S02]  /*1d00*/  SHF.R.S32.HI R175, RZ, 0x1f, R172 ;  /* 0x0000001fffaf7819 */ /* 0x000fe400000114ac */
[C---:B------:R-:W-:Y:S02]  /*1d10*/  IADD3 R187, R196.reuse, 0x800, RZ ;  /* 0x00000800c4bb7810 */ /* 0x040fe40007ffe0ff */
[C---:B------:R-:W-:Y:S02]  /*1d20*/  IADD3 R186, R196.reuse, 0x1000, RZ ;  /* 0x00001000c4ba7810 */ /* 0x040fe40007ffe0ff */
[C---:B------:R-:W-:Y:S02]  /*1d30*/  IADD3 R185, R196.reuse, 0x1800, RZ ;  /* 0x00001800c4b97810 */ /* 0x040fe40007ffe0ff */
[C---:B------:R-:W-:Y:S02]  /*1d40*/  IADD3 R183, R196.reuse, 0x2000, RZ ;  /* 0x00002000c4b77810 */ /* 0x040fe40007ffe0ff */
[----:B------:R-:W-:-:S02]  /*1d50*/  IADD3 R182, R196, 0x2800, RZ ;  /* 0x00002800c4b67810 */ /* 0x000fc40007ffe0ff */
[C---:B------:R-:W-:Y:S02]  /*1d60*/  IADD3 R181, R196.reuse, 0x3000, RZ ;  /* 0x00003000c4b57810 */ /* 0x040fe40007ffe0ff */
[C---:B------:R-:W-:Y:S02]  /*1d70*/  IADD3 R180, R196.reuse, 0x3800, RZ ;  /* 0x00003800c4b47810 */ /* 0x040fe40007ffe0ff */
[C---:B------:R-:W-:Y:S02]  /*1d80*/  IADD3 R179, R196.reuse, 0x4000, RZ ;  /* 0x00004000c4b37810 */ /* 0x040fe40007ffe0ff */
[C---:B------:R-:W-:Y:S02]  /*1d90*/  IADD3 R178, R196.reuse, 0x4800, RZ ;  /* 0x00004800c4b27810 */ /* 0x040fe40007ffe0ff */
[C---:B------:R-:W-:Y:S02]  /*1da0*/  IADD3 R177, R196.reuse, 0x5000, RZ ;  /* 0x00005000c4b17810 */ /* 0x040fe40007ffe0ff */
[----:B------:R-:W-:-:S02]  /*1db0*/  IADD3 R176, R196, 0x5800, RZ ;  /* 0x00005800c4b07810 */ /* 0x000fc40007ffe0ff */
[----:B-----5:R-:W-:Y:S01]  /*1dc0*/  SHF.R.S32.HI R8, RZ, 0x1f, R200 ;  /* 0x0000001fff087819 */ /* 0x020fe200000114c8 */
[----:B------:R-:W-:-:S04]  /*1dd0*/  IMAD.WIDE.U32 R18, R200, c[0x0][0x1f0], R18 ;  /* 0x00007c00c8127a25 */ /* 0x000fc800078e0012 */
[----:B------:R-:W-:Y:S01]  /*1de0*/  IMAD R13, R8, c[0x0][0x1f0], RZ ;  /* 0x00007c00080d7a24 */ /* 0x000fe200078e02ff */
[----:B------:R-:W-:Y:S01]  /*1df0*/  IADD3 R16, P0, R18, UR20, RZ ;  /* 0x0000001412107c10 */ /* 0x000fe2000ff1e0ff */
[----:B------:R-:W-:Y:S02]  /*1e00*/  IMAD R11, R8, c[0x0][0x218], RZ ;  /* 0x00008600080b7a24 */ /* 0x000fe400078e02ff */
[C---:B------:R-:W-:Y:S02]  /*1e10*/  IMAD R13, R200.reuse, c[0x0][0x1f4], R13 ;  /* 0x00007d00c80d7a24 */ /* 0x040fe400078e020d */
[----:B------:R-:W-:-:S03]  /*1e20*/  IMAD R7, R200, c[0x0][0x21c], R11 ;  /* 0x00008700c8077a24 */ /* 0x000fc600078e020b */
[----:B------:R-:W-:Y:S01]  /*1e30*/  IADD3.X R13, R19, UR17, R13, P0, !PT ;  /* 0x00000011130d7c10 */ /* 0x000fe200087fe40d */
[----:B------:R-:W-:Y:S01]  /*1e40*/  IMAD.WIDE.U32 R18, R200, c[0x0][0x218], R20 ;  /* 0x00008600c8127a25 */ /* 0x000fe200078e0014 */
[----:B------:R-:W-:-:S04]  /*1e50*/  LEA R17, P0, R16, c[0x0][0x1c8], 0x1 ;  /* 0x0000720010117a11 */ /* 0x000fc800078008ff */
[----:B------:R-:W-:Y:S01]  /*1e60*/  LEA.HI.X R16, R16, c[0x0][0x1cc], R13, 0x1, P0 ;  /* 0x0000730010107a11 */ /* 0x000fe200000f0c0d */
[----:B------:R-:W-:Y:S01]  /*1e70*/  SHFL.IDX PT, R12, R17, RZ, 0x181f ;  /* 0x00181fff110c7589 */ /* 0x000fe200000e0000 */
[----:B------:R-:W-:-:S03]  /*1e80*/  IADD3 R8, P0, R18, UR24, RZ ;  /* 0x0000001812087c10 */ /* 0x000fc6000ff1e0ff */
[----:B------:R-:W1:Y:S01]  /*1e90*/  SHFL.IDX PT, R13, R16, RZ, 0x181f ;  /* 0x00181fff100d7589 */ /* 0x000e6200000e0000 */
[----:B------:R-:W-:Y:S02]  /*1ea0*/  IADD3.X R7, R19, UR8, R7, P0, !PT ;  /* 0x0000000813077c10 */ /* 0x000fe400087fe407 */
[C---:B------:R-:W-:Y:S01]  /*1eb0*/  LEA R14, P0, R8.reuse, c[0x0][0x1f8], 0x1 ;  /* 0x00007e00080e7a11 */ /* 0x040fe200078008ff */
[----:B------:R-:W-:Y:S03]  /*1ec0*/  SHFL.IDX PT, R10, R17, 0x1, 0x181f ;  /* 0x00381f00110a7f89 */ /* 0x000fe600000e0000 */
[----:B------:R-:W-:Y:S01]  /*1ed0*/  LEA.HI.X R7, R8, c[0x0][0x1fc], R7, 0x1, P0 ;  /* 0x00007f0008077a11 */ /* 0x000fe200000f0c07 */
[----:B------:R2:W3:Y:S01]  /*1ee0*/  SHFL.IDX PT, R11, R16, 0x1, 0x181f ;  /* 0x00381f00100b7f89 */ /* 0x0004e200000e0000 */
[----:B------:R-:W-:-:S03]  /*1ef0*/  ISETP.GT.AND P0, PT, R40, 0x20, PT ;  /* 0x000000202800780c */ /* 0x000fc60003f04270 */
[----:B------:R-:W-:Y:S04]  /*1f00*/  SHFL.IDX PT, R44, R14, RZ, 0x181f ;  /* 0x00181fff0e2c7589 */ /* 0x000fe800000e0000 */
[----:B------:R4:W5:Y:S04]  /*1f10*/  SHFL.IDX PT, R68, R14, 0x1, 0x181f ;  /* 0x00381f000e447f89 */ /* 0x00096800000e0000 */
[----:B------:R-:W-:Y:S01]  /*1f20*/  SHFL.IDX PT, R9, R7, RZ, 0x181f ;  /* 0x00181fff07097589 */ /* 0x000fe200000e0000 */
[----:B-1----:R-:W-:-:S03]  /*1f30*/  @P1 IMAD.WIDE R18, R174, 0x2, R12 ;  /* 0x00000002ae121825 */ /* 0x002fc600078e020c */
[----:B------:R1:W1:Y:S04]  /*1f40*/  SHFL.IDX PT, R8, R7, 0x1, 0x181f ;  /* 0x00381f0007087f89 */ /* 0x00026800000e0000 */
[----:B------:R5:W-:Y:S01]  /*1f50*/  @P1 LDGSTS.E.BYPASS.LTC128B.128 [R199+0x6100], [R18.64], !P5 ;  /* 0x0610000012c71fae */ /* 0x000be2000e901d4e */
[----:B--2---:R-:W-:-:S04]  /*1f60*/  @P1 IMAD.WIDE R16, R173, 0x2, R12 ;  /* 0x00000002ad101825 */ /* 0x004fc800078e020c */
[----:B------:R-:W-:Y:S01]  /*1f70*/  @P1 IMAD.WIDE R12, R172, 0x2, R12 ;  /* 0x00000002ac0c1825 */ /* 0x000fe200078e020c */
[----:B------:R2:W-:Y:S03]  /*1f80*/  @P1 LDGSTS.E.BYPASS.LTC128B.128 [R199+0x8100], [R16.64], !P4 ;  /* 0x0810000010c71fae */ /* 0x0005e6000e101d4e */
[--C-:B---3--:R-:W-:Y:S01]  /*1f90*/  @P0 IMAD.WIDE R20, R174, 0x2, R10.reuse ;  /* 0x00000002ae140825 */ /* 0x108fe200078e020a */
[----:B------:R3:W-:Y:S03]  /*1fa0*/  @P1 LDGSTS.E.BYPASS.LTC128B.128 [R199+0xa100], [R12.64], !P3 ;  /* 0x0a1000000cc71fae */ /* 0x0007e6000d901d4e */
[--C-:B------:R-:W-:Y:S01]  /*1fb0*/  @P0 IMAD.WIDE R22, R173, 0x2, R10.reuse ;  /* 0x00000002ad160825 */ /* 0x100fe200078e020a */
[----:B------:R3:W-:Y:S03]  /*1fc0*/  @P0 LDGSTS.E.BYPASS.LTC128B.128 [R199+0x7100], [R20.64], !P5 ;  /* 0x0710000014c70fae */ /* 0x0007e6000e901d4e */
[----:B----4-:R-:W-:Y:S01]  /*1fd0*/  @P0 IMAD.WIDE R14, R172, 0x2, R10 ;  /* 0x00000002ac0e0825 */ /* 0x010fe200078e020a */
[----:B------:R4:W-:Y:S03]  /*1fe0*/  @P0 LDGSTS.E.BYPASS.LTC128B.128 [R199+0x9100], [R22.64], !P4 ;  /* 0x0910000016c70fae */ /* 0x0009e6000e101d4e */
[----:B-1----:R-:W-:Y:S01]  /*1ff0*/  IMAD.WIDE R6, R174, 0x2, RZ ;  /* 0x00000002ae067825 */ /* 0x002fe200078e02ff */
[----:B------:R1:W-:Y:S03]  /*2000*/  @P0 LDGSTS.E.BYPASS.LTC128B.128 [R199+0xb100], [R14.64], !P3 ;  /* 0x0b1000000ec70fae */ /* 0x0003e6000d901d4e */
[----:B------:R-:W-:Y:S01]  /*2010*/  IMAD R11, R78, 0x400, R81 ;  /* 0x000004004e0b7824 */ /* 0x000fe200078e0251 */
[----:B------:R-:W0:Y:S01]  /*2020*/  LDGDEPBAR ;  /* 0x00000000000079af */ /* 0x000e220000000000 */
[----:B-----5:R-:W-:-:S02]  /*2030*/  IADD3 R42, P1, R6, R68, RZ ;  /* 0x00000044062a7210 */ /* 0x020fc40007f3e0ff */
        /* <DEDUP_REMOVED lines=11> */
[----:B------:R-:W-:Y:S01]  /*20f0*/  IMAD.X R71, R17, 0x1, R8, P0 ;  /* 0x0000000111477824 */ /* 0x000fe200000e0608 */
[----:B------:R-:W-:-:S04]  /*2100*/  DEPBAR.LE SB0, 0x1 ;  /* 0x000080400000791a */ /* 0x000fc80000000000 */
[----:B-1----:R-:W-:Y:S01]  /*2110*/  IMAD.WIDE R14, R172, 0x2, RZ ;  /* 0x00000002ac0e7825 */ /* 0x002fe200078e02ff */
        /* <DEDUP_REMOVED lines=12> */
[----:B------:R-:W1:Y:S04]  /*21e0*/  LDSM.16.M88.4 R24, [R197+0x6100] ;  /* 0x00610000c518783b */ /* 0x000e680000000200 */
[----:B------:R-:W-:Y:S04]  /*21f0*/  LDSM.16.M88.4 R52, [R194+0xc100] ;  /* 0x00c10000c234783b */ /* 0x000fe80000000200 */
[----:B------:R-:W4:Y:S04]  /*2200*/  LDSM.16.M88.4 R16, [R197+0x6900] ;  /* 0x00690000c510783b */ /* 0x000f280000000200 */
[----:B------:R-:W2:Y:S04]  /*2210*/  LDSM.16.M88.4 R8, [R197+0x7100] ;  /* 0x00710000c508783b */ /* 0x000ea80000000200 */
[----:B------:R-:W3:Y:S04]  /*2220*/  LDSM.16.M88.4 R36, [R197+0x7900] ;  /* 0x00790000c524783b */ /* 0x000ee80000000200 */
[----:B------:R-:W5:Y:S04]  /*2230*/  LDSM.16.M88.4 R32, [R196] ;  /* 0x00000000c420783b */ /* 0x000f680000000200 */
[----:B------:R-:W2:Y:S04]  /*2240*/  LDSM.16.M88.4 R64, [R196+0x800] ;  /* 0x00080000c440783b */ /* 0x000ea80000000200 */
        /* <DEDUP_REMOVED lines=8> */
[C---:B-1----:R-:W-:Y:S08]  /*22d0*/  HMMA.16816.F32.BF16 R28, R72.reuse, R24, RZ ;  /* 0x00000018481c723c */ /* 0x042ff000000418ff */
[----:B------:R-:W-:Y:S02]  /*22e0*/  HMMA.16816.F32.BF16 R24, R72, R26, RZ ;  /* 0x0000001a4818723c */ /* 0x000fe400000418ff */
[----:B------:R3:W-:Y:S01]  /*22f0*/  LDGSTS.E.BYPASS.LTC128B.128 [R199+0x2100], [R6.64], !P0 ;  /* 0x0210000006c77fae */ /* 0x0007e2000c101d4e */
[----:B------:R-:W-:-:S02]  /*2300*/  ISETP.LT.OR P0, PT, R40, 0x1, P1 ;  /* 0x000000012800780c */ /* 0x000fc40000f01670 */
[----:B------:R-:W-:-:S03]  /*2310*/  ISETP.LT.OR P1, PT, R40, 0x21, P1 ;  /* 0x000000212800780c */ /* 0x000fc60000f21670 */
[C---:B----4-:R-:W-:Y:S08]  /*2320*/  HMMA.16816.F32.BF16 R20, R72.reuse, R16, RZ ;  /* 0x000000104814723c */ /* 0x050ff000000418ff */
[----:B------:R1:W-:Y:S01]  /*2330*/  LDGSTS.E.BYPASS.LTC128B.128 [R199+0x4100], [R44.64], !P0 ;  /* 0x041000002cc77fae */ /* 0x0003e2000c101d4e */
[----:B------:R-:W-:Y:S01]  /*2340*/  ISETP.GE.AND P0, PT, R174, c[0x0][0x1d4], PT ;  /* 0x00007500ae007a0c */ /* 0x000fe20003f06270 */
[----:B--2---:R-:W-:Y:S03]  /*2350*/  HMMA.16816.F32.BF16 R12, R72, R8, RZ ;  /* 0x00000008480c723c */ /* 0x004fe600000418ff */
[----:B------:R-:W-:-:S05]  /*2360*/  ISETP.LT.OR P0, PT, R40, 0x21, P0 ;  /* 0x000000212800780c */ /* 0x000fca0000701670 */
[C---:B------:R-:W-:Y:S08]  /*2370*/  HMMA.16816.F32.BF16 R16, R72.reuse, R18, RZ ;  /* 0x000000124810723c */ /* 0x040ff000000418ff */
[----:B------:R2:W-:Y:S01]  /*2380*/  LDGSTS.E.BYPASS.LTC128B.128 [R199+0x1100], [R42.64], !P0 ;  /* 0x011000002ac77fae */ /* 0x0005e2000c101d4e */
[----:B------:R-:W-:Y:S01]  /*2390*/  LOP3.LUT P0, RZ, R0, 0x4, RZ, 0xc0, !PT ;  /* 0x0000000400ff7812 */ /* 0x000fe2000780c0ff */
[----:B------:R-:W-:Y:S01]  /*23a0*/  IMAD.MOV.U32 R0, RZ, RZ, 0x40 ;  /* 0x00000040ff007424 */ /* 0x000fe200078e00ff */
[----:B------:R-:W-:Y:S01]  /*23b0*/  HMMA.16816.F32.BF16 R8, R72, R10, RZ ;  /* 0x0000000a4808723c */ /* 0x000fe200000418ff */
[----:B------:R4:W-:Y:S01]  /*23c0*/  LDGSTS.E.BYPASS.LTC128B.128 [R199+0x3100], [R70.64], !P6 ;  /* 0x0310000046c77fae */ /* 0x0009e2000f101d4e */
[----:B------:R-:W-:-:S02]  /*23d0*/  ISETP.GT.AND P6, PT, R202, 0x3f, PT ;  /* 0x0000003fca00780c */ /* 0x000fc40003fc4270 */
[----:B------:R-:W-:Y:S01]  /*23e0*/  SEL R0, R0, 0xffffffc0, !P0 ;  /* 0xffffffc000007807 */ /* 0x000fe20004000000 */
[----:B------:R4:W-:Y:S01]  /*23f0*/  LDGSTS.E.BYPASS.LTC128B.128 [R199+0x5100], [R68.64], !P1 ;  /* 0x0510000044c77fae */ /* 0x0009e2000c901d4e */
[----:B------:R-:W-:Y:S02]  /*2400*/  PLOP3.LUT P0, PT, PT, PT, UP0, 0x80, 0x0 ;  /* 0x000000000000781c */ /* 0x000fe40003f0f008 */
[----:B---3--:R-:W-:Y:S01]  /*2410*/  HMMA.16816.F32.BF16 R4, R72, R36, RZ ;  /* 0x000000244804723c */ /* 0x008fe200000418ff */
[----:B------:R-:W-:Y:S01]  /*2420*/  IMAD.IADD R192, R197, 0x1, R0 ;  /* 0x00000001c5c07824 */ /* 0x000fe200078e0200 */
[----:B------:R-:W-:Y:S01]  /*2430*/  LDSM.16.M88.4 R48, [R193+0xc100] ;  /* 0x00c10000c130783b */ /* 0x000fe20000000200 */
[----:B------:R-:W-:-:S03]  /*2440*/  IMAD.IADD R184, R0, 0x1, R196 ;  /* 0x0000000100b87824 */ /* 0x000fc600078e02c4 */
[----:B-1----:R-:W1:Y:S02]  /*2450*/  LDSM.16.M88.4 R44, [R192+0x6100] ;  /* 0x00610000c02c783b */ /* 0x002e640000000200 */
[----:B------:R-:W-:Y:S02]  /*2460*/  HMMA.16816.F32.BF16 R72, R72, R38, RZ ;  /* 0x000000264848723c */ /* 0x000fe400000418ff */
[----:B------:R-:W-:Y:S04]  /*2470*/  LDSM.16.M88.4 R36, [R192+0x7100] ;  /* 0x00710000c024783b */ /* 0x000fe80000000200 */
[----:B------:R-:W0:Y:S02]  /*2480*/  LDGDEPBAR ;  /* 0x00000000000079af */ /* 0x000e240000000000 */
[C---:B-----5:R-:W-:Y:S02]  /*2490*/  HMMA.16816.F32.BF16 R28, R52.reuse, R32, R28 ;  /* 0x00000020341c723c */ /* 0x060fe4000004181c */
[----:B--2---:R-:W2:Y:S06]  /*24a0*/  LDSM.16.M88.4 R40, [R192+0x6900] ;  /* 0x00690000c028783b */ /* 0x004eac0000000200 */
[C---:B------:R-:W-:Y:S01]  /*24b0*/  HMMA.16816.F32.BF16 R24, R52.reuse, R34, R24 ;  /* 0x000000223418723c */ /* 0x040fe20000041818 */
[----:B------:R-:W3:Y:S04]  /*24c0*/  LDSM.16.M88.4 R32, [R192+0x7900] ;  /* 0x00790000c020783b */ /* 0x000ee80000000200 */
[----:B----4-:R-:W-:Y:S03]  /*24d0*/  LDSM.16.M88.4 R68, [R191+0xc100] ;  /* 0x00c10000bf44783b */ /* 0x010fe60000000200 */
        /* <DEDUP_REMOVED lines=113> */
[----:B------:R-:W3:Y:S01]  /*2bf0*/  LDSM.16.M88.4 R68, [R184+0x4000] ;  /* 0x00400000b844783b */ /* 0x000ee20000000200 */
        /* <DEDUP_REMOVED lines=15> */
[C---:B------:R-:W-:Y:S07]  /*2cf0*/  HMMA.16816.F32.BF16 R32, R52.reuse, R56, R4 ;  /* 0x000000383420723c */ /* 0x040fee0000041804 */
[----:B------:R-:W-:Y:S01]  /*2d00*/  LOP3.LUT R4, R80, R81, RZ, 0xfc, !PT ;  /* 0x0000005150047212 */ /* 0x000fe200078efcff */
[----:B------:R-:W-:Y:S01]  /*2d10*/  HMMA.16816.F32.BF16 R72, R52, R58, R72 ;  /* 0x0000003a3448723c */ /* 0x000fe20000041848 */
[----:B------:R-:W-:Y:S06]  /*2d20*/  BAR.SYNC.DEFER_BLOCKING 0x0 ;  /* 0x0000000000007b1d */ /* 0x000fec0000010000 */
[----:B------:R-:W-:Y:S05]  /*2d30*/  @!P0 BRA `(.L_x_2398) ;  /* 0x0000042000008947 */ /* 0x000fea0003800000 */
[----:B------:R-:W-:Y:S01]  /*2d40*/  ULEA UR4, UR6, UR11, 0x6 ;  /* 0x0000000b06047291 */ /* 0x000fe2000f8e303f */
        /* <DEDUP_REMOVED lines=28> */
[----:B------:R-:W-:Y:S01]  /*2f10*/  IMAD R0, R200, c[0x0][0x1f4], R5 ;  /* 0x00007d00c8007a24 */ /* 0x000fe200078e0205 */
[----:B------:R-:W-:Y:S01]  /*2f20*/  SEL R5, RZ, 0x10, P4 ;  /* 0x00000010ff057807 */ /* 0x000fe20002000000 */
[----:B------:R-:W-:Y:S01]  /*2f30*/  IMAD.SHL.U32 R6, R173, 0x2, RZ ;  /* 0x00000002ad067824 */ /* 0x000fe200078e00ff */
[----:B------:R-:W-:Y:S02]  /*2f40*/  LOP3.LUT R46, R46, 0xf, RZ, 0xc0, !PT ;  /* 0x0000000f2e2e7812 */ /* 0x000fe400078ec0ff */
[----:B------:R-:W-:Y:S02]  /*2f50*/  IADD3.X R7, R7, UR17, R0, P0, !PT ;  /* 0x0000001107077c10 */ /* 0x000fe400087fe400 */
[----:B------:R-:W-:-:S02]  /*2f60*/  LEA R0, P0, R48, c[0x0][0x1c8], 0x1 ;  /* 0x0000720030007a11 */ /* 0x000fc400078008ff */
[----:B------:R-:W-:Y:S02]  /*2f70*/  IADD3 R45, -R5, 0x10, RZ ;  /* 0x00000010052d7810 */ /* 0x000fe40007ffe1ff */
[----:B------:R-:W-:Y:S01]  /*2f80*/  LEA.HI.X R48, R48, c[0x0][0x1cc], R7, 0x1, P0 ;  /* 0x0000730030307a11 */ /* 0x000fe200000f0c07 */
[----:B------:R-:W1:Y:S01]  /*2f90*/  SHFL.IDX PT, R40, R0, 0x1, 0x181f ;  /* 0x00381f0000287f89 */ /* 0x000e6200000e0000 */
[----:B------:R-:W-:Y:S02]  /*2fa0*/  LOP3.LUT R45, R45, 0xf, RZ, 0xc0, !PT ;  /* 0x0000000f2d2d7812 */ /* 0x000fe400078ec0ff */
[----:B------:R-:W-:Y:S01]  /*2fb0*/  SHF.L.U64.HI R7, R173, 0x1, R206 ;  /* 0x00000001ad077819 */ /* 0x000fe200000102ce */
[----:B------:R-:W2:Y:S04]  /*2fc0*/  SHFL.IDX PT, R41, R48, 0x1, 0x181f ;  /* 0x00381f0030297f89 */ /* 0x000ea800000e0000 */
[----:B------:R3:W4:Y:S04]  /*2fd0*/  SHFL.IDX PT, R43, R0, RZ, 0x181f ;  /* 0x00181fff002b7589 */ /* 0x00072800000e0000 */
[----:B------:R4:W5:Y:S01]  /*2fe0*/  SHFL.IDX PT, R42, R48, RZ, 0x181f ;  /* 0x00181fff302a7589 */ /* 0x00096200000e0000 */
        /* <DEDUP_REMOVED lines=23> */
.L_x_2398:
[----:B------:R-:W-:Y:S01]  /*3160*/  LOP3.LUT R5, R79, 0xffffffe0, RZ, 0xc0, !PT ;  /* 0xffffffe04f057812 */ /* 0x000fe200078ec0ff */
[----:B------:R-:W-:Y:S01]  /*3170*/  UMOV UR4, 0xffffffc0 ;  /* 0xffffffc000047882 */ /* 0x000fe20000000000 */
[----:B-1----:R-:W-:Y:S01]  /*3180*/  LEA.HI R7, R77, R76, RZ, 0x2 ;  /* 0x0000004c4d077211 */ /* 0x002fe200078f10ff */
[----:B------:R-:W-:Y:S01]  /*3190*/  UIMAD UR4, UR6, UR4, 0x41 ;  /* 0x00000041060474a4 */ /* 0x000fe2000f8e0204 */
[----:B------:R-:W-:Y:S01]  /*31a0*/  SHF.R.S32.HI R37, RZ, 0x1f, R78 ;  /* 0x0000001fff257819 */ /* 0x000fe2000001144e */
[----:B------:R-:W-:Y:S01]  /*31b0*/  IMAD.IADD R5, R76, 0x1, -R5 ;  /* 0x000000014c057824 */ /* 0x000fe200078e0a05 */
[----:B------:R-:W-:Y:S01]  /*31c0*/  LOP3.LUT R7, R7, 0xfffffffc, RZ, 0xc0, !PT ;  /* 0xfffffffc07077812 */ /* 0x000fe200078ec0ff */
[----:B------:R-:W-:Y:S01]  /*31d0*/  IMAD.SHL.U32 R195, R4, 0x2, RZ ;  /* 0x0000000204c37824 */ /* 0x000fe200078e00ff */
[----:B------:R-:W-:Y:S01]  /*31e0*/  LEA.HI R37, R37, R78, RZ, 0x3 ;  /* 0x0000004e25257211 */ /* 0x000fe200078f18ff */
[----:B------:R-:W-:Y:S01]  /*31f0*/  UIADD3 UR6, UR6, -0x2, URZ ;  /* 0xfffffffe06067890 */ /* 0x000fe2000fffe03f */
[----:B------:R-:W-:Y:S01]  /*3200*/  SHF.R.S32.HI R0, RZ, 0x1f, R5 ;  /* 0x0000001fff007819 */ /* 0x000fe20000011405 */
[----:B------:R-:W-:Y:S01]  /*3210*/  IMAD.IADD R76, R76, 0x1, -R7 ;  /* 0x000000014c4c7824 */ /* 0x000fe200078e0a07 */
[----:B------:R-:W-:Y:S01]  /*3220*/  LOP3.LUT R37, R37, 0xffffff8, RZ, 0xc0, !PT ;  /* 0x0ffffff825257812 */ /* 0x000fe200078ec0ff */
[--C-:B------:R-:W-:Y:S01]  /*3230*/  IMAD R189, R3, 0x2, R195.reuse ;  /* 0x0000000203bd7824 */ /* 0x100fe200078e02c3 */
[----:B------:R-:W-:Y:S01]  /*3240*/  LEA.HI R7, R0, R5, RZ, 0x2 ;  /* 0x0000000500077211 */ /* 0x000fe200078f10ff */
[----:B------:R-:W-:Y:S01]  /*3250*/  IMAD R190, R2, 0x2, R195 ;  /* 0x0000000202be7824 */ /* 0x000fe200078e02c3 */
[----:B------:R-:W-:Y:S01]  /*3260*/  LEA.HI R0, R76, R76, RZ, 0x1 ;  /* 0x0000004c4c007211 */ /* 0x000fe200078f08ff */
[----:B------:R-:W-:Y:S01]  /*3270*/  IMAD.IADD R37, R78, 0x1, -R37 ;  /* 0x000000014e257824 */ /* 0x000fe200078e0a25 */
[----:B------:R-:W-:Y:S01]  /*3280*/  PLOP3.LUT P1, PT, PT, PT, UP1, 0x80, 0x0 ;  /* 0x000000000000781c */ /* 0x000fe20003f2f018 */
[----:B------:R-:W-:Y:S01]  /*3290*/  LDSM.16.MT88.4 R56, [R189+0x2100] ;  /* 0x00210000bd38783b */ /* 0x000fe20000004200 */
[----:B------:R-:W-:Y:S01]  /*32a0*/  LEA.HI.SX32 R6, R7, UR10, 0x1e ;  /* 0x0000000a07067c11 */ /* 0x000fe2000f8ff2ff */
[----:B------:R-:W-:Y:S01]  /*32b0*/  IMAD R188, R3, 0x2, R190 ;  /* 0x0000000203bc7824 */ /* 0x000fe200078e02be */
[----:B------:R-:W-:Y:S01]  /*32c0*/  LOP3.LUT R39, R0, 0x1ffffffe, RZ, 0xc0, !PT ;  /* 0x1ffffffe00277812 */ /* 0x000fe200078ec0ff */
[----:B------:R-:W-:Y:S01]  /*32d0*/  LDSM.16.MT88.4 R100, [R195+0x100] ;  /* 0x00010000c364783b */ /* 0x000fe20000004200 */
[----:B------:R-:W-:Y:S01]  /*32e0*/  PLOP3.LUT P0, PT, PT, PT, UP1, 0x80, 0x0 ;  /* 0x000000000000781c */ /* 0x000fe20003f0f018 */
[----:B------:R-:W-:Y:S01]  /*32f0*/  IMAD R6, R37, 0x10, R6 ;  /* 0x0000001025067824 */ /* 0x000fe200078e0206 */
[----:B------:R-:W-:Y:S01]  /*3300*/  LOP3.LUT R208, R7, 0x7ffffffc, RZ, 0xc0, !PT ;  /* 0x7ffffffc07d07812 */ /* 0x000fe200078ec0ff */
[----:B------:R-:W-:Y:S01]  /*3310*/  IMAD.IADD R39, R76, 0x1, -R39 ;  /* 0x000000014c277824 */ /* 0x000fe200078e0a27 */
[----:B------:R-:W-:Y:S03]  /*3320*/  LDSM.16.MT88.4 R108, [R190+0x100] ;  /* 0x00010000be6c783b */ /* 0x000fe60000004200 */
[----:B------:R-:W-:Y:S01]  /*3330*/  IMAD R207, R39, 0x8, R6 ;  /* 0x0000000827cf7824 */ /* 0x000fe200078e0206 */
[----:B------:R-:W-:Y:S01]  /*3340*/  LDSM.16.MT88.4 R116, [R189+0x100] ;  /* 0x00010000bd74783b */ /* 0x000fe20000004200 */
[----:B------:R-:W-:-:S02]  /*3350*/  IMAD.IADD R208, R5, 0x1, -R208 ;  /* 0x0000000105d07824 */ /* 0x000fc400078e0ad0 */
[----:B------:R-:W-:Y:S01]  /*3360*/  @P1 IMAD.HI.U32 R0, R207, c[0x0][0x2c8], RZ ;  /* 0x0000b200cf001a27 */ /* 0x000fe200078e00ff */
[----:B------:R-:W-:Y:S03]  /*3370*/  LDSM.16.MT88.4 R124, [R188+0x100] ;  /* 0x00010000bc7c783b */ /* 0x000fe60000004200 */
[----:B------:R-:W-:Y:S01]  /*3380*/  IMAD.MOV.U32 R6, RZ, RZ, R207 ;  /* 0x000000ffff067224 */ /* 0x000fe200078e00cf */
[----:B------:R-:W-:Y:S01]  /*3390*/  @P0 SHF.R.U32.HI R6, RZ, c[0x0][0x2cc], R0 ;  /* 0x0000b300ff060a19 */ /* 0x000fe20000011600 */
[----:B------:R-:W-:Y:S01]  /*33a0*/  IMAD.U32 R5, RZ, RZ, UR4 ;  /* 0x00000004ff057e24 */ /* 0x000fe2000f8e00ff */
[----:B------:R-:W-:Y:S01]  /*33b0*/  LDSM.16.MT88.4 R48, [R190+0x2100] ;  /* 0x00210000be30783b */ /* 0x000fe20000004200 */
[----:B------:R-:W-:Y:S01]  /*33c0*/  IMAD.SHL.U32 R208, R208, 0x2, RZ ;  /* 0x00000002d0d07824 */ /* 0x000fe200078e00ff */
[----:B------:R-:W-:Y:S02]  /*33d0*/  ULDC.64 UR4, c[0x0][0x2c8] ;  /* 0x0000b20000047ab9 */ /* 0x000fe40000000a00 */
[----:B------:R-:W1:Y:S02]  /*33e0*/  SHFL.IDX PT, R0, R6, RZ, 0x1c1f ;  /* 0x001c1fff06007589 */ /* 0x000e6400000e0000 */
[----:B------:R-:W-:-:S02]  /*33f0*/  IADD3 R5, -R208, UR7, R5 ;  /* 0x00000007d0057c10 */ /* 0x000fc4000fffe105 */
[----:B------:R-:W2:Y:S02]  /*3400*/  SHFL.IDX PT, R40, R6, 0x1, 0x1c1f ;  /* 0x003c1f0006287f89 */ /* 0x000ea400000e0000 */
[----:B------:R-:W-:Y:S02]  /*3410*/  IADD3 R37, R5, -UR12, RZ ;  /* 0x8000000c05257c10 */ /* 0x000fe4000fffe0ff */
[----:B------:R-:W-:Y:S01]  /*3420*/  IADD3 R5, -R208, UR22, RZ ;  /* 0x00000016d0057c10 */ /* 0x000fe2000fffe1ff */
[----:B------:R-:W-:Y:S01]  /*3430*/  LDSM.16.MT88.4 R64, [R188+0x2100] ;  /* 0x00210000bc40783b */ /* 0x000fe20000004200 */
[----:B------:R-:W-:-:S03]  /*3440*/  UIMAD.WIDE.U32 UR22, UR10, UR4, URZ ;  /* 0x000000040a1672a5 */ /* 0x000fc6000f8e003f */
[----:B------:R-:W-:Y:S01]  /*3450*/  LDSM.16.MT88.4 R80, [R190+0x4100] ;  /* 0x00410000be50783b */ /* 0x000fe20000004200 */
[----:B------:R-:W-:-:S03]  /*3460*/  @UP1 USHF.R.U32.HI UR10, URZ, UR5, UR23 ;  /* 0x000000053f0a1299 */ /* 0x000fc60008011617 */
[----:B------:R-:W-:Y:S01]  /*3470*/  LDSM.16.MT88.4 R88, [R189+0x4100] ;  /* 0x00410000bd58783b */ /* 0x000fe20000004200 */
[----:B------:R-:W-:-:S03]  /*3480*/  UIADD3 UR10, UR10, UR7, -UR12 ;  /* 0x000000070a0a7290 */ /* 0x000fc6000fffe80c */
[----:B------:R-:W-:Y:S01]  /*3490*/  LDSM.16.MT88.4 R136, [R190+0x900] ;  /* 0x00090000be88783b */ /* 0x000fe20000004200 */
[----:B------:R-:W-:Y:S01]  /*34a0*/  USHF.R.S32.HI UR4, URZ, 0x1f, UR10 ;  /* 0x0000001f3f047899 */ /* 0x000fe2000801140a */
[C---:B-1----:R-:W-:Y:S02]  /*34b0*/  IMAD.IADD R0, R37.reuse, 0x1, R0 ;  /* 0x0000000125007824 */ /* 0x042fe400078e0200 */
[----:B------:R-:W0:Y:S01]  /*34c0*/  LDGDEPBAR ;  /* 0x00000000000079af */ /* 0x000e220000000000 */
[----:B------:R-:W-:Y:S01]  /*34d0*/  ULEA.HI UR4, UR4, UR10, URZ, 0x6 ;  /* 0x0000000a04047291 */ /* 0x000fe2000f8f303f */
[----:B--2---:R-:W-:Y:S01]  /*34e0*/  IMAD.IADD R40, R37, 0x1, R40 ;  /* 0x0000000125287824 */ /* 0x004fe200078e0228 */
[----:B------:R-:W-:Y:S02]  /*34f0*/  IMNMX R0, R5, R0, PT ;  /* 0x0000000005007217 */ /* 0x000fe40003800200 */
[----:B------:R-:W-:Y:S02]  /*3500*/  USHF.R.S32.HI UR4, URZ, 0x6, UR4 ;  /* 0x000000063f047899 */ /* 0x000fe40008011404 */
[----:B------:R-:W-:-:S02]  /*3510*/  ISETP.GT.AND P0, PT, R0, RZ, PT ;  /* 0x000000ff0000720c */ /* 0x000fc40003f04270 */
[----:B------:R-:W-:Y:S02]  /*3520*/  ISETP.GT.AND P1, PT, R0, 0x1, PT ;  /* 0x000000010000780c */ /* 0x000fe40003f24270 */
[----:B------:R-:W-:Y:S02]  /*3530*/  FSEL R7, R28, -INF , P0 ;  /* 0xff8000001c077808 */ /* 0x000fe40000000000 */
[C---:B------:R-:W-:Y:S02]  /*3540*/  ISETP.GT.AND P0, PT, R0.reuse, 0x8, PT ;  /* 0x000000080000780c */ /* 0x040fe40003f04270 */
[----:B------:R-:W-:Y:S02]  /*3550*/  FSEL R38, R29, -INF , P1 ;  /* 0xff8000001d267808 */ /* 0x000fe40000800000 */
[----:B------:R-:W-:Y:S02]  /*3560*/  ISETP.GT.AND P1, PT, R0, 0x9, PT ;  /* 0x000000090000780c */ /* 0x000fe40003f24270 */
[----:B------:R-:W-:-:S02]  /*3570*/  FSEL R36, R24, -INF , P0 ;  /* 0xff80000018247808 */ /* 0x000fc40000000000 */
[C---:B------:R-:W-:Y:S02]  /*3580*/  ISETP.GT.AND P0, PT, R0.reuse, 0x10, PT ;  /* 0x000000100000780c */ /* 0x040fe40003f04270 */
[----:B------:R-:W-:Y:S02]  /*3590*/  FSEL R28, R25, -INF , P1 ;  /* 0xff800000191c7808 */ /* 0x000fe40000800000 */
[----:B------:R-:W-:Y:S02]  /*35a0*/  ISETP.GT.AND P1, PT, R0, 0x11, PT ;  /* 0x000000110000780c */ /* 0x000fe40003f24270 */
[----:B------:R-:W-:Y:S02]  /*35b0*/  FSEL R24, R20, -INF , P0 ;  /* 0xff80000014187808 */ /* 0x000fe40000000000 */
[----:B------:R-:W-:Y:S02]  /*35c0*/  ISETP.GT.AND P0, PT, R0, 0x18, PT ;  /* 0x000000180000780c */ /* 0x000fe40003f04270 */
[----:B------:R-:W-:-:S02]  /*35d0*/  FSEL R20, R21, -INF , P1 ;  /* 0xff80000015147808 */ /* 0x000fc40000800000 */
        /* <DEDUP_REMOVED lines=9> */
[----:B------:R-:W-:Y:S02]  /*3670*/  IMNMX R12, R5, R40, PT ;  /* 0x00000028050c7217 */ /* 0x000fe40003800200 */
[----:B------:R-:W-:Y:S01]  /*3680*/  FSEL R162, R8, -INF , P0 ;  /* 0xff80000008a27808 */ /* 0x000fe20000000000 */
[----:B------:R-:W-:Y:S01]  /*3690*/  LDSM.16.MT88.4 R40, [R195+0x2100] ;  /* 0x00210000c328783b */ /* 0x000fe20000004200 */
[----:B------:R-:W-:-:S02]  /*36a0*/  ISETP.GT.AND P0, PT, R0, 0x30, PT ;  /* 0x000000300000780c */ /* 0x000fc40003f04270 */
[----:B------:R-:W-:Y:S02]  /*36b0*/  FSEL R158, R9, -INF , P1 ;  /* 0xff800000099e7808 */ /* 0x000fe40000800000 */
[----:B------:R-:W-:Y:S02]  /*36c0*/  FMNMX.FTZ R5, R7, R38, !PT ;  /* 0x0000002607057209 */ /* 0x000fe40007810000 */
[----:B------:R-:W-:Y:S02]  /*36d0*/  ISETP.GT.AND P1, PT, R12, RZ, PT ;  /* 0x000000ff0c00720c */ /* 0x000fe40003f24270 */
[----:B------:R-:W-:Y:S02]  /*36e0*/  FSEL R168, R32, -INF , P0 ;  /* 0xff80000020a87808 */ /* 0x000fe40000000000 */
[----:B------:R-:W-:Y:S02]  /*36f0*/  ISETP.GT.AND P0, PT, R12, 0x1, PT ;  /* 0x000000010c00780c */ /* 0x000fe40003f04270 */
[----:B------:R-:W-:-:S02]  /*3700*/  FMNMX.FTZ R5, R36, R5, !PT ;  /* 0x0000000524057209 */ /* 0x000fc40007810000 */
[----:B------:R-:W-:Y:S02]  /*3710*/  FSEL R30, R30, -INF , P1 ;  /* 0xff8000001e1e7808 */ /* 0x000fe40000800000 */
[----:B------:R-:W-:Y:S02]  /*3720*/  ISETP.GT.AND P1, PT, R12, 0x8, PT ;  /* 0x000000080c00780c */ /* 0x000fe40003f24270 */
[----:B------:R-:W-:Y:S02]  /*3730*/  FSEL R31, R31, -INF , P0 ;  /* 0xff8000001f1f7808 */ /* 0x000fe40000000000 */
[----:B------:R-:W-:Y:S02]  /*3740*/  FMNMX.FTZ R17, R28, R5, !PT ;  /* 0x000000051c117209 */ /* 0x000fe40007810000 */
[----:B------:R-:W-:Y:S02]  /*3750*/  FSEL R5, R26, -INF , P1 ;  /* 0xff8000001a057808 */ /* 0x000fe40000800000 */
[----:B------:R-:W-:-:S02]  /*3760*/  ISETP.GT.AND P1, PT, R12, 0x10, PT ;  /* 0x000000100c00780c */ /* 0x000fc40003f24270 */
[----:B------:R-:W-:Y:S02]  /*3770*/  ISETP.GT.AND P0, PT, R12, 0x9, PT ;  /* 0x000000090c00780c */ /* 0x000fe40003f04270 */
[----:B------:R-:W-:Y:S02]  /*3780*/  FMNMX.FTZ R8, R30, R31, !PT ;  /* 0x0000001f1e087209 */ /* 0x000fe40007810000 */
[----:B------:R-:W-:Y:S02]  /*3790*/  FSEL R13, R22, -INF , P1 ;  /* 0xff800000160d7808 */ /* 0x000fe40000800000 */
[----:B------:R-:W-:Y:S02]  /*37a0*/  ISETP.GT.AND P1, PT, R0, 0x31, PT ;  /* 0x000000310000780c */ /* 0x000fe40003f24270 */
[----:B------:R-:W-:Y:S02]  /*37b0*/  FSEL R27, R27, -INF , P0 ;  /* 0xff8000001b1b7808 */ /* 0x000fe40000000000 */
[----:B------:R-:W-:-:S02]  /*37c0*/  FMNMX.FTZ R8, R5, R8, !PT ;  /* 0x0000000805087209 */ /* 0x000fc40007810000 */
[----:B------:R-:W-:Y:S02]  /*37d0*/  FMNMX.FTZ R17, R24, R17, !PT ;  /* 0x0000001118117209 */ /* 0x000fe40007810000 */
[----:B------:R-:W-:Y:S02]  /*37e0*/  FSEL R166, R33, -INF , P1 ;  /* 0xff80000021a67808 */ /* 0x000fe40000800000 */
[C---:B------:R-:W-:Y:S02]  /*37f0*/  ISETP.GT.AND P0, PT, R12.reuse, 0x11, PT ;  /* 0x000000110c00780c */ /* 0x040fe40003f04270 */
        /* <DEDUP_REMOVED lines=8> */
[----:B------:R-:W-:-:S02]  /*3880*/  ISETP.GT.AND P0, PT, R12, 0x19, PT ;  /* 0x000000190c00780c */ /* 0x000fc40003f04270 */
[----:B------:R-:W-:Y:S02]  /*3890*/  FMNMX.FTZ R8, R23, R8, !PT ;  /* 0x0000000817087209 */ /* 0x000fe40007810000 */
[----:B------:R-:W-:Y:S02]  /*38a0*/  FSEL R142, R72, -INF , P1 ;  /* 0xff800000488e7808 */ /* 0x000fe40000800000 */
[----:B------:R-:W-:Y:S02]  /*38b0*/  ISETP.GT.AND P1, PT, R12, 0x20, PT ;  /* 0x000000200c00780c */ /* 0x000fe40003f24270 */
[----:B------:R-:W-:Y:S02]  /*38c0*/  FMNMX.FTZ R17, R6, R17, !PT ;  /* 0x0000001106117209 */ /* 0x000fe40007810000 */
[----:B------:R-:W-:Y:S02]  /*38d0*/  FSEL R19, R19, -INF , P0 ;  /* 0xff80000013137808 */ /* 0x000fe40000000000 */
[----:B------:R-:W-:-:S02]  /*38e0*/  FMNMX.FTZ R8, R9, R8, !PT ;  /* 0x0000000809087209 */ /* 0x000fc40007810000 */
[----:B------:R-:W-:Y:S02]  /*38f0*/  FSEL R205, R14, -INF , P1 ;  /* 0xff8000000ecd7808 */ /* 0x000fe40000800000 */
[----:B------:R-:W-:Y:S02]  /*3900*/  FMNMX.FTZ R17, R156, R17, !PT ;  /* 0x000000119c117209 */ /* 0x000fe40007810000 */
[----:B------:R-:W-:Y:S02]  /*3910*/  ISETP.GT.AND P1, PT, R0, 0x39, PT ;  /* 0x000000390000780c */ /* 0x000fe40003f24270 */
        /* <DEDUP_REMOVED lines=21> */
[----:B------:R-:W-:Y:S01]  /*3a70*/  ISETP.GT.AND P1, PT, R12, 0x38, PT ;  /* 0x000000380c00780c */ /* 0x000fe20003f24270 */
[----:B------:R-:W-:Y:S01]  /*3a80*/  LDSM.16.MT88.4 R32, [R189+0x900] ;  /* 0x00090000bd20783b */ /* 0x000fe20000004200 */
[----:B------:R-:W-:Y:S02]  /*3a90*/  FMNMX.FTZ R8, R167, R8, !PT ;  /* 0x00000008a7087209 */ /* 0x000fe40007810000 */
[----:B------:R-:W-:Y:S02]  /*3aa0*/  FMNMX.FTZ R15, R142, R15, !PT ;  /* 0x0000000f8e0f7209 */ /* 0x000fe40007810000 */
[----:B------:R-:W-:Y:S02]  /*3ab0*/  ISETP.GT.AND P0, PT, R12, 0x39, PT ;  /* 0x000000390c00780c */ /* 0x000fe40003f04270 */
[----:B------:R-:W-:Y:S02]  /*3ac0*/  FSEL R141, R74, -INF , P1 ;  /* 0xff8000004a8d7808 */ /* 0x000fe40000800000 */
[----:B------:R-:W-:-:S02]  /*3ad0*/  FMNMX.FTZ R8, R143, R8, !PT ;  /* 0x000000088f087209 */ /* 0x000fc40007810000 */
[----:B------:R-:W-:Y:S02]  /*3ae0*/  FMNMX.FTZ R0, R140, R15, !PT ;  /* 0x0000000f8c007209 */ /* 0x000fe40007810000 */
[----:B------:R-:W-:Y:S02]  /*3af0*/  FSEL R161, R75, -INF , P0 ;  /* 0xff8000004ba17808 */ /* 0x000fe40000000000 */
[----:B------:R-:W-:Y:S01]  /*3b00*/  FMNMX.FTZ R8, R141, R8, !PT ;  /* 0x000000088d087209 */ /* 0x000fe20007810000 */
[----:B------:R-:W1:Y:S01]  /*3b10*/  SHFL.BFLY PT, R11, R0, 0x2, 0x1f ;  /* 0x0c401f00000b7f89 */ /* 0x000e6200000e0000 */
[----:B------:R-:W-:Y:S02]  /*3b20*/  IMNMX R218, RZ, UR4, !PT ;  /* 0x00000004ffda7c17 */ /* 0x000fe4000f800200 */
        /* <DEDUP_REMOVED lines=21> */
[----:B------:R-:W-:-:S02]  /*3c80*/  FFMA.FTZ R153, R30, c[0x0][0x2d0], -R160 ;  /* 0x0000b4001e997a23 */ /* 0x000fc400000108a0 */
[--C-:B------:R-:W-:Y:S02]  /*3c90*/  FFMA.FTZ R154, R31, c[0x0][0x2d0], -R160.reuse ;  /* 0x0000b4001f9a7a23 */ /* 0x100fe400000108a0 */
[--C-:B------:R-:W-:Y:S01]  /*3ca0*/  FFMA.FTZ R155, R5, c[0x0][0x2d0], -R160.reuse ;  /* 0x0000b400059b7a23 */ /* 0x100fe200000108a0 */
[----:B------:R-:W-:Y:S01]  /*3cb0*/  LDSM.16.MT88.4 R28, [R188+0x900] ;  /* 0x00090000bc1c783b */ /* 0x000fe20000004200 */
[--C-:B------:R-:W-:Y:S01]  /*3cc0*/  FFMA.FTZ R148, R27, c[0x0][0x2d0], -R160.reuse ;  /* 0x0000b4001b947a23 */ /* 0x100fe200000108a0 */
[----:B------:R-:W1:Y:S01]  /*3cd0*/  MUFU.EX2 R151, R151 ;  /* 0x0000009700977308 */ /* 0x000e620000000800 */
[--C-:B------:R-:W-:Y:S02]  /*3ce0*/  FFMA.FTZ R3, R6, c[0x0][0x2d0], -R169.reuse ;  /* 0x0000b40006037a23 */ /* 0x100fe400000108a9 */
[----:B------:R-:W2:Y:S01]  /*3cf0*/  LDSM.16.MT88.4 R4, [R188+0x4100] ;  /* 0x00410000bc04783b */ /* 0x000ea20000004200 */
[----:B------:R-:W-:Y:S02]  /*3d00*/  FFMA.FTZ R144, R16, c[0x0][0x2d0], -R169 ;  /* 0x0000b40010907a23 */ /* 0x000fe400000108a9 */
[----:B------:R-:W-:-:S02]  /*3d10*/  FFMA.FTZ R135, R9, c[0x0][0x2d0], -R160 ;  /* 0x0000b40009877a23 */ /* 0x000fc400000108a0 */
[----:B------:R-:W-:Y:S01]  /*3d20*/  MUFU.EX2 R149, R149 ;  /* 0x0000009500957308 */ /* 0x000fe20000000800 */
[--C-:B------:R-:W-:Y:S01]  /*3d30*/  FFMA.FTZ R2, R19, c[0x0][0x2d0], -R160.reuse ;  /* 0x0000b40013027a23 */ /* 0x100fe200000108a0 */
[----:B------:R-:W3:Y:S01]  /*3d40*/  LDSM.16.MT88.4 R8, [R195+0x2900] ;  /* 0x00290000c308783b */ /* 0x000ee20000004200 */
[--C-:B------:R-:W-:Y:S02]  /*3d50*/  FFMA.FTZ R150, R24, c[0x0][0x2d0], -R169.reuse ;  /* 0x0000b40018967a23 */ /* 0x100fe400000108a9 */
[--C-:B------:R-:W-:Y:S01]  /*3d60*/  FFMA.FTZ R145, R20, c[0x0][0x2d0], -R169.reuse ;  /* 0x0000b40014917a23 */ /* 0x100fe200000108a9 */
[----:B------:R-:W4:Y:S01]  /*3d70*/  LDSM.16.MT88.4 R16, [R189+0x2900] ;  /* 0x00290000bd10783b */ /* 0x000f220000004200 */
[--C-:B------:R-:W-:Y:S01]  /*3d80*/  FFMA.FTZ R147, R13, c[0x0][0x2d0], -R160.reuse ;  /* 0x0000b4000d937a23 */ /* 0x100fe200000108a0 */
[----:B------:R-:W5:Y:S01]  /*3d90*/  MUFU.EX2 R146, R146 ;  /* 0x0000009200927308 */ /* 0x000f620000000800 */
[----:B-1----:R-:W-:Y:S01]  /*3da0*/  F2FP.BF16.PACK_AB R96, R151, R152 ;  /* 0x000000989760723e */ /* 0x002fe200000010ff */
[----:B------:R-:W-:Y:S01]  /*3db0*/  FFMA.FTZ R134, R23, c[0x0][0x2d0], -R160 ;  /* 0x0000b40017867a23 */ /* 0x000fe200000108a0 */
[----:B------:R-:W-:Y:S01]  /*3dc0*/  LDSM.16.MT88.4 R12, [R188+0x2900] ;  /* 0x00290000bc0c783b */ /* 0x000fe20000004200 */
[----:B------:R-:W-:-:S02]  /*3dd0*/  FFMA.FTZ R159, R164, c[0x0][0x2d0], -R169 ;  /* 0x0000b400a49f7a23 */ /* 0x000fc400000108a9 */
[--C-:B------:R-:W-:Y:S01]  /*3de0*/  FFMA.FTZ R157, R162, c[0x0][0x2d0], -R169.reuse ;  /* 0x0000b400a29d7a23 */ /* 0x100fe200000108a9 */
[----:B------:R-:W1:Y:S01]  /*3df0*/  LDSM.16.MT88.4 R20, [R195+0x900] ;  /* 0x00090000c314783b */ /* 0x000e620000004200 */
[----:B------:R-:W-:Y:S01]  /*3e00*/  MUFU.EX2 R153, R153 ;  /* 0x0000009900997308 */ /* 0x000fe20000000800 */
[--C-:B------:R-:W-:Y:S02]  /*3e10*/  FFMA.FTZ R156, R156, c[0x0][0x2d0], -R169.reuse ;  /* 0x0000b4009c9c7a23 */ /* 0x100fe400000108a9 */
[----:B------:R-:W-:Y:S01]  /*3e20*/  LDSM.16.MT88.4 R24, [R190+0x2900] ;  /* 0x00290000be18783b */ /* 0x000fe20000004200 */
[----:B------:R-:W-:Y:S02]  /*3e30*/  FFMA.FTZ R158, R158, c[0x0][0x2d0], -R169 ;  /* 0x0000b4009e9e7a23 */ /* 0x000fe400000108a9 */
[--C-:B------:R-:W-:Y:S02]  /*3e40*/  FFMA.FTZ R162, R205, c[0x0][0x2d0], -R160.reuse ;  /* 0x0000b400cda27a23 */ /* 0x100fe400000108a0 */
[----:B------:R-:W2:Y:S01]  /*3e50*/  MUFU.EX2 R154, R154 ;  /* 0x0000009a009a7308 */ /* 0x000ea20000000800 */
[----:B-----5:R-:W-:Y:S01]  /*3e60*/  F2FP.BF16.PACK_AB R98, R146, R149 ;  /* 0x000000959262723e */ /* 0x020fe200000010ff */
[----:B------:R-:W-:-:S02]  /*3e70*/  FFMA.FTZ R163, R163, c[0x0][0x2d0], -R160 ;  /* 0x0000b400a3a37a23 */ /* 0x000fc400000108a0 */
[--C-:B------:R-:W-:Y:S02]  /*3e80*/  FFMA.FTZ R164, R171, c[0x0][0x2d0], -R160.reuse ;  /* 0x0000b400aba47a23 */ /* 0x100fe400000108a0 */
[--C-:B------:R-:W-:Y:S02]  /*3e90*/  FFMA.FTZ R165, R165, c[0x0][0x2d0], -R160.reuse ;  /* 0x0000b400a5a57a23 */ /* 0x100fe400000108a0 */
[----:B------:R-:W-:Y:S01]  /*3ea0*/  MUFU.EX2 R155, R155 ;  /* 0x0000009b009b7308 */ /* 0x000fe20000000800 */
[--C-:B------:R-:W-:Y:S02]  /*3eb0*/  FFMA.FTZ R171, R166, c[0x0][0x2d0], -R169.reuse ;  /* 0x0000b400a6ab7a23 */ /* 0x100fe400000108a9 */
[--C-:B------:R-:W-:Y:S02]  /*3ec0*/  FFMA.FTZ R168, R168, c[0x0][0x2d0], -R169.reuse ;  /* 0x0000b400a8a87a23 */ /* 0x100fe400000108a9 */
[--C-:B------:R-:W-:Y:S02]  /*3ed0*/  FFMA.FTZ R166, R142, c[0x0][0x2d0], -R169.reuse ;  /* 0x0000b4008ea67a23 */ /* 0x100fe400000108a9 */
[----:B------:R-:W-:Y:S01]  /*3ee0*/  FFMA.FTZ R169, R140, c[0x0][0x2d0], -R169 ;  /* 0x0000b4008ca97a23 */ /* 0x000fe200000108a9 */
[----:B------:R-:W5:Y:S01]  /*3ef0*/  MUFU.EX2 R148, R148 ;  /* 0x0000009400947308 */ /* 0x000f620000000800 */
[----:B--2---:R-:W-:Y:S01]  /*3f00*/  F2FP.BF16.PACK_AB R97, R154, R153 ;  /* 0x000000999a61723e */ /* 0x004fe200000010ff */
        /* <DEDUP_REMOVED lines=9> */
[----:B-----5:R-:W-:Y:S01]  /*3fa0*/  F2FP.BF16.PACK_AB R99, R148, R155 ;  /* 0x0000009b9463723e */ /* 0x020fe200000010ff */
        /* <DEDUP_REMOVED lines=65> */
[C---:B----4-:R-:W-:Y:S08]  /*43c0*/  HMMA.16816.F32.BF16 R52, R4.reuse, R16, R52 ;  /* 0x000000100434723c */ /* 0x050ff00000041834 */
        /* <DEDUP_REMOVED lines=134> */
.L_x_2402:
        /* <DEDUP_REMOVED lines=55> */
.L_x_2400:
[C---:B--23--:R-:W-:Y:S01]  /*4fa0*/  HMMA.16816.F32.BF16 R4, R132.reuse, R136, RZ ;  /* 0x000000888404723c */ /* 0x04cfe200000418ff */
[----:B------:R-:W0:Y:S01]  /*4fb0*/  LDGDEPBAR ;  /* 0x00000000000079af */ /* 0x000e220000000000 */
[----:B------:R-:W-:Y:S06]  /*4fc0*/  UISETP.GE.AND UP0, UPT, UR6, 0x1, UPT ;  /* 0x000000010600788c */ /* 0x000fec000bf06270 */
        /* <DEDUP_REMOVED lines=148> */
[----:B------:R-:W-:-:S07]  /*5910*/  @!P0 BRA `(.L_x_2401) ;  /* 0x0000037000008947 */ /* 0x000fce0003800000 */
        /* <DEDUP_REMOVED lines=55> */
.L_x_2401:
[----:B------:R-:W-:Y:S01]  /*5c90*/  PLOP3.LUT P0, PT, PT, PT, UP1, 0x80, 0x0 ;  /* 0x000000000000781c */ /* 0x000fe20003f0f018 */
[----:B------:R-:W-:Y:S01]  /*5ca0*/  UIMAD UR5, UR6, -0x40, UR4 ;  /* 0xffffffc0060578a4 */ /* 0x000fe2000f8e0204 */
[----:B-1----:R-:W-:Y:S01]  /*5cb0*/  MOV R134, R207 ;  /* 0x000000cf00867202 */ /* 0x002fe20000000f00 */
[----:B------:R-:W0:Y:S01]  /*5cc0*/  LDGDEPBAR ;  /* 0x00000000000079af */ /* 0x000e220000000000 */
[----:B------:R-:W-:Y:S04]  /*5cd0*/  MOV R137, UR7 ;  /* 0x0000000700897c02 */ /* 0x000fe80008000f00 */
[----:B------:R-:W-:Y:S04]  /*5ce0*/  IADD3 R132, R137, UR5, -R208 ;  /* 0x0000000589847c10 */ /* 0x000fe8000fffe8d0 */
[----:B------:R-:W-:Y:S02]  /*5cf0*/  IADD3 R132, R132, -UR12, RZ ;  /* 0x8000000c84847c10 */ /* 0x000fe4000fffe0ff */
[----:B------:R-:W-:Y:S05]  /*5d00*/  @P0 MOV R134, R210 ;  /* 0x000000d200860202 */ /* 0x000fea0000000f00 */
[----:B------:R-:W1:Y:S08]  /*5d10*/  SHFL.IDX PT, R135, R134, 0x1, 0x1c1f ;  /* 0x003c1f0086877f89 */ /* 0x000e7000000e0000 */
[----:B------:R-:W2:Y:S01]  /*5d20*/  SHFL.IDX PT, R133, R134, RZ, 0x1c1f ;  /* 0x001c1fff86857589 */ /* 0x000ea200000e0000 */
[----:B-1----:R-:W-:Y:S04]  /*5d30*/  IADD3 R0, R132, R135, RZ ;  /* 0x0000008784007210 */ /* 0x002fe80007ffe0ff */
[C---:B------:R-:W-:Y:S02]  /*5d40*/  ISETP.GT.AND P1, PT, R0.reuse, RZ, PT ;  /* 0x000000ff0000720c */ /* 0x040fe40003f24270 */
[----:B------:R-:W-:Y:S02]  /*5d50*/  ISETP.GT.AND P0, PT, R0, 0x1, PT ;  /* 0x000000010000780c */ /* 0x000fe40003f04270 */
[----:B--2---:R-:W-:Y:S02]  /*5d60*/  IADD3 R132, R132, R133, RZ ;  /* 0x0000008584847210 */ /* 0x004fe40007ffe0ff */
[----:B------:R-:W-:Y:S02]  /*5d70*/  FSEL R135, R6, -INF , P1 ;  /* 0xff80000006877808 */ /* 0x000fe40000800000 */
[C---:B------:R-:W-:Y:S02]  /*5d80*/  ISETP.GT.AND P1, PT, R132.reuse, RZ, PT ;  /* 0x000000ff8400720c */ /* 0x040fe40003f24270 */
[----:B------:R-:W-:Y:S02]  /*5d90*/  FSEL R134, R7, -INF , P0 ;  /* 0xff80000007867808 */ /* 0x000fe40000000000 */
[----:B------:R-:W-:Y:S02]  /*5da0*/  ISETP.GT.AND P0, PT, R132, 0x1, PT ;  /* 0x000000018400780c */ /* 0x000fe40003f04270 */
[----:B------:R-:W-:Y:S02]  /*5db0*/  FSEL R136, R4, -INF , P1 ;  /* 0xff80000004887808 */ /* 0x000fe40000800000 */
[----:B------:R-:W-:Y:S02]  /*5dc0*/  FSEL R6, R5, -INF , P0 ;  /* 0xff80000005067808 */ /* 0x000fe40000000000 */
[----:B------:R-:W-:Y:S02]  /*5dd0*/  FMNMX.FTZ R5, R135, R2, !PT ;  /* 0x0000000287057209 */ /* 0x000fe40007810000 */
[C---:B------:R-:W-:Y:S02]  /*5de0*/  ISETP.GT.AND P1, PT, R0.reuse, 0x8, PT ;  /* 0x000000080000780c */ /* 0x040fe40003f24270 */
[----:B------:R-:W-:Y:S02]  /*5df0*/  ISETP.GT.AND P0, PT, R0, 0x9, PT ;  /* 0x000000090000780c */ /* 0x000fe40003f04270 */
[----:B------:R-:W-:Y:S02]  /*5e00*/  FSEL R162, R10, -INF , P1 ;  /* 0xff8000000aa27808 */ /* 0x000fe40000800000 */
[----:B------:R-:W-:Y:S02]  /*5e10*/  ISETP.GT.AND P1, PT, R132, 0x8, PT ;  /* 0x000000088400780c */ /* 0x000fe40003f24270 */
[----:B------:R-:W-:Y:S02]  /*5e20*/  FMNMX.FTZ R5, R134, R5, !PT ;  /* 0x0000000586057209 */ /* 0x000fe40007810000 */
[----:B------:R-:W-:Y:S02]  /*5e30*/  FSEL R138, R11, -INF , P0 ;  /* 0xff8000000b8a7808 */ /* 0x000fe40000000000 */
[----:B------:R-:W-:Y:S02]  /*5e40*/  FSEL R10, R8, -INF , P1 ;  /* 0xff800000080a7808 */ /* 0x000fe40000800000 */
[----:B------:R-:W-:Y:S02]  /*5e50*/  ISETP.GT.AND P1, PT, R0, 0x10, PT ;  /* 0x000000100000780c */ /* 0x000fe40003f24270 */
        /* <DEDUP_REMOVED lines=13> */
[----:B------:R-:W-:Y:S01]  /*5f30*/  FSEL R142, R18, -INF , P1 ;  /* 0xff800000128e7808 */ /* 0x000fe20000800000 */
[----:B------:R-:W-:Y:S01]  /*5f40*/  LDSM.16.MT88.4 R12, [R195+0x100] ;  /* 0x00010000c30c783b */ /* 0x000fe20000004200 */
[----:B------:R-:W-:Y:S02]  /*5f50*/  ISETP.GT.AND P0, PT, R0, 0x19, PT ;  /* 0x000000190000780c */ /* 0x000fe40003f04270 */
[----:B------:R-:W-:Y:S02]  /*5f60*/  FMNMX.FTZ R7, R236, R7, !PT ;  /* 0x00000007ec077209 */ /* 0x000fe40007810000 */
[----:B------:R-:W-:Y:S02]  /*5f70*/  ISETP.GT.AND P1, PT, R132, 0x18, PT ;  /* 0x000000188400780c */ /* 0x000fe40003f24270 */
[----:B------:R-:W-:Y:S02]  /*5f80*/  FSEL R140, R19, -INF , P0 ;  /* 0xff800000138c7808 */ /* 0x000fe40000000000 */
[----:B------:R-:W-:Y:S02]  /*5f90*/  FMNMX.FTZ R7, R142, R7, !PT ;  /* 0x000000078e077209 */ /* 0x000fe40007810000 */
[----:B------:R-:W-:Y:S02]  /*5fa0*/  FSEL R170, R16, -INF , P1 ;  /* 0xff80000010aa7808 */ /* 0x000fe40000800000 */
[----:B------:R-:W-:Y:S02]  /*5fb0*/  ISETP.GT.AND P1, PT, R0, 0x20, PT ;  /* 0x000000200000780c */ /* 0x000fe40003f24270 */
[----:B------:R-:W-:Y:S02]  /*5fc0*/  ISETP.GT.AND P0, PT, R132, 0x19, PT ;  /* 0x000000198400780c */ /* 0x000fe40003f04270 */
[----:B------:R-:W-:Y:S02]  /*5fd0*/  FMNMX.FTZ R5, R136, R3, !PT ;  /* 0x0000000388057209 */ /* 0x000fe40007810000 */
[----:B------:R-:W-:Y:S02]  /*5fe0*/  FSEL R230, R22, -INF , P1 ;  /* 0xff80000016e67808 */ /* 0x000fe40000800000 */
[----:B------:R-:W-:Y:S02]  /*5ff0*/  FMNMX.FTZ R7, R140, R7, !PT ;  /* 0x000000078c077209 */ /* 0x000fe40007810000 */
[----:B------:R-:W-:Y:S02]  /*6000*/  FSEL R220, R17, -INF , P0 ;  /* 0xff80000011dc7808 */ /* 0x000fe40000000000 */
[----:B------:R-:W-:Y:S02]  /*6010*/  ISETP.GT.AND P0, PT, R0, 0x21, PT ;  /* 0x000000210000780c */ /* 0x000fe40003f04270 */
[----:B------:R-:W-:Y:S02]  /*6020*/  ISETP.GT.AND P1, PT, R132, 0x20, PT ;  /* 0x000000208400780c */ /* 0x000fe40003f24270 */
[----:B------:R-:W-:Y:S02]  /*6030*/  FMNMX.FTZ R5, R6, R5, !PT ;  /* 0x0000000506057209 */ /* 0x000fe40007810000 */
[----:B------:R-:W-:Y:S02]  /*6040*/  FSEL R226, R23, -INF , P0 ;  /* 0xff80000017e27808 */ /* 0x000fe40000000000 */
[----:B------:R-:W-:Y:S02]  /*6050*/  FSEL R234, R20, -INF , P1 ;  /* 0xff80000014ea7808 */ /* 0x000fe40000800000 */
[----:B------:R-:W-:Y:S02]  /*6060*/  ISETP.GT.AND P0, PT, R132, 0x21, PT ;  /* 0x000000218400780c */ /* 0x000fe40003f04270 */
[----:B------:R-:W-:Y:S02]  /*6070*/  FMNMX.FTZ R7, R230, R7, !PT ;  /* 0x00000007e6077209 */ /* 0x000fe40007810000 */
[----:B------:R-:W-:Y:S02]  /*6080*/  ISETP.GT.AND P1, PT, R0, 0x28, PT ;  /* 0x000000280000780c */ /* 0x000fe40003f24270 */
[----:B------:R-:W-:Y:S02]  /*6090*/  FMNMX.FTZ R5, R10, R5, !PT ;  /* 0x000000050a057209 */ /* 0x000fe40007810000 */
[----:B------:R-:W-:Y:S02]  /*60a0*/  FSEL R232, R21, -INF , P0 ;  /* 0xff80000015e87808 */ /* 0x000fe40000000000 */
[----:B------:R-:W-:Y:S01]  /*60b0*/  ISETP.GT.AND P0, PT, R0, 0x29, PT ;  /* 0x000000290000780c */ /* 0x000fe20003f04270 */
[----:B------:R-:W-:Y:S01]  /*60c0*/  LDSM.16.MT88.4 R20, [R190+0x100] ;  /* 0x00010000be14783b */ /* 0x000fe20000004200 */
[----:B------:R-:W-:Y:S02]  /*60d0*/  FSEL R222, R26, -INF , P1 ;  /* 0xff8000001ade7808 */ /* 0x000fe40000800000 */
[----:B------:R-:W-:Y:S02]  /*60e0*/  FMNMX.FTZ R7, R226, R7, !PT ;  /* 0x00000007e2077209 */ /* 0x000fe40007810000 */
[----:B------:R-:W-:Y:S02]  /*60f0*/  FMNMX.FTZ R5, R8, R5, !PT ;  /* 0x0000000508057209 */ /* 0x000fe40007810000 */
[----:B------:R-:W-:Y:S02]  /*6100*/  FSEL R158, R27, -INF , P0 ;  /* 0xff8000001b9e7808 */ /* 0x000fe40000000000 */
[----:B------:R-:W-:Y:S02]  /*6110*/  ISETP.GT.AND P1, PT, R0, 0x30, PT ;  /* 0x000000300000780c */ /* 0x000fe40003f24270 */
[----:B------:R-:W-:Y:S02]  /*6120*/  FMNMX.FTZ R7, R222, R7, !PT ;  /* 0x00000007de077209 */ /* 0x000fe40007810000 */
        /* <DEDUP_REMOVED lines=19> */
[----:B------:R-:W-:Y:S01]  /*6260*/  ISETP.GT.AND P0, PT, R132, 0x29, PT ;  /* 0x000000298400780c */ /* 0x000fe20003f04270 */
[----:B------:R-:W1:Y:S01]  /*6270*/  SHFL.BFLY PT, R5, R0, 0x2, 0x1f ;  /* 0x0c401f0000057f89 */ /* 0x000e6200000e0000 */
        /* <DEDUP_REMOVED lines=8> */
[----:B------:R-:W-:Y:S01]  /*6300*/  FMNMX.FTZ R7, R156, R7, !PT ;  /* 0x000000079c077209 */ /* 0x000fe20007810000 */
[----:B------:R-:W-:Y:S01]  /*6310*/  LDSM.16.MT88.4 R28, [R189+0x100] ;  /* 0x00010000bd1c783b */ /* 0x000fe20000004200 */
[----:B------:R-:W-:Y:S02]  /*6320*/  ISETP.GT.AND P1, PT, R132, 0x38, PT ;  /* 0x000000388400780c */ /* 0x000fe40003f24270 */
[----:B------:R-:W-:Y:S02]  /*6330*/  FMNMX.FTZ R7, R154, R7, !PT ;  /* 0x000000079a077209 */ /* 0x000fe40007810000 */
[----:B------:R-:W-:Y:S02]  /*6340*/  FSEL R150, R32, -INF , P1 ;  /* 0xff80000020967808 */ /* 0x000fe40000800000 */
[----:B------:R-:W-:Y:S02]  /*6350*/  ISETP.GT.AND P0, PT, R132, 0x39, PT ;  /* 0x000000398400780c */ /* 0x000fe40003f04270 */
[----:B------:R-:W-:Y:S02]  /*6360*/  FMNMX.FTZ R7, R150, R7, !PT ;  /* 0x0000000796077209 */ /* 0x000fe40007810000 */
[----:B------:R-:W-:Y:S02]  /*6370*/  FSEL R146, R33, -INF , P0 ;  /* 0xff80000021927808 */ /* 0x000fe40000000000 */
[----:B-1----:R-:W-:Y:S02]  /*6380*/  FMNMX.FTZ R5, R0, R5, !PT ;  /* 0x0000000500057209 */ /* 0x002fe40007810000 */
[----:B------:R-:W-:Y:S03]  /*6390*/  FMNMX.FTZ R9, R146, R7, !PT ;  /* 0x0000000792097209 */ /* 0x000fe60007810000 */
[----:B------:R-:W1:Y:S08]  /*63a0*/  SHFL.BFLY PT, R132, R5, 0x1, 0x1f ;  /* 0x0c201f0005847f89 */ /* 0x000e7000000e0000 */
[----:B------:R-:W2:Y:S01]  /*63b0*/  SHFL.BFLY PT, R0, R9, 0x2, 0x1f ;  /* 0x0c401f0009007f89 */ /* 0x000ea200000e0000 */
[----:B-1----:R-:W-:Y:S04]  /*63c0*/  FMNMX.FTZ R132, R132, R5, !PT ;  /* 0x0000000584847209 */ /* 0x002fe80007810000 */
[C---:B------:R-:W-:Y:S01]  /*63d0*/  FSETP.NEU.FTZ.AND P1, PT, R132.reuse, -INF , PT ;  /* 0xff8000008400780b */ /* 0x040fe20003f3d000 */
[----:B------:R-:W-:Y:S01]  /*63e0*/  FMUL.FTZ R145, R132, c[0x0][0x2d0] ;  /* 0x0000b40084917a20 */ /* 0x000fe20000410000 */
[----:B--2---:R-:W-:Y:S02]  /*63f0*/  FMNMX.FTZ R4, R0, R9, !PT ;  /* 0x0000000900047209 */ /* 0x004fe40007810000 */
[----:B------:R-:W-:Y:S02]  /*6400*/  FSEL R5, R132, RZ, P1 ;  /* 0x000000ff84057208 */ /* 0x000fe40000800000 */
[----:B------:R-:W-:Y:S01]  /*6410*/  FSEL R145, R145, RZ, P1 ;  /* 0x000000ff91917208 */ /* 0x000fe20000800000 */
[----:B------:R-:W1:Y:S02]  /*6420*/  SHFL.BFLY PT, R7, R4, 0x1, 0x1f ;  /* 0x0c201f0004077f89 */ /* 0x000e6400000e0000 */
[----:B------:R-:W-:Y:S02]  /*6430*/  FADD.FTZ R5, -R5, R2 ;  /* 0x0000000205057221 */ /* 0x000fe40000010100 */
[--C-:B------:R-:W-:Y:S02]  /*6440*/  FFMA.FTZ R161, R135, c[0x0][0x2d0], -R145.reuse ;  /* 0x0000b40087a17a23 */ /* 0x100fe40000010891 */
        /* <DEDUP_REMOVED lines=9> */
[----:B------:R-:W2:Y:S01]  /*64e0*/  MUFU.EX2 R2, R2 ;  /* 0x0000000200027308 */ /* 0x000ea20000000800 */
[--C-:B------:R-:W-:Y:S01]  /*64f0*/  FFMA.FTZ R168, R168, c[0x0][0x2d0], -R145.reuse ;  /* 0x0000b400a8a87a23 */ /* 0x100fe20000010891 */
[----:B-1----:R-:W-:Y:S01]  /*6500*/  FMNMX.FTZ R0, R4, R7, !PT ;  /* 0x0000000704007209 */ /* 0x002fe20007810000 */
[--C-:B------:R-:W-:Y:S02]  /*6510*/  FFMA.FTZ R169, R236, c[0x0][0x2d0], -R145.reuse ;  /* 0x0000b400eca97a23 */ /* 0x100fe40000010891 */
[--C-:B------:R-:W-:Y:S01]  /*6520*/  FFMA.FTZ R223, R230, c[0x0][0x2d0], -R145.reuse ;  /* 0x0000b400e6df7a23 */ /* 0x100fe20000010891 */
[C---:B------:R-:W-:Y:S01]  /*6530*/  FSETP.NEU.FTZ.AND P0, PT, R0.reuse, -INF , PT ;  /* 0xff8000000000780b */ /* 0x040fe20003f1d000 */
[C---:B------:R-:W-:Y:S03]  /*6540*/  FMUL.FTZ R147, R0.reuse, c[0x0][0x2d0] ;  /* 0x0000b40000937a20 */ /* 0x040fe60000410000 */
[----:B------:R-:W1:Y:S01]  /*6550*/  MUFU.EX2 R160, R160 ;  /* 0x000000a000a07308 */ /* 0x000e620000000800 */
[----:B------:R-:W-:Y:S01]  /*6560*/  FSEL R4, R0, RZ, P0 ;  /* 0x000000ff00047208 */ /* 0x000fe20000000000 */
[--C-:B------:R-:W-:Y:S01]  /*6570*/  FFMA.FTZ R230, R152, c[0x0][0x2d0], -R145.reuse ;  /* 0x0000b40098e67a23 */ /* 0x100fe20000010891 */
[----:B------:R-:W-:Y:S01]  /*6580*/  FSEL R147, R147, RZ, P0 ;  /* 0x000000ff93937208 */ /* 0x000fe20000000000 */
[----:B------:R-:W-:Y:S01]  /*6590*/  FFMA.FTZ R226, R226, c[0x0][0x2d0], -R145 ;  /* 0x0000b400e2e27a23 */ /* 0x000fe20000010891 */
        /* <DEDUP_REMOVED lines=8> */
[----:B------:R-:W-:Y:S02]  /*6620*/  FMUL.FTZ R3, R4, c[0x0][0x2d0] ;  /* 0x0000b40004037a20 */ /* 0x000fe40000410000 */
[C---:B--2---:R-:W-:Y:S02]  /*6630*/  FMUL.FTZ R6, R2.reuse, R130 ;  /* 0x0000008202067220 */ /* 0x044fe40000410000 */
[C---:B------:R-:W-:Y:S01]  /*6640*/  FMUL.FTZ R7, R2.reuse, R131 ;  /* 0x0000008302077220 */ /* 0x040fe20000410000 */
[----:B------:R-:W2:Y:S01]  /*6650*/  MUFU.EX2 R134, R134 ;  /* 0x0000008600867308 */ /* 0x000ea20000000800 */
[----:B------:R-:W-:Y:S01]  /*6660*/  FMUL.FTZ R10, R2, R102 ;  /* 0x00000066020a7220 */ /* 0x000fe20000410000 */
[----:B-1----:R-:W-:Y:S01]  /*6670*/  F2FP.BF16.PACK_AB R137, R160, R161 ;  /* 0x000000a1a089723e */ /* 0x002fe200000010ff */
[C---:B------:R-:W-:Y:S02]  /*6680*/  FMUL.FTZ R11, R2.reuse, R103 ;  /* 0x00000067020b7220 */ /* 0x040fe40000410000 */
[C---:B------:R-:W-:Y:S02]  /*6690*/  FMUL.FTZ R18, R2.reuse, R110 ;  /* 0x0000006e02127220 */ /* 0x040fe40000410000 */
[C---:B------:R-:W-:Y:S03]  /*66a0*/  FMUL.FTZ R19, R2.reuse, R111 ;  /* 0x0000006f02137220 */ /* 0x040fe60000410000 */
[----:B------:R-:W1:Y:S01]  /*66b0*/  MUFU.EX2 R3, R3 ;  /* 0x0000000300037308 */ /* 0x000e620000000800 */
[C---:B------:R-:W-:Y:S02]  /*66c0*/  FMUL.FTZ R26, R2.reuse, R118 ;  /* 0x00000076021a7220 */ /* 0x040fe40000410000 */
[C---:B------:R-:W-:Y:S02]  /*66d0*/  FMUL.FTZ R27, R2.reuse, R119 ;  /* 0x00000077021b7220 */ /* 0x040fe40000410000 */
[C---:B------:R-:W-:Y:S02]  /*66e0*/  FMUL.FTZ R34, R2.reuse, R126 ;  /* 0x0000007e02227220 */ /* 0x040fe40000410000 */
[----:B------:R-:W-:Y:S02]  /*66f0*/  FMUL.FTZ R35, R2, R127 ;  /* 0x0000007f02237220 */ /* 0x000fe40000410000 */
[--C-:B------:R-:W-:Y:S01]  /*6700*/  FFMA.FTZ R229, R154, c[0x0][0x2d0], -R147.reuse ;  /* 0x0000b4009ae57a23 */ /* 0x100fe20000010893 */
[----:B------:R-:W-:Y:S01]  /*6710*/  MUFU.EX2 R165, R165 ;  /* 0x000000a500a57308 */ /* 0x000fe20000000800 */
[----:B------:R-:W-:Y:S01]  /*6720*/  LDSM.16.MT88.4 R152, [R188+0x3900] ;  /* 0x00390000bc98783b */ /* 0x000fe20000004200 */
[--C-:B------:R-:W-:Y:S01]  /*6730*/  FFMA.FTZ R233, R150, c[0x0][0x2d0], -R147.reuse ;  /* 0x0000b40096e97a23 */ /* 0x100fe20000010893 */
[----:B--2---:R-:W-:Y:S01]  /*6740*/  F2FP.BF16.PACK_AB R139, R134, R135 ;  /* 0x00000087868b723e */ /* 0x004fe200000010ff */
[C---:B------:R-:W-:Y:S02]  /*6750*/  FMUL.FTZ R38, R2.reuse, R38 ;  /* 0x0000002602267220 */ /* 0x040fe40000410000 */
[C---:B------:R-:W-:Y:S03]  /*6760*/  FMUL.FTZ R39, R2.reuse, R39 ;  /* 0x0000002702277220 */ /* 0x040fe60000410000 */
[----:B------:R-:W-:Y:S01]  /*6770*/  LDSM.16.MT88.4 R148, [R189+0x3900] ;  /* 0x00390000bd94783b */ /* 0x000fe20000004200 */
[----:B------:R-:W2:Y:S01]  /*6780*/  MUFU.EX2 R164, R164 ;  /* 0x000000a400a47308 */ /* 0x000ea20000000800 */
[C---:B------:R-:W-:Y:S02]  /*6790*/  FMUL.FTZ R42, R2.reuse, R42 ;  /* 0x0000002a022a7220 */ /* 0x040fe40000410000 */
[----:B------:R-:W-:Y:S02]  /*67a0*/  FMUL.FTZ R43, R2, R43 ;  /* 0x0000002b022b7220 */ /* 0x000fe40000410000 */
[C---:B-1----:R-:W-:Y:S02]  /*67b0*/  FMUL.FTZ R4, R3.reuse, R128 ;  /* 0x0000008003047220 */ /* 0x042fe40000410000 */
        /* <DEDUP_REMOVED lines=9> */
[----:B------:R-:W1:Y:S01]  /*6850*/  MUFU.EX2 R162, R162 ;  /* 0x000000a200a27308 */ /* 0x000e620000000800 */
[----:B------:R-:W3:Y:S01]  /*6860*/  LDSM.16.MT88.4 R100, [R188+0x100] ;  /* 0x00010000bc64783b */ /* 0x000ee20000004200 */
[C---:B------:R-:W-:Y:S01]  /*6870*/  FMUL.FTZ R32, R3.reuse, R124 ;  /* 0x0000007c03207220 */ /* 0x040fe20000410000 */
[----:B--2---:R-:W-:Y:S01]  /*6880*/  F2FP.BF16.PACK_AB R136, R164, R165 ;  /* 0x000000a5a488723e */ /* 0x004fe200000010ff */
        /* <DEDUP_REMOVED lines=8> */
[----:B------:R-:W-:Y:S01]  /*6910*/  LDSM.16.MT88.4 R116, [R189+0x900] ;  /* 0x00090000bd74783b */ /* 0x000fe20000004200 */
[C---:B------:R-:W-:Y:S02]  /*6920*/  FMUL.FTZ R45, R3.reuse, R45 ;  /* 0x0000002d032d7220 */ /* 0x040fe40000410000 */
[C---:B------:R-:W-:Y:S01]  /*6930*/  FMUL.FTZ R46, R2.reuse, R46 ;  /* 0x0000002e022e7220 */ /* 0x040fe20000410000 */
[----:B------:R-:W-:Y:S01]  /*6940*/  MUFU.EX2 R169, R169 ;  /* 0x000000a900a97308 */ /* 0x000fe20000000800 */
[----:B------:R-:W-:Y:S01]  /*6950*/  FMUL.FTZ R47, R2, R47 ;  /* 0x0000002f022f7220 */ /* 0x000fe20000410000 */
[----:B-1----:R-:W-:Y:S02]  /*6960*/  F2FP.BF16.PACK_AB R138, R162, R163 ;  /* 0x000000a3a28a723e */ /* 0x002fe400000010ff */
[----:B------:R-:W-:Y:S01]  /*6970*/  LDSM.16.MT88.4 R124, [R195+0x2900] ;  /* 0x00290000c37c783b */ /* 0x000fe20000004200 */
[C---:B------:R-:W-:Y:S02]  /*6980*/  FMUL.FTZ R48, R3.reuse, R48 ;  /* 0x0000003003307220 */ /* 0x040fe40000410000 */
[C---:B------:R-:W-:Y:S02]  /*6990*/  FMUL.FTZ R49, R3.reuse, R49 ;  /* 0x0000003103317220 */ /* 0x040fe40000410000 */
[C---:B------:R-:W-:Y:S01]  /*69a0*/  FMUL.FTZ R50, R2.reuse, R50 ;  /* 0x0000003202327220 */ /* 0x040fe20000410000 */
        /* <DEDUP_REMOVED lines=25> */
[----:B------:R-:W-:Y:S01]  /*6b40*/  LDSM.16.MT88.4 R112, [R195+0x900] ;  /* 0x00090000c370783b */ /* 0x000fe20000004200 */
        /* <DEDUP_REMOVED lines=14> */
[----:B------:R-:W-:Y:S01]  /*6c30*/  LDSM.16.MT88.4 R120, [R188+0x900] ;  /* 0x00090000bc78783b */ /* 0x000fe20000004200 */
[C---:B------:R-:W-:Y:S02]  /*6c40*/  FMUL.FTZ R63, R2.reuse, R63 ;  /* 0x0000003f023f7220 */ /* 0x040fe40000410000 */
[C---:B------:R-:W-:Y:S02]  /*6c50*/  FMUL.FTZ R64, R3.reuse, R64 ;  /* 0x0000004003407220 */ /* 0x040fe40000410000 */
[C---:B---3--:R-:W-:Y:S02]  /*6c60*/  HMMA.16816.F32.BF16 R28, R136.reuse, R100, R28 ;  /* 0x00000064881c723c */ /* 0x048fe4000004181c */
[----:B------:R-:W-:Y:S01]  /*6c70*/  MUFU.EX2 R235, R235 ;  /* 0x000000eb00eb7308 */ /* 0x000fe20000000800 */
[C---:B------:R-:W-:Y:S02]  /*6c80*/  FMUL.FTZ R65, R3.reuse, R65 ;  /* 0x0000004103417220 */ /* 0x040fe40000410000 */
[C---:B------:R-:W-:Y:S02]  /*6c90*/  FMUL.FTZ R66, R2.reuse, R66 ;  /* 0x0000004202427220 */ /* 0x040fe40000410000 */
[C---:B------:R-:W-:Y:S01]  /*6ca0*/  FMUL.FTZ R67, R2.reuse, R67 ;  /* 0x0000004302437220 */ /* 0x040fe20000410000 */
[C---:B------:R-:W-:Y:S01]  /*6cb0*/  HMMA.16816.F32.BF16 R32, R136.reuse, R102, R32 ;  /* 0x000000668820723c */ /* 0x040fe20000041820 */
[----:B------:R-:W2:Y:S03]  /*6cc0*/  LDSM.16.MT88.4 R100, [R189+0x2100] ;  /* 0x00210000bd64783b */ /* 0x000ea60000004200 */
[C---:B------:R-:W-:Y:S02]  /*6cd0*/  FMUL.FTZ R68, R3.reuse, R68 ;  /* 0x0000004403447220 */ /* 0x040fe40000410000 */
[C---:B------:R-:W-:Y:S02]  /*6ce0*/  FMUL.FTZ R69, R3.reuse, R69 ;  /* 0x0000004503457220 */ /* 0x040fe40000410000 */
[C---:B-1----:R-:W-:Y:S04]  /*6cf0*/  HMMA.16816.F32.BF16 R36, R136.reuse, R104, R36 ;  /* 0x000000688824723c */ /* 0x042fe80000041824 */
[C---:B------:R-:W-:Y:S02]  /*6d00*/  FMUL.FTZ R70, R2.reuse, R70 ;  /* 0x0000004602467220 */ /* 0x040fe40000410000 */
[C---:B------:R-:W-:Y:S02]  /*6d10*/  FMUL.FTZ R71, R2.reuse, R71 ;  /* 0x0000004702477220 */ /* 0x040fe40000410000 */
        /* <DEDUP_REMOVED lines=13> */
[----:B------:R-:W-:Y:S02]  /*6df0*/  FMUL.FTZ R87, R2, R87 ;  /* 0x0000005702577220 */ /* 0x000fe40000410000 */
[--C-:B------:R-:W-:Y:S02]  /*6e00*/  FFMA.FTZ R166, R166, c[0x0][0x2d0], -R147.reuse ;  /* 0x0000b400a6a67a23 */ /* 0x100fe40000010893 */
[--C-:B------:R-:W-:Y:S01]  /*6e10*/  FFMA.FTZ R167, R238, c[0x0][0x2d0], -R147.reuse ;  /* 0x0000b400eea77a23 */ /* 0x100fe20000010893 */
[C---:B------:R-:W-:Y:S01]  /*6e20*/  HMMA.16816.F32.BF16 R56, R136.reuse, R102, R56 ;  /* 0x000000668838723c */ /* 0x040fe20000041838 */
[----:B------:R-:W2:Y:S02]  /*6e30*/  LDSM.16.MT88.4 R100, [R190+0x4100] ;  /* 0x00410000be64783b */ /* 0x000ea40000004200 */
[----:B------:R-:W-:Y:S01]  /*6e40*/  MUFU.EX2 R166, R166 ;  /* 0x000000a600a67308 */ /* 0x000fe20000000800 */
[--C-:B------:R-:W-:Y:S02]  /*6e50*/  FFMA.FTZ R170, R170, c[0x0][0x2d0], -R147.reuse ;  /* 0x0000b400aaaa7a23 */ /* 0x100fe40000010893 */
[----:B------:R-:W-:Y:S02]  /*6e60*/  FFMA.FTZ R171, R220, c[0x0][0x2d0], -R147 ;  /* 0x0000b400dcab7a23 */ /* 0x000fe40000010893 */
[C---:B-1----:R-:W-:Y:S04]  /*6e70*/  HMMA.16816.F32.BF16 R60, R136.reuse, R104, R60 ;  /* 0x00000068883c723c */ /* 0x042fe8000004183c */
[----:B------:R-:W-:Y:S01]  /*6e80*/  FFMA.FTZ R220, R140, c[0x0][0x2d0], -R145 ;  /* 0x0000b4008cdc7a23 */ /* 0x000fe20000010891 */
[----:B------:R-:W1:Y:S01]  /*6e90*/  MUFU.EX2 R167, R167 ;  /* 0x000000a700a77308 */ /* 0x000e620000000800 */
[----:B------:R-:W-:Y:S01]  /*6ea0*/  LDSM.16.MT88.4 R140, [R189+0x2900] ;  /* 0x00290000bd8c783b */ /* 0x000fe20000004200 */
[C---:B------:R-:W-:Y:S01]  /*6eb0*/  FMUL.FTZ R88, R3.reuse, R88 ;  /* 0x0000005803587220 */ /* 0x040fe20000410000 */
[C---:B------:R-:W-:Y:S04]  /*6ec0*/  HMMA.16816.F32.BF16 R64, R136.reuse, R106, R64 ;  /* 0x0000006a8840723c */ /* 0x040fe80000041840 */
[C---:B------:R-:W-:Y:S02]  /*6ed0*/  FMUL.FTZ R89, R3.reuse, R89 ;  /* 0x0000005903597220 */ /* 0x040fe40000410000 */
[----:B------:R-:W4:Y:S01]  /*6ee0*/  LDSM.16.MT88.4 R104, [R189+0x4100] ;  /* 0x00410000bd68783b */ /* 0x000f220000004200 */
[C---:B------:R-:W-:Y:S01]  /*6ef0*/  FMUL.FTZ R90, R2.reuse, R90 ;  /* 0x0000005a025a7220 */ /* 0x040fe20000410000 */
[C---:B---3--:R-:W-:Y:S01]  /*6f00*/  HMMA.16816.F32.BF16 R68, R136.reuse, R108, R68 ;  /* 0x0000006c8844723c */ /* 0x048fe20000041844 */
[----:B------:R-:W-:Y:S03]  /*6f10*/  MUFU.EX2 R170, R170 ;  /* 0x000000aa00aa7308 */ /* 0x000fe60000000800 */
[C---:B------:R-:W-:Y:S02]  /*6f20*/  FMUL.FTZ R91, R2.reuse, R91 ;  /* 0x0000005b025b7220 */ /* 0x040fe40000410000 */
[C---:B------:R-:W-:Y:S02]  /*6f30*/  FMUL.FTZ R92, R3.reuse, R92 ;  /* 0x0000005c035c7220 */ /* 0x040fe40000410000 */
[C---:B------:R-:W-:Y:S01]  /*6f40*/  HMMA.16816.F32.BF16 R72, R136.reuse, R110, R72 ;  /* 0x0000006e8848723c */ /* 0x040fe20000041848 */
[----:B------:R-:W3:Y:S02]  /*6f50*/  LDSM.16.MT88.4 R108, [R188+0x4100] ;  /* 0x00410000bc6c783b */ /* 0x000ee40000004200 */
[----:B------:R-:W5:Y:S01]  /*6f60*/  MUFU.EX2 R171, R171 ;  /* 0x000000ab00ab7308 */ /* 0x000f620000000800 */
[C---:B------:R-:W-:Y:S02]  /*6f70*/  FMUL.FTZ R76, R3.reuse, R76 ;  /* 0x0000004c034c7220 */ /* 0x040fe40000410000 */
[C---:B------:R-:W-:Y:S02]  /*6f80*/  FMUL.FTZ R77, R3.reuse, R77 ;  /* 0x0000004d034d7220 */ /* 0x040fe40000410000 */
[C---:B------:R-:W-:Y:S04]  /*6f90*/  FMUL.FTZ R78, R2.reuse, R78 ;  /* 0x0000004e024e7220 */ /* 0x040fe80000410000 */
[C---:B------:R-:W-:Y:S01]  /*6fa0*/  FMUL.FTZ R79, R2.reuse, R79 ;  /* 0x0000004f024f7220 */ /* 0x040fe20000410000 */
[----:B------:R-:W3:Y:S01]  /*6fb0*/  MUFU.EX2 R220, R220 ;  /* 0x000000dc00dc7308 */ /* 0x000ee20000000800 */
[C---:B------:R-:W-:Y:S02]  /*6fc0*/  FMUL.FTZ R93, R3.reuse, R93 ;  /* 0x0000005d035d7220 */ /* 0x040fe40000410000 */
[C---:B------:R-:W-:Y:S02]  /*6fd0*/  FMUL.FTZ R94, R2.reuse, R94 ;  /* 0x0000005e025e7220 */ /* 0x040fe40000410000 */
[C---:B------:R-:W-:Y:S01]  /*6fe0*/  FMUL.FTZ R95, R2.reuse, R95 ;  /* 0x0000005f025f7220 */ /* 0x040fe20000410000 */
[C---:B--2---:R-:W-:Y:S03]  /*6ff0*/  HMMA.16816.F32.BF16 R76, R136.reuse, R100, R76 ;  /* 0x00000064884c723c */ /* 0x044fe6000004184c */
[C---:B------:R-:W-:Y:S02]  /*7000*/  FMUL.FTZ R80, R3.reuse, R80 ;  /* 0x0000005003507220 */ /* 0x040fe40000410000 */
[----:B------:R-:W-:Y:S02]  /*7010*/  FMUL.FTZ R81, R3, R81 ;  /* 0x0000005103517220 */ /* 0x000fe40000410000 */
[C---:B------:R-:W-:Y:S01]  /*7020*/  FMUL.FTZ R82, R2.reuse, R82 ;  /* 0x0000005202527220 */ /* 0x040fe20000410000 */
[----:B-1----:R-:W-:Y:S01]  /*7030*/  F2FP.BF16.PACK_AB R100, R167, R166 ;  /* 0x000000a6a764723e */ /* 0x002fe200000010ff */
[C---:B------:R-:W-:Y:S03]  /*7040*/  FMUL.FTZ R83, R2.reuse, R83 ;  /* 0x0000005302537220 */ /* 0x040fe60000410000 */
[----:B------:R-:W-:Y:S01]  /*7050*/  FMUL.FTZ R96, R3, R96 ;  /* 0x0000006003607220 */ /* 0x000fe20000410000 */
[----:B------:R-:W-:Y:S01]  /*7060*/  F2FP.BF16.PACK_AB R101, R169, R168 ;  /* 0x000000a8a965723e */ /* 0x000fe200000010ff */
[----:B------:R-:W-:Y:S02]  /*7070*/  FMUL.FTZ R97, R3, R97 ;  /* 0x0000006103617220 */ /* 0x000fe40000410000 */
[C---:B------:R-:W-:Y:S03]  /*7080*/  HMMA.16816.F32.BF16 R80, R136.reuse, R102, R80 ;  /* 0x000000668850723c */ /* 0x040fe60000041850 */
[C---:B------:R-:W-:Y:S02]  /*7090*/  FMUL.FTZ R98, R2.reuse, R98 ;  /* 0x0000006202627220 */ /* 0x040fe40000410000 */
[----:B------:R-:W-:Y:S02]  /*70a0*/  FMUL.FTZ R99, R2, R99 ;  /* 0x0000006302637220 */ /* 0x000fe40000410000 */
[----:B-----5:R-:W-:Y:S01]  /*70b0*/  F2FP.BF16.PACK_AB R102, R171, R170 ;  /* 0x000000aaab66723e */ /* 0x020fe200000010ff */
[C---:B----4-:R-:W-:Y:S04]  /*70c0*/  HMMA.16816.F32.BF16 R84, R136.reuse, R104, R84 ;  /* 0x000000688854723c */ /* 0x050fe80000041854 */
[----:B---3--:R-:W-:Y:S01]  /*70d0*/  F2FP.BF16.PACK_AB R103, R220, R219 ;  /* 0x000000dbdc67723e */ /* 0x008fe200000010ff */
[--C-:B------:R-:W-:Y:S02]  /*70e0*/  FFMA.FTZ R221, R234, c[0x0][0x2d0], -R147.reuse ;  /* 0x0000b400eadd7a23 */ /* 0x100fe40000010893 */
[--C-:B------:R-:W-:Y:S01]  /*70f0*/  FFMA.FTZ R232, R232, c[0x0][0x2d0], -R147.reuse ;  /* 0x0000b400e8e87a23 */ /* 0x100fe20000010893 */
[C---:B------:R-:W-:Y:S01]  /*7100*/  HMMA.16816.F32.BF16 R88, R136.reuse, R106, R88 ;  /* 0x0000006a8858723c */ /* 0x040fe20000041858 */
[----:B------:R-:W1:Y:S02]  /*7110*/  LDSM.16.MT88.4 R104, [R190+0x900] ;  /* 0x00090000be68783b */ /* 0x000e640000004200 */
[----:B------:R-:W-:Y:S01]  /*7120*/  MUFU.EX2 R221, R221 ;  /* 0x000000dd00dd7308 */ /* 0x000fe20000000800 */
[--C-:B------:R-:W-:Y:S02]  /*7130*/  FFMA.FTZ R225, R228, c[0x0][0x2d0], -R147.reuse ;  /* 0x0000b400e4e17a23 */ /* 0x100fe40000010893 */
[--C-:B------:R-:W-:Y:S02]  /*7140*/  FFMA.FTZ R228, R156, c[0x0][0x2d0], -R147.reuse ;  /* 0x0000b4009ce47a23 */ /* 0x100fe40000010893 */
[C---:B------:R-:W-:Y:S01]  /*7150*/  HMMA.16816.F32.BF16 R92, R136.reuse, R108, R92 ;  /* 0x0000006c885c723c */ /* 0x040fe2000004185c */
[----:B------:R-:W-:Y:S03]  /*7160*/  LDSM.16.MT88.4 R156, [R195+0x5900] ;  /* 0x00590000c39c783b */ /* 0x000fe60000004200 */
[--C-:B------:R-:W-:Y:S01]  /*7170*/  FFMA.FTZ R224, R224, c[0x0][0x2d0], -R147.reuse ;  /* 0x0000b400e0e07a23 */ /* 0x100fe20000010893 */
[----:B------:R-:W-:Y:S01]  /*7180*/  MUFU.EX2 R232, R232 ;  /* 0x000000e800e87308 */ /* 0x000fe20000000800 */
[----:B------:R-:W-:Y:S02]  /*7190*/  FFMA.FTZ R147, R146, c[0x0][0x2d0], -R147 ;  /* 0x0000b40092937a23 */ /* 0x000fe40000010893 */
[----:B------:R-:W-:Y:S01]  /*71a0*/  HMMA.16816.F32.BF16 R96, R136, R110, R96 ;  /* 0x0000006e8860723c */ /* 0x000fe20000041860 */
[----:B------:R-:W2:Y:S03]  /*71b0*/  LDSM.16.MT88.4 R108, [R188+0x2900] ;  /* 0x00290000bc6c783b */ /* 0x000ea60000004200 */
[--C-:B------:R-:W-:Y:S02]  /*71c0*/  FFMA.FTZ R222, R222, c[0x0][0x2d0], -R145.reuse ;  /* 0x0000b400dede7a23 */ /* 0x100fe40000010891 */
[----:B------:R-:W-:Y:S01]  /*71d0*/  FFMA.FTZ R145, R133, c[0x0][0x2d0], -R145 ;  /* 0x0000b40085917a23 */ /* 0x000fe20000010891 */
[----:B------:R-:W3:Y:S01]  /*71e0*/  MUFU.EX2 R234, R147 ;  /* 0x0000009300ea7308 */ /* 0x000ee20000000800 */
[C---:B------:R-:W-:Y:S05]  /*71f0*/  HMMA.16816.F32.BF16 R4, R100.reuse, R112, R4 ;  /* 0x000000706404723c */ /* 0x040fea0000041804 */
[----:B------:R-:W-:Y:S01]  /*7200*/  F2FP.BF16.PACK_AB R137, R231, R230 ;  /* 0x000000e6e789723e */ /* 0x000fe200000010ff */
[----:B------:R-:W-:Y:S02]  /*7210*/  FFMA.FTZ R161, R2, R205, R161 ;  /* 0x000000cd02a17223 */ /* 0x000fe400000100a1 */
[C---:B------:R-:W-:Y:S01]  /*7220*/  HMMA.16816.F32.BF16 R8, R100.reuse, R114, R8 ;  /* 0x000000726408723c */ /* 0x040fe20000041808 */
[----:B------:R-:W-:Y:S01]  /*7230*/  LDSM.16.MT88.4 R112, [R190+0x4900] ;  /* 0x00490000be70783b */ /* 0x000fe20000004200 */
[----:B------:R4:W5:Y:S02]  /*7240*/  MUFU.EX2 R236, R145 ;  /* 0x0000009100ec7308 */ /* 0x0009640000000800 */
[----:B------:R-:W-:Y:S02]  /*7250*/  FFMA.FTZ R165, R3, R204, R165 ;  /* 0x000000cc03a57223 */ /* 0x000fe400000100a5 */
[----:B------:R-:W-:Y:S02]  /*7260*/  FADD.FTZ R160, R160, R161 ;  /* 0x000000a1a0a07221 */ /* 0x000fe40000010000 */
[----:B------:R-:W-:Y:S01]  /*7270*/  FADD.FTZ R164, R164, R165 ;  /* 0x000000a5a4a47221 */ /* 0x000fe20000010000 */
[C---:B-1----:R-:W-:Y:S03]  /*7280*/  HMMA.16816.F32.BF16 R12, R100.reuse, R104, R12 ;  /* 0x00000068640c723c */ /* 0x042fe6000004180c */
[----:B------:R-:W-:Y:S01]  /*7290*/  MUFU.EX2 R225, R225 ;  /* 0x000000e100e17308 */ /* 0x000fe20000000800 */
[----:B------:R-:W-:Y:S01]  /*72a0*/  FADD.FTZ R3, R135, R160 ;  /* 0x000000a087037221 */ /* 0x000fe20000010000 */
[----:B---3--:R-:W-:Y:S03]  /*72b0*/  F2FP.BF16.PACK_AB R138, R234, R233 ;  /* 0x000000e9ea8a723e */ /* 0x008fe600000010ff */
[C---:B------:R-:W-:Y:S01]  /*72c0*/  HMMA.16816.F32.BF16 R16, R100.reuse, R106, R16 ;  /* 0x0000006a6410723c */ /* 0x040fe20000041810 */
[----:B------:R-:W1:Y:S03]  /*72d0*/  LDSM.16.MT88.4 R104, [R195+0x4900] ;  /* 0x00490000c368783b */ /* 0x000e660000004200 */
[----:B------:R-:W-:Y:S01]  /*72e0*/  FADD.FTZ R3, R134, R3 ;  /* 0x0000000386037221 */ /* 0x000fe20000010000 */
[----:B------:R-:W-:Y:S03]  /*72f0*/  MUFU.EX2 R224, R224 ;  /* 0x000000e000e07308 */ /* 0x000fe60000000800 */
[C---:B------:R-:W-:Y:S01]  /*7300*/  HMMA.16816.F32.BF16 R20, R100.reuse, R116, R20 ;  /* 0x000000746414723c */ /* 0x040fe20000041814 */
[----:B----4-:R-:W-:Y:S03]  /*7310*/  LDSM.16.MT88.4 R144, [R190+0x3900] ;  /* 0x00390000be90783b */ /* 0x010fe60000004200 */
[----:B-----5:R-:W-:Y:S01]  /*7320*/  F2FP.BF16.PACK_AB R139, R236, R235 ;  /* 0x000000ebec8b723e */ /* 0x020fe200000010ff */
[----:B------:R-:W-:Y:S02]  /*7330*/  FADD.FTZ R2, R168, R3 ;  /* 0x00000003a8027221 */ /* 0x000fe40000010000 */
[----:B------:R-:W-:Y:S01]  /*7340*/  MUFU.EX2 R222, R222 ;  /* 0x000000de00de7308 */ /* 0x000fe20000000800 */
[C---:B------:R-:W-:Y:S01]  /*7350*/  HMMA.16816.F32.BF16 R24, R100.reuse, R118, R24 ;  /* 0x000000766418723c */ /* 0x040fe20000041818 */
[----:B------:R-:W-:Y:S03]  /*7360*/  LDSM.16.MT88.4 R116, [R188+0x4900] ;  /* 0x00490000bc74783b */ /* 0x000fe60000004200 */
[----:B------:R-:W-:Y:S04]  /*7370*/  FADD.FTZ R2, R169, R2 ;  /* 0x00000002a9027221 */ /* 0x000fe80000010000 */
[C---:B------:R-:W-:Y:S01]  /*7380*/  HMMA.16816.F32.BF16 R28, R100.reuse, R120, R28 ;  /* 0x00000078641c723c */ /* 0x040fe2000004181c */
[----:B------:R-:W3:Y:S03]  /*7390*/  MUFU.EX2 R228, R228 ;  /* 0x000000e400e47308 */ /* 0x000ee60000000800 */
[----:B------:R-:W-:Y:S04]  /*73a0*/  FADD.FTZ R219, R219, R2 ;  /* 0x00000002dbdb7221 */ /* 0x000fe80000010000 */
[C---:B------:R-:W-:Y:S01]  /*73b0*/  HMMA.16816.F32.BF16 R32, R100.reuse, R122, R32 ;  /* 0x0000007a6420723c */ /* 0x040fe20000041820 */
[----:B------:R-:W-:Y:S03]  /*73c0*/  LDSM.16.MT88.4 R120, [R190+0x1100] ;  /* 0x00110000be78783b */ /* 0x000fe60000004200 */
[----:B------:R-:W-:Y:S04]  /*73d0*/  FADD.FTZ R220, R220, R219 ;  /* 0x000000dbdcdc7221 */ /* 0x000fe80000010000 */
[C---:B------:R-:W-:Y:S04]  /*73e0*/  HMMA.16816.F32.BF16 R36, R100.reuse, R124, R36 ;  /* 0x0000007c6424723c */ /* 0x040fe80000041824 */
[----:B------:R-:W-:Y:S04]  /*73f0*/  FADD.FTZ R3, R223, R220 ;  /* 0x000000dcdf037221 */ /* 0x000fe80000010000 */
[C---:B------:R-:W-:Y:S01]  /*7400*/  HMMA.16816.F32.BF16 R40, R100.reuse, R126, R40 ;  /* 0x0000007e6428723c */ /* 0x040fe20000041828 */
[----:B------:R-:W-:Y:S03]  /*7410*/  LDSM.16.MT88.4 R124, [R188+0x1100] ;  /* 0x00110000bc7c783b */ /* 0x000fe60000004200 */
[----:B---3--:R-:W-:Y:S01]  /*7420*/  F2FP.BF16.PACK_AB R136, R229, R228 ;  /* 0x000000e4e588723e */ /* 0x008fe200000010ff */
[----:B------:R-:W-:Y:S03]  /*7430*/  FADD.FTZ R3, R226, R3 ;  /* 0x00000003e2037221 */ /* 0x000fe60000010000 */
[C---:B------:R-:W-:Y:S08]  /*7440*/  HMMA.16816.F32.BF16 R44, R100.reuse, R128, R44 ;  /* 0x00000080642c723c */ /* 0x040ff0000004182c */
[C---:B------:R-:W-:Y:S08]  /*7450*/  HMMA.16816.F32.BF16 R48, R100.reuse, R130, R48 ;  /* 0x000000826430723c */ /* 0x040ff00000041830 */
        /* <DEDUP_REMOVED lines=21> */
[C---:B------:R-:W-:Y:S01]  /*75b0*/  F2FP.BF16.PACK_AB R103, R227.reuse, R222 ;  /* 0x000000dee367723e */ /* 0x040fe200000010ff */
[----:B------:R-:W-:Y:S04]  /*75c0*/  FADD.FTZ R222, R222, R3 ;  /* 0x00000003dede7221 */ /* 0x000fe80000010000 */
[----:B------:R-:W-:Y:S02]  /*75d0*/  FADD.FTZ R227, R227, R222 ;  /* 0x000000dee3e37221 */ /* 0x000fe40000010000 */
        /* <DEDUP_REMOVED lines=8> */
[C---:B------:R-:W-:Y:S01]  /*7660*/  HMMA.16816.F32.BF16 R16, R100.reuse, R122, R16 ;  /* 0x0000007a6410723c */ /* 0x040fe20000041810 */
[----:B------:R-:W-:Y:S07]  /*7670*/  LDSM.16.MT88.4 R120, [R189+0x1900] ;  /* 0x00190000bd78783b */ /* 0x000fee0000004200 */
        /* <DEDUP_REMOVED lines=21> */
[C---:B----4-:R-:W-:Y:S08]  /*77d0*/  HMMA.16816.F32.BF16 R76, R100.reuse, R116, R76 ;  /* 0x00000074644c723c */ /* 0x050ff0000004184c */
[C---:B------:R-:W-:Y:S01]  /*77e0*/  HMMA.16816.F32.BF16 R80, R100.reuse, R118, R80 ;  /* 0x000000766450723c */ /* 0x040fe20000041850 */
[----:B------:R-:W4:Y:S07]  /*77f0*/  LDSM.16.MT88.4 R116, [R190+0x1900] ;  /* 0x00190000be74783b */ /* 0x000f2e0000004200 */
[C---:B-1----:R-:W-:Y:S08]  /*7800*/  HMMA.16816.F32.BF16 R84, R100.reuse, R104, R84 ;  /* 0x000000686454723c */ /* 0x042ff00000041854 */
[C---:B------:R-:W-:Y:S08]  /*7810*/  HMMA.16816.F32.BF16 R88, R100.reuse, R106, R88 ;  /* 0x0000006a6458723c */ /* 0x040ff00000041858 */
[C---:B---3--:R-:W-:Y:S08]  /*7820*/  HMMA.16816.F32.BF16 R92, R100.reuse, R112, R92 ;  /* 0x00000070645c723c */ /* 0x048ff0000004185c */
[----:B------:R-:W-:Y:S08]  /*7830*/  HMMA.16816.F32.BF16 R96, R100, R114, R96 ;  /* 0x000000726460723c */ /* 0x000ff00000041860 */
[C---:B--2---:R-:W-:Y:S01]  /*7840*/  HMMA.16816.F32.BF16 R128, R136.reuse, R108, R4 ;  /* 0x0000006c8880723c */ /* 0x044fe20000041804 */
[----:B------:R-:W1:Y:S07]  /*7850*/  LDSM.16.MT88.4 R4, [R190+0x5900] ;  /* 0x00590000be04783b */ /* 0x000e6e0000004200 */
[C---:B------:R-:W-:Y:S01]  /*7860*/  HMMA.16816.F32.BF16 R100, R136.reuse, R110, R8 ;  /* 0x0000006e8864723c */ /* 0x040fe20000041808 */
[----:B------:R-:W2:Y:S07]  /*7870*/  LDSM.16.MT88.4 R8, [R189+0x5900] ;  /* 0x00590000bd08783b */ /* 0x000eae0000004200 */
[C---:B----4-:R-:W-:Y:S01]  /*7880*/  HMMA.16816.F32.BF16 R104, R136.reuse, R116, R12 ;  /* 0x000000748868723c */ /* 0x050fe2000004180c */
        /* <DEDUP_REMOVED lines=28> */
[----:B------:R-:W-:Y:S01]  /*7a50*/  MOV R2, R132 ;  /* 0x0000008400027202 */ /* 0x000fe20000000f00 */
[----:B------:R-:W-:Y:S03]  /*7a60*/  HMMA.16816.F32.BF16 R96, R136, R14, R96 ;  /* 0x0000000e8860723c */ /* 0x000fe60000041860 */
[----:B------:R-:W-:Y:S04]  /*7a70*/  FADD.FTZ R232, R232, R221 ;  /* 0x000000dde8e87221 */ /* 0x000fe80000010000 */
[----:B------:R-:W-:Y:S05]  /*7a80*/  FADD.FTZ R3, R225, R232 ;  /* 0x000000e8e1037221 */ /* 0x000fea0000010000 */
[----:B------:R-:W-:Y:S04]  /*7a90*/  FADD.FTZ R3, R224, R3 ;  /* 0x00000003e0037221 */ /* 0x000fe80000010000 */
[----:B------:R-:W-:Y:S01]  /*7aa0*/  FADD.FTZ R228, R228, R3 ;  /* 0x00000003e4e47221 */ /* 0x000fe20000010000 */
[----:B------:R-:W-:Y:S03]  /*7ab0*/  MOV R3, R0 ;  /* 0x0000000000037202 */ /* 0x000fe60000000f00 */
[----:B------:R-:W-:Y:S04]  /*7ac0*/  FADD.FTZ R228, R229, R228 ;  /* 0x000000e4e5e47221 */ /* 0x000fe80000010000 */
[----:B------:R-:W-:Y:S04]  /*7ad0*/  FADD.FTZ R233, R233, R228 ;  /* 0x000000e4e9e97221 */ /* 0x000fe80000010000 */
[----:B------:R-:W-:Y:S01]  /*7ae0*/  FADD.FTZ R204, R234, R233 ;  /* 0x000000e9eacc7221 */ /* 0x000fe20000010000 */
[----:B------:R-:W-:-:S05]  /*7af0*/  @P0 BRA `(.L_x_2402) ;  /* 0xffffd13000000947 */ /* 0x000fca000383ffff */
.L_x_2399:
        /* <DEDUP_REMOVED lines=12> */
.L_x_2406:
        /* <DEDUP_REMOVED lines=50> */
.L_x_2404:
        /* <DEDUP_REMOVED lines=26> */
[----:B------:R-:W3:Y:S01]  /*8080*/  SHFL.IDX PT, R2, R21, RZ, 0x181f ;  /* 0x00181fff15027589 */ /* 0x000ee200000e0000 */
[C---:B-1----:R-:W-:Y:S03]  /*8090*/  HMMA.16816.F32.BF16 R4, R32.reuse, R8, RZ ;  /* 0x000000082004723c */ /* 0x042fe600000418ff */
[----:B------:R-:W1:Y:S04]  /*80a0*/  SHFL.IDX PT, R31, R20, RZ, 0x181f ;  /* 0x00181fff141f7589 */ /* 0x000e6800000e0000 */
[----:B------:R-:W4:Y:S01]  /*80b0*/  SHFL.IDX PT, R0, R21, 0x1, 0x181f ;  /* 0x00381f0015007f89 */ /* 0x000f2200000e0000 */
[C---:B------:R-:W-:Y:S03]  /*80c0*/  HMMA.16816.F32.BF16 R8, R32.reuse, R10, RZ ;  /* 0x0000000a2008723c */ /* 0x040fe600000418ff */
[----:B------:R5:W5:Y:S05]  /*80d0*/  SHFL.IDX PT, R29, R20, 0x1, 0x181f ;  /* 0x00381f00141d7f89 */ /* 0x000b6a00000e0000 */
[C---:B--2---:R-:W-:Y:S01]  /*80e0*/  HMMA.16816.F32.BF16 R12, R32.reuse, R16, RZ ;  /* 0x00000010200c723c */ /* 0x044fe200000418ff */
[CC--:B---3--:R-:W-:Y:S03]  /*80f0*/  IADD3 R162, P1, R2.reuse, R208.reuse, RZ ;  /* 0x000000d002a27210 */ /* 0x0c8fe60007f3e0ff */
[C---:B------:R-:W-:Y:S04]  /*8100*/  IADD3 R160, P0, R2.reuse, R209, RZ ;  /* 0x000000d102a07210 */ /* 0x040fe80007f1e0ff */
[C---:B------:R-:W-:Y:S01]  /*8110*/  HMMA.16816.F32.BF16 R16, R32.reuse, R18, RZ ;  /* 0x000000122010723c */ /* 0x040fe200000418ff */
[C-C-:B-1----:R-:W-:Y:S03]  /*8120*/  IMAD.X R163, R31.reuse, 0x1, R207.reuse, P1 ;  /* 0x000000011fa37824 */ /* 0x142fe600008e06cf */
[C---:B------:R-:W-:Y:S01]  /*8130*/  IMAD.X R161, R31.reuse, 0x1, R206, P0 ;  /* 0x000000011fa17824 */ /* 0x040fe200000e06ce */
[----:B------:R-:W-:Y:S01]  /*8140*/  IADD3 R172, P1, R2, R211, RZ ;  /* 0x000000d302ac7210 */ /* 0x000fe20007f3e0ff */
[----:B------:R1:W-:Y:S01]  /*8150*/  LDGSTS.E.BYPASS.LTC128B.128 [R203], [R162.64], !P5 ;  /* 0x00000000a2cb7fae */ /* 0x0003e2000e901d4e */
[C---:B----4-:R-:W-:Y:S01]  /*8160*/  IADD3 R214, P0, R0.reuse, R208, RZ ;  /* 0x000000d000d67210 */ /* 0x050fe20007f1e0ff */
[C---:B-----5:R-:W-:Y:S02]  /*8170*/  HMMA.16816.F32.BF16 R20, R32.reuse, R24, RZ ;  /* 0x000000182014723c */ /* 0x060fe400000418ff */
[----:B------:R1:W-:Y:S02]  /*8180*/  LDGSTS.E.BYPASS.LTC128B.128 [R203+0x2000], [R160.64], !P4 ;  /* 0x02000000a0cb7fae */ /* 0x0003e4000e101d4e */
[----:B------:R-:W-:Y:S01]  /*8190*/  IMAD.X R173, R31, 0x1, R210, P1 ;  /* 0x000000011fad7824 */ /* 0x000fe200008e06d2 */
[C---:B------:R-:W-:Y:S01]  /*81a0*/  IADD3 R134, P1, R0.reuse, R209, RZ ;  /* 0x000000d100867210 */ /* 0x040fe20007f3e0ff */
[C---:B------:R-:W-:Y:S01]  /*81b0*/  IMAD.X R215, R29.reuse, 0x1, R207, P0 ;  /* 0x000000011dd77824 */ /* 0x040fe200000e06cf */
[----:B------:R-:W-:Y:S01]  /*81c0*/  IADD3 R212, P0, R0, R211, RZ ;  /* 0x000000d300d47210 */ /* 0x000fe20007f1e0ff */
[C---:B------:R-:W-:Y:S01]  /*81d0*/  HMMA.16816.F32.BF16 R24, R32.reuse, R26, RZ ;  /* 0x0000001a2018723c */ /* 0x040fe200000418ff */
[----:B------:R2:W-:Y:S03]  /*81e0*/  LDGSTS.E.BYPASS.LTC128B.128 [R203+0x4000], [R172.64], !P3 ;  /* 0x04000000accb7fae */ /* 0x0005e6000d901d4e */
[C---:B------:R-:W-:Y:S01]  /*81f0*/  IMAD.X R135, R29.reuse, 0x1, R206, P1 ;  /* 0x000000011d877824 */ /* 0x040fe200008e06ce */
[----:B------:R3:W-:Y:S01]  /*8200*/  LDGSTS.E.BYPASS.LTC128B.128 [R203+0x1000], [R214.64], !P5 ;  /* 0x01000000d6cb7fae */ /* 0x0007e2000e901d4e */
[----:B------:R-:W-:Y:S01]  /*8210*/  IMAD.X R213, R29, 0x1, R210, P0 ;  /* 0x000000011dd57824 */ /* 0x000fe200000e06d2 */
[----:B------:R-:W-:Y:S01]  /*8220*/  PLOP3.LUT P0, PT, PT, PT, UP0, 0x80, 0x0 ;  /* 0x000000000000781c */ /* 0x000fe20003f0f008 */
[C---:B------:R-:W-:Y:S01]  /*8230*/  HMMA.16816.F32.BF16 R28, R32.reuse, R136, RZ ;  /* 0x00000088201c723c */ /* 0x040fe200000418ff */
[----:B------:R3:W-:Y:S04]  /*8240*/  LDGSTS.E.BYPASS.LTC128B.128 [R203+0x3000], [R134.64], !P4 ;  /* 0x0300000086cb7fae */ /* 0x0007e8000e101d4e */
[----:B------:R3:W-:Y:S03]  /*8250*/  LDGSTS.E.BYPASS.LTC128B.128 [R203+0x5000], [R212.64], !P3 ;  /* 0x05000000d4cb7fae */ /* 0x0007e6000d901d4e */
[----:B------:R-:W-:Y:S01]  /*8260*/  HMMA.16816.F32.BF16 R32, R32, R138, RZ ;  /* 0x0000008a2020723c */ /* 0x000fe200000418ff */
[----:B------:R-:W-:Y:S04]  /*8270*/  LDSM.16.M88.4 R164, [R192+0x6100] ;  /* 0x00610000c0a4783b */ /* 0x000fe80000000200 */
[----:B------:R-:W0:Y:S03]  /*8280*/  LDGDEPBAR ;  /* 0x00000000000079af */ /* 0x000e260000000000 */
[C---:B------:R-:W-:Y:S01]  /*8290*/  HMMA.16816.F32.BF16 R4, R140.reuse, R144, R4 ;  /* 0x000000908c04723c */ /* 0x040fe20000041804 */
[----:B-1----:R-:W1:Y:S04]  /*82a0*/  LDSM.16.M88.4 R160, [R193+0xc100] ;  /* 0x00c10000c1a0783b */ /* 0x002e680000000200 */
[----:B------:R-:W4:Y:S03]  /*82b0*/  LDSM.16.M88.4 R168, [R192+0x6900] ;  /* 0x00690000c0a8783b */ /* 0x000f260000000200 */
[C---:B------:R-:W-:Y:S01]  /*82c0*/  HMMA.16816.F32.BF16 R8, R140.reuse, R146, R8 ;  /* 0x000000928c08723c */ /* 0x040fe20000041808 */
[----:B------:R-:W5:Y:S04]  /*82d0*/  LDSM.16.M88.4 R136, [R192+0x7100] ;  /* 0x00710000c088783b */ /* 0x000f680000000200 */
[----:B--2---:R-:W2:Y:S03]  /*82e0*/  LDSM.16.M88.4 R172, [R192+0x7900] ;  /* 0x00790000c0ac783b */ /* 0x004ea60000000200 */
[C---:B------:R-:W-:Y:S01]  /*82f0*/  HMMA.16816.F32.BF16 R12, R140.reuse, R148, R12 ;  /* 0x000000948c0c723c */ /* 0x040fe2000004180c */
[----:B------:R-:W-:Y:S07]  /*8300*/  LDSM.16.M88.4 R144, [R191+0xc100] ;  /* 0x00c10000bf90783b */ /* 0x000fee0000000200 */
[C---:B------:R-:W-:Y:S01]  /*8310*/  HMMA.16816.F32.BF16 R16, R140.reuse, R150, R16 ;  /* 0x000000968c10723c */ /* 0x040fe20000041810 */
[----:B------:R-:W2:Y:S07]  /*8320*/  LDSM.16.M88.4 R148, [R184] ;  /* 0x00000000b894783b */ /* 0x000eae0000000200 */
        /* <DEDUP_REMOVED lines=130> */
.L_x_2405:
        /* <DEDUP_REMOVED lines=35> */
[----:B------:R-:W-:Y:S01]  /*8d80*/  UIADD3 UR6, UR6, -0x1, URZ ;  /* 0xffffffff06067890 */ /* 0x000fe2000fffe03f */
        /* <DEDUP_REMOVED lines=96> */
[C---:B-1----:R-:W-:Y:S05]  /*9390*/  HMMA.16816.F32.BF16 R8, R128.reuse, R136, R8 ;  /* 0x000000888008723c */ /* 0x042fea0000041808 */
[C---:B------:R-:W-:Y:S02]  /*93a0*/  FMUL.FTZ R39, R2.reuse, R39 ;  /* 0x0000002702277220 */ /* 0x040fe40000410000 */
[C---:B------:R-:W-:Y:S01]  /*93b0*/  FMUL.FTZ R40, R3.reuse, R40 ;  /* 0x0000002803287220 */ /* 0x040fe20000410000 */
[C---:B------:R-:W-:Y:S01]  /*93c0*/  HMMA.16816.F32.BF16 R100, R128.reuse, R138, R100 ;  /* 0x0000008a8064723c */ /* 0x040fe20000041864 */
[----:B------:R-:W1:Y:S01]  /*93d0*/  LDSM.16.MT88.4 R136, [R188+0x100] ;  /* 0x00010000bc88783b */ /* 0x000e620000004200 */
[----:B------:R-:W3:Y:S02]  /*93e0*/  MUFU.EX2 R167, R167 ;  /* 0x000000a700a77308 */ /* 0x000ee40000000800 */
        /* <DEDUP_REMOVED lines=100> */
[----:B------:R-:W-:Y:S01]  /*9a30*/  F2FP.BF16.PACK_AB R12, R165, R164 ;  /* 0x000000a4a50c723e */ /* 0x000fe200000010ff */
[----:B------:R-:W-:Y:S01]  /*9a40*/  FFMA.FTZ R134, R3, R204, R134 ;  /* 0x000000cc03867223 */ /* 0x000fe20000010086 */
[----:B---3--:R-:W-:Y:S03]  /*9a50*/  F2FP.BF16.PACK_AB R13, R167, R166 ;  /* 0x000000a6a70d723e */ /* 0x008fe600000010ff */
        /* <DEDUP_REMOVED lines=72> */
[----:B------:R-:W-:Y:S07]  /*9ee0*/  LDSM.16.MT88.4 R140, [R189+0x3900] ;  /* 0x00390000bd8c783b */ /* 0x000fee0000004200 */
[C---:B----4-:R-:W-:Y:S01]  /*9ef0*/  HMMA.16816.F32.BF16 R92, R12.reuse, R20, R92 ;  /* 0x000000140c5c723c */ /* 0x050fe2000004185c */
[----:B------:R-:W4:Y:S07]  /*9f00*/  MUFU.EX2 R163, R163 ;  /* 0x000000a300a37308 */ /* 0x000f2e0000000800 */
[----:B------:R-:W-:Y:S01]  /*9f10*/  HMMA.16816.F32.BF16 R96, R12, R22, R96 ;  /* 0x000000160c60723c */ /* 0x000fe20000041860 */
[----:B------:R-:W4:Y:S02]  /*9f20*/  LDSM.16.MT88.4 R20, [R190+0x3100] ;  /* 0x00310000be14783b */ /* 0x000f240000004200 */
        /* <DEDUP_REMOVED lines=39> */
[C---:B---3--:R-:W-:Y:S08]  /*a1a0*/  HMMA.16816.F32.BF16 R76, R12.reuse, R20, R76 ;  /* 0x000000140c4c723c */ /* 0x048ff0000004184c */
[C---:B------:R-:W-:Y:S01]  /*a1b0*/  HMMA.16816.F32.BF16 R80, R12.reuse, R22, R80 ;  /* 0x000000160c50723c */ /* 0x040fe20000041850 */
[----:B------:R-:W3:Y:S07]  /*a1c0*/  LDSM.16.MT88.4 R20, [R195+0x1900] ;  /* 0x00190000c314783b */ /* 0x000eee0000004200 */
[C---:B-1----:R-:W-:Y:S08]  /*a1d0*/  HMMA.16816.F32.BF16 R84, R12.reuse, R16, R84 ;  /* 0x000000100c54723c */ /* 0x042ff00000041854 */
[C---:B------:R-:W-:Y:S01]  /*a1e0*/  HMMA.16816.F32.BF16 R88, R12.reuse, R18, R88 ;  /* 0x000000120c58723c */ /* 0x040fe20000041858 */
[----:B------:R-:W1:Y:S07]  /*a1f0*/  LDSM.16.MT88.4 R16, [R195+0x3900] ;  /* 0x00390000c310783b */ /* 0x000e6e0000004200 */
[C---:B--2---:R-:W-:Y:S08]  /*a200*/  HMMA.16816.F32.BF16 R92, R12.reuse, R24, R92 ;  /* 0x000000180c5c723c */ /* 0x044ff0000004185c */
[----:B------:R-:W-:Y:S01]  /*a210*/  HMMA.16816.F32.BF16 R96, R12, R26, R96 ;  /* 0x0000001a0c60723c */ /* 0x000fe20000041860 */
[----:B------:R-:W2:Y:S06]  /*a220*/  LDSM.16.MT88.4 R24, [R190+0x3900] ;  /* 0x00390000be18783b */ /* 0x000eac0000004200 */
        /* <DEDUP_REMOVED lines=15> */
[----:B------:R-:W-:Y:S07]  /*a320*/  LDSM.16.MT88.4 R20, [R188+0x5900] ;  /* 0x00590000bc14783b */ /* 0x000fee0000004200 */
        /* <DEDUP_REMOVED lines=21> */
[C---:B------:R-:W-:Y:S08]  /*a480*/  HMMA.16816.F32.BF16 R92, R12.reuse, R20, R92 ;  /* 0x000000140c5c723c */ /* 0x040ff0000004185c */
[----:B------:R-:W-:Y:S01]  /*a490*/  HMMA.16816.F32.BF16 R96, R12, R22, R96 ;  /* 0x000000160c60723c */ /* 0x000fe20000041860 */
[----:B------:R-:W-:-:S07]  /*a4a0*/  @P0 BRA `(.L_x_2404) ;  /* 0xffffda3000000947 */ /* 0x000fce000383ffff */
.L_x_2403:
        /* <DEDUP_REMOVED lines=123> */
.L_x_2391:
        /* <DEDUP_REMOVED lines=165> */
.L_x_2408:
        /* <DEDUP_REMOVED lines=146> */
.L_x_2410:
[----:B--2---:R-:W-:Y:S05]  /*bfd0*/  BSYNC B0 ;  /* 0x0000000000007941 */ /* 0x004fea0003800000 */
.L_x_2409:
        /* <DEDUP_REMOVED lines=23> */
.L_x_2412:
[----:B------:R-:W-:Y:S05]  /*c150*/  BSYNC B0 ;  /* 0x0000000000007941 */ /* 0x000fea0003800000 */
.L_x_2411:
        /* <DEDUP_REMOVED lines=23> */
.L_x_2414:
[----:B------:R-:W-:Y:S05]  /*c2d0*/  BSYNC B0 ;  /* 0x0000000000007941 */ /* 0x000fea0003800000 */
.L_x_2413:
        /* <DEDUP_REMOVED lines=24> */
.L_x_2407:
        /* <DEDUP_REMOVED lines=31> */
.L_x_2415:
        /* <DEDUP_REMOVED lines=43> */
.L_x_2417:
[----:B------:R-:W-:Y:S05]  /*c900*/  BSYNC B0 ;  /* 0x0000000000007941 */ /* 0x000fea0003800000 */
.L_x_2416:
        /* <DEDUP_REMOVED lines=70> */
.L_x_2419:
[----:B------:R-:W-:Y:S05]  /*cd70*/  BSYNC B0 ;  /* 0x0000000000007941 */ /* 0x000fea0003800000 */
.L_x_2418:
        /* <DEDUP_REMOVED lines=21> */
.L_x_2421:
[----:B------:R-:W-:Y:S05]  /*ced0*/  BSYNC B0 ;  /* 0x0000000000007941 */ /* 0x000fea0003800000 */
.L_x_2420:
        /* <DEDUP_REMOVED lines=21> */
.L_x_2423:
[----:B------:R-:W-:Y:S05]  /*d030*/  BSYNC B0 ;  /* 0x0000000000007941 */ /* 0x000fea0003800000 */
.L_x_2422:
        /* <DEDUP_REMOVED lines=22> */
.L_x_2424:
        /* <DEDUP_REMOVED lines=14> */
.L_x_3434:


//--------------------- .text._ZN7cutlass13device_kernelIN5flash19enable_sm80_to_sm89INS1_16FlashAttnFwdSm80INS1_25CollectiveMainloopFwdSm80ILi8ELi1ELb0EN4cute5tupleIJNS5_1CILi128EEENS7_ILi64EEENS7_ILi192EEEEEELi192ENS_10bfloat16_tEfNS_4arch4Sm80ELb1ELb0ELb0ELb1ELb1ELb1ELb1ELb0EEENS1_21CollectiveEpilogueFwdINS6_IJS8_SA_S9_EEENS6_IJNS7_ILi1EEESI_SI_EEESC_SE_Li256ELb1ELb1ELb0ELb0EEENS1_19SingleTileSchedulerILb1ELb0ELb1ELi128EEEEEEEEEvNT_6ParamsE --------------------------
	.section	.text._ZN7cutlass13device_kernelIN5flash19enable_sm80_to_sm89INS1_16FlashAttnFwdSm80INS1_25CollectiveMainloopFwdSm80ILi8ELi1ELb0EN4cute5tupleIJNS5_1CILi128EEENS7_ILi64EEENS7_ILi192EEEEEELi192ENS_10bfloat16_tEfNS_4arch4Sm80ELb1ELb0ELb0ELb1ELb1ELb1ELb1ELb0EEENS1_21CollectiveEpilogueFwdINS6_IJS8_SA_S9_EEENS6_IJNS7_ILi1EEESI_SI_EEESC_SE_Li256ELb1ELb1ELb0ELb0EEENS1_19SingleTileSchedulerILb1ELb0ELb1ELi128EEEEEEEEEvNT_6ParamsE,"ax",@progbits
	.sectioninfo	@"SHI_REGISTERS=236"
	.align	128
.text._ZN7cutlass13device_kernelIN5flash19enable_sm80_to_sm89INS1_16FlashAttnFwdSm80INS1_25CollectiveMainloopFwdSm80ILi8ELi1ELb0EN4cute5tupleIJNS5_1CILi128EEENS7_ILi64EEENS7_ILi192EEEEEELi192ENS_10bfloat16_tEfNS_4arch4Sm80ELb1ELb0ELb0ELb1ELb1ELb1ELb1ELb0EEENS1_21CollectiveEpilogueFwdINS6_IJS8_SA_S9_EEENS6_IJNS7_ILi1EEESI_SI_EEESC_SE_Li256ELb1ELb1ELb0ELb0EEENS1_19SingleTileSchedulerILb1ELb0ELb1ELi128EEEEEEEEEvNT_6ParamsE:
        .type           _ZN7cutlass13device_kernelIN5flash19enable_sm80_to_sm89INS1_16FlashAttnFwdSm80INS1_25CollectiveMainloopFwdSm80ILi8ELi1ELb0EN4cute5tupleIJNS5_1CILi128EEENS7_ILi64EEENS7_ILi192EEEEEELi192ENS_10bfloat16_tEfNS_4arch4Sm80ELb1ELb0ELb0ELb1ELb1ELb1ELb1ELb0EEENS1_21CollectiveEpilogueFwdINS6_IJS8_SA_S9_EEENS6_IJNS7_ILi1EEESI_SI_EEESC_SE_Li256ELb1ELb1ELb0ELb0EEENS1_19SingleTileSchedulerILb1ELb0ELb1ELi128EEEEEEEEEvNT_6ParamsE,@function
        .size           _ZN7cutlass13device_kernelIN5flash19enable_sm80_to_sm89INS1_16FlashAttnFwdSm80INS1_25CollectiveMainloopFwdSm80ILi8ELi1ELb0EN4cute5tupleIJNS5_1CILi128EEENS7_ILi64EEENS7_ILi192EEEEEELi192ENS_10bfloat16_tEfNS_4arch4Sm80ELb1ELb0ELb0ELb1ELb1ELb1ELb1ELb0EEENS1_21CollectiveEpilogueFwdINS6_IJS8_SA_S9_EEENS6_IJNS7_ILi1EEESI_SI_EEESC_SE_Li256ELb1ELb1ELb0ELb0EEENS1_19SingleTileSchedulerILb1ELb0ELb1ELi128EEEEEEEEEvNT_6ParamsE,(.L_x_3435 - _ZN7cutlass13device_kernelIN5flash19enable_sm80_to_sm89INS1_16FlashAttnFwdSm80INS1_25CollectiveMainloopFwdSm80ILi8ELi1ELb0EN4cute5tupleIJNS5_1CILi128EEENS7_ILi64EEENS7_ILi192EEEEEELi192ENS_10bfloat16_tEfNS_4arch4Sm80ELb1ELb0ELb0ELb1ELb1ELb1ELb1ELb0EEENS1_21CollectiveEpilogueFwdINS6_IJS8_SA_S9_EEENS6_IJNS7_ILi1EEESI_SI_EEESC_SE_Li256ELb1ELb1ELb0ELb0EEENS1_19SingleTileSchedulerILb1ELb0ELb1ELi128EEEEEEEEEvNT_6ParamsE)
        .other          _ZN7cutlass13device_kernelIN5flash19enable_sm80_to_sm89INS1_16FlashAttnFwdSm80INS1_25CollectiveMainloopFwdSm80ILi8ELi1ELb0EN4cute5tupleIJNS5_1CILi128EEENS7_ILi64EEENS7_ILi192EEEEEELi192ENS_10bfloat16_tEfNS_4arch4Sm80ELb1ELb0ELb0ELb1ELb1ELb1ELb1ELb0EEENS1_21CollectiveEpilogueFwdINS6_IJS8_SA_S9_EEENS6_IJNS7_ILi1EEESI_SI_EEESC_SE_Li256ELb1ELb1ELb0ELb0EEENS1_19SingleTileSchedulerILb1ELb0ELb1ELi128EEEEEEEEEvNT_6ParamsE,@"STO_CUDA_ENTRY STV_DEFAULT"
_ZN7cutlass13device_kernelIN5flash19enable_sm80_to_sm89INS1_16FlashAttnFwdSm80INS1_25CollectiveMainloopFwdSm80ILi8ELi1ELb0EN4cute5tupleIJNS5_1CILi128EEENS7_ILi64EEENS7_ILi192EEEEEELi192ENS_10bfloat16_tEfNS_4arch4Sm80ELb1ELb0ELb0ELb1ELb1ELb1ELb1ELb0EEENS1_21CollectiveEpilogueFwdINS6_IJS8_SA_S9_EEENS6_IJNS7_ILi1EEESI_SI_EEESC_SE_Li256ELb1ELb1ELb0ELb0EEENS1_19SingleTileSchedulerILb1ELb0ELb1ELi128EEEEEEEEEvNT_6ParamsE:
        /* <DEDUP_REMOVED lines=20> */
.L_x_2426:
        /* <DEDUP_REMOVED lines=13> */
.L_x_2428:
[----:B------:R-:W-:Y:S02]  /*0210*/  ULDC UR5, c[0x0][0x54c] ;  /* 0x0001530000057ab9 */ /* 0x000fe40000000800 */
.L_x_2427:
[----:B------:R-:W-:Y:S02]  /*0220*/  ULDC UR4, c[0x0][0x548] ;  /* 0x0001520000047ab9 */ /* 0x000fe40000000800 */
[----:B------:R-:W-:-:S02]  /*0230*/  USHF.L.U32 UR12, UR12, 0x7, URZ ;  /* 0x000000070c0c7899 */ /* 0x000fc4000800063f */
[----:B------:R-:W-:-:S04]  /*0240*/  UIMAD UR4, UR5, UR4, URZ ;  /* 0x00000004050472a4 */ /* 0x000fc8000f8e023f */
[----:B------:R-:W-:-:S04]  /*0250*/  UISETP.GE.AND UP0, UPT, UR12, UR4, UPT ;  /* 0x000000040c00728c */ /* 0x000fc8000bf06270 */
[----:B------:R-:W-:Y:S01]  /*0260*/  USEL UR18, UR18, 0xffffffff, !UP0 ;  /* 0xffffffff12127887 */ /* 0x000fe2000c000000 */
[----:B------:R-:W-:Y:S05]  /*0270*/  BRA `(.L_x_2429) ;  /* 0x000001b000007947 */ /* 0x000fea0003800000 */
.L_x_2425:
        /* <DEDUP_REMOVED lines=8> */
.L_x_2430:
        /* <DEDUP_REMOVED lines=13> */
.L_x_2432:
[----:B------:R-:W-:Y:S02]  /*03d0*/  ULDC UR5, c[0x0][0x54c] ;  /* 0x0001530000057ab9 */ /* 0x000fe40000000800 */
.L_x_2431:
[----:B------:R-:W-:Y:S02]  /*03e0*/  ULDC UR4, c[0x0][0x548] ;  /* 0x0001520000047ab9 */ /* 0x000fe40000000800 */
[----:B------:R-:W-:-:S02]  /*03f0*/  USHF.L.U32 UR12, UR12, 0x7, URZ ;  /* 0x000000070c0c7899 */ /* 0x000fc4000800063f */
[----:B------:R-:W-:-:S04]  /*0400*/  UIMAD UR4, UR5, UR4, URZ ;  /* 0x00000004050472a4 */ /* 0x000fc8000f8e023f */
[----:B------:R-:W-:-:S04]  /*0410*/  UISETP.GE.AND UP0, UPT, UR12, UR4, UPT ;  /* 0x000000040c00728c */ /* 0x000fc8000bf06270 */
[----:B------:R-:W-:-:S06]  /*0420*/  USEL UR18, UR18, 0xffffffff, !UP0 ;  /* 0xffffffff12127887 */ /* 0x000fcc000c000000 */
.L_x_2429:
        /* <DEDUP_REMOVED lines=64> */
.L_x_2433:
        /* <DEDUP_REMOVED lines=10> */
.L_x_2434:
[----:B------:R-:W-:Y:S05]  /*08d0*/  @!P4 BRA `(.L_x_2435) ;  /* 0x000000500000c947 */ /* 0x000fea0003800000 */
[----:B-1--4-:R-:W4:Y:S04]  /*08e0*/  LDG.E R0, [R6.64] ;  /* 0x0000001406007981 */ /* 0x012f28000c1e1900 */
[----:B---3--:R-:W3:Y:S01]  /*08f0*/  LDG.E R2, [R6.64+0x4] ;  /* 0x0000041406027981 */ /* 0x008ee2000c1e1900 */
[----:B----4-:R-:W1:Y:S08]  /*0900*/  R2UR UR16, R0 ;  /* 0x00000000001073c2 */ /* 0x010e7000000e0000 */
[----:B---3--:R-:W1:Y:S02]  /*0910*/  R2UR UR4, R2 ;  /* 0x00000000020473c2 */ /* 0x008e6400000e0000 */
[----:B-1----:R-:W-:-:S06]  /*0920*/  UIADD3 UR16, -UR16, UR4, URZ ;  /* 0x0000000410107290 */ /* 0x002fcc000fffe13f */
.L_x_2435:
        /* <DEDUP_REMOVED lines=327> */
.L_x_2461:
        /* <DEDUP_REMOVED lines=107> */
.L_x_2441:
[----:B------:R-:W-:Y:S05]  /*2450*/  BSYNC B0 ;  /* 0x0000000000007941 */ /* 0x000fea0003800000 */
.L_x_2440:
        /* <DEDUP_REMOVED lines=104> */
.L_x_2444:
[----:B------:R-:W-:Y:S05]  /*2ae0*/  BSYNC B0 ;  /* 0x0000000000007941 */ /* 0x000fea0003800000 */
.L_x_2443:
        /* <DEDUP_REMOVED lines=58> */
.L_x_2446:
[----:B------:R-:W-:Y:S05]  /*2e90*/  BSYNC B0 ;  /* 0x0000000000007941 */ /* 0x000fea0003800000 */
.L_x_2445:
        /* <DEDUP_REMOVED lines=58> */
.L_x_2448:
[----:B------:R-:W-:Y:S05]  /*3240*/  BSYNC B0 ;  /* 0x0000000000007941 */ /* 0x000fea0003800000 */
.L_x_2447:
        /* <DEDUP_REMOVED lines=58> */
.L_x_2450:
[----:B------:R-:W-:Y:S05]  /*35f0*/  BSYNC B0 ;  /* 0x0000000000007941 */ /* 0x000fea0003800000 */
.L_x_2449:
        /* <DEDUP_REMOVED lines=58> */
.L_x_2452:
[----:B------:R-:W-:Y:S05]  /*39a0*/  BSYNC B0 ;  /* 0x0000000000007941 */ /* 0x000fea0003800000 */
.L_x_2451:
        /* <DEDUP_REMOVED lines=58> */
.L_x_2439:
        /* <DEDUP_REMOVED lines=47> */
.L_x_2454:
[----:B------:R-:W-:Y:S05]  /*4040*/  BSYNC B0 ;  /* 0x0000000000007941 */ /* 0x000fea0003800000 */
.L_x_2453:
        /* <DEDUP_REMOVED lines=166> */
.L_x_2456:
[----:B------:R-:W-:Y:S05]  /*4ab0*/  BSYNC B0 ;  /* 0x0000000000007941 */ /* 0x000fea0003800000 */
.L_x_2455:
        /* <DEDUP_REMOVED lines=123> */
.L_x_2458:
[----:B------:R-:W-:Y:S05]  /*5270*/  BSYNC B0 ;  /* 0x0000000000007941 */ /* 0x000fea0003800000 */
.L_x_2457:
        /* <DEDUP_REMOVED lines=126> */
.L_x_2438:
        /* <DEDUP_REMOVED lines=38> */
.L_x_2442:
[----:B------:R-:W-:Y:S05]  /*5cc0*/  BSYNC B1 ;  /* 0x0000000000017941 */ /* 0x000fea0003800000 */
.L_x_2437:
        /* <DEDUP_REMOVED lines=82> */
.L_x_2460:
[----:B-1-34-:R-:W-:Y:S05]  /*61f0*/  BSYNC B0 ;  /* 0x0000000000007941 */ /* 0x01afea0003800000 */
.L_x_2459:
        /* <DEDUP_REMOVED lines=26> */
.L_x_2436:
        /* <DEDUP_REMOVED lines=75> */
[----:B------:R-:W-:Y:S01]  /*6850*/  USHF.R.S32.HI UR6, URZ, 0x1f, UR14 ;  /* 0x0000001f3f067899 */ /* 0x000fe2000801140e */
[----:B------:R-:W-:Y:S01]  /*6860*/  SHF.R.S32.HI R78, RZ, 0x1f, R83 ;  /* 0x0000001fff4e7819 */ /* 0x000fe20000011453 */
[----:B------:R-:W-:Y:S02]  /*6870*/  ULDC.64 UR4, c[0x0][0x178] ;  /* 0x00005e0000047ab9 */ /* 0x000fe40000000a00 */
[----:B------:R1:W2:Y:S01]  /*6880*/  @P2 LDG.E R4, [R4.64] ;  /* 0x0000001404042981 */ /* 0x0002a2000c1e1900 */
[----:B------:R-:W-:Y:S01]  /*6890*/  UIMAD UR6, UR6, UR4, URZ ;  /* 0x00000004060672a4 */ /* 0x000fe2000f8e023f */
[-C--:B------:R-:W-:Y:S01]  /*68a0*/  LEA.HI R43, R78, R83.reuse, RZ, 0x3 ;  /* 0x000000534e2b7211 */ /* 0x080fe200078f18ff */
[----:B------:R-:W-:Y:S01]  /*68b0*/  UIMAD.WIDE.U32 UR22, UR14, UR4, URZ ;  /* 0x000000040e1672a5 */ /* 0x000fe2000f8e003f */
[----:B------:R-:W-:Y:S01]  /*68c0*/  PLOP3.LUT P1, PT, PT, PT, UP2, 0x80, 0x0 ;  /* 0x000000000000781c */ /* 0x000fe20003f2f028 */
[----:B------:R-:W-:Y:S01]  /*68d0*/  UIMAD UR14, UR14, UR5, UR6 ;  /* 0x000000050e0e72a4 */ /* 0x000fe2000f8e0206 */
[----:B------:R-:W-:Y:S01]  /*68e0*/  LOP3.LUT R22, R43, 0xfffffff8, RZ, 0xc0, !PT ;  /* 0xfffffff82b167812 */ /* 0x000fe200078ec0ff */
[----:B------:R-:W-:Y:S01]  /*68f0*/  BSSY B0, `(.L_x_2463) ;  /* 0x000005c000007945 */ /* 0x000fe20003800000 */
[----:B------:R-:W-:Y:S01]  /*6900*/  ULDC.64 UR6, c[0x0][0x348] ;  /* 0x0000d20000067ab9 */ /* 0x000fe20000000a00 */
[----:B------:R-:W-:Y:S01]  /*6910*/  SHF.R.S32.HI R43, RZ, 0x3, R43 ;  /* 0x00000003ff2b7819 */ /* 0x000fe2000001142b */
[----:B------:R-:W-:Y:S01]  /*6920*/  UISETP.NE.U32.AND UP0, UPT, URZ, UR6, UPT ;  /* 0x000000063f00728c */ /* 0x000fe2000bf05070 */
[----:B------:R-:W-:Y:S01]  /*6930*/  IMAD.IADD R22, R83, 0x1, -R22 ;  /* 0x0000000153167824 */ /* 0x000fe200078e0a16 */
[----:B------:R-:W-:Y:S01]  /*6940*/  ULDC.64 UR4, c[0x0][0x1b8] ;  /* 0x00006e0000047ab9 */ /* 0x000fe20000000a00 */
[----:B------:R-:W-:Y:S01]  /*6950*/  PLOP3.LUT P0, PT, PT, PT, UP2, 0x80, 0x0 ;  /* 0x000000000000781c */ /* 0x000fe20003f0f028 */
[----:B------:R-:W-:Y:S01]  /*6960*/  UISETP.NE.AND.EX UP0, UPT, URZ, UR7, UPT, UP0 ;  /* 0x000000073f00728c */ /* 0x000fe2000bf05300 */
[----:B------:R-:W-:Y:S01]  /*6970*/  IMAD R202, R22, 0x20, R43 ;  /* 0x0000002016ca7824 */ /* 0x000fe200078e022b */
[----:B------:R-:W-:Y:S01]  /*6980*/  USHF.R.S32.HI UR7, URZ, 0x1f, UR18 ;  /* 0x0000001f3f077899 */ /* 0x000fe20008011412 */
[----:B------:R-:W-:Y:S01]  /*6990*/  LEA.HI R53, R78, R83, RZ, 0x4 ;  /* 0x000000534e357211 */ /* 0x000fe200078f20ff */
[----:B------:R-:W-:Y:S01]  /*69a0*/  UIADD3 UR23, UR23, UR14, URZ ;  /* 0x0000000e17177290 */ /* 0x000fe2000fffe03f */
[----:B------:R-:W-:Y:S01]  /*69b0*/  IMAD.SHL.U32 R80, R22, 0x8, RZ ;  /* 0x0000000816507824 */ /* 0x000fe200078e00ff */
[----:B------:R-:W-:Y:S01]  /*69c0*/  UIMAD UR6, UR10, UR4, URZ ;  /* 0x000000040a0672a4 */ /* 0x000fe2000f8e023f */
[----:B------:R-:W-:Y:S01]  /*69d0*/  IADD3 R0, R202, UR12, RZ ;  /* 0x0000000cca007c10 */ /* 0x000fe2000fffe0ff */
[----:B------:R-:W-:-:S02]  /*69e0*/  USEL UR7, UR7, URZ, !UP0 ;  /* 0x0000003f07077287 */ /* 0x000fc4000c000000 */
[----:B------:R-:W-:Y:S01]  /*69f0*/  UIMAD UR6, UR11, UR5, UR6 ;  /* 0x000000050b0672a4 */ /* 0x000fe2000f8e0206 */
[----:B------:R-:W-:Y:S01]  /*6a00*/  IADD3 R20, R80, 0x80, RZ ;  /* 0x0000008050147810 */ /* 0x000fe20007ffe0ff */
[----:B------:R-:W-:Y:S01]  /*6a10*/  UIMAD.WIDE.U32 UR22, UR11, UR4, UR22 ;  /* 0x000000040b1672a5 */ /* 0x000fe2000f8e0016 */
[----:B------:R-:W-:Y:S01]  /*6a20*/  @P1 IMAD.HI.U32 R2, R0, c[0x0][0x2c8], RZ ;  /* 0x0000b20000021a27 */ /* 0x000fe200078e00ff */
[----:B------:R-:W-:Y:S01]  /*6a30*/  USEL UR14, UR18, URZ, !UP0 ;  /* 0x0000003f120e7287 */ /* 0x000fe2000c000000 */
[C---:B------:R-:W-:Y:S01]  /*6a40*/  IADD3 R21, R80.reuse, 0x40, RZ ;  /* 0x0000004050157810 */ /* 0x040fe20007ffe0ff */
[----:B------:R-:W-:Y:S01]  /*6a50*/  ULDC.64 UR4, c[0x0][0x1c0] ;  /* 0x0000700000047ab9 */ /* 0x000fe20000000a00 */
[----:B-1----:R-:W-:Y:S01]  /*6a60*/  IMAD.MOV.U32 R5, RZ, RZ, R0 ;  /* 0x000000ffff057224 */ /* 0x002fe200078e0000 */
[----:B------:R-:W-:Y:S01]  /*6a70*/  UIMAD UR7, UR7, UR4, URZ ;  /* 0x00000004070772a4 */ /* 0x000fe2000f8e023f */
[----:B------:R-:W-:Y:S01]  /*6a80*/  @P0 SHF.R.U32.HI R5, RZ, c[0x0][0x2cc], R2 ;  /* 0x0000b300ff050a19 */ /* 0x000fe20000011602 */
[----:B------:R-:W-:Y:S01]  /*6a90*/  UIADD3 UR23, UR23, UR6, URZ ;  /* 0x0000000617177290 */ /* 0x000fe2000fffe03f */
[----:B------:R-:W-:Y:S01]  /*6aa0*/  ISETP.GE.AND P5, PT, R80, c[0x0][0x198], PT ;  /* 0x0000660050007a0c */ /* 0x000fe20003fa6270 */
[----:B------:R-:W-:Y:S01]  /*6ab0*/  UIMAD UR5, UR14, UR5, UR7 ;  /* 0x000000050e0572a4 */ /* 0x000fe2000f8e0207 */
[--C-:B------:R-:W-:Y:S01]  /*6ac0*/  SHF.R.S32.HI R2, RZ, 0x1f, R5.reuse ;  /* 0x0000001fff027819 */ /* 0x100fe20000011405 */
[----:B------:R-:W-:Y:S01]  /*6ad0*/  UIMAD.WIDE.U32 UR14, UR14, UR4, UR22 ;  /* 0x000000040e0e72a5 */ /* 0x000fe2000f8e0016 */
[----:B------:R-:W-:Y:S01]  /*6ae0*/  IMAD.MOV R3, RZ, RZ, -R5 ;  /* 0x000000ffff037224 */ /* 0x000fe200078e0a05 */
[----:B------:R-:W-:Y:S01]  /*6af0*/  ULDC UR7, c[0x0][0x2c4] ;  /* 0x0000b10000077ab9 */ /* 0x000fe20000000800 */
[----:B------:R-:W-:Y:S01]  /*6b00*/  ISETP.GE.AND P4, PT, R20, c[0x0][0x198], PT ;  /* 0x0000660014007a0c */ /* 0x000fe20003f86270 */
[----:B------:R-:W-:Y:S01]  /*6b10*/  UIADD3 UR5, UR15, UR5, URZ ;  /* 0x000000050f057290 */ /* 0x000fe2000fffe03f */
[----:B------:R-:W-:Y:S01]  /*6b20*/  IMAD R2, R2, c[0x0][0x1b0], RZ ;  /* 0x00006c0002027a24 */ /* 0x000fe200078e02ff */
[----:B------:R-:W-:Y:S01]  /*6b30*/  UIMAD UR7, UR17, UR7, URZ ;  /* 0x00000007110772a4 */ /* 0x000fe2000f8e023f */
[----:B------:R-:W-:Y:S01]  /*6b40*/  IMAD.U32 R7, RZ, RZ, UR15 ;  /* 0x0000000fff077e24 */ /* 0x000fe2000f8e00ff */
[----:B------:R-:W-:Y:S01]  /*6b50*/  ISETP.GE.AND P3, PT, R21, c[0x0][0x198], PT ;  /* 0x0000660015007a0c */ /* 0x000fe20003f66270 */
[----:B------:R-:W-:-:S02]  /*6b60*/  IMAD.U32 R6, RZ, RZ, UR14 ;  /* 0x0000000eff067e24 */ /* 0x000fc4000f8e00ff */
[----:B------:R-:W-:Y:S02]  /*6b70*/  IMAD.U32 R7, RZ, RZ, UR5 ;  /* 0x00000005ff077e24 */ /* 0x000fe4000f8e00ff */
[----:B------:R-:W-:Y:S02]  /*6b80*/  IMAD R3, R3, c[0x0][0x2c4], R0 ;  /* 0x0000b10003037a24 */ /* 0x000fe400078e0200 */
[C---:B------:R-:W-:Y:S02]  /*6b90*/  IMAD R2, R5.reuse, c[0x0][0x1b4], R2 ;  /* 0x00006d0005027a24 */ /* 0x040fe400078e0202 */
[----:B------:R-:W-:Y:S01]  /*6ba0*/  IMAD.WIDE.U32 R6, R5, c[0x0][0x1b0], R6 ;  /* 0x00006c0005067a25 */ /* 0x000fe200078e0006 */
[----:B------:R-:W-:-:S03]  /*6bb0*/  SHF.R.S32.HI R0, RZ, 0x1f, R3 ;  /* 0x0000001fff007819 */ /* 0x000fc60000011403 */
[----:B------:R-:W-:Y:S01]  /*6bc0*/  IMAD.IADD R7, R7, 0x1, R2 ;  /* 0x0000000107077824 */ /* 0x000fe200078e0202 */
[----:B------:R-:W-:Y:S01]  /*6bd0*/  LOP3.LUT R2, R53, 0xfffffff0, RZ, 0xc0, !PT ;  /* 0xfffffff035027812 */ /* 0x000fe200078ec0ff */
[----:B------:R-:W-:Y:S02]  /*6be0*/  IMAD R0, R0, c[0x0][0x1a8], RZ ;  /* 0x00006a0000007a24 */ /* 0x000fe400078e02ff */
[----:B------:R-:W-:-:S04]  /*6bf0*/  IMAD.WIDE.U32 R6, R3, c[0x0][0x1a8], R6 ;  /* 0x00006a0003067a25 */ /* 0x000fc800078e0006 */
[----:B------:R-:W-:Y:S01]  /*6c00*/  IMAD.IADD R2, R83, 0x1, -R2 ;  /* 0x0000000153027824 */ /* 0x000fe200078e0a02 */
[----:B------:R-:W-:Y:S01]  /*6c10*/  LEA R9, P0, R6, c[0x0][0x160], 0x1 ;  /* 0x0000580006097a11 */ /* 0x000fe200078008ff */
[----:B------:R-:W-:Y:S02]  /*6c20*/  IMAD R5, R3, c[0x0][0x1ac], R0 ;  /* 0x00006b0003057a24 */ /* 0x000fe400078e0200 */
[----:B------:R-:W-:Y:S01]  /*6c30*/  IMAD.SHL.U32 R3, R43, 0x40, RZ ;  /* 0x000000402b037824 */ /* 0x000fe200078e00ff */
[----:B------:R-:W-:Y:S01]  /*6c40*/  SHF.R.S32.HI R23, RZ, 0x1f, R2 ;  /* 0x0000001fff177819 */ /* 0x000fe20000011402 */
[----:B------:R-:W-:Y:S01]  /*6c50*/  IMAD.IADD R5, R7, 0x1, R5 ;  /* 0x0000000107057824 */ /* 0x000fe200078e0205 */
[----:B------:R1:W3:Y:S02]  /*6c60*/  SHFL.IDX PT, R10, R9, RZ, 0x181f ;  /* 0x00181fff090a7589 */ /* 0x0002e400000e0000 */
[----:B------:R-:W-:Y:S02]  /*6c70*/  LOP3.LUT R3, R3, 0x1c0, RZ, 0xc0, !PT ;  /* 0x000001c003037812 */ /* 0x000fe400078ec0ff */
[----:B------:R-:W-:-:S02]  /*6c80*/  LEA.HI R23, R23, R2, RZ, 0x3 ;  /* 0x0000000217177211 */ /* 0x000fc400078f18ff */
[----:B------:R-:W-:Y:S02]  /*6c90*/  LEA.HI.X R5, R6, c[0x0][0x164], R5, 0x1, P0 ;  /* 0x0000590006057a11 */ /* 0x000fe400000f0c05 */
[----:B------:R-:W-:Y:S02]  /*6ca0*/  SHF.R.U32.HI R7, RZ, 0x3, R3 ;  /* 0x00000003ff077819 */ /* 0x000fe40000011603 */
[----:B------:R-:W-:Y:S01]  /*6cb0*/  LOP3.LUT R0, R3, 0x38, R80, 0xf8, !PT ;  /* 0x0000003803007812 */ /* 0x000fe200078ef850 */
[----:B------:R-:W-:Y:S01]  /*6cc0*/  IMAD.MOV.U32 R3, RZ, RZ, 0x20 ;  /* 0x00000020ff037424 */ /* 0x000fe200078e00ff */
[----:B------:R-:W-:Y:S01]  /*6cd0*/  LOP3.LUT R41, R23, 0xfffffff8, RZ, 0xc0, !PT ;  /* 0xfffffff817297812 */ /* 0x000fe200078ec0ff */
[----:B------:R1:W4:Y:S01]  /*6ce0*/  SHFL.IDX PT, R11, R5, RZ, 0x181f ;  /* 0x00181fff050b7589 */ /* 0x00032200000e0000 */
[----:B------:R-:W-:Y:S02]  /*6cf0*/  LOP3.LUT R7, R0, R7, RZ, 0x3c, !PT ;  /* 0x0000000700077212 */ /* 0x000fe400078e3cff */
[----:B------:R-:W-:Y:S01]  /*6d00*/  LEA.HI R0, R78, R83, RZ, 0x6 ;  /* 0x000000534e007211 */ /* 0x000fe200078f30ff */
[----:B------:R-:W-:-:S02]  /*6d10*/  IMAD.IADD R41, R2, 0x1, -R41 ;  /* 0x0000000102297824 */ /* 0x000fc400078e0a29 */
[----:B------:R-:W-:Y:S02]  /*6d20*/  IMAD.MOV.U32 R2, RZ, RZ, 0x10 ;  /* 0x00000010ff027424 */ /* 0x000fe400078e00ff */
[----:B------:R-:W-:-:S05]  /*6d30*/  IMAD.SHL.U32 R0, R0, 0x8, RZ ;  /* 0x0000000800007824 */ /* 0x000fca00078e00ff */
[----:B------:R-:W-:Y:S01]  /*6d40*/  LOP3.LUT R0, R7, 0xfffffe00, R0, 0xf8, !PT ;  /* 0xfffffe0007007812 */ /* 0x000fe200078ef800 */
[----:B--2---:R2:W5:Y:S02]  /*6d50*/  @P2 R2UR UR16, R4 ;  /* 0x00000000041023c2 */ /* 0x00456400000e0000 */
[----:B-----5:R-:W-:Y:S01]  /*6d60*/  @!UP1 UMOV UR16, UR18 ;  /* 0x0000001200109c82 */ /* 0x020fe20008000000 */
[----:B--2---:R-:W-:-:S04]  /*6d70*/  IADD3 R4, R43, UR12, RZ ;  /* 0x0000000c2b047c10 */ /* 0x004fc8000fffe0ff */
[----:B------:R-:W-:-:S04]  /*6d80*/  ISETP.GE.AND P0, PT, R4, UR7, PT ;  /* 0x0000000704007c0c */ /* 0x000fc8000bf06270 */
[----:B------:R-:W-:-:S05]  /*6d90*/  R2P PR, R41, 0x6 ;  /* 0x0000000629007804 */ /* 0x000fca0000000000 */
[----:B------:R-:W-:Y:S02]  /*6da0*/  SEL R2, R2, 0xfffffff0, !P1 ;  /* 0xfffffff002027807 */ /* 0x000fe40004800000 */
[----:B------:R-:W-:Y:S02]  /*6db0*/  SEL R3, R3, 0xffffffe0, !P2 ;  /* 0xffffffe003037807 */ /* 0x000fe40005000000 */
        /* <DEDUP_REMOVED lines=15> */
.L_x_2464:
[----:B-1-34-:R-:W-:Y:S05]  /*6eb0*/  BSYNC B0 ;  /* 0x0000000000007941 */ /* 0x01afea0003800000 */
.L_x_2463:
        /* <DEDUP_REMOVED lines=20> */
.L_x_2466:
[----:B------:R-:W-:Y:S05]  /*7000*/  BSYNC B0 ;  /* 0x0000000000007941 */ /* 0x000fea0003800000 */
.L_x_2465:
        /* <DEDUP_REMOVED lines=20> */
.L_x_2468:
[----:B------:R-:W-:Y:S05]  /*7150*/  BSYNC B0 ;  /* 0x0000000000007941 */ /* 0x000fea0003800000 */
.L_x_2467:
[----:B---3--:R-:W-:Y:S01]  /*7160*/  IADD3 R6, R4, 0x60, RZ ;  /* 0x0000006004067810 */ /* 0x008fe20007ffe0ff */
[----:B------:R3:W-:Y:S01]  /*7170*/  SHFL.IDX PT, R10, R9, 0x3, 0x181f ;  /* 0x00781f00090a7f89 */ /* 0x0007e200000e0000 */
[----:B------:R-:W-:Y:S01]  /*7180*/  IMAD.MOV.U32 R199, RZ, RZ, c[0x0][0x2b8] ;  /* 0x0000ae00ffc77624 */ /* 0x000fe200078e00ff */
[----:B------:R-:W-:Y:S01]  /*7190*/  USHF.R.S32.HI UR6, URZ, 0x1f, UR16 ;  /* 0x0000001f3f067899 */ /* 0x000fe20008011410 */
[----:B------:R-:W-:Y:S01]  /*71a0*/  ISETP.GE.AND P0, PT, R6, UR7, PT ;  /* 0x0000000706007c0c */ /* 0x000fe2000bf06270 */
[----:B------:R-:W-:Y:S01]  /*71b0*/  IMAD.U32 R7, RZ, RZ, UR8 ;  /* 0x00000008ff077e24 */ /* 0x000fe2000f8e00ff */
[----:B----4-:R4:W5:Y:S01]  /*71c0*/  SHFL.IDX PT, R11, R5, 0x3, 0x181f ;  /* 0x00781f00050b7f89 */ /* 0x01096200000e0000 */
        /* <DEDUP_REMOVED lines=10> */
[----:B------:R-:W-:Y:S01]  /*7270*/  IADD3 R201, R4, UR13, RZ ;  /* 0x0000000d04c97c10 */ /* 0x000fe2000fffe0ff */
[----:B------:R-:W-:Y:S01]  /*7280*/  UIADD3 UR6, UR15, UR6, URZ ;  /* 0x000000060f067290 */ /* 0x000fe2000fffe03f */
[----:B------:R-:W-:Y:S02]  /*7290*/  @!P0 LEA.HI R7, R6, R21, RZ, 0x3 ;  /* 0x0000001506078211 */ /* 0x000fe400078f18ff */
[----:B------:R-:W-:Y:S01]  /*72a0*/  ISETP.GE.AND P1, PT, R4, UR9, PT ;  /* 0x0000000904007c0c */ /* 0x000fe2000bf26270 */
[----:B------:R-:W-:Y:S01]  /*72b0*/  @P2 IMAD.HI.U32 R4, R201, c[0x0][0x2bc], RZ ;  /* 0x0000af00c9042a27 */ /* 0x000fe200078e00ff */
[----:B-123--:R-:W-:-:S02]  /*72c0*/  @!P0 SHF.R.S32.HI R9, RZ, 0x1f, R20 ;  /* 0x0000001fff098819 */ /* 0x00efc40000011414 */
[----:B------:R-:W-:Y:S02]  /*72d0*/  @!P0 LOP3.LUT R7, R7, 0xfffffff8, RZ, 0xc0, !PT ;  /* 0xfffffff807078812 */ /* 0x000fe400078ec0ff */
[----:B----4-:R-:W-:Y:S01]  /*72e0*/  LOP3.LUT R5, R5, 0xfffffffd, RZ, 0xc0, !PT ;  /* 0xfffffffd05057812 */ /* 0x010fe200078ec0ff */
[----:B-----5:R-:W-:Y:S01]  /*72f0*/  @!P0 IMAD.WIDE R12, R80, 0x2, R10 ;  /* 0x00000002500c8825 */ /* 0x020fe200078e020a */
[----:B------:R-:W-:Y:S02]  /*7300*/  @!P0 LEA.HI R6, R9, R20, RZ, 0x3 ;  /* 0x0000001409068211 */ /* 0x000fe400078f18ff */
[----:B------:R-:W-:Y:S01]  /*7310*/  @P2 LOP3.LUT R5, R5, 0x2, RZ, 0xfc, !PT ;  /* 0x0000000205052812 */ /* 0x000fe200078efcff */
[----:B------:R-:W-:Y:S01]  /*7320*/  IMAD.MOV.U32 R5, RZ, RZ, R201 ;  /* 0x000000ffff057224 */ /* 0x000fe200078e00c9 */
[----:B------:R-:W-:Y:S01]  /*7330*/  @!P0 LOP3.LUT R6, R6, 0xfffffff8, RZ, 0xc0, !PT ;  /* 0xfffffff806068812 */ /* 0x000fe200078ec0ff */
[----:B------:R-:W-:Y:S01]  /*7340*/  @!P0 IMAD.WIDE R16, R7, 0x2, R10 ;  /* 0x0000000207108825 */ /* 0x000fe200078e020a */
[----:B------:R-:W-:-:S02]  /*7350*/  @P2 SHF.R.U32.HI R5, RZ, c[0x0][0x2c0], R4 ;  /* 0x0000b000ff052a19 */ /* 0x000fc40000011604 */
[----:B------:R-:W-:Y:S01]  /*7360*/  ISETP.GT.OR P1, PT, R202, 0x3f, P1 ;  /* 0x0000003fca00780c */ /* 0x000fe20000f24670 */
[----:B------:R-:W-:Y:S02]  /*7370*/  @!P0 IMAD.SHL.U32 R4, R0, 0x2, RZ ;  /* 0x0000000200048824 */ /* 0x000fe400078e00ff */
        /* <DEDUP_REMOVED lines=20> */
[C---:B------:R-:W-:Y:S01]  /*74c0*/  IMAD.WIDE.U32 R8, R201.reuse, c[0x0][0x1e0], RZ ;  /* 0x00007800c9087a25 */ /* 0x040fe200078e00ff */
[----:B------:R-:W-:Y:S01]  /*74d0*/  SHF.R.S32.HI R52, RZ, 0x1f, R201 ;  /* 0x0000001fff347819 */ /* 0x000fe200000114c9 */
[----:B------:R-:W-:Y:S01]  /*74e0*/  UIADD3 UR16, UR23, UR16, URZ ;  /* 0x0000001017107290 */ /* 0x000fe2000fffe03f */
[----:B------:R-:W-:Y:S01]  /*74f0*/  ISETP.GE.AND P5, PT, R20, c[0x0][0x1d4], PT ;  /* 0x0000750014007a0c */ /* 0x000fe20003fa6270 */
[----:B------:R-:W-:Y:S01]  /*7500*/  UIADD3 UR19, UR9, -UR19, URZ ;  /* 0x8000001309137290 */ /* 0x000fe2000fffe03f */
[----:B------:R-:W-:Y:S01]  /*7510*/  LEA.HI R76, R78, R83, RZ, 0x5 ;  /* 0x000000534e4c7211 */ /* 0x000fe200078f28ff */
[----:B------:R-:W-:Y:S01]  /*7520*/  IMAD R6, R52, c[0x0][0x1e0], RZ ;  /* 0x0000780034067a24 */ /* 0x000fe200078e02ff */
[----:B------:R-:W-:Y:S01]  /*7530*/  ULDC.64 UR4, c[0x0][0x210] ;  /* 0x0000840000047ab9 */ /* 0x000fe20000000a00 */
[----:B------:R-:W-:Y:S01]  /*7540*/  ISETP.GT.AND P3, PT, R202, 0x3f, PT ;  /* 0x0000003fca00780c */ /* 0x000fe20003f64270 */
[----:B------:R-:W-:Y:S01]  /*7550*/  UIMAD UR10, UR10, UR4, URZ ;  /* 0x000000040a0a72a4 */ /* 0x000fe2000f8e023f */
[----:B------:R-:W-:Y:S01]  /*7560*/  IMAD R6, R201, c[0x0][0x1e4], R6 ;  /* 0x00007900c9067a24 */ /* 0x000fe200078e0206 */
[----:B------:R-:W-:Y:S01]  /*7570*/  IADD3 R40, -R43, UR19, RZ ;  /* 0x000000132b287c10 */ /* 0x000fe2000fffe1ff */
[----:B------:R-:W-:Y:S01]  /*7580*/  UIMAD.WIDE.U32 UR24, UR11, UR4, URZ ;  /* 0x000000040b1872a5 */ /* 0x000fe2000f8e003f */
[----:B------:R-:W-:Y:S01]  /*7590*/  SEL R79, RZ, 0x10, P5 ;  /* 0x00000010ff4f7807 */ /* 0x000fe20002800000 */
[----:B------:R-:W-:Y:S01]  /*75a0*/  IMAD.IADD R7, R9, 0x1, R6 ;  /* 0x0000000109077824 */ /* 0x000fe200078e0206 */
[----:B------:R-:W-:Y:S01]  /*75b0*/  ISETP.GE.AND P1, PT, R40, 0x1, PT ;  /* 0x000000012800780c */ /* 0x000fe20003f26270 */
[----:B------:R-:W-:Y:S01]  /*75c0*/  IMAD.MOV.U32 R6, RZ, RZ, R8 ;  /* 0x000000ffff067224 */ /* 0x000fe200078e0008 */
[----:B------:R-:W-:Y:S01]  /*75d0*/  UIMAD UR10, UR11, UR5, UR10 ;  /* 0x000000050b0a72a4 */ /* 0x000fe2000f8e020a */
[----:B------:R-:W-:-:S03]  /*75e0*/  SHF.R.S32.HI R77, RZ, 0x5, R76 ;  /* 0x00000005ff4d7819 */ /* 0x000fc6000001144c */
[----:B------:R-:W-:-:S07]  /*75f0*/  UIADD3 UR10, UR25, UR10, URZ ;  /* 0x0000000a190a7290 */ /* 0x000fce000fffe03f */
[----:B------:R-:W-:Y:S01]  /*7600*/  @P1 SHF.R.S32.HI R8, RZ, 0x1f, R21 ;  /* 0x0000001fff081819 */ /* 0x000fe20000011415 */
[----:B------:R-:W-:-:S03]  /*7610*/  @P1 IMAD.SHL.U32 R9, R0, 0x2, RZ ;  /* 0x0000000200091824 */ /* 0x000fc600078e00ff */
[----:B------:R-:W-:-:S04]  /*7620*/  @P1 LEA.HI R8, R8, R21, RZ, 0x3 ;  /* 0x0000001508081211 */ /* 0x000fc800078f18ff */
[----:B------:R-:W-:Y:S02]  /*7630*/  @P1 LOP3.LUT R8, R8, 0xfffffff8, RZ, 0xc0, !PT ;  /* 0xfffffff808081812 */ /* 0x000fe400078ec0ff */
[----:B--2---:R-:W-:Y:S01]  /*7640*/  SHF.R.S32.HI R42, RZ, 0x1f, R200 ;  /* 0x0000001fff2a7819 */ /* 0x004fe200000114c8 */
[----:B------:R-:W-:-:S04]  /*7650*/  IMAD.WIDE.U32 R6, R200, c[0x0][0x1f0], R6 ;  /* 0x00007c00c8067a25 */ /* 0x000fc800078e0006 */
[----:B------:R-:W-:Y:S01]  /*7660*/  IMAD R5, R42, c[0x0][0x1f0], RZ ;  /* 0x00007c002a057a24 */ /* 0x000fe200078e02ff */
[----:B-1----:R-:W-:-:S03]  /*7670*/  IADD3 R4, P0, R6, UR22, RZ ;  /* 0x0000001606047c10 */ /* 0x002fc6000ff1e0ff */
[----:B------:R-:W-:-:S05]  /*7680*/  IMAD R5, R200, c[0x0][0x1f4], R5 ;  /* 0x00007d00c8057a24 */ /* 0x000fca00078e0205 */
[----:B------:R-:W-:Y:S02]  /*7690*/  IADD3.X R5, R7, UR16, R5, P0, !PT ;  /* 0x0000001007057c10 */ /* 0x000fe400087fe405 */
[C---:B------:R-:W-:Y:S02]  /*76a0*/  LEA R14, P0, R4.reuse, c[0x0][0x1c8], 0x1 ;  /* 0x00007200040e7a11 */ /* 0x040fe400078008ff */
[--C-:B------:R-:W-:Y:S02]  /*76b0*/  @P1 SHF.R.S32.HI R7, RZ, 0x1f, R20.reuse ;  /* 0x0000001fff071819 */ /* 0x100fe40000011414 */
[----:B------:R-:W-:Y:S01]  /*76c0*/  LEA.HI.X R5, R4, c[0x0][0x1cc], R5, 0x1, P0 ;  /* 0x0000730004057a11 */ /* 0x000fe200000f0c05 */
[----:B------:R-:W-:Y:S01]  /*76d0*/  SHFL.IDX PT, R12, R14, RZ, 0x181f ;  /* 0x00181fff0e0c7589 */ /* 0x000fe200000e0000 */
[----:B------:R-:W-:Y:S02]  /*76e0*/  ISETP.GE.AND P0, PT, R40, 0x21, PT ;  /* 0x000000212800780c */ /* 0x000fe40003f06270 */
[----:B------:R-:W-:Y:S01]  /*76f0*/  @P1 LEA.HI R7, R7, R20, RZ, 0x3 ;  /* 0x0000001407071211 */ /* 0x000fe200078f18ff */
[----:B------:R-:W1:Y:S03]  /*7700*/  SHFL.IDX PT, R13, R5, RZ, 0x181f ;  /* 0x00181fff050d7589 */ /* 0x000e6600000e0000 */
[----:B------:R-:W-:Y:S01]  /*7710*/  @P1 LOP3.LUT R7, R7, 0xfffffff8, RZ, 0xc0, !PT ;  /* 0xfffffff807071812 */ /* 0x000fe200078ec0ff */
[----:B------:R-:W-:Y:S04]  /*7720*/  SHFL.IDX PT, R10, R14, 0x1, 0x181f ;  /* 0x00381f000e0a7f89 */ /* 0x000fe800000e0000 */
[----:B------:R2:W3:Y:S02]  /*7730*/  SHFL.IDX PT, R11, R5, 0x1, 0x181f ;  /* 0x00381f00050b7f89 */ /* 0x0004e400000e0000 */
[----:B------:R-:W-:Y:S01]  /*7740*/  @P0 SHF.R.S32.HI R4, RZ, 0x1f, R21 ;  /* 0x0000001fff040819 */ /* 0x000fe20000011415 */
[----:B------:R-:W-:Y:S01]  /*7750*/  @P0 IMAD.SHL.U32 R6, R0, 0x2, RZ ;  /* 0x0000000200060824 */ /* 0x000fe200078e00ff */
[----:B------:R-:W-:Y:S01]  /*7760*/  @P0 SHF.R.S32.HI R15, RZ, 0x1f, R20 ;  /* 0x0000001fff0f0819 */ /* 0x000fe20000011414 */
[----:B-1----:R-:W-:Y:S01]  /*7770*/  @P1 IMAD.WIDE R16, R7, 0x2, R12 ;  /* 0x0000000207101825 */ /* 0x002fe200078e020c */
[----:B--2---:R-:W-:-:S03]  /*7780*/  @P0 LEA.HI R5, R4, R21, RZ, 0x3 ;  /* 0x0000001504050211 */ /* 0x004fc600078f18ff */
[----:B---3--:R-:W-:Y:S01]  /*7790*/  @P0 IMAD.WIDE R24, R80, 0x2, R10 ;  /* 0x0000000250180825 */ /* 0x008fe200078e020a */
[----:B------:R-:W-:Y:S02]  /*77a0*/  @P0 LEA.HI R4, R15, R20, RZ, 0x3 ;  /* 0x000000140f040211 */ /* 0x000fe400078f18ff */
[----:B------:R-:W-:Y:S01]  /*77b0*/  @P0 LOP3.LUT R5, R5, 0xfffffff8, RZ, 0xc0, !PT ;  /* 0xfffffff805050812 */ /* 0x000fe200078ec0ff */
[----:B------:R-:W-:Y:S01]  /*77c0*/  @P1 IMAD.WIDE R14, R8, 0x2, R12 ;  /* 0x00000002080e1825 */ /* 0x000fe200078e020c */
[----:B------:R-:W-:-:S03]  /*77d0*/  @P0 LOP3.LUT R4, R4, 0xfffffff8, RZ, 0xc0, !PT ;  /* 0xfffffff804040812 */ /* 0x000fc600078ec0ff */
        /* <DEDUP_REMOVED lines=14> */
.L_x_2469:
        /* <DEDUP_REMOVED lines=122> */
.L_x_2473:
[----:B--2---:R-:W-:Y:S05]  /*8060*/  BSYNC B0 ;  /* 0x0000000000007941 */ /* 0x004fea0003800000 */
.L_x_2472:
        /* <DEDUP_REMOVED lines=129> */
.L_x_2475:
[----:B---34-:R-:W-:Y:S05]  /*8880*/  BSYNC B0 ;  /* 0x0000000000007941 */ /* 0x018fea0003800000 */
.L_x_2474:
        /* <DEDUP_REMOVED lines=120> */
.L_x_2479:
[----:B------:R-:W-:Y:S05]  /*9010*/  BSYNC B0 ;  /* 0x0000000000007941 */ /* 0x000fea0003800000 */
.L_x_2478:
        /* <DEDUP_REMOVED lines=50> */
.L_x_2481:
[----:B------:R-:W-:Y:S05]  /*9340*/  BSYNC B0 ;  /* 0x0000000000007941 */ /* 0x000fea0003800000 */
.L_x_2480:
        /* <DEDUP_REMOVED lines=50> */
.L_x_2483:
[----:B------:R-:W-:Y:S05]  /*9670*/  BSYNC B0 ;  /* 0x0000000000007941 */ /* 0x000fea0003800000 */
.L_x_2482:
        /* <DEDUP_REMOVED lines=49> */
[----:B------:R1:W-:Y:S02]  /*9990*/  STS.128 [R13+0x4000], R4 ;  /* 0x004000040d007388 */ /* 0x0003e40000000c00 */
.L_x_2485:
[----:B------:R-:W-:Y:S05]  /*99a0*/  BSYNC B0 ;  /* 0x0000000000007941 */ /* 0x000fea0003800000 */
.L_x_2484:
        /* <DEDUP_REMOVED lines=14> */
[C---:B-1----:R-:W-:Y:S01]  /*9a90*/  IMAD.U32 R70, R6.reuse, 0x10000, RZ ;  /* 0x0001000006467824 */ /* 0x042fe200078e00ff */
        /* <DEDUP_REMOVED lines=10> */
[-C--:B------:R-:W-:Y:S01]  /*9b40*/  FMUL.FTZ R67, R67, R7.reuse ;  /* 0x0000000743437220 */ /* 0x080fe20000410000 */
[----:B------:R-:W-:Y:S01]  /*9b50*/  LOP3.LUT R90, R5, 0xffff0000, RZ, 0xc0, !PT ;  /* 0xffff0000055a7812 */ /* 0x000fe200078ec0ff */
[----:B------:R-:W-:-:S02]  /*9b60*/  FFMA.FTZ R65, R70, R7, -R65 ;  /* 0x0000000746417223 */ /* 0x000fc40000010841 */
[C---:B------:R-:W-:Y:S02]  /*9b70*/  FMUL.FTZ R5, R71.reuse, R57 ;  /* 0x0000003947057220 */ /* 0x040fe40000410000 */
[----:B------:R-:W-:Y:S01]  /*9b80*/  FFMA.FTZ R4, R70, R4, R67 ;  /* 0x0000000446047223 */ /* 0x000fe20000010043 */
[----:B------:R-:W-:Y:S01]  /*9b90*/  SHF.L.U32 R67, R66, 0x10, RZ ;  /* 0x0000001042437819 */ /* 0x000fe200000006ff */
[C---:B------:R-:W-:Y:S01]  /*9ba0*/  IMAD.U32 R7, R64.reuse, 0x10000, RZ ;  /* 0x0001000040077824 */ /* 0x040fe200078e00ff */
[----:B------:R-:W-:Y:S01]  /*9bb0*/  LOP3.LUT R64, R64, 0xffff0000, RZ, 0xc0, !PT ;  /* 0xffff000040407812 */ /* 0x000fe200078ec0ff */
[-C--:B------:R-:W-:Y:S01]  /*9bc0*/  FMUL.FTZ R71, R71, R89.reuse ;  /* 0x0000005947477220 */ /* 0x080fe20000410000 */
[----:B------:R-:W-:Y:S01]  /*9bd0*/  LOP3.LUT R66, R66, 0xffff0000, RZ, 0xc0, !PT ;  /* 0xffff000042427812 */ /* 0x000fe200078ec0ff */
[C---:B------:R-:W-:Y:S02]  /*9be0*/  FFMA.FTZ R5, R6.reuse, R89, -R5 ;  /* 0x0000005906057223 */ /* 0x040fe40000010805 */
[----:B------:R-:W-:-:S02]  /*9bf0*/  FFMA.FTZ R70, R6, R57, R71 ;  /* 0x0000003906467223 */ /* 0x000fc40000010047 */
[----:B------:R-:W-:Y:S02]  /*9c00*/  FMUL.FTZ R6, R82, R7 ;  /* 0x0000000752067220 */ /* 0x000fe40000410000 */
[----:B------:R-:W-:Y:S02]  /*9c10*/  FMUL.FTZ R57, R90, R64 ;  /* 0x000000405a397220 */ /* 0x000fe40000410000 */
[-C--:B------:R-:W-:Y:S02]  /*9c20*/  FMUL.FTZ R82, R82, R67.reuse ;  /* 0x0000004352527220 */ /* 0x080fe40000410000 */
[-C--:B------:R-:W-:Y:S02]  /*9c30*/  FMUL.FTZ R90, R90, R66.reuse ;  /* 0x000000425a5a7220 */ /* 0x080fe40000410000 */
        /* <DEDUP_REMOVED lines=9> */
.L_x_2487:
[----:B------:R-:W-:Y:S05]  /*9cd0*/  BSYNC B0 ;  /* 0x0000000000007941 */ /* 0x000fea0003800000 */
.L_x_2486:
[----:B-1----:R-:W-:-:S04]  /*9ce0*/  IADD3 R4, R12, 0x50, RZ ;  /* 0x000000500c047810 */ /* 0x002fc80007ffe0ff */
        /* <DEDUP_REMOVED lines=48> */
.L_x_2477:
[----:B------:R-:W-:Y:S05]  /*9ff0*/  BSYNC B1 ;  /* 0x0000000000017941 */ /* 0x000fea0003800000 */
.L_x_2476:
        /* <DEDUP_REMOVED lines=52> */
.L_x_2490:
[----:B------:R-:W-:Y:S05]  /*a340*/  BSYNC B0 ;  /* 0x0000000000007941 */ /* 0x000fea0003800000 */
.L_x_2489:
        /* <DEDUP_REMOVED lines=50> */
.L_x_2492:
[----:B------:R-:W-:Y:S05]  /*a670*/  BSYNC B0 ;  /* 0x0000000000007941 */ /* 0x000fea0003800000 */
.L_x_2491:
        /* <DEDUP_REMOVED lines=50> */
.L_x_2494:
[----:B------:R-:W-:Y:S05]  /*a9a0*/  BSYNC B0 ;  /* 0x0000000000007941 */ /* 0x000fea0003800000 */
.L_x_2493:
        /* <DEDUP_REMOVED lines=50> */
.L_x_2496:
[----:B------:R-:W-:Y:S05]  /*acd0*/  BSYNC B0 ;  /* 0x0000000000007941 */ /* 0x000fea0003800000 */
.L_x_2495:
        /* <DEDUP_REMOVED lines=50> */
.L_x_2498:
[----:B------:R-:W-:Y:S05]  /*b000*/  BSYNC B0 ;  /* 0x0000000000007941 */ /* 0x000fea0003800000 */
.L_x_2497:
        /* <DEDUP_REMOVED lines=50> */
.L_x_2471:
        /* <DEDUP_REMOVED lines=76> */
.L_x_2500:
[----:B------:R-:W-:Y:S05]  /*b7f0*/  BSYNC B0 ;  /* 0x0000000000007941 */ /* 0x000fea0003800000 */
.L_x_2499:
        /* <DEDUP_REMOVED lines=102> */
.L_x_2502:
[----:B---3--:R-:W-:Y:S05]  /*be60*/  BSYNC B0 ;  /* 0x0000000000007941 */ /* 0x008fea0003800000 */
.L_x_2501:
        /* <DEDUP_REMOVED lines=169> */
.L_x_2506:
[----:B------:R-:W-:Y:S05]  /*c900*/  BSYNC B0 ;  /* 0x0000000000007941 */ /* 0x000fea0003800000 */
.L_x_2505:
        /* <DEDUP_REMOVED lines=122> */
.L_x_2508:
[----:B------:R-:W-:Y:S05]  /*d0b0*/  BSYNC B0 ;  /* 0x0000000000007941 */ /* 0x000fea0003800000 */
.L_x_2507:
        /* <DEDUP_REMOVED lines=121> */
.L_x_2504:
[----:B------:R-:W-:Y:S05]  /*d850*/  BSYNC B1 ;  /* 0x0000000000017941 */ /* 0x000fea0003800000 */
.L_x_2503:
        /* <DEDUP_REMOVED lines=119> */
.L_x_2510:
[----:B------:R-:W-:Y:S05]  /*dfd0*/  BSYNC B0 ;  /* 0x0000000000007941 */ /* 0x000fea0003800000 */
.L_x_2509:
        /* <DEDUP_REMOVED lines=40> */
[----:B------:R-:W-:Y:S02]  /*e260*/  SHF.R.U64 R29, R30, 0x10, R31 ;  /* 0x000000101e1d7819 */ /* 0x000fe4000000121f */
[----:B------:R-:W-:Y:S02]  /*e270*/  PRMT R81, R81, 0x5410, R24 ;  /* 0x0000541051517816 */ /* 0x000fe40000000018 */
[----:B------:R-:W-:Y:S02]  /*e280*/  PRMT R88, R88, 0x5410, R25 ;  /* 0x0000541058587816 */ /* 0x000fe40000000019 */
[----:B------:R-:W-:Y:S02]  /*e290*/  PRMT R82, R82, 0x5410, R27 ;  /* 0x0000541052527816 */ /* 0x000fe4000000001b */
[----:B------:R-:W-:Y:S02]  /*e2a0*/  PRMT R90, R90, 0x5410, R35 ;  /* 0x000054105a5a7816 */ /* 0x000fe40000000023 */
[----:B------:R-:W-:Y:S01]  /*e2b0*/  PRMT R92, R92, 0x5410, R29 ;  /* 0x000054105c5c7816 */ /* 0x000fe2000000001d */
[----:B------:R-:W-:Y:S01]  /*e2c0*/  IMAD.U32 R38, R82, 0x10000, RZ ;  /* 0x0001000052267824 */ /* 0x000fe200078e00ff */
[----:B------:R-:W-:-:S02]  /*e2d0*/  PRMT R89, R89, 0x5410, R28 ;  /* 0x0000541059597816 */ /* 0x000fc4000000001c */
[----:B------:R-:W-:Y:S01]  /*e2e0*/  SHF.R.U32.HI R30, RZ, 0x10, R31 ;  /* 0x00000010ff1e7819 */ /* 0x000fe2000001161f */
[C---:B------:R-:W-:Y:S01]  /*e2f0*/  IMAD.U32 R31, R90.reuse, 0x10000, RZ ;  /* 0x000100005a1f7824 */ /* 0x040fe200078e00ff */
[----:B------:R-:W-:Y:S02]  /*e300*/  PRMT R71, R71, 0x5410, R34 ;  /* 0x0000541047477816 */ /* 0x000fe40000000022 */
[----:B------:R-:W-:Y:S02]  /*e310*/  LOP3.LUT R90, R90, 0xffff0000, RZ, 0xc0, !PT ;  /* 0xffff00005a5a7812 */ /* 0x000fe400078ec0ff */
[----:B------:R-:W-:Y:S01]  /*e320*/  PRMT R91, R91, 0x5410, R30 ;  /* 0x000054105b5b7816 */ /* 0x000fe2000000001e */
[C---:B------:R-:W-:Y:S01]  /*e330*/  IMAD.U32 R37, R71.reuse, 0x10000, RZ ;  /* 0x0001000047257824 */ /* 0x040fe200078e00ff */
[----:B------:R-:W-:Y:S02]  /*e340*/  LOP3.LUT R71, R71, 0xffff0000, RZ, 0xc0, !PT ;  /* 0xffff000047477812 */ /* 0x000fe400078ec0ff */
        /* <DEDUP_REMOVED lines=43> */
[-C--:B------:R-:W-:Y:S02]  /*e600*/  FMUL.FTZ R35, R35, R37.reuse ;  /* 0x0000002523237220 */ /* 0x080fe40000410000 */
        /* <DEDUP_REMOVED lines=23> */
[----:B------:R1:W-:Y:S04]  /*e780*/  STS.128 [R33+0xc100], R8 ;  /* 0x00c1000821007388 */ /* 0x0003e80000000c00 */
[----:B------:R1:W-:Y:S02]  /*e790*/  STS.128 [R32+0xc100], R4 ;  /* 0x00c1000420007388 */ /* 0x0003e40000000c00 */
.L_x_2512:
[----:B------:R-:W-:Y:S05]  /*e7a0*/  BSYNC B0 ;  /* 0x0000000000007941 */ /* 0x000fea0003800000 */
.L_x_2511:
        /* <DEDUP_REMOVED lines=123> */
.L_x_2488:
[----:B------:R-:W-:Y:S05]  /*ef60*/  BSYNC B2 ;  /* 0x0000000000027941 */ /* 0x000fea0003800000 */
.L_x_2470:
[----:B------:R-:W-:Y:S01]  /*ef70*/  IMAD R52, R52, c[0x0][0x208], RZ ;  /* 0x0000820034347a24 */ /* 0x000fe200078e02ff */
[----:B-1----:R-:W-:Y:S01]  /*ef80*/  SHF.R.S32.HI R8, RZ, 0x4, R53 ;  /* 0x00000004ff087819 */ /* 0x002fe20000011435 */
[----:B------:R-:W-:Y:S01]  /*ef90*/  IMAD.WIDE.U32 R6, R201, c[0x0][0x208], RZ ;  /* 0x00008200c9067a25 */ /* 0x000fe200078e00ff */
[----:B------:R-:W-:-:S04]  /*efa0*/  DEPBAR.LE SB0, 0x0 ;  /* 0x000080000000791a */ /* 0x000fc80000000000 */
[----:B------:R-:W-:Y:S01]  /*efb0*/  IMAD R5, R201, c[0x0][0x20c], R52 ;  /* 0x00008300c9057a24 */ /* 0x000fe200078e0234 */
[----:B------:R-:W-:Y:S01]  /*efc0*/  ISETP.GE.AND P2, PT, R21, c[0x0][0x1d4], PT ;  /* 0x0000750015007a0c */ /* 0x000fe20003f46270 */
[----:B------:R-:W-:Y:S01]  /*efd0*/  IMAD.SHL.U32 R43, R43, 0x8, RZ ;  /* 0x000000082b2b7824 */ /* 0x000fe200078e00ff */
[----:B------:R-:W-:Y:S01]  /*efe0*/  P2R R4, PR, RZ, 0x8 ;  /* 0x00000008ff047803 */ /* 0x000fe20000000000 */
[----:B------:R-:W-:Y:S01]  /*eff0*/  IMAD.IADD R7, R7, 0x1, R5 ;  /* 0x0000000107077824 */ /* 0x000fe200078e0205 */
[----:B------:R-:W-:Y:S01]  /*f000*/  UISETP.GE.AND UP0, UPT, UR8, 0x2, UPT ;  /* 0x000000020800788c */ /* 0x000fe2000bf06270 */
[----:B------:R-:W-:Y:S02]  /*f010*/  IMAD R5, R42, c[0x0][0x218], RZ ;  /* 0x000086002a057a24 */ /* 0x000fe400078e02ff */
[----:B------:R-:W-:-:S04]  /*f020*/  IMAD.WIDE.U32 R6, R200, c[0x0][0x218], R6 ;  /* 0x00008600c8067a25 */ /* 0x000fc800078e0006 */
[----:B------:R-:W-:Y:S01]  /*f030*/  IMAD R12, R200, c[0x0][0x21c], R5 ;  /* 0x00008700c80c7a24 */ /* 0x000fe200078e0205 */
[----:B------:R-:W-:Y:S01]  /*f040*/  BAR.SYNC.DEFER_BLOCKING 0x0 ;  /* 0x0000000000007b1d */ /* 0x000fe20000010000 */
[----:B------:R-:W-:Y:S01]  /*f050*/  IADD3 R5, P0, R6, UR24, RZ ;  /* 0x0000001806057c10 */ /* 0x000fe2000ff1e0ff */
[----:B------:R-:W-:Y:S02]  /*f060*/  IMAD.SHL.U32 R6, R22, 0x40, RZ ;  /* 0x0000004016067824 */ /* 0x000fe400078e00ff */
[----:B------:R-:W-:Y:S01]  /*f070*/  IMAD.SHL.U32 R81, R41, 0x40, RZ ;  /* 0x0000004029517824 */ /* 0x000fe200078e00ff */
[----:B------:R-:W-:Y:S01]  /*f080*/  IADD3.X R12, R7, UR10, R12, P0, !PT ;  /* 0x0000000a070c7c10 */ /* 0x000fe200087fe40c */
[----:B------:R-:W-:Y:S01]  /*f090*/  IMAD.SHL.U32 R82, R23, 0x40, RZ ;  /* 0x0000004017527824 */ /* 0x000fe200078e00ff */
[----:B------:R-:W-:Y:S01]  /*f0a0*/  LEA R11, P0, R5, c[0x0][0x1f8], 0x1 ;  /* 0x00007e00050b7a11 */ /* 0x000fe200078008ff */
[----:B------:R-:W-:Y:S01]  /*f0b0*/  IMAD.SHL.U32 R203, R0, 0x2, RZ ;  /* 0x0000000200cb7824 */ /* 0x000fe200078e00ff */
[----:B------:R-:W-:-:S02]  /*f0c0*/  LEA.HI R7, R53, R8, RZ, 0x1 ;  /* 0x0000000835077211 */ /* 0x000fc400078f08ff */
[----:B------:R-:W-:Y:S01]  /*f0d0*/  LOP3.LUT R6, R6, 0x1c0, RZ, 0xc0, !PT ;  /* 0x000001c006067812 */ /* 0x000fe200078ec0ff */
[----:B------:R-:W-:Y:S01]  /*f0e0*/  SHFL.IDX PT, R68, R11, 0x1, 0x181f ;  /* 0x00381f000b447f89 */ /* 0x000fe200000e0000 */
[----:B------:R-:W-:Y:S02]  /*f0f0*/  LEA.HI.X R12, R5, c[0x0][0x1fc], R12, 0x1, P0 ;  /* 0x00007f00050c7a11 */ /* 0x000fe400000f0c0c */
[----:B------:R-:W-:Y:S02]  /*f100*/  LOP3.LUT R7, R7, 0xfffffffe, RZ, 0xc0, !PT ;  /* 0xfffffffe07077812 */ /* 0x000fe400078ec0ff */
[----:B------:R-:W-:Y:S02]  /*f110*/  LOP3.LUT R10, R6, 0x8, R43, 0xf8, !PT ;  /* 0x00000008060a7812 */ /* 0x000fe400078ef82b */
[----:B------:R-:W-:Y:S01]  /*f120*/  SHF.R.U32.HI R5, RZ, 0x3, R6 ;  /* 0x00000003ff057819 */ /* 0x000fe20000011606 */
[----:B------:R-:W-:Y:S01]  /*f130*/  IMAD.IADD R8, R8, 0x1, -R7 ;  /* 0x0000000108087824 */ /* 0x000fe200078e0a07 */
[----:B------:R1:W2:Y:S01]  /*f140*/  SHFL.IDX PT, R6, R11, RZ, 0x181f ;  /* 0x00181fff0b067589 */ /* 0x0002a200000e0000 */
[----:B------:R-:W-:-:S02]  /*f150*/  LOP3.LUT P0, RZ, R22, 0x2, RZ, 0xc0, !PT ;  /* 0x0000000216ff7812 */ /* 0x000fc4000780c0ff */
[----:B------:R-:W-:Y:S01]  /*f160*/  LOP3.LUT R197, R10, R5, RZ, 0x3c, !PT ;  /* 0x000000050ac57212 */ /* 0x000fe200078e3cff */
[----:B------:R-:W3:Y:S01]  /*f170*/  SHFL.IDX PT, R7, R12, RZ, 0x181f ;  /* 0x00181fff0c077589 */ /* 0x000ee200000e0000 */
[----:B------:R-:W-:Y:S02]  /*f180*/  SHF.R.S32.HI R10, RZ, 0x1f, R21 ;  /* 0x0000001fff0a7819 */ /* 0x000fe40000011415 */
[----:B------:R-:W-:Y:S01]  /*f190*/  LOP3.LUT R81, R81, 0x1c0, RZ, 0xc0, !PT ;  /* 0x000001c051517812 */ /* 0x000fe200078ec0ff */
[----:B------:R-:W-:Y:S01]  /*f1a0*/  IMAD R197, R8, 0x200, R197 ;  /* 0x0000020008c57824 */ /* 0x000fe200078e02c5 */
[----:B------:R4:W5:Y:S01]  /*f1b0*/  SHFL.IDX PT, R5, R12, 0x1, 0x181f ;  /* 0x00381f000c057f89 */ /* 0x00096200000e0000 */
[----:B------:R-:W-:Y:S01]  /*f1c0*/  LEA.HI R173, R10, R21, RZ, 0x3 ;  /* 0x000000150aad7211 */ /* 0x000fe200078f18ff */
[----:B------:R-:W-:Y:S01]  /*f1d0*/  IMAD.SHL.U32 R8, R8, 0x8, RZ ;  /* 0x0000000808087824 */ /* 0x000fe200078e00ff */
[----:B------:R-:W-:Y:S01]  /*f1e0*/  LOP3.LUT R82, R82, 0xfffffe00, RZ, 0xc0, !PT ;  /* 0xfffffe0052527812 */ /* 0x000fe200078ec0ff */
[----:B------:R-:W-:Y:S01]  /*f1f0*/  IMAD.SHL.U32 R197, R197, 0x2, RZ ;  /* 0x00000002c5c57824 */ /* 0x000fe200078e00ff */
[----:B------:R-:W-:-:S02]  /*f200*/  LOP3.LUT R173, R173, 0xfffffff8, RZ, 0xc0, !PT ;  /* 0xfffffff8adad7812 */ /* 0x000fc400078ec0ff */
[----:B------:R-:W-:Y:S02]  /*f210*/  LOP3.LUT R8, R81, 0x8, R8, 0xf8, !PT ;  /* 0x0000000851087812 */ /* 0x000fe400078ef808 */
[----:B------:R-:W-:Y:S01]  /*f220*/  IADD3 R9, R197, 0x6100, RZ ;  /* 0x00006100c5097810 */ /* 0x000fe20007ffe0ff */
[----:B------:R-:W-:Y:S01]  /*f230*/  IMAD.WIDE R16, R173, 0x2, RZ ;  /* 0x00000002ad107825 */ /* 0x000fe200078e02ff */
[----:B------:R-:W-:Y:S01]  /*f240*/  IADD3 R196, R197, 0x6120, RZ ;  /* 0x00006120c5c47810 */ /* 0x000fe20007ffe0ff */
[----:B------:R-:W-:Y:S01]  /*f250*/  LDSM.16.M88.4 R24, [R197+0x6100] ;  /* 0x00610000c518783b */ /* 0x000fe20000000200 */
[----:B------:R-:W-:Y:S01]  /*f260*/  @P0 IADD3 R196, R9, -0x20, RZ ;  /* 0xffffffe009c40810 */ /* 0x000fe20007ffe0ff */
[----:B-1----:R-:W-:Y:S01]  /*f270*/  IMAD.WIDE R10, R80, 0x2, RZ ;  /* 0x00000002500a7825 */ /* 0x002fe200078e02ff */
[----:B------:R-:W-:Y:S01]  /*f280*/  SHF.R.S32.HI R9, RZ, 0x1f, R20 ;  /* 0x0000001fff097819 */ /* 0x000fe20000011414 */
[----:B------:R-:W-:Y:S01]  /*f290*/  LDSM.16.M88.4 R36, [R197+0x7900] ;  /* 0x00790000c524783b */ /* 0x000fe20000000200 */
[----:B------:R-:W-:-:S02]  /*f2a0*/  SHF.R.U32.HI R81, RZ, 0x3, R81 ;  /* 0x00000003ff517819 */ /* 0x000fc40000011651 */
[----:B------:R-:W-:Y:S01]  /*f2b0*/  LEA.HI R172, R9, R20, RZ, 0x3 ;  /* 0x0000001409ac7211 */ /* 0x000fe200078f18ff */
[----:B------:R-:W-:Y:S01]  /*f2c0*/  LDSM.16.M88.4 R32, [R196] ;  /* 0x00000000c420783b */ /* 0x000fe20000000200 */
[----:B--2---:R-:W-:Y:S02]  /*f2d0*/  IADD3 R14, P1, R6, R10, RZ ;  /* 0x0000000a060e7210 */ /* 0x004fe40007f3e0ff */
[----:B------:R-:W-:Y:S01]  /*f2e0*/  IADD3 R42, P0, R10, R68, RZ ;  /* 0x000000440a2a7210 */ /* 0x000fe20007f1e0ff */
[----:B------:R-:W-:Y:S01]  /*f2f0*/  LDSM.16.M88.4 R64, [R196+0x800] ;  /* 0x00080000c440783b */ /* 0x000fe20000000200 */
[----:B------:R-:W-:Y:S01]  /*f300*/  LOP3.LUT R172, R172, 0xfffffff8, RZ, 0xc0, !PT ;  /* 0xfffffff8acac7812 */ /* 0x000fe200078ec0ff */
[----:B---3--:R-:W-:Y:S01]  /*f310*/  IMAD.X R15, R7, 0x1, R11, P1 ;  /* 0x00000001070f7824 */ /* 0x008fe200008e060b */
[----:B----4-:R-:W-:Y:S01]  /*f320*/  IADD3 R12, P1, R6, R16, RZ ;  /* 0x00000010060c7210 */ /* 0x010fe20007f3e0ff */
[----:B-----5:R-:W-:Y:S01]  /*f330*/  IMAD.X R43, R11, 0x1, R5, P0 ;  /* 0x000000010b2b7824 */ /* 0x020fe200000e0605 */
[----:B------:R-:W-:Y:S01]  /*f340*/  LOP3.LUT R81, R8, R81, RZ, 0x3c, !PT ;  /* 0x0000005108517212 */ /* 0x000fe200078e3cff */
[----:B------:R-:W-:Y:S01]  /*f350*/  IMAD.WIDE R10, R172, 0x2, RZ ;  /* 0x00000002ac0a7825 */ /* 0x000fe200078e02ff */
[----:B------:R-:W-:Y:S01]  /*f360*/  IADD3 R70, P0, R16, R68, RZ ;  /* 0x0000004410467210 */ /* 0x000fe20007f1e0ff */
[----:B------:R-:W-:Y:S01]  /*f370*/  LDSM.16.M88.4 R60, [R196+0x1000] ;  /* 0x00100000c43c783b */ /* 0x000fe20000000200 */
[C---:B------:R-:W-:Y:S01]  /*f380*/  IADD3 R187, R196.reuse, 0x800, RZ ;  /* 0x00000800c4bb7810 */ /* 0x040fe20007ffe0ff */
[----:B------:R-:W-:Y:S01]  /*f390*/  IMAD R8, R77, 0x400, R82 ;  /* 0x000004004d087824 */ /* 0x000fe200078e0252 */
[----:B------:R-:W-:Y:S01]  /*f3a0*/  IADD3 R186, R196, 0x1000, RZ ;  /* 0x00001000c4ba7810 */ /* 0x000fe20007ffe0ff */
[----:B------:R-:W-:Y:S01]  /*f3b0*/  IMAD.X R13, R7, 0x1, R17, P1 ;  /* 0x00000001070d7824 */ /* 0x000fe200008e0611 */
[----:B------:R-:W-:Y:S01]  /*f3c0*/  IADD3 R6, P1, R6, R10, RZ ;  /* 0x0000000a06067210 */ /* 0x000fe20007f3e0ff */
[----:B------:R-:W-:Y:S01]  /*f3d0*/  IMAD.IADD R0, R81, 0x1, R8 ;  /* 0x0000000151007824 */ /* 0x000fe200078e0208 */
[----:B------:R-:W-:Y:S01]  /*f3e0*/  LDSM.16.M88.4 R56, [R196+0x1800] ;  /* 0x00180000c438783b */ /* 0x000fe20000000200 */
[----:B------:R-:W-:Y:S01]  /*f3f0*/  IMAD.X R71, R17, 0x1, R5, P0 ;  /* 0x0000000111477824 */ /* 0x000fe200000e0605 */
[----:B------:R-:W-:Y:S01]  /*f400*/  IADD3 R68, P0, R10, R68, RZ ;  /* 0x000000440a447210 */ /* 0x000fe20007f1e0ff */
[----:B------:R-:W-:Y:S01]  /*f410*/  IMAD.X R7, R7, 0x1, R11, P1 ;  /* 0x0000000107077824 */ /* 0x000fe200008e060b */
[----:B------:R-:W-:Y:S01]  /*f420*/  ISETP.GE.AND P1, PT, R80, c[0x0][0x1d4], PT ;  /* 0x0000750050007a0c */ /* 0x000fe20003f26270 */
[----:B------:R-:W-:Y:S01]  /*f430*/  IMAD.SHL.U32 R198, R0, 0x2, RZ ;  /* 0x0000000200c67824 */ /* 0x000fe200078e00ff */
[----:B------:R-:W-:Y:S01]  /*f440*/  LDSM.16.M88.4 R16, [R197+0x6900] ;  /* 0x00690000c510783b */ /* 0x000fe20000000200 */
[----:B------:R-:W-:Y:S01]  /*f450*/  IMAD.X R69, R11, 0x1, R5, P0 ;  /* 0x000000010b457824 */ /* 0x000fe200000e0605 */
[----:B------:R-:W-:Y:S01]  /*f460*/  ISETP.LT.OR P0, PT, R40, 0x1, P1 ;  /* 0x000000012800780c */ /* 0x000fe20000f01670 */
[--C-:B------:R-:W-:Y:S01]  /*f470*/  IMAD R194, R2, 0x2, R198.reuse ;  /* 0x0000000202c27824 */ /* 0x100fe200078e02c6 */
[----:B------:R-:W1:Y:S01]  /*f480*/  LDSM.16.M88.4 R72, [R198+0xc100] ;  /* 0x00c10000c648783b */ /* 0x000e620000000200 */
[----:B------:R-:W-:Y:S01]  /*f490*/  ISETP.LT.OR P1, PT, R40, 0x21, P1 ;  /* 0x000000212800780c */ /* 0x000fe20000f21670 */
[----:B------:R-:W-:Y:S01]  /*f4a0*/  IMAD.MOV.U32 R0, RZ, RZ, 0x40 ;  /* 0x00000040ff007424 */ /* 0x000fe200078e00ff */
[C---:B------:R-:W-:Y:S01]  /*f4b0*/  IADD3 R185, R196.reuse, 0x1800, RZ ;  /* 0x00001800c4b97810 */ /* 0x040fe20007ffe0ff */
[----:B------:R-:W2:Y:S01]  /*f4c0*/  LDSM.16.M88.4 R8, [R197+0x7100] ;  /* 0x00710000c508783b */ /* 0x000ea20000000200 */
[C---:B------:R-:W-:Y:S01]  /*f4d0*/  IMAD R193, R3.reuse, 0x2, R198 ;  /* 0x0000000203c17824 */ /* 0x040fe200078e02c6 */
[C---:B------:R-:W-:Y:S01]  /*f4e0*/  IADD3 R183, R196.reuse, 0x2000, RZ ;  /* 0x00002000c4b77810 */ /* 0x040fe20007ffe0ff */
[----:B------:R-:W-:Y:S01]  /*f4f0*/  IMAD R191, R3, 0x2, R194 ;  /* 0x0000000203bf7824 */ /* 0x000fe200078e02c2 */
[----:B------:R-:W3:Y:S01]  /*f500*/  LDSM.16.M88.4 R52, [R194+0xc100] ;  /* 0x00c10000c234783b */ /* 0x000ee20000000200 */
        /* <DEDUP_REMOVED lines=11> */
[----:B------:R-:W-:-:S03]  /*f5c0*/  IADD3 R176, R196, 0x5800, RZ ;  /* 0x00005800c4b07810 */ /* 0x000fc60007ffe0ff */
        /* <DEDUP_REMOVED lines=12> */
[----:B------:R-:W-:Y:S02]  /*f690*/  HMMA.16816.F32.BF16 R20, R72, R16, RZ ;  /* 0x000000104814723c */ /* 0x000fe400000418ff */
[----:B------:R-:W-:Y:S02]  /*f6a0*/  IMAD.IADD R192, R197, 0x1, R0 ;  /* 0x00000001c5c07824 */ /* 0x000fe400078e0200 */
[----:B------:R-:W-:-:S04]  /*f6b0*/  IMAD.IADD R184, R0, 0x1, R196 ;  /* 0x0000000100b87824 */ /* 0x000fc800078e02c4 */
[C---:B--2---:R-:W-:Y:S04]  /*f6c0*/  HMMA.16816.F32.BF16 R12, R72.reuse, R8, RZ ;  /* 0x00000008480c723c */ /* 0x044fe800000418ff */
[----:B------:R2:W-:Y:S04]  /*f6d0*/  LDGSTS.E.BYPASS.LTC128B.128 [R203+0x3100], [R70.64], !P1 ;  /* 0x0310000046cb7fae */ /* 0x0005e8000c901d54 */
[----:B------:R-:W-:Y:S01]  /*f6e0*/  HMMA.16816.F32.BF16 R16, R72, R18, RZ ;  /* 0x000000124810723c */ /* 0x000fe200000418ff */
[----:B------:R2:W-:Y:S01]  /*f6f0*/  LDGSTS.E.BYPASS.LTC128B.128 [R203+0x5100], [R68.64], !P0 ;  /* 0x0510000044cb7fae */ /* 0x0005e2000c101d54 */
[----:B------:R-:W-:-:S03]  /*f700*/  PLOP3.LUT P0, PT, PT, PT, UP0, 0x80, 0x0 ;  /* 0x000000000000781c */ /* 0x000fc60003f0f008 */
[----:B------:R-:W-:Y:S03]  /*f710*/  LDSM.16.M88.4 R48, [R193+0xc100] ;  /* 0x00c10000c130783b */ /* 0x000fe60000000200 */
[C---:B------:R-:W-:Y:S01]  /*f720*/  HMMA.16816.F32.BF16 R8, R72.reuse, R10, RZ ;  /* 0x0000000a4808723c */ /* 0x040fe200000418ff */
[----:B------:R-:W5:Y:S04]  /*f730*/  LDSM.16.M88.4 R44, [R192+0x6100] ;  /* 0x00610000c02c783b */ /* 0x000f680000000200 */
[----:B----4-:R-:W4:Y:S03]  /*f740*/  LDSM.16.M88.4 R40, [R192+0x6900] ;  /* 0x00690000c028783b */ /* 0x010f260000000200 */
        /* <DEDUP_REMOVED lines=18> */
[C---:B-----5:R-:W-:Y:S08]  /*f870*/  HMMA.16816.F32.BF16 R28, R48.reuse, R44, R28 ;  /* 0x0000002c301c723c */ /* 0x060ff0000004181c */
        /* <DEDUP_REMOVED lines=106> */
[C---:B------:R-:W-:Y:S07]  /*ff20*/  HMMA.16816.F32.BF16 R20, R48.reuse, R40, R20 ;  /* 0x000000283014723c */ /* 0x040fee0000041814 */
[----:B------:R-:W-:Y:S01]  /*ff30*/  SHF.R.S32.HI R41, RZ, 0x1f, R80 ;  /* 0x0000001fff297819 */ /* 0x000fe20000011450 */
[----:B------:R-:W-:Y:S01]  /*ff40*/  HMMA.16816.F32.BF16 R16, R48, R42, R16 ;  /* 0x0000002a3010723c */ /* 0x000fe20000041810 */
[----:B------:R-:W-:-:S07]  /*ff50*/  SHF.R.S32.HI R40, RZ, 0x1f, R173 ;  /* 0x0000001fff287819 */ /* 0x000fce00000114ad */
        /* <DEDUP_REMOVED lines=10> */
[C---:B----4-:R-:W-:Y:S07]  /*10000*/  HMMA.16816.F32.BF16 R32, R68.reuse, R52, R4 ;  /* 0x000000344420723c */ /* 0x050fee0000041804 */
[----:B------:R-:W-:Y:S01]  /*10010*/  LOP3.LUT R4, R81, R82, RZ, 0xfc, !PT ;  /* 0x0000005251047212 */ /* 0x000fe200078efcff */
[----:B------:R-:W-:Y:S01]  /*10020*/  HMMA.16816.F32.BF16 R72, R68, R54, R72 ;  /* 0x000000364448723c */ /* 0x000fe20000041848 */
[----:B------:R-:W-:Y:S01]  /*10030*/  SHF.R.S32.HI R7, RZ, 0x1f, R172 ;  /* 0x0000001fff077819 */ /* 0x000fe200000114ac */
[----:B------:R-:W-:Y:S06]  /*10040*/  BAR.SYNC.DEFER_BLOCKING 0x0 ;  /* 0x0000000000007b1d */ /* 0x000fec0000010000 */
[----:B------:R-:W-:Y:S05]  /*10050*/  @!P0 BRA `(.L_x_2513) ;  /* 0x0000043000008947 */ /* 0x000fea0003800000 */
        /* <DEDUP_REMOVED lines=18> */
[C---:B------:R-:W-:Y:S01]  /*10180*/  SHF.L.U64.HI R40, R173.reuse, 0x1, R40 ;  /* 0x00000001ad287819 */ /* 0x040fe20000010228 */
[----:B------:R-:W-:Y:S01]  /*10190*/  IMAD.SHL.U32 R41, R173, 0x2, RZ ;  /* 0x00000002ad297824 */ /* 0x000fe200078e00ff */
        /* <DEDUP_REMOVED lines=9> */
[----:B------:R-:W-:-:S03]  /*10230*/  IADD3 R44, P0, R36, UR22, RZ ;  /* 0x00000016242c7c10 */ /* 0x000fc6000ff1e0ff */
        /* <DEDUP_REMOVED lines=10> */
[----:B------:R-:W-:-:S02]  /*102e0*/  IADD3 R46, -R0, 0x10, RZ ;  /* 0x00000010002e7810 */ /* 0x000fc40007ffe1ff */
[----:B------:R-:W-:Y:S01]  /*102f0*/  ISETP.NE.U32.AND P2, PT, R5, RZ, PT ;  /* 0x000000ff0500720c */ /* 0x000fe20003f45070 */
        /* <DEDUP_REMOVED lines=25> */
.L_x_2513:
[----:B------:R-:W-:Y:S01]  /*10490*/  LOP3.LUT R0, R76, 0xffffffe0, RZ, 0xc0, !PT ;  /* 0xffffffe04c007812 */ /* 0x000fe200078ec0ff */
[----:B------:R-:W-:Y:S01]  /*104a0*/  UMOV UR4, 0xffffffc0 ;  /* 0xffffffc000047882 */ /* 0x000fe20000000000 */
[----:B------:R-:W-:Y:S01]  /*104b0*/  LEA.HI R6, R78, R83, RZ, 0x2 ;  /* 0x000000534e067211 */ /* 0x000fe200078f10ff */
[----:B------:R-:W-:Y:S01]  /*104c0*/  UIMAD UR4, UR8, UR4, 0x41 ;  /* 0x00000041080474a4 */ /* 0x000fe2000f8e0204 */
[----:B------:R-:W-:Y:S01]  /*104d0*/  SHF.R.S32.HI R36, RZ, 0x1f, R77 ;  /* 0x0000001fff247819 */ /* 0x000fe2000001144d */
[C---:B------:R-:W-:Y:S01]  /*104e0*/  IMAD.IADD R0, R83.reuse, 0x1, -R0 ;  /* 0x0000000153007824 */ /* 0x040fe200078e0a00 */
[----:B------:R-:W-:Y:S01]  /*104f0*/  LOP3.LUT R6, R6, 0xfffffffc, RZ, 0xc0, !PT ;  /* 0xfffffffc06067812 */ /* 0x000fe200078ec0ff */
[----:B------:R-:W-:Y:S01]  /*10500*/  IMAD.SHL.U32 R195, R4, 0x2, RZ ;  /* 0x0000000204c37824 */ /* 0x000fe200078e00ff */
[----:B------:R-:W-:Y:S01]  /*10510*/  LEA.HI R5, R36, R77, RZ, 0x3 ;  /* 0x0000004d24057211 */ /* 0x000fe200078f18ff */
[----:B------:R-:W-:Y:S01]  /*10520*/  UIADD3 UR8, UR8, -0x2, URZ ;  /* 0xfffffffe08087890 */ /* 0x000fe2000fffe03f */
[----:B------:R-:W-:Y:S01]  /*10530*/  SHF.R.S32.HI R7, RZ, 0x1f, R0 ;  /* 0x0000001fff077819 */ /* 0x000fe20000011400 */
[----:B------:R-:W-:Y:S01]  /*10540*/  IMAD.IADD R83, R83, 0x1, -R6 ;  /* 0x0000000153537824 */ /* 0x000fe200078e0a06 */
[----:B------:R-:W-:Y:S01]  /*10550*/  LOP3.LUT R36, R5, 0xffffff8, RZ, 0xc0, !PT ;  /* 0x0ffffff805247812 */ /* 0x000fe200078ec0ff */
[----:B-1----:R-:W-:Y:S01]  /*10560*/  LDSM.16.MT88.4 R40, [R195+0x2100] ;  /* 0x00210000c328783b */ /* 0x002fe20000004200 */
[----:B------:R-:W-:Y:S01]  /*10570*/  LEA.HI R6, R7, R0, RZ, 0x2 ;  /* 0x0000000007067211 */ /* 0x000fe200078f10ff */
[--C-:B------:R-:W-:Y:S01]  /*10580*/  IMAD R190, R2, 0x2, R195.reuse ;  /* 0x0000000202be7824 */ /* 0x100fe200078e02c3 */
[----:B------:R-:W-:Y:S01]  /*10590*/  LEA.HI R5, R83, R83, RZ, 0x1 ;  /* 0x0000005353057211 */ /* 0x000fe200078f08ff */
[----:B------:R-:W-:Y:S01]  /*105a0*/  IMAD.IADD R36, R77, 0x1, -R36 ;  /* 0x000000014d247824 */ /* 0x000fe200078e0a24 */
[----:B------:R-:W-:Y:S01]  /*105b0*/  PLOP3.LUT P1, PT, PT, PT, UP2, 0x80, 0x0 ;  /* 0x000000000000781c */ /* 0x000fe20003f2f028 */
[C---:B------:R-:W-:Y:S01]  /*105c0*/  IMAD R189, R3.reuse, 0x2, R195 ;  /* 0x0000000203bd7824 */ /* 0x040fe200078e02c3 */
        /* <DEDUP_REMOVED lines=8> */
[----:B------:R-:W-:Y:S01]  /*10650*/  LDSM.16.MT88.4 R108, [R190+0x100] ;  /* 0x00010000be6c783b */ /* 0x000fe20000004200 */
[----:B------:R-:W-:-:S02]  /*10660*/  IMAD.U32 R206, RZ, RZ, UR8 ;  /* 0x00000008ffce7e24 */ /* 0x000fc4000f8e00ff */
[----:B------:R-:W-:Y:S01]  /*10670*/  IMAD R174, R38, 0x8, R7 ;  /* 0x0000000826ae7824 */ /* 0x000fe200078e0207 */
[----:B------:R-:W-:Y:S01]  /*10680*/  LDSM.16.MT88.4 R116, [R189+0x100] ;  /* 0x00010000bd74783b */ /* 0x000fe20000004200 */
[----:B------:R-:W-:Y:S02]  /*10690*/  IMAD.IADD R175, R0, 0x1, -R175 ;  /* 0x0000000100af7824 */ /* 0x000fe400078e0aaf */
[----:B------:R-:W-:Y:S01]  /*106a0*/  @P1 IMAD.HI.U32 R7, R174, c[0x0][0x2c8], RZ ;  /* 0x0000b200ae071a27 */ /* 0x000fe200078e00ff */
[----:B------:R-:W-:Y:S03]  /*106b0*/  LDSM.16.MT88.4 R124, [R188+0x100] ;  /* 0x00010000bc7c783b */ /* 0x000fe60000004200 */
[----:B------:R-:W-:Y:S01]  /*106c0*/  IMAD.MOV.U32 R5, RZ, RZ, R174 ;  /* 0x000000ffff057224 */ /* 0x000fe200078e00ae */
[----:B------:R-:W-:Y:S01]  /*106d0*/  @P0 SHF.R.U32.HI R5, RZ, c[0x0][0x2cc], R7 ;  /* 0x0000b300ff050a19 */ /* 0x000fe20000011607 */
[----:B------:R-:W-:Y:S01]  /*106e0*/  IMAD.U32 R0, RZ, RZ, UR4 ;  /* 0x00000004ff007e24 */ /* 0x000fe2000f8e00ff */
[----:B------:R-:W-:Y:S01]  /*106f0*/  LDSM.16.MT88.4 R48, [R190+0x2100] ;  /* 0x00210000be30783b */ /* 0x000fe20000004200 */
[----:B------:R-:W-:Y:S01]  /*10700*/  IMAD.SHL.U32 R175, R175, 0x2, RZ ;  /* 0x00000002afaf7824 */ /* 0x000fe200078e00ff */
[----:B------:R-:W-:-:S02]  /*10710*/  ULDC.64 UR4, c[0x0][0x2c8] ;  /* 0x0000b20000047ab9 */ /* 0x000fc40000000a00 */
[----:B------:R-:W1:Y:S01]  /*10720*/  SHFL.IDX PT, R7, R5, RZ, 0x1c1f ;  /* 0x001c1fff05077589 */ /* 0x000e6200000e0000 */
[----:B------:R-:W-:Y:S01]  /*10730*/  UIMAD.WIDE.U32 UR22, UR12, UR4, URZ ;  /* 0x000000040c1672a5 */ /* 0x000fe2000f8e003f */
[C---:B------:R-:W-:Y:S02]  /*10740*/  IADD3 R0, -R175.reuse, UR9, R0 ;  /* 0x00000009af007c10 */ /* 0x040fe4000fffe100 */
[----:B------:R-:W-:Y:S01]  /*10750*/  IADD3 R6, -R175, UR19, RZ ;  /* 0x00000013af067c10 */ /* 0x000fe2000fffe1ff */
[----:B------:R-:W2:Y:S01]  /*10760*/  SHFL.IDX PT, R39, R5, 0x1, 0x1c1f ;  /* 0x003c1f0005277f89 */ /* 0x000ea200000e0000 */
[----:B------:R-:W-:Y:S02]  /*10770*/  IADD3 R36, R0, -UR17, RZ ;  /* 0x8000001100247c10 */ /* 0x000fe4000fffe0ff */
[----:B------:R-:W-:Y:S01]  /*10780*/  @UP2 UMOV UR7, UR23 ;  /* 0x0000001700072c82 */ /* 0x000fe20008000000 */
[----:B------:R-:W-:Y:S01]  /*10790*/  LDSM.16.MT88.4 R56, [R189+0x2100] ;  /* 0x00210000bd38783b */ /* 0x000fe20000004200 */
[----:B------:R-:W-:-:S03]  /*107a0*/  @UP2 USHF.R.U32.HI UR12, URZ, UR5, UR7 ;  /* 0x000000053f0c2299 */ /* 0x000fc60008011607 */
[----:B------:R-:W-:Y:S01]  /*107b0*/  LDSM.16.MT88.4 R64, [R188+0x2100] ;  /* 0x00210000bc40783b */ /* 0x000fe20000004200 */
[----:B------:R-:W-:-:S03]  /*107c0*/  UIADD3 UR12, UR12, UR9, -UR17 ;  /* 0x000000090c0c7290 */ /* 0x000fc6000fffe811 */
[----:B------:R-:W-:Y:S01]  /*107d0*/  LDSM.16.MT88.4 R80, [R190+0x4100] ;  /* 0x00410000be50783b */ /* 0x000fe20000004200 */
[----:B------:R-:W-:-:S03]  /*107e0*/  USHF.R.S32.HI UR4, URZ, 0x1f, UR12 ;  /* 0x0000001f3f047899 */ /* 0x000fc6000801140c */
[----:B------:R-:W-:Y:S01]  /*107f0*/  LDSM.16.MT88.4 R88, [R189+0x4100] ;  /* 0x00410000bd58783b */ /* 0x000fe20000004200 */
[----:B------:R-:W-:Y:S01]  /*10800*/  ULEA.HI UR4, UR4, UR12, URZ, 0x6 ;  /* 0x0000000c04047291 */ /* 0x000fe2000f8f303f */
[----:B-1----:R-:W-:Y:S02]  /*10810*/  IMAD.IADD R7, R36, 0x1, R7 ;  /* 0x0000000124077824 */ /* 0x002fe400078e0207 */
[----:B------:R-:W-:Y:S01]  /*10820*/  LDSM.16.MT88.4 R136, [R190+0x900] ;  /* 0x00090000be88783b */ /* 0x000fe20000004200 */
[----:B------:R-:W-:Y:S02]  /*10830*/  USHF.R.S32.HI UR7, URZ, 0x6, UR4 ;  /* 0x000000063f077899 */ /* 0x000fe40008011404 */
[----:B------:R-:W-:Y:S01]  /*10840*/  IMNMX R0, R6, R7, PT ;  /* 0x0000000706007217 */ /* 0x000fe20003800200 */
[----:B--2---:R-:W-:Y:S01]  /*10850*/  IMAD.IADD R39, R36, 0x1, R39 ;  /* 0x0000000124277824 */ /* 0x004fe200078e0227 */
[----:B------:R-:W-:Y:S01]  /*10860*/  UISETP.LT.AND UP0, UPT, URZ, UR7, UPT ;  /* 0x000000073f00728c */ /* 0x000fe2000bf01270 */
[----:B------:R-:W0:Y:S01]  /*10870*/  LDGDEPBAR ;  /* 0x00000000000079af */ /* 0x000e220000000000 */
[----:B------:R-:W-:-:S02]  /*10880*/  ISETP.GT.AND P0, PT, R0, RZ, PT ;  /* 0x000000ff0000720c */ /* 0x000fc40003f04270 */
[----:B------:R-:W-:Y:S01]  /*10890*/  ISETP.GT.AND P1, PT, R0, 0x1, PT ;  /* 0x000000010000780c */ /* 0x000fe20003f24270 */
[----:B------:R-:W-:Y:S01]  /*108a0*/  USEL UR7, URZ, UR7, !UP0 ;  /* 0x000000073f077287 */ /* 0x000fe2000c000000 */
        /* <DEDUP_REMOVED lines=21> */
[----:B------:R-:W-:Y:S02]  /*10a00*/  IMNMX R13, R6, R39, PT ;  /* 0x00000027060d7217 */ /* 0x000fe40003800200 */
[----:B------:R-:W-:-:S02]  /*10a10*/  ISETP.GT.AND P0, PT, R0, 0x30, PT ;  /* 0x000000300000780c */ /* 0x000fc40003f04270 */
[----:B------:R-:W-:Y:S02]  /*10a20*/  FSEL R161, R9, -INF , P1 ;  /* 0xff80000009a17808 */ /* 0x000fe40000800000 */
[----:B------:R-:W-:Y:S02]  /*10a30*/  FMNMX.FTZ R6, R28, R37, !PT ;  /* 0x000000251c067209 */ /* 0x000fe40007810000 */
[C---:B------:R-:W-:Y:S02]  /*10a40*/  ISETP.GT.AND P1, PT, R13.reuse, RZ, PT ;  /* 0x000000ff0d00720c */ /* 0x040fe40003f24270 */
[----:B------:R-:W-:Y:S02]  /*10a50*/  FSEL R147, R32, -INF , P0 ;  /* 0xff80000020937808 */ /* 0x000fe40000000000 */
[----:B------:R-:W-:Y:S02]  /*10a60*/  ISETP.GT.AND P0, PT, R13, 0x1, PT ;  /* 0x000000010d00780c */ /* 0x000fe40003f04270 */
[----:B------:R-:W-:-:S02]  /*10a70*/  FMNMX.FTZ R6, R29, R6, !PT ;  /* 0x000000061d067209 */ /* 0x000fc40007810000 */
[----:B------:R-:W-:Y:S02]  /*10a80*/  FSEL R30, R30, -INF , P1 ;  /* 0xff8000001e1e7808 */ /* 0x000fe40000800000 */
[----:B------:R-:W-:Y:S02]  /*10a90*/  ISETP.GT.AND P1, PT, R13, 0x8, PT ;  /* 0x000000080d00780c */ /* 0x000fe40003f24270 */
[----:B------:R-:W-:Y:S02]  /*10aa0*/  FSEL R16, R31, -INF , P0 ;  /* 0xff8000001f107808 */ /* 0x000fe40000000000 */
        /* <DEDUP_REMOVED lines=8> */
[----:B------:R-:W-:-:S02]  /*10b30*/  ISETP.GT.AND P0, PT, R13, 0x11, PT ;  /* 0x000000110d00780c */ /* 0x000fc40003f04270 */
[----:B------:R-:W-:Y:S02]  /*10b40*/  FSEL R22, R22, -INF , P1 ;  /* 0xff80000016167808 */ /* 0x000fe40000800000 */
[----:B------:R-:W-:Y:S02]  /*10b50*/  FMNMX.FTZ R9, R6, R9, !PT ;  /* 0x0000000906097209 */ /* 0x000fe40007810000 */
[----:B------:R-:W-:Y:S02]  /*10b60*/  FSEL R12, R23, -INF , P0 ;  /* 0xff800000170c7808 */ /* 0x000fe40000000000 */
[----:B------:R-:W-:Y:S02]  /*10b70*/  ISETP.GT.AND P0, PT, R13, 0x18, PT ;  /* 0x000000180d00780c */ /* 0x000fe40003f04270 */
[----:B------:R-:W-:Y:S02]  /*10b80*/  FMNMX.FTZ R20, R21, R20, !PT ;  /* 0x0000001415147209 */ /* 0x000fe40007810000 */
[----:B------:R-:W-:-:S02]  /*10b90*/  ISETP.GT.AND P1, PT, R0, 0x31, PT ;  /* 0x000000310000780c */ /* 0x000fc40003f24270 */
[----:B------:R-:W-:Y:S02]  /*10ba0*/  FMNMX.FTZ R9, R22, R9, !PT ;  /* 0x0000000916097209 */ /* 0x000fe40007810000 */
[----:B------:R-:W-:Y:S02]  /*10bb0*/  FSEL R18, R18, -INF , P0 ;  /* 0xff80000012127808 */ /* 0x000fe40000000000 */
[----:B------:R-:W-:Y:S02]  /*10bc0*/  FMNMX.FTZ R20, R5, R20, !PT ;  /* 0x0000001405147209 */ /* 0x000fe40007810000 */
[----:B------:R-:W-:Y:S02]  /*10bd0*/  FSEL R145, R33, -INF , P1 ;  /* 0xff80000021917808 */ /* 0x000fe40000800000 */
[----:B------:R-:W-:Y:S02]  /*10be0*/  ISETP.GT.AND P0, PT, R0, 0x38, PT ;  /* 0x000000380000780c */ /* 0x000fe40003f04270 */
        /* <DEDUP_REMOVED lines=8> */
[----:B------:R-:W-:Y:S02]  /*10c70*/  ISETP.GT.AND P1, PT, R13, 0x21, PT ;  /* 0x000000210d00780c */ /* 0x000fe40003f24270 */
[----:B------:R-:W-:Y:S02]  /*10c80*/  FSEL R204, R14, -INF , P0 ;  /* 0xff8000000ecc7808 */ /* 0x000fe40000000000 */
[----:B------:R-:W-:Y:S02]  /*10c90*/  FMNMX.FTZ R9, R8, R9, !PT ;  /* 0x0000000908097209 */ /* 0x000fe40007810000 */
[----:B------:R-:W-:Y:S02]  /*10ca0*/  ISETP.GT.AND P0, PT, R0, 0x39, PT ;  /* 0x000000390000780c */ /* 0x000fe40003f04270 */
[----:B------:R-:W-:-:S02]  /*10cb0*/  FMNMX.FTZ R20, R167, R20, !PT ;  /* 0x00000014a7147209 */ /* 0x000fc40007810000 */
[----:B------:R-:W-:Y:S02]  /*10cc0*/  FSEL R166, R15, -INF , P1 ;  /* 0xff8000000fa67808 */ /* 0x000fe40000800000 */
[----:B------:R-:W-:Y:S02]  /*10cd0*/  ISETP.GT.AND P1, PT, R13, 0x28, PT ;  /* 0x000000280d00780c */ /* 0x000fe40003f24270 */
[----:B------:R-:W-:Y:S02]  /*10ce0*/  FMNMX.FTZ R9, R204, R9, !PT ;  /* 0x00000009cc097209 */ /* 0x000fe40007810000 */
[----:B------:R-:W-:Y:S02]  /*10cf0*/  FSEL R141, R73, -INF , P0 ;  /* 0xff800000498d7808 */ /* 0x000fe40000000000 */
        /* <DEDUP_REMOVED lines=43> */
[----:B------:R-:W-:Y:S01]  /*10fb0*/  ISETP.GE.AND P0, PT, R206, UR7, PT ;  /* 0x00000007ce007c0c */ /* 0x000fe2000bf06270 */
        /* <DEDUP_REMOVED lines=16> */
[----:B------:R-:W3:Y:S01]  /*110c0*/  LDSM.16.MT88.4 R8, [R195+0x2900] ;  /* 0x00290000c308783b */ /* 0x000ee20000004200 */
[----:B------:R-:W-:-:S02]  /*110d0*/  FFMA.FTZ R151, R22, c[0x0][0x2d0], -R163 ;  /* 0x0000b40016977a23 */ /* 0x000fc400000108a3 */
[--C-:B------:R-:W-:Y:S01]  /*110e0*/  FFMA.FTZ R134, R12, c[0x0][0x2d0], -R163.reuse ;  /* 0x0000b4000c867a23 */ /* 0x100fe200000108a3 */
[----:B------:R-:W4:Y:S01]  /*110f0*/  LDSM.16.MT88.4 R20, [R195+0x900] ;  /* 0x00090000c314783b */ /* 0x000f220000004200 */
[----:B------:R-:W-:Y:S01]  /*11100*/  FFMA.FTZ R3, R18, c[0x0][0x2d0], -R163 ;  /* 0x0000b40012037a23 */ /* 0x000fe200000108a3 */
[----:B------:R-:W5:Y:S01]  /*11110*/  MUFU.EX2 R149, R149 ;  /* 0x0000009500957308 */ /* 0x000f620000000800 */
[----:B-1----:R-:W-:Y:S01]  /*11120*/  F2FP.BF16.PACK_AB R96, R153, R156 ;  /* 0x0000009c9960723e */ /* 0x002fe200000010ff */
[----:B------:R-:W1:Y:S01]  /*11130*/  LDSM.16.MT88.4 R12, [R189+0x2900] ;  /* 0x00290000bd0c783b */ /* 0x000e620000004200 */
[--C-:B------:R-:W-:Y:S02]  /*11140*/  FFMA.FTZ R162, R167, c[0x0][0x2d0], -R146.reuse ;  /* 0x0000b400a7a27a23 */ /* 0x100fe40000010892 */
[--C-:B------:R-:W-:Y:S01]  /*11150*/  FFMA.FTZ R160, R165, c[0x0][0x2d0], -R146.reuse ;  /* 0x0000b400a5a07a23 */ /* 0x100fe20000010892 */
[----:B------:R-:W1:Y:S01]  /*11160*/  LDSM.16.MT88.4 R16, [R188+0x2900] ;  /* 0x00290000bc10783b */ /* 0x000e620000004200 */
[--C-:B------:R-:W-:Y:S01]  /*11170*/  FFMA.FTZ R159, R159, c[0x0][0x2d0], -R146.reuse ;  /* 0x0000b4009f9f7a23 */ /* 0x100fe20000010892 */
[----:B------:R-:W-:Y:S01]  /*11180*/  MUFU.EX2 R155, R155 ;  /* 0x0000009b009b7308 */ /* 0x000fe20000000800 */
[----:B------:R-:W-:-:S02]  /*11190*/  FFMA.FTZ R161, R161, c[0x0][0x2d0], -R146 ;  /* 0x0000b400a1a17a23 */ /* 0x000fc40000010892 */
[--C-:B------:R-:W-:Y:S02]  /*111a0*/  FFMA.FTZ R165, R204, c[0x0][0x2d0], -R163.reuse ;  /* 0x0000b400cca57a23 */ /* 0x100fe400000108a3 */
[--C-:B------:R-:W-:Y:S02]  /*111b0*/  FFMA.FTZ R166, R166, c[0x0][0x2d0], -R163.reuse ;  /* 0x0000b400a6a67a23 */ /* 0x100fe400000108a3 */
[--C-:B------:R-:W-:Y:S01]  /*111c0*/  FFMA.FTZ R167, R170, c[0x0][0x2d0], -R163.reuse ;  /* 0x0000b400aaa77a23 */ /* 0x100fe200000108a3 */
[----:B------:R-:W2:Y:S01]  /*111d0*/  MUFU.EX2 R158, R158 ;  /* 0x0000009e009e7308 */ /* 0x000ea20000000800 */
[----:B-----5:R-:W-:Y:S01]  /*111e0*/  F2FP.BF16.PACK_AB R98, R149, R154 ;  /* 0x0000009a9562723e */ /* 0x020fe200000010ff */
        /* <DEDUP_REMOVED lines=8> */
[----:B------:R-:W5:Y:S01]  /*11270*/  MUFU.EX2 R150, R150 ;  /* 0x0000009600967308 */ /* 0x000f620000000800 */
[----:B--2---:R-:W-:Y:S01]  /*11280*/  F2FP.BF16.PACK_AB R97, R158, R155 ;  /* 0x0000009b9e61723e */ /* 0x004fe200000010ff */
[--C-:B------:R-:W-:Y:S01]  /*11290*/  FFMA.FTZ R207, R140, c[0x0][0x2d0], -R163.reuse ;  /* 0x0000b4008ccf7a23 */ /* 0x100fe200000108a3 */
[----:B------:R-:W-:Y:S01]  /*112a0*/  LDSM.16.MT88.4 R144, [R195+0x1900] ;  /* 0x00190000c390783b */ /* 0x000fe20000004200 */
[----:B------:R-:W-:-:S02]  /*112b0*/  FFMA.FTZ R164, R164, c[0x0][0x2d0], -R163 ;  /* 0x0000b400a4a47a23 */ /* 0x000fc400000108a3 */
[----:B------:R-:W-:Y:S01]  /*112c0*/  FADD.FTZ R153, R156, R153 ;  /* 0x000000999c997221 */ /* 0x000fe20000010000 */
[----:B------:R-:W-:Y:S01]  /*112d0*/  LDSM.16.MT88.4 R140, [R190+0x1900] ;  /* 0x00190000be8c783b */ /* 0x000fe20000004200 */
[----:B------:R-:W-:Y:S01]  /*112e0*/  MUFU.EX2 R152, R152 ;  /* 0x0000009800987308 */ /* 0x000fe20000000800 */
[----:B------:R-:W-:Y:S02]  /*112f0*/  FADD.FTZ R158, R155, R158 ;  /* 0x0000009e9b9e7221 */ /* 0x000fe40000010000 */
[----:B------:R-:W-:-:S04]  /*11300*/  FADD.FTZ R154, R154, R153 ;  /* 0x000000999a9a7221 */ /* 0x000fc80000010000 */
[----:B------:R-:W-:Y:S01]  /*11310*/  FADD.FTZ R149, R149, R154 ;  /* 0x0000009a95957221 */ /* 0x000fe20000010000 */
[----:B-----5:R-:W-:Y:S01]  /*11320*/  F2FP.BF16.PACK_AB R99, R150, R157 ;  /* 0x0000009d9663723e */ /* 0x020fe200000010ff */
        /* <DEDUP_REMOVED lines=213> */
.L_x_2517:
        /* <DEDUP_REMOVED lines=56> */
.L_x_2515:
[C---:B-123--:R-:W-:Y:S01]  /*12400*/  HMMA.16816.F32.BF16 R4, R132.reuse, R136, RZ ;  /* 0x000000888404723c */ /* 0x04efe200000418ff */
[----:B------:R-:W0:Y:S02]  /*12410*/  LDGDEPBAR ;  /* 0x00000000000079af */ /* 0x000e240000000000 */
[----:B------:R-:W-:Y:S05]  /*12420*/  ISETP.GE.AND P0, PT, R217, 0x1, PT ;  /* 0x00000001d900780c */ /* 0x000fea0003f06270 */
[C---:B------:R-:W-:Y:S01]  /*12430*/  HMMA.16816.F32.BF16 R8, R132.reuse, R138, RZ ;  /* 0x0000008a8408723c */ /* 0x040fe200000418ff */
[----:B------:R-:W-:Y:S07]  /*12440*/  LDSM.16.M88.4 R136, [R193+0xc100] ;  /* 0x00c10000c188783b */ /* 0x000fee0000000200 */
[C---:B----4-:R-:W-:Y:S08]  /*12450*/  HMMA.16816.F32.BF16 R12, R132.reuse, R140, RZ ;  /* 0x0000008c840c723c */ /* 0x050ff000000418ff */
[C---:B------:R-:W-:Y:S01]  /*12460*/  HMMA.16816.F32.BF16 R16, R132.reuse, R142, RZ ;  /* 0x0000008e8410723c */ /* 0x040fe200000418ff */
[----:B------:R-:W1:Y:S07]  /*12470*/  LDSM.16.M88.4 R140, [R192+0x6100] ;  /* 0x00610000c08c783b */ /* 0x000e6e0000000200 */
[C---:B------:R-:W-:Y:S08]  /*12480*/  HMMA.16816.F32.BF16 R20, R132.reuse, R144, RZ ;  /* 0x000000908414723c */ /* 0x040ff000000418ff */
[C---:B------:R-:W-:Y:S01]  /*12490*/  HMMA.16816.F32.BF16 R24, R132.reuse, R146, RZ ;  /* 0x000000928418723c */ /* 0x040fe200000418ff */
[----:B------:R-:W2:Y:S07]  /*124a0*/  LDSM.16.M88.4 R144, [R192+0x6900] ;  /* 0x00690000c090783b */ /* 0x000eae0000000200 */
        /* <DEDUP_REMOVED lines=140> */
[----:B------:R-:W-:Y:S01]  /*12d70*/  ISETP.NE.AND P1, PT, R199, 0x1, PT ;  /* 0x00000001c700780c */ /* 0x000fe20003f25270 */
[----:B------:R-:W-:Y:S01]  /*12d80*/  IMAD.MOV.U32 R200, RZ, RZ, RZ ;  /* 0x000000ffffc87224 */ /* 0x000fe200078e00ff */
[----:B------:R-:W-:Y:S02]  /*12d90*/  LEA R201, R217, UR13, 0x6 ;  /* 0x0000000dd9c97c11 */ /* 0x000fe4000f8e30ff */
[----:B------:R-:W-:Y:S02]  /*12da0*/  IADD3 R138, -R211, 0x10, RZ ;  /* 0x00000010d38a7810 */ /* 0x000fe40007ffe1ff */
[----:B------:R-:W-:Y:S02]  /*12db0*/  IADD3 R201, R201, -0x40, R202 ;  /* 0xffffffc0c9c97810 */ /* 0x000fe40007ffe0ca */
[----:B------:R-:W-:Y:S03]  /*12dc0*/  LOP3.LUT R138, R138, 0xf, RZ, 0xc0, !PT ;  /* 0x0000000f8a8a7812 */ /* 0x000fe600078ec0ff */
        /* <DEDUP_REMOVED lines=25> */
[----:B------:R-:W1:Y:S04]  /*12f60*/  SHFL.IDX PT, R135, R134, RZ, 0x181f ;  /* 0x00181fff86877589 */ /* 0x000e6800000e0000 */
[----:B------:R1:W2:Y:S04]  /*12f70*/  SHFL.IDX PT, R133, R134, 0x1, 0x181f ;  /* 0x00381f0086857f89 */ /* 0x0002a800000e0000 */
[----:B------:R-:W3:Y:S04]  /*12f80*/  SHFL.IDX PT, R0, R142, 0x1, 0x181f ;  /* 0x00381f008e007f89 */ /* 0x000ee800000e0000 */
[----:B------:R4:W5:Y:S01]  /*12f90*/  SHFL.IDX PT, R132, R142, RZ, 0x181f ;  /* 0x00181fff8e847589 */ /* 0x00096200000e0000 */
[C---:B-1----:R-:W-:Y:S02]  /*12fa0*/  IADD3 R134, P2, R135.reuse, R212, RZ ;  /* 0x000000d487867210 */ /* 0x042fe40007f5e0ff */
[-C--:B--2---:R-:W-:Y:S04]  /*12fb0*/  IADD3 R138, P1, P0, R138, R133.reuse, R212 ;  /* 0x000000858a8a7210 */ /* 0x084fe8000783e0d4 */
[-C--:B---3--:R-:W-:Y:S02]  /*12fc0*/  IADD3.X R139, RZ, R0.reuse, R213, P1, P0 ;  /* 0x00000000ff8b7210 */ /* 0x088fe40000fe04d5 */
[----:B------:R-:W-:Y:S04]  /*12fd0*/  IADD3 R136, P1, P0, R136, R133, R210 ;  /* 0x0000008588887210 */ /* 0x000fe8000783e0d2 */
[----:B------:R-:W-:Y:S02]  /*12fe0*/  IADD3.X R137, RZ, R0, R207, P1, P0 ;  /* 0x00000000ff897210 */ /* 0x000fe40000fe04cf */
[C---:B------:R-:W-:Y:S02]  /*12ff0*/  IADD3 R140, P0, R135.reuse, R214, RZ ;  /* 0x000000d6878c7210 */ /* 0x040fe40007f1e0ff */
[----:B----4-:R-:W-:Y:S01]  /*13000*/  IADD3 R142, P1, R135, R210, RZ ;  /* 0x000000d2878e7210 */ /* 0x010fe20007f3e0ff */
[C---:B-----5:R-:W-:Y:S02]  /*13010*/  IMAD.X R135, R132.reuse, 0x1, R213, P2 ;  /* 0x0000000184877824 */ /* 0x060fe400010e06d5 */
        /* <DEDUP_REMOVED lines=12> */
.L_x_2516:
[----:B------:R-:W-:Y:S01]  /*130e0*/  PLOP3.LUT P0, PT, PT, PT, UP2, 0x80, 0x0 ;  /* 0x000000000000781c */ /* 0x000fe20003f0f028 */
[----:B------:R-:W-:Y:S01]  /*130f0*/  IMAD R132, R217, -0x40, R216 ;  /* 0xffffffc0d9847824 */ /* 0x000fe200078e02d8 */
[----:B-1----:R-:W-:Y:S01]  /*13100*/  MOV R134, R174 ;  /* 0x000000ae00867202 */ /* 0x002fe20000000f00 */
[----:B------:R-:W0:Y:S03]  /*13110*/  LDGDEPBAR ;  /* 0x00000000000079af */ /* 0x000e260000000000 */
[----:B------:R-:W-:Y:S04]  /*13120*/  IADD3 R132, R132, UR9, -R175 ;  /* 0x0000000984847c10 */ /* 0x000fe8000fffe8af */
[----:B------:R-:W-:Y:S03]  /*13130*/  IADD3 R132, R132, -UR17, RZ ;  /* 0x8000001184847c10 */ /* 0x000fe6000fffe0ff */
        /* <DEDUP_REMOVED lines=8> */
[----:B------:R-:W-:Y:S02]  /*131c0*/  FSEL R135, R6, -INF , P1 ;  /* 0xff80000006877808 */ /* 0x000fe40000800000 */
[C---:B------:R-:W-:Y:S02]  /*131d0*/  ISETP.GT.AND P1, PT, R132.reuse, RZ, PT ;  /* 0x000000ff8400720c */ /* 0x040fe40003f24270 */
[----:B------:R-:W-:Y:S02]  /*131e0*/  ISETP.GT.AND P0, PT, R132, 0x1, PT ;  /* 0x000000018400780c */ /* 0x000fe40003f04270 */
[----:B------:R-:W-:Y:S02]  /*131f0*/  FSEL R136, R4, -INF , P1 ;  /* 0xff80000004887808 */ /* 0x000fe40000800000 */
[----:B------:R-:W-:Y:S02]  /*13200*/  FSEL R6, R5, -INF , P0 ;  /* 0xff80000005067808 */ /* 0x000fe40000000000 */
[C---:B------:R-:W-:Y:S02]  /*13210*/  ISETP.GT.AND P1, PT, R0.reuse, 0x8, PT ;  /* 0x000000080000780c */ /* 0x040fe40003f24270 */
[----:B------:R-:W-:Y:S02]  /*13220*/  ISETP.GT.AND P0, PT, R0, 0x9, PT ;  /* 0x000000090000780c */ /* 0x000fe40003f04270 */
[----:B------:R-:W-:Y:S02]  /*13230*/  FSEL R137, R10, -INF , P1 ;  /* 0xff8000000a897808 */ /* 0x000fe40000800000 */
[----:B------:R-:W-:Y:S02]  /*13240*/  FSEL R11, R11, -INF , P0 ;  /* 0xff8000000b0b7808 */ /* 0x000fe40000000000 */
[C---:B------:R-:W-:Y:S02]  /*13250*/  ISETP.GT.AND P1, PT, R132.reuse, 0x8, PT ;  /* 0x000000088400780c */ /* 0x040fe40003f24270 */
[----:B------:R-:W-:Y:S02]  /*13260*/  ISETP.GT.AND P0, PT, R132, 0x9, PT ;  /* 0x000000098400780c */ /* 0x000fe40003f04270 */
[----:B------:R-:W-:Y:S02]  /*13270*/  FSEL R10, R8, -INF , P1 ;  /* 0xff800000080a7808 */ /* 0x000fe40000800000 */
[C---:B------:R-:W-:Y:S02]  /*13280*/  ISETP.GT.AND P1, PT, R0.reuse, 0x10, PT ;  /* 0x000000100000780c */ /* 0x040fe40003f24270 */
[----:B------:R-:W-:Y:S02]  /*13290*/  FSEL R8, R9, -INF , P0 ;  /* 0xff80000009087808 */ /* 0x000fe40000000000 */
[----:B------:R-:W-:Y:S02]  /*132a0*/  ISETP.GT.AND P0, PT, R0, 0x11, PT ;  /* 0x000000110000780c */ /* 0x000fe40003f04270 */
[----:B------:R-:W-:Y:S02]  /*132b0*/  FMNMX.FTZ R5, R136, R3, !PT ;  /* 0x0000000388057209 */ /* 0x000fe40007810000 */
[----:B------:R-:W-:Y:S02]  /*132c0*/  FMNMX.FTZ R4, R135, R2, !PT ;  /* 0x0000000287047209 */ /* 0x000fe40007810000 */
[----:B------:R-:W-:Y:S02]  /*132d0*/  FSEL R171, R14, -INF , P1 ;  /* 0xff8000000eab7808 */ /* 0x000fe40000800000 */
[----:B------:R-:W-:Y:S02]  /*132e0*/  FSEL R169, R15, -INF , P0 ;  /* 0xff8000000fa97808 */ /* 0x000fe40000000000 */
[----:B------:R-:W-:Y:S02]  /*132f0*/  ISETP.GT.AND P0, PT, R132, 0x11, PT ;  /* 0x000000118400780c */ /* 0x000fe40003f04270 */
[----:B------:R-:W-:Y:S02]  /*13300*/  FMNMX.FTZ R4, R7, R4, !PT ;  /* 0x0000000407047209 */ /* 0x000fe40007810000 */
[----:B------:R-:W-:Y:S02]  /*13310*/  FMNMX.FTZ R5, R6, R5, !PT ;  /* 0x0000000506057209 */ /* 0x000fe40007810000 */
[----:B------:R-:W-:Y:S02]  /*13320*/  ISETP.GT.AND P1, PT, R132, 0x10, PT ;  /* 0x000000108400780c */ /* 0x000fe40003f24270 */
[----:B------:R-:W-:Y:S02]  /*13330*/  FSEL R168, R13, -INF , P0 ;  /* 0xff8000000da87808 */ /* 0x000fe40000000000 */
[----:B------:R-:W-:Y:S02]  /*13340*/  FSEL R166, R12, -INF , P1 ;  /* 0xff8000000ca67808 */ /* 0x000fe40000800000 */
[C---:B------:R-:W-:Y:S02]  /*13350*/  ISETP.GT.AND P1, PT, R0.reuse, 0x18, PT ;  /* 0x000000180000780c */ /* 0x040fe40003f24270 */
[----:B------:R-:W-:Y:S02]  /*13360*/  ISETP.GT.AND P0, PT, R0, 0x19, PT ;  /* 0x000000190000780c */ /* 0x000fe40003f04270 */
[----:B------:R-:W-:Y:S02]  /*13370*/  FMNMX.FTZ R4, R137, R4, !PT ;  /* 0x0000000489047209 */ /* 0x000fe40007810000 */
[----:B------:R-:W-:Y:S02]  /*13380*/  FMNMX.FTZ R5, R10, R5, !PT ;  /* 0x000000050a057209 */ /* 0x000fe40007810000 */
[----:B------:R-:W-:Y:S02]  /*13390*/  FSEL R143, R18, -INF , P1 ;  /* 0xff800000128f7808 */ /* 0x000fe40000800000 */
[----:B------:R-:W-:Y:S02]  /*133a0*/  FSEL R141, R19, -INF , P0 ;  /* 0xff800000138d7808 */ /* 0x000fe40000000000 */
[C---:B------:R-:W-:Y:S02]  /*133b0*/  ISETP.GT.AND P1, PT, R132.reuse, 0x18, PT ;  /* 0x000000188400780c */ /* 0x040fe40003f24270 */
[----:B------:R-:W-:Y:S02]  /*133c0*/  FMNMX.FTZ R4, R11, R4, !PT ;  /* 0x000000040b047209 */ /* 0x000fe40007810000 */
[----:B------:R-:W-:Y:S02]  /*133d0*/  ISETP.GT.AND P0, PT, R132, 0x19, PT ;  /* 0x000000198400780c */ /* 0x000fe40003f04270 */
        /* <DEDUP_REMOVED lines=9> */
[----:B------:R-:W-:Y:S02]  /*13470*/  FMNMX.FTZ R4, R169, R4, !PT ;  /* 0x00000004a9047209 */ /* 0x000fe40007810000 */
[C---:B------:R-:W-:Y:S02]  /*13480*/  ISETP.GT.AND P1, PT, R132.reuse, 0x20, PT ;  /* 0x000000208400780c */ /* 0x040fe40003f24270 */
[----:B------:R-:W-:Y:S02]  /*13490*/  ISETP.GT.AND P0, PT, R132, 0x21, PT ;  /* 0x000000218400780c */ /* 0x000fe40003f04270 */
[----:B------:R-:W-:Y:S02]  /*134a0*/  FMNMX.FTZ R5, R168, R5, !PT ;  /* 0x00000005a8057209 */ /* 0x000fe40007810000 */
[----:B------:R-:W-:Y:S02]  /*134b0*/  FMNMX.FTZ R4, R143, R4, !PT ;  /* 0x000000048f047209 */ /* 0x000fe40007810000 */
[----:B------:R-:W-:Y:S02]  /*134c0*/  FSEL R218, R20, -INF , P1 ;  /* 0xff80000014da7808 */ /* 0x000fe40000800000 */
[----:B------:R-:W-:Y:S02]  /*134d0*/  FSEL R158, R21, -INF , P0 ;  /* 0xff800000159e7808 */ /* 0x000fe40000000000 */
[----:B------:R-:W-:Y:S01]  /*134e0*/  FMNMX.FTZ R5, R142, R5, !PT ;  /* 0x000000058e057209 */ /* 0x000fe20007810000 */
[----:B------:R-:W-:Y:S01]  /*134f0*/  LDSM.16.MT88.4 R20, [R190+0x100] ;  /* 0x00010000be14783b */ /* 0x000fe20000004200 */
[C---:B------:R-:W-:Y:S02]  /*13500*/  ISETP.GT.AND P0, PT, R0.reuse, 0x28, PT ;  /* 0x000000280000780c */ /* 0x040fe40003f04270 */
        /* <DEDUP_REMOVED lines=26> */
[----:B------:R-:W-:Y:S02]  /*136b0*/  ISETP.GT.AND P0, PT, R132, 0x31, PT ;  /* 0x000000318400780c */ /* 0x000fe40003f04270 */
[----:B------:R-:W-:Y:S02]  /*136c0*/  FSEL R147, R31, -INF , P2 ;  /* 0xff8000001f937808 */ /* 0x000fe40001000000 */
[----:B------:R-:W-:Y:S02]  /*136d0*/  FMNMX.FTZ R4, R151, R4, !PT ;  /* 0x0000000497047209 */ /* 0x000fe40007810000 */
[----:B------:R-:W-:Y:S02]  /*136e0*/  FSEL R150, R29, -INF , P0 ;  /* 0xff8000001d967808 */ /* 0x000fe40000000000 */
[----:B------:R-:W-:Y:S01]  /*136f0*/  FMNMX.FTZ R9, R152, R9, !PT ;  /* 0x0000000998097209 */ /* 0x000fe20007810000 */
[----:B------:R-:W-:Y:S01]  /*13700*/  LDSM.16.MT88.4 R28, [R189+0x100] ;  /* 0x00010000bd1c783b */ /* 0x000fe20000004200 */
        /* <DEDUP_REMOVED lines=15> */
[----:B------:R-:W2:Y:S08]  /*13800*/  SHFL.BFLY PT, R9, R4, 0x1, 0x1f ;  /* 0x0c201f0004097f89 */ /* 0x000eb000000e0000 */
[----:B------:R-:W3:Y:S01]  /*13810*/  LDSM.16.MT88.4 R12, [R195+0x100] ;  /* 0x00010000c30c783b */ /* 0x000ee20000004200 */
[----:B-1----:R-:W-:Y:S04]  /*13820*/  FMNMX.FTZ R132, R132, R5, !PT ;  /* 0x0000000584847209 */ /* 0x002fe80007810000 */
[C---:B------:R-:W-:Y:S01]  /*13830*/  FSETP.NEU.FTZ.AND P1, PT, R132.reuse, -INF , PT ;  /* 0xff8000008400780b */ /* 0x040fe20003f3d000 */
[----:B------:R-:W-:Y:S01]  /*13840*/  FMUL.FTZ R144, R132, c[0x0][0x2d0] ;  /* 0x0000b40084907a20 */ /* 0x000fe20000410000 */
        /* <DEDUP_REMOVED lines=8> */
[--C-:B------:R-:W-:Y:S01]  /*138d0*/  FFMA.FTZ R165, R135, c[0x0][0x2d0], -R144.reuse ;  /* 0x0000b40087a57a23 */ /* 0x100fe20000010890 */
[----:B------:R-:W-:Y:S01]  /*138e0*/  ISETP.GT.AND P0, PT, R217, UR7, PT ;  /* 0x00000007d9007c0c */ /* 0x000fe2000bf04270 */
        /* <DEDUP_REMOVED lines=9> */
[----:B------:R-:W1:Y:S01]  /*13980*/  MUFU.EX2 R160, R160 ;  /* 0x000000a000a07308 */ /* 0x000e620000000800 */
[----:B------:R-:W-:Y:S02]  /*13990*/  FMUL.FTZ R3, R4, c[0x0][0x2d0] ;  /* 0x0000b40004037a20 */ /* 0x000fe40000410000 */
[----:B------:R-:W-:Y:S02]  /*139a0*/  FMUL.FTZ R2, R5, c[0x0][0x2d0] ;  /* 0x0000b40005027a20 */ /* 0x000fe40000410000 */
        /* <DEDUP_REMOVED lines=8> */
[----:B------:R-:W-:Y:S01]  /*13a30*/  LDSM.16.MT88.4 R156, [R195+0x5900] ;  /* 0x00590000c39c783b */ /* 0x000fe20000004200 */
[----:B------:R-:W2:Y:S01]  /*13a40*/  MUFU.EX2 R134, R134 ;  /* 0x0000008600867308 */ /* 0x000ea20000000800 */
[--C-:B------:R-:W-:Y:S02]  /*13a50*/  FFMA.FTZ R225, R154, c[0x0][0x2d0], -R149.reuse ;  /* 0x0000b4009ae17a23 */ /* 0x100fe40000010895 */
[--C-:B------:R-:W-:Y:S01]  /*13a60*/  FFMA.FTZ R224, R155, c[0x0][0x2d0], -R144.reuse ;  /* 0x0000b4009be07a23 */ /* 0x100fe20000010890 */
[----:B-1----:R-:W-:Y:S01]  /*13a70*/  F2FP.BF16.PACK_AB R137, R160, R165 ;  /* 0x000000a5a089723e */ /* 0x002fe200000010ff */
[--C-:B------:R-:W-:Y:S02]  /*13a80*/  FFMA.FTZ R227, R153, c[0x0][0x2d0], -R144.reuse ;  /* 0x0000b40099e37a23 */ /* 0x100fe40000010890 */
        /* <DEDUP_REMOVED lines=11> */
[----:B--2---:R-:W-:Y:S01]  /*13b40*/  F2FP.BF16.PACK_AB R139, R134, R135 ;  /* 0x00000087868b723e */ /* 0x004fe200000010ff */
[--C-:B------:R-:W-:Y:S02]  /*13b50*/  FFMA.FTZ R168, R171, c[0x0][0x2d0], -R144.reuse ;  /* 0x0000b400aba87a23 */ /* 0x100fe40000010890 */
[--C-:B------:R-:W-:Y:S02]  /*13b60*/  FFMA.FTZ R171, R140, c[0x0][0x2d0], -R149.reuse ;  /* 0x0000b4008cab7a23 */ /* 0x100fe40000010895 */
[----:B------:R-:W-:Y:S01]  /*13b70*/  LDSM.16.MT88.4 R140, [R189+0x2900] ;  /* 0x00290000bd8c783b */ /* 0x000fe20000004200 */
[----:B------:R-:W-:Y:S01]  /*13b80*/  MUFU.EX2 R162, R162 ;  /* 0x000000a200a27308 */ /* 0x000fe20000000800 */
[--C-:B------:R-:W-:Y:S02]  /*13b90*/  FFMA.FTZ R169, R169, c[0x0][0x2d0], -R144.reuse ;  /* 0x0000b400a9a97a23 */ /* 0x100fe40000010890 */
[----:B------:R-:W-:Y:S02]  /*13ba0*/  FFMA.FTZ R144, R133, c[0x0][0x2d0], -R144 ;  /* 0x0000b40085907a23 */ /* 0x000fe40000010890 */
[--C-:B------:R-:W-:Y:S02]  /*13bb0*/  FFMA.FTZ R218, R218, c[0x0][0x2d0], -R149.reuse ;  /* 0x0000b400dada7a23 */ /* 0x100fe40000010895 */
[----:B------:R-:W-:Y:S03]  /*13bc0*/  FFMA.FTZ R149, R146, c[0x0][0x2d0], -R149 ;  /* 0x0000b40092957a23 */ /* 0x000fe60000010895 */
[----:B------:R-:W2:Y:S01]  /*13bd0*/  MUFU.EX2 R161, R161 ;  /* 0x000000a100a17308 */ /* 0x000ea20000000800 */
[----:B-1----:R-:W-:Y:S09]  /*13be0*/  F2FP.BF16.PACK_AB R136, R163, R164 ;  /* 0x000000a4a388723e */ /* 0x002ff200000010ff */
[----:B------:R-:W1:Y:S10]  /*13bf0*/  MUFU.EX2 R3, R3 ;  /* 0x0000000300037308 */ /* 0x000e740000000800 */
[----:B------:R-:W4:Y:S01]  /*13c00*/  MUFU.EX2 R2, R2 ;  /* 0x0000000200027308 */ /* 0x000f220000000800 */
[----:B--2---:R-:W-:Y:S09]  /*13c10*/  F2FP.BF16.PACK_AB R138, R161, R162 ;  /* 0x000000a2a18a723e */ /* 0x004ff200000010ff */
[----:B------:R2:W-:Y:S01]  /*13c20*/  MUFU.EX2 R233, R149 ;  /* 0x0000009500e97308 */ /* 0x0005e20000000800 */
[C---:B-1----:R-:W-:Y:S02]  /*13c30*/  FMUL.FTZ R4, R3.reuse, R128 ;  /* 0x0000008003047220 */ /* 0x042fe40000410000 */
        /* <DEDUP_REMOVED lines=11> */
[C---:B---3--:R-:W-:Y:S03]  /*13cf0*/  HMMA.16816.F32.BF16 R4, R136.reuse, R12, R4 ;  /* 0x0000000c8804723c */ /* 0x048fe60000041804 */
[----:B------:R-:W3:Y:S02]  /*13d00*/  LDSM.16.MT88.4 R100, [R188+0x100] ;  /* 0x00010000bc64783b */ /* 0x000ee40000004200 */
[C---:B------:R-:W-:Y:S02]  /*13d10*/  FMUL.FTZ R17, R3.reuse, R109 ;  /* 0x0000006d03117220 */ /* 0x040fe40000410000 */
[C---:B------:R-:W-:Y:S01]  /*13d20*/  FMUL.FTZ R12, R3.reuse, R104 ;  /* 0x00000068030c7220 */ /* 0x040fe20000410000 */
[C---:B------:R-:W-:Y:S01]  /*13d30*/  HMMA.16816.F32.BF16 R8, R136.reuse, R14, R8 ;  /* 0x0000000e8808723c */ /* 0x040fe20000041808 */
[----:B------:R-:W4:Y:S02]  /*13d40*/  MUFU.EX2 R167, R167 ;  /* 0x000000a700a77308 */ /* 0x000f240000000800 */
[----:B--2---:R-:W-:Y:S01]  /*13d50*/  LDSM.16.MT88.4 R148, [R189+0x3900] ;  /* 0x00390000bd94783b */ /* 0x004fe20000004200 */
[C---:B------:R-:W-:Y:S02]  /*13d60*/  FMUL.FTZ R13, R3.reuse, R105 ;  /* 0x00000069030d7220 */ /* 0x040fe40000410000 */
[C---:B------:R-:W-:Y:S02]  /*13d70*/  FMUL.FTZ R18, R2.reuse, R110 ;  /* 0x0000006e02127220 */ /* 0x040fe40000410000 */
[C---:B------:R-:W-:Y:S03]  /*13d80*/  FMUL.FTZ R14, R2.reuse, R106 ;  /* 0x0000006a020e7220 */ /* 0x040fe60000410000 */
[----:B-1----:R-:W-:Y:S01]  /*13d90*/  LDSM.16.MT88.4 R144, [R190+0x3900] ;  /* 0x00390000be90783b */ /* 0x002fe20000004200 */
[C---:B------:R-:W-:Y:S01]  /*13da0*/  FMUL.FTZ R15, R2.reuse, R107 ;  /* 0x0000006b020f7220 */ /* 0x040fe20000410000 */
[----:B------:R-:W-:Y:S01]  /*13db0*/  MUFU.EX2 R168, R168 ;  /* 0x000000a800a87308 */ /* 0x000fe20000000800 */
[C---:B------:R-:W-:Y:S02]  /*13dc0*/  FMUL.FTZ R19, R2.reuse, R111 ;  /* 0x0000006f02137220 */ /* 0x040fe40000410000 */
[C---:B------:R-:W-:Y:S02]  /*13dd0*/  FMUL.FTZ R24, R3.reuse, R116 ;  /* 0x0000007403187220 */ /* 0x040fe40000410000 */
[C---:B------:R-:W-:Y:S01]  /*13de0*/  FMUL.FTZ R25, R3.reuse, R117 ;  /* 0x0000007503197220 */ /* 0x040fe20000410000 */
[C---:B------:R-:W-:Y:S01]  /*13df0*/  HMMA.16816.F32.BF16 R12, R136.reuse, R20, R12 ;  /* 0x00000014880c723c */ /* 0x040fe2000004180c */
[----:B------:R-:W1:Y:S02]  /*13e00*/  LDSM.16.MT88.4 R104, [R195+0x2100] ;  /* 0x00210000c368783b */ /* 0x000e640000004200 */
[C---:B------:R-:W-:Y:S01]  /*13e10*/  FMUL.FTZ R26, R2.reuse, R118 ;  /* 0x00000076021a7220 */ /* 0x040fe20000410000 */
[----:B------:R-:W2:Y:S01]  /*13e20*/  MUFU.EX2 R169, R169 ;  /* 0x000000a900a97308 */ /* 0x000ea20000000800 */
[C---:B------:R-:W-:Y:S02]  /*13e30*/  FMUL.FTZ R27, R2.reuse, R119 ;  /* 0x00000077021b7220 */ /* 0x040fe40000410000 */
[C---:B------:R-:W-:Y:S01]  /*13e40*/  FMUL.FTZ R20, R3.reuse, R112 ;  /* 0x0000007003147220 */ /* 0x040fe20000410000 */
[C---:B------:R-:W-:Y:S01]  /*13e50*/  HMMA.16816.F32.BF16 R16, R136.reuse, R22, R16 ;  /* 0x000000168810723c */ /* 0x040fe20000041810 */
[----:B------:R-:W5:Y:S03]  /*13e60*/  LDSM.16.MT88.4 R108, [R190+0x2100] ;  /* 0x00210000be6c783b */ /* 0x000f660000004200 */
        /* <DEDUP_REMOVED lines=11> */
[----:B------:R-:W1:Y:S02]  /*13f20*/  MUFU.EX2 R171, R171 ;  /* 0x000000ab00ab7308 */ /* 0x000e640000000800 */
        /* <DEDUP_REMOVED lines=11> */
[----:B------:R-:W-:Y:S01]  /*13fe0*/  LDSM.16.MT88.4 R120, [R188+0x900] ;  /* 0x00090000bc78783b */ /* 0x000fe20000004200 */
[C---:B------:R-:W-:Y:S02]  /*13ff0*/  FMUL.FTZ R39, R2.reuse, R39 ;  /* 0x0000002702277220 */ /* 0x040fe40000410000 */
[C---:B------:R-:W-:Y:S02]  /*14000*/  FMUL.FTZ R40, R3.reuse, R40 ;  /* 0x0000002803287220 */ /* 0x040fe40000410000 */
        /* <DEDUP_REMOVED lines=18> */
[C---:B-----5:R-:W-:Y:S04]  /*14130*/  HMMA.16816.F32.BF16 R44, R136.reuse, R108, R44 ;  /* 0x0000006c882c723c */ /* 0x060fe8000004182c */
[C---:B------:R-:W-:Y:S01]  /*14140*/  FMUL.FTZ R50, R2.reuse, R50 ;  /* 0x0000003202327220 */ /* 0x040fe20000410000 */
[----:B------:R-:W5:Y:S01]  /*14150*/  MUFU.EX2 R223, R223 ;  /* 0x000000df00df7308 */ /* 0x000f620000000800 */
[C---:B------:R-:W-:Y:S02]  /*14160*/  FMUL.FTZ R51, R2.reuse, R51 ;  /* 0x0000003302337220 */ /* 0x040fe40000410000 */
[C---:B------:R-:W-:Y:S04]  /*14170*/  FMUL.FTZ R52, R3.reuse, R52 ;  /* 0x0000003403347220 */ /* 0x040fe80000410000 */
[C---:B------:R-:W-:Y:S01]  /*14180*/  FMUL.FTZ R53, R3.reuse, R53 ;  /* 0x0000003503357220 */ /* 0x040fe20000410000 */
[C---:B------:R-:W-:Y:S01]  /*14190*/  HMMA.16816.F32.BF16 R48, R136.reuse, R110, R48 ;  /* 0x0000006e8830723c */ /* 0x040fe20000041830 */
[----:B------:R-:W2:Y:S01]  /*141a0*/  LDSM.16.MT88.4 R108, [R195+0x4100] ;  /* 0x00410000c36c783b */ /* 0x000ea20000004200 */
[----:B------:R-:W-:Y:S01]  /*141b0*/  MUFU.EX2 R222, R222 ;  /* 0x000000de00de7308 */ /* 0x000fe20000000800 */
[C---:B------:R-:W-:Y:S02]  /*141c0*/  FMUL.FTZ R54, R2.reuse, R54 ;  /* 0x0000003602367220 */ /* 0x040fe40000410000 */
[C---:B------:R-:W-:Y:S02]  /*141d0*/  FMUL.FTZ R55, R2.reuse, R55 ;  /* 0x0000003702377220 */ /* 0x040fe40000410000 */
[C---:B------:R-:W-:Y:S02]  /*141e0*/  FMUL.FTZ R56, R3.reuse, R56 ;  /* 0x0000003803387220 */ /* 0x040fe40000410000 */
[C---:B------:R-:W-:Y:S03]  /*141f0*/  FMUL.FTZ R57, R3.reuse, R57 ;  /* 0x0000003903397220 */ /* 0x040fe60000410000 */
[C---:B---3--:R-:W-:Y:S01]  /*14200*/  HMMA.16816.F32.BF16 R52, R136.reuse, R100, R52 ;  /* 0x000000648834723c */ /* 0x048fe20000041834 */
[----:B------:R-:W3:Y:S02]  /*14210*/  MUFU.EX2 R225, R225 ;  /* 0x000000e100e17308 */ /* 0x000ee40000000800 */
[C---:B------:R-:W-:Y:S02]  /*14220*/  FMUL.FTZ R58, R2.reuse, R58 ;  /* 0x0000003a023a7220 */ /* 0x040fe40000410000 */
[C---:B------:R-:W-:Y:S02]  /*14230*/  FMUL.FTZ R59, R2.reuse, R59 ;  /* 0x0000003b023b7220 */ /* 0x040fe40000410000 */
[C---:B------:R-:W-:Y:S02]  /*14240*/  FMUL.FTZ R60, R3.reuse, R60 ;  /* 0x0000003c033c7220 */ /* 0x040fe40000410000 */
[C---:B------:R-:W-:Y:S02]  /*14250*/  FMUL.FTZ R61, R3.reuse, R61 ;  /* 0x0000003d033d7220 */ /* 0x040fe40000410000 */
[----:B------:R-:W-:Y:S01]  /*14260*/  MUFU.EX2 R224, R224 ;  /* 0x000000e000e07308 */ /* 0x000fe20000000800 */
[C---:B------:R-:W-:Y:S01]  /*14270*/  HMMA.16816.F32.BF16 R56, R136.reuse, R102, R56 ;  /* 0x000000668838723c */ /* 0x040fe20000041838 */
[----:B------:R-:W3:Y:S02]  /*14280*/  LDSM.16.MT88.4 R100, [R190+0x4100] ;  /* 0x00410000be64783b */ /* 0x000ee40000004200 */
[C---:B------:R-:W-:Y:S02]  /*14290*/  FMUL.FTZ R62, R2.reuse, R62 ;  /* 0x0000003e023e7220 */ /* 0x040fe40000410000 */
[C---:B------:R-:W-:Y:S02]  /*142a0*/  FMUL.FTZ R63, R2.reuse, R63 ;  /* 0x0000003f023f7220 */ /* 0x040fe40000410000 */
[C---:B------:R-:W-:Y:S02]  /*142b0*/  FMUL.FTZ R64, R3.reuse, R64 ;  /* 0x0000004003407220 */ /* 0x040fe40000410000 */
[C---:B------:R-:W-:Y:S01]  /*142c0*/  FMUL.FTZ R65, R3.reuse, R65 ;  /* 0x0000004103417220 */ /* 0x040fe20000410000 */
[----:B------:R-:W2:Y:S02]  /*142d0*/  MUFU.EX2 R227, R227 ;  /* 0x000000e300e37308 */ /* 0x000ea40000000800 */
[C---:B-1----:R-:W-:Y:S03]  /*142e0*/  HMMA.16816.F32.BF16 R60, R136.reuse, R104, R60 ;  /* 0x00000068883c723c */ /* 0x042fe6000004183c */
[C---:B------:R-:W-:Y:S02]  /*142f0*/  FMUL.FTZ R66, R2.reuse, R66 ;  /* 0x0000004202427220 */ /* 0x040fe40000410000 */
[C---:B------:R-:W-:Y:S02]  /*14300*/  FMUL.FTZ R67, R2.reuse, R67 ;  /* 0x0000004302437220 */ /* 0x040fe40000410000 */
[C---:B------:R-:W-:Y:S01]  /*14310*/  FMUL.FTZ R68, R3.reuse, R68 ;  /* 0x0000004403447220 */ /* 0x040fe20000410000 */
[----:B------:R-:W-:Y:S01]  /*14320*/  MUFU.EX2 R226, R226 ;  /* 0x000000e200e27308 */ /* 0x000fe20000000800 */
[C---:B------:R-:W-:Y:S03]  /*14330*/  FMUL.FTZ R69, R3.reuse, R69 ;  /* 0x0000004503457220 */ /* 0x040fe60000410000 */
[C---:B------:R-:W-:Y:S01]  /*14340*/  HMMA.16816.F32.BF16 R64, R136.reuse, R106, R64 ;  /* 0x0000006a8840723c */ /* 0x040fe20000041840 */
[----:B------:R-:W1:Y:S02]  /*14350*/  LDSM.16.MT88.4 R104, [R189+0x4100] ;  /* 0x00410000bd68783b */ /* 0x000e640000004200 */
[C---:B------:R-:W-:Y:S02]  /*14360*/  FMUL.FTZ R70, R2.reuse, R70 ;  /* 0x0000004602467220 */ /* 0x040fe40000410000 */
[C---:B------:R-:W-:Y:S01]  /*14370*/  FMUL.FTZ R71, R2.reuse, R71 ;  /* 0x0000004702477220 */ /* 0x040fe20000410000 */
[----:B------:R-:W1:Y:S01]  /*14380*/  MUFU.EX2 R229, R229 ;  /* 0x000000e500e57308 */ /* 0x000e620000000800 */
[C---:B------:R-:W-:Y:S02]  /*14390*/  FMUL.FTZ R72, R3.reuse, R72 ;  /* 0x0000004803487220 */ /* 0x040fe40000410000 */
[C---:B------:R-:W-:Y:S03]  /*143a0*/  FMUL.FTZ R73, R3.reuse, R73 ;  /* 0x0000004903497220 */ /* 0x040fe60000410000 */
[C---:B--2---:R-:W-:Y:S03]  /*143b0*/  HMMA.16816.F32.BF16 R68, R136.reuse, R108, R68 ;  /* 0x0000006c8844723c */ /* 0x044fe60000041844 */
[C---:B------:R-:W-:Y:S01]  /*143c0*/  FMUL.FTZ R74, R2.reuse, R74 ;  /* 0x0000004a024a7220 */ /* 0x040fe20000410000 */
[----:B------:R-:W-:Y:S01]  /*143d0*/  MUFU.EX2 R228, R228 ;  /* 0x000000e400e47308 */ /* 0x000fe20000000800 */
[C---:B------:R-:W-:Y:S02]  /*143e0*/  FMUL.FTZ R75, R2.reuse, R75 ;  /* 0x0000004b024b7220 */ /* 0x040fe40000410000 */
[C---:B------:R-:W-:Y:S02]  /*143f0*/  FMUL.FTZ R76, R3.reuse, R76 ;  /* 0x0000004c034c7220 */ /* 0x040fe40000410000 */
[C---:B------:R-:W-:Y:S03]  /*14400*/  FMUL.FTZ R77, R3.reuse, R77 ;  /* 0x0000004d034d7220 */ /* 0x040fe60000410000 */
[C---:B------:R-:W-:Y:S01]  /*14410*/  HMMA.16816.F32.BF16 R72, R136.reuse, R110, R72 ;  /* 0x0000006e8848723c */ /* 0x040fe20000041848 */
[----:B------:R-:W2:Y:S01]  /*14420*/  LDSM.16.MT88.4 R108, [R188+0x4100] ;  /* 0x00410000bc6c783b */ /* 0x000ea20000004200 */
[----:B------:R-:W1:Y:S01]  /*14430*/  MUFU.EX2 R231, R231 ;  /* 0x000000e700e77308 */ /* 0x000e620000000800 */
        /* <DEDUP_REMOVED lines=8> */
[----:B------:R-:W-:Y:S01]  /*144c0*/  FMUL.FTZ R84, R3, R84 ;  /* 0x0000005403547220 */ /* 0x000fe20000410000 */
[----:B----4-:R-:W-:Y:S01]  /*144d0*/  F2FP.BF16.PACK_AB R100, R167, R166 ;  /* 0x000000a6a764723e */ /* 0x010fe200000010ff */
[----:B------:R-:W-:Y:S02]  /*144e0*/  FMUL.FTZ R85, R3, R85 ;  /* 0x0000005503557220 */ /* 0x000fe40000410000 */
[----:B------:R-:W4:Y:S01]  /*144f0*/  MUFU.EX2 R232, R232 ;  /* 0x000000e800e87308 */ /* 0x000f220000000800 */
[C---:B------:R-:W-:Y:S03]  /*14500*/  HMMA.16816.F32.BF16 R80, R136.reuse, R102, R80 ;  /* 0x000000668850723c */ /* 0x040fe60000041850 */
[C---:B------:R-:W-:Y:S01]  /*14510*/  FMUL.FTZ R86, R2.reuse, R86 ;  /* 0x0000005602567220 */ /* 0x040fe20000410000 */
[----:B------:R-:W-:Y:S01]  /*14520*/  F2FP.BF16.PACK_AB R101, R169, R168 ;  /* 0x000000a8a965723e */ /* 0x000fe200000010ff */
[C---:B------:R-:W-:Y:S02]  /*14530*/  FMUL.FTZ R87, R2.reuse, R87 ;  /* 0x0000005702577220 */ /* 0x040fe40000410000 */
[----:B------:R-:W-:Y:S01]  /*14540*/  FMUL.FTZ R88, R3, R88 ;  /* 0x0000005803587220 */ /* 0x000fe20000410000 */
[----:B------:R-:W-:Y:S01]  /*14550*/  F2FP.BF16.PACK_AB R102, R171, R170 ;  /* 0x000000aaab66723e */ /* 0x000fe200000010ff */
[----:B------:R-:W-:Y:S03]  /*14560*/  FMUL.FTZ R89, R3, R89 ;  /* 0x0000005903597220 */ /* 0x000fe60000410000 */
[C---:B-1----:R-:W-:Y:S03]  /*14570*/  HMMA.16816.F32.BF16 R84, R136.reuse, R104, R84 ;  /* 0x000000688854723c */ /* 0x042fe60000041854 */
        /* <DEDUP_REMOVED lines=14> */
[----:B------:R-:W-:Y:S01]  /*14660*/  FFMA.FTZ R165, R2, R205, R165 ;  /* 0x000000cd02a57223 */ /* 0x000fe200000100a5 */
[----:B------:R-:W-:Y:S01]  /*14670*/  MOV R2, R132 ;  /* 0x0000008400027202 */ /* 0x000fe20000000f00 */
[----:B------:R-:W-:Y:S03]  /*14680*/  FFMA.FTZ R164, R3, R204, R164 ;  /* 0x000000cc03a47223 */ /* 0x000fe600000100a4 */
[----:B------:R-:W-:Y:S01]  /*14690*/  HMMA.16816.F32.BF16 R96, R136, R110, R96 ;  /* 0x0000006e8860723c */ /* 0x000fe20000041860 */
[----:B------:R-:W2:Y:S02]  /*146a0*/  LDSM.16.MT88.4 R108, [R188+0x2900] ;  /* 0x00290000bc6c783b */ /* 0x000ea40000004200 */
        /* <DEDUP_REMOVED lines=21> */
[----:B------:R-:W-:Y:S01]  /*14800*/  FADD.FTZ R219, R219, R206 ;  /* 0x000000cedbdb7221 */ /* 0x000fe20000010000 */
[----:B------:R-:W-:Y:S01]  /*14810*/  IADD3 R206, R217, -0x1, RZ ;  /* 0xffffffffd9ce7810 */ /* 0x000fe20007ffe0ff */
[C---:B------:R-:W-:Y:S01]  /*14820*/  HMMA.16816.F32.BF16 R24, R100.reuse, R106, R24 ;  /* 0x0000006a6418723c */ /* 0x040fe20000041818 */
[----:B------:R-:W1:Y:S03]  /*14830*/  LDSM.16.MT88.4 R104, [R195+0x4900] ;  /* 0x00490000c368783b */ /* 0x000e660000004200 */
        /* <DEDUP_REMOVED lines=22> */
[----:B------:R-:W1:Y:S07]  /*149a0*/  LDSM.16.MT88.4 R112, [R189+0x1100] ;  /* 0x00110000bd70783b */ /* 0x000e6e0000004200 */
[C---:B------:R-:W-:Y:S08]  /*149b0*/  HMMA.16816.F32.BF16 R84, R100.reuse, R116, R84 ;  /* 0x000000746454723c */ /* 0x040ff00000041854 */
[C---:B------:R-:W-:Y:S01]  /*149c0*/  HMMA.16816.F32.BF16 R88, R100.reuse, R118, R88 ;  /* 0x000000766458723c */ /* 0x040fe20000041858 */
[----:B------:R-:W3:Y:S07]  /*149d0*/  LDSM.16.MT88.4 R116, [R195+0x3100] ;  /* 0x00310000c374783b */ /* 0x000eee0000004200 */
[C---:B--2---:R-:W-:Y:S08]  /*149e0*/  HMMA.16816.F32.BF16 R92, R100.reuse, R108, R92 ;  /* 0x0000006c645c723c */ /* 0x044ff0000004185c */
[----:B------:R-:W-:Y:S01]  /*149f0*/  HMMA.16816.F32.BF16 R96, R100, R110, R96 ;  /* 0x0000006e6460723c */ /* 0x000fe20000041860 */
[----:B------:R-:W-:Y:S06]  /*14a00*/  LDSM.16.MT88.4 R108, [R195+0x5100] ;  /* 0x00510000c36c783b */ /* 0x000fec0000004200 */
        /* <DEDUP_REMOVED lines=35> */
[----:B----4-:R-:W-:Y:S01]  /*14c40*/  F2FP.BF16.PACK_AB R139, R133, R232 ;  /* 0x000000e8858b723e */ /* 0x010fe200000010ff */
        /* <DEDUP_REMOVED lines=45> */
[C---:B--2---:R-:W-:Y:S08]  /*14f20*/  HMMA.16816.F32.BF16 R92, R136.reuse, R12, R92 ;  /* 0x0000000c885c723c */ /* 0x044ff0000004185c */
[----:B------:R-:W-:Y:S01]  /*14f30*/  HMMA.16816.F32.BF16 R96, R136, R14, R96 ;  /* 0x0000000e8860723c */ /* 0x000fe20000041860 */
[----:B------:R-:W-:-:S07]  /*14f40*/  @P0 BRA `(.L_x_2517) ;  /* 0xffffd13000000947 */ /* 0x000fce000383ffff */
.L_x_2514:
        /* <DEDUP_REMOVED lines=25> */
.L_x_2521:
        /* <DEDUP_REMOVED lines=50> */
.L_x_2519:
        /* <DEDUP_REMOVED lines=32> */
[C---:B---3--:R-:W-:Y:S03]  /*15600*/  IADD3 R160, P0, R2.reuse, R207, RZ ;  /* 0x000000cf02a07210 */ /* 0x048fe60007f1e0ff */
[-C--:B------:R-:W-:Y:S04]  /*15610*/  IADD3 R162, P1, R2, R208.reuse, RZ ;  /* 0x000000d002a27210 */ /* 0x080fe80007f3e0ff */
[C---:B------:R-:W-:Y:S01]  /*15620*/  HMMA.16816.F32.BF16 R16, R32.reuse, R18, RZ ;  /* 0x000000122010723c */ /* 0x040fe200000418ff */
[----:B-1----:R-:W-:Y:S03]  /*15630*/  IMAD.X R161, R30, 0x1, R211, P0 ;  /* 0x000000011ea17824 */ /* 0x002fe600000e06d3 */
[----:B------:R-:W-:Y:S01]  /*15640*/  IADD3 R172, P0, R2, R213, RZ ;  /* 0x000000d502ac7210 */ /* 0x000fe20007f1e0ff */
[--C-:B------:R-:W-:Y:S01]  /*15650*/  IMAD.X R163, R30, 0x1, R209.reuse, P1 ;  /* 0x000000011ea37824 */ /* 0x100fe200008e06d1 */
[----:B----4-:R-:W-:Y:S02]  /*15660*/  IADD3 R216, P2, R0, R208, RZ ;  /* 0x000000d000d87210 */ /* 0x010fe40007f5e0ff */
[C---:B-----5:R-:W-:Y:S01]  /*15670*/  HMMA.16816.F32.BF16 R20, R32.reuse, R24, RZ ;  /* 0x000000182014723c */ /* 0x060fe200000418ff */
[--C-:B------:R-:W-:Y:S01]  /*15680*/  IMAD.X R173, R30, 0x1, R210.reuse, P0 ;  /* 0x000000011ead7824 */ /* 0x100fe200000e06d2 */
[----:B------:R1:W-:Y:S02]  /*15690*/  LDGSTS.E.BYPASS.LTC128B.128 [R212], [R162.64], !P4 ;  /* 0x00000000a2d47fae */ /* 0x0003e4000e101d54 */
[----:B------:R-:W-:Y:S01]  /*156a0*/  IADD3 R134, P1, R0, R207, RZ ;  /* 0x000000cf00867210 */ /* 0x000fe20007f3e0ff */
[----:B------:R-:W-:Y:S01]  /*156b0*/  IMAD.X R217, R28, 0x1, R209, P2 ;  /* 0x000000011cd97824 */ /* 0x000fe200010e06d1 */
[----:B------:R1:W-:Y:S01]  /*156c0*/  LDGSTS.E.BYPASS.LTC128B.128 [R212+0x2000], [R160.64], !P6 ;  /* 0x02000000a0d47fae */ /* 0x0003e2000f101d54 */
[----:B------:R-:W-:Y:S01]  /*156d0*/  IADD3 R214, P0, R0, R213, RZ ;  /* 0x000000d500d67210 */ /* 0x000fe20007f1e0ff */
[C---:B------:R-:W-:Y:S01]  /*156e0*/  HMMA.16816.F32.BF16 R24, R32.reuse, R26, RZ ;  /* 0x0000001a2018723c */ /* 0x040fe200000418ff */
[C---:B------:R-:W-:Y:S01]  /*156f0*/  IMAD.X R135, R28.reuse, 0x1, R211, P1 ;  /* 0x000000011c877824 */ /* 0x040fe200008e06d3 */
[----:B------:R2:W-:Y:S02]  /*15700*/  LDGSTS.E.BYPASS.LTC128B.128 [R212+0x4000], [R172.64], !P5 ;  /* 0x04000000acd47fae */ /* 0x0005e4000e901d54 */
[----:B------:R-:W-:Y:S01]  /*15710*/  IMAD.X R215, R28, 0x1, R210, P0 ;  /* 0x000000011cd77824 */ /* 0x000fe200000e06d2 */
[----:B------:R-:W-:Y:S01]  /*15720*/  ISETP.GE.AND P0, PT, R206, 0x1, PT ;  /* 0x00000001ce00780c */ /* 0x000fe20003f06270 */
[----:B------:R3:W-:Y:S02]  /*15730*/  LDGSTS.E.BYPASS.LTC128B.128 [R212+0x1000], [R216.64], !P4 ;  /* 0x01000000d8d47fae */ /* 0x0007e4000e101d54 */
[C---:B------:R-:W-:Y:S02]  /*15740*/  HMMA.16816.F32.BF16 R28, R32.reuse, R136, RZ ;  /* 0x00000088201c723c */ /* 0x040fe400000418ff */
[----:B------:R3:W-:Y:S04]  /*15750*/  LDGSTS.E.BYPASS.LTC128B.128 [R212+0x3000], [R134.64], !P6 ;  /* 0x0300000086d47fae */ /* 0x0007e8000f101d54 */
[----:B------:R3:W-:Y:S02]  /*15760*/  LDGSTS.E.BYPASS.LTC128B.128 [R212+0x5000], [R214.64], !P5 ;  /* 0x05000000d6d47fae */ /* 0x0007e4000e901d54 */
[----:B------:R-:W-:Y:S02]  /*15770*/  HMMA.16816.F32.BF16 R32, R32, R138, RZ ;  /* 0x0000008a2020723c */ /* 0x000fe400000418ff */
[----:B------:R-:W-:Y:S04]  /*15780*/  LDSM.16.M88.4 R164, [R192+0x6100] ;  /* 0x00610000c0a4783b */ /* 0x000fe80000000200 */
[----:B------:R-:W0:Y:S02]  /*15790*/  LDGDEPBAR ;  /* 0x00000000000079af */ /* 0x000e240000000000 */
[C---:B------:R-:W-:Y:S02]  /*157a0*/  HMMA.16816.F32.BF16 R4, R140.reuse, R144, R4 ;  /* 0x000000908c04723c */ /* 0x040fe40000041804 */
[----:B-1----:R-:W1:Y:S04]  /*157b0*/  LDSM.16.M88.4 R160, [R193+0xc100] ;  /* 0x00c10000c1a0783b */ /* 0x002e680000000200 */
[----:B------:R-:W4:Y:S02]  /*157c0*/  LDSM.16.M88.4 R168, [R192+0x6900] ;  /* 0x00690000c0a8783b */ /* 0x000f240000000200 */
[C---:B------:R-:W-:Y:S02]  /*157d0*/  HMMA.16816.F32.BF16 R8, R140.reuse, R146, R8 ;  /* 0x000000928c08723c */ /* 0x040fe40000041808 */
[----:B------:R-:W5:Y:S04]  /*157e0*/  LDSM.16.M88.4 R136, [R192+0x7100] ;  /* 0x00710000c088783b */ /* 0x000f680000000200 */
[----:B--2---:R-:W2:Y:S02]  /*157f0*/  LDSM.16.M88.4 R172, [R192+0x7900] ;  /* 0x00790000c0ac783b */ /* 0x004ea40000000200 */
[C---:B------:R-:W-:Y:S02]  /*15800*/  HMMA.16816.F32.BF16 R12, R140.reuse, R148, R12 ;  /* 0x000000948c0c723c */ /* 0x040fe4000004180c */
[----:B------:R-:W-:Y:S06]  /*15810*/  LDSM.16.M88.4 R144, [R191+0xc100] ;  /* 0x00c10000bf90783b */ /* 0x000fec0000000200 */
        /* <DEDUP_REMOVED lines=132> */
.L_x_2520:
        /* <DEDUP_REMOVED lines=243> */
[----:B------:R-:W-:Y:S01]  /*16f90*/  FFMA.FTZ R6, R2, R205, R6 ;  /* 0x000000cd02067223 */ /* 0x000fe20000010006 */
[----:B------:R-:W-:Y:S01]  /*16fa0*/  IADD3 R2, R206, -0x1, RZ ;  /* 0xffffffffce027810 */ /* 0x000fe20007ffe0ff */
[----:B------:R-:W-:Y:S01]  /*16fb0*/  FADD.FTZ R5, R5, R160 ;  /* 0x000000a005057221 */ /* 0x000fe20000010000 */
[----:B-----5:R-:W-:Y:S01]  /*16fc0*/  F2FP.BF16.PACK_AB R14, R169, R168 ;  /* 0x000000a8a90e723e */ /* 0x020fe200000010ff */
[----:B------:R-:W-:Y:S01]  /*16fd0*/  FADD.FTZ R6, R7, R6 ;  /* 0x0000000607067221 */ /* 0x000fe20000010000 */
[----:B------:R-:W-:Y:S03]  /*16fe0*/  F2FP.BF16.PACK_AB R15, R171, R170 ;  /* 0x000000aaab0f723e */ /* 0x000fe600000010ff */
[----:B------:R-:W-:Y:S01]  /*16ff0*/  MOV R206, R2 ;  /* 0x0000000200ce7202 */ /* 0x000fe20000000f00 */
[----:B------:R-:W-:Y:S02]  /*17000*/  FADD.FTZ R134, R134, R5 ;  /* 0x0000000586867221 */ /* 0x000fe40000010000 */
[----:B------:R-:W-:Y:S01]  /*17010*/  FADD.FTZ R5, R133, R6 ;  /* 0x0000000685057221 */ /* 0x000fe20000010000 */
[C---:B-1----:R-:W-:Y:S05]  /*17020*/  HMMA.16816.F32.BF16 R8, R12.reuse, R136, R8 ;  /* 0x000000880c08723c */ /* 0x042fea0000041808 */
[----:B------:R-:W-:Y:S01]  /*17030*/  FADD.FTZ R135, R135, R134 ;  /* 0x0000008687877221 */ /* 0x000fe20000010000 */
[----:B------:R-:W-:Y:S01]  /*17040*/  MOV R133, R132 ;  /* 0x0000008400857202 */ /* 0x000fe20000000f00 */
        /* <DEDUP_REMOVED lines=145> */
[C---:B---3--:R-:W-:Y:S08]  /*17960*/  HMMA.16816.F32.BF16 R76, R12.reuse, R8, R76 ;  /* 0x000000080c4c723c */ /* 0x048ff0000004184c */
[C---:B------:R-:W-:Y:S08]  /*17970*/  HMMA.16816.F32.BF16 R80, R12.reuse, R10, R80 ;  /* 0x0000000a0c50723c */ /* 0x040ff00000041850 */
[C---:B----4-:R-:W-:Y:S08]  /*17980*/  HMMA.16816.F32.BF16 R84, R12.reuse, R20, R84 ;  /* 0x000000140c54723c */ /* 0x050ff00000041854 */
[C---:B------:R-:W-:Y:S08]  /*17990*/  HMMA.16816.F32.BF16 R88, R12.reuse, R22, R88 ;  /* 0x000000160c58723c */ /* 0x040ff00000041858 */
[C---:B-1----:R-:W-:Y:S08]  /*179a0*/  HMMA.16816.F32.BF16 R92, R12.reuse, R16, R92 ;  /* 0x000000100c5c723c */ /* 0x042ff0000004185c */
[----:B------:R-:W-:Y:S01]  /*179b0*/  HMMA.16816.F32.BF16 R96, R12, R18, R96 ;  /* 0x000000120c60723c */ /* 0x000fe20000041860 */
[----:B------:R-:W-:-:S07]  /*179c0*/  @P0 BRA `(.L_x_2519) ;  /* 0xffffda3000000947 */ /* 0x000fce000383ffff */
.L_x_2518:
        /* <DEDUP_REMOVED lines=123> */
.L_x_2462:
        /* <DEDUP_REMOVED lines=165> */
.L_x_2523:
        /* <DEDUP_REMOVED lines=146> */
.L_x_2525:
[----:B--2---:R-:W-:Y:S05]  /*194f0*/  BSYNC B0 ;  /* 0x0000000000007941 */ /* 0x004fea0003800000 */
.L_x_2524:
        /* <DEDUP_REMOVED lines=23> */
.L_x_2527:
[----:B------:R-:W-:Y:S05]  /*19670*/  BSYNC B0 ;  /* 0x0000000000007941 */ /* 0x000fea0003800000 */
.L_x_2526:
        /* <DEDUP_REMOVED lines=23> */
.L_x_2529:
[----:B------:R-:W-:Y:S05]  /*197f0*/  BSYNC B0 ;  /* 0x0000000000007941 */ /* 0x000fea0003800000 */
.L_x_2528:
        /* <DEDUP_REMOVED lines=24> */
.L_x_2522:
        /* <DEDUP_REMOVED lines=31> */
.L_x_2530:
        /* <DEDUP_REMOVED lines=43> */
.L_x_2532:
[----:B------:R-:W-:Y:S05]  /*19e20*/  BSYNC B0 ;  /* 0x0000000000007941 */ /* 0x000fea0003800000 */
.L_x_2531:
        /* <DEDUP_REMOVED lines=70> */
.L_x_2534:
[----:B------:R-:W-:Y:S05]  /*1a290*/  BSYNC B0 ;  /* 0x0000000000007941 */ /* 0x000fea0003800000 */
.L_x_2533:
        /* <DEDUP_REMOVED lines=21> */
.L_x_2536:
[----:B------:R-:W-:Y:S05]  /*1a3f0*/  BSYNC B0 ;  /* 0x0000000000007941 */ /* 0x000fea0003800000 */
.L_x_2535:
        /* <DEDUP_REMOVED lines=21> */
.L_x_2538:
[----:B------:R-:W-:Y:S05]  /*1a550*/  BSYNC B0 ;  /* 0x0000000000007941 */ /* 0x000fea0003800000 */
.L_x_2537:
        /* <DEDUP_REMOVED lines=22> */
.L_x_2539:
        /* <DEDUP_REMOVED lines=12> */
.L_x_3435:


//--------------------- .text._ZN7cutlass13device_kernelIN5flash19enable_sm80_to_sm89INS1_16FlashAttnFwdSm80INS1_25CollectiveMainloopFwdSm80ILi8ELi2ELb0EN4cute5tupleIJNS5_1CILi128EEENS7_ILi64EEENS7_ILi192EEEEEELi192ENS_10bfloat16_tEfNS_4arch4Sm80ELb0ELb0ELb0ELb0ELb1ELb0ELb1ELb0EEENS1_21CollectiveEpilogueFwdINS6_IJS8_SA_S9_EEENS6_IJNS7_ILi1EEESI_SI_EEESC_SE_Li256ELb0ELb1ELb0ELb0EEENS1_19SingleTileSchedulerILb0ELb0ELb1ELi128EEEEEEEEEvNT_6ParamsE --------------------------
	.section	.text._ZN7cutlass13device_kernelIN5flash19enable_sm80_to_sm89INS1_16FlashAttnFwdSm80INS1_25CollectiveMainloopFwdSm80ILi8ELi2ELb0EN4cute5tupleIJNS5_1CILi128EEENS7_ILi64EEENS7_ILi192EEEEEELi192ENS_10bfloat16_tEfNS_4arch4Sm80ELb0ELb0ELb0ELb0ELb1ELb0ELb1ELb0EEENS1_21CollectiveEpilogueFwdINS6_IJS8_SA_S9_EEENS6_IJNS7_ILi1EEESI_SI_EEESC_SE_Li256ELb0ELb1ELb0ELb0EEENS1_19SingleTileSchedulerILb0ELb0ELb1ELi128EEEEEEEEEvNT_6ParamsE,"ax",@progbits
	.sectioninfo	@"SHI_REGISTERS=244"
	.align	128
.text._ZN7cutlass13device_kernelIN5flash19enable_sm80_to_sm89INS1_16FlashAttnFwdSm80INS1_25CollectiveMainloopFwdSm80ILi8ELi2ELb0EN4cute5tupleIJNS5_1CILi128EEENS7_ILi64EEENS7_ILi192EEEEEELi192ENS_10bfloat16_tEfNS_4arch4Sm80ELb0ELb0ELb0ELb0ELb1ELb0ELb1ELb0EEENS1_21CollectiveEpilogueFwdINS6_IJS8_SA_S9_EEENS6_IJNS7_ILi1EEESI_SI_EEESC_SE_Li256ELb0ELb1ELb0ELb0EEENS1_19SingleTileSchedulerILb0ELb0ELb1ELi128EEEEEEEEEvNT_6ParamsE:
        .type           _ZN7cutlass13device_kernelIN5flash19enable_sm80_to_sm89INS1_16FlashAttnFwdSm80INS1_25CollectiveMainloopFwdSm80ILi8ELi2ELb0EN4cute5tupleIJNS5_1CILi128EEENS7_ILi64EEENS7_ILi192EEEEEELi192ENS_10bfloat16_tEfNS_4arch4Sm80ELb0ELb0ELb0ELb0ELb1ELb0ELb1ELb0EEENS1_21CollectiveEpilogueFwdINS6_IJS8_SA_S9_EEENS6_IJNS7_ILi1EEESI_SI_EEESC_SE_Li256ELb0ELb1ELb0ELb0EEENS1_19SingleTileSchedulerILb0ELb0ELb1ELi128EEEEEEEEEvNT_6ParamsE,@function
        .size           _ZN7cutlass13device_kernelIN5flash19enable_sm80_to_sm89INS1_16FlashAttnFwdSm80INS1_25CollectiveMainloopFwdSm80ILi8ELi2ELb0EN4cute5tupleIJNS5_1CILi128EEENS7_ILi64EEENS7_ILi192EEEEEELi192ENS_10bfloat16_tEfNS_4arch4Sm80ELb0ELb0ELb0ELb0ELb1ELb0ELb1ELb0EEENS1_21CollectiveEpilogueFwdINS6_IJS8_SA_S9_EEENS6_IJNS7_ILi1EEESI_SI_EEESC_SE_Li256ELb0ELb1ELb0ELb0EEENS1_19SingleTileSchedulerILb0ELb0ELb1ELi128EEEEEEEEEvNT_6ParamsE,(.L_x_3436 - _ZN7cutlass13device_kernelIN5flash19enable_sm80_to_sm89INS1_16FlashAttnFwdSm80INS1_25CollectiveMainloopFwdSm80ILi8ELi2ELb0EN4cute5tupleIJNS5_1CILi128EEENS7_ILi64EEENS7_ILi192EEEEEELi192ENS_10bfloat16_tEfNS_4arch4Sm80ELb0ELb0ELb0ELb0ELb1ELb0ELb1ELb0EEENS1_21CollectiveEpilogueFwdINS6_IJS8_SA_S9_EEENS6_IJNS7_ILi1EEESI_SI_EEESC_SE_Li256ELb0ELb1ELb0ELb0EEENS1_19SingleTileSchedulerILb0ELb0ELb1ELi128EEEEEEEEEvNT_6ParamsE)
        .other          _ZN7cutlass13device_kernelIN5flash19enable_sm80_to_sm89INS1_16FlashAttnFwdSm80INS1_25CollectiveMainloopFwdSm80ILi8ELi2ELb0EN4cute5tupleIJNS5_1CILi128EEENS7_ILi64EEENS7_ILi192EEEEEELi192ENS_10bfloat16_tEfNS_4arch4Sm80ELb0ELb0ELb0ELb0ELb1ELb0ELb1ELb0EEENS1_21CollectiveEpilogueFwdINS6_IJS8_SA_S9_EEENS6_IJNS7_ILi1EEESI_SI_EEESC_SE_Li256ELb0ELb1ELb0ELb0EEENS1_19SingleTileSchedulerILb0ELb0ELb1ELi128EEEEEEEEEvNT_6ParamsE,@"STO_CUDA_ENTRY STV_DEFAULT"
_ZN7cutlass13device_kernelIN5flash19enable_sm80_to_sm89INS1_16FlashAttnFwdSm80INS1_25CollectiveMainloopFwdSm80ILi8ELi2ELb0EN4cute5tupleIJNS5_1CILi128EEENS7_ILi64EEENS7_ILi192EEEEEELi192ENS_10bfloat16_tEfNS_4arch4Sm80ELb0ELb0ELb0ELb0ELb1ELb0ELb1ELb0EEENS1_21CollectiveEpilogueFwdINS6_IJS8_SA_S9_EEENS6_IJNS7_ILi1EEESI_SI_EEESC_SE_Li256ELb0ELb1ELb0ELb0EEENS1_19SingleTileSchedulerILb0ELb0ELb1ELi128EEEEEEEEEvNT_6ParamsE:
        /* <DEDUP_REMOVED lines=33> */
[----:B------:R-:W-:-:S02]  /*0210*/  IMAD.MOV.U32 R148, RZ, RZ, c[0x0][0x2ac] ;  /* 0x0000ab00ff947624 */ /* 0x000fc400078e00ff */
[----:B------:R-:W-:Y:S02]  /*0220*/  IMAD.MOV.U32 R187, RZ, RZ, c[0x0][0x2b8] ;  /* 0x0000ae00ffbb7624 */ /* 0x000fe400078e00ff */
[----:B------:R-:W-:Y:S02]  /*0230*/  IMAD R4, R4, c[0x0][0x168], RZ ;  /* 0x00005a0004047a24 */ /* 0x000fe400078e02ff */
[----:B------:R-:W-:Y:S01]  /*0240*/  IMAD.MOV.U32 R189, RZ, RZ, RZ ;  /* 0x000000ffffbd7224 */ /* 0x000fe200078e00ff */
[----:B------:R-:W-:Y:S02]  /*0250*/  ISETP.NE.AND P6, PT, R187, 0x1, PT ;  /* 0x00000001bb00780c */ /* 0x000fe40003fc5270 */
[----:B---3--:R-:W-:Y:S01]  /*0260*/  SHF.R.S32.HI R5, RZ, 0x1f, R132 ;  /* 0x0000001fff057819 */ /* 0x008fe20000011484 */
[----:B----4-:R-:W-:Y:S02]  /*0270*/  USHF.R.S32.HI UR10, URZ, 0x1f, UR11 ;  /* 0x0000001f3f0a7899 */ /* 0x010fe4000801140b */
[----:B------:R-:W-:Y:S01]  /*0280*/  UIMAD.WIDE.U32 UR14, UR11, UR4, URZ ;  /* 0x000000040b0e72a5 */ /* 0x000fe2000f8e003f */
[----:B------:R-:W-:Y:S01]  /*0290*/  LEA.HI R18, R5, R132, RZ, 0x3 ;  /* 0x0000008405127211 */ /* 0x000fe200078f18ff */
[----:B------:R-:W-:-:S03]  /*02a0*/  UIMAD UR7, UR10, UR4, URZ ;  /* 0x000000040a0772a4 */ /* 0x000fc6000f8e023f */
[----:B-1----:R-:W-:Y:S01]  /*02b0*/  LOP3.LUT R3, R18, 0xfffffff8, RZ, 0xc0, !PT ;  /* 0xfffffff812037812 */ /* 0x002fe200078ec0ff */
        /* <DEDUP_REMOVED lines=16> */
[----:B------:R-:W-:-:S02]  /*03c0*/  IADD3 R198, R199, 0x40, RZ ;  /* 0x00000040c7c67810 */ /* 0x000fc40007ffe0ff */
[----:B------:R-:W-:Y:S01]  /*03d0*/  ISETP.GE.AND P1, PT, R193, R4, PT ;  /* 0x00000004c100720c */ /* 0x000fe20003f26270 */
[----:B------:R-:W-:Y:S01]  /*03e0*/  IMAD.MOV.U32 R7, RZ, RZ, R195 ;  /* 0x000000ffff077224 */ /* 0x000fe200078e00c3 */
[----:B------:R-:W-:Y:S01]  /*03f0*/  @P0 SHF.R.U32.HI R7, RZ, c[0x0][0x2cc], R0 ;  /* 0x0000b300ff070a19 */ /* 0x000fe20000011600 */
[----:B------:R-:W-:Y:S01]  /*0400*/  IMAD.U32 R9, RZ, RZ, UR15 ;  /* 0x0000000fff097e24 */ /* 0x000fe2000f8e00ff */
[C---:B------:R-:W-:Y:S01]  /*0410*/  IADD3 R197, R199.reuse, 0x80, RZ ;  /* 0x00000080c7c57810 */ /* 0x040fe20007ffe0ff */
[----:B------:R-:W-:Y:S01]  /*0420*/  IMAD.U32 R8, RZ, RZ, UR14 ;  /* 0x0000000eff087e24 */ /* 0x000fe2000f8e00ff */
[--C-:B------:R-:W-:Y:S01]  /*0430*/  SHF.R.S32.HI R0, RZ, 0x1f, R7.reuse ;  /* 0x0000001fff007819 */ /* 0x100fe20000011407 */
[----:B------:R-:W-:Y:S01]  /*0440*/  IMAD.MOV R6, RZ, RZ, -R7 ;  /* 0x000000ffff067224 */ /* 0x000fe200078e0a07 */
[----:B------:R-:W-:Y:S01]  /*0450*/  ISETP.GE.AND P5, PT, R199, c[0x0][0x198], PT ;  /* 0x00006600c7007a0c */ /* 0x000fe20003fa6270 */
[----:B------:R-:W-:Y:S01]  /*0460*/  IMAD.U32 R9, RZ, RZ, UR5 ;  /* 0x00000005ff097e24 */ /* 0x000fe2000f8e00ff */
[----:B------:R-:W-:Y:S01]  /*0470*/  ISETP.GE.AND P4, PT, R198, c[0x0][0x198], PT ;  /* 0x00006600c6007a0c */ /* 0x000fe20003f86270 */
[----:B------:R-:W-:Y:S01]  /*0480*/  IMAD R6, R6, c[0x0][0x2c4], R195 ;  /* 0x0000b10006067a24 */ /* 0x000fe200078e02c3 */
[----:B------:R-:W-:Y:S01]  /*0490*/  SHF.R.S32.HI R12, RZ, 0x1f, R197 ;  /* 0x0000001fff0c7819 */ /* 0x000fe200000114c5 */
[----:B------:R-:W-:Y:S01]  /*04a0*/  IMAD R0, R0, c[0x0][0x1b0], RZ ;  /* 0x00006c0000007a24 */ /* 0x000fe200078e02ff */
[----:B------:R-:W-:Y:S01]  /*04b0*/  ISETP.GE.AND P3, PT, R197, c[0x0][0x198], PT ;  /* 0x00006600c5007a0c */ /* 0x000fe20003f66270 */
[C---:B------:R-:W-:Y:S01]  /*04c0*/  IMAD.WIDE.U32 R8, R7.reuse, c[0x0][0x1b0], R8 ;  /* 0x00006c0007087a25 */ /* 0x040fe200078e0008 */
[----:B------:R-:W-:Y:S01]  /*04d0*/  SHF.R.S32.HI R11, RZ, 0x1f, R6 ;  /* 0x0000001fff0b7819 */ /* 0x000fe20000011406 */
[----:B------:R-:W-:Y:S01]  /*04e0*/  ULDC.64 UR4, c[0x0][0x2b0] ;  /* 0x0000ac0000047ab9 */ /* 0x000fe20000000a00 */
[----:B------:R-:W-:Y:S01]  /*04f0*/  LEA.HI R191, R12, R197, RZ, 0x3 ;  /* 0x000000c50cbf7211 */ /* 0x000fe200078f18ff */
[----:B------:R-:W-:-:S02]  /*0500*/  IMAD R7, R7, c[0x0][0x1b4], R0 ;  /* 0x00006d0007077a24 */ /* 0x000fc400078e0200 */
[----:B------:R-:W-:Y:S01]  /*0510*/  IMAD R11, R11, c[0x0][0x1a8], RZ ;  /* 0x00006a000b0b7a24 */ /* 0x000fe200078e02ff */
[----:B------:R-:W-:Y:S01]  /*0520*/  LOP3.LUT R191, R191, 0xfffffff8, RZ, 0xc0, !PT ;  /* 0xfffffff8bfbf7812 */ /* 0x000fe200078ec0ff */
[----:B------:R-:W-:Y:S02]  /*0530*/  IMAD.IADD R9, R9, 0x1, R7 ;  /* 0x0000000109097824 */ /* 0x000fe400078e0207 */
[C---:B------:R-:W-:Y:S02]  /*0540*/  IMAD R11, R6.reuse, c[0x0][0x1ac], R11 ;  /* 0x00006b00060b7a24 */ /* 0x040fe400078e020b */
[----:B------:R-:W-:Y:S01]  /*0550*/  IMAD.WIDE.U32 R6, R6, c[0x0][0x1a8], R8 ;  /* 0x00006a0006067a25 */ /* 0x000fe200078e0008 */
[----:B------:R-:W-:Y:S02]  /*0560*/  SHF.R.U32.HI R9, RZ, 0x3, R194 ;  /* 0x00000003ff097819 */ /* 0x000fe400000116c2 */
[----:B------:R-:W-:Y:S01]  /*0570*/  LOP3.LUT R194, R194, 0x38, R199, 0xf8, !PT ;  /* 0x00000038c2c27812 */ /* 0x000fe200078ef8c7 */
[----:B------:R-:W-:Y:S01]  /*0580*/  IMAD.IADD R0, R7, 0x1, R11 ;  /* 0x0000000107007824 */ /* 0x000fe200078e020b */
[----:B------:R-:W-:Y:S01]  /*0590*/  LEA R2, P0, R6, c[0x0][0x160], 0x1 ;  /* 0x0000580006027a11 */ /* 0x000fe200078008ff */
[----:B------:R-:W-:Y:S01]  /*05a0*/  IMAD.MOV.U32 R7, RZ, RZ, c[0x0][0x1d0] ;  /* 0x00007400ff077624 */ /* 0x000fe200078e00ff */
[----:B------:R-:W-:-:S02]  /*05b0*/  LOP3.LUT R194, R194, R9, RZ, 0x3c, !PT ;  /* 0x00000009c2c27212 */ /* 0x000fc400078e3cff */
[----:B------:R-:W-:Y:S01]  /*05c0*/  LEA.HI.X R0, R6, c[0x0][0x164], R0, 0x1, P0 ;  /* 0x0000590006007a11 */ /* 0x000fe200000f0c00 */
[C---:B------:R-:W-:Y:S01]  /*05d0*/  IMAD R6, R148.reuse, R7, 0x3f ;  /* 0x0000003f94067424 */ /* 0x040fe200078e0207 */
[----:B------:R-:W-:Y:S01]  /*05e0*/  SHFL.IDX PT, R8, R2, RZ, 0x181f ;  /* 0x00181fff02087589 */ /* 0x000fe200000e0000 */
[----:B------:R-:W-:Y:S01]  /*05f0*/  LEA.HI R11, R5, R132, RZ, 0x6 ;  /* 0x00000084050b7211 */ /* 0x000fe200078f30ff */
[----:B------:R-:W-:Y:S01]  /*0600*/  IMAD R148, R148, c[0x0][0x1d0], RZ ;  /* 0x0000740094947a24 */ /* 0x000fe200078e02ff */
[----:B------:R-:W-:Y:S01]  /*0610*/  IADD3 R7, R193, 0x20, RZ ;  /* 0x00000020c1077810 */ /* 0x000fe20007ffe0ff */
[----:B------:R-:W1:Y:S01]  /*0620*/  SHFL.IDX PT, R9, R0, RZ, 0x181f ;  /* 0x00181fff00097589 */ /* 0x000e6200000e0000 */
[----:B------:R-:W-:Y:S01]  /*0630*/  SHF.R.S32.HI R147, RZ, 0x1f, R6 ;  /* 0x0000001fff937819 */ /* 0x000fe20000011406 */
[----:B------:R-:W-:Y:S01]  /*0640*/  IMAD.SHL.U32 R11, R11, 0x8, RZ ;  /* 0x000000080b0b7824 */ /* 0x000fe200078e00ff */
[----:B------:R-:W-:Y:S01]  /*0650*/  ISETP.GE.AND P0, PT, R7, R4, PT ;  /* 0x000000040700720c */ /* 0x000fe20003f06270 */
[----:B------:R-:W-:Y:S01]  /*0660*/  SHFL.IDX PT, R16, R2, 0x2, 0x181f ;  /* 0x00581f0002107f89 */ /* 0x000fe200000e0000 */
[----:B------:R-:W-:-:S02]  /*0670*/  LEA.HI R147, R147, R6, RZ, 0x6 ;  /* 0x0000000693937211 */ /* 0x000fc400078f30ff */
[----:B------:R-:W-:Y:S01]  /*0680*/  P2R R6, PR, RZ, 0x40 ;  /* 0x00000040ff067803 */ /* 0x000fe20000000000 */
[----:B------:R-:W-:Y:S01]  /*0690*/  SHFL.IDX PT, R7, R0, 0x1, 0x181f ;  /* 0x00381f0000077f89 */ /* 0x000fe200000e0000 */
[----:B------:R-:W-:Y:S02]  /*06a0*/  LOP3.LUT R194, R194, 0xfffffe00, R11, 0xf8, !PT ;  /* 0xfffffe00c2c27812 */ /* 0x000fe400078ef80b */
[----:B------:R-:W-:Y:S01]  /*06b0*/  SHF.R.S32.HI R11, RZ, 0x1f, R198 ;  /* 0x0000001fff0b7819 */ /* 0x000fe200000114c6 */
[----:B------:R-:W-:Y:S01]  /*06c0*/  SHFL.IDX PT, R17, R0, 0x2, 0x181f ;  /* 0x00581f0000117f89 */ /* 0x000fe200000e0000 */
[----:B------:R-:W-:Y:S01]  /*06d0*/  SHF.R.S32.HI R147, RZ, 0x6, R147 ;  /* 0x00000006ff937819 */ /* 0x000fe20000011493 */
[----:B------:R-:W-:Y:S01]  /*06e0*/  IMAD.SHL.U32 R146, R194, 0x2, RZ ;  /* 0x00000002c2927824 */ /* 0x000fe200078e00ff */
[----:B------:R-:W-:Y:S01]  /*06f0*/  LEA.HI R192, R11, R198, RZ, 0x3 ;  /* 0x000000c60bc07211 */ /* 0x000fe200078f18ff */
[----:B------:R-:W3:Y:S01]  /*0700*/  SHFL.IDX PT, R6, R2, 0x1, 0x181f ;  /* 0x00381f0002067f89 */ /* 0x000ee200000e0000 */
[----:B------:R-:W-:-:S02]  /*0710*/  IADD3 R11, R193, 0x40, RZ ;  /* 0x00000040c10b7810 */ /* 0x000fc40007ffe0ff */
[----:B------:R-:W-:Y:S01]  /*0720*/  LOP3.LUT R192, R192, 0xfffffff8, RZ, 0xc0, !PT ;  /* 0xfffffff8c0c07812 */ /* 0x000fe200078ec0ff */
[----:B-1----:R-:W-:-:S04]  /*0730*/  @!P1 IMAD.WIDE R14, R199, 0x2, R8 ;  /* 0x00000002c70e9825 */ /* 0x002fc800078e0208 */
[--C-:B------:R-:W-:Y:S01]  /*0740*/  @!P1 IMAD.WIDE R12, R192, 0x2, R8.reuse ;  /* 0x00000002c00c9825 */ /* 0x100fe200078e0208 */
[----:B------:R1:W-:Y:S03]  /*0750*/  @!P1 LDGSTS.E.BYPASS.LTC128B.128 [R146+0x18100], [R14.64], !P5 ;  /* 0x181000000e929fae */ /* 0x0003e6000e901d4c */
[----:B------:R-:W-:Y:S01]  /*0760*/  @!P1 IMAD.WIDE R24, R191, 0x2, R8 ;  /* 0x00000002bf189825 */ /* 0x000fe200078e0208 */
[----:B------:R4:W-:Y:S03]  /*0770*/  @!P1 LDGSTS.E.BYPASS.LTC128B.128 [R146+0x1c100], [R12.64], !P4 ;  /* 0x1c1000000c929fae */ /* 0x0009e6000e101d4c */
[----:B------:R-:W-:Y:S01]  /*0780*/  IMAD R8, R147, 0x40, R196 ;  /* 0x0000004093087824 */ /* 0x000fe200078e02c4 */
[----:B------:R5:W-:Y:S01]  /*0790*/  @!P1 LDGSTS.E.BYPASS.LTC128B.128 [R146+0x20100], [R24.64], !P3 ;  /* 0x2010000018929fae */ /* 0x000be2000d901d4c */
[----:B---3--:R-:W-:-:S03]  /*07a0*/  @!P0 IMAD.WIDE R22, R199, 0x2, R6 ;  /* 0x00000002c7168825 */ /* 0x008fc600078e0206 */
[----:B------:R-:W-:Y:S01]  /*07b0*/  IADD3 R9, R8, -0x40, RZ ;  /* 0xffffffc008097810 */ /* 0x000fe20007ffe0ff */
[--C-:B------:R-:W-:Y:S01]  /*07c0*/  @!P0 IMAD.WIDE R20, R192, 0x2, R6.reuse ;  /* 0x00000002c0148825 */ /* 0x100fe200078e0206 */
[----:B------:R3:W-:Y:S02]  /*07d0*/  @!P0 LDGSTS.E.BYPASS.LTC128B.128 [R146+0x19100], [R22.64], !P5 ;  /* 0x1910000016928fae */ /* 0x0007e4000e901d4c */
[----:B------:R-:W-:Y:S01]  /*07e0*/  ISETP.GE.AND P1, PT, R9, R148, PT ;  /* 0x000000940900720c */ /* 0x000fe20003f26270 */
[----:B------:R-:W-:Y:S01]  /*07f0*/  @!P0 IMAD.WIDE R6, R191, 0x2, R6 ;  /* 0x00000002bf068825 */ /* 0x000fe200078e0206 */
[----:B------:R1:W-:Y:S02]  /*0800*/  @!P0 LDGSTS.E.BYPASS.LTC128B.128 [R146+0x1d100], [R20.64], !P4 ;  /* 0x1d10000014928fae */ /* 0x0003e4000e101d4c */
[----:B------:R-:W-:Y:S02]  /*0810*/  ISETP.GT.OR P1, PT, R196, 0x3f, P1 ;  /* 0x0000003fc400780c */ /* 0x000fe40000f24670 */
[----:B------:R1:W-:Y:S04]  /*0820*/  @!P0 LDGSTS.E.BYPASS.LTC128B.128 [R146+0x21100], [R6.64], !P3 ;  /* 0x2110000006928fae */ /* 0x0003e8000d901d4c */
[----:B----4-:R-:W-:Y:S04]  /*0830*/  SHFL.IDX PT, R12, R2, 0x3, 0x181f ;  /* 0x00781f00020c7f89 */ /* 0x010fe800000e0000 */
[----:B------:R-:W4:Y:S01]  /*0840*/  SHFL.IDX PT, R13, R0, 0x3, 0x181f ;  /* 0x00781f00000d7f89 */ /* 0x000f2200000e0000 */
[----:B--2---:R2:W1:Y:S01]  /*0850*/  @P2 R2UR UR7, R10 ;  /* 0x000000000a0723c2 */ /* 0x00446200000e0000 */
[----:B------:R-:W-:Y:S01]  /*0860*/  ISETP.GE.AND P2, PT, R11, R4, PT ;  /* 0x000000040b00720c */ /* 0x000fe20003f46270 */
[----:B-1----:R-:W-:Y:S01]  /*0870*/  @!UP1 UMOV UR7, UR6 ;  /* 0x0000000600079c82 */ /* 0x002fe20008000000 */
[----:B------:R-:W-:Y:S01]  /*0880*/  IADD3 R11, R193, 0x60, RZ ;  /* 0x00000060c10b7810 */ /* 0x000fe20007ffe0ff */
[----:B------:R-:W-:-:S02]  /*0890*/  USHF.R.S32.HI UR6, URZ, 0x1f, UR7 ;  /* 0x0000001f3f067899 */ /* 0x000fc40008011407 */
[----:B------:R-:W-:Y:S01]  /*08a0*/  UIMAD.WIDE.U32 UR8, UR7, UR4, URZ ;  /* 0x00000004070872a5 */ /* 0x000fe2000f8e003f */
[----:B------:R-:W-:Y:S01]  /*08b0*/  ISETP.GE.AND P0, PT, R11, R4, PT ;  /* 0x000000040b00720c */ /* 0x000fe20003f06270 */
[----:B------:R-:W-:-:S04]  /*08c0*/  UIMAD UR6, UR6, UR4, URZ ;  /* 0x00000004060672a4 */ /* 0x000fc8000f8e023f */
[----:B------:R-:W-:Y:S02]  /*08d0*/  UIMAD UR6, UR7, UR5, UR6 ;  /* 0x00000005070672a4 */ /* 0x000fe4000f8e0206 */
[--C-:B---3--:R-:W-:Y:S01]  /*08e0*/  @!P2 IMAD.WIDE R22, R199, 0x2, R16.reuse ;  /* 0x00000002c716a825 */ /* 0x108fe200078e0210 */
[----:B------:R-:W-:Y:S02]  /*08f0*/  ULDC.64 UR4, c[0x0][0x1e8] ;  /* 0x00007a0000047ab9 */ /* 0x000fe40000000a00 */
[----:B------:R-:W-:Y:S01]  /*0900*/  UIADD3 UR6, UR9, UR6, URZ ;  /* 0x0000000609067290 */ /* 0x000fe2000fffe03f */
[C-C-:B------:R-:W-:Y:S01]  /*0910*/  @!P2 IMAD.WIDE R20, R192.reuse, 0x2, R16.reuse ;  /* 0x00000002c014a825 */ /* 0x140fe200078e0210 */
[----:B------:R1:W-:Y:S03]  /*0920*/  @!P2 LDGSTS.E.BYPASS.LTC128B.128 [R146+0x1a100], [R22.64], !P5 ;  /* 0x1a1000001692afae */ /* 0x0003e6000e901d4c */
[----:B------:R-:W-:Y:S01]  /*0930*/  @!P2 IMAD.WIDE R16, R191, 0x2, R16 ;  /* 0x00000002bf10a825 */ /* 0x000fe200078e0210 */
[----:B------:R3:W-:Y:S03]  /*0940*/  @!P2 LDGSTS.E.BYPASS.LTC128B.128 [R146+0x1e100], [R20.64], !P4 ;  /* 0x1e1000001492afae */ /* 0x0007e6000e101d4c */
[--C-:B----4-:R-:W-:Y:S01]  /*0950*/  @!P0 IMAD.WIDE R14, R199, 0x2, R12.reuse ;  /* 0x00000002c70e8825 */ /* 0x110fe200078e020c */
[----:B------:R4:W-:Y:S03]  /*0960*/  @!P2 LDGSTS.E.BYPASS.LTC128B.128 [R146+0x22100], [R16.64], !P3 ;  /* 0x221000001092afae */ /* 0x0009e6000d901d4c */
[--C-:B--2---:R-:W-:Y:S01]  /*0970*/  @!P0 IMAD.WIDE R10, R192, 0x2, R12.reuse ;  /* 0x00000002c00a8825 */ /* 0x104fe200078e020c */
[----:B------:R2:W-:Y:S03]  /*0980*/  @!P0 LDGSTS.E.BYPASS.LTC128B.128 [R146+0x1b100], [R14.64], !P5 ;  /* 0x1b1000000e928fae */ /* 0x0005e6000e901d4c */
[----:B------:R-:W-:Y:S01]  /*0990*/  @!P0 IMAD.WIDE R12, R191, 0x2, R12 ;  /* 0x00000002bf0c8825 */ /* 0x000fe200078e020c */
[----:B------:R1:W-:Y:S03]  /*09a0*/  @!P0 LDGSTS.E.BYPASS.LTC128B.128 [R146+0x1f100], [R10.64], !P4 ;  /* 0x1f1000000a928fae */ /* 0x0003e6000e101d4c */
[----:B------:R-:W-:Y:S01]  /*09b0*/  IMAD.IADD R9, R9, 0x1, R200 ;  /* 0x0000000109097824 */ /* 0x000fe200078e02c8 */
[----:B------:R1:W-:Y:S03]  /*09c0*/  @!P0 LDGSTS.E.BYPASS.LTC128B.128 [R146+0x23100], [R12.64], !P3 ;  /* 0x231000000c928fae */ /* 0x0003e6000d901d4c */
[----:B------:R-:W-:Y:S01]  /*09d0*/  @P6 IMAD.HI.U32 R6, R9, c[0x0][0x2bc], RZ ;  /* 0x0000af0009066a27 */ /* 0x000fe200078e00ff */
[----:B------:R-:W0:Y:S03]  /*09e0*/  LDGDEPBAR ;  /* 0x00000000000079af */ /* 0x000e260000000000 */
[----:B------:R-:W-:Y:S01]  /*09f0*/  IMAD.MOV.U32 R4, RZ, RZ, R9 ;  /* 0x000000ffff047224 */ /* 0x000fe200078e0009 */
[----:B------:R-:W-:-:S04]  /*0a00*/  @P6 SHF.R.U32.HI R4, RZ, c[0x0][0x2c0], R6 ;  /* 0x0000b000ff046a19 */ /* 0x000fc80000011606 */
[----:B------:R-:W-:-:S04]  /*0a10*/  @!P1 IADD3 R7, P2, R4, UR8, RZ ;  /* 0x0000000804079c10 */ /* 0x000fc8000ff5e0ff */
[----:B------:R-:W-:Y:S02]  /*0a20*/  @!P1 LEA.HI.X.SX32 R0, R4, UR6, 0x1, P2 ;  /* 0x0000000604009c11 */ /* 0x000fe400090f0eff */
[----:B------:R-:W-:-:S04]  /*0a30*/  @!P1 LEA R6, P2, R7, c[0x0][0x2a0], 0x2 ;  /* 0x0000a80007069a11 */ /* 0x000fc800078410ff */
[----:B------:R-:W-:Y:S01]  /*0a40*/  @!P1 LEA.HI.X R7, R7, c[0x0][0x2a4], R0, 0x2, P2 ;  /* 0x0000a90007079a11 */ /* 0x000fe200010f1400 */
[----:B------:R-:W-:Y:S06]  /*0a50*/  BAR.SYNC.DEFER_BLOCKING 0x0 ;  /* 0x0000000000007b1d */ /* 0x000fec0000010000 */
[----:B------:R-:W2:Y:S01]  /*0a60*/  @!P1 LDG.E R189, [R6.64] ;  /* 0x0000000c06bd9981 */ /* 0x000ea2000c1e1900 */
        /* <DEDUP_REMOVED lines=14> */
[----:B----4-:R-:W-:Y:S01]  /*0b50*/  IMAD R17, R29, c[0x0][0x1e0], RZ ;  /* 0x000078001d117a24 */ /* 0x010fe200078e02ff */
[----:B------:R-:W-:Y:S01]  /*0b60*/  UIMAD.WIDE.U32 UR16, UR11, UR4, URZ ;  /* 0x000000040b1072a5 */ /* 0x000fe2000f8e003f */
[----:B-1----:R-:W-:Y:S01]  /*0b70*/  IMAD.WIDE.U32 R12, R190, c[0x0][0x208], RZ ;  /* 0x00008200be0c7a25 */ /* 0x002fe200078e00ff */
[----:B------:R-:W-:Y:S01]  /*0b80*/  UIMAD UR10, UR11, UR5, UR10 ;  /* 0x000000050b0a72a4 */ /* 0x000fe2000f8e020a */
[----:B------:R-:W-:-:S02]  /*0b90*/  ISETP.GE.AND P6, PT, R197, c[0x0][0x1d4], PT ;  /* 0x00007500c5007a0c */ /* 0x000fc40003fc6270 */
[----:B------:R-:W-:Y:S01]  /*0ba0*/  IMAD R10, R190, c[0x0][0x1e4], R17 ;  /* 0x00007900be0a7a24 */ /* 0x000fe200078e0211 */
[----:B------:R-:W-:Y:S01]  /*0bb0*/  UIADD3 UR10, UR17, UR10, URZ ;  /* 0x0000000a110a7290 */ /* 0x000fe2000fffe03f */
[----:B------:R-:W-:Y:S01]  /*0bc0*/  IMAD.IADD R0, R131, 0x1, -R18 ;  /* 0x0000000183007824 */ /* 0x000fe200078e0a12 */
[----:B------:R-:W-:Y:S01]  /*0bd0*/  ISETP.GE.AND P3, PT, R199, c[0x0][0x1d4], PT ;  /* 0x00007500c7007a0c */ /* 0x000fe20003f66270 */
[----:B------:R-:W-:Y:S01]  /*0be0*/  IMAD.IADD R11, R9, 0x1, R10 ;  /* 0x00000001090b7824 */ /* 0x000fe200078e020a */
[----:B------:R-:W-:Y:S01]  /*0bf0*/  ISETP.GE.AND P2, PT, R198, c[0x0][0x1d4], PT ;  /* 0x00007500c6007a0c */ /* 0x000fe20003f46270 */
[----:B------:R-:W-:Y:S01]  /*0c00*/  IMAD.MOV.U32 R10, RZ, RZ, R8 ;  /* 0x000000ffff0a7224 */ /* 0x000fe200078e0008 */
[----:B------:R-:W-:Y:S01]  /*0c10*/  ISETP.GE.AND P1, PT, R0, 0x1, PT ;  /* 0x000000010000780c */ /* 0x000fe20003f26270 */
[----:B------:R-:W-:Y:S01]  /*0c20*/  IMAD R9, R29, c[0x0][0x208], RZ ;  /* 0x000082001d097a24 */ /* 0x000fe200078e02ff */
[----:B------:R-:W-:Y:S01]  /*0c30*/  LEA.HI R19, R5, R132, RZ, 0x4 ;  /* 0x0000008405137211 */ /* 0x000fe200078f20ff */
[----:B------:R-:W-:Y:S01]  /*0c40*/  IMAD.WIDE R202, R199, 0x2, RZ ;  /* 0x00000002c7ca7825 */ /* 0x000fe200078e02ff */
[----:B------:R-:W-:-:S02]  /*0c50*/  SHF.R.S32.HI R144, RZ, 0x1f, R199 ;  /* 0x0000001fff907819 */ /* 0x000fc400000114c7 */
[----:B------:R-:W-:Y:S01]  /*0c60*/  SEL R145, RZ, 0x10, P6 ;  /* 0x00000010ff917807 */ /* 0x000fe20003000000 */
[----:B------:R-:W-:Y:S01]  /*0c70*/  IMAD R9, R190, c[0x0][0x20c], R9 ;  /* 0x00008300be097a24 */ /* 0x000fe200078e0209 */
[----:B------:R-:W-:Y:S01]  /*0c80*/  SHF.R.S32.HI R133, RZ, 0x1f, R192 ;  /* 0x0000001fff857819 */ /* 0x000fe200000114c0 */
[----:B------:R-:W-:Y:S01]  /*0c90*/  IMAD.MOV.U32 R182, RZ, RZ, 0x10 ;  /* 0x00000010ffb67424 */ /* 0x000fe200078e00ff */
[----:B------:R-:W-:Y:S01]  /*0ca0*/  SHF.R.S32.HI R134, RZ, 0x1f, R191 ;  /* 0x0000001fff867819 */ /* 0x000fe200000114bf */
[----:B------:R-:W-:Y:S01]  /*0cb0*/  IMAD.IADD R13, R13, 0x1, R9 ;  /* 0x000000010d0d7824 */ /* 0x000fe200078e0209 */
[----:B------:R-:W-:Y:S02]  /*0cc0*/  IADD3 R188, R146, 0x100, RZ ;  /* 0x0000010092bc7810 */ /* 0x000fe40007ffe0ff */
[----:B--2---:R-:W-:Y:S01]  /*0cd0*/  SHF.R.S32.HI R2, RZ, 0x1f, R189 ;  /* 0x0000001fff027819 */ /* 0x004fe200000114bd */
[----:B------:R-:W-:-:S04]  /*0ce0*/  IMAD.WIDE.U32 R10, R189, c[0x0][0x1f0], R10 ;  /* 0x00007c00bd0a7a25 */ /* 0x000fc800078e000a */
[----:B------:R-:W-:Y:S01]  /*0cf0*/  IMAD R4, R2, c[0x0][0x1f0], RZ ;  /* 0x00007c0002047a24 */ /* 0x000fe200078e02ff */
[----:B------:R-:W-:Y:S01]  /*0d00*/  IADD3 R7, P0, R10, UR14, RZ ;  /* 0x0000000e0a077c10 */ /* 0x000fe2000ff1e0ff */
[----:B------:R-:W-:-:S04]  /*0d10*/  IMAD.WIDE.U32 R12, R189, c[0x0][0x218], R12 ;  /* 0x00008600bd0c7a25 */ /* 0x000fc800078e000c */
[----:B------:R-:W-:Y:S02]  /*0d20*/  IMAD R4, R189, c[0x0][0x1f4], R4 ;  /* 0x00007d00bd047a24 */ /* 0x000fe400078e0204 */
[----:B------:R-:W-:-:S03]  /*0d30*/  IMAD R6, R2, c[0x0][0x218], RZ ;  /* 0x0000860002067a24 */ /* 0x000fc600078e02ff */
        /* <DEDUP_REMOVED lines=11> */
[----:B------:R-:W2:Y:S01]  /*0df0*/  SHFL.IDX PT, R11, R4, 0x1, 0x181f ;  /* 0x00381f00040b7f89 */ /* 0x000ea200000e0000 */
[----:B------:R-:W-:-:S03]  /*0e00*/  ISETP.GT.AND P0, PT, R0, 0x20, PT ;  /* 0x000000200000780c */ /* 0x000fc60003f04270 */
[----:B------:R-:W4:Y:S04]  /*0e10*/  SHFL.IDX PT, R13, R7, RZ, 0x181f ;  /* 0x00181fff070d7589 */ /* 0x000f2800000e0000 */
[----:B------:R-:W4:Y:S04]  /*0e20*/  SHFL.IDX PT, R15, R9, RZ, 0x181f ;  /* 0x00181fff090f7589 */ /* 0x000f2800000e0000 */
[----:B------:R-:W4:Y:S01]  /*0e30*/  SHFL.IDX PT, R7, R7, 0x1, 0x181f ;  /* 0x00381f0007077f89 */ /* 0x000f2200000e0000 */
[----:B-1----:R-:W-:-:S03]  /*0e40*/  @P1 IMAD.WIDE R22, R199, 0x2, R16 ;  /* 0x00000002c7161825 */ /* 0x002fc600078e0210 */
[----:B------:R-:W1:Y:S01]  /*0e50*/  SHFL.IDX PT, R9, R9, 0x1, 0x181f ;  /* 0x00381f0009097f89 */ /* 0x000e6200000e0000 */
[----:B---3--:R-:W-:-:S03]  /*0e60*/  @P1 IMAD.WIDE R20, R192, 0x2, R16 ;  /* 0x00000002c0141825 */ /* 0x008fc600078e0210 */
[----:B------:R4:W-:Y:S01]  /*0e70*/  @P1 LDGSTS.E.BYPASS.LTC128B.128 [R146+0xc100], [R22.64], !P5 ;  /* 0x0c10000016921fae */ /* 0x0009e2000e901d4c */
[----:B------:R-:W-:-:S03]  /*0e80*/  @P1 IMAD.WIDE R16, R191, 0x2, R16 ;  /* 0x00000002bf101825 */ /* 0x000fc600078e0210 */
[----:B------:R3:W-:Y:S01]  /*0e90*/  @P1 LDGSTS.E.BYPASS.LTC128B.128 [R146+0xe100], [R20.64], !P4 ;  /* 0x0e10000014921fae */ /* 0x0007e2000e101d4c */
[----:B--2---:R-:W-:-:S03]  /*0ea0*/  @P0 IMAD.WIDE R26, R199, 0x2, R10 ;  /* 0x00000002c71a0825 */ /* 0x004fc600078e020a */
[----:B------:R2:W-:Y:S01]  /*0eb0*/  @P1 LDGSTS.E.BYPASS.LTC128B.128 [R146+0x10100], [R16.64], !P6 ;  /* 0x1010000010921fae */ /* 0x0005e2000f101d4c */
[----:B------:R-:W-:Y:S01]  /*0ec0*/  ISETP.LT.OR P1, PT, R0, 0x1, P3 ;  /* 0x000000010000780c */ /* 0x000fe20001f21670 */
[--C-:B-----5:R-:W-:Y:S02]  /*0ed0*/  @P0 IMAD.WIDE R24, R192, 0x2, R10.reuse ;  /* 0x00000002c0180825 */ /* 0x120fe400078e020a */
[----:B------:R1:W-:Y:S02]  /*0ee0*/  @P0 LDGSTS.E.BYPASS.LTC128B.128 [R146+0xd100], [R26.64], !P5 ;  /* 0x0d1000001a920fae */ /* 0x0003e4000e901d4c */
[----:B------:R-:W-:Y:S02]  /*0ef0*/  @P0 IMAD.WIDE R10, R191, 0x2, R10 ;  /* 0x00000002bf0a0825 */ /* 0x000fe400078e020a */
[----:B------:R5:W-:Y:S04]  /*0f00*/  @P0 LDGSTS.E.BYPASS.LTC128B.128 [R146+0xf100], [R24.64], !P4 ;  /* 0x0f10000018920fae */ /* 0x000be8000e101d4c */
[----:B------:R1:W-:Y:S04]  /*0f10*/  @P0 LDGSTS.E.BYPASS.LTC128B.128 [R146+0x11100], [R10.64], !P6 ;  /* 0x111000000a920fae */ /* 0x0003e8000f101d4c */
[----:B------:R-:W0:Y:S01]  /*0f20*/  LDGDEPBAR ;  /* 0x00000000000079af */ /* 0x000e220000000000 */
[----:B----4-:R-:W-:-:S05]  /*0f30*/  IADD3 R22, P0, R13, R202, RZ ;  /* 0x000000ca0d167210 */ /* 0x010fca0007f1e0ff */
[----:B------:R-:W-:Y:S02]  /*0f40*/  IMAD.X R23, R15, 0x1, R203, P0 ;  /* 0x000000010f177824 */ /* 0x000fe400000e06cb */
[----:B--2---:R-:W-:-:S03]  /*0f50*/  IMAD.WIDE R16, R192, 0x2, RZ ;  /* 0x00000002c0107825 */ /* 0x004fc600078e02ff */
[----:B------:R2:W-:Y:S01]  /*0f60*/  LDGSTS.E.BYPASS.LTC128B.128 [R146+0x100], [R22.64], !P1 ;  /* 0x0010000016927fae */ /* 0x0005e2000c901d4c */
[----:B------:R-:W-:Y:S02]  /*0f70*/  ISETP.GE.AND P1, PT, R197, c[0x0][0x1d4], PT ;  /* 0x00007500c5007a0c */ /* 0x000fe40003f26270 */
[----:B---3--:R-:W-:-:S05]  /*0f80*/  IADD3 R20, P0, R13, R16, RZ ;  /* 0x000000100d147210 */ /* 0x008fca0007f1e0ff */
[----:B------:R-:W-:Y:S01]  /*0f90*/  IMAD.X R21, R15, 0x1, R17, P0 ;  /* 0x000000010f157824 */ /* 0x000fe200000e0611 */
[C---:B------:R-:W-:Y:S01]  /*0fa0*/  ISETP.LT.OR P0, PT, R0.reuse, 0x1, P2 ;  /* 0x000000010000780c */ /* 0x040fe20001701670 */
[----:B-1----:R-:W-:Y:S01]  /*0fb0*/  IMAD.WIDE R10, R191, 0x2, RZ ;  /* 0x00000002bf0a7825 */ /* 0x002fe200078e02ff */
[----:B------:R-:W-:-:S11]  /*0fc0*/  ISETP.LT.OR P2, PT, R0, 0x21, P2 ;  /* 0x000000210000780c */ /* 0x000fd60001741670 */
[----:B------:R2:W-:Y:S01]  /*0fd0*/  LDGSTS.E.BYPASS.LTC128B.128 [R146+0x2100], [R20.64], !P0 ;  /* 0x0210000014927fae */ /* 0x0005e2000c101d4c */
[----:B-----5:R-:W-:Y:S02]  /*0fe0*/  IADD3 R24, P0, R13, R10, RZ ;  /* 0x0000000a0d187210 */ /* 0x020fe40007f1e0ff */
        /* <DEDUP_REMOVED lines=43> */
[----:B------:R1:W3:Y:S01]  /*12a0*/  @!P3 LDG.E R189, [R10.64] ;  /* 0x0000000c0abdb981 */ /* 0x0002e2000c1e1900 */
[----:B------:R-:W-:Y:S01]  /*12b0*/  IMAD.MOV R5, RZ, RZ, -R2 ;  /* 0x000000ffff057224 */ /* 0x000fe200078e0a02 */
[----:B------:R-:W-:Y:S01]  /*12c0*/  SEL R17, RZ, 0x10, P5 ;  /* 0x00000010ff117807 */ /* 0x000fe20002800000 */
[----:B--2---:R-:W-:Y:S01]  /*12d0*/  IMAD.SHL.U32 R12, R191, 0x2, RZ ;  /* 0x00000002bf0c7824 */ /* 0x004fe200078e00ff */
[----:B------:R-:W-:Y:S01]  /*12e0*/  SEL R16, RZ, 0x10, P4 ;  /* 0x00000010ff107807 */ /* 0x000fe20002000000 */
[----:B------:R-:W-:Y:S01]  /*12f0*/  IMAD R190, R5, c[0x0][0x2b8], R190 ;  /* 0x0000ae0005be7a24 */ /* 0x000fe200078e02be */
[----:B------:R-:W-:Y:S02]  /*1300*/  IADD3 R22, -R17, 0x10, RZ ;  /* 0x0000001011167810 */ /* 0x000fe40007ffe1ff */
[----:B------:R-:W-:Y:S01]  /*1310*/  IADD3 R20, -R16, 0x10, RZ ;  /* 0x0000001010147810 */ /* 0x000fe20007ffe1ff */
[----:B------:R-:W-:Y:S01]  /*1320*/  IMAD.WIDE.U32 R6, R190, c[0x0][0x1e0], RZ ;  /* 0x00007800be067a25 */ /* 0x000fe200078e00ff */
[----:B------:R-:W-:-:S02]  /*1330*/  SHF.R.S32.HI R29, RZ, 0x1f, R190 ;  /* 0x0000001fff1d7819 */ /* 0x000fc400000114be */
[----:B------:R-:W-:Y:S01]  /*1340*/  LOP3.LUT R22, R22, 0xf, RZ, 0xc0, !PT ;  /* 0x0000000f16167812 */ /* 0x000fe200078ec0ff */
[----:B------:R-:W-:Y:S01]  /*1350*/  IMAD.MOV.U32 R8, RZ, RZ, R6 ;  /* 0x000000ffff087224 */ /* 0x000fe200078e0006 */
[----:B------:R-:W-:Y:S01]  /*1360*/  LOP3.LUT R20, R20, 0xf, RZ, 0xc0, !PT ;  /* 0x0000000f14147812 */ /* 0x000fe200078ec0ff */
[----:B------:R-:W-:Y:S01]  /*1370*/  IMAD R5, R29, c[0x0][0x1e0], RZ ;  /* 0x000078001d057a24 */ /* 0x000fe200078e02ff */
[----:B------:R-:W-:-:S03]  /*1380*/  IADD3 R13, -R145, 0x10, RZ ;  /* 0x00000010910d7810 */ /* 0x000fc60007ffe1ff */
[----:B------:R-:W-:Y:S01]  /*1390*/  IMAD R2, R190, c[0x0][0x1e4], R5 ;  /* 0x00007900be027a24 */ /* 0x000fe200078e0205 */
[----:B------:R-:W-:-:S03]  /*13a0*/  LOP3.LUT R13, R13, 0xf, RZ, 0xc0, !PT ;  /* 0x0000000f0d0d7812 */ /* 0x000fc600078ec0ff */
[----:B------:R-:W-:Y:S01]  /*13b0*/  IMAD.IADD R9, R7, 0x1, R2 ;  /* 0x0000000107097824 */ /* 0x000fe200078e0202 */
[----:B------:R-:W-:Y:S01]  /*13c0*/  SHF.L.U64.HI R7, R199, 0x1, R144 ;  /* 0x00000001c7077819 */ /* 0x000fe20000010290 */
[----:B-1----:R-:W-:Y:S01]  /*13d0*/  IMAD.SHL.U32 R10, R192, 0x2, RZ ;  /* 0x00000002c00a7824 */ /* 0x002fe200078e00ff */
[----:B------:R-:W-:Y:S02]  /*13e0*/  SHF.L.U64.HI R11, R191, 0x1, R134 ;  /* 0x00000001bf0b7819 */ /* 0x000fe40000010286 */
[----:B---3--:R-:W-:Y:S01]  /*13f0*/  SHF.R.S32.HI R2, RZ, 0x1f, R189 ;  /* 0x0000001fff027819 */ /* 0x008fe200000114bd */
[----:B------:R-:W-:-:S04]  /*1400*/  IMAD.WIDE.U32 R8, R189, c[0x0][0x1f0], R8 ;  /* 0x00007c00bd087a25 */ /* 0x000fc800078e0008 */
[----:B------:R-:W-:Y:S01]  /*1410*/  IMAD R6, R2, c[0x0][0x1f0], RZ ;  /* 0x00007c0002067a24 */ /* 0x000fe200078e02ff */
[----:B------:R-:W-:-:S03]  /*1420*/  IADD3 R5, P0, R8, UR14, RZ ;  /* 0x0000000e08057c10 */ /* 0x000fc6000ff1e0ff */
[----:B------:R-:W-:-:S05]  /*1430*/  IMAD R6, R189, c[0x0][0x1f4], R6 ;  /* 0x00007d00bd067a24 */ /* 0x000fca00078e0206 */
[----:B------:R-:W-:Y:S02]  /*1440*/  IADD3.X R8, R9, UR7, R6, P0, !PT ;  /* 0x0000000709087c10 */ /* 0x000fe400087fe406 */
[C---:B------:R-:W-:Y:S02]  /*1450*/  LEA R6, P0, R5.reuse, c[0x0][0x1c8], 0x1 ;  /* 0x0000720005067a11 */ /* 0x040fe400078008ff */
        /* <DEDUP_REMOVED lines=28> */
.L_x_2540:
        /* <DEDUP_REMOVED lines=56> */
[C---:B------:R-:W-:Y:S02]  /*19a0*/  IMAD R2, R189.reuse, c[0x0][0x21c], R2 ;  /* 0x00008700bd027a24 */ /* 0x040fe400078e0202 */
[----:B------:R-:W-:Y:S01]  /*19b0*/  IMAD.WIDE.U32 R30, R189, c[0x0][0x218], R30 ;  /* 0x00008600bd1e7a25 */ /* 0x000fe200078e001e */
[----:B------:R-:W-:-:S03]  /*19c0*/  LOP3.LUT R0, R0, 0xf, RZ, 0xc0, !PT ;  /* 0x0000000f00007812 */ /* 0x000fc600078ec0ff */
[----:B------:R-:W-:Y:S01]  /*19d0*/  IMAD.SHL.U32 R34, R199, 0x2, RZ ;  /* 0x00000002c7227824 */ /* 0x000fe200078e00ff */
[----:B------:R-:W-:Y:S01]  /*19e0*/  IADD3 R36, P0, R30, UR16, RZ ;  /* 0x000000101e247c10 */ /* 0x000fe2000ff1e0ff */
[----:B------:R-:W-:Y:S01]  /*19f0*/  IMAD.SHL.U32 R29, R191, 0x2, RZ ;  /* 0x00000002bf1d7824 */ /* 0x000fe200078e00ff */
[----:B------:R-:W-:Y:S02]  /*1a00*/  SEL R30, RZ, 0x10, P4 ;  /* 0x00000010ff1e7807 */ /* 0x000fe40002000000 */
        /* <DEDUP_REMOVED lines=8> */
[----:B------:R-:W-:Y:S02]  /*1a90*/  SHF.L.U64.HI R2, R191, 0x1, R134 ;  /* 0x00000001bf027819 */ /* 0x000fe40000010286 */
        /* <DEDUP_REMOVED lines=23> */
.L_x_2541:
[----:B------:R-:W-:Y:S01]  /*1c10*/  IMAD.MOV.U32 R2, RZ, RZ, 0x40 ;  /* 0x00000040ff027424 */ /* 0x000fe200078e00ff */
[----:B------:R-:W-:Y:S01]  /*1c20*/  LOP3.LUT P0, RZ, R28, 0x4, RZ, 0xc0, !PT ;  /* 0x000000041cff7812 */ /* 0x000fe2000780c0ff */
[----:B-12-4-:R-:W-:Y:S01]  /*1c30*/  HMMA.16816.F32.BF16 R40, R24, R124, RZ ;  /* 0x0000007c1828723c */ /* 0x016fe200000418ff */
[----:B------:R-:W-:Y:S01]  /*1c40*/  LDSM.16.M88.4 R68, [R183+0x4000] ;  /* 0x00400000b744783b */ /* 0x000fe20000000200 */
[----:B------:R-:W-:Y:S01]  /*1c50*/  SHF.R.S32.HI R201, RZ, 0x1f, R132 ;  /* 0x0000001fffc97819 */ /* 0x000fe20000011484 */
[----:B------:R-:W-:Y:S01]  /*1c60*/  IMAD.IADD R177, R129, 0x1, R128 ;  /* 0x0000000181b17824 */ /* 0x000fe200078e0280 */
[C---:B------:R-:W-:Y:S01]  /*1c70*/  SEL R0, R2.reuse, 0xffffffc0, !P0 ;  /* 0xffffffc002007807 */ /* 0x040fe20004000000 */
[----:B------:R-:W-:Y:S01]  /*1c80*/  LDSM.16.M88.4 R100, [R184+0xe100] ;  /* 0x00e10000b864783b */ /* 0x000fe20000000200 */
[----:B------:R-:W-:Y:S01]  /*1c90*/  LOP3.LUT P0, RZ, R3, 0x4, RZ, 0xc0, !PT ;  /* 0x0000000403ff7812 */ /* 0x000fe2000780c0ff */
[----:B------:R-:W-:Y:S01]  /*1ca0*/  IMAD.SHL.U32 R177, R177, 0x2, RZ ;  /* 0x00000002b1b17824 */ /* 0x000fe200078e00ff */
[----:B------:R-:W-:Y:S01]  /*1cb0*/  LEA.HI R201, R201, R132, RZ, 0x2 ;  /* 0x00000084c9c97211 */ /* 0x000fe200078f10ff */
[--C-:B------:R-:W-:Y:S01]  /*1cc0*/  IMAD.IADD R180, R183, 0x1, R0.reuse ;  /* 0x00000001b7b47824 */ /* 0x100fe200078e0200 */
[----:B------:R-:W-:Y:S01]  /*1cd0*/  SEL R179, R2, 0xffffffc0, !P0 ;  /* 0xffffffc002b37807 */ /* 0x000fe20004000000 */
[----:B------:R-:W-:Y:S01]  /*1ce0*/  IMAD.IADD R178, R181, 0x1, R0 ;  /* 0x00000001b5b27824 */ /* 0x000fe200078e0200 */
[----:B------:R-:W-:Y:S01]  /*1cf0*/  LDSM.16.M88.4 R64, [R181+0x4000] ;  /* 0x00400000b540783b */ /* 0x000fe20000000200 */
[----:B------:R-:W-:-:S02]  /*1d00*/  IMAD.IADD R176, R0, 0x1, R177 ;  /* 0x0000000100b07824 */ /* 0x000fc400078e02b1 */
[----:B------:R-:W-:Y:S01]  /*1d10*/  IMAD.IADD R3, R184, 0x1, R179 ;  /* 0x00000001b8037824 */ /* 0x000fe200078e02b3 */
[----:B------:R-:W-:Y:S01]  /*1d20*/  LDSM.16.M88.4 R76, [R180] ;  /* 0x00000000b44c783b */ /* 0x000fe20000000200 */
[----:B------:R-:W-:Y:S02]  /*1d30*/  IMAD.IADD R2, R179, 0x1, R130 ;  /* 0x00000001b3027824 */ /* 0x000fe400078e0282 */
[C---:B------:R-:W-:Y:S01]  /*1d40*/  IMAD.IADD R171, R182.reuse, 0x1, R177 ;  /* 0x00000001b6ab7824 */ /* 0x040fe200078e02b1 */
[----:B------:R-:W1:Y:S01]  /*1d50*/  LDSM.16.M88.4 R108, [R3+0xc100] ;  /* 0x00c10000036c783b */ /* 0x000e620000000200 */
[----:B------:R-:W-:Y:S02]  /*1d60*/  IMAD.IADD R162, R182, 0x1, R176 ;  /* 0x00000001b6a27824 */ /* 0x000fe400078e02b0 */
[----:B------:R-:W-:Y:S01]  /*1d70*/  IMAD.IADD R0, R0, 0x1, R171 ;  /* 0x0000000100007824 */ /* 0x000fe200078e02ab */
[----:B------:R-:W-:Y:S01]  /*1d80*/  HMMA.16816.F32.BF16 R40, R20, R120, R40 ;  /* 0x000000781428723c */ /* 0x000fe20000041828 */
[----:B------:R-:W-:Y:S04]  /*1d90*/  LDSM.16.M88.4 R72, [R178] ;  /* 0x00000000b248783b */ /* 0x000fe80000000200 */
        /* <DEDUP_REMOVED lines=40> */
[----:B------:R-:W-:-:S05]  /*2020*/  LOP3.LUT R29, R201, 0x7ffffffc, RZ, 0xc0, !PT ;  /* 0x7ffffffcc91d7812 */ /* 0x000fca00078ec0ff */
[----:B------:R-:W-:-:S04]  /*2030*/  IMAD.IADD R132, R132, 0x1, -R29 ;  /* 0x0000000184847824 */ /* 0x000fc800078e0a1d */
[----:B------:R-:W-:-:S05]  /*2040*/  IMAD R131, R132, -0x2, R131 ;  /* 0xfffffffe84837824 */ /* 0x000fca00078e0283 */
[----:B------:R-:W-:-:S04]  /*2050*/  ISETP.GT.AND P0, PT, R131, RZ, PT ;  /* 0x000000ff8300720c */ /* 0x000fc80003f04270 */
[----:B------:R-:W-:Y:S02]  /*2060*/  FSEL R120, R42, -INF , P0 ;  /* 0xff8000002a787808 */ /* 0x000fe40000000000 */
[----:B------:R-:W-:Y:S02]  /*2070*/  FSEL R125, R40, -INF , P0 ;  /* 0xff800000287d7808 */ /* 0x000fe40000000000 */
[----:B------:R-:W-:-:S04]  /*2080*/  ISETP.GT.AND P0, PT, R131, 0x1, PT ;  /* 0x000000018300780c */ /* 0x000fc80003f04270 */
[----:B------:R-:W-:Y:S02]  /*2090*/  FSEL R121, R43, -INF , P0 ;  /* 0xff8000002b797808 */ /* 0x000fe40000000000 */
[----:B------:R-:W-:Y:S02]  /*20a0*/  FSEL R124, R41, -INF , P0 ;  /* 0xff800000297c7808 */ /* 0x000fe40000000000 */
[----:B------:R-:W-:Y:S01]  /*20b0*/  HMMA.16816.F32.BF16 R40, R24, R126, RZ ;  /* 0x0000007e1828723c */ /* 0x000fe200000418ff */
[----:B------:R-:W-:Y:S11]  /*20c0*/  ISETP.GT.AND P0, PT, R131, 0x8, PT ;  /* 0x000000088300780c */ /* 0x000ff60003f04270 */
[----:B------:R-:W-:Y:S11]  /*20d0*/  @!UPT UIADD3 URZ, URZ, URZ, URZ ;  /* 0x0000003f3f3ff290 */ /* 0x000ff6000fffe03f */
[----:B------:R-:W-:Y:S01]  /*20e0*/  @!UPT UIADD3 URZ, URZ, URZ, URZ ;  /* 0x0000003f3f3ff290 */ /* 0x000fe2000fffe03f */
        /* <DEDUP_REMOVED lines=42> */
[----:B------:R-:W-:-:S02]  /*2390*/  FSEL R151, R42, -INF , P0 ;  /* 0xff8000002a977808 */ /* 0x000fc40000000000 */
[----:B------:R-:W-:Y:S02]  /*23a0*/  FSEL R155, R40, -INF , P0 ;  /* 0xff800000289b7808 */ /* 0x000fe40000000000 */
[----:B------:R-:W-:-:S04]  /*23b0*/  ISETP.GT.AND P0, PT, R131, 0x9, PT ;  /* 0x000000098300780c */ /* 0x000fc80003f04270 */
[C---:B-1----:R-:W-:Y:S01]  /*23c0*/  HMMA.16816.F32.BF16 R36, R76.reuse, R108, R36 ;  /* 0x0000006c4c24723c */ /* 0x042fe20000041824 */
[----:B------:R-:W-:Y:S02]  /*23d0*/  FSEL R127, R43, -INF , P0 ;  /* 0xff8000002b7f7808 */ /* 0x000fe40000000000 */
[----:B------:R-:W-:Y:S02]  /*23e0*/  FSEL R153, R41, -INF , P0 ;  /* 0xff80000029997808 */ /* 0x000fe40000000000 */
[----:B------:R-:W1:Y:S01]  /*23f0*/  LDSM.16.M88.4 R40, [R3+0x10900] ;  /* 0x010900000328783b */ /* 0x000e620000000200 */
[C---:B------:R-:W-:Y:S02]  /*2400*/  ISETP.GT.AND P0, PT, R131.reuse, 0x10, PT ;  /* 0x000000108300780c */ /* 0x040fe40003f04270 */
[----:B------:R-:W-:Y:S01]  /*2410*/  HMMA.16816.F32.BF16 R116, R76, R110, R116 ;  /* 0x0000006e4c74723c */ /* 0x000fe20000041874 */
[----:B------:R-:W1:Y:S11]  /*2420*/  LDSM.16.M88.4 R108, [R3+0xd100] ;  /* 0x00d10000036c783b */ /* 0x000e760000000200 */
[----:B------:R-:W-:Y:S04]  /*2430*/  @!UPT UIADD3 URZ, URZ, URZ, URZ ;  /* 0x0000003f3f3ff290 */ /* 0x000fe8000fffe03f */
[C---:B--2---:R-:W-:Y:S08]  /*2440*/  HMMA.16816.F32.BF16 R36, R72.reuse, R104, R36 ;  /* 0x000000684824723c */ /* 0x044ff00000041824 */
[----:B------:R-:W-:Y:S01]  /*2450*/  HMMA.16816.F32.BF16 R116, R72, R106, R116 ;  /* 0x0000006a4874723c */ /* 0x000fe20000041874 */
[----:B------:R-:W2:Y:S11]  /*2460*/  LDSM.16.M88.4 R104, [R2+0xd100] ;  /* 0x00d100000268783b */ /* 0x000eb60000000200 */
[----:B------:R-:W-:Y:S04]  /*2470*/  @!UPT UIADD3 URZ, URZ, URZ, URZ ;  /* 0x0000003f3f3ff290 */ /* 0x000fe8000fffe03f */
[C---:B---3--:R-:W-:Y:S08]  /*2480*/  HMMA.16816.F32.BF16 R36, R68.reuse, R100, R36 ;  /* 0x000000644424723c */ /* 0x048ff00000041824 */
[----:B------:R-:W-:Y:S01]  /*2490*/  HMMA.16816.F32.BF16 R116, R68, R102, R116 ;  /* 0x000000664474723c */ /* 0x000fe20000041874 */
[----:B------:R-:W3:Y:S11]  /*24a0*/  LDSM.16.M88.4 R100, [R184+0xf100] ;  /* 0x00f10000b864783b */ /* 0x000ef60000000200 */
[----:B------:R-:W-:Y:S04]  /*24b0*/  @!UPT UIADD3 URZ, URZ, URZ, URZ ;  /* 0x0000003f3f3ff290 */ /* 0x000fe8000fffe03f */
[C---:B----4-:R-:W-:Y:S08]  /*24c0*/  HMMA.16816.F32.BF16 R36, R64.reuse, R96, R36 ;  /* 0x000000604024723c */ /* 0x050ff00000041824 */
[----:B------:R-:W-:Y:S01]  /*24d0*/  HMMA.16816.F32.BF16 R116, R64, R98, R116 ;  /* 0x000000624074723c */ /* 0x000fe20000041874 */
[----:B------:R-:W4:Y:S11]  /*24e0*/  LDSM.16.M88.4 R96, [R130+0xf100] ;  /* 0x00f100008260783b */ /* 0x000f360000000200 */
[----:B------:R-:W-:Y:S04]  /*24f0*/  @!UPT UIADD3 URZ, URZ, URZ, URZ ;  /* 0x0000003f3f3ff290 */ /* 0x000fe8000fffe03f */
[C---:B-----5:R-:W-:Y:S08]  /*2500*/  HMMA.16816.F32.BF16 R36, R60.reuse, R92, R36 ;  /* 0x0000005c3c24723c */ /* 0x060ff00000041824 */
[----:B------:R-:W-:Y:S01]  /*2510*/  HMMA.16816.F32.BF16 R116, R60, R94, R116 ;  /* 0x0000005e3c74723c */ /* 0x000fe20000041874 */
[----:B------:R-:W5:Y:S11]  /*2520*/  LDSM.16.M88.4 R92, [R3+0xf100] ;  /* 0x00f10000035c783b */ /* 0x000f760000000200 */
[----:B------:R-:W-:Y:S04]  /*2530*/  @!UPT UIADD3 URZ, URZ, URZ, URZ ;  /* 0x0000003f3f3ff290 */ /* 0x000fe8000fffe03f */
[C---:B------:R-:W-:Y:S08]  /*2540*/  HMMA.16816.F32.BF16 R36, R56.reuse, R88, R36 ;  /* 0x000000583824723c */ /* 0x040ff00000041824 */
[----:B------:R-:W-:Y:S01]  /*2550*/  HMMA.16816.F32.BF16 R116, R56, R90, R116 ;  /* 0x0000005a3874723c */ /* 0x000fe20000041874 */
[----:B------:R-:W1:Y:S11]  /*2560*/  LDSM.16.M88.4 R88, [R2+0xf100] ;  /* 0x00f100000258783b */ /* 0x000e760000000200 */
        /* <DEDUP_REMOVED lines=14> */
[----:B------:R-:W-:Y:S11]  /*2650*/  HMMA.16816.F32.BF16 R28, R32, R30, R116 ;  /* 0x0000001e201c723c */ /* 0x000ff60000041874 */
[----:B------:R-:W-:Y:S05]  /*2660*/  @!UPT UIADD3 URZ, URZ, URZ, URZ ;  /* 0x0000003f3f3ff290 */ /* 0x000fea000fffe03f */
[----:B------:R-:W-:Y:S02]  /*2670*/  FSEL R137, R38, -INF , P0 ;  /* 0xff80000026897808 */ /* 0x000fe40000000000 */
[----:B------:R-:W-:Y:S02]  /*2680*/  FSEL R149, R36, -INF , P0 ;  /* 0xff80000024957808 */ /* 0x000fe40000000000 */
[----:B------:R-:W-:-:S04]  /*2690*/  ISETP.GT.AND P0, PT, R131, 0x11, PT ;  /* 0x000000118300780c */ /* 0x000fc80003f04270 */
[----:B------:R-:W-:Y:S02]  /*26a0*/  FSEL R123, R39, -INF , P0 ;  /* 0xff800000277b7808 */ /* 0x000fe40000000000 */
[----:B------:R-:W-:Y:S02]  /*26b0*/  FSEL R139, R37, -INF , P0 ;  /* 0xff800000258b7808 */ /* 0x000fe40000000000 */
[----:B------:R-:W-:Y:S01]  /*26c0*/  HMMA.16816.F32.BF16 R36, R24, R8, RZ ;  /* 0x000000081824723c */ /* 0x000fe200000418ff */
[----:B------:R-:W-:-:S04]  /*26d0*/  ISETP.GT.AND P0, PT, R131, 0x18, PT ;  /* 0x000000188300780c */ /* 0x000fc80003f04270 */
[----:B------:R-:W-:Y:S02]  /*26e0*/  FSEL R119, R30, -INF , P0 ;  /* 0xff8000001e777808 */ /* 0x000fe40000000000 */
[----:B------:R-:W-:Y:S01]  /*26f0*/  FSEL R219, R28, -INF , P0 ;  /* 0xff8000001cdb7808 */ /* 0x000fe20000000000 */
[----:B------:R-:W-:Y:S01]  /*2700*/  HMMA.16816.F32.BF16 R8, R24, R10, RZ ;  /* 0x0000000a1808723c */ /* 0x000fe200000418ff */
[----:B------:R-:W-:-:S04]  /*2710*/  ISETP.GT.AND P0, PT, R131, 0x19, PT ;  /* 0x000000198300780c */ /* 0x000fc80003f04270 */
[----:B------:R-:W-:Y:S02]  /*2720*/  FSEL R117, R31, -INF , P0 ;  /* 0xff8000001f757808 */ /* 0x000fe40000000000 */
[----:B------:R-:W-:Y:S02]  /*2730*/  FSEL R217, R29, -INF , P0 ;  /* 0xff8000001dd97808 */ /* 0x000fe40000000000 */
[----:B------:R-:W1:Y:S01]  /*2740*/  LDSM.16.M88.4 R28, [R2+0x11100] ;  /* 0x01110000021c783b */ /* 0x000e620000000200 */
[----:B------:R-:W-:-:S06]  /*2750*/  ISETP.GT.AND P0, PT, R131, 0x20, PT ;  /* 0x000000208300780c */ /* 0x000fcc0003f04270 */
[C---:B------:R-:W-:Y:S08]  /*2760*/  HMMA.16816.F32.BF16 R36, R20.reuse, R16, R36 ;  /* 0x000000101424723c */ /* 0x040ff00000041824 */
[----:B------:R-:W-:Y:S01]  /*2770*/  HMMA.16816.F32.BF16 R8, R20, R18, R8 ;  /* 0x000000121408723c */ /* 0x000fe20000041808 */
[----:B------:R-:W-:Y:S11]  /*2780*/  LDSM.16.M88.4 R16, [R2+0xd900] ;  /* 0x00d900000210783b */ /* 0x000ff60000000200 */
[----:B------:R-:W-:Y:S04]  /*2790*/  @!UPT UIADD3 URZ, URZ, URZ, URZ ;  /* 0x0000003f3f3ff290 */ /* 0x000fe8000fffe03f */
[C---:B------:R-:W-:Y:S08]  /*27a0*/  HMMA.16816.F32.BF16 R36, R76.reuse, R108, R36 ;  /* 0x0000006c4c24723c */ /* 0x040ff00000041824 */
[----:B------:R-:W-:Y:S11]  /*27b0*/  HMMA.16816.F32.BF16 R8, R76, R110, R8 ;  /* 0x0000006e4c08723c */ /* 0x000ff60000041808 */
[----:B------:R-:W-:Y:S05]  /*27c0*/  @!UPT UIADD3 URZ, URZ, URZ, URZ ;  /* 0x0000003f3f3ff290 */ /* 0x000fea000fffe03f */
[C---:B--2---:R-:W-:Y:S08]  /*27d0*/  HMMA.16816.F32.BF16 R36, R72.reuse, R104, R36 ;  /* 0x000000684824723c */ /* 0x044ff00000041824 */
[----:B------:R-:W-:Y:S11]  /*27e0*/  HMMA.16816.F32.BF16 R8, R72, R106, R8 ;  /* 0x0000006a4808723c */ /* 0x000ff60000041808 */
[----:B------:R-:W-:Y:S05]  /*27f0*/  @!UPT UIADD3 URZ, URZ, URZ, URZ ;  /* 0x0000003f3f3ff290 */ /* 0x000fea000fffe03f */
[C---:B---3--:R-:W-:Y:S08]  /*2800*/  HMMA.16816.F32.BF16 R36, R68.reuse, R100, R36 ;  /* 0x000000644424723c */ /* 0x048ff00000041824 */
[----:B------:R-:W-:Y:S08]  /*2810*/  HMMA.16816.F32.BF16 R8, R68, R102, R8 ;  /* 0x000000664408723c */ /* 0x000ff00000041808 */
[----:B------:R-:W-:Y:S08]  /*2820*/  HMMA.16816.F32.BF16 R100, R24, R4, RZ ;  /* 0x000000041864723c */ /* 0x000ff000000418ff */
[C---:B----4-:R-:W-:Y:S08]  /*2830*/  HMMA.16816.F32.BF16 R36, R64.reuse, R96, R36 ;  /* 0x000000604024723c */ /* 0x050ff00000041824 */
[----:B------:R-:W-:Y:S01]  /*2840*/  HMMA.16816.F32.BF16 R8, R64, R98, R8 ;  /* 0x000000624008723c */ /* 0x000fe20000041808 */
[----:B------:R-:W-:Y:S07]  /*2850*/  LDSM.16.M88.4 R96, [R2+0x11900] ;  /* 0x011900000260783b */ /* 0x000fee0000000200 */
[----:B------:R-:W-:Y:S08]  /*2860*/  HMMA.16816.F32.BF16 R4, R24, R6, RZ ;  /* 0x000000061804723c */ /* 0x000ff000000418ff */
[C---:B-----5:R-:W-:Y:S08]  /*2870*/  HMMA.16816.F32.BF16 R36, R60.reuse, R92, R36 ;  /* 0x0000005c3c24723c */ /* 0x060ff00000041824 */
[----:B------:R-:W-:Y:S01]  /*2880*/  HMMA.16816.F32.BF16 R8, R60, R94, R8 ;  /* 0x0000005e3c08723c */ /* 0x000fe20000041808 */
[----:B------:R-:W-:Y:S07]  /*2890*/  LDSM.16.M88.4 R92, [R3+0x11900] ;  /* 0x01190000035c783b */ /* 0x000fee0000000200 */
[----:B------:R-:W-:Y:S08]  /*28a0*/  HMMA.16816.F32.BF16 R100, R20, R12, R100 ;  /* 0x0000000c1464723c */ /* 0x000ff00000041864 */
[C---:B------:R-:W-:Y:S08]  /*28b0*/  HMMA.16816.F32.BF16 R36, R56.reuse, R88, R36 ;  /* 0x000000583824723c */ /* 0x040ff00000041824 */
        /* <DEDUP_REMOVED lines=11> */
[C---:B-1----:R-:W-:Y:S08]  /*2970*/  HMMA.16816.F32.BF16 R36, R44.reuse, R40, R36 ;  /* 0x000000282c24723c */ /* 0x042ff00000041824 */
[----:B------:R-:W-:Y:S01]  /*2980*/  HMMA.16816.F32.BF16 R8, R44, R42, R8 ;  /* 0x0000002a2c08723c */ /* 0x000fe20000041808 */
[----:B------:R-:W-:Y:S01]  /*2990*/  LDSM.16.M88.4 R40, [R3+0xf900] ;  /* 0x00f900000328783b */ /* 0x000fe20000000200 */
[----:B--2---:R-:W-:-:S04]  /*29a0*/  FMNMX.FTZ R2, R125, R124, !PT ;  /* 0x0000007c7d027209 */ /* 0x004fc80007810000 */
[----:B------:R-:W-:-:S04]  /*29b0*/  FMNMX.FTZ R2, R155, R2, !PT ;  /* 0x000000029b027209 */ /* 0x000fc80007810000 */
[----:B------:R-:W-:-:S04]  /*29c0*/  FMNMX.FTZ R2, R153, R2, !PT ;  /* 0x0000000299027209 */ /* 0x000fc80007810000 */
[----:B------:R-:W-:Y:S02]  /*29d0*/  FMNMX.FTZ R2, R149, R2, !PT ;  /* 0x0000000295027209 */ /* 0x000fe40007810000 */
[----:B------:R-:W-:Y:S02]  /*29e0*/  HMMA.16816.F32.BF16 R36, R32, R28, R36 ;  /* 0x0000001c2024723c */ /* 0x000fe40000041824 */
[----:B------:R-:W-:-:S04]  /*29f0*/  FMNMX.FTZ R2, R139, R2, !PT ;  /* 0x000000028b027209 */ /* 0x000fc80007810000 */
[----:B------:R-:W-:Y:S02]  /*2a00*/  FMNMX.FTZ R2, R219, R2, !PT ;  /* 0x00000002db027209 */ /* 0x000fe40007810000 */
[----:B------:R-:W-:Y:S01]  /*2a10*/  HMMA.16816.F32.BF16 R8, R32, R30, R8 ;  /* 0x0000001e2008723c */ /* 0x000fe20000041808 */
[----:B------:R-:W-:Y:S01]  /*2a20*/  LDSM.16.M88.4 R28, [R184+0xf900] ;  /* 0x00f90000b81c783b */ /* 0x000fe20000000200 */
[----:B------:R-:W-:Y:S11]  /*2a30*/  FMNMX.FTZ R2, R217, R2, !PT ;  /* 0x00000002d9027209 */ /* 0x000ff60007810000 */
[----:B------:R-:W-:Y:S03]  /*2a40*/  @!UPT UIADD3 URZ, URZ, URZ, URZ ;  /* 0x0000003f3f3ff290 */ /* 0x000fe6000fffe03f */
[----:B------:R-:W-:Y:S02]  /*2a50*/  FSEL R207, R38, -INF , P0 ;  /* 0xff80000026cf7808 */ /* 0x000fe40000000000 */
[----:B------:R-:W-:Y:S02]  /*2a60*/  FSEL R165, R36, -INF , P0 ;  /* 0xff80000024a57808 */ /* 0x000fe40000000000 */
[----:B------:R-:W-:Y:S02]  /*2a70*/  ISETP.GT.AND P0, PT, R131, 0x21, PT ;  /* 0x000000218300780c */ /* 0x000fe40003f04270 */
[----:B------:R-:W-:Y:S02]  /*2a80*/  FMNMX.FTZ R2, R165, R2, !PT ;  /* 0x00000002a5027209 */ /* 0x000fe40007810000 */
[----:B------:R-:W-:Y:S02]  /*2a90*/  FSEL R205, R39, -INF , P0 ;  /* 0xff80000027cd7808 */ /* 0x000fe40000000000 */
[----:B------:R-:W-:-:S02]  /*2aa0*/  FSEL R167, R37, -INF , P0 ;  /* 0xff80000025a77808 */ /* 0x000fc40000000000 */
[----:B------:R-:W-:Y:S01]  /*2ab0*/  ISETP.GT.AND P0, PT, R131, 0x28, PT ;  /* 0x000000288300780c */ /* 0x000fe20003f04270 */
[----:B------:R-:W-:Y:S01]  /*2ac0*/  LDSM.16.M88.4 R36, [R130+0xf900] ;  /* 0x00f900008224783b */ /* 0x000fe20000000200 */
[----:B------:R-:W-:Y:S02]  /*2ad0*/  FMNMX.FTZ R2, R167, R2, !PT ;  /* 0x00000002a7027209 */ /* 0x000fe40007810000 */
[----:B------:R-:W-:Y:S02]  /*2ae0*/  FSEL R211, R10, -INF , P0 ;  /* 0xff8000000ad37808 */ /* 0x000fe40000000000 */
[----:B------:R-:W-:Y:S02]  /*2af0*/  FSEL R215, R8, -INF , P0 ;  /* 0xff80000008d77808 */ /* 0x000fe40000000000 */
[----:B------:R-:W-:Y:S02]  /*2b00*/  ISETP.GT.AND P0, PT, R131, 0x29, PT ;  /* 0x000000298300780c */ /* 0x000fe40003f04270 */
[----:B------:R-:W-:-:S02]  /*2b10*/  FMNMX.FTZ R2, R215, R2, !PT ;  /* 0x00000002d7027209 */ /* 0x000fc40007810000 */
[----:B------:R-:W-:Y:S02]  /*2b20*/  FSEL R209, R11, -INF , P0 ;  /* 0xff8000000bd17808 */ /* 0x000fe40000000000 */
[----:B------:R-:W-:Y:S02]  /*2b30*/  FSEL R213, R9, -INF , P0 ;  /* 0xff80000009d57808 */ /* 0x000fe40000000000 */
[----:B------:R-:W1:Y:S01]  /*2b40*/  LDSM.16.M88.4 R8, [R3+0xd900] ;  /* 0x00d900000308783b */ /* 0x000e620000000200 */
[----:B------:R-:W-:Y:S01]  /*2b50*/  ISETP.GT.AND P0, PT, R131, 0x30, PT ;  /* 0x000000308300780c */ /* 0x000fe20003f04270 */
[----:B------:R-:W-:-:S04]  /*2b60*/  DEPBAR.LE SB0, 0x2 ;  /* 0x000080800000791a */ /* 0x000fc80000000000 */
[----:B------:R-:W-:Y:S01]  /*2b70*/  FMNMX.FTZ R2, R213, R2, !PT ;  /* 0x00000002d5027209 */ /* 0x000fe20007810000 */
[----:B------:R-:W-:Y:S06]  /*2b80*/  BAR.SYNC.DEFER_BLOCKING 0x0 ;  /* 0x0000000000007b1d */ /* 0x000fec0000010000 */
[----:B------:R-:W-:Y:S04]  /*2b90*/  LDSM.16.MT88.4 R108, [R176+0x4100] ;  /* 0x00410000b06c783b */ /* 0x000fe80000004200 */
[----:B------:R-:W-:Y:S04]  /*2ba0*/  LDSM.16.MT88.4 R20, [R177+0x900] ;  /* 0x00090000b114783b */ /* 0x000fe80000004200 */
[----:B------:R-:W-:Y:S01]  /*2bb0*/  LDSM.16.MT88.4 R12, [R162+0x2900] ;  /* 0x00290000a20c783b */ /* 0x000fe20000004200 */
[C---:B-1----:R-:W-:Y:S03]  /*2bc0*/  HMMA.16816.F32.BF16 R100, R76.reuse, R8, R100 ;  /* 0x000000084c64723c */ /* 0x042fe60000041864 */
[----:B------:R-:W-:Y:S05]  /*2bd0*/  LDSM.16.MT88.4 R24, [R171+0x2900] ;  /* 0x00290000ab18783b */ /* 0x000fea0000004200 */
        /* <DEDUP_REMOVED lines=37> */
[----:B------:R-:W-:-:S02]  /*2e30*/  FSEL R141, R102, -INF , P0 ;  /* 0xff800000668d7808 */ /* 0x000fc40000000000 */
[----:B------:R-:W-:Y:S02]  /*2e40*/  FSEL R143, R100, -INF , P0 ;  /* 0xff800000648f7808 */ /* 0x000fe40000000000 */
        /* <DEDUP_REMOVED lines=12> */
[----:B------:R-:W-:-:S02]  /*2f10*/  FMNMX.FTZ R4, R185, R4, !PT ;  /* 0x00000004b9047209 */ /* 0x000fc40007810000 */
        /* <DEDUP_REMOVED lines=14> */
[----:B------:R-:W-:Y:S02]  /*3000*/  FMNMX.FTZ R2, R209, R2, !PT ;  /* 0x00000002d1027209 */ /* 0x000fe40007810000 */
        /* <DEDUP_REMOVED lines=23> */
[----:B------:R-:W-:Y:S01]  /*3180*/  FFMA.FTZ R185, R185, c[0x0][0x2d0], -R170 ;  /* 0x0000b400b9b97a23 */ /* 0x000fe200000108aa */
[----:B-1----:R-:W-:-:S02]  /*3190*/  FMNMX.FTZ R2, R5, R2, !PT ;  /* 0x0000000205027209 */ /* 0x002fc40007810000 */
[----:B------:R-:W-:Y:S04]  /*31a0*/  LDSM.16.MT88.4 R4, [R177+0x100] ;  /* 0x00010000b104783b */ /* 0x000fe80000004200 */
        /* <DEDUP_REMOVED lines=21> */
[----:B------:R-:W-:Y:S02]  /*3300*/  FFMA.FTZ R154, R127, c[0x0][0x2d0], -R168 ;  /* 0x0000b4007f9a7a23 */ /* 0x000fe400000108a8 */
        /* <DEDUP_REMOVED lines=9> */
[--C-:B------:R-:W-:Y:S02]  /*33a0*/  FFMA.FTZ R174, R211, c[0x0][0x2d0], -R168.reuse ;  /* 0x0000b400d3ae7a23 */ /* 0x100fe400000108a8 */
[----:B------:R-:W-:-:S02]  /*33b0*/  FFMA.FTZ R207, R209, c[0x0][0x2d0], -R168 ;  /* 0x0000b400d1cf7a23 */ /* 0x000fc400000108a8 */
[--C-:B------:R-:W-:Y:S01]  /*33c0*/  FFMA.FTZ R209, R142, c[0x0][0x2d0], -R170.reuse ;  /* 0x0000b4008ed17a23 */ /* 0x100fe200000108aa */
[----:B------:R-:W-:Y:S01]  /*33d0*/  MUFU.EX2 R163, R163 ;  /* 0x000000a300a37308 */ /* 0x000fe20000000800 */
[----:B------:R-:W-:Y:S02]  /*33e0*/  FFMA.FTZ R170, R175, c[0x0][0x2d0], -R170 ;  /* 0x0000b400afaa7a23 */ /* 0x000fe400000108aa */
[--C-:B------:R-:W-:Y:S02]  /*33f0*/  FFMA.FTZ R175, R141, c[0x0][0x2d0], -R168.reuse ;  /* 0x0000b4008daf7a23 */ /* 0x100fe400000108a8 */
[--C-:B------:R-:W-:Y:S02]  /*3400*/  FFMA.FTZ R204, R140, c[0x0][0x2d0], -R168.reuse ;  /* 0x0000b4008ccc7a23 */ /* 0x100fe400000108a8 */
[----:B------:R-:W-:Y:S01]  /*3410*/  FFMA.FTZ R173, R173, c[0x0][0x2d0], -R168 ;  /* 0x0000b400adad7a23 */ /* 0x000fe200000108a8 */
[----:B------:R-:W2:Y:S01]  /*3420*/  MUFU.EX2 R154, R154 ;  /* 0x0000009a009a7308 */ /* 0x000ea20000000800 */
[----:B-1----:R-:W-:Y:S01]  /*3430*/  F2FP.BF16.PACK_AB R113, R160, R161 ;  /* 0x000000a1a071723e */ /* 0x002fe200000010ff */
[----:B------:R-:W-:Y:S01]  /*3440*/  FADD.FTZ R160, R161, R160 ;  /* 0x000000a0a1a07221 */ /* 0x000fe20000010000 */
[----:B------:R-:W-:Y:S05]  /*3450*/  LDSM.16.MT88.4 R140, [R171+0x3900] ;  /* 0x00390000ab8c783b */ /* 0x000fea0000004200 */
[----:B------:R-:W-:Y:S01]  /*3460*/  MUFU.EX2 R151, R151 ;  /* 0x0000009700977308 */ /* 0x000fe20000000800 */
[----:B--2---:R-:W-:-:S07]  /*3470*/  F2FP.BF16.PACK_AB R115, R154, R163 ;  /* 0x000000a39a73723e */ /* 0x004fce00000010ff */
[----:B------:R-:W-:Y:S01]  /*3480*/  MUFU.EX2 R155, R155 ;  /* 0x0000009b009b7308 */ /* 0x000fe20000000800 */
[----:B------:R-:W-:-:S04]  /*3490*/  FADD.FTZ R163, R163, R160 ;  /* 0x000000a0a3a37221 */ /* 0x000fc80000010000 */
[----:B------:R-:W-:Y:S01]  /*34a0*/  FADD.FTZ R154, R154, R163 ;  /* 0x000000a39a9a7221 */ /* 0x000fe20000010000 */
[C---:B------:R-:W-:Y:S02]  /*34b0*/  HMMA.16816.F32.BF16 R128, R112.reuse, R4, RZ ;  /* 0x000000047080723c */ /* 0x040fe400000418ff */
[----:B------:R-:W1:Y:S06]  /*34c0*/  MUFU.EX2 R150, R150 ;  /* 0x0000009600967308 */ /* 0x000e6c0000000800 */
        /* <DEDUP_REMOVED lines=200> */
[----:B------:R-:W-:Y:S02]  /*4150*/  LOP3.LUT R16, R16, 0xf, RZ, 0xc0, !PT ;  /* 0x0000000f10107812 */ /* 0x000fe400078ec0ff */
        /* <DEDUP_REMOVED lines=43> */
.L_x_2542:
[----:B------:R-:W-:Y:S01]  /*4410*/  ISETP.GE.AND P0, PT, R148, 0x41, PT ;  /* 0x000000419400780c */ /* 0x000fe20003f06270 */
[----:B------:R-:W0:-:S12]  /*4420*/  LDGDEPBAR ;  /* 0x00000000000079af */ /* 0x000e180000000000 */
[----:B------:R-:W-:Y:S05]  /*4430*/  @!P0 BRA `(.L_x_2543) ;  /* 0x00002c6000008947 */ /* 0x000fea0003800000 */
[C---:B------:R-:W-:Y:S01]  /*4440*/  SHF.L.U64.HI R207, R192.reuse, 0x1, R133 ;  /* 0x00000001c0cf7819 */ /* 0x040fe20000010285 */
        /* <DEDUP_REMOVED lines=9> */
.L_x_2546:
        /* <DEDUP_REMOVED lines=28> */
[----:B------:R-:W-:Y:S04]  /*46a0*/  IMAD.IADD R5, R5, 0x1, R3 ;  /* 0x0000000105057824 */ /* 0x000fe800078e0203 */
[----:B------:R-:W-:Y:S05]  /*46b0*/  IMAD.WIDE.U32 R4, R189, c[0x0][0x218], R4 ;  /* 0x00008600bd047a25 */ /* 0x000fea00078e0004 */
[----:B------:R-:W-:Y:S02]  /*46c0*/  IADD3 R3, P0, R4, UR16, RZ ;  /* 0x0000001004037c10 */ /* 0x000fe4000ff1e0ff */
[----:B------:R-:W-:Y:S02]  /*46d0*/  SEL R4, RZ, 0x10, P6 ;  /* 0x00000010ff047807 */ /* 0x000fe40003000000 */
[----:B------:R-:W-:Y:S02]  /*46e0*/  IADD3.X R2, R5, UR10, R2, P0, !PT ;  /* 0x0000000a05027c10 */ /* 0x000fe400087fe402 */
[C---:B------:R-:W-:Y:S02]  /*46f0*/  LEA R14, P0, R3.reuse, c[0x0][0x1f8], 0x1 ;  /* 0x00007e00030e7a11 */ /* 0x040fe400078008ff */
[----:B------:R-:W-:Y:S02]  /*4700*/  SEL R5, RZ, 0x10, P4 ;  /* 0x00000010ff057807 */ /* 0x000fe40002000000 */
[----:B------:R-:W-:Y:S01]  /*4710*/  LEA.HI.X R11, R3, c[0x0][0x1fc], R2, 0x1, P0 ;  /* 0x00007f00030b7a11 */ /* 0x000fe200000f0c02 */
[----:B------:R-:W5:Y:S01]  /*4720*/  SHFL.IDX PT, R7, R14, 0x1, 0x181f ;  /* 0x00381f000e077f89 */ /* 0x000f6200000e0000 */
[----:B------:R-:W-:Y:S02]  /*4730*/  IADD3 R3, -R5, 0x10, RZ ;  /* 0x0000001005037810 */ /* 0x000fe40007ffe1ff */
[----:B------:R-:W-:Y:S01]  /*4740*/  IADD3 R2, -R4, 0x10, RZ ;  /* 0x0000001004027810 */ /* 0x000fe20007ffe1ff */
[----:B------:R-:W2:Y:S01]  /*4750*/  SHFL.IDX PT, R8, R11, 0x1, 0x181f ;  /* 0x00381f000b087f89 */ /* 0x000ea200000e0000 */
[----:B------:R-:W-:Y:S02]  /*4760*/  LOP3.LUT R3, R3, 0xf, RZ, 0xc0, !PT ;  /* 0x0000000f03037812 */ /* 0x000fe400078ec0ff */
[----:B------:R-:W-:Y:S01]  /*4770*/  LOP3.LUT R2, R2, 0xf, RZ, 0xc0, !PT ;  /* 0x0000000f02027812 */ /* 0x000fe200078ec0ff */
[----:B------:R4:W3:Y:S04]  /*4780*/  SHFL.IDX PT, R9, R14, RZ, 0x181f ;  /* 0x00181fff0e097589 */ /* 0x0008e800000e0000 */
[----:B------:R-:W1:Y:S01]  /*4790*/  SHFL.IDX PT, R10, R11, RZ, 0x181f ;  /* 0x00181fff0b0a7589 */ /* 0x000e6200000e0000 */
[-C--:B-----5:R-:W-:Y:S04]  /*47a0*/  IADD3 R12, P1, P0, R12, R7.reuse, R202 ;  /* 0x000000070c0c7210 */ /* 0x0a0fe8000783e0ca */
[-C--:B--2---:R-:W-:Y:S02]  /*47b0*/  IADD3.X R13, RZ, R8.reuse, R203, P1, P0 ;  /* 0x00000008ff0d7210 */ /* 0x084fe40000fe04cb */
[-C--:B----4-:R-:W-:Y:S01]  /*47c0*/  IADD3 R14, P1, P0, R3, R7.reuse, R206 ;  /* 0x00000007030e7210 */ /* 0x090fe2000783e0ce */
[----:B------:R-:W-:Y:S03]  /*47d0*/  IMAD.U32 R3, RZ, RZ, UR11 ;  /* 0x0000000bff037e24 */ /* 0x000fe6000f8e00ff */
[-C--:B------:R-:W-:Y:S02]  /*47e0*/  IADD3.X R15, RZ, R8.reuse, R207, P1, P0 ;  /* 0x00000008ff0f7210 */ /* 0x080fe40000fe04cf */
[----:B------:R-:W-:Y:S01]  /*47f0*/  IADD3 R16, P1, P0, R2, R7, R204 ;  /* 0x0000000702107210 */ /* 0x000fe2000783e0cc */
[----:B------:R-:W-:Y:S03]  /*4800*/  IMAD R7, R3, 0x6000, R188 ;  /* 0x0000600003077824 */ /* 0x000fe600078e02bc */
[----:B------:R-:W-:Y:S02]  /*4810*/  IADD3.X R17, RZ, R8, R205, P1, P0 ;  /* 0x00000008ff117210 */ /* 0x000fe40000fe04cd */
[----:B---3--:R-:W-:Y:S02]  /*4820*/  IADD3 R20, P1, R202, R9, RZ ;  /* 0x00000009ca147210 */ /* 0x008fe40007f3e0ff */
[----:B------:R-:W-:Y:S03]  /*4830*/  IADD3 R18, P0, R9, R206, RZ ;  /* 0x000000ce09127210 */ /* 0x000fe60007f1e0ff */
        /* <DEDUP_REMOVED lines=12> */
.L_x_2544:
        /* <DEDUP_REMOVED lines=8> */
[----:B------:R-:W-:Y:S01]  /*4980*/  IADD3 R186, R134, R186, R179 ;  /* 0x000000ba86ba7210 */ /* 0x000fe20007ffe0b3 */
[----:B------:R-:W-:Y:S01]  /*4990*/  LDSM.16.M88.4 R140, [R185+0xc100] ;  /* 0x00c10000b98c783b */ /* 0x000fe20000000200 */
[----:B------:R-:W-:Y:S05]  /*49a0*/  USEL UR11, UR18, URZ, !UP0 ;  /* 0x0000003f120b7287 */ /* 0x000fea000c000000 */
[C---:B------:R-:W-:Y:S08]  /*49b0*/  HMMA.16816.F32.BF16 R12, R136.reuse, R144, RZ ;  /* 0x00000090880c723c */ /* 0x040ff000000418ff */
[C---:B------:R-:W-:Y:S01]  /*49c0*/  HMMA.16816.F32.BF16 R16, R136.reuse, R146, RZ ;  /* 0x000000928810723c */ /* 0x040fe200000418ff */
[----:B------:R-:W-:Y:S07]  /*49d0*/  LDSM.16.M88.4 R144, [R185+0xc900] ;  /* 0x00c90000b990783b */ /* 0x000fee0000000200 */
[C---:B------:R-:W-:Y:S08]  /*49e0*/  HMMA.16816.F32.BF16 R20, R136.reuse, R148, RZ ;  /* 0x000000948814723c */ /* 0x040ff000000418ff */
[C---:B------:R-:W-:Y:S01]  /*49f0*/  HMMA.16816.F32.BF16 R24, R136.reuse, R150, RZ ;  /* 0x000000968818723c */ /* 0x040fe200000418ff */
[----:B------:R-:W-:Y:S07]  /*4a00*/  LDSM.16.M88.4 R148, [R185+0xd100] ;  /* 0x00d10000b994783b */ /* 0x000fee0000000200 */
[C---:B------:R-:W-:Y:S08]  /*4a10*/  HMMA.16816.F32.BF16 R28, R136.reuse, R152, RZ ;  /* 0x00000098881c723c */ /* 0x040ff000000418ff */
[----:B------:R-:W-:Y:S01]  /*4a20*/  HMMA.16816.F32.BF16 R32, R136, R154, RZ ;  /* 0x0000009a8820723c */ /* 0x000fe200000418ff */
[----:B------:R-:W1:Y:S07]  /*4a30*/  LDSM.16.M88.4 R136, [R180] ;  /* 0x00000000b488783b */ /* 0x000e6e0000000200 */
        /* <DEDUP_REMOVED lines=19> */
[----:B------:R-:W-:Y:S07]  /*4b70*/  LDSM.16.M88.4 R144, [R184+UR4+0xe100] ;  /* 0x00e10004b890783b */ /* 0x000fee0008000200 */
        /* <DEDUP_REMOVED lines=9> */
[----:B------:R-:W-:Y:S07]  /*4c10*/  LDSM.16.M88.4 R164, [R181+0x4000] ;  /* 0x00400000b5a4783b */ /* 0x000fee0000000200 */
[C---:B-----5:R-:W-:Y:S08]  /*4c20*/  HMMA.16816.F32.BF16 R12, R160.reuse, R156, R12 ;  /* 0x0000009ca00c723c */ /* 0x060ff0000004180c */
[C---:B------:R-:W-:Y:S01]  /*4c30*/  HMMA.16816.F32.BF16 R16, R160.reuse, R158, R16 ;  /* 0x0000009ea010723c */ /* 0x040fe20000041810 */
[----:B------:R-:W5:Y:S07]  /*4c40*/  LDSM.16.M88.4 R156, [R184+UR4+0xf900] ;  /* 0x00f90004b89c783b */ /* 0x000f6e0008000200 */
[C---:B------:R-:W-:Y:S08]  /*4c50*/  HMMA.16816.F32.BF16 R20, R160.reuse, R168, R20 ;  /* 0x000000a8a014723c */ /* 0x040ff00000041814 */
        /* <DEDUP_REMOVED lines=9> */
[C---:B------:R-:W-:Y:S08]  /*4cf0*/  HMMA.16816.F32.BF16 R12, R136.reuse, R148, R12 ;  /* 0x00000094880c723c */ /* 0x040ff0000004180c */
[C---:B------:R-:W-:Y:S01]  /*4d00*/  HMMA.16816.F32.BF16 R16, R136.reuse, R150, R16 ;  /* 0x000000968810723c */ /* 0x040fe20000041810 */
[----:B------:R-:W-:Y:S07]  /*4d10*/  LDSM.16.M88.4 R148, [R180+0x4000] ;  /* 0x00400000b494783b */ /* 0x000fee0000000200 */
[C---:B----4-:R-:W-:Y:S08]  /*4d20*/  HMMA.16816.F32.BF16 R20, R136.reuse, R152, R20 ;  /* 0x000000988814723c */ /* 0x050ff00000041814 */
[C---:B------:R-:W-:Y:S01]  /*4d30*/  HMMA.16816.F32.BF16 R24, R136.reuse, R154, R24 ;  /* 0x0000009a8818723c */ /* 0x040fe20000041818 */
[----:B------:R-:W4:Y:S07]  /*4d40*/  LDSM.16.M88.4 R152, [R185+0xe100] ;  /* 0x00e10000b998783b */ /* 0x000f2e0000000200 */
[C---:B-----5:R-:W-:Y:S08]  /*4d50*/  HMMA.16816.F32.BF16 R28, R136.reuse, R156, R28 ;  /* 0x0000009c881c723c */ /* 0x060ff0000004181c */
[----:B------:R-:W-:Y:S01]  /*4d60*/  HMMA.16816.F32.BF16 R32, R136, R158, R32 ;  /* 0x0000009e8820723c */ /* 0x000fe20000041820 */
[----:B------:R-:W5:Y:S07]  /*4d70*/  LDSM.16.M88.4 R136, [R185+0xe900] ;  /* 0x00e90000b988783b */ /* 0x000f6e0000000200 */
[C---:B--2---:R-:W-:Y:S01]  /*4d80*/  HMMA.16816.F32.BF16 R4, R164.reuse, R168, R4 ;  /* 0x000000a8a404723c */ /* 0x044fe20000041804 */
[----:B------:R-:W-:Y:S07]  /*4d90*/  LDSM.16.M88.4 R156, [R178+0x4000] ;  /* 0x00400000b29c783b */ /* 0x000fee0000000200 */
[C---:B------:R-:W-:Y:S01]  /*4da0*/  HMMA.16816.F32.BF16 R8, R164.reuse, R170, R8 ;  /* 0x000000aaa408723c */ /* 0x040fe20000041808 */
[----:B------:R-:W-:Y:S07]  /*4db0*/  LDSM.16.M88.4 R168, [R2+0xe100] ;  /* 0x00e1000002a8783b */ /* 0x000fee0000000200 */
[C---:B-1----:R-:W-:Y:S08]  /*4dc0*/  HMMA.16816.F32.BF16 R12, R164.reuse, R140, R12 ;  /* 0x0000008ca40c723c */ /* 0x042ff0000004180c */
[C---:B------:R-:W-:Y:S01]  /*4dd0*/  HMMA.16816.F32.BF16 R16, R164.reuse, R142, R16 ;  /* 0x0000008ea410723c */ /* 0x040fe20000041810 */
[----:B------:R-:W1:Y:S07]  /*4de0*/  LDSM.16.M88.4 R140, [R185+0xf100] ;  /* 0x00f10000b98c783b */ /* 0x000e6e0000000200 */
[C---:B---3--:R-:W-:Y:S08]  /*4df0*/  HMMA.16816.F32.BF16 R20, R164.reuse, R144, R20 ;  /* 0x00000090a414723c */ /* 0x048ff00000041814 */
[C---:B------:R-:W-:Y:S01]  /*4e00*/  HMMA.16816.F32.BF16 R24, R164.reuse, R146, R24 ;  /* 0x00000092a418723c */ /* 0x040fe20000041818 */
[----:B------:R-:W2:Y:S07]  /*4e10*/  LDSM.16.M88.4 R144, [R185+0xf900] ;  /* 0x00f90000b990783b */ /* 0x000eae0000000200 */
[C---:B------:R-:W-:Y:S08]  /*4e20*/  HMMA.16816.F32.BF16 R28, R164.reuse, R160, R28 ;  /* 0x000000a0a41c723c */ /* 0x040ff0000004181c */
[----:B------:R-:W-:Y:S01]  /*4e30*/  HMMA.16816.F32.BF16 R32, R164, R162, R32 ;  /* 0x000000a2a420723c */ /* 0x000fe20000041820 */
[----:B------:R-:W3:Y:S07]  /*4e40*/  LDSM.16.M88.4 R160, [R186+0xe900] ;  /* 0x00e90000baa0783b */ /* 0x000eee0000000200 */
[C---:B----4-:R-:W-:Y:S01]  /*4e50*/  HMMA.16816.F32.BF16 R4, R148.reuse, R152, R4 ;  /* 0x000000989404723c */ /* 0x050fe20000041804 */
[----:B------:R-:W-:Y:S07]  /*4e60*/  LDSM.16.M88.4 R164, [R184+UR4+0x11100] ;  /* 0x01110004b8a4783b */ /* 0x000fee0008000200 */
[C---:B------:R-:W-:Y:S01]  /*4e70*/  HMMA.16816.F32.BF16 R8, R148.reuse, R154, R8 ;  /* 0x0000009a9408723c */ /* 0x040fe20000041808 */
[----:B------:R-:W-:Y:S07]  /*4e80*/  LDSM.16.M88.4 R152, [R184+UR4+0x10900] ;  /* 0x01090004b898783b */ /* 0x000fee0008000200 */
[C---:B-----5:R-:W-:Y:S08]  /*4e90*/  HMMA.16816.F32.BF16 R12, R148.reuse, R136, R12 ;  /* 0x00000088940c723c */ /* 0x060ff0000004180c */
[C---:B------:R-:W-:Y:S01]  /*4ea0*/  HMMA.16816.F32.BF16 R16, R148.reuse, R138, R16 ;  /* 0x0000008a9410723c */ /* 0x040fe20000041810 */
[----:B------:R-:W4:Y:S07]  /*4eb0*/  LDSM.16.M88.4 R136, [R186+0xf100] ;  /* 0x00f10000ba88783b */ /* 0x000f2e0000000200 */
[C---:B-1----:R-:W-:Y:S08]  /*4ec0*/  HMMA.16816.F32.BF16 R20, R148.reuse, R140, R20 ;  /* 0x0000008c9414723c */ /* 0x042ff00000041814 */
[C---:B------:R-:W-:Y:S01]  /*4ed0*/  HMMA.16816.F32.BF16 R24, R148.reuse, R142, R24 ;  /* 0x0000008e9418723c */ /* 0x040fe20000041818 */
[----:B------:R-:W1:Y:S07]  /*4ee0*/  LDSM.16.M88.4 R140, [R186+0xf900] ;  /* 0x00f90000ba8c783b */ /* 0x000e6e0000000200 */
[C---:B--2---:R-:W-:Y:S08]  /*4ef0*/  HMMA.16816.F32.BF16 R28, R148.reuse, R144, R28 ;  /* 0x00000090941c723c */ /* 0x044ff0000004181c */
[----:B------:R-:W-:Y:S01]  /*4f00*/  HMMA.16816.F32.BF16 R32, R148, R146, R32 ;  /* 0x000000929420723c */ /* 0x000fe20000041820 */
[----:B------:R-:W-:Y:S07]  /*4f10*/  LDSM.16.M88.4 R144, [R183+0x8000] ;  /* 0x00800000b790783b */ /* 0x000fee0000000200 */
[C---:B------:R-:W-:Y:S01]  /*4f20*/  HMMA.16816.F32.BF16 R4, R156.reuse, R168, R4 ;  /* 0x000000a89c04723c */ /* 0x040fe20000041804 */
[----:B------:R-:W2:Y:S07]  /*4f30*/  LDSM.16.M88.4 R148, [R184+UR4+0x10100] ;  /* 0x01010004b894783b */ /* 0x000eae0008000200 */
[C---:B------:R-:W-:Y:S01]  /*4f40*/  HMMA.16816.F32.BF16 R8, R156.reuse, R170, R8 ;  /* 0x000000aa9c08723c */ /* 0x040fe20000041808 */
[----:B------:R-:W-:Y:S07]  /*4f50*/  LDSM.16.M88.4 R168, [R132+0x10100] ;  /* 0x0101000084a8783b */ /* 0x000fee0000000200 */
[C---:B---3--:R-:W-:Y:S08]  /*4f60*/  HMMA.16816.F32.BF16 R12, R156.reuse, R160, R12 ;  /* 0x000000a09c0c723c */ /* 0x048ff0000004180c */
[C---:B------:R-:W-:Y:S01]  /*4f70*/  HMMA.16816.F32.BF16 R16, R156.reuse, R162, R16 ;  /* 0x000000a29c10723c */ /* 0x040fe20000041810 */
[----:B------:R-:W3:Y:S07]  /*4f80*/  LDSM.16.M88.4 R160, [R184+UR4+0x11900] ;  /* 0x01190004b8a0783b */ /* 0x000eee0008000200 */
[C---:B----4-:R-:W-:Y:S08]  /*4f90*/  HMMA.16816.F32.BF16 R20, R156.reuse, R136, R20 ;  /* 0x000000889c14723c */ /* 0x050ff00000041814 */
[C---:B------:R-:W-:Y:S01]  /*4fa0*/  HMMA.16816.F32.BF16 R24, R156.reuse, R138, R24 ;  /* 0x0000008a9c18723c */ /* 0x040fe20000041818 */
[----:B------:R-:W4:Y:S07]  /*4fb0*/  LDSM.16.M88.4 R136, [R181+0x8000] ;  /* 0x00800000b588783b */ /* 0x000f2e0000000200 */
[C---:B-1----:R-:W-:Y:S08]  /*4fc0*/  HMMA.16816.F32.BF16 R28, R156.reuse, R140, R28 ;  /* 0x0000008c9c1c723c */ /* 0x042ff0000004181c */
[----:B------:R-:W-:Y:S01]  /*4fd0*/  HMMA.16816.F32.BF16 R32, R156, R142, R32 ;  /* 0x0000008e9c20723c */ /* 0x000fe20000041820 */
[----:B------:R-:W1:Y:S07]  /*4fe0*/  LDSM.16.M88.4 R140, [R132+0x10900] ;  /* 0x01090000848c783b */ /* 0x000e6e0000000200 */
[C---:B--2---:R-:W-:Y:S01]  /*4ff0*/  HMMA.16816.F32.BF16 R4, R144.reuse, R148, R4 ;  /* 0x000000949004723c */ /* 0x044fe20000041804 */
[----:B------:R-:W-:Y:S07]  /*5000*/  LDSM.16.M88.4 R156, [R180+0x8000] ;  /* 0x00800000b49c783b */ /* 0x000fee0000000200 */
[C---:B------:R-:W-:Y:S01]  /*5010*/  HMMA.16816.F32.BF16 R8, R144.reuse, R150, R8 ;  /* 0x000000969008723c */ /* 0x040fe20000041808 */
[----:B------:R-:W2:Y:S07]  /*5020*/  LDSM.16.M88.4 R148, [R132+0x11100] ;  /* 0x011100008494783b */ /* 0x000eae0000000200 */
[C---:B------:R-:W-:Y:S08]  /*5030*/  HMMA.16816.F32.BF16 R12, R144.reuse, R152, R12 ;  /* 0x00000098900c723c */ /* 0x040ff0000004180c */
[C---:B------:R-:W-:Y:S01]  /*5040*/  HMMA.16816.F32.BF16 R16, R144.reuse, R154, R16 ;  /* 0x0000009a9010723c */ /* 0x040fe20000041810 */
[----:B------:R-:W5:Y:S07]  /*5050*/  LDSM.16.M88.4 R152, [R132+0x11900] ;  /* 0x011900008498783b */ /* 0x000f6e0000000200 */
[C---:B------:R-:W-:Y:S08]  /*5060*/  HMMA.16816.F32.BF16 R20, R144.reuse, R164, R20 ;  /* 0x000000a49014723c */ /* 0x040ff00000041814 */
[C---:B------:R-:W-:Y:S01]  /*5070*/  HMMA.16816.F32.BF16 R24, R144.reuse, R166, R24 ;  /* 0x000000a69018723c */ /* 0x040fe20000041818 */
[----:B------:R-:W2:Y:S07]  /*5080*/  LDSM.16.M88.4 R164, [R185+0x10100] ;  /* 0x01010000b9a4783b */ /* 0x000eae0000000200 */
[C---:B---3--:R-:W-:Y:S08]  /*5090*/  HMMA.16816.F32.BF16 R28, R144.reuse, R160, R28 ;  /* 0x000000a0901c723c */ /* 0x048ff0000004181c */
[----:B------:R-:W-:Y:S01]  /*50a0*/  HMMA.16816.F32.BF16 R32, R144, R162, R32 ;  /* 0x000000a29020723c */ /* 0x000fe20000041820 */
[----:B------:R-:W3:Y:S07]  /*50b0*/  LDSM.16.M88.4 R144, [R185+0x10900] ;  /* 0x01090000b990783b */ /* 0x000eee0000000200 */
[C---:B----4-:R-:W-:Y:S01]  /*50c0*/  HMMA.16816.F32.BF16 R4, R136.reuse, R168, R4 ;  /* 0x000000a88804723c */ /* 0x050fe20000041804 */
[----:B------:R-:W4:Y:S07]  /*50d0*/  LDSM.16.M88.4 R160, [R185+0x11100] ;  /* 0x01110000b9a0783b */ /* 0x000f2e0000000200 */
[C---:B------:R-:W-:Y:S01]  /*50e0*/  HMMA.16816.F32.BF16 R8, R136.reuse, R170, R8 ;  /* 0x000000aa8808723c */ /* 0x040fe20000041808 */
[----:B------:R-:W-:Y:S07]  /*50f0*/  LDSM.16.M88.4 R168, [R178+0x8000] ;  /* 0x00800000b2a8783b */ /* 0x000fee0000000200 */
[C---:B-1----:R-:W-:Y:S08]  /*5100*/  HMMA.16816.F32.BF16 R12, R136.reuse, R140, R12 ;  /* 0x0000008c880c723c */ /* 0x042ff0000004180c */
[C---:B------:R-:W-:Y:S01]  /*5110*/  HMMA.16816.F32.BF16 R16, R136.reuse, R142, R16 ;  /* 0x0000008e8810723c */ /* 0x040fe20000041810 */
[----:B------:R-:W1:Y:S07]  /*5120*/  LDSM.16.M88.4 R140, [R185+0x11900] ;  /* 0x01190000b98c783b */ /* 0x000e6e0000000200 */
[C---:B--2---:R-:W-:Y:S08]  /*5130*/  HMMA.16816.F32.BF16 R20, R136.reuse, R148, R20 ;  /* 0x000000948814723c */ /* 0x044ff00000041814 */
[C---:B------:R-:W-:Y:S08]  /*5140*/  HMMA.16816.F32.BF16 R24, R136.reuse, R150, R24 ;  /* 0x000000968818723c */ /* 0x040ff00000041818 */
[C---:B-----5:R-:W-:Y:S08]  /*5150*/  HMMA.16816.F32.BF16 R28, R136.reuse, R152, R28 ;  /* 0x00000098881c723c */ /* 0x060ff0000004181c */
[----:B------:R-:W-:Y:S01]  /*5160*/  HMMA.16816.F32.BF16 R32, R136, R154, R32 ;  /* 0x0000009a8820723c */ /* 0x000fe20000041820 */
[----:B------:R-:W2:Y:S07]  /*5170*/  LDSM.16.M88.4 R136, [R186+0x10900] ;  /* 0x01090000ba88783b */ /* 0x000eae0000000200 */
[C---:B------:R-:W-:Y:S08]  /*5180*/  HMMA.16816.F32.BF16 R4, R156.reuse, R164, R4 ;  /* 0x000000a49c04723c */ /* 0x040ff00000041804 */
[C---:B------:R-:W-:Y:S08]  /*5190*/  HMMA.16816.F32.BF16 R8, R156.reuse, R166, R8 ;  /* 0x000000a69c08723c */ /* 0x040ff00000041808 */
[C---:B---3--:R-:W-:Y:S08]  /*51a0*/  HMMA.16816.F32.BF16 R12, R156.reuse, R144, R12 ;  /* 0x000000909c0c723c */ /* 0x048ff0000004180c */
[C---:B------:R-:W-:Y:S01]  /*51b0*/  HMMA.16816.F32.BF16 R16, R156.reuse, R146, R16 ;  /* 0x000000929c10723c */ /* 0x040fe20000041810 */
[----:B------:R-:W3:Y:S07]  /*51c0*/  LDSM.16.M88.4 R144, [R186+0x11100] ;  /* 0x01110000ba90783b */ /* 0x000eee0000000200 */
[C---:B----4-:R-:W-:Y:S08]  /*51d0*/  HMMA.16816.F32.BF16 R20, R156.reuse, R160, R20 ;  /* 0x000000a09c14723c */ /* 0x050ff00000041814 */
[C---:B------:R-:W-:Y:S08]  /*51e0*/  HMMA.16816.F32.BF16 R24, R156.reuse, R162, R24 ;  /* 0x000000a29c18723c */ /* 0x040ff00000041818 */
[C---:B-1----:R-:W-:Y:S08]  /*51f0*/  HMMA.16816.F32.BF16 R28, R156.reuse, R140, R28 ;  /* 0x0000008c9c1c723c */ /* 0x042ff0000004181c */
[----:B------:R-:W-:Y:S01]  /*5200*/  HMMA.16816.F32.BF16 R32, R156, R142, R32 ;  /* 0x0000008e9c20723c */ /* 0x000fe20000041820 */
[----:B------:R-:W1:Y:S01]  /*5210*/  LDSM.16.M88.4 R140, [R186+0x11900] ;  /* 0x01190000ba8c783b */ /* 0x000e620000000200 */
[----:B------:R-:W-:Y:S06]  /*5220*/  DEPBAR.LE SB0, 0x2 ;  /* 0x000080800000791a */ /* 0x000fec0000000000 */
[C---:B------:R-:W-:Y:S01]  /*5230*/  HMMA.16816.F32.BF16 R4, R168.reuse, R172, R4 ;  /* 0x000000aca804723c */ /* 0x040fe20000041804 */
[----:B------:R-:W-:Y:S07]  /*5240*/  BAR.SYNC.DEFER_BLOCKING 0x0 ;  /* 0x0000000000007b1d */ /* 0x000fee0000010000 */
[C---:B------:R-:W-:Y:S08]  /*5250*/  HMMA.16816.F32.BF16 R8, R168.reuse, R174, R8 ;  /* 0x000000aea808723c */ /* 0x040ff00000041808 */
[C---:B--2---:R-:W-:Y:S08]  /*5260*/  HMMA.16816.F32.BF16 R12, R168.reuse, R136, R12 ;  /* 0x00000088a80c723c */ /* 0x044ff0000004180c */
[C---:B------:R-:W-:Y:S01]  /*5270*/  HMMA.16816.F32.BF16 R16, R168.reuse, R138, R16 ;  /* 0x0000008aa810723c */ /* 0x040fe20000041810 */
[----:B------:R-:W-:Y:S03]  /*5280*/  LDSM.16.MT88.4 R136, [R177+UR4+0x100] ;  /* 0x00010004b188783b */ /* 0x000fe60008004200 */
[----:B------:R-:W-:Y:S02]  /*5290*/  FMNMX.FTZ R2, R4, R133, !PT ;  /* 0x0000008504027209 */ /* 0x000fe40007810000 */
[----:B------:R-:W-:Y:S02]  /*52a0*/  FMNMX.FTZ R132, R6, R0, !PT ;  /* 0x0000000006847209 */ /* 0x000fe40007810000 */
[C---:B---3--:R-:W-:Y:S01]  /*52b0*/  HMMA.16816.F32.BF16 R20, R168.reuse, R144, R20 ;  /* 0x00000090a814723c */ /* 0x048fe20000041814 */
[----:B------:R-:W-:Y:S03]  /*52c0*/  LDSM.16.MT88.4 R148, [R177+UR4+0x2900] ;  /* 0x00290004b194783b */ /* 0x000fe60008004200 */
[----:B------:R-:W-:Y:S02]  /*52d0*/  FMNMX.FTZ R3, R5, R2, !PT ;  /* 0x0000000205037209 */ /* 0x000fe40007810000 */
[----:B------:R-:W-:Y:S02]  /*52e0*/  FMNMX.FTZ R163, R7, R132, !PT ;  /* 0x0000008407a37209 */ /* 0x000fe40007810000 */
[C---:B------:R-:W-:Y:S01]  /*52f0*/  HMMA.16816.F32.BF16 R24, R168.reuse, R146, R24 ;  /* 0x00000092a818723c */ /* 0x040fe20000041818 */
[----:B------:R-:W-:Y:S03]  /*5300*/  LDSM.16.MT88.4 R156, [R176+UR4+0x2900] ;  /* 0x00290004b09c783b */ /* 0x000fe60008004200 */
[----:B------:R-:W-:Y:S02]  /*5310*/  FMNMX.FTZ R2, R8, R3, !PT ;  /* 0x0000000308027209 */ /* 0x000fe40007810000 */
[----:B------:R-:W-:Y:S02]  /*5320*/  FMNMX.FTZ R132, R10, R163, !PT ;  /* 0x000000a30a847209 */ /* 0x000fe40007810000 */
[C---:B-1----:R-:W-:Y:S04]  /*5330*/  HMMA.16816.F32.BF16 R28, R168.reuse, R140, R28 ;  /* 0x0000008ca81c723c */ /* 0x042fe8000004181c */
[----:B------:R-:W-:Y:S02]  /*5340*/  FMNMX.FTZ R3, R9, R2, !PT ;  /* 0x0000000209037209 */ /* 0x000fe40007810000 */
[----:B------:R-:W-:Y:S02]  /*5350*/  FMNMX.FTZ R163, R11, R132, !PT ;  /* 0x000000840ba37209 */ /* 0x000fe40007810000 */
[----:B------:R-:W-:Y:S04]  /*5360*/  HMMA.16816.F32.BF16 R32, R168, R142, R32 ;  /* 0x0000008ea820723c */ /* 0x000fe80000041820 */
[----:B------:R-:W-:Y:S02]  /*5370*/  FMNMX.FTZ R2, R12, R3, !PT ;  /* 0x000000030c027209 */ /* 0x000fe40007810000 */
[----:B------:R-:W-:Y:S02]  /*5380*/  FMNMX.FTZ R132, R14, R163, !PT ;  /* 0x000000a30e847209 */ /* 0x000fe40007810000 */
[----:B------:R-:W-:Y:S04]  /*5390*/  FMNMX.FTZ R3, R13, R2, !PT ;  /* 0x000000020d037209 */ /* 0x000fe80007810000 */
        /* <DEDUP_REMOVED lines=16> */
[----:B------:R-:W-:Y:S02]  /*54a0*/  IADD3 R141, R177, UR4, RZ ;  /* 0x00000004b18d7c10 */ /* 0x000fe4000fffe0ff */
[----:B------:R-:W-:Y:S02]  /*54b0*/  FMNMX.FTZ R2, R32, R3, !PT ;  /* 0x0000000320027209 */ /* 0x000fe40007810000 */
[----:B------:R-:W-:Y:S02]  /*54c0*/  FMNMX.FTZ R3, R31, R132, !PT ;  /* 0x000000841f037209 */ /* 0x000fe40007810000 */
[----:B------:R-:W-:Y:S02]  /*54d0*/  FMNMX.FTZ R165, R33, R2, !PT ;  /* 0x0000000221a57209 */ /* 0x000fe40007810000 */
[----:B------:R-:W-:Y:S03]  /*54e0*/  FMNMX.FTZ R132, R34, R3, !PT ;  /* 0x0000000322847209 */ /* 0x000fe60007810000 */
[----:B------:R-:W1:Y:S01]  /*54f0*/  SHFL.BFLY PT, R2, R165, 0x2, 0x1f ;  /* 0x0c401f00a5027f89 */ /* 0x000e6200000e0000 */
[----:B------:R-:W-:Y:S07]  /*5500*/  FMNMX.FTZ R164, R35, R132, !PT ;  /* 0x0000008423a47209 */ /* 0x000fee0007810000 */
[----:B------:R-:W2:Y:S01]  /*5510*/  SHFL.BFLY PT, R3, R164, 0x2, 0x1f ;  /* 0x0c401f00a4037f89 */ /* 0x000ea200000e0000 */
[----:B-1----:R-:W-:Y:S07]  /*5520*/  FMNMX.FTZ R163, R165, R2, !PT ;  /* 0x00000002a5a37209 */ /* 0x002fee0007810000 */
[----:B------:R-:W1:Y:S01]  /*5530*/  SHFL.BFLY PT, R132, R163, 0x1, 0x1f ;  /* 0x0c201f00a3847f89 */ /* 0x000e6200000e0000 */
[----:B--2---:R-:W-:Y:S07]  /*5540*/  FMNMX.FTZ R162, R164, R3, !PT ;  /* 0x00000003a4a27209 */ /* 0x004fee0007810000 */
[----:B------:R-:W2:Y:S08]  /*5550*/  SHFL.BFLY PT, R3, R162, 0x1, 0x1f ;  /* 0x0c201f00a2037f89 */ /* 0x000eb000000e0000 */
[----:B------:R-:W-:Y:S01]  /*5560*/  LDSM.16.MT88.4 R164, [R177+UR4+0x5900] ;  /* 0x00590004b1a4783b */ /* 0x000fe20008004200 */
[----:B-1----:R-:W-:Y:S05]  /*5570*/  FMNMX.FTZ R132, R163, R132, !PT ;  /* 0x00000084a3847209 */ /* 0x002fea0007810000 */
[C---:B------:R-:W-:Y:S02]  /*5580*/  FADD.FTZ R133, -R132.reuse, R133 ;  /* 0x0000008584857221 */ /* 0x040fe40000010100 */
[----:B------:R-:W-:Y:S01]  /*5590*/  FMUL.FTZ R163, R132, c[0x0][0x2d0] ;  /* 0x0000b40084a37a20 */ /* 0x000fe20000410000 */
[----:B--2---:R-:W-:Y:S01]  /*55a0*/  FMNMX.FTZ R3, R162, R3, !PT ;  /* 0x00000003a2037209 */ /* 0x004fe20007810000 */
[----:B------:R-:W-:Y:S02]  /*55b0*/  FMUL.FTZ R2, R133, c[0x0][0x2d0] ;  /* 0x0000b40085027a20 */ /* 0x000fe40000410000 */
[--C-:B------:R-:W-:Y:S02]  /*55c0*/  FFMA.FTZ R173, R4, c[0x0][0x2d0], -R163.reuse ;  /* 0x0000b40004ad7a23 */ /* 0x100fe400000108a3 */
[C---:B------:R-:W-:Y:S02]  /*55d0*/  FADD.FTZ R133, -R3.reuse, R0 ;  /* 0x0000000003857221 */ /* 0x040fe40000010100 */
[----:B------:R-:W-:Y:S01]  /*55e0*/  FMUL.FTZ R162, R3, c[0x0][0x2d0] ;  /* 0x0000b40003a27a20 */ /* 0x000fe20000410000 */
[----:B------:R-:W1:Y:S01]  /*55f0*/  MUFU.EX2 R2, R2 ;  /* 0x0000000200027308 */ /* 0x000e620000000800 */
[----:B------:R-:W-:Y:S01]  /*5600*/  FMUL.FTZ R0, R133, c[0x0][0x2d0] ;  /* 0x0000b40085007a20 */ /* 0x000fe20000410000 */
[----:B------:R-:W-:Y:S01]  /*5610*/  IADD3 R133, R182, R141, RZ ;  /* 0x0000008db6857210 */ /* 0x000fe20007ffe0ff */
[--C-:B------:R-:W-:Y:S02]  /*5620*/  FFMA.FTZ R174, R5, c[0x0][0x2d0], -R163.reuse ;  /* 0x0000b40005ae7a23 */ /* 0x100fe400000108a3 */
[--C-:B------:R-:W-:Y:S02]  /*5630*/  FFMA.FTZ R175, R8, c[0x0][0x2d0], -R163.reuse ;  /* 0x0000b40008af7a23 */ /* 0x100fe400000108a3 */
[--C-:B------:R-:W-:Y:S01]  /*5640*/  FFMA.FTZ R208, R9, c[0x0][0x2d0], -R163.reuse ;  /* 0x0000b40009d07a23 */ /* 0x100fe200000108a3 */
[----:B------:R-:W2:Y:S01]  /*5650*/  LDSM.16.MT88.4 R140, [R133+0x100] ;  /* 0x00010000858c783b */ /* 0x000ea20000004200 */
[--C-:B------:R-:W-:Y:S01]  /*5660*/  FFMA.FTZ R210, R6, c[0x0][0x2d0], -R162.reuse ;  /* 0x0000b40006d27a23 */ /* 0x100fe200000108a2 */
[----:B------:R-:W3:Y:S01]  /*5670*/  MUFU.EX2 R0, R0 ;  /* 0x0000000000007308 */ /* 0x000ee20000000800 */
[--C-:B------:R-:W-:Y:S02]  /*5680*/  FFMA.FTZ R215, R7, c[0x0][0x2d0], -R162.reuse ;  /* 0x0000b40007d77a23 */ /* 0x100fe400000108a2 */
[--C-:B------:R-:W-:Y:S02]  /*5690*/  FFMA.FTZ R212, R10, c[0x0][0x2d0], -R162.reuse ;  /* 0x0000b4000ad47a23 */ /* 0x100fe400000108a2 */
[--C-:B------:R-:W-:Y:S01]  /*56a0*/  FFMA.FTZ R217, R11, c[0x0][0x2d0], -R162.reuse ;  /* 0x0000b4000bd97a23 */ /* 0x100fe200000108a2 */
[----:B------:R-:W-:Y:S01]  /*56b0*/  LDSM.16.MT88.4 R152, [R133+0x2900] ;  /* 0x002900008598783b */ /* 0x000fe20000004200 */
[--C-:B------:R-:W-:Y:S02]  /*56c0*/  FFMA.FTZ R214, R12, c[0x0][0x2d0], -R163.reuse ;  /* 0x0000b4000cd67a23 */ /* 0x100fe400000108a3 */
[--C-:B------:R-:W-:Y:S01]  /*56d0*/  FFMA.FTZ R219, R13, c[0x0][0x2d0], -R163.reuse ;  /* 0x0000b4000ddb7a23 */ /* 0x100fe200000108a3 */
[----:B------:R-:W-:Y:S01]  /*56e0*/  MUFU.EX2 R173, R173 ;  /* 0x000000ad00ad7308 */ /* 0x000fe20000000800 */
[--C-:B------:R-:W-:Y:S02]  /*56f0*/  FFMA.FTZ R216, R14, c[0x0][0x2d0], -R162.reuse ;  /* 0x0000b4000ed87a23 */ /* 0x100fe400000108a2 */
[--C-:B------:R-:W-:Y:S01]  /*5700*/  FFMA.FTZ R221, R15, c[0x0][0x2d0], -R162.reuse ;  /* 0x0000b4000fdd7a23 */ /* 0x100fe200000108a2 */
[----:B------:R-:W-:Y:S01]  /*5710*/  LDSM.16.MT88.4 R168, [R133+0x5900] ;  /* 0x0059000085a8783b */ /* 0x000fe20000004200 */
[C---:B-1----:R-:W-:Y:S02]  /*5720*/  FMUL.FTZ R4, R2.reuse, R128 ;  /* 0x0000008002047220 */ /* 0x042fe40000410000 */
[C---:B------:R-:W-:Y:S02]  /*5730*/  FMUL.FTZ R5, R2.reuse, R129 ;  /* 0x0000008102057220 */ /* 0x040fe40000410000 */
[C---:B------:R-:W-:Y:S01]  /*5740*/  FMUL.FTZ R8, R2.reuse, R124 ;  /* 0x0000007c02087220 */ /* 0x040fe20000410000 */
[----:B------:R-:W1:Y:S01]  /*5750*/  MUFU.EX2 R174, R174 ;  /* 0x000000ae00ae7308 */ /* 0x000e620000000800 */
[C---:B------:R-:W-:Y:S02]  /*5760*/  FMUL.FTZ R9, R2.reuse, R125 ;  /* 0x0000007d02097220 */ /* 0x040fe40000410000 */
[----:B------:R-:W-:Y:S02]  /*5770*/  FMUL.FTZ R36, R2, R36 ;  /* 0x0000002402247220 */ /* 0x000fe40000410000 */
[C---:B---3--:R-:W-:Y:S02]  /*5780*/  FMUL.FTZ R6, R0.reuse, R130 ;  /* 0x0000008200067220 */ /* 0x048fe40000410000 */
[C---:B------:R-:W-:Y:S02]  /*5790*/  FMUL.FTZ R7, R0.reuse, R131 ;  /* 0x0000008300077220 */ /* 0x040fe40000410000 */
[C---:B------:R-:W-:Y:S01]  /*57a0*/  FMUL.FTZ R10, R0.reuse, R126 ;  /* 0x0000007e000a7220 */ /* 0x040fe20000410000 */
[----:B------:R-:W-:Y:S01]  /*57b0*/  MUFU.EX2 R175, R175 ;  /* 0x000000af00af7308 */ /* 0x000fe20000000800 */
[----:B------:R-:W-:Y:S02]  /*57c0*/  FMUL.FTZ R11, R0, R127 ;  /* 0x0000007f000b7220 */ /* 0x000fe40000410000 */
[----:B------:R-:W3:Y:S01]  /*57d0*/  LDSM.16.MT88.4 R124, [R176+UR4+0x100] ;  /* 0x00010004b07c783b */ /* 0x000ee20008004200 */
[----:B------:R-:W-:Y:S02]  /*57e0*/  FMUL.FTZ R37, R2, R37 ;  /* 0x0000002502257220 */ /* 0x000fe40000410000 */
[C---:B------:R-:W-:Y:S02]  /*57f0*/  FMUL.FTZ R38, R0.reuse, R38 ;  /* 0x0000002600267220 */ /* 0x040fe40000410000 */
[----:B------:R-:W-:Y:S02]  /*5800*/  FMUL.FTZ R39, R0, R39 ;  /* 0x0000002700277220 */ /* 0x000fe40000410000 */
[----:B------:R-:W4:Y:S01]  /*5810*/  MUFU.EX2 R208, R208 ;  /* 0x000000d000d07308 */ /* 0x000f220000000800 */
[C---:B------:R-:W-:Y:S02]  /*5820*/  FMUL.FTZ R40, R2.reuse, R40 ;  /* 0x0000002802287220 */ /* 0x040fe40000410000 */
[----:B------:R-:W-:Y:S01]  /*5830*/  FMUL.FTZ R41, R2, R41 ;  /* 0x0000002902297220 */ /* 0x000fe20000410000 */
[----:B-1----:R-:W-:Y:S01]  /*5840*/  F2FP.BF16.PACK_AB R128, R174, R173 ;  /* 0x000000adae80723e */ /* 0x002fe200000010ff */
        /* <DEDUP_REMOVED lines=9> */
[----:B------:R-:W1:Y:S01]  /*58e0*/  MUFU.EX2 R215, R215 ;  /* 0x000000d700d77308 */ /* 0x000e620000000800 */
[C---:B------:R-:W-:Y:S02]  /*58f0*/  FMUL.FTZ R46, R0.reuse, R46 ;  /* 0x0000002e002e7220 */ /* 0x040fe40000410000 */
[----:B------:R-:W-:Y:S01]  /*5900*/  FMUL.FTZ R47, R0, R47 ;  /* 0x0000002f002f7220 */ /* 0x000fe20000410000 */
[----:B----4-:R-:W-:Y:S01]  /*5910*/  F2FP.BF16.PACK_AB R130, R208, R175 ;  /* 0x000000afd082723e */ /* 0x010fe200000010ff */
        /* <DEDUP_REMOVED lines=30> */
[C---:B------:R-:W-:Y:S05]  /*5b00*/  HMMA.16816.F32.BF16 R4, R128.reuse, R136, R4 ;  /* 0x000000888004723c */ /* 0x040fea0000041804 */
[----:B------:R-:W-:Y:S02]  /*5b10*/  FMUL.FTZ R71, R0, R71 ;  /* 0x0000004700477220 */ /* 0x000fe40000410000 */
[----:B------:R-:W-:Y:S01]  /*5b20*/  IADD3 R137, R176, UR4, RZ ;  /* 0x00000004b0897c10 */ /* 0x000fe2000fffe0ff */
[C---:B------:R-:W-:Y:S01]  /*5b30*/  HMMA.16816.F32.BF16 R8, R128.reuse, R138, R8 ;  /* 0x0000008a8008723c */ /* 0x040fe20000041808 */
[----:B------:R-:W4:Y:S03]  /*5b40*/  MUFU.EX2 R221, R221 ;  /* 0x000000dd00dd7308 */ /* 0x000f260000000800 */
[----:B------:R-:W-:Y:S01]  /*5b50*/  IADD3 R172, R182, R137, RZ ;  /* 0x00000089b6ac7210 */ /* 0x000fe20007ffe0ff */
[C---:B------:R-:W-:Y:S02]  /*5b60*/  FMUL.FTZ R72, R2.reuse, R72 ;  /* 0x0000004802487220 */ /* 0x040fe40000410000 */
[----:B------:R-:W-:Y:S01]  /*5b70*/  FMUL.FTZ R73, R2, R73 ;  /* 0x0000004902497220 */ /* 0x000fe20000410000 */
[C---:B--2---:R-:W-:Y:S01]  /*5b80*/  HMMA.16816.F32.BF16 R36, R128.reuse, R140, R36 ;  /* 0x0000008c8024723c */ /* 0x044fe20000041824 */
[----:B------:R-:W2:Y:S03]  /*5b90*/  LDSM.16.MT88.4 R136, [R172+0x100] ;  /* 0x00010000ac88783b */ /* 0x000ea60000004200 */
[C---:B------:R-:W-:Y:S02]  /*5ba0*/  FMUL.FTZ R74, R0.reuse, R74 ;  /* 0x0000004a004a7220 */ /* 0x040fe40000410000 */
[----:B------:R-:W-:Y:S02]  /*5bb0*/  FMUL.FTZ R75, R0, R75 ;  /* 0x0000004b004b7220 */ /* 0x000fe40000410000 */
[C---:B------:R-:W-:Y:S01]  /*5bc0*/  HMMA.16816.F32.BF16 R40, R128.reuse, R142, R40 ;  /* 0x0000008e8028723c */ /* 0x040fe20000041828 */
[----:B------:R-:W5:Y:S03]  /*5bd0*/  LDSM.16.MT88.4 R140, [R177+UR4+0x2100] ;  /* 0x00210004b18c783b */ /* 0x000f660008004200 */
[C---:B------:R-:W-:Y:S02]  /*5be0*/  FMUL.FTZ R76, R2.reuse, R76 ;  /* 0x0000004c024c7220 */ /* 0x040fe40000410000 */
[----:B------:R-:W-:Y:S02]  /*5bf0*/  FMUL.FTZ R77, R2, R77 ;  /* 0x0000004d024d7220 */ /* 0x000fe40000410000 */
[C---:B---3--:R-:W-:Y:S01]  /*5c00*/  HMMA.16816.F32.BF16 R44, R128.reuse, R124, R44 ;  /* 0x0000007c802c723c */ /* 0x048fe2000004182c */
[----:B------:R-:W-:Y:S03]  /*5c10*/  LDSM.16.MT88.4 R120, [R172+0x4100] ;  /* 0x00410000ac78783b */ /* 0x000fe60000004200 */
[C---:B------:R-:W-:Y:S02]  /*5c20*/  FMUL.FTZ R78, R0.reuse, R78 ;  /* 0x0000004e004e7220 */ /* 0x040fe40000410000 */
[----:B------:R-:W-:Y:S02]  /*5c30*/  FMUL.FTZ R79, R0, R79 ;  /* 0x0000004f004f7220 */ /* 0x000fe40000410000 */
[C---:B------:R-:W-:Y:S01]  /*5c40*/  HMMA.16816.F32.BF16 R48, R128.reuse, R126, R48 ;  /* 0x0000007e8030723c */ /* 0x040fe20000041830 */
[----:B------:R-:W3:Y:S03]  /*5c50*/  LDSM.16.MT88.4 R124, [R133+0x2100] ;  /* 0x00210000857c783b */ /* 0x000ee60000004200 */
[C---:B------:R-:W-:Y:S02]  /*5c60*/  FMUL.FTZ R80, R2.reuse, R80 ;  /* 0x0000005002507220 */ /* 0x040fe40000410000 */
[----:B------:R-:W-:Y:S02]  /*5c70*/  FMUL.FTZ R81, R2, R81 ;  /* 0x0000005102517220 */ /* 0x000fe40000410000 */
[C---:B------:R-:W-:Y:S01]  /*5c80*/  FMUL.FTZ R82, R0.reuse, R82 ;  /* 0x0000005200527220 */ /* 0x040fe20000410000 */
[----:B------:R-:W-:Y:S03]  /*5c90*/  LDSM.16.MT88.4 R144, [R172+0x900] ;  /* 0x00090000ac90783b */ /* 0x000fe60000004200 */
[----:B------:R-:W-:Y:S02]  /*5ca0*/  FMUL.FTZ R83, R0, R83 ;  /* 0x0000005300537220 */ /* 0x000fe40000410000 */
[C---:B------:R-:W-:Y:S02]  /*5cb0*/  FMUL.FTZ R84, R2.reuse, R84 ;  /* 0x0000005402547220 */ /* 0x040fe40000410000 */
[----:B------:R-:W-:Y:S01]  /*5cc0*/  FMUL.FTZ R85, R2, R85 ;  /* 0x0000005502557220 */ /* 0x000fe20000410000 */
[C---:B--2---:R-:W-:Y:S03]  /*5cd0*/  HMMA.16816.F32.BF16 R52, R128.reuse, R136, R52 ;  /* 0x000000888034723c */ /* 0x044fe60000041834 */
[C---:B------:R-:W-:Y:S02]  /*5ce0*/  FMUL.FTZ R86, R0.reuse, R86 ;  /* 0x0000005600567220 */ /* 0x040fe40000410000 */
[----:B------:R-:W-:Y:S02]  /*5cf0*/  FMUL.FTZ R87, R0, R87 ;  /* 0x0000005700577220 */ /* 0x000fe40000410000 */
[C---:B------:R-:W-:Y:S01]  /*5d00*/  FMUL.FTZ R88, R2.reuse, R88 ;  /* 0x0000005802587220 */ /* 0x040fe20000410000 */
[C---:B------:R-:W-:Y:S01]  /*5d10*/  HMMA.16816.F32.BF16 R56, R128.reuse, R138, R56 ;  /* 0x0000008a8038723c */ /* 0x040fe20000041838 */
[----:B------:R-:W2:Y:S03]  /*5d20*/  LDSM.16.MT88.4 R136, [R176+UR4+0x2100] ;  /* 0x00210004b088783b */ /* 0x000ea60008004200 */
[----:B------:R-:W-:Y:S02]  /*5d30*/  FMUL.FTZ R89, R2, R89 ;  /* 0x0000005902597220 */ /* 0x000fe40000410000 */
[C---:B------:R-:W-:Y:S02]  /*5d40*/  FMUL.FTZ R90, R0.reuse, R90 ;  /* 0x0000005a005a7220 */ /* 0x040fe40000410000 */
[C---:B-----5:R-:W-:Y:S04]  /*5d50*/  HMMA.16816.F32.BF16 R60, R128.reuse, R140, R60 ;  /* 0x0000008c803c723c */ /* 0x060fe8000004183c */
[----:B------:R-:W-:Y:S02]  /*5d60*/  FMUL.FTZ R91, R0, R91 ;  /* 0x0000005b005b7220 */ /* 0x000fe40000410000 */
[C---:B------:R-:W-:Y:S02]  /*5d70*/  FMUL.FTZ R92, R2.reuse, R92 ;  /* 0x0000005c025c7220 */ /* 0x040fe40000410000 */
[C---:B------:R-:W-:Y:S01]  /*5d80*/  HMMA.16816.F32.BF16 R64, R128.reuse, R142, R64 ;  /* 0x0000008e8040723c */ /* 0x040fe20000041840 */
[----:B------:R-:W5:Y:S03]  /*5d90*/  LDSM.16.MT88.4 R140, [R172+0x2100] ;  /* 0x00210000ac8c783b */ /* 0x000f660000004200 */
[----:B------:R-:W-:Y:S02]  /*5da0*/  FMUL.FTZ R93, R2, R93 ;  /* 0x0000005d025d7220 */ /* 0x000fe40000410000 */
[C---:B------:R-:W-:Y:S02]  /*5db0*/  FMUL.FTZ R94, R0.reuse, R94 ;  /* 0x0000005e005e7220 */ /* 0x040fe40000410000 */
[C---:B---3--:R-:W-:Y:S04]  /*5dc0*/  HMMA.16816.F32.BF16 R68, R128.reuse, R124, R68 ;  /* 0x0000007c8044723c */ /* 0x048fe80000041844 */
[----:B------:R-:W-:Y:S02]  /*5dd0*/  FMUL.FTZ R95, R0, R95 ;  /* 0x0000005f005f7220 */ /* 0x000fe40000410000 */
[C---:B------:R-:W-:Y:S02]  /*5de0*/  FMUL.FTZ R96, R2.reuse, R96 ;  /* 0x0000006002607220 */ /* 0x040fe40000410000 */
[C---:B------:R-:W-:Y:S01]  /*5df0*/  HMMA.16816.F32.BF16 R72, R128.reuse, R126, R72 ;  /* 0x0000007e8048723c */ /* 0x040fe20000041848 */
[----:B------:R-:W3:Y:S03]  /*5e00*/  LDSM.16.MT88.4 R124, [R177+UR4+0x4100] ;  /* 0x00410004b17c783b */ /* 0x000ee60008004200 */
        /* <DEDUP_REMOVED lines=8> */
[----:B------:R-:W2:Y:S03]  /*5e90*/  LDSM.16.MT88.4 R136, [R133+0x4100] ;  /* 0x004100008588783b */ /* 0x000ea60000004200 */
[----:B------:R-:W-:Y:S02]  /*5ea0*/  FMUL.FTZ R103, R0, R103 ;  /* 0x0000006700677220 */ /* 0x000fe40000410000 */
[C---:B------:R-:W-:Y:S02]  /*5eb0*/  FMUL.FTZ R104, R2.reuse, R104 ;  /* 0x0000006802687220 */ /* 0x040fe40000410000 */
[C---:B-----5:R-:W-:Y:S04]  /*5ec0*/  HMMA.16816.F32.BF16 R84, R128.reuse, R140, R84 ;  /* 0x0000008c8054723c */ /* 0x060fe80000041854 */
[----:B------:R-:W-:Y:S02]  /*5ed0*/  FMUL.FTZ R105, R2, R105 ;  /* 0x0000006902697220 */ /* 0x000fe40000410000 */
[C---:B------:R-:W-:Y:S02]  /*5ee0*/  FMUL.FTZ R106, R0.reuse, R106 ;  /* 0x0000006a006a7220 */ /* 0x040fe40000410000 */
[C---:B------:R-:W-:Y:S01]  /*5ef0*/  HMMA.16816.F32.BF16 R88, R128.reuse, R142, R88 ;  /* 0x0000008e8058723c */ /* 0x040fe20000041858 */
[----:B------:R-:W5:Y:S03]  /*5f00*/  LDSM.16.MT88.4 R140, [R176+UR4+0x4100] ;  /* 0x00410004b08c783b */ /* 0x000f660008004200 */
[----:B------:R-:W-:Y:S02]  /*5f10*/  FMUL.FTZ R107, R0, R107 ;  /* 0x0000006b006b7220 */ /* 0x000fe40000410000 */
[--C-:B------:R-:W-:Y:S02]  /*5f20*/  FFMA.FTZ R218, R16, c[0x0][0x2d0], -R163.reuse ;  /* 0x0000b40010da7a23 */ /* 0x100fe400000108a3 */
[C---:B---3--:R-:W-:Y:S04]  /*5f30*/  HMMA.16816.F32.BF16 R92, R128.reuse, R124, R92 ;  /* 0x0000007c805c723c */ /* 0x048fe8000004185c */
[--C-:B------:R-:W-:Y:S01]  /*5f40*/  FFMA.FTZ R223, R17, c[0x0][0x2d0], -R163.reuse ;  /* 0x0000b40011df7a23 */ /* 0x100fe200000108a3 */
[----:B------:R-:W-:Y:S01]  /*5f50*/  MUFU.EX2 R218, R218 ;  /* 0x000000da00da7308 */ /* 0x000fe20000000800 */
[--C-:B------:R-:W-:Y:S02]  /*5f60*/  FFMA.FTZ R220, R18, c[0x0][0x2d0], -R162.reuse ;  /* 0x0000b40012dc7a23 */ /* 0x100fe400000108a2 */
[C---:B------:R-:W-:Y:S01]  /*5f70*/  HMMA.16816.F32.BF16 R96, R128.reuse, R126, R96 ;  /* 0x0000007e8060723c */ /* 0x040fe20000041860 */
[----:B------:R-:W3:Y:S03]  /*5f80*/  LDSM.16.MT88.4 R124, [R177+UR4+0x900] ;  /* 0x00090004b17c783b */ /* 0x000ee60008004200 */
[--C-:B------:R-:W-:Y:S02]  /*5f90*/  FFMA.FTZ R225, R19, c[0x0][0x2d0], -R162.reuse ;  /* 0x0000b40013e17a23 */ /* 0x100fe400000108a2 */
[C---:B------:R-:W-:Y:S01]  /*5fa0*/  FMUL.FTZ R108, R2.reuse, R108 ;  /* 0x0000006c026c7220 */ /* 0x040fe20000410000 */
[----:B------:R-:W5:Y:S01]  /*5fb0*/  MUFU.EX2 R223, R223 ;  /* 0x000000df00df7308 */ /* 0x000f620000000800 */
[----:B------:R-:W-:Y:S01]  /*5fc0*/  FMUL.FTZ R109, R2, R109 ;  /* 0x0000006d026d7220 */ /* 0x000fe20000410000 */
[C---:B--2---:R-:W-:Y:S03]  /*5fd0*/  HMMA.16816.F32.BF16 R12, R128.reuse, R136, R12 ;  /* 0x00000088800c723c */ /* 0x044fe6000004180c */
[C---:B------:R-:W-:Y:S02]  /*5fe0*/  FMUL.FTZ R110, R0.reuse, R110 ;  /* 0x0000006e006e7220 */ /* 0x040fe40000410000 */
[----:B------:R-:W-:Y:S02]  /*5ff0*/  FMUL.FTZ R111, R0, R111 ;  /* 0x0000006f006f7220 */ /* 0x000fe40000410000 */
[C---:B------:R-:W-:Y:S01]  /*6000*/  FMUL.FTZ R16, R2.reuse, R116 ;  /* 0x0000007402107220 */ /* 0x040fe20000410000 */
[C---:B------:R-:W-:Y:S01]  /*6010*/  HMMA.16816.F32.BF16 R100, R128.reuse, R138, R100 ;  /* 0x0000008a8064723c */ /* 0x040fe20000041864 */
[----:B------:R-:W2:Y:S01]  /*6020*/  LDSM.16.MT88.4 R136, [R133+0x900] ;  /* 0x000900008588783b */ /* 0x000ea20000004200 */
[----:B------:R-:W-:Y:S02]  /*6030*/  MUFU.EX2 R220, R220 ;  /* 0x000000dc00dc7308 */ /* 0x000fe40000000800 */
[----:B------:R-:W-:Y:S01]  /*6040*/  FMUL.FTZ R17, R2, R117 ;  /* 0x0000007502117220 */ /* 0x000fe20000410000 */
[----:B-1----:R-:W-:Y:S01]  /*6050*/  F2FP.BF16.PACK_AB R116, R219, R214 ;  /* 0x000000d6db74723e */ /* 0x002fe200000010ff */
[C---:B------:R-:W-:Y:S01]  /*6060*/  FMUL.FTZ R18, R0.reuse, R118 ;  /* 0x0000007600127220 */ /* 0x040fe20000410000 */
[----:B----4-:R-:W-:Y:S01]  /*6070*/  F2FP.BF16.PACK_AB R117, R221, R216 ;  /* 0x000000d8dd75723e */ /* 0x010fe200000010ff */
[C---:B-----5:R-:W-:Y:S04]  /*6080*/  HMMA.16816.F32.BF16 R104, R128.reuse, R140, R104 ;  /* 0x0000008c8068723c */ /* 0x060fe80000041868 */
[----:B------:R-:W1:Y:S01]  /*6090*/  MUFU.EX2 R225, R225 ;  /* 0x000000e100e17308 */ /* 0x000e620000000800 */
[----:B------:R-:W-:Y:S01]  /*60a0*/  FMUL.FTZ R19, R0, R119 ;  /* 0x0000007700137220 */ /* 0x000fe20000410000 */
[----:B------:R-:W-:Y:S01]  /*60b0*/  F2FP.BF16.PACK_AB R118, R223, R218 ;  /* 0x000000dadf76723e */ /* 0x000fe200000010ff */
[C---:B------:R-:W-:Y:S01]  /*60c0*/  FMUL.FTZ R112, R2.reuse, R112 ;  /* 0x0000007002707220 */ /* 0x040fe20000410000 */
[C---:B------:R-:W-:Y:S01]  /*60d0*/  HMMA.16816.F32.BF16 R108, R128.reuse, R142, R108 ;  /* 0x0000008e806c723c */ /* 0x040fe2000004186c */
[----:B------:R-:W4:Y:S03]  /*60e0*/  LDSM.16.MT88.4 R140, [R176+UR4+0x900] ;  /* 0x00090004b08c783b */ /* 0x000f260008004200 */
[----:B------:R-:W-:Y:S02]  /*60f0*/  FMUL.FTZ R113, R2, R113 ;  /* 0x0000007102717220 */ /* 0x000fe40000410000 */
[C---:B------:R-:W-:Y:S02]  /*6100*/  FMUL.FTZ R114, R0.reuse, R114 ;  /* 0x0000007200727220 */ /* 0x040fe40000410000 */
[C---:B------:R-:W-:Y:S04]  /*6110*/  HMMA.16816.F32.BF16 R16, R128.reuse, R120, R16 ;  /* 0x000000788010723c */ /* 0x040fe80000041810 */
[----:B------:R-:W-:Y:S02]  /*6120*/  FMUL.FTZ R115, R0, R115 ;  /* 0x0000007300737220 */ /* 0x000fe40000410000 */
[--C-:B------:R-:W-:Y:S02]  /*6130*/  FFMA.FTZ R222, R20, c[0x0][0x2d0], -R163.reuse ;  /* 0x0000b40014de7a23 */ /* 0x100fe400000108a3 */
[--C-:B------:R-:W-:Y:S03]  /*6140*/  FFMA.FTZ R227, R21, c[0x0][0x2d0], -R163.reuse ;  /* 0x0000b40015e37a23 */ /* 0x100fe600000108a3 */
[----:B------:R-:W-:Y:S01]  /*6150*/  HMMA.16816.F32.BF16 R112, R128, R122, R112 ;  /* 0x0000007a8070723c */ /* 0x000fe20000041870 */
[----:B------:R-:W5:Y:S01]  /*6160*/  LDSM.16.MT88.4 R120, [R172+0x2900] ;  /* 0x00290000ac78783b */ /* 0x000f620000004200 */
[----:B------:R-:W-:Y:S01]  /*6170*/  MUFU.EX2 R222, R222 ;  /* 0x000000de00de7308 */ /* 0x000fe20000000800 */
[----:B-1----:R-:W-:Y:S01]  /*6180*/  F2FP.BF16.PACK_AB R119, R225, R220 ;  /* 0x000000dce177723e */ /* 0x002fe200000010ff */
[--C-:B------:R-:W-:Y:S02]  /*6190*/  FFMA.FTZ R224, R22, c[0x0][0x2d0], -R162.reuse ;  /* 0x0000b40016e07a23 */ /* 0x100fe400000108a2 */
[--C-:B------:R-:W-:Y:S02]  /*61a0*/  FFMA.FTZ R229, R23, c[0x0][0x2d0], -R162.reuse ;  /* 0x0000b40017e57a23 */ /* 0x100fe400000108a2 */
[--C-:B------:R-:W-:Y:S01]  /*61b0*/  FFMA.FTZ R226, R24, c[0x0][0x2d0], -R163.reuse ;  /* 0x0000b40018e27a23 */ /* 0x100fe200000108a3 */
[----:B------:R-:W-:Y:S01]  /*61c0*/  LDSM.16.MT88.4 R128, [R133+0x4900] ;  /* 0x004900008580783b */ /* 0x000fe20000004200 */
[C---:B---3--:R-:W-:Y:S02]  /*61d0*/  HMMA.16816.F32.BF16 R4, R116.reuse, R124, R4 ;  /* 0x0000007c7404723c */ /* 0x048fe40000041804 */
[----:B------:R-:W1:Y:S03]  /*61e0*/  MUFU.EX2 R227, R227 ;  /* 0x000000e300e37308 */ /* 0x000e660000000800 */
[--C-:B------:R-:W-:Y:S02]  /*61f0*/  FFMA.FTZ R231, R25, c[0x0][0x2d0], -R163.reuse ;  /* 0x0000b40019e77a23 */ /* 0x100fe400000108a3 */
[--C-:B------:R-:W-:Y:S01]  /*6200*/  FFMA.FTZ R228, R26, c[0x0][0x2d0], -R162.reuse ;  /* 0x0000b4001ae47a23 */ /* 0x100fe200000108a2 */
[C---:B------:R-:W-:Y:S01]  /*6210*/  HMMA.16816.F32.BF16 R8, R116.reuse, R126, R8 ;  /* 0x0000007e7408723c */ /* 0x040fe20000041808 */
[----:B------:R-:W3:Y:S03]  /*6220*/  LDSM.16.MT88.4 R124, [R177+UR4+0x4900] ;  /* 0x00490004b17c783b */ /* 0x000ee60008004200 */
[--C-:B------:R-:W-:Y:S01]  /*6230*/  FFMA.FTZ R233, R27, c[0x0][0x2d0], -R162.reuse ;  /* 0x0000b4001be97a23 */ /* 0x100fe200000108a2 */
[----:B------:R-:W-:Y:S01]  /*6240*/  MUFU.EX2 R224, R224 ;  /* 0x000000e000e07308 */ /* 0x000fe20000000800 */
[--C-:B------:R-:W-:Y:S02]  /*6250*/  FFMA.FTZ R230, R28, c[0x0][0x2d0], -R163.reuse ;  /* 0x0000b4001ce67a23 */ /* 0x100fe400000108a3 */
[C---:B--2---:R-:W-:Y:S04]  /*6260*/  HMMA.16816.F32.BF16 R36, R116.reuse, R136, R36 ;  /* 0x000000887424723c */ /* 0x044fe80000041824 */
[--C-:B------:R-:W-:Y:S02]  /*6270*/  FFMA.FTZ R235, R29, c[0x0][0x2d0], -R163.reuse ;  /* 0x0000b4001deb7a23 */ /* 0x100fe400000108a3 */
[--C-:B------:R-:W-:Y:S01]  /*6280*/  FFMA.FTZ R232, R30, c[0x0][0x2d0], -R162.reuse ;  /* 0x0000b4001ee87a23 */ /* 0x100fe200000108a2 */
[----:B------:R-:W2:Y:S01]  /*6290*/  MUFU.EX2 R229, R229 ;  /* 0x000000e500e57308 */ /* 0x000ea20000000800 */
[C---:B------:R-:W-:Y:S01]  /*62a0*/  HMMA.16816.F32.BF16 R40, R116.reuse, R138, R40 ;  /* 0x0000008a7428723c */ /* 0x040fe20000041828 */
[----:B------:R-:W1:Y:S03]  /*62b0*/  LDSM.16.MT88.4 R136, [R176+UR4+0x4900] ;  /* 0x00490004b088783b */ /* 0x000e660008004200 */
[--C-:B------:R-:W-:Y:S02]  /*62c0*/  FFMA.FTZ R237, R31, c[0x0][0x2d0], -R162.reuse ;  /* 0x0000b4001fed7a23 */ /* 0x100fe400000108a2 */
[--C-:B------:R-:W-:Y:S02]  /*62d0*/  FFMA.FTZ R234, R32, c[0x0][0x2d0], -R163.reuse ;  /* 0x0000b40020ea7a23 */ /* 0x100fe400000108a3 */
[C---:B----4-:R-:W-:Y:S01]  /*62e0*/  HMMA.16816.F32.BF16 R44, R116.reuse, R140, R44 ;  /* 0x0000008c742c723c */ /* 0x050fe2000004182c */
[----:B------:R-:W-:Y:S03]  /*62f0*/  MUFU.EX2 R226, R226 ;  /* 0x000000e200e27308 */ /* 0x000fe60000000800 */
[----:B------:R-:W-:Y:S02]  /*6300*/  FFMA.FTZ R163, R33, c[0x0][0x2d0], -R163 ;  /* 0x0000b40021a37a23 */ /* 0x000fe400000108a3 */
[--C-:B------:R-:W-:Y:S02]  /*6310*/  FFMA.FTZ R236, R34, c[0x0][0x2d0], -R162.reuse ;  /* 0x0000b40022ec7a23 */ /* 0x100fe400000108a2 */
[C---:B------:R-:W-:Y:S01]  /*6320*/  HMMA.16816.F32.BF16 R48, R116.reuse, R142, R48 ;  /* 0x0000008e7430723c */ /* 0x040fe20000041830 */
[----:B------:R-:W-:Y:S02]  /*6330*/  LDSM.16.MT88.4 R140, [R133+0x1100] ;  /* 0x00110000858c783b */ /* 0x000fe40000004200 */
[----:B------:R-:W-:Y:S01]  /*6340*/  MUFU.EX2 R239, R163 ;  /* 0x000000a300ef7308 */ /* 0x000fe20000000800 */
[----:B------:R-:W-:Y:S02]  /*6350*/  FFMA.FTZ R162, R35, c[0x0][0x2d0], -R162 ;  /* 0x0000b40023a27a23 */ /* 0x000fe400000108a2 */
[----:B------:R-:W-:Y:S02]  /*6360*/  FFMA.FTZ R173, R2, R213, R173 ;  /* 0x000000d502ad7223 */ /* 0x000fe400000100ad */
[C---:B------:R-:W-:Y:S04]  /*6370*/  HMMA.16816.F32.BF16 R52, R116.reuse, R144, R52 ;  /* 0x000000907434723c */ /* 0x040fe80000041834 */
[----:B------:R-:W-:Y:S01]  /*6380*/  FFMA.FTZ R210, R0, R211, R210 ;  /* 0x000000d300d27223 */ /* 0x000fe200000100d2 */
[----:B------:R4:W-:Y:S01]  /*6390*/  MUFU.EX2 R241, R162 ;  /* 0x000000a200f17308 */ /* 0x0009e20000000800 */
[----:B------:R-:W-:Y:S02]  /*63a0*/  FADD.FTZ R174, R174, R173 ;  /* 0x000000adaeae7221 */ /* 0x000fe40000010000 */
[C---:B------:R-:W-:Y:S01]  /*63b0*/  HMMA.16816.F32.BF16 R56, R116.reuse, R146, R56 ;  /* 0x000000927438723c */ /* 0x040fe20000041838 */
[----:B------:R-:W-:Y:S03]  /*63c0*/  LDSM.16.MT88.4 R144, [R176+UR4+0x1100] ;  /* 0x00110004b090783b */ /* 0x000fe60008004200 */
[----:B------:R-:W-:Y:S03]  /*63d0*/  FADD.FTZ R215, R215, R210 ;  /* 0x000000d2d7d77221 */ /* 0x000fe60000010000 */
[----:B------:R-:W1:Y:S01]  /*63e0*/  MUFU.EX2 R231, R231 ;  /* 0x000000e700e77308 */ /* 0x000e620000000800 */
[C---:B------:R-:W-:Y:S04]  /*63f0*/  HMMA.16816.F32.BF16 R60, R116.reuse, R148, R60 ;  /* 0x00000094743c723c */ /* 0x040fe8000004183c */
[----:B------:R-:W-:Y:S04]  /*6400*/  FADD.FTZ R212, R212, R215 ;  /* 0x000000d7d4d47221 */ /* 0x000fe80000010000 */
[C---:B------:R-:W-:Y:S01]  /*6410*/  HMMA.16816.F32.BF16 R64, R116.reuse, R150, R64 ;  /* 0x000000967440723c */ /* 0x040fe20000041840 */
[----:B------:R-:W-:Y:S01]  /*6420*/  LDSM.16.MT88.4 R148, [R172+0x1900] ;  /* 0x00190000ac94783b */ /* 0x000fe20000004200 */
[----:B------:R-:W-:Y:S02]  /*6430*/  MUFU.EX2 R228, R228 ;  /* 0x000000e400e47308 */ /* 0x000fe40000000800 */
[----:B------:R-:W-:Y:S04]  /*6440*/  FADD.FTZ R217, R217, R212 ;  /* 0x000000d4d9d97221 */ /* 0x000fe80000010000 */
[C---:B------:R-:W-:Y:S01]  /*6450*/  HMMA.16816.F32.BF16 R68, R116.reuse, R152, R68 ;  /* 0x000000987444723c */ /* 0x040fe20000041844 */
[----:B----4-:R-:W-:Y:S03]  /*6460*/  LDSM.16.MT88.4 R160, [R172+0x3900] ;  /* 0x00390000aca0783b */ /* 0x010fe60000004200 */
[----:B------:R-:W4:Y:S01]  /*6470*/  MUFU.EX2 R233, R233 ;  /* 0x000000e900e97308 */ /* 0x000f220000000800 */
[----:B------:R-:W-:Y:S03]  /*6480*/  FADD.FTZ R216, R216, R217 ;  /* 0x000000d9d8d87221 */ /* 0x000fe60000010000 */
[C---:B------:R-:W-:Y:S01]  /*6490*/  HMMA.16816.F32.BF16 R72, R116.reuse, R154, R72 ;  /* 0x0000009a7448723c */ /* 0x040fe20000041848 */
[----:B------:R-:W-:Y:S03]  /*64a0*/  LDSM.16.MT88.4 R152, [R177+UR4+0x3900] ;  /* 0x00390004b198783b */ /* 0x000fe60008004200 */
[----:B------:R-:W-:Y:S02]  /*64b0*/  FADD.FTZ R221, R221, R216 ;  /* 0x000000d8dddd7221 */ /* 0x000fe40000010000 */
[----:B------:R-:W-:Y:S02]  /*64c0*/  MUFU.EX2 R230, R230 ;  /* 0x000000e600e67308 */ /* 0x000fe40000000800 */
[C---:B------:R-:W-:Y:S04]  /*64d0*/  HMMA.16816.F32.BF16 R76, R116.reuse, R156, R76 ;  /* 0x0000009c744c723c */ /* 0x040fe8000004184c */
[----:B------:R-:W-:Y:S04]  /*64e0*/  FADD.FTZ R220, R220, R221 ;  /* 0x000000dddcdc7221 */ /* 0x000fe80000010000 */
[C---:B------:R-:W-:Y:S01]  /*64f0*/  HMMA.16816.F32.BF16 R80, R116.reuse, R158, R80 ;  /* 0x0000009e7450723c */ /* 0x040fe20000041850 */
[----:B------:R-:W-:Y:S01]  /*6500*/  LDSM.16.MT88.4 R156, [R176+UR4+0x3900] ;  /* 0x00390004b09c783b */ /* 0x000fe20008004200 */
[----:B------:R-:W1:Y:S02]  /*6510*/  MUFU.EX2 R235, R235 ;  /* 0x000000eb00eb7308 */ /* 0x000e640000000800 */
[----:B------:R-:W-:Y:S04]  /*6520*/  FADD.FTZ R225, R225, R220 ;  /* 0x000000dce1e17221 */ /* 0x000fe80000010000 */
[C---:B-----5:R-:W-:Y:S04]  /*6530*/  HMMA.16816.F32.BF16 R84, R116.reuse, R120, R84 ;  /* 0x000000787454723c */ /* 0x060fe80000041854 */
[----:B------:R-:W-:Y:S04]  /*6540*/  MUFU.EX2 R232, R232 ;  /* 0x000000e800e87308 */ /* 0x000fe80000000800 */
[C---:B------:R-:W-:Y:S01]  /*6550*/  HMMA.16816.F32.BF16 R88, R116.reuse, R122, R88 ;  /* 0x0000007a7458723c */ /* 0x040fe20000041858 */
[----:B------:R-:W5:Y:S05]  /*6560*/  LDSM.16.MT88.4 R120, [R172+0x4900] ;  /* 0x00490000ac78783b */ /* 0x000f6a0000004200 */
[----:B------:R-:W1:Y:S02]  /*6570*/  MUFU.EX2 R237, R237 ;  /* 0x000000ed00ed7308 */ /* 0x000e640000000800 */
[C---:B---3--:R-:W-:Y:S08]  /*6580*/  HMMA.16816.F32.BF16 R92, R116.reuse, R124, R92 ;  /* 0x0000007c745c723c */ /* 0x048ff0000004185c */
[C---:B------:R-:W-:Y:S01]  /*6590*/  HMMA.16816.F32.BF16 R96, R116.reuse, R126, R96 ;  /* 0x0000007e7460723c */ /* 0x040fe20000041860 */
[----:B------:R-:W3:Y:S01]  /*65a0*/  LDSM.16.MT88.4 R124, [R177+UR4+0x1100] ;  /* 0x00110004b17c783b */ /* 0x000ee20008004200 */
[----:B------:R-:W2:Y:S06]  /*65b0*/  MUFU.EX2 R234, R234 ;  /* 0x000000ea00ea7308 */ /* 0x000eac0000000800 */
[C---:B------:R-:W-:Y:S04]  /*65c0*/  HMMA.16816.F32.BF16 R12, R116.reuse, R128, R12 ;  /* 0x00000080740c723c */ /* 0x040fe8000004180c */
[----:B------:R-:W2:Y:S04]  /*65d0*/  MUFU.EX2 R236, R236 ;  /* 0x000000ec00ec7308 */ /* 0x000ea80000000800 */
[C---:B------:R-:W-:Y:S01]  /*65e0*/  HMMA.16816.F32.BF16 R100, R116.reuse, R130, R100 ;  /* 0x000000827464723c */ /* 0x040fe20000041864 */
[----:B------:R-:W2:Y:S07]  /*65f0*/  LDSM.16.MT88.4 R128, [R172+0x1100] ;  /* 0x00110000ac80783b */ /* 0x000eae0000004200 */
[C---:B-1----:R-:W-:Y:S08]  /*6600*/  HMMA.16816.F32.BF16 R104, R116.reuse, R136, R104 ;  /* 0x000000887468723c */ /* 0x042ff00000041868 */
[C---:B------:R-:W-:Y:S01]  /*6610*/  HMMA.16816.F32.BF16 R108, R116.reuse, R138, R108 ;  /* 0x0000008a746c723c */ /* 0x040fe2000004186c */
[----:B------:R-:W1:Y:S07]  /*6620*/  LDSM.16.MT88.4 R136, [R177+UR4+0x3100] ;  /* 0x00310004b188783b */ /* 0x000e6e0008004200 */
[C---:B-----5:R-:W-:Y:S08]  /*6630*/  HMMA.16816.F32.BF16 R16, R116.reuse, R120, R16 ;  /* 0x000000787410723c */ /* 0x060ff00000041810 */
[----:B------:R-:W-:Y:S01]  /*6640*/  HMMA.16816.F32.BF16 R112, R116, R122, R112 ;  /* 0x0000007a7470723c */ /* 0x000fe20000041870 */
[----:B------:R-:W5:Y:S06]  /*6650*/  LDSM.16.MT88.4 R120, [R133+0x3100] ;  /* 0x003100008578783b */ /* 0x000f6c0000004200 */
[----:B------:R-:W-:Y:S02]  /*6660*/  F2FP.BF16.PACK_AB R116, R227, R222 ;  /* 0x000000dee374723e */ /* 0x000fe400000010ff */
[----:B--2---:R-:W-:Y:S03]  /*6670*/  F2FP.BF16.PACK_AB R117, R229, R224 ;  /* 0x000000e0e575723e */ /* 0x004fe600000010ff */
[----:B------:R-:W-:Y:S01]  /*6680*/  F2FP.BF16.PACK_AB R118, R231, R226 ;  /* 0x000000e2e776723e */ /* 0x000fe200000010ff */
[----:B------:R-:W-:Y:S01]  /*6690*/  FADD.FTZ R224, R224, R225 ;  /* 0x000000e1e0e07221 */ /* 0x000fe20000010000 */
[----:B----4-:R-:W-:Y:S03]  /*66a0*/  F2FP.BF16.PACK_AB R119, R233, R228 ;  /* 0x000000e4e977723e */ /* 0x010fe600000010ff */
[----:B------:R-:W-:Y:S04]  /*66b0*/  FADD.FTZ R229, R229, R224 ;  /* 0x000000e0e5e57221 */ /* 0x000fe80000010000 */
[C---:B---3--:R-:W-:Y:S03]  /*66c0*/  HMMA.16816.F32.BF16 R4, R116.reuse, R124, R4 ;  /* 0x0000007c7404723c */ /* 0x048fe60000041804 */
[----:B------:R-:W-:Y:S04]  /*66d0*/  FADD.FTZ R228, R228, R229 ;  /* 0x000000e5e4e47221 */ /* 0x000fe80000010000 */
[----:B------:R-:W-:Y:S01]  /*66e0*/  FADD.FTZ R233, R233, R228 ;  /* 0x000000e4e9e97221 */ /* 0x000fe20000010000 */
[C---:B------:R-:W-:Y:S01]  /*66f0*/  HMMA.16816.F32.BF16 R8, R116.reuse, R126, R8 ;  /* 0x0000007e7408723c */ /* 0x040fe20000041808 */
[----:B------:R-:W2:Y:S07]  /*6700*/  LDSM.16.MT88.4 R124, [R176+UR4+0x3100] ;  /* 0x00310004b07c783b */ /* 0x000eae0008004200 */
[C---:B------:R-:W-:Y:S08]  /*6710*/  HMMA.16816.F32.BF16 R36, R116.reuse, R140, R36 ;  /* 0x0000008c7424723c */ /* 0x040ff00000041824 */
[C---:B------:R-:W-:Y:S01]  /*6720*/  HMMA.16816.F32.BF16 R40, R116.reuse, R142, R40 ;  /* 0x0000008e7428723c */ /* 0x040fe20000041828 */
[----:B------:R-:W-:Y:S07]  /*6730*/  LDSM.16.MT88.4 R140, [R133+0x1900] ;  /* 0x00190000858c783b */ /* 0x000fee0000004200 */
[C---:B------:R-:W-:Y:S08]  /*6740*/  HMMA.16816.F32.BF16 R44, R116.reuse, R144, R44 ;  /* 0x00000090742c723c */ /* 0x040ff0000004182c */
[C---:B------:R-:W-:Y:S01]  /*6750*/  HMMA.16816.F32.BF16 R48, R116.reuse, R146, R48 ;  /* 0x000000927430723c */ /* 0x040fe20000041830 */
[----:B------:R-:W-:Y:S07]  /*6760*/  LDSM.16.MT88.4 R144, [R176+UR4+0x1900] ;  /* 0x00190004b090783b */ /* 0x000fee0008004200 */
[C---:B------:R-:W-:Y:S08]  /*6770*/  HMMA.16816.F32.BF16 R52, R116.reuse, R128, R52 ;  /* 0x000000807434723c */ /* 0x040ff00000041834 */
[C---:B------:R-:W-:Y:S01]  /*6780*/  HMMA.16816.F32.BF16 R56, R116.reuse, R130, R56 ;  /* 0x000000827438723c */ /* 0x040fe20000041838 */
[----:B------:R-:W3:Y:S07]  /*6790*/  LDSM.16.MT88.4 R128, [R172+0x3100] ;  /* 0x00310000ac80783b */ /* 0x000eee0000004200 */
[C---:B-1----:R-:W-:Y:S08]  /*67a0*/  HMMA.16816.F32.BF16 R60, R116.reuse, R136, R60 ;  /* 0x00000088743c723c */ /* 0x042ff0000004183c */
[C---:B------:R-:W-:Y:S01]  /*67b0*/  HMMA.16816.F32.BF16 R64, R116.reuse, R138, R64 ;  /* 0x0000008a7440723c */ /* 0x040fe20000041840 */
[----:B------:R-:W1:Y:S07]  /*67c0*/  LDSM.16.MT88.4 R136, [R177+UR4+0x5100] ;  /* 0x00510004b188783b */ /* 0x000e6e0008004200 */
[C---:B-----5:R-:W-:Y:S08]  /*67d0*/  HMMA.16816.F32.BF16 R68, R116.reuse, R120, R68 ;  /* 0x000000787444723c */ /* 0x060ff00000041844 */
        /* <DEDUP_REMOVED lines=8> */
[C---:B-1----:R-:W-:Y:S07]  /*6860*/  HMMA.16816.F32.BF16 R92, R116.reuse, R136, R92 ;  /* 0x00000088745c723c */ /* 0x042fee000004185c */
[----:B------:R-:W-:Y:S01]  /*6870*/  F2FP.BF16.PACK_AB R136, R235, R230 ;  /* 0x000000e6eb88723e */ /* 0x000fe200000010ff */
[C---:B------:R-:W-:Y:S04]  /*6880*/  HMMA.16816.F32.BF16 R96, R116.reuse, R138, R96 ;  /* 0x0000008a7460723c */ /* 0x040fe80000041860 */
[----:B------:R-:W-:Y:S01]  /*6890*/  F2FP.BF16.PACK_AB R137, R237, R232 ;  /* 0x000000e8ed89723e */ /* 0x000fe200000010ff */
[----:B------:R-:W-:Y:S02]  /*68a0*/  FADD.FTZ R232, R232, R233 ;  /* 0x000000e9e8e87221 */ /* 0x000fe40000010000 */
[----:B------:R-:W-:Y:S01]  /*68b0*/  F2FP.BF16.PACK_AB R138, R239, R234 ;  /* 0x000000eaef8a723e */ /* 0x000fe200000010ff */
[C---:B----4-:R-:W-:Y:S04]  /*68c0*/  HMMA.16816.F32.BF16 R12, R116.reuse, R120, R12 ;  /* 0x00000078740c723c */ /* 0x050fe8000004180c */
[----:B------:R-:W-:Y:S01]  /*68d0*/  F2FP.BF16.PACK_AB R139, R241, R236 ;  /* 0x000000ecf18b723e */ /* 0x000fe200000010ff */
[----:B------:R-:W-:Y:S03]  /*68e0*/  FADD.FTZ R237, R237, R232 ;  /* 0x000000e8eded7221 */ /* 0x000fe60000010000 */
[C---:B------:R-:W-:Y:S01]  /*68f0*/  HMMA.16816.F32.BF16 R100, R116.reuse, R122, R100 ;  /* 0x0000007a7464723c */ /* 0x040fe20000041864 */
[----:B------:R-:W1:Y:S03]  /*6900*/  LDSM.16.MT88.4 R120, [R177+UR4+0x1900] ;  /* 0x00190004b178783b */ /* 0x000e660008004200 */
[----:B------:R-:W-:Y:S04]  /*6910*/  FADD.FTZ R236, R236, R237 ;  /* 0x000000edecec7221 */ /* 0x000fe80000010000 */
[C---:B--2---:R-:W-:Y:S04]  /*6920*/  HMMA.16816.F32.BF16 R104, R116.reuse, R124, R104 ;  /* 0x0000007c7468723c */ /* 0x044fe80000041868 */
[----:B------:R-:W-:Y:S04]  /*6930*/  FADD.FTZ R211, R241, R236 ;  /* 0x000000ecf1d37221 */ /* 0x000fe80000010000 */
[C---:B------:R-:W-:Y:S08]  /*6940*/  HMMA.16816.F32.BF16 R108, R116.reuse, R126, R108 ;  /* 0x0000007e746c723c */ /* 0x040ff0000004186c */
[C---:B---3--:R-:W-:Y:S08]  /*6950*/  HMMA.16816.F32.BF16 R16, R116.reuse, R128, R16 ;  /* 0x000000807410723c */ /* 0x048ff00000041810 */
[----:B------:R-:W-:Y:S01]  /*6960*/  HMMA.16816.F32.BF16 R112, R116, R130, R112 ;  /* 0x000000827470723c */ /* 0x000fe20000041870 */
[----:B------:R-:W2:Y:S07]  /*6970*/  LDSM.16.MT88.4 R116, [R133+0x3900] ;  /* 0x003900008574783b */ /* 0x000eae0000004200 */
[C---:B-1----:R-:W-:Y:S08]  /*6980*/  HMMA.16816.F32.BF16 R128, R136.reuse, R120, R4 ;  /* 0x000000788880723c */ /* 0x042ff00000041804 */
[C---:B------:R-:W-:Y:S08]  /*6990*/  HMMA.16816.F32.BF16 R124, R136.reuse, R122, R8 ;  /* 0x0000007a887c723c */ /* 0x040ff00000041808 */
[C---:B------:R-:W-:Y:S08]  /*69a0*/  HMMA.16816.F32.BF16 R36, R136.reuse, R140, R36 ;  /* 0x0000008c8824723c */ /* 0x040ff00000041824 */
[C---:B------:R-:W-:Y:S01]  /*69b0*/  HMMA.16816.F32.BF16 R40, R136.reuse, R142, R40 ;  /* 0x0000008e8828723c */ /* 0x040fe20000041828 */
[----:B------:R-:W1:Y:S07]  /*69c0*/  LDSM.16.MT88.4 R140, [R176+UR4+0x5900] ;  /* 0x00590004b08c783b */ /* 0x000e6e0008004200 */
[C---:B------:R-:W-:Y:S08]  /*69d0*/  HMMA.16816.F32.BF16 R44, R136.reuse, R144, R44 ;  /* 0x00000090882c723c */ /* 0x040ff0000004182c */
[C---:B------:R-:W-:Y:S01]  /*69e0*/  HMMA.16816.F32.BF16 R48, R136.reuse, R146, R48 ;  /* 0x000000928830723c */ /* 0x040fe20000041830 */
[----:B------:R-:W3:Y:S07]  /*69f0*/  LDSM.16.MT88.4 R144, [R172+0x5900] ;  /* 0x00590000ac90783b */ /* 0x000eee0000004200 */
        /* <DEDUP_REMOVED lines=25> */
[----:B------:R-:W-:Y:S04]  /*6b90*/  FADD.FTZ R230, R230, R231 ;  /* 0x000000e7e6e67221 */ /* 0x000fe80000010000 */
[C---:B------:R-:W-:Y:S04]  /*6ba0*/  HMMA.16816.F32.BF16 R108, R136.reuse, R142, R108 ;  /* 0x0000008e886c723c */ /* 0x040fe8000004186c */
[----:B------:R-:W-:Y:S04]  /*6bb0*/  FADD.FTZ R235, R235, R230 ;  /* 0x000000e6ebeb7221 */ /* 0x000fe80000010000 */
[C---:B---3--:R-:W-:Y:S04]  /*6bc0*/  HMMA.16816.F32.BF16 R116, R136.reuse, R144, R16 ;  /* 0x000000908874723c */ /* 0x048fe80000041810 */
[----:B------:R-:W-:Y:S04]  /*6bd0*/  FADD.FTZ R234, R234, R235 ;  /* 0x000000ebeaea7221 */ /* 0x000fe80000010000 */
[----:B------:R-:W-:Y:S04]  /*6be0*/  HMMA.16816.F32.BF16 R112, R136, R146, R112 ;  /* 0x000000928870723c */ /* 0x000fe80000041870 */
[----:B------:R-:W-:Y:S04]  /*6bf0*/  FADD.FTZ R213, R239, R234 ;  /* 0x000000eaefd57221 */ /* 0x000fe80000010000 */
[----:B------:R-:W-:-:S05]  /*6c00*/  @!P0 BRA `(.L_x_2545) ;  /* 0x0000040000008947 */ /* 0x000fca0003800000 */
[----:B------:R-:W-:Y:S01]  /*6c10*/  ISETP.NE.AND P1, PT, R187, 0x1, PT ;  /* 0x00000001bb00780c */ /* 0x000fe20003f25270 */
[----:B------:R-:W-:Y:S01]  /*6c20*/  IMAD R5, R209, 0x40, R200 ;  /* 0x00000040d1057824 */ /* 0x000fe200078e02c8 */
[----:B------:R-:W-:Y:S01]  /*6c30*/  SEL R4, RZ, 0x10, P5 ;  /* 0x00000010ff047807 */ /* 0x000fe20002800000 */
[----:B------:R-:W-:Y:S03]  /*6c40*/  IMAD.MOV.U32 R189, RZ, RZ, RZ ;  /* 0x000000ffffbd7224 */ /* 0x000fe600078e00ff */
[----:B------:R-:W-:Y:S02]  /*6c50*/  IADD3 R190, R5, -0x80, R196 ;  /* 0xffffff8005be7810 */ /* 0x000fe40007ffe0c4 */
[C---:B------:R-:W-:Y:S02]  /*6c60*/  IADD3 R12, -R4.reuse, 0x10, RZ ;  /* 0x00000010040c7810 */ /* 0x040fe40007ffe1ff */
[----:B------:R-:W-:Y:S01]  /*6c70*/  ISETP.NE.U32.AND P2, PT, R4, RZ, PT ;  /* 0x000000ff0400720c */ /* 0x000fe20003f45070 */
[----:B------:R-:W-:Y:S01]  /*6c80*/  IMAD.MOV.U32 R0, RZ, RZ, R190 ;  /* 0x000000ffff007224 */ /* 0x000fe200078e00be */
[----:B------:R-:W-:Y:S01]  /*6c90*/  LOP3.LUT R12, R12, 0xf, RZ, 0xc0, !PT ;  /* 0x0000000f0c0c7812 */ /* 0x000fe200078ec0ff */
[----:B------:R-:W-:Y:S05]  /*6ca0*/  @P1 IMAD.HI.U32 R2, R190, c[0x0][0x2bc], RZ ;  /* 0x0000af00be021a27 */ /* 0x000fea00078e00ff */
[----:B------:R-:W-:Y:S04]  /*6cb0*/  @P1 SHF.R.U32.HI R0, RZ, c[0x0][0x2c0], R2 ;  /* 0x0000b000ff001a19 */ /* 0x000fe80000011602 */
[C---:B------:R-:W-:Y:S04]  /*6cc0*/  @!P3 IADD3 R5, P0, R0.reuse, UR8, RZ ;  /* 0x000000080005bc10 */ /* 0x040fe8000ff1e0ff */
[----:B------:R-:W-:Y:S02]  /*6cd0*/  @!P3 LEA.HI.X.SX32 R2, R0, UR6, 0x1, P0 ;  /* 0x000000060002bc11 */ /* 0x000fe400080f0eff */
[C---:B------:R-:W-:Y:S04]  /*6ce0*/  @!P3 LEA R8, P0, R5.reuse, c[0x0][0x2a0], 0x2 ;  /* 0x0000a8000508ba11 */ /* 0x040fe800078010ff */
[----:B------:R-:W-:Y:S01]  /*6cf0*/  @!P3 LEA.HI.X R9, R5, c[0x0][0x2a4], R2, 0x2, P0 ;  /* 0x0000a9000509ba11 */ /* 0x000fe200000f1402 */
[----:B------:R-:W-:Y:S01]  /*6d00*/  IMAD.MOV R5, RZ, RZ, -R0 ;  /* 0x000000ffff057224 */ /* 0x000fe200078e0a00 */
[----:B------:R-:W-:Y:S03]  /*6d10*/  SEL R2, RZ, 0x10, P4 ;  /* 0x00000010ff027807 */ /* 0x000fe60002000000 */
[----:B------:R-:W2:Y:S01]  /*6d20*/  @!P3 LDG.E R189, [R8.64] ;  /* 0x0000000c08bdb981 */ /* 0x000ea2000c1e1900 */
[----:B------:R-:W-:Y:S01]  /*6d30*/  IADD3 R10, -R2, 0x10, RZ ;  /* 0x00000010020a7810 */ /* 0x000fe20007ffe1ff */
[----:B------:R-:W-:Y:S03]  /*6d40*/  IMAD R190, R5, c[0x0][0x2b8], R190 ;  /* 0x0000ae0005be7a24 */ /* 0x000fe600078e02be */
[----:B------:R-:W-:Y:S01]  /*6d50*/  LOP3.LUT R10, R10, 0xf, RZ, 0xc0, !PT ;  /* 0x0000000f0a0a7812 */ /* 0x000fe200078ec0ff */
        /* <DEDUP_REMOVED lines=13> */
[----:B------:R-:W1:Y:S01]  /*6e30*/  SHFL.IDX PT, R7, R11, 0x1, 0x181f ;  /* 0x00381f000b077f89 */ /* 0x000e6200000e0000 */
[----:B------:R-:W-:Y:S03]  /*6e40*/  SEL R0, RZ, 0x10, P6 ;  /* 0x00000010ff007807 */ /* 0x000fe60003000000 */
[----:B------:R-:W2:Y:S01]  /*6e50*/  SHFL.IDX PT, R6, R14, 0x1, 0x181f ;  /* 0x00381f000e067f89 */ /* 0x000ea200000e0000 */
[----:B------:R-:W-:Y:S03]  /*6e60*/  IADD3 R5, -R0, 0x10, RZ ;  /* 0x0000001000057810 */ /* 0x000fe60007ffe1ff */
[----:B------:R3:W4:Y:S01]  /*6e70*/  SHFL.IDX PT, R9, R11, RZ, 0x181f ;  /* 0x00181fff0b097589 */ /* 0x00072200000e0000 */
[----:B------:R-:W-:Y:S03]  /*6e80*/  LOP3.LUT R5, R5, 0xf, RZ, 0xc0, !PT ;  /* 0x0000000f05057812 */ /* 0x000fe600078ec0ff */
[----:B------:R5:W4:Y:S01]  /*6e90*/  SHFL.IDX PT, R8, R14, RZ, 0x181f ;  /* 0x00181fff0e087589 */ /* 0x000b2200000e0000 */
[-C--:B-1----:R-:W-:Y:S04]  /*6ea0*/  IADD3 R12, P1, P0, R12, R7.reuse, R202 ;  /* 0x000000070c0c7210 */ /* 0x082fe8000783e0ca */
[-C--:B--2---:R-:W-:Y:S02]  /*6eb0*/  IADD3.X R13, RZ, R6.reuse, R203, P1, P0 ;  /* 0x00000006ff0d7210 */ /* 0x084fe40000fe04cb */
[-C--:B------:R-:W-:Y:S04]  /*6ec0*/  IADD3 R10, P1, P0, R10, R7.reuse, R206 ;  /* 0x000000070a0a7210 */ /* 0x080fe8000783e0ce */
[-C--:B---3--:R-:W-:Y:S02]  /*6ed0*/  IADD3.X R11, RZ, R6.reuse, R207, P1, P0 ;  /* 0x00000006ff0b7210 */ /* 0x088fe40000fe04cf */
[----:B-----5:R-:W-:Y:S01]  /*6ee0*/  IADD3 R14, P1, P0, R5, R7, R204 ;  /* 0x00000007050e7210 */ /* 0x020fe2000783e0cc */
[----:B------:R-:W-:Y:S03]  /*6ef0*/  IMAD.U32 R5, RZ, RZ, UR11 ;  /* 0x0000000bff057e24 */ /* 0x000fe6000f8e00ff */
[----:B------:R-:W-:Y:S01]  /*6f00*/  IADD3.X R15, RZ, R6, R205, P1, P0 ;  /* 0x00000006ff0f7210 */ /* 0x000fe20000fe04cd */
[----:B------:R-:W-:Y:S01]  /*6f10*/  IMAD R5, R5, 0x3000, R194 ;  /* 0x0000300005057824 */ /* 0x000fe200078e02c2 */
[----:B----4-:R-:W-:Y:S02]  /*6f20*/  IADD3 R18, P1, R202, R9, RZ ;  /* 0x00000009ca127210 */ /* 0x010fe40007f3e0ff */
[----:B------:R-:W-:Y:S01]  /*6f30*/  IADD3 R16, P0, R9, R206, RZ ;  /* 0x000000ce09107210 */ /* 0x000fe20007f1e0ff */
        /* <DEDUP_REMOVED lines=13> */
.L_x_2545:
        /* <DEDUP_REMOVED lines=9> */
.L_x_2543:
[----:B------:R-:W2:Y:S01]  /*70a0*/  SHFL.BFLY PT, R0, R211, 0x2, 0x1f ;  /* 0x0c401f00d3007f89 */ /* 0x000ea200000e0000 */
[----:B------:R-:W-:Y:S01]  /*70b0*/  MOV R5, c[0x0][0x4e8] ;  /* 0x00013a0000057a02 */ /* 0x000fe20000000f00 */
[----:B------:R-:W3:Y:S01]  /*70c0*/  S2UR UR7, SR_CTAID.Y ;  /* 0x00000000000779c3 */ /* 0x000ee20000002600 */
[----:B-1----:R-:W-:Y:S01]  /*70d0*/  MOV R6, R195 ;  /* 0x000000c300067202 */ /* 0x002fe20000000f00 */
[----:B------:R-:W1:Y:S01]  /*70e0*/  SHFL.BFLY PT, R2, R213, 0x2, 0x1f ;  /* 0x0c401f00d5027f89 */ /* 0x000e6200000e0000 */
[----:B------:R-:W-:Y:S01]  /*70f0*/  ISETP.NE.AND P4, PT, R5, 0x1, PT ;  /* 0x000000010500780c */ /* 0x000fe20003f85270 */
[----:B------:R-:W-:Y:S01]  /*7100*/  ULDC.64 UR4, c[0x0][0x490] ;  /* 0x0001240000047ab9 */ /* 0x000fe20000000a00 */
[----:B------:R-:W-:Y:S01]  /*7110*/  MOV R10, RZ ;  /* 0x000000ff000a7202 */ /* 0x000fe20000000f00 */
[----:B------:R-:W4:Y:S01]  /*7120*/  S2R R7, SR_TID.X ;  /* 0x0000000000077919 */ /* 0x000f220000002100 */
[----:B------:R-:W-:Y:S01]  /*7130*/  SHF.R.S32.HI R20, RZ, 0x2, R201 ;  /* 0x00000002ff147819 */ /* 0x000fe200000114c9 */
[----:B------:R-:W-:Y:S01]  /*7140*/  BSSY B0, `(.L_x_2547) ;  /* 0x000016a000007945 */ /* 0x000fe20003800000 */
[----:B------:R-:W-:Y:S01]  /*7150*/  SHF.L.U32 R194, R194, 0x1, RZ ;  /* 0x00000001c2c27819 */ /* 0x000fe200000006ff */
[----:B--2---:R-:W-:Y:S01]  /*7160*/  FADD.FTZ R11, R0, R211 ;  /* 0x000000d3000b7221 */ /* 0x004fe20000010000 */
[----:B---3--:R-:W-:Y:S01]  /*7170*/  USHF.R.S32.HI UR6, URZ, 0x1f, UR7 ;  /* 0x0000001f3f067899 */ /* 0x008fe20008011407 */
[----:B-1----:R-:W-:Y:S01]  /*7180*/  FADD.FTZ R9, R2, R213 ;  /* 0x000000d502097221 */ /* 0x002fe20000010000 */
        /* <DEDUP_REMOVED lines=13> */
[--C-:B------:R-:W-:Y:S01]  /*7260*/  SHF.R.S32.HI R13, RZ, 0x2, R8.reuse ;  /* 0x00000002ff0d7819 */ /* 0x100fe20000011408 */
[----:B------:R-:W-:Y:S01]  /*7270*/  UIMAD UR5, UR7, UR5, UR6 ;  /* 0x00000005070572a4 */ /* 0x000fe2000f8e0206 */
[----:B------:R-:W-:Y:S01]  /*7280*/  SHF.R.S32.HI R8, RZ, 0x1f, R8 ;  /* 0x0000001fff087819 */ /* 0x000fe20000011408 */
[----:B------:R-:W-:Y:S01]  /*7290*/  UIADD3 UR8, UR11, UR8, URZ ;  /* 0x000000080b087290 */ /* 0x000fe2000fffe03f */
[----:B------:R-:W-:Y:S01]  /*72a0*/  SHF.R.S32.HI R0, RZ, 0x5, R0 ;  /* 0x00000005ff007819 */ /* 0x000fe20000011400 */
[----:B------:R-:W-:Y:S01]  /*72b0*/  UIADD3 UR5, UR15, UR5, URZ ;  /* 0x000000050f057290 */ /* 0x000fe2000fffe03f */
[----:B------:R-:W-:Y:S01]  /*72c0*/  LEA.HI R8, R8, R13, RZ, 0x3 ;  /* 0x0000000d08087211 */ /* 0x000fe200078f18ff */
[----:B------:R-:W-:Y:S01]  /*72d0*/  IMAD.U32 R16, RZ, RZ, UR14 ;  /* 0x0000000eff107e24 */ /* 0x000fe2000f8e00ff */
[----:B------:R-:W-:Y:S01]  /*72e0*/  MOV R17, UR15 ;  /* 0x0000000f00117c02 */ /* 0x000fe20008000f00 */
[----:B-1----:R-:W-:Y:S01]  /*72f0*/  FADD.FTZ R2, R11, R2 ;  /* 0x000000020b027221 */ /* 0x002fe20000010000 */
[----:B------:R-:W-:Y:S01]  /*7300*/  IADD3 R11, -R12, R7, RZ ;  /* 0x000000070c0b7210 */ /* 0x000fe20007ffe1ff */
[----:B------:R-:W-:Y:S01]  /*7310*/  IMAD.IADD R7, R7, 0x1, -R14 ;  /* 0x0000000107077824 */ /* 0x000fe200078e0a0e */
[----:B------:R-:W-:Y:S01]  /*7320*/  LOP3.LUT R8, R8, 0xfffffff8, RZ, 0xc0, !PT ;  /* 0xfffffff808087812 */ /* 0x000fe200078ec0ff */
[----:B--2---:R-:W-:Y:S01]  /*7330*/  FADD.FTZ R4, R9, R4 ;  /* 0x0000000409047221 */ /* 0x004fe20000010000 */
[----:B------:R-:W-:Y:S01]  /*7340*/  FSETP.NE.FTZ.AND P0, PT, R2, RZ, PT ;  /* 0x000000ff0200720b */ /* 0x000fe20003f15000 */
[----:B------:R-:W-:Y:S01]  /*7350*/  @P4 IMAD.HI.U32 R9, R195, c[0x0][0x4ec], RZ ;  /* 0x00013b00c3094a27 */ /* 0x000fe200078e00ff */
[----:B------:R-:W-:Y:S01]  /*7360*/  BAR.SYNC.DEFER_BLOCKING 0x1, 0x100 ;  /* 0x0044000000007b1d */ /* 0x000fe20000010000 */
[----:B------:R-:W-:-:S02]  /*7370*/  LOP3.LUT P3, RZ, R11, 0x3, RZ, 0xc0, !PT ;  /* 0x000000030bff7812 */ /* 0x000fc4000786c0ff */
[----:B------:R-:W-:Y:S02]  /*7380*/  FSETP.NE.FTZ.AND P1, PT, R4, RZ, PT ;  /* 0x000000ff0400720b */ /* 0x000fe40003f35000 */
[----:B------:R-:W-:Y:S02]  /*7390*/  @P4 SHF.R.U32.HI R6, RZ, c[0x0][0x4f0], R9 ;  /* 0x00013c00ff064a19 */ /* 0x000fe40000011609 */
[----:B------:R-:W-:Y:S02]  /*73a0*/  MOV R9, RZ ;  /* 0x000000ff00097202 */ /* 0x000fe40000000f00 */
[----:B------:R-:W-:Y:S02]  /*73b0*/  IADD3 R12, -R6, RZ, RZ ;  /* 0x000000ff060c7210 */ /* 0x000fe40007ffe1ff */
[----:B------:R-:W-:Y:S02]  /*73c0*/  MOV R14, 0xff800000 ;  /* 0xff800000000e7802 */ /* 0x000fe40000000f00 */
[----:B------:R-:W1:Y:S01]  /*73d0*/  @P0 MUFU.RCP R9, R2 ;  /* 0x0000000200090308 */ /* 0x000e620000001000 */
[----:B------:R-:W-:Y:S01]  /*73e0*/  IMAD R11, R12, c[0x0][0x4e8], R195 ;  /* 0x00013a000c0b7a24 */ /* 0x000fe200078e02c3 */
[----:B------:R-:W-:-:S02]  /*73f0*/  MOV R17, UR5 ;  /* 0x0000000500117c02 */ /* 0x000fc40008000f00 */
[----:B------:R-:W-:Y:S02]  /*7400*/  MOV R19, UR11 ;  /* 0x0000000b00137c02 */ /* 0x000fe40008000f00 */
[----:B------:R-:W-:Y:S02]  /*7410*/  MOV R18, UR10 ;  /* 0x0000000a00127c02 */ /* 0x000fe40008000f00 */
[----:B------:R2:W3:Y:S01]  /*7420*/  @P0 MUFU.LG2 R12, R2 ;  /* 0x00000002000c0308 */ /* 0x0004e20000000c00 */
[----:B------:R-:W-:-:S07]  /*7430*/  MOV R19, UR8 ;  /* 0x0000000800137c02 */ /* 0x000fce0008000f00 */
[----:B------:R-:W-:Y:S01]  /*7440*/  @P1 MUFU.RCP R10, R4 ;  /* 0x00000004000a1308 */ /* 0x000fe20000001000 */
[C---:B-1----:R-:W-:Y:S02]  /*7450*/  FMUL.FTZ R131, R9.reuse, R131 ;  /* 0x0000008309837220 */ /* 0x042fe40000410000 */
[C---:B------:R-:W-:Y:S02]  /*7460*/  FMUL.FTZ R130, R9.reuse, R130 ;  /* 0x0000008209827220 */ /* 0x040fe40000410000 */
[C---:B------:R-:W-:Y:S02]  /*7470*/  FMUL.FTZ R127, R9.reuse, R127 ;  /* 0x0000007f097f7220 */ /* 0x040fe40000410000 */
[C---:B------:R-:W-:Y:S01]  /*7480*/  FMUL.FTZ R126, R9.reuse, R126 ;  /* 0x0000007e097e7220 */ /* 0x040fe20000410000 */
[----:B--2---:R-:W-:Y:S01]  /*7490*/  @P0 MOV R2, 0x3f317218 ;  /* 0x3f31721800020802 */ /* 0x004fe20000000f00 */
[----:B---3--:R-:W-:Y:S01]  /*74a0*/  @P0 FMUL.FTZ R12, R12, 0.69314718246459960938 ;  /* 0x3f3172180c0c0820 */ /* 0x008fe20000410000 */
[----:B------:R-:W1:Y:S01]  /*74b0*/  @P1 MUFU.LG2 R4, R4 ;  /* 0x0000000400041308 */ /* 0x000e620000000c00 */
[----:B------:R-:W-:Y:S01]  /*74c0*/  FMUL.FTZ R39, R9, R39 ;  /* 0x0000002709277220 */ /* 0x000fe20000410000 */
[----:B------:R-:W-:Y:S01]  /*74d0*/  F2FP.BF16.PACK_AB R130, R131, R130 ;  /* 0x000000828382723e */ /* 0x000fe200000010ff */
[----:B------:R-:W-:Y:S01]  /*74e0*/  @P0 FMUL.FTZ R2, R2, c[0x0][0x2d0] ;  /* 0x0000b40002020a20 */ /* 0x000fe20000410000 */
[----:B------:R-:W-:Y:S01]  /*74f0*/  F2FP.BF16.PACK_AB R126, R127, R126 ;  /* 0x0000007e7f7e723e */ /* 0x000fe200000010ff */
[----:B------:R-:W-:-:S02]  /*7500*/  FMUL.FTZ R38, R9, R38 ;  /* 0x0000002609267220 */ /* 0x000fc40000410000 */
[C---:B------:R-:W-:Y:S02]  /*7510*/  FMUL.FTZ R43, R9.reuse, R43 ;  /* 0x0000002b092b7220 */ /* 0x040fe40000410000 */
        /* <DEDUP_REMOVED lines=102> */
[----:B------:R-:W-:Y:S01]  /*7b80*/  IMAD R2, R3, c[0x0][0x49c], R2 ;  /* 0x0001270003027a24 */ /* 0x000fe200078e0202 */
[----:B------:R-:W-:Y:S01]  /*7b90*/  SHF.R.S32.HI R3, RZ, 0x1f, R6 ;  /* 0x0000001fff037819 */ /* 0x000fe20000011406 */
[----:B------:R-:W-:Y:S01]  /*7ba0*/  FMUL.FTZ R40, R10, R40 ;  /* 0x000000280a287220 */ /* 0x000fe20000410000 */
[----:B------:R-:W-:Y:S01]  /*7bb0*/  IADD3 R17, R17, R4, RZ ;  /* 0x0000000411117210 */ /* 0x000fe20007ffe0ff */
[----:B------:R-:W-:Y:S01]  /*7bc0*/  IMAD R4, R5, c[0x0][0x388], RZ ;  /* 0x0000e20005047a24 */ /* 0x000fe200078e02ff */
[----:B------:R-:W-:Y:S01]  /*7bd0*/  LEA R0, R0, R9, 0x1 ;  /* 0x0000000900007211 */ /* 0x000fe200078e08ff */
[----:B------:R-:W-:Y:S01]  /*7be0*/  IMAD R5, R12, 0x8, R15 ;  /* 0x000000080c057824 */ /* 0x000fe200078e020f */
[----:B--2---:R-:W-:Y:S01]  /*7bf0*/  LEA R15, R8, R15, 0x7 ;  /* 0x0000000f080f7211 */ /* 0x004fe200078e38ff */
[----:B------:R-:W-:Y:S01]  /*7c00*/  IMAD R3, R3, c[0x0][0x3e0], RZ ;  /* 0x0000f80003037a24 */ /* 0x000fe200078e02ff */
[----:B------:R-:W-:Y:S01]  /*7c10*/  SHF.L.U32 R7, R0, 0x1, RZ ;  /* 0x0000000100077819 */ /* 0x000fe200000006ff */
[----:B------:R-:W-:Y:S01]  /*7c20*/  IMAD.WIDE.U32 R16, R6, c[0x0][0x3e0], R16 ;  /* 0x0000f80006107a25 */ /* 0x000fe200078e0010 */
[----:B------:R-:W-:-:S02]  /*7c30*/  LEA R5, R8, R5, 0x7 ;  /* 0x0000000508057211 */ /* 0x000fc400078e38ff */
[CC--:B------:R-:W-:Y:S01]  /*7c40*/  ISETP.GE.OR P5, PT, R15.reuse, R4.reuse, P3 ;  /* 0x000000040f00720c */ /* 0x0c0fe20001fa6670 */
[----:B------:R-:W-:Y:S01]  /*7c50*/  IMAD R3, R6, c[0x0][0x3e4], R3 ;  /* 0x0000f90006037a24 */ /* 0x000fe200078e0203 */
[----:B------:R-:W-:Y:S01]  /*7c60*/  IADD3 R15, R15, 0x8, RZ ;  /* 0x000000080f0f7810 */ /* 0x000fe20007ffe0ff */
[----:B------:R-:W-:Y:S01]  /*7c70*/  @P4 IMAD.HI.U32 R0, R5, c[0x0][0x4ec], RZ ;  /* 0x00013b0005004a27 */ /* 0x000fe200078e00ff */
[----:B------:R-:W-:Y:S01]  /*7c80*/  MOV R9, R5 ;  /* 0x0000000500097202 */ /* 0x000fe20000000f00 */
[----:B------:R-:W-:Y:S01]  /*7c90*/  STS [R7+0x80], R128 ;  /* 0x0000808007007388 */ /* 0x000fe20000000800 */
[----:B------:R-:W-:Y:S01]  /*7ca0*/  IADD3 R6, R7, 0x80, RZ ;  /* 0x0000008007067810 */ /* 0x000fe20007ffe0ff */
[----:B------:R-:W-:Y:S01]  /*7cb0*/  IMAD.IADD R17, R17, 0x1, R3 ;  /* 0x0000000111117824 */ /* 0x000fe200078e0203 */
[----:B------:R-:W-:Y:S01]  /*7cc0*/  @P4 SHF.R.U32.HI R9, RZ, c[0x0][0x4f0], R0 ;  /* 0x00013c00ff094a19 */ /* 0x000fe20000011600 */
[C---:B------:R-:W-:Y:S01]  /*7cd0*/  FMUL.FTZ R45, R10.reuse, R45 ;  /* 0x0000002d0a2d7220 */ /* 0x040fe20000410000 */
[----:B------:R-:W-:Y:S01]  /*7ce0*/  ISETP.GE.OR P3, PT, R15, R4, P3 ;  /* 0x000000040f00720c */ /* 0x000fe20001f66670 */
[C---:B------:R-:W-:Y:S01]  /*7cf0*/  FMUL.FTZ R44, R10.reuse, R44 ;  /* 0x0000002c0a2c7220 */ /* 0x040fe20000410000 */
[----:B------:R-:W-:Y:S01]  /*7d00*/  IADD3 R15, R7, 0x70, RZ ;  /* 0x00000070070f7810 */ /* 0x000fe20007ffe0ff */
[----:B------:R-:W-:Y:S01]  /*7d10*/  FMUL.FTZ R49, R10, R49 ;  /* 0x000000310a317220 */ /* 0x000fe20000410000 */
[----:B------:R-:W-:Y:S01]  /*7d20*/  @P0 IADD3 R15, R6, 0x10, RZ ;  /* 0x00000010060f0810 */ /* 0x000fe20007ffe0ff */
[C---:B------:R-:W-:Y:S01]  /*7d30*/  FMUL.FTZ R48, R10.reuse, R48 ;  /* 0x000000300a307220 */ /* 0x040fe20000410000 */
        /* <DEDUP_REMOVED lines=13> */
[C---:B------:R-:W-:Y:S01]  /*7e10*/  FMUL.FTZ R60, R10.reuse, R60 ;  /* 0x0000003c0a3c7220 */ /* 0x040fe20000410000 */
[----:B------:R-:W-:Y:S01]  /*7e20*/  SHF.R.S32.HI R0, RZ, 0x1f, R5 ;  /* 0x0000001fff007819 */ /* 0x000fe20000011405 */
[C---:B------:R-:W-:Y:S01]  /*7e30*/  FMUL.FTZ R65, R10.reuse, R65 ;  /* 0x000000410a417220 */ /* 0x040fe20000410000 */
[----:B------:R-:W-:Y:S01]  /*7e40*/  MOV R2, 0x40 ;  /* 0x0000004000027802 */ /* 0x000fe20000000f00 */
[----:B------:R-:W-:Y:S01]  /*7e50*/  FMUL.FTZ R64, R10, R64 ;  /* 0x000000400a407220 */ /* 0x000fe20000410000 */
[----:B------:R-:W-:Y:S01]  /*7e60*/  F2FP.BF16.PACK_AB R36, R37, R36 ;  /* 0x000000242524723e */ /* 0x000fe200000010ff */
[----:B------:R-:W-:Y:S01]  /*7e70*/  IMAD R0, R0, c[0x0][0x488], RZ ;  /* 0x0001220000007a24 */ /* 0x000fe200078e02ff */
[----:B------:R-:W-:Y:S01]  /*7e80*/  SEL R2, R2, 0xffffffc0, !P2 ;  /* 0xffffffc002027807 */ /* 0x000fe20005000000 */
[----:B------:R-:W-:Y:S01]  /*7e90*/  IMAD.WIDE.U32 R8, R5, c[0x0][0x488], R8 ;  /* 0x0001220005087a25 */ /* 0x000fe200078e0008 */
[----:B------:R-:W-:Y:S01]  /*7ea0*/  F2FP.BF16.PACK_AB R40, R41, R40 ;  /* 0x000000282928723e */ /* 0x000fe200000010ff */
[----:B------:R-:W-:Y:S01]  /*7eb0*/  STS [R7+0x480], R130 ;  /* 0x0004808207007388 */ /* 0x000fe20000000800 */
[----:B------:R-:W-:Y:S01]  /*7ec0*/  F2FP.BF16.PACK_AB R44, R45, R44 ;  /* 0x0000002c2d2c723e */ /* 0x000fe200000010ff */
[----:B------:R-:W-:Y:S01]  /*7ed0*/  IMAD R0, R5, c[0x0][0x48c], R0 ;  /* 0x0001230005007a24 */ /* 0x000fe200078e0200 */
[----:B------:R-:W-:Y:S01]  /*7ee0*/  IADD3 R21, R7, R2, RZ ;  /* 0x0000000207157210 */ /* 0x000fe20007ffe0ff */
[C---:B------:R-:W-:Y:S01]  /*7ef0*/  FMUL.FTZ R69, R10.reuse, R69 ;  /* 0x000000450a457220 */ /* 0x040fe20000410000 */
[----:B------:R-:W-:Y:S01]  /*7f00*/  F2FP.BF16.PACK_AB R48, R49, R48 ;  /* 0x000000303130723e */ /* 0x000fe200000010ff */
[----:B------:R-:W-:Y:S01]  /*7f10*/  FMUL.FTZ R68, R10, R68 ;  /* 0x000000440a447220 */ /* 0x000fe20000410000 */
[----:B------:R-:W-:Y:S01]  /*7f20*/  F2FP.BF16.PACK_AB R52, R53, R52 ;  /* 0x000000343534723e */ /* 0x000fe200000010ff */
[----:B------:R-:W-:Y:S01]  /*7f30*/  IMAD.IADD R5, R2, 0x1, R15 ;  /* 0x0000000102057824 */ /* 0x000fe200078e020f */
        /* <DEDUP_REMOVED lines=53> */
[----:B------:R-:W-:Y:S01]  /*8290*/  FMUL.FTZ R10, R10, R112 ;  /* 0x000000700a0a7220 */ /* 0x000fe20000410000 */
[----:B------:R-:W-:-:S02]  /*82a0*/  F2FP.BF16.PACK_AB R100, R101, R100 ;  /* 0x000000646564723e */ /* 0x000fc400000010ff */
[----:B------:R-:W-:Y:S01]  /*82b0*/  STS [R7+0x4080], R60 ;  /* 0x0040803c07007388 */ /* 0x000fe20000000800 */
[----:B------:R-:W-:Y:S02]  /*82c0*/  F2FP.BF16.PACK_AB R104, R105, R104 ;  /* 0x000000686968723e */ /* 0x000fe400000010ff */
[C---:B------:R-:W-:Y:S01]  /*82d0*/  LEA R6, P0, R8.reuse, c[0x0][0x450], 0x2 ;  /* 0x0001140008067a11 */ /* 0x040fe200078010ff */
[----:B------:R-:W-:Y:S01]  /*82e0*/  STS [R7+0x4480], R62 ;  /* 0x0044803e07007388 */ /* 0x000fe20000000800 */
[----:B------:R-:W-:Y:S02]  /*82f0*/  IADD3 R9, R9, R0, RZ ;  /* 0x0000000009097210 */ /* 0x000fe40007ffe0ff */
[----:B------:R-:W-:Y:S01]  /*8300*/  F2FP.BF16.PACK_AB R108, R109, R108 ;  /* 0x0000006c6d6c723e */ /* 0x000fe200000010ff */
[----:B------:R-:W-:Y:S01]  /*8310*/  STS [R15+0x4000], R64 ;  /* 0x004000400f007388 */ /* 0x000fe20000000800 */
[----:B------:R-:W-:Y:S02]  /*8320*/  F2FP.BF16.PACK_AB R116, R117, R116 ;  /* 0x000000747574723e */ /* 0x000fe400000010ff */
[----:B------:R-:W-:Y:S01]  /*8330*/  F2FP.BF16.PACK_AB R10, R113, R10 ;  /* 0x0000000a710a723e */ /* 0x000fe200000010ff */
[----:B------:R-:W-:Y:S01]  /*8340*/  STS [R15+0x4400], R66 ;  /* 0x004400420f007388 */ /* 0x000fe20000000800 */
[----:B------:R-:W-:-:S02]  /*8350*/  LEA.HI.X R9, R8, c[0x0][0x454], R9, 0x2, P0 ;  /* 0x0001150008097a11 */ /* 0x000fc400000f1409 */
[----:B------:R-:W-:Y:S01]  /*8360*/  SHF.R.S32.HI R0, RZ, 0x1f, R11 ;  /* 0x0000001fff007819 */ /* 0x000fe2000001140b */
[----:B------:R-:W-:Y:S04]  /*8370*/  STS [R3+0x4080], R68 ;  /* 0x0040804403007388 */ /* 0x000fe80000000800 */
[----:B------:R-:W-:Y:S01]  /*8380*/  STS [R3+0x4480], R70 ;  /* 0x0044804603007388 */ /* 0x000fe20000000800 */
[----:B------:R-:W-:-:S03]  /*8390*/  IMAD R0, R0, c[0x0][0x3d8], RZ ;  /* 0x0000f60000007a24 */ /* 0x000fc600078e02ff */
[----:B------:R-:W-:Y:S01]  /*83a0*/  STS [R19+0x4000], R72 ;  /* 0x0040004813007388 */ /* 0x000fe20000000800 */
[----:B------:R-:W-:-:S03]  /*83b0*/  IMAD R0, R11, c[0x0][0x3dc], R0 ;  /* 0x0000f7000b007a24 */ /* 0x000fc600078e0200 */
        /* <DEDUP_REMOVED lines=58> */
[CC--:B------:R-:W-:Y:S02]  /*8760*/  @!P1 LEA R56, P4, R192.reuse, R5.reuse, 0x1 ;  /* 0x00000005c0389211 */ /* 0x0c0fe400078808ff */
[----:B------:R-:W-:Y:S01]  /*8770*/  @!P0 LEA R60, P3, R191, R5, 0x1 ;  /* 0x00000005bf3c8211 */ /* 0x000fe200078608ff */
[----:B------:R-:W-:Y:S01]  /*8780*/  @!P2 IMAD.X R59, R203, 0x1, R7, P5 ;  /* 0x00000001cb3ba824 */ /* 0x000fe200028e0607 */
[----:B------:R-:W-:-:S02]  /*8790*/  @!P1 LEA.HI.X R57, R192, R7, R3, 0x1, P4 ;  /* 0x00000007c0399211 */ /* 0x000fc400020f0c03 */
[----:B------:R-:W-:Y:S02]  /*87a0*/  @!P0 LEA.HI.X R61, R191, R7, R0, 0x1, P3 ;  /* 0x00000007bf3d8211 */ /* 0x000fe400018f0c00 */
[----:B--2---:R2:W-:Y:S04]  /*87b0*/  @!P2 ST.E.128 [R58.64], R16 ;  /* 0x000000103a00a985 */ /* 0x0045e8000c101d0c */
[----:B-1----:R2:W-:Y:S04]  /*87c0*/  @!P1 ST.E.128 [R56.64], R12 ;  /* 0x0000000c38009985 */ /* 0x0025e8000c101d0c */
[----:B-----5:R2:W-:Y:S02]  /*87d0*/  @!P0 ST.E.128 [R60.64], R8 ;  /* 0x000000083c008985 */ /* 0x0205e4000c101d0c */
.L_x_2548:
[----:B--2---:R-:W-:Y:S05]  /*87e0*/  BSYNC B0 ;  /* 0x0000000000007941 */ /* 0x004fea0003800000 */
.L_x_2547:
[----:B-1----:R-:W-:Y:S01]  /*87f0*/  IADD3 R5, R193, 0x20, RZ ;  /* 0x00000020c1057810 */ /* 0x002fe20007ffe0ff */
[----:B------:R1:W2:Y:S01]  /*8800*/  SHFL.IDX PT, R9, R2, 0x1, 0x181f ;  /* 0x00381f0002097f89 */ /* 0x0002a200000e0000 */
[----:B------:R-:W-:Y:S02]  /*8810*/  BSSY B0, `(.L_x_2549) ;  /* 0x0000010000007945 */ /* 0x000fe40003800000 */
[----:B------:R-:W-:Y:S01]  /*8820*/  ISETP.GE.AND P0, PT, R5, R4, PT ;  /* 0x000000040500720c */ /* 0x000fe20003f06270 */
[----:B------:R1:W4:-:S12]  /*8830*/  SHFL.IDX PT, R7, R6, 0x1, 0x181f ;  /* 0x00381f0006077f89 */ /* 0x00031800000e0000 */
[----:B------:R-:W-:Y:S05]  /*8840*/  @P0 BRA `(.L_x_2550) ;  /* 0x000000c000000947 */ /* 0x000fea0003800000 */
[----:B------:R-:W-:Y:S02]  /*8850*/  ISETP.GE.AND P2, PT, R199, c[0x0][0x3c8], PT ;  /* 0x0000f200c7007a0c */ /* 0x000fe40003f46270 */
[----:B------:R-:W-:Y:S02]  /*8860*/  ISETP.GE.AND P1, PT, R198, c[0x0][0x3c8], PT ;  /* 0x0000f200c6007a0c */ /* 0x000fe40003f26270 */
[----:B------:R-:W-:-:S09]  /*8870*/  ISETP.GE.AND P0, PT, R197, c[0x0][0x3c8], PT ;  /* 0x0000f200c5007a0c */ /* 0x000fd20003f06270 */
[-C--:B----4-:R-:W-:Y:S02]  /*8880*/  @!P2 IADD3 R12, P5, R202, R7.reuse, RZ ;  /* 0x00000007ca0ca210 */ /* 0x090fe40007fbe0ff */
[CC--:B------:R-:W-:Y:S02]  /*8890*/  @!P1 LEA R10, P4, R192.reuse, R7.reuse, 0x1 ;  /* 0x00000007c00a9211 */ /* 0x0c0fe400078808ff */
[----:B------:R-:W-:Y:S01]  /*88a0*/  @!P0 LEA R8, P3, R191, R7, 0x1 ;  /* 0x00000007bf088211 */ /* 0x000fe200078608ff */
[----:B--2---:R-:W-:Y:S01]  /*88b0*/  @!P2 IMAD.X R13, R203, 0x1, R9, P5 ;  /* 0x00000001cb0da824 */ /* 0x004fe200028e0609 */
[-C--:B------:R-:W-:Y:S02]  /*88c0*/  @!P1 LEA.HI.X R11, R192, R9.reuse, R3, 0x1, P4 ;  /* 0x00000009c00b9211 */ /* 0x080fe400020f0c03 */
[----:B------:R-:W-:Y:S02]  /*88d0*/  @!P0 LEA.HI.X R9, R191, R9, R0, 0x1, P3 ;  /* 0x00000009bf098211 */ /* 0x000fe400018f0c00 */
[----:B------:R2:W-:Y:S04]  /*88e0*/  @!P2 ST.E.128 [R12.64], R52 ;  /* 0x000000340c00a985 */ /* 0x0005e8000c101d0c */
[----:B------:R2:W-:Y:S04]  /*88f0*/  @!P1 ST.E.128 [R10.64], R40 ;  /* 0x000000280a009985 */ /* 0x0005e8000c101d0c */
[----:B------:R2:W-:Y:S02]  /*8900*/  @!P0 ST.E.128 [R8.64], R28 ;  /* 0x0000001c08008985 */ /* 0x0005e4000c101d0c */
.L_x_2550:
[----:B------:R-:W-:Y:S05]  /*8910*/  BSYNC B0 ;  /* 0x0000000000007941 */ /* 0x000fea0003800000 */
.L_x_2549:
[----:B------:R-:W-:Y:S01]  /*8920*/  IADD3 R5, R193, 0x40, RZ ;  /* 0x00000040c1057810 */ /* 0x000fe20007ffe0ff */
[----:B--2---:R2:W1:Y:S01]  /*8930*/  SHFL.IDX PT, R9, R2, 0x2, 0x181f ;  /* 0x00581f0002097f89 */ /* 0x00446200000e0000 */
[----:B------:R-:W-:Y:S02]  /*8940*/  BSSY B0, `(.L_x_2551) ;  /* 0x0000010000007945 */ /* 0x000fe40003800000 */
[----:B------:R-:W-:Y:S01]  /*8950*/  ISETP.GE.AND P0, PT, R5, R4, PT ;  /* 0x000000040500720c */ /* 0x000fe20003f06270 */
[----:B----4-:R2:W4:-:S12]  /*8960*/  SHFL.IDX PT, R7, R6, 0x2, 0x181f ;  /* 0x00581f0006077f89 */ /* 0x01051800000e0000 */
[----:B------:R-:W-:Y:S05]  /*8970*/  @P0 BRA `(.L_x_2552) ;  /* 0x000000c000000947 */ /* 0x000fea0003800000 */
[----:B------:R-:W-:Y:S02]  /*8980*/  ISETP.GE.AND P2, PT, R199, c[0x0][0x3c8], PT ;  /* 0x0000f200c7007a0c */ /* 0x000fe40003f46270 */
[----:B------:R-:W-:Y:S02]  /*8990*/  ISETP.GE.AND P1, PT, R198, c[0x0][0x3c8], PT ;  /* 0x0000f200c6007a0c */ /* 0x000fe40003f26270 */
[----:B------:R-:W-:-:S09]  /*89a0*/  ISETP.GE.AND P0, PT, R197, c[0x0][0x3c8], PT ;  /* 0x0000f200c5007a0c */ /* 0x000fd20003f06270 */
[-C--:B----4-:R-:W-:Y:S02]  /*89b0*/  @!P2 IADD3 R12, P5, R202, R7.reuse, RZ ;  /* 0x00000007ca0ca210 */ /* 0x090fe40007fbe0ff */
[CC--:B------:R-:W-:Y:S02]  /*89c0*/  @!P1 LEA R10, P4, R192.reuse, R7.reuse, 0x1 ;  /* 0x00000007c00a9211 */ /* 0x0c0fe400078808ff */
[----:B------:R-:W-:Y:S01]  /*89d0*/  @!P0 LEA R8, P3, R191, R7, 0x1 ;  /* 0x00000007bf088211 */ /* 0x000fe200078608ff */
[----:B-1----:R-:W-:Y:S01]  /*89e0*/  @!P2 IMAD.X R13, R203, 0x1, R9, P5 ;  /* 0x00000001cb0da824 */ /* 0x002fe200028e0609 */
[-C--:B------:R-:W-:Y:S02]  /*89f0*/  @!P1 LEA.HI.X R11, R192, R9.reuse, R3, 0x1, P4 ;  /* 0x00000009c00b9211 */ /* 0x080fe400020f0c03 */
[----:B------:R-:W-:Y:S02]  /*8a00*/  @!P0 LEA.HI.X R9, R191, R9, R0, 0x1, P3 ;  /* 0x00000009bf098211 */ /* 0x000fe400018f0c00 */
[----:B---3--:R1:W-:Y:S04]  /*8a10*/  @!P2 ST.E.128 [R12.64], R48 ;  /* 0x000000300c00a985 */ /* 0x0083e8000c101d0c */
[----:B------:R1:W-:Y:S04]  /*8a20*/  @!P1 ST.E.128 [R10.64], R36 ;  /* 0x000000240a009985 */ /* 0x0003e8000c101d0c */
[----:B------:R1:W-:Y:S02]  /*8a30*/  @!P0 ST.E.128 [R8.64], R24 ;  /* 0x0000001808008985 */ /* 0x0003e4000c101d0c */
.L_x_2552:
[----:B------:R-:W-:Y:S05]  /*8a40*/  BSYNC B0 ;  /* 0x0000000000007941 */ /* 0x000fea0003800000 */
.L_x_2551:
[----:B------:R-:W-:Y:S01]  /*8a50*/  IADD3 R193, R193, 0x60, RZ ;  /* 0x00000060c1c17810 */ /* 0x000fe20007ffe0ff */
[----:B------:R2:W4:Y:S03]  /*8a60*/  SHFL.IDX PT, R5, R2, 0x3, 0x181f ;  /* 0x00781f0002057f89 */ /* 0x00052600000e0000 */
[----:B------:R-:W-:Y:S01]  /*8a70*/  ISETP.GE.AND P0, PT, R193, R4, PT ;  /* 0x00000004c100720c */ /* 0x000fe20003f06270 */
[----:B----4-:R2:W4:-:S12]  /*8a80*/  SHFL.IDX PT, R7, R6, 0x3, 0x181f ;  /* 0x00781f0006077f89 */ /* 0x01051800000e0000 */
[----:B------:R-:W-:Y:S05]  /*8a90*/  @P0 EXIT ;  /* 0x000000000000094d */ /* 0x000fea0003800000 */
[----:B------:R-:W-:Y:S02]  /*8aa0*/  ISETP.GE.AND P1, PT, R199, c[0x0][0x3c8], PT ;  /* 0x0000f200c7007a0c */ /* 0x000fe40003f26270 */
[----:B------:R-:W-:-:S11]  /*8ab0*/  ISETP.GE.AND P0, PT, R198, c[0x0][0x3c8], PT ;  /* 0x0000f200c6007a0c */ /* 0x000fd60003f06270 */
[-C--:B-1--4-:R-:W-:Y:S02]  /*8ac0*/  @!P1 IADD3 R8, P3, R202, R7.reuse, RZ ;  /* 0x00000007ca089210 */ /* 0x092fe40007f7e0ff */
[----:B--2---:R-:W-:-:S03]  /*8ad0*/  @!P0 LEA R2, P2, R192, R7, 0x1 ;  /* 0x00000007c0028211 */ /* 0x004fc600078408ff */
[----:B------:R-:W-:Y:S01]  /*8ae0*/  @!P1 IMAD.X R9, R203, 0x1, R5, P3 ;  /* 0x00000001cb099824 */ /* 0x000fe200018e0605 */
[----:B------:R-:W-:-:S04]  /*8af0*/  @!P0 LEA.HI.X R3, R192, R5, R3, 0x1, P2 ;  /* 0x00000005c0038211 */ /* 0x000fc800010f0c03 */
[----:B------:R1:W-:Y:S04]  /*8b00*/  @!P1 ST.E.128 [R8.64], R44 ;  /* 0x0000002c08009985 */ /* 0x0003e8000c101d0c */
[----:B------:R1:W-:Y:S01]  /*8b10*/  @!P0 ST.E.128 [R2.64], R32 ;  /* 0x0000002002008985 */ /* 0x0003e2000c101d0c */
[----:B------:R-:W-:-:S13]  /*8b20*/  ISETP.GE.AND P0, PT, R197, c[0x0][0x3c8], PT ;  /* 0x0000f200c5007a0c */ /* 0x000fda0003f06270 */
[----:B------:R-:W-:Y:S05]  /*8b30*/  @P0 EXIT ;  /* 0x000000000000094d */ /* 0x000fea0003800000 */
[----:B-1----:R-:W-:-:S04]  /*8b40*/  LEA R2, P0, R191, R7, 0x1 ;  /* 0x00000007bf027211 */ /* 0x002fc800078008ff */
[----:B------:R-:W-:-:S05]  /*8b50*/  LEA.HI.X R3, R191, R5, R0, 0x1, P0 ;  /* 0x00000005bf037211 */ /* 0x000fca00000f0c00 */
[----:B------:R-:W-:Y:S01]  /*8b60*/  ST.E.128 [R2.64], R20 ;  /* 0x0000001402007985 */ /* 0x000fe2000c101d0c */
[----:B------:R-:W-:Y:S05]  /*8b70*/  EXIT ;  /* 0x000000000000794d */ /* 0x000fea0003800000 */
.L_x_2553:
        /* <DEDUP_REMOVED lines=16> */
.L_x_3436:


//--------------------- .text._ZN7cutlass13device_kernelIN5flash19enable_sm80_to_sm89INS1_16FlashAttnFwdSm80INS1_25CollectiveMainloopFwdSm80ILi8ELi2ELb0EN4cute5tupleIJNS5_1CILi128EEENS7_ILi64EEENS7_ILi192EEEEEELi192ENS_10bfloat16_tEfNS_4arch4Sm80ELb0ELb0ELb0ELb1ELb1ELb0ELb1ELb0EEENS1_21CollectiveEpilogueFwdINS6_IJS8_SA_S9_EEENS6_IJNS7_ILi1EEESI_SI_EEESC_SE_Li256ELb1ELb1ELb0ELb0EEENS1_19SingleTileSchedulerILb1ELb0ELb1ELi128EEEEEEEEEvNT_6ParamsE --------------------------
	.section	.text._ZN7cutlass13device_kernelIN5flash19enable_sm80_to_sm89INS1_16FlashAttnFwdSm80INS1_25CollectiveMainloopFwdSm80ILi8ELi2ELb0EN4cute5tupleIJNS5_1CILi128EEENS7_ILi64EEENS7_ILi192EEEEEELi192ENS_10bfloat16_tEfNS_4arch4Sm80ELb0ELb0ELb0ELb1ELb1ELb0ELb1ELb0EEENS1_21CollectiveEpilogueFwdINS6_IJS8_SA_S9_EEENS6_IJNS7_ILi1EEESI_SI_EEESC_SE_Li256ELb1ELb1ELb0ELb0EEENS1_19SingleTileSchedulerILb1ELb0ELb1ELi128EEEEEEEEEvNT_6ParamsE,"ax",@progbits
	.sectioninfo	@"SHI_REGISTERS=246"
	.align	128
.text._ZN7cutlass13device_kernelIN5flash19enable_sm80_to_sm89INS1_16FlashAttnFwdSm80INS1_25CollectiveMainloopFwdSm80ILi8ELi2ELb0EN4cute5tupleIJNS5_1CILi128EEENS7_ILi64EEENS7_ILi192EEEEEELi192ENS_10bfloat16_tEfNS_4arch4Sm80ELb0ELb0ELb0ELb1ELb1ELb0ELb1ELb0EEENS1_21CollectiveEpilogueFwdINS6_IJS8_SA_S9_EEENS6_IJNS7_ILi1EEESI_SI_EEESC_SE_Li256ELb1ELb1ELb0ELb0EEENS1_19SingleTileSchedulerILb1ELb0ELb1ELi128EEEEEEEEEvNT_6ParamsE:
        .type           _ZN7cutlass13device_kernelIN5flash19enable_sm80_to_sm89INS1_16FlashAttnFwdSm80INS1_25CollectiveMainloopFwdSm80ILi8ELi2ELb0EN4cute5tupleIJNS5_1CILi128EEENS7_ILi64EEENS7_ILi192EEEEEELi192ENS_10bfloat16_tEfNS_4arch4Sm80ELb0ELb0ELb0ELb1ELb1ELb0ELb1ELb0EEENS1_21CollectiveEpilogueFwdINS6_IJS8_SA_S9_EEENS6_IJNS7_ILi1EEESI_SI_EEESC_SE_Li256ELb1ELb1ELb0ELb0EEENS1_19SingleTileSchedulerILb1ELb0ELb1ELi128EEEEEEEEEvNT_6ParamsE,@function
        .size           _ZN7cutlass13device_kernelIN5flash19enable_sm80_to_sm89INS1_16FlashAttnFwdSm80INS1_25CollectiveMainloopFwdSm80ILi8ELi2ELb0EN4cute5tupleIJNS5_1CILi128EEENS7_ILi64EEENS7_ILi192EEEEEELi192ENS_10bfloat16_tEfNS_4arch4Sm80ELb0ELb0ELb0ELb1ELb1ELb0ELb1ELb0EEENS1_21CollectiveEpilogueFwdINS6_IJS8_SA_S9_EEENS6_IJNS7_ILi1EEESI_SI_EEESC_SE_Li256ELb1ELb1ELb0ELb0EEENS1_19SingleTileSchedulerILb1ELb0ELb1ELi128EEEEEEEEEvNT_6ParamsE,(.L_x_3437 - _ZN7cutlass13device_kernelIN5flash19enable_sm80_to_sm89INS1_16FlashAttnFwdSm80INS1_25CollectiveMainloopFwdSm80ILi8ELi2ELb0EN4cute5tupleIJNS5_1CILi128EEENS7_ILi64EEENS7_ILi192EEEEEELi192ENS_10bfloat16_tEfNS_4arch4Sm80ELb0ELb0ELb0ELb1ELb1ELb0ELb1ELb0EEENS1_21CollectiveEpilogueFwdINS6_IJS8_SA_S9_EEENS6_IJNS7_ILi1EEESI_SI_EEESC_SE_Li256ELb1ELb1ELb0ELb0EEENS1_19SingleTileSchedulerILb1ELb0ELb1ELi128EEEEEEEEEvNT_6ParamsE)
        .other          _ZN7cutlass13device_kernelIN5flash19enable_sm80_to_sm89INS1_16FlashAttnFwdSm80INS1_25CollectiveMainloopFwdSm80ILi8ELi2ELb0EN4cute5tupleIJNS5_1CILi128EEENS7_ILi64EEENS7_ILi192EEEEEELi192ENS_10bfloat16_tEfNS_4arch4Sm80ELb0ELb0ELb0ELb1ELb1ELb0ELb1ELb0EEENS1_21CollectiveEpilogueFwdINS6_IJS8_SA_S9_EEENS6_IJNS7_ILi1EEESI_SI_EEESC_SE_Li256ELb1ELb1ELb0ELb0EEENS1_19SingleTileSchedulerILb1ELb0ELb1ELi128EEEEEEEEEvNT_6ParamsE,@"STO_CUDA_ENTRY STV_DEFAULT"
_ZN7cutlass13device_kernelIN5flash19enable_sm80_to_sm89INS1_16FlashAttnFwdSm80INS1_25CollectiveMainloopFwdSm80ILi8ELi2ELb0EN4cute5tupleIJNS5_1CILi128EEENS7_ILi64EEENS7_ILi192EEEEEELi192ENS_10bfloat16_tEfNS_4arch4Sm80ELb0ELb0ELb0ELb1ELb1ELb0ELb1ELb0EEENS1_21CollectiveEpilogueFwdINS6_IJS8_SA_S9_EEENS6_IJNS7_ILi1EEESI_SI_EEESC_SE_Li256ELb1ELb1ELb0ELb0EEENS1_19SingleTileSchedulerILb1ELb0ELb1ELi128EEEEEEEEEvNT_6ParamsE:
        /* <DEDUP_REMOVED lines=16> */
.L_x_2555:
        /* <DEDUP_REMOVED lines=8> */
.L_x_2557:
[----:B------:R-:W-:-:S05]  /*0180*/  MOV R3, c[0x0][0x54c] ;  /* 0x0001530000037a02 */ /* 0x000fca0000000f00 */
.L_x_2556:
[----:B-----5:R-:W-:Y:S01]  /*0190*/  IMAD R3, R3, c[0x0][0x548], RZ ;  /* 0x0001520003037a24 */ /* 0x020fe200078e02ff */
[----:B------:R-:W-:-:S04]  /*01a0*/  SHF.L.U32 R0, R2, 0x7, RZ ;  /* 0x0000000702007819 */ /* 0x000fc800000006ff */
[----:B------:R-:W-:-:S04]  /*01b0*/  ISETP.GE.AND P0, PT, R0, R3, PT ;  /* 0x000000030000720c */ /* 0x000fc80003f06270 */
[----:B------:R-:W-:Y:S01]  /*01c0*/  SEL R197, R197, 0xffffffff, !P0 ;  /* 0xffffffffc5c57807 */ /* 0x000fe20004000000 */
[----:B------:R-:W-:Y:S05]  /*01d0*/  BRA `(.L_x_2558) ;  /* 0x0000012000007947 */ /* 0x000fea0003800000 */
.L_x_2554:
[----:B---3--:R-:W-:-:S04]  /*01e0*/  ISETP.NE.U32.AND P0, PT, RZ, c[0x0][0x568], PT ;  /* 0x00015a00ff007a0c */ /* 0x008fc80003f05070 */
[----:B------:R-:W-:-:S13]  /*01f0*/  ISETP.NE.AND.EX P0, PT, RZ, c[0x0][0x56c], PT, P0 ;  /* 0x00015b00ff007a0c */ /* 0x000fda0003f05300 */
[----:B------:R-:W-:Y:S05]  /*0200*/  @!P0 BRA `(.L_x_2559) ;  /* 0x0000002000008947 */ /* 0x000fea0003800000 */
[----:B------:R1:W5:Y:S01]  /*0210*/  LDG.E R3, [R4.64] ;  /* 0x0000000604037981 */ /* 0x000362000c1e1900 */
[----:B------:R-:W-:Y:S05]  /*0220*/  BRA `(.L_x_2560) ;  /* 0x0000009000007947 */ /* 0x000fea0003800000 */
.L_x_2559:
        /* <DEDUP_REMOVED lines=8> */
.L_x_2561:
[----:B------:R-:W-:-:S05]  /*02b0*/  MOV R3, c[0x0][0x54c] ;  /* 0x0001530000037a02 */ /* 0x000fca0000000f00 */
.L_x_2560:
[----:B-----5:R-:W-:Y:S01]  /*02c0*/  IMAD R3, R3, c[0x0][0x548], RZ ;  /* 0x0001520003037a24 */ /* 0x020fe200078e02ff */
[----:B------:R-:W-:-:S04]  /*02d0*/  SHF.L.U32 R0, R2, 0x7, RZ ;  /* 0x0000000702007819 */ /* 0x000fc800000006ff */
[----:B------:R-:W-:-:S04]  /*02e0*/  ISETP.GE.AND P0, PT, R0, R3, PT ;  /* 0x000000030000720c */ /* 0x000fc80003f06270 */
[----:B------:R-:W-:-:S04]  /*02f0*/  SEL R197, R197, 0xffffffff, !P0 ;  /* 0xffffffffc5c57807 */ /* 0x000fc80004000000 */
.L_x_2558:
        /* <DEDUP_REMOVED lines=28> */
.L_x_2562:
[----:B-1----:R-:W-:-:S04]  /*04c0*/  ISETP.NE.U32.AND P0, PT, RZ, c[0x0][0x368], PT ;  /* 0x0000da00ff007a0c */ /* 0x002fc80003f05070 */
[----:B------:R-:W-:-:S13]  /*04d0*/  ISETP.NE.AND.EX P0, PT, RZ, c[0x0][0x36c], PT, P0 ;  /* 0x0000db00ff007a0c */ /* 0x000fda0003f05300 */
[----:B------:R-:W-:Y:S05]  /*04e0*/  @!P0 BRA `(.L_x_2563) ;  /* 0x0000003000008947 */ /* 0x000fea0003800000 */
[----:B------:R-:W-:-:S05]  /*04f0*/  IMAD.WIDE R10, R197, R8, c[0x0][0x368] ;  /* 0x0000da00c50a7625 */ /* 0x000fca00078e0208 */
[----:B------:R1:W5:Y:S01]  /*0500*/  LDG.E R149, [R10.64] ;  /* 0x000000060a957981 */ /* 0x000362000c1e1900 */
[----:B------:R-:W-:Y:S05]  /*0510*/  BRA `(.L_x_2564) ;  /* 0x0000007000007947 */ /* 0x000fea0003800000 */
.L_x_2563:
[----:B------:R-:W-:-:S04]  /*0520*/  ISETP.NE.U32.AND P0, PT, RZ, c[0x0][0x350], PT ;  /* 0x0000d400ff007a0c */ /* 0x000fc80003f05070 */
[----:B------:R-:W-:-:S13]  /*0530*/  ISETP.NE.AND.EX P0, PT, RZ, c[0x0][0x354], PT, P0 ;  /* 0x0000d500ff007a0c */ /* 0x000fda0003f05300 */
[----:B------:R-:W-:Y:S05]  /*0540*/  @!P0 BRA `(.L_x_2564) ;  /* 0x0000004000008947 */ /* 0x000fea0003800000 */
[----:B------:R-:W-:-:S05]  /*0550*/  IMAD.WIDE R10, R197, R8, c[0x0][0x350] ;  /* 0x0000d400c50a7625 */ /* 0x000fca00078e0208 */
[----:B------:R-:W2:Y:S04]  /*0560*/  LDG.E R4, [R10.64] ;  /* 0x000000060a047981 */ /* 0x000ea8000c1e1900 */
[----:B------:R-:W2:Y:S02]  /*0570*/  LDG.E R149, [R10.64+0x4] ;  /* 0x000004060a957981 */ /* 0x000ea4000c1e1900 */
[----:B--2---:R-:W-:-:S05]  /*0580*/  IADD3 R149, -R4, R149, RZ ;  /* 0x0000009504957210 */ /* 0x004fca0007ffe1ff */
.L_x_2564:
        /* <DEDUP_REMOVED lines=64> */
[----:B-1----:R-:W-:Y:S01]  /*0990*/  LEA.HI R11, R7, R6, RZ, 0x3 ;  /* 0x00000006070b7211 */ /* 0x002fe200078f18ff */
        /* <DEDUP_REMOVED lines=8> */
[----:B------:R-:W-:Y:S01]  /*0a20*/  IMAD.IADD R8, R6, 0x1, -R5 ;  /* 0x0000000106087824 */ /* 0x000fe200078e0a05 */
[----:B------:R-:W-:Y:S01]  /*0a30*/  ISETP.NE.AND P0, PT, R4, 0x1, PT ;  /* 0x000000010400780c */ /* 0x000fe20003f05270 */
[----:B------:R-:W-:-:S02]  /*0a40*/  IMAD R5, R0, c[0x0][0x1b8], RZ ;  /* 0x00006e0000057a24 */ /* 0x000fc400078e02ff */
[----:B------:R-:W-:Y:S02]  /*0a50*/  IMAD R195, R8, 0x20, R11 ;  /* 0x0000002008c37824 */ /* 0x000fe400078e020b */
[----:B------:R-:W-:Y:S02]  /*0a60*/  IMAD R5, R190, c[0x0][0x1bc], R5 ;  /* 0x00006f00be057a24 */ /* 0x000fe400078e0205 */
[----:B------:R-:W-:Y:S02]  /*0a70*/  IMAD R13, R2, 0x80, R195 ;  /* 0x00000080020d7824 */ /* 0x000fe400078e02c3 */
[----:B------:R-:W-:-:S04]  /*0a80*/  IMAD.WIDE.U32 R18, R190, c[0x0][0x1b8], R18 ;  /* 0x00006e00be127a25 */ /* 0x000fc800078e0012 */
[----:B------:R-:W-:Y:S01]  /*0a90*/  @P0 IMAD.HI.U32 R4, R13, c[0x0][0x2c8], RZ ;  /* 0x0000b2000d040a27 */ /* 0x000fe200078e00ff */
[----:B------:R-:W-:Y:S02]  /*0aa0*/  IADD3 R5, R19, R5, RZ ;  /* 0x0000000513057210 */ /* 0x000fe40007ffe0ff */
[----:B------:R-:W-:Y:S01]  /*0ab0*/  LEA.HI R19, R7, R6, RZ, 0x6 ;  /* 0x0000000607137211 */ /* 0x000fe200078f30ff */
[----:B------:R-:W-:Y:S01]  /*0ac0*/  IMAD.MOV.U32 R9, RZ, RZ, R13 ;  /* 0x000000ffff097224 */ /* 0x000fe200078e000d */
[----:B------:R-:W-:Y:S01]  /*0ad0*/  @P0 SHF.R.U32.HI R9, RZ, c[0x0][0x2cc], R4 ;  /* 0x0000b300ff090a19 */ /* 0x000fe20000011604 */
[----:B------:R-:W-:Y:S01]  /*0ae0*/  IMAD R17, R17, c[0x0][0x1c0], RZ ;  /* 0x0000700011117a24 */ /* 0x000fe200078e02ff */
[----:B------:R-:W-:Y:S01]  /*0af0*/  SHF.L.U32 R19, R19, 0x3, RZ ;  /* 0x0000000313137819 */ /* 0x000fe200000006ff */
[----:B------:R-:W-:Y:S02]  /*0b00*/  IMAD.MOV.U32 R4, RZ, RZ, R18 ;  /* 0x000000ffff047224 */ /* 0x000fe400078e0012 */
[----:B------:R-:W-:-:S02]  /*0b10*/  IMAD R17, R14, c[0x0][0x1c4], R17 ;  /* 0x000071000e117a24 */ /* 0x000fc400078e0211 */
[----:B------:R-:W-:Y:S01]  /*0b20*/  IMAD.WIDE.U32 R14, R14, c[0x0][0x1c0], R4 ;  /* 0x000070000e0e7a25 */ /* 0x000fe200078e0004 */
[----:B------:R-:W-:-:S03]  /*0b30*/  SHF.R.S32.HI R5, RZ, 0x1f, R9 ;  /* 0x0000001fff057819 */ /* 0x000fc60000011409 */
[----:B------:R-:W-:Y:S01]  /*0b40*/  IMAD.MOV R4, RZ, RZ, -R9 ;  /* 0x000000ffff047224 */ /* 0x000fe200078e0a09 */
[----:B------:R-:W-:Y:S01]  /*0b50*/  IADD3 R15, R15, R17, RZ ;  /* 0x000000110f0f7210 */ /* 0x000fe20007ffe0ff */
[----:B------:R-:W-:Y:S02]  /*0b60*/  IMAD R10, R5, c[0x0][0x1b0], RZ ;  /* 0x00006c00050a7a24 */ /* 0x000fe400078e02ff */
[----:B------:R-:W-:Y:S02]  /*0b70*/  IMAD R4, R4, c[0x0][0x2c4], R13 ;  /* 0x0000b10004047a24 */ /* 0x000fe400078e020d */
[C---:B------:R-:W-:Y:S02]  /*0b80*/  IMAD R10, R9.reuse, c[0x0][0x1b4], R10 ;  /* 0x00006d00090a7a24 */ /* 0x040fe400078e020a */
[----:B------:R-:W-:Y:S01]  /*0b90*/  IMAD.WIDE.U32 R14, R9, c[0x0][0x1b0], R14 ;  /* 0x00006c00090e7a25 */ /* 0x000fe200078e000e */
[----:B------:R-:W-:-:S03]  /*0ba0*/  SHF.R.S32.HI R5, RZ, 0x1f, R4 ;  /* 0x0000001fff057819 */ /* 0x000fc60000011404 */
[----:B------:R-:W-:Y:S02]  /*0bb0*/  IMAD.IADD R13, R15, 0x1, R10 ;  /* 0x000000010f0d7824 */ /* 0x000fe400078e020a */
[----:B------:R-:W-:Y:S02]  /*0bc0*/  IMAD R5, R5, c[0x0][0x1a8], RZ ;  /* 0x00006a0005057a24 */ /* 0x000fe400078e02ff */
[----:B------:R-:W-:Y:S02]  /*0bd0*/  IMAD.MOV.U32 R12, RZ, RZ, R14 ;  /* 0x000000ffff0c7224 */ /* 0x000fe400078e000e */
[C---:B------:R-:W-:Y:S02]  /*0be0*/  IMAD R15, R4.reuse, c[0x0][0x1ac], R5 ;  /* 0x00006b00040f7a24 */ /* 0x040fe400078e0205 */
[----:B------:R-:W-:Y:S01]  /*0bf0*/  IMAD.WIDE.U32 R12, R4, c[0x0][0x1a8], R12 ;  /* 0x00006a00040c7a25 */ /* 0x000fe200078e000c */
[----:B------:R-:W-:-:S03]  /*0c00*/  LEA.HI R4, R7, R6, RZ, 0x4 ;  /* 0x0000000607047211 */ /* 0x000fc600078f20ff */
[----:B------:R-:W-:Y:S01]  /*0c10*/  IMAD R2, R2, 0x80, R11 ;  /* 0x0000008002027824 */ /* 0x000fe200078e020b */
[----:B------:R-:W-:Y:S01]  /*0c20*/  LOP3.LUT R9, R4, 0xfffffff0, RZ, 0xc0, !PT ;  /* 0xfffffff004097812 */ /* 0x000fe200078ec0ff */
[----:B------:R-:W-:Y:S01]  /*0c30*/  IMAD.SHL.U32 R17, R11, 0x40, RZ ;  /* 0x000000400b117824 */ /* 0x000fe200078e00ff */
[----:B------:R-:W-:Y:S01]  /*0c40*/  IADD3 R15, R13, R15, RZ ;  /* 0x0000000f0d0f7210 */ /* 0x000fe20007ffe0ff */
[----:B------:R-:W-:Y:S01]  /*0c50*/  IMAD.SHL.U32 R148, R8, 0x8, RZ ;  /* 0x0000000808947824 */ /* 0x000fe200078e00ff */
[----:B------:R-:W-:Y:S01]  /*0c60*/  ISETP.GE.AND P1, PT, R2, R3, PT ;  /* 0x000000030200720c */ /* 0x000fe20003f26270 */
[----:B------:R-:W-:Y:S01]  /*0c70*/  IMAD.IADD R9, R6, 0x1, -R9 ;  /* 0x0000000106097824 */ /* 0x000fe200078e0a09 */
[----:B------:R-:W-:Y:S02]  /*0c80*/  LOP3.LUT R17, R17, 0x1c0, RZ, 0xc0, !PT ;  /* 0x000001c011117812 */ /* 0x000fe400078ec0ff */
[----:B------:R-:W-:Y:S02]  /*0c90*/  LEA R5, P0, R12, c[0x0][0x160], 0x1 ;  /* 0x000058000c057a11 */ /* 0x000fe400078008ff */
[----:B------:R-:W-:-:S02]  /*0ca0*/  SHF.R.S32.HI R10, RZ, 0x1f, R9 ;  /* 0x0000001fff0a7819 */ /* 0x000fc40000011409 */
[----:B------:R-:W-:Y:S01]  /*0cb0*/  SHF.R.U32.HI R13, RZ, 0x3, R17 ;  /* 0x00000003ff0d7819 */ /* 0x000fe20000011611 */
[----:B------:R2:W1:Y:S01]  /*0cc0*/  SHFL.IDX PT, R16, R5, RZ, 0x181f ;  /* 0x00181fff05107589 */ /* 0x00046200000e0000 */
[----:B------:R-:W-:Y:S02]  /*0cd0*/  LOP3.LUT R194, R17, 0x38, R148, 0xf8, !PT ;  /* 0x0000003811c27812 */ /* 0x000fe400078ef894 */
[----:B------:R-:W-:Y:S02]  /*0ce0*/  LEA.HI R10, R10, R9, RZ, 0x3 ;  /* 0x000000090a0a7211 */ /* 0x000fe400078f18ff */
[----:B------:R-:W-:Y:S02]  /*0cf0*/  LEA.HI.X R15, R12, c[0x0][0x164], R15, 0x1, P0 ;  /* 0x000059000c0f7a11 */ /* 0x000fe400000f0c0f */
[----:B------:R-:W-:Y:S02]  /*0d00*/  LOP3.LUT R194, R194, R13, RZ, 0x3c, !PT ;  /* 0x0000000dc2c27212 */ /* 0x000fe400078e3cff */
[----:B------:R-:W-:Y:S01]  /*0d10*/  LOP3.LUT R12, R10, 0xfffffff8, RZ, 0xc0, !PT ;  /* 0xfffffff80a0c7812 */ /* 0x000fe200078ec0ff */
[----:B------:R2:W3:Y:S01]  /*0d20*/  SHFL.IDX PT, R17, R15, RZ, 0x181f ;  /* 0x00181fff0f117589 */ /* 0x0004e200000e0000 */
[----:B------:R-:W-:-:S02]  /*0d30*/  IADD3 R14, R148, 0x40, RZ ;  /* 0x00000040940e7810 */ /* 0x000fc40007ffe0ff */
[----:B------:R-:W-:Y:S01]  /*0d40*/  IADD3 R13, R148, 0x80, RZ ;  /* 0x00000080940d7810 */ /* 0x000fe20007ffe0ff */
[----:B------:R-:W-:Y:S01]  /*0d50*/  IMAD.IADD R9, R9, 0x1, -R12 ;  /* 0x0000000109097824 */ /* 0x000fe200078e0a0c */
[----:B------:R-:W-:Y:S02]  /*0d60*/  LOP3.LUT P0, RZ, R8, 0x2, RZ, 0xc0, !PT ;  /* 0x0000000208ff7812 */ /* 0x000fe4000780c0ff */
[----:B------:R-:W-:Y:S02]  /*0d70*/  ISETP.GE.AND P5, PT, R148, c[0x0][0x198], PT ;  /* 0x0000660094007a0c */ /* 0x000fe40003fa6270 */
[----:B------:R-:W-:Y:S02]  /*0d80*/  ISETP.GE.AND P4, PT, R14, c[0x0][0x198], PT ;  /* 0x000066000e007a0c */ /* 0x000fe40003f86270 */
[----:B------:R-:W-:Y:S02]  /*0d90*/  ISETP.GE.AND P3, PT, R13, c[0x0][0x198], PT ;  /* 0x000066000d007a0c */ /* 0x000fe40003f66270 */
[----:B------:R-:W-:Y:S01]  /*0da0*/  LOP3.LUT R194, R194, 0xfffffe00, R19, 0xf8, !PT ;  /* 0xfffffe00c2c27812 */ /* 0x000fe200078ef813 */
[----:B------:R-:W-:Y:S01]  /*0db0*/  @!P2 IMAD.MOV.U32 R198, RZ, RZ, R197 ;  /* 0x000000ffffc6a224 */ /* 0x000fe200078e00c5 */
[----:B------:R-:W-:Y:S05]  /*0dc0*/  @P1 BRA `(.L_x_2567) ;  /* 0x000000e000001947 */ /* 0x000fea0003800000 */
[----:B-123--:R-:W-:Y:S01]  /*0dd0*/  SHF.R.S32.HI R21, RZ, 0x1f, R14 ;  /* 0x0000001fff157819 */ /* 0x00efe2000001140e */
        /* <DEDUP_REMOVED lines=13> */
.L_x_2567:
[----:B-123--:R-:W-:Y:S05]  /*0eb0*/  BSYNC B0 ;  /* 0x0000000000007941 */ /* 0x00efea0003800000 */
.L_x_2566:
        /* <DEDUP_REMOVED lines=20> */
.L_x_2569:
[----:B------:R-:W-:Y:S05]  /*1000*/  BSYNC B0 ;  /* 0x0000000000007941 */ /* 0x000fea0003800000 */
.L_x_2568:
        /* <DEDUP_REMOVED lines=20> */
.L_x_2571:
[----:B------:R-:W-:Y:S05]  /*1150*/  BSYNC B0 ;  /* 0x0000000000007941 */ /* 0x000fea0003800000 */
.L_x_2570:
[----:B---3--:R3:W-:Y:S01]  /*1160*/  SHFL.IDX PT, R18, R5, 0x3, 0x181f ;  /* 0x00781f0005127f89 */ /* 0x0087e200000e0000 */
[----:B------:R-:W-:Y:S01]  /*1170*/  IADD3 R12, R144, 0x3f, RZ ;  /* 0x0000003f900c7810 */ /* 0x000fe20007ffe0ff */
[----:B------:R-:W-:Y:S01]  /*1180*/  IMAD.MOV.U32 R187, RZ, RZ, c[0x0][0x2b8] ;  /* 0x0000ae00ffbb7624 */ /* 0x000fe200078e00ff */
[----:B------:R-:W-:Y:S01]  /*1190*/  IADD3 R2, R2, 0x60, RZ ;  /* 0x0000006002027810 */ /* 0x000fe20007ffe0ff */
[----:B----4-:R-:W4:Y:S01]  /*11a0*/  SHFL.IDX PT, R19, R15, 0x3, 0x181f ;  /* 0x00781f000f137f89 */ /* 0x010f2200000e0000 */
        /* <DEDUP_REMOVED lines=40> */
[----:B------:R4:W2:Y:S01]  /*1430*/  @!P2 LDG.E R192, [R20.64] ;  /* 0x0000000614c0a981 */ /* 0x0008a2000c1e1900 */
[----:B------:R-:W-:Y:S01]  /*1440*/  IMAD.MOV R16, RZ, RZ, -R3 ;  /* 0x000000ffff107224 */ /* 0x000fe200078e0a03 */
[----:B------:R-:W-:Y:S01]  /*1450*/  ISETP.GE.AND P5, PT, R148, c[0x0][0x1d4], PT ;  /* 0x0000750094007a0c */ /* 0x000fe20003fa6270 */
[----:B------:R-:W-:Y:S01]  /*1460*/  IMAD.WIDE.U32 R202, R190, c[0x0][0x1e8], RZ ;  /* 0x00007a00beca7a25 */ /* 0x000fe200078e00ff */
[----:B------:R-:W-:-:S02]  /*1470*/  ISETP.GE.AND P4, PT, R14, c[0x0][0x1d4], PT ;  /* 0x000075000e007a0c */ /* 0x000fc40003f86270 */
[----:B------:R-:W-:Y:S01]  /*1480*/  ISETP.GE.AND P6, PT, R13, c[0x0][0x1d4], PT ;  /* 0x000075000d007a0c */ /* 0x000fe20003fc6270 */
[----:B------:R-:W-:Y:S01]  /*1490*/  IMAD R193, R16, c[0x0][0x2b8], R193 ;  /* 0x0000ae0010c17a24 */ /* 0x000fe200078e02c1 */
[----:B------:R-:W-:Y:S01]  /*14a0*/  ISETP.GE.AND P3, PT, R148, c[0x0][0x1d4], PT ;  /* 0x0000750094007a0c */ /* 0x000fe20003f66270 */
[----:B------:R-:W-:Y:S01]  /*14b0*/  IMAD R189, R0, c[0x0][0x210], RZ ;  /* 0x0000840000bd7a24 */ /* 0x000fe200078e02ff */
[----:B------:R-:W-:Y:S01]  /*14c0*/  SHF.R.S32.HI R145, RZ, 0x1f, R148 ;  /* 0x0000001fff917819 */ /* 0x000fe20000011494 */
[----:B------:R-:W-:Y:S01]  /*14d0*/  IMAD.WIDE.U32 R16, R193, c[0x0][0x1e0], RZ ;  /* 0x00007800c1107a25 */ /* 0x000fe200078e00ff */
[----:B-1----:R-:W-:Y:S02]  /*14e0*/  SHF.R.S32.HI R26, RZ, 0x1f, R193 ;  /* 0x0000001fff1a7819 */ /* 0x002fe400000114c1 */
[----:B------:R-:W-:Y:S01]  /*14f0*/  SEL R146, RZ, 0x10, P6 ;  /* 0x00000010ff927807 */ /* 0x000fe20003000000 */
[----:B------:R-:W-:Y:S01]  /*1500*/  IMAD.WIDE.U32 R200, R190, c[0x0][0x210], RZ ;  /* 0x00008400bec87a25 */ /* 0x000fe200078e00ff */
[----:B------:R-:W-:-:S02]  /*1510*/  IADD3 R191, R5, 0x100, RZ ;  /* 0x0000010005bf7810 */ /* 0x000fc40007ffe0ff */
[----:B------:R-:W-:Y:S01]  /*1520*/  SHF.R.S32.HI R147, RZ, 0x1f, R134 ;  /* 0x0000001fff937819 */ /* 0x000fe20000011486 */
[C---:B------:R-:W-:Y:S01]  /*1530*/  IMAD R18, R26.reuse, c[0x0][0x1e0], RZ ;  /* 0x000078001a127a24 */ /* 0x040fe200078e02ff */
[----:B------:R-:W-:Y:S01]  /*1540*/  SHF.R.S32.HI R133, RZ, 0x1f, R2 ;  /* 0x0000001fff857819 */ /* 0x000fe20000011402 */
[----:B------:R-:W-:Y:S02]  /*1550*/  IMAD R26, R26, c[0x0][0x208], RZ ;  /* 0x000082001a1a7a24 */ /* 0x000fe400078e02ff */
[C---:B------:R-:W-:Y:S02]  /*1560*/  IMAD R18, R193.reuse, c[0x0][0x1e4], R18 ;  /* 0x00007900c1127a24 */ /* 0x040fe400078e0212 */
[----:B----4-:R-:W-:-:S04]  /*1570*/  IMAD.WIDE.U32 R20, R193, c[0x0][0x208], RZ ;  /* 0x00008200c1147a25 */ /* 0x010fc800078e00ff */
[----:B------:R-:W-:Y:S02]  /*1580*/  IMAD.IADD R19, R17, 0x1, R18 ;  /* 0x0000000111137824 */ /* 0x000fe400078e0212 */
[----:B------:R-:W-:Y:S02]  /*1590*/  IMAD R17, R0, c[0x0][0x1e8], RZ ;  /* 0x00007a0000117a24 */ /* 0x000fe400078e02ff */
[----:B------:R-:W-:Y:S02]  /*15a0*/  IMAD.MOV.U32 R18, RZ, RZ, R16 ;  /* 0x000000ffff127224 */ /* 0x000fe400078e0010 */
[----:B------:R-:W-:Y:S02]  /*15b0*/  IMAD R17, R190, c[0x0][0x1ec], R17 ;  /* 0x00007b00be117a24 */ /* 0x000fe400078e0211 */
[----:B------:R-:W-:Y:S02]  /*15c0*/  IMAD R26, R193, c[0x0][0x20c], R26 ;  /* 0x00008300c11a7a24 */ /* 0x000fe400078e021a */
[----:B------:R-:W-:-:S02]  /*15d0*/  IMAD.IADD R188, R203, 0x1, R17 ;  /* 0x00000001cbbc7824 */ /* 0x000fc400078e0211 */
[----:B------:R-:W-:Y:S02]  /*15e0*/  IMAD.IADD R27, R21, 0x1, R26 ;  /* 0x00000001151b7824 */ /* 0x000fe400078e021a */
[----:B------:R-:W-:Y:S02]  /*15f0*/  IMAD.MOV.U32 R26, RZ, RZ, R20 ;  /* 0x000000ffff1a7224 */ /* 0x000fe400078e0014 */
[----:B------:R-:W-:Y:S02]  /*1600*/  IMAD R189, R190, c[0x0][0x214], R189 ;  /* 0x00008500bebd7a24 */ /* 0x000fe400078e02bd */
[----:B------:R-:W-:-:S04]  /*1610*/  IMAD.WIDE R204, R148, 0x2, RZ ;  /* 0x0000000294cc7825 */ /* 0x000fc800078e02ff */
[----:B------:R-:W-:Y:S02]  /*1620*/  IMAD.IADD R189, R201, 0x1, R189 ;  /* 0x00000001c9bd7824 */ /* 0x000fe400078e02bd */
[----:B------:R-:W-:Y:S01]  /*1630*/  IMAD.MOV.U32 R181, RZ, RZ, 0x10 ;  /* 0x00000010ffb57424 */ /* 0x000fe200078e00ff */
[----:B--2---:R-:W-:Y:S01]  /*1640*/  SHF.R.S32.HI R15, RZ, 0x1f, R192 ;  /* 0x0000001fff0f7819 */ /* 0x004fe200000114c0 */
[----:B------:R-:W-:-:S04]  /*1650*/  IMAD.WIDE.U32 R18, R192, c[0x0][0x1f0], R18 ;  /* 0x00007c00c0127a25 */ /* 0x000fc800078e0012 */
[C---:B------:R-:W-:Y:S01]  /*1660*/  IMAD R3, R15.reuse, c[0x0][0x1f0], RZ ;  /* 0x00007c000f037a24 */ /* 0x040fe200078e02ff */
[----:B------:R-:W-:Y:S01]  /*1670*/  IADD3 R17, P1, R202, R18, RZ ;  /* 0x00000012ca117210 */ /* 0x000fe20007f3e0ff */
[----:B------:R-:W-:Y:S02]  /*1680*/  IMAD R15, R15, c[0x0][0x218], RZ ;  /* 0x000086000f0f7a24 */ /* 0x000fe400078e02ff */
[C---:B------:R-:W-:Y:S02]  /*1690*/  IMAD R3, R192.reuse, c[0x0][0x1f4], R3 ;  /* 0x00007d00c0037a24 */ /* 0x040fe400078e0203 */
[----:B------:R-:W-:-:S03]  /*16a0*/  IMAD.WIDE.U32 R26, R192, c[0x0][0x218], R26 ;  /* 0x00008600c01a7a25 */ /* 0x000fc600078e001a */
[----:B------:R-:W-:Y:S01]  /*16b0*/  IADD3.X R18, R188, R19, R3, P1, !PT ;  /* 0x00000013bc127210 */ /* 0x000fe20000ffe403 */
[----:B------:R-:W-:Y:S01]  /*16c0*/  IMAD R16, R192, c[0x0][0x21c], R15 ;  /* 0x00008700c0107a24 */ /* 0x000fe200078e020f */
[C---:B------:R-:W-:Y:S02]  /*16d0*/  LEA R24, P1, R17.reuse, c[0x0][0x1c8], 0x1 ;  /* 0x0000720011187a11 */ /* 0x040fe400078208ff */
[----:B------:R-:W-:Y:S02]  /*16e0*/  LEA R3, R12, 0xffffffc0, 0x6 ;  /* 0xffffffc00c037811 */ /* 0x000fe400078e30ff */
[----:B------:R-:W-:Y:S01]  /*16f0*/  LEA.HI.X R18, R17, c[0x0][0x1cc], R18, 0x1, P1 ;  /* 0x0000730011127a11 */ /* 0x000fe200008f0c12 */
[----:B---3--:R-:W-:Y:S01]  /*1700*/  SHFL.IDX PT, R22, R24, RZ, 0x181f ;  /* 0x00181fff18167589 */ /* 0x008fe200000e0000 */
[----:B------:R-:W-:Y:S01]  /*1710*/  IADD3 R15, P1, R200, R26, RZ ;  /* 0x0000001ac80f7210 */ /* 0x000fe20007f3e0ff */
[----:B------:R-:W-:Y:S02]  /*1720*/  IMAD.IADD R3, R144, 0x1, -R3 ;  /* 0x0000000190037824 */ /* 0x000fe400078e0a03 */
[----:B------:R-:W1:Y:S01]  /*1730*/  SHFL.IDX PT, R23, R18, RZ, 0x181f ;  /* 0x00181fff12177589 */ /* 0x000e6200000e0000 */
[----:B------:R-:W-:Y:S01]  /*1740*/  IADD3.X R26, R189, R27, R16, P1, !PT ;  /* 0x0000001bbd1a7210 */ /* 0x000fe20000ffe410 */
[----:B------:R-:W-:Y:S01]  /*1750*/  IMAD.IADD R0, R3, 0x1, -R11 ;  /* 0x0000000103007824 */ /* 0x000fe200078e0a0b */
[C---:B------:R-:W-:Y:S01]  /*1760*/  LEA R16, P1, R15.reuse, c[0x0][0x1f8], 0x1 ;  /* 0x00007e000f107a11 */ /* 0x040fe200078208ff */
[----:B------:R-:W-:Y:S03]  /*1770*/  SHFL.IDX PT, R20, R24, 0x1, 0x181f ;  /* 0x00381f0018147f89 */ /* 0x000fe600000e0000 */
[----:B------:R-:W-:Y:S01]  /*1780*/  ISETP.GE.AND P2, PT, R0, 0x1, PT ;  /* 0x000000010000780c */ /* 0x000fe20003f46270 */
[----:B------:R-:W2:Y:S01]  /*1790*/  SHFL.IDX PT, R21, R18, 0x1, 0x181f ;  /* 0x00381f0012157f89 */ /* 0x000ea200000e0000 */
[----:B------:R-:W-:-:S02]  /*17a0*/  LEA.HI.X R15, R15, c[0x0][0x1fc], R26, 0x1, P1 ;  /* 0x00007f000f0f7a11 */ /* 0x000fc400008f0c1a */
[----:B------:R-:W-:Y:S01]  /*17b0*/  ISETP.GT.AND P1, PT, R0, 0x20, PT ;  /* 0x000000200000780c */ /* 0x000fe20003f24270 */
[----:B------:R-:W3:Y:S04]  /*17c0*/  SHFL.IDX PT, R17, R16, RZ, 0x181f ;  /* 0x00181fff10117589 */ /* 0x000ee800000e0000 */
        /* <DEDUP_REMOVED lines=59> */
[----:B-1----:R-:W-:-:S04]  /*1b80*/  @!P3 IADD3 R15, P1, R13, R198, RZ ;  /* 0x000000c60d0fb210 */ /* 0x002fc80007f3e0ff */
        /* <DEDUP_REMOVED lines=18> */
[C---:B-1----:R-:W-:Y:S01]  /*1cb0*/  IMAD.SHL.U32 R14, R134.reuse, 0x2, RZ ;  /* 0x00000002860e7824 */ /* 0x042fe200078e00ff */
[----:B------:R-:W-:Y:S02]  /*1cc0*/  SHF.L.U64.HI R15, R134, 0x1, R147 ;  /* 0x00000001860f7819 */ /* 0x000fe40000010293 */
[----:B--2---:R-:W-:Y:S01]  /*1cd0*/  SHF.R.S32.HI R0, RZ, 0x1f, R192 ;  /* 0x0000001fff007819 */ /* 0x004fe200000114c0 */
[----:B------:R-:W-:-:S04]  /*1ce0*/  IMAD.WIDE.U32 R12, R192, c[0x0][0x1f0], R12 ;  /* 0x00007c00c00c7a25 */ /* 0x000fc800078e000c */
[----:B------:R-:W-:Y:S01]  /*1cf0*/  IMAD R19, R0, c[0x0][0x1f0], RZ ;  /* 0x00007c0000137a24 */ /* 0x000fe200078e02ff */
[----:B------:R-:W-:Y:S02]  /*1d00*/  IADD3 R0, P1, R202, R12, RZ ;  /* 0x0000000cca007210 */ /* 0x000fe40007f3e0ff */
[----:B------:R-:W-:Y:S01]  /*1d10*/  SHF.L.U64.HI R12, R2, 0x1, R133 ;  /* 0x00000001020c7819 */ /* 0x000fe20000010285 */
[----:B------:R-:W-:-:S05]  /*1d20*/  IMAD R19, R192, c[0x0][0x1f4], R19 ;  /* 0x00007d00c0137a24 */ /* 0x000fca00078e0213 */
[----:B------:R-:W-:Y:S02]  /*1d30*/  IADD3.X R19, R188, R13, R19, P1, !PT ;  /* 0x0000000dbc137210 */ /* 0x000fe40000ffe413 */
        /* <DEDUP_REMOVED lines=31> */
.L_x_2572:
[----:B------:R-:W0:Y:S01]  /*1f30*/  LDGDEPBAR ;  /* 0x00000000000079af */ /* 0x000e220000000000 */
[----:B------:R-:W-:Y:S01]  /*1f40*/  SHF.R.S32.HI R13, RZ, 0x4, R4 ;  /* 0x00000004ff0d7819 */ /* 0x000fe20000011404 */
[----:B------:R-:W-:Y:S01]  /*1f50*/  IMAD.SHL.U32 R0, R8, 0x40, RZ ;  /* 0x0000004008007824 */ /* 0x000fe200078e00ff */
[----:B------:R-:W-:Y:S01]  /*1f60*/  LEA.HI R84, R7, R6, RZ, 0x5 ;  /* 0x0000000607547211 */ /* 0x000fe200078f28ff */
[----:B------:R-:W-:Y:S01]  /*1f70*/  IMAD.SHL.U32 R11, R11, 0x8, RZ ;  /* 0x000000080b0b7824 */ /* 0x000fe200078e00ff */
[----:B------:R-:W-:Y:S01]  /*1f80*/  LEA.HI R12, R4, R13, RZ, 0x1 ;  /* 0x0000000d040c7211 */ /* 0x000fe200078f08ff */
[----:B------:R-:W-:Y:S01]  /*1f90*/  IMAD.SHL.U32 R4, R9, 0x40, RZ ;  /* 0x0000004009047824 */ /* 0x000fe200078e00ff */
[----:B------:R-:W-:Y:S01]  /*1fa0*/  LOP3.LUT R0, R0, 0x1c0, RZ, 0xc0, !PT ;  /* 0x000001c000007812 */ /* 0x000fe200078ec0ff */
[----:B------:R-:W-:Y:S01]  /*1fb0*/  IMAD.SHL.U32 R10, R10, 0x40, RZ ;  /* 0x000000400a0a7824 */ /* 0x000fe200078e00ff */
[----:B------:R-:W-:Y:S01]  /*1fc0*/  LOP3.LUT R12, R12, 0xfffffffe, RZ, 0xc0, !PT ;  /* 0xfffffffe0c0c7812 */ /* 0x000fe200078ec0ff */
[----:B------:R-:W-:Y:S01]  /*1fd0*/  IMAD.SHL.U32 R181, R181, 0x2, RZ ;  /* 0x00000002b5b57824 */ /* 0x000fe200078e00ff */
[----:B------:R-:W-:-:S02]  /*1fe0*/  LOP3.LUT R11, R0, 0x8, R11, 0xf8, !PT ;  /* 0x00000008000b7812 */ /* 0x000fc400078ef80b */
[----:B------:R-:W-:Y:S01]  /*1ff0*/  SHF.R.U32.HI R0, RZ, 0x3, R0 ;  /* 0x00000003ff007819 */ /* 0x000fe20000011600 */
[----:B------:R-:W-:Y:S01]  /*2000*/  IMAD.IADD R12, R13, 0x1, -R12 ;  /* 0x000000010d0c7824 */ /* 0x000fe200078e0a0c */
[----:B------:R-:W-:Y:S02]  /*2010*/  LOP3.LUT R4, R4, 0x1c0, RZ, 0xc0, !PT ;  /* 0x000001c004047812 */ /* 0x000fe400078ec0ff */
[----:B------:R-:W-:Y:S01]  /*2020*/  LOP3.LUT R11, R11, R0, RZ, 0x3c, !PT ;  /* 0x000000000b0b7212 */ /* 0x000fe200078e3cff */
[----:B------:R-:W-:Y:S01]  /*2030*/  IMAD.SHL.U32 R13, R12, 0x8, RZ ;  /* 0x000000080c0d7824 */ /* 0x000fe200078e00ff */
[----:B------:R-:W-:Y:S01]  /*2040*/  LOP3.LUT R7, R10, 0xfffffe00, RZ, 0xc0, !PT ;  /* 0xfffffe000a077812 */ /* 0x000fe200078ec0ff */
[----:B------:R-:W-:Y:S01]  /*2050*/  IMAD.SHL.U32 R0, R84, 0x20, RZ ;  /* 0x0000002054007824 */ /* 0x000fe200078e00ff */
[----:B------:R-:W-:Y:S01]  /*2060*/  ISETP.NE.AND P1, PT, R24, RZ, PT ;  /* 0x000000ff1800720c */ /* 0x000fe20003f25270 */
[----:B------:R-:W-:Y:S01]  /*2070*/  IMAD R182, R12, 0x200, R11 ;  /* 0x000002000cb67824 */ /* 0x000fe200078e020b */
[----:B------:R-:W-:Y:S01]  /*2080*/  LOP3.LUT R13, R4, 0x8, R13, 0xf8, !PT ;  /* 0x00000008040d7812 */ /* 0x000fe200078ef80d */
[----:B------:R-:W-:-:S04]  /*2090*/  DEPBAR.LE SB0, 0x3 ;  /* 0x000080c00000791a */ /* 0x000fc80000000000 */
[----:B------:R-:W-:-:S04]  /*20a0*/  DEPBAR.LE SB0, 0x2 ;  /* 0x000080800000791a */ /* 0x000fc80000000000 */
[----:B------:R-:W-:Y:S01]  /*20b0*/  SHF.R.U32.HI R4, RZ, 0x3, R4 ;  /* 0x00000003ff047819 */ /* 0x000fe20000011604 */
[----:B------:R-:W-:Y:S01]  /*20c0*/  IMAD.MOV.U32 R11, RZ, RZ, 0x20 ;  /* 0x00000020ff0b7424 */ /* 0x000fe200078e00ff */
[----:B------:R-:W-:Y:S01]  /*20d0*/  LOP3.LUT R0, R0, 0x7ffffc00, RZ, 0xc0, !PT ;  /* 0x7ffffc0000007812 */ /* 0x000fe200078ec0ff */
[----:B------:R-:W-:Y:S01]  /*20e0*/  IMAD.SHL.U32 R182, R182, 0x2, RZ ;  /* 0x00000002b6b67824 */ /* 0x000fe200078e00ff */
[----:B------:R-:W-:Y:S01]  /*20f0*/  BAR.SYNC.DEFER_BLOCKING 0x0 ;  /* 0x0000000000007b1d */ /* 0x000fe20000010000 */
[----:B------:R-:W-:Y:S02]  /*2100*/  LOP3.LUT R4, R13, R4, RZ, 0x3c, !PT ;  /* 0x000000040d047212 */ /* 0x000fe400078e3cff */
[----:B------:R-:W-:Y:S02]  /*2110*/  SEL R11, R11, 0xffffffe0, !P0 ;  /* 0xffffffe00b0b7807 */ /* 0x000fe40004000000 */
[----:B------:R-:W-:-:S03]  /*2120*/  IADD3 R0, R4, R7, R0 ;  /* 0x0000000704007210 */ /* 0x000fc60007ffe000 */
[----:B------:R-:W-:Y:S01]  /*2130*/  IMAD.IADD R86, R182, 0x1, R11 ;  /* 0x00000001b6567824 */ /* 0x000fe200078e020b */
[C---:B------:R-:W-:Y:S01]  /*2140*/  LEA R184, R0.reuse, 0x18100, 0x1 ;  /* 0x0001810000b87811 */ /* 0x040fe200078e08ff */
[----:B-1----:R-:W-:-:S04]  /*2150*/  IMAD.SHL.U32 R32, R0, 0x2, RZ ;  /* 0x0000000200207824 */ /* 0x002fc800078e00ff */
        /* <DEDUP_REMOVED lines=17> */
[----:B------:R-:W-:Y:S01]  /*2270*/  IADD3 R56, -R22, 0x10, RZ ;  /* 0x0000001016387810 */ /* 0x000fe20007ffe1ff */
[----:B------:R-:W-:Y:S01]  /*2280*/  IMAD.SHL.U32 R23, R148, 0x2, RZ ;  /* 0x0000000294177824 */ /* 0x000fe200078e00ff */
[----:B------:R-:W-:Y:S01]  /*2290*/  IADD3 R27, -R146, 0x10, RZ ;  /* 0x00000010921b7810 */ /* 0x000fe20007ffe1ff */
[----:B------:R-:W-:Y:S01]  /*22a0*/  IMAD R10, R193, c[0x0][0x20c], R0 ;  /* 0x00008300c10a7a24 */ /* 0x000fe200078e0200 */
[----:B------:R-:W-:Y:S02]  /*22b0*/  SHF.R.S32.HI R0, RZ, 0x1f, R192 ;  /* 0x0000001fff007819 */ /* 0x000fe400000114c0 */
[----:B------:R-:W-:Y:S01]  /*22c0*/  LOP3.LUT R56, R56, 0xf, RZ, 0xc0, !PT ;  /* 0x0000000f38387812 */ /* 0x000fe200078ec0ff */
[----:B------:R-:W-:Y:S01]  /*22d0*/  IMAD.IADD R21, R21, 0x1, R10 ;  /* 0x0000000115157824 */ /* 0x000fe200078e020a */
[----:B------:R-:W-:Y:S01]  /*22e0*/  LOP3.LUT R27, R27, 0xf, RZ, 0xc0, !PT ;  /* 0x0000000f1b1b7812 */ /* 0x000fe200078ec0ff */
[----:B------:R-:W-:-:S02]  /*22f0*/  IMAD R11, R0, c[0x0][0x218], RZ ;  /* 0x00008600000b7a24 */ /* 0x000fc400078e02ff */
[----:B------:R-:W-:-:S04]  /*2300*/  IMAD.WIDE.U32 R20, R192, c[0x0][0x218], R20 ;  /* 0x00008600c0147a25 */ /* 0x000fc800078e0014 */
[----:B------:R-:W-:Y:S01]  /*2310*/  IMAD R10, R192, c[0x0][0x21c], R11 ;  /* 0x00008700c00a7a24 */ /* 0x000fe200078e020b */
[----:B------:R-:W-:Y:S01]  /*2320*/  IADD3 R0, P1, R200, R20, RZ ;  /* 0x00000014c8007210 */ /* 0x000fe20007f3e0ff */
[----:B------:R-:W-:Y:S01]  /*2330*/  IMAD.SHL.U32 R20, R134, 0x2, RZ ;  /* 0x0000000286147824 */ /* 0x000fe200078e00ff */
[----:B------:R-:W-:Y:S02]  /*2340*/  SEL R11, RZ, 0x10, P4 ;  /* 0x00000010ff0b7807 */ /* 0x000fe40002000000 */
[----:B------:R-:W-:Y:S02]  /*2350*/  IADD3.X R25, R189, R21, R10, P1, !PT ;  /* 0x00000015bd197210 */ /* 0x000fe40000ffe40a */
[C---:B------:R-:W-:Y:S02]  /*2360*/  LEA R26, P1, R0.reuse, c[0x0][0x1f8], 0x1 ;  /* 0x00007e00001a7a11 */ /* 0x040fe400078208ff */
[----:B------:R-:W-:Y:S02]  /*2370*/  IADD3 R51, -R11, 0x10, RZ ;  /* 0x000000100b337810 */ /* 0x000fe40007ffe1ff */
[----:B------:R-:W-:Y:S01]  /*2380*/  LEA.HI.X R25, R0, c[0x0][0x1fc], R25, 0x1, P1 ;  /* 0x00007f0000197a11 */ /* 0x000fe200008f0c19 */
[----:B------:R-:W5:Y:S01]  /*2390*/  SHFL.IDX PT, R48, R26, 0x1, 0x181f ;  /* 0x00381f001a307f89 */ /* 0x000f6200000e0000 */
[----:B------:R-:W-:Y:S01]  /*23a0*/  LOP3.LUT R51, R51, 0xf, RZ, 0xc0, !PT ;  /* 0x0000000f33337812 */ /* 0x000fe200078ec0ff */
[----:B------:R-:W-:Y:S01]  /*23b0*/  IMAD.SHL.U32 R0, R2, 0x2, RZ ;  /* 0x0000000202007824 */ /* 0x000fe200078e00ff */
[----:B------:R-:W-:Y:S01]  /*23c0*/  SHF.L.U64.HI R21, R134, 0x1, R147 ;  /* 0x0000000186157819 */ /* 0x000fe20000010293 */
        /* <DEDUP_REMOVED lines=25> */
.L_x_2573:
[----:B------:R-:W-:Y:S01]  /*2560*/  IMAD.MOV.U32 R0, RZ, RZ, 0x40 ;  /* 0x00000040ff007424 */ /* 0x000fe200078e00ff */
[----:B------:R-:W-:Y:S01]  /*2570*/  LOP3.LUT P1, RZ, R9, 0x4, RZ, 0xc0, !PT ;  /* 0x0000000409ff7812 */ /* 0x000fe2000782c0ff */
[C---:B-12-4-:R-:W-:Y:S01]  /*2580*/  HMMA.16816.F32.BF16 R20, R32.reuse, R16, RZ ;  /* 0x000000102014723c */ /* 0x056fe200000418ff */
[----:B------:R-:W0:Y:S01]  /*2590*/  LDGDEPBAR ;  /* 0x00000000000079af */ /* 0x000e220000000000 */
[----:B------:R-:W-:Y:S01]  /*25a0*/  IMAD.IADD R176, R7, 0x1, R4 ;  /* 0x0000000107b07824 */ /* 0x000fe200078e0204 */
[----:B------:R-:W-:Y:S02]  /*25b0*/  SEL R5, R0, 0xffffffc0, !P1 ;  /* 0xffffffc000057807 */ /* 0x000fe40004800000 */
[----:B------:R-:W-:Y:S01]  /*25c0*/  LOP3.LUT P1, RZ, R8, 0x4, RZ, 0xc0, !PT ;  /* 0x0000000408ff7812 */ /* 0x000fe2000782c0ff */
[----:B------:R-:W-:Y:S02]  /*25d0*/  IMAD.SHL.U32 R176, R176, 0x2, RZ ;  /* 0x00000002b0b07824 */ /* 0x000fe400078e00ff */
[--C-:B------:R-:W-:Y:S01]  /*25e0*/  IMAD.IADD R178, R184, 0x1, R5.reuse ;  /* 0x00000001b8b27824 */ /* 0x100fe200078e0205 */
[----:B------:R-:W-:Y:S01]  /*25f0*/  SEL R179, R0, 0xffffffc0, !P1 ;  /* 0xffffffc000b37807 */ /* 0x000fe20004800000 */
[----:B------:R-:W-:Y:S01]  /*2600*/  HMMA.16816.F32.BF16 R16, R32, R18, RZ ;  /* 0x000000122010723c */ /* 0x000fe200000418ff */
[----:B------:R-:W-:-:S02]  /*2610*/  IMAD.IADD R177, R180, 0x1, R5 ;  /* 0x00000001b4b17824 */ /* 0x000fc400078e0205 */
[----:B------:R-:W-:Y:S01]  /*2620*/  LDSM.16.M88.4 R24, [R178] ;  /* 0x00000000b218783b */ /* 0x000fe20000000200 */
[----:B------:R-:W-:Y:S02]  /*2630*/  IMAD.IADD R85, R182, 0x1, R179 ;  /* 0x00000001b6557824 */ /* 0x000fe400078e02b3 */
[----:B------:R-:W-:Y:S02]  /*2640*/  IMAD.IADD R0, R179, 0x1, R86 ;  /* 0x00000001b3007824 */ /* 0x000fe400078e0256 */
[----:B---3--:R-:W-:Y:S01]  /*2650*/  HMMA.16816.F32.BF16 R64, R32, R60, RZ ;  /* 0x0000003c2040723c */ /* 0x008fe200000418ff */
[----:B------:R-:W1:Y:S01]  /*2660*/  LDSM.16.M88.4 R8, [R85+0xc100] ;  /* 0x00c100005508783b */ /* 0x000e620000000200 */
[--C-:B------:R-:W-:Y:S02]  /*2670*/  IMAD.IADD R135, R5, 0x1, R176.reuse ;  /* 0x0000000105877824 */ /* 0x100fe400078e02b0 */
[C---:B------:R-:W-:Y:S01]  /*2680*/  IMAD.IADD R174, R181.reuse, 0x1, R176 ;  /* 0x00000001b5ae7824 */ /* 0x040fe200078e02b0 */
[----:B------:R-:W2:Y:S01]  /*2690*/  LDSM.16.M88.4 R76, [R85+0xc900] ;  /* 0x00c90000554c783b */ /* 0x000ea20000000200 */
[----:B------:R-:W-:-:S02]  /*26a0*/  IMAD.IADD R164, R181, 0x1, R135 ;  /* 0x00000001b5a47824 */ /* 0x000fc400078e0287 */
[----:B------:R-:W-:Y:S01]  /*26b0*/  HMMA.16816.F32.BF16 R56, R32, R52, RZ ;  /* 0x000000342038723c */ /* 0x000fe200000418ff */
[----:B------:R-:W-:Y:S01]  /*26c0*/  LDSM.16.M88.4 R68, [R85+0xd900] ;  /* 0x00d900005544783b */ /* 0x000fe20000000200 */
[----:B------:R-:W-:-:S03]  /*26d0*/  IMAD.IADD R5, R5, 0x1, R174 ;  /* 0x0000000105057824 */ /* 0x000fc600078e02ae */
[----:B------:R-:W-:Y:S03]  /*26e0*/  LDSM.16.M88.4 R72, [R85+0xd100] ;  /* 0x00d100005548783b */ /* 0x000fe60000000200 */
[----:B------:R-:W-:Y:S08]  /*26f0*/  HMMA.16816.F32.BF16 R20, R44, R12, R20 ;  /* 0x0000000c2c14723c */ /* 0x000ff00000041814 */
[C---:B------:R-:W-:Y:S08]  /*2700*/  HMMA.16816.F32.BF16 R60, R32.reuse, R62, RZ ;  /* 0x0000003e203c723c */ /* 0x040ff000000418ff */
[C---:B------:R-:W-:Y:S08]  /*2710*/  HMMA.16816.F32.BF16 R52, R32.reuse, R54, RZ ;  /* 0x000000362034723c */ /* 0x040ff000000418ff */
[C---:B------:R-:W-:Y:S08]  /*2720*/  HMMA.16816.F32.BF16 R48, R32.reuse, R28, RZ ;  /* 0x0000001c2030723c */ /* 0x040ff000000418ff */
[----:B------:R-:W-:Y:S01]  /*2730*/  HMMA.16816.F32.BF16 R32, R32, R30, RZ ;  /* 0x0000001e2020723c */ /* 0x000fe200000418ff */
[----:B------:R-:W-:Y:S07]  /*2740*/  LDSM.16.M88.4 R28, [R177] ;  /* 0x00000000b11c783b */ /* 0x000fee0000000200 */
[C---:B------:R-:W-:Y:S01]  /*2750*/  HMMA.16816.F32.BF16 R16, R44.reuse, R14, R16 ;  /* 0x0000000e2c10723c */ /* 0x040fe20000041810 */
[----:B------:R-:W3:Y:S07]  /*2760*/  LDSM.16.M88.4 R12, [R0+0xc100] ;  /* 0x00c10000000c783b */ /* 0x000eee0000000200 */
[----:B------:R-:W-:Y:S08]  /*2770*/  HMMA.16816.F32.BF16 R64, R44, R80, R64 ;  /* 0x000000502c40723c */ /* 0x000ff00000041840 */
[----:B-1----:R-:W-:Y:S08]  /*2780*/  HMMA.16816.F32.BF16 R20, R24, R8, R20 ;  /* 0x000000081814723c */ /* 0x002ff00000041814 */
        /* <DEDUP_REMOVED lines=10> */
[----:B------:R-:W4:Y:S07]  /*2830*/  LDSM.16.M88.4 R8, [R182+0xe100] ;  /* 0x00e10000b608783b */ /* 0x000f2e0000000200 */
[----:B--2---:R-:W-:Y:S08]  /*2840*/  HMMA.16816.F32.BF16 R64, R24, R76, R64 ;  /* 0x0000004c1840723c */ /* 0x004ff00000041840 */
[----:B---3--:R-:W-:Y:S08]  /*2850*/  HMMA.16816.F32.BF16 R20, R28, R12, R20 ;  /* 0x0000000c1c14723c */ /* 0x008ff00000041814 */
[C---:B------:R-:W-:Y:S08]  /*2860*/  HMMA.16816.F32.BF16 R48, R24.reuse, R68, R48 ;  /* 0x000000441830723c */ /* 0x040ff00000041830 */
[C---:B------:R-:W-:Y:S01]  /*2870*/  HMMA.16816.F32.BF16 R44, R24.reuse, R70, R44 ;  /* 0x00000046182c723c */ /* 0x040fe2000004182c */
[----:B------:R-:W-:Y:S07]  /*2880*/  LDSM.16.M88.4 R68, [R182+0xf900] ;  /* 0x00f90000b644783b */ /* 0x000fee0000000200 */
[C---:B------:R-:W-:Y:S08]  /*2890*/  HMMA.16816.F32.BF16 R56, R24.reuse, R72, R56 ;  /* 0x000000481838723c */ /* 0x040ff00000041838 */
[C---:B------:R-:W-:Y:S01]  /*28a0*/  HMMA.16816.F32.BF16 R52, R24.reuse, R74, R52 ;  /* 0x0000004a1834723c */ /* 0x040fe20000041834 */
[----:B------:R-:W-:Y:S07]  /*28b0*/  LDSM.16.M88.4 R72, [R182+0xf100] ;  /* 0x00f10000b648783b */ /* 0x000fee0000000200 */
[----:B------:R-:W-:Y:S01]  /*28c0*/  HMMA.16816.F32.BF16 R60, R24, R78, R60 ;  /* 0x0000004e183c723c */ /* 0x000fe2000004183c */
[----:B------:R-:W2:Y:S04]  /*28d0*/  LDSM.16.M88.4 R76, [R182+0xe900] ;  /* 0x00e90000b64c783b */ /* 0x000ea80000000200 */
[----:B------:R-:W-:Y:S03]  /*28e0*/  LDSM.16.M88.4 R24, [R180+0x4000] ;  /* 0x00400000b418783b */ /* 0x000fe60000000200 */
[C---:B------:R-:W-:Y:S01]  /*28f0*/  HMMA.16816.F32.BF16 R16, R28.reuse, R14, R16 ;  /* 0x0000000e1c10723c */ /* 0x040fe20000041810 */
[----:B------:R-:W3:Y:S07]  /*2900*/  LDSM.16.M88.4 R12, [R86+0xe100] ;  /* 0x00e10000560c783b */ /* 0x000eee0000000200 */
[----:B-1----:R-:W-:Y:S08]  /*2910*/  HMMA.16816.F32.BF16 R64, R28, R80, R64 ;  /* 0x000000501c40723c */ /* 0x002ff00000041840 */
[----:B----4-:R-:W-:Y:S08]  /*2920*/  HMMA.16816.F32.BF16 R20, R36, R8, R20 ;  /* 0x000000082414723c */ /* 0x010ff00000041814 */
[C---:B------:R-:W-:Y:S08]  /*2930*/  HMMA.16816.F32.BF16 R48, R28.reuse, R32, R48 ;  /* 0x000000201c30723c */ /* 0x040ff00000041830 */
[C---:B------:R-:W-:Y:S01]  /*2940*/  HMMA.16816.F32.BF16 R44, R28.reuse, R34, R44 ;  /* 0x000000221c2c723c */ /* 0x040fe2000004182c */
[----:B------:R-:W-:Y:S07]  /*2950*/  LDSM.16.M88.4 R32, [R86+0xf100] ;  /* 0x00f100005620783b */ /* 0x000fee0000000200 */
[C---:B------:R-:W-:Y:S08]  /*2960*/  HMMA.16816.F32.BF16 R56, R28.reuse, R40, R56 ;  /* 0x000000281c38723c */ /* 0x040ff00000041838 */
[C---:B------:R-:W-:Y:S01]  /*2970*/  HMMA.16816.F32.BF16 R52, R28.reuse, R42, R52 ;  /* 0x0000002a1c34723c */ /* 0x040fe20000041834 */
[----:B------:R-:W-:Y:S07]  /*2980*/  LDSM.16.M88.4 R40, [R178+0x4000] ;  /* 0x00400000b228783b */ /* 0x000fee0000000200 */
[----:B------:R-:W-:Y:S01]  /*2990*/  HMMA.16816.F32.BF16 R60, R28, R82, R60 ;  /* 0x000000521c3c723c */ /* 0x000fe2000004183c */
[----:B------:R-:W1:Y:S04]  /*29a0*/  LDSM.16.M88.4 R80, [R86+0xe900] ;  /* 0x00e900005650783b */ /* 0x000e680000000200 */
        /* <DEDUP_REMOVED lines=23> */
[----:B------:R-:W1:Y:S07]  /*2b20*/  LDSM.16.M88.4 R32, [R0+0xe900] ;  /* 0x00e900000020783b */ /* 0x000e6e0000000200 */
        /* <DEDUP_REMOVED lines=35> */
[----:B------:R-:W2:Y:S07]  /*2d60*/  LDSM.16.M88.4 R68, [R85+0x10900] ;  /* 0x010900005544783b */ /* 0x000eae0000000200 */
[C---:B------:R-:W-:Y:S08]  /*2d70*/  HMMA.16816.F32.BF16 R56, R80.reuse, R72, R56 ;  /* 0x000000485038723c */ /* 0x040ff00000041838 */
[----:B------:R-:W-:Y:S08]  /*2d80*/  HMMA.16816.F32.BF16 R52, R80, R74, R52 ;  /* 0x0000004a5034723c */ /* 0x000ff00000041834 */
[----:B------:R-:W-:Y:S01]  /*2d90*/  HMMA.16816.F32.BF16 R72, R40, R38, R16 ;  /* 0x000000262848723c */ /* 0x000fe20000041810 */
[----:B------:R-:W-:Y:S04]  /*2da0*/  LDSM.16.M88.4 R36, [R177+0x8000] ;  /* 0x00800000b124783b */ /* 0x000fe80000000200 */
[----:B------:R-:W3:Y:S03]  /*2db0*/  LDSM.16.M88.4 R16, [R0+0x10100] ;  /* 0x010100000010783b */ /* 0x000ee60000000200 */
[----:B------:R-:W-:Y:S08]  /*2dc0*/  HMMA.16816.F32.BF16 R60, R80, R78, R60 ;  /* 0x0000004e503c723c */ /* 0x000ff0000004183c */
[----:B-1----:R-:W-:Y:S08]  /*2dd0*/  HMMA.16816.F32.BF16 R64, R40, R32, R64 ;  /* 0x000000202840723c */ /* 0x002ff00000041840 */
[----:B----4-:R-:W-:Y:S08]  /*2de0*/  HMMA.16816.F32.BF16 R20, R12, R8, R20 ;  /* 0x000000080c14723c */ /* 0x010ff00000041814 */
[C---:B------:R-:W-:Y:S08]  /*2df0*/  HMMA.16816.F32.BF16 R48, R40.reuse, R24, R48 ;  /* 0x000000182830723c */ /* 0x040ff00000041830 */
[----:B------:R-:W-:Y:S01]  /*2e00*/  HMMA.16816.F32.BF16 R44, R40, R26, R44 ;  /* 0x0000001a282c723c */ /* 0x000fe2000004182c */
[----:B------:R-:W1:Y:S07]  /*2e10*/  LDSM.16.M88.4 R24, [R85+0x11100] ;  /* 0x011100005518783b */ /* 0x000e6e0000000200 */
[----:B------:R-:W-:Y:S01]  /*2e20*/  HMMA.16816.F32.BF16 R72, R12, R10, R72 ;  /* 0x0000000a0c48723c */ /* 0x000fe20000041848 */
[----:B------:R-:W4:Y:S07]  /*2e30*/  LDSM.16.M88.4 R8, [R0+0x10900] ;  /* 0x010900000008783b */ /* 0x000f2e0000000200 */
[C---:B------:R-:W-:Y:S01]  /*2e40*/  HMMA.16816.F32.BF16 R60, R40.reuse, R34, R60 ;  /* 0x00000022283c723c */ /* 0x040fe2000004183c */
[----:B------:R-:W-:Y:S07]  /*2e50*/  LDSM.16.M88.4 R32, [R0+0x11100] ;  /* 0x011100000020783b */ /* 0x000fee0000000200 */
[C---:B------:R-:W-:Y:S07]  /*2e60*/  HMMA.16816.F32.BF16 R56, R40.reuse, R28, R56 ;  /* 0x0000001c2838723c */ /* 0x040fee0000041838 */
[----:B------:R-:W-:Y:S01]  /*2e70*/  LOP3.LUT R29, R84, 0xffffffe0, RZ, 0xc0, !PT ;  /* 0xffffffe0541d7812 */ /* 0x000fe200078ec0ff */
[----:B------:R-:W-:Y:S04]  /*2e80*/  HMMA.16816.F32.BF16 R52, R40, R30, R52 ;  /* 0x0000001e2834723c */ /* 0x000fe80000041834 */
[----:B------:R-:W-:-:S02]  /*2e90*/  IMAD.IADD R6, R6, 0x1, -R29 ;  /* 0x0000000106067824 */ /* 0x000fc400078e0a1d */
[----:B------:R-:W5:Y:S02]  /*2ea0*/  LDSM.16.M88.4 R28, [R85+0x11900] ;  /* 0x01190000551c783b */ /* 0x000f640000000200 */
[----:B--2---:R-:W-:Y:S08]  /*2eb0*/  HMMA.16816.F32.BF16 R64, R12, R68, R64 ;  /* 0x000000440c40723c */ /* 0x004ff00000041840 */
[----:B---3--:R-:W-:Y:S07]  /*2ec0*/  HMMA.16816.F32.BF16 R20, R36, R16, R20 ;  /* 0x000000102414723c */ /* 0x008fee0000041814 */
[----:B------:R-:W-:Y:S01]  /*2ed0*/  SHF.R.S32.HI R17, RZ, 0x1f, R6 ;  /* 0x0000001fff117819 */ /* 0x000fe20000011406 */
[----:B------:R-:W-:Y:S03]  /*2ee0*/  HMMA.16816.F32.BF16 R60, R12, R70, R60 ;  /* 0x000000460c3c723c */ /* 0x000fe6000004183c */
[----:B------:R-:W-:-:S04]  /*2ef0*/  LEA.HI R16, R17, R6, RZ, 0x2 ;  /* 0x0000000611107211 */ /* 0x000fc800078f10ff */
[----:B------:R-:W-:Y:S01]  /*2f00*/  LOP3.LUT R17, R16, 0x7ffffffc, RZ, 0xc0, !PT ;  /* 0x7ffffffc10117812 */ /* 0x000fe200078ec0ff */
[----:B------:R-:W-:Y:S04]  /*2f10*/  HMMA.16816.F32.BF16 R72, R36, R18, R72 ;  /* 0x000000122448723c */ /* 0x000fe80000041848 */
[----:B------:R-:W-:Y:S02]  /*2f20*/  IMAD.IADD R6, R6, 0x1, -R17 ;  /* 0x0000000106067824 */ /* 0x000fe400078e0a11 */
[----:B------:R2:W3:Y:S01]  /*2f30*/  LDSM.16.M88.4 R16, [R0+0x11900] ;  /* 0x011900000010783b */ /* 0x0004e20000000200 */
[----:B------:R-:W-:-:S04]  /*2f40*/  DEPBAR.LE SB0, 0x2 ;  /* 0x000080800000791a */ /* 0x000fc80000000000 */
[----:B------:R-:W-:Y:S01]  /*2f50*/  IMAD R3, R6, -0x2, R3 ;  /* 0xfffffffe06037824 */ /* 0x000fe200078e0203 */
[----:B-1----:R-:W-:Y:S01]  /*2f60*/  HMMA.16816.F32.BF16 R56, R12, R24, R56 ;  /* 0x000000180c38723c */ /* 0x002fe20000041838 */
[----:B------:R-:W-:Y:S03]  /*2f70*/  BAR.SYNC.DEFER_BLOCKING 0x0 ;  /* 0x0000000000007b1d */ /* 0x000fe60000010000 */
[----:B------:R-:W-:-:S04]  /*2f80*/  ISETP.GT.AND P1, PT, R3, RZ, PT ;  /* 0x000000ff0300720c */ /* 0x000fc80003f24270 */
[----:B----4-:R-:W-:Y:S01]  /*2f90*/  HMMA.16816.F32.BF16 R64, R36, R8, R64 ;  /* 0x000000082440723c */ /* 0x010fe20000041840 */
[----:B------:R-:W-:Y:S02]  /*2fa0*/  FSEL R22, R22, -INF , P1 ;  /* 0xff80000016167808 */ /* 0x000fe40000800000 */
[----:B------:R-:W-:Y:S02]  /*2fb0*/  FSEL R25, R20, -INF , P1 ;  /* 0xff80000014197808 */ /* 0x000fe40000800000 */
[----:B------:R-:W-:-:S03]  /*2fc0*/  ISETP.GT.AND P1, PT, R3, 0x1, PT ;  /* 0x000000010300780c */ /* 0x000fc60003f24270 */
[----:B------:R-:W-:Y:S01]  /*2fd0*/  HMMA.16816.F32.BF16 R52, R12, R26, R52 ;  /* 0x0000001a0c34723c */ /* 0x000fe20000041834 */
[----:B------:R-:W-:Y:S02]  /*2fe0*/  FSEL R23, R23, -INF , P1 ;  /* 0xff80000017177808 */ /* 0x000fe40000800000 */
[----:B------:R-:W-:Y:S02]  /*2ff0*/  FSEL R24, R21, -INF , P1 ;  /* 0xff80000015187808 */ /* 0x000fe40000800000 */
[----:B------:R-:W-:-:S03]  /*3000*/  ISETP.GT.AND P1, PT, R3, 0x8, PT ;  /* 0x000000080300780c */ /* 0x000fc60003f24270 */
[----:B------:R-:W-:Y:S01]  /*3010*/  HMMA.16816.F32.BF16 R60, R36, R10, R60 ;  /* 0x0000000a243c723c */ /* 0x000fe2000004183c */
[----:B------:R-:W-:Y:S01]  /*3020*/  FSEL R74, R74, -INF , P1 ;  /* 0xff8000004a4a7808 */ /* 0x000fe20000800000 */
[----:B------:R-:W-:Y:S01]  /*3030*/  LDSM.16.MT88.4 R80, [R135+0x2100] ;  /* 0x002100008750783b */ /* 0x000fe20000004200 */
[----:B------:R-:W-:Y:S02]  /*3040*/  FSEL R27, R72, -INF , P1 ;  /* 0xff800000481b7808 */ /* 0x000fe40000800000 */
[----:B------:R-:W-:Y:S01]  /*3050*/  ISETP.GT.AND P1, PT, R3, 0x9, PT ;  /* 0x000000090300780c */ /* 0x000fe20003f24270 */
[----:B------:R-:W-:Y:S02]  /*3060*/  LDSM.16.MT88.4 R124, [R176+0x100] ;  /* 0x00010000b07c783b */ /* 0x000fe40000004200 */
[----:B-----5:R-:W-:Y:S01]  /*3070*/  HMMA.16816.F32.BF16 R48, R12, R28, R48 ;  /* 0x0000001c0c30723c */ /* 0x020fe20000041830 */
[----:B------:R-:W-:Y:S01]  /*3080*/  FSEL R6, R75, -INF , P1 ;  /* 0xff8000004b067808 */ /* 0x000fe20000800000 */
[----:B------:R-:W-:Y:S01]  /*3090*/  LDSM.16.MT88.4 R40, [R174+0x100] ;  /* 0x00010000ae28783b */ /* 0x000fe20000004200 */
[----:B------:R-:W-:-:S02]  /*30a0*/  FSEL R73, R73, -INF , P1 ;  /* 0xff80000049497808 */ /* 0x000fc40000800000 */
[C---:B------:R-:W-:Y:S01]  /*30b0*/  ISETP.GT.AND P1, PT, R3.reuse, 0x10, PT ;  /* 0x000000100300780c */ /* 0x040fe20003f24270 */
[----:B------:R-:W-:Y:S02]  /*30c0*/  LDSM.16.MT88.4 R88, [R164+0x2100] ;  /* 0x00210000a458783b */ /* 0x000fe40000004200 */
[----:B------:R-:W-:Y:S01]  /*30d0*/  HMMA.16816.F32.BF16 R56, R36, R32, R56 ;  /* 0x000000202438723c */ /* 0x000fe20000041838 */
[----:B------:R-:W-:Y:S01]  /*30e0*/  FSEL R20, R66, -INF , P1 ;  /* 0xff80000042147808 */ /* 0x000fe20000800000 */
[----:B------:R-:W-:Y:S01]  /*30f0*/  LDSM.16.MT88.4 R96, [R176+0x4100] ;  /* 0x00410000b060783b */ /* 0x000fe20000004200 */
[----:B------:R-:W-:Y:S02]  /*3100*/  FSEL R21, R64, -INF , P1 ;  /* 0xff80000040157808 */ /* 0x000fe40000800000 */
[----:B------:R-:W-:Y:S01]  /*3110*/  ISETP.GT.AND P1, PT, R3, 0x11, PT ;  /* 0x000000110300780c */ /* 0x000fe20003f24270 */
[----:B------:R-:W-:Y:S02]  /*3120*/  LDSM.16.MT88.4 R100, [R174+0x4100] ;  /* 0x00410000ae64783b */ /* 0x000fe40000004200 */
[----:B------:R-:W-:Y:S01]  /*3130*/  HMMA.16816.F32.BF16 R44, R12, R30, R44 ;  /* 0x0000001e0c2c723c */ /* 0x000fe2000004182c */
[----:B------:R-:W-:Y:S01]  /*3140*/  FSEL R10, R67, -INF , P1 ;  /* 0xff800000430a7808 */ /* 0x000fe20000800000 */
[----:B------:R-:W-:Y:S01]  /*3150*/  LDSM.16.MT88.4 R108, [R135+0x4100] ;  /* 0x00410000876c783b */ /* 0x000fe20000004200 */
[----:B------:R-:W-:-:S02]  /*3160*/  FSEL R11, R65, -INF , P1 ;  /* 0xff800000410b7808 */ /* 0x000fc40000800000 */
[----:B------:R-:W-:Y:S01]  /*3170*/  ISETP.GT.AND P1, PT, R3, 0x18, PT ;  /* 0x000000180300780c */ /* 0x000fe20003f24270 */
[----:B------:R-:W-:Y:S01]  /*3180*/  LDSM.16.MT88.4 R64, [R176+0x2100] ;  /* 0x00210000b040783b */ /* 0x000fe20000004200 */
[----:B------:R-:W-:Y:S01]  /*3190*/  FMNMX.FTZ R12, R25, R24, !PT ;  /* 0x00000018190c7209 */ /* 0x000fe20007810000 */
[C---:B------:R-:W-:Y:S01]  /*31a0*/  HMMA.16816.F32.BF16 R52, R36.reuse, R34, R52 ;  /* 0x000000222434723c */ /* 0x040fe20000041834 */
[----:B--2---:R-:W-:Y:S01]  /*31b0*/  FSEL R0, R62, -INF , P1 ;  /* 0xff8000003e007808 */ /* 0x004fe20000800000 */
[----:B------:R-:W-:Y:S01]  /*31c0*/  LDSM.16.MT88.4 R136, [R174+0x900] ;  /* 0x00090000ae88783b */ /* 0x000fe20000004200 */
[----:B------:R-:W-:Y:S02]  /*31d0*/  FSEL R9, R60, -INF , P1 ;  /* 0xff8000003c097808 */ /* 0x000fe40000800000 */
[----:B------:R-:W-:Y:S01]  /*31e0*/  ISETP.GT.AND P1, PT, R3, 0x19, PT ;  /* 0x000000190300780c */ /* 0x000fe20003f24270 */
[----:B------:R-:W-:Y:S01]  /*31f0*/  LDSM.16.MT88.4 R32, [R135+0x900] ;  /* 0x000900008720783b */ /* 0x000fe20000004200 */
[----:B------:R-:W-:Y:S01]  /*3200*/  FMNMX.FTZ R12, R27, R12, !PT ;  /* 0x0000000c1b0c7209 */ /* 0x000fe20007810000 */
[----:B---3--:R-:W-:Y:S01]  /*3210*/  HMMA.16816.F32.BF16 R48, R36, R16, R48 ;  /* 0x000000102430723c */ /* 0x008fe20000041830 */
[----:B------:R-:W-:Y:S01]  /*3220*/  FSEL R8, R63, -INF , P1 ;  /* 0xff8000003f087808 */ /* 0x000fe20000800000 */
[----:B------:R-:W-:Y:S01]  /*3230*/  LDSM.16.MT88.4 R28, [R164+0x900] ;  /* 0x00090000a41c783b */ /* 0x000fe20000004200 */
[----:B------:R-:W-:-:S02]  /*3240*/  FSEL R13, R61, -INF , P1 ;  /* 0xff8000003d0d7808 */ /* 0x000fc40000800000 */
[C---:B------:R-:W-:Y:S02]  /*3250*/  ISETP.GT.AND P1, PT, R3.reuse, 0x20, PT ;  /* 0x000000200300780c */ /* 0x040fe40003f24270 */
[----:B------:R-:W-:Y:S01]  /*3260*/  FMNMX.FTZ R15, R22, R23, !PT ;  /* 0x00000017160f7209 */ /* 0x000fe20007810000 */
[----:B------:R-:W-:Y:S01]  /*3270*/  HMMA.16816.F32.BF16 R44, R36, R18, R44 ;  /* 0x00000012242c723c */ /* 0x000fe2000004182c */
        /* <DEDUP_REMOVED lines=22> */
[----:B------:R-:W-:-:S02]  /*33e0*/  FMNMX.FTZ R15, R10, R15, !PT ;  /* 0x0000000f0a0f7209 */ /* 0x000fc40007810000 */
[----:B------:R-:W-:Y:S02]  /*33f0*/  ISETP.GT.AND P1, PT, R3, 0x31, PT ;  /* 0x000000310300780c */ /* 0x000fe40003f24270 */
[----:B------:R-:W-:Y:S02]  /*3400*/  FMNMX.FTZ R12, R13, R12, !PT ;  /* 0x0000000c0d0c7209 */ /* 0x000fe40007810000 */
[----:B------:R-:W-:Y:S02]  /*3410*/  FMNMX.FTZ R15, R0, R15, !PT ;  /* 0x0000000f000f7209 */ /* 0x000fe40007810000 */
[----:B------:R-:W-:Y:S02]  /*3420*/  FSEL R142, R51, -INF , P1 ;  /* 0xff800000338e7808 */ /* 0x000fe40000800000 */
[----:B------:R-:W-:Y:S02]  /*3430*/  FSEL R183, R49, -INF , P1 ;  /* 0xff80000031b77808 */ /* 0x000fe40000800000 */
[----:B------:R-:W-:Y:S01]  /*3440*/  ISETP.GT.AND P1, PT, R3, 0x38, PT ;  /* 0x000000380300780c */ /* 0x000fe20003f24270 */
[----:B------:R-:W-:Y:S01]  /*3450*/  LDSM.16.MT88.4 R48, [R135+0x100] ;  /* 0x000100008730783b */ /* 0x000fe20000004200 */
[----:B------:R-:W-:-:S02]  /*3460*/  FMNMX.FTZ R12, R175, R12, !PT ;  /* 0x0000000caf0c7209 */ /* 0x000fc40007810000 */
[----:B------:R-:W-:Y:S02]  /*3470*/  FMNMX.FTZ R15, R8, R15, !PT ;  /* 0x0000000f080f7209 */ /* 0x000fe40007810000 */
[----:B------:R-:W-:Y:S02]  /*3480*/  FSEL R140, R46, -INF , P1 ;  /* 0xff8000002e8c7808 */ /* 0x000fe40000800000 */
[----:B------:R-:W-:Y:S02]  /*3490*/  FSEL R143, R44, -INF , P1 ;  /* 0xff8000002c8f7808 */ /* 0x000fe40000800000 */
[----:B------:R-:W-:Y:S02]  /*34a0*/  FMNMX.FTZ R12, R169, R12, !PT ;  /* 0x0000000ca90c7209 */ /* 0x000fe40007810000 */
[----:B------:R-:W-:Y:S02]  /*34b0*/  ISETP.GT.AND P1, PT, R3, 0x39, PT ;  /* 0x000000390300780c */ /* 0x000fe40003f24270 */
        /* <DEDUP_REMOVED lines=9> */
[----:B------:R-:W-:Y:S02]  /*3550*/  FSEL R141, R45, -INF , P1 ;  /* 0xff8000002d8d7808 */ /* 0x000fe40000800000 */
[----:B------:R-:W-:Y:S02]  /*3560*/  FMNMX.FTZ R12, R143, R12, !PT ;  /* 0x0000000c8f0c7209 */ /* 0x000fe40007810000 */
[----:B------:R-:W-:Y:S02]  /*3570*/  FMNMX.FTZ R3, R142, R3, !PT ;  /* 0x000000038e037209 */ /* 0x000fe40007810000 */
[----:B------:R-:W-:-:S02]  /*3580*/  FMNMX.FTZ R16, R141, R12, !PT ;  /* 0x0000000c8d107209 */ /* 0x000fc40007810000 */
[----:B------:R-:W-:Y:S02]  /*3590*/  FSEL R170, R47, -INF , P1 ;  /* 0xff8000002faa7808 */ /* 0x000fe40000800000 */
[----:B------:R-:W-:Y:S01]  /*35a0*/  FMNMX.FTZ R3, R140, R3, !PT ;  /* 0x000000038c037209 */ /* 0x000fe20007810000 */
[----:B------:R-:W1:Y:S03]  /*35b0*/  SHFL.BFLY PT, R15, R16, 0x2, 0x1f ;  /* 0x0c401f00100f7f89 */ /* 0x000e6600000e0000 */
        /* <DEDUP_REMOVED lines=17> */
[----:B------:R-:W-:Y:S01]  /*36d0*/  ISETP.GE.AND P1, PT, R144, 0x81, PT ;  /* 0x000000819000780c */ /* 0x000fe20003f26270 */
[--C-:B------:R-:W-:Y:S02]  /*36e0*/  FFMA.FTZ R158, R27, c[0x0][0x2d0], -R210.reuse ;  /* 0x0000b4001b9e7a23 */ /* 0x100fe400000108d2 */
[----:B------:R-:W-:Y:S01]  /*36f0*/  MUFU.EX2 R161, R161 ;  /* 0x000000a100a17308 */ /* 0x000fe20000000800 */
[----:B------:R-:W-:Y:S01]  /*3700*/  FFMA.FTZ R155, R73, c[0x0][0x2d0], -R210 ;  /* 0x0000b400499b7a23 */ /* 0x000fe200000108d2 */
[----:B------:R-:W-:Y:S01]  /*3710*/  LDSM.16.MT88.4 R24, [R174+0x2900] ;  /* 0x00290000ae18783b */ /* 0x000fe20000004200 */
[--C-:B------:R-:W-:Y:S02]  /*3720*/  FFMA.FTZ R163, R22, c[0x0][0x2d0], -R171.reuse ;  /* 0x0000b40016a37a23 */ /* 0x100fe400000108ab */
[----:B------:R-:W-:-:S02]  /*3730*/  FFMA.FTZ R162, R23, c[0x0][0x2d0], -R171 ;  /* 0x0000b40017a27a23 */ /* 0x000fc400000108ab */
[--C-:B------:R-:W-:Y:S01]  /*3740*/  FFMA.FTZ R165, R74, c[0x0][0x2d0], -R171.reuse ;  /* 0x0000b4004aa57a23 */ /* 0x100fe200000108ab */
[----:B------:R-:W1:Y:S01]  /*3750*/  MUFU.EX2 R160, R160 ;  /* 0x000000a000a07308 */ /* 0x000e620000000800 */
[--C-:B------:R-:W-:Y:S01]  /*3760*/  FFMA.FTZ R156, R6, c[0x0][0x2d0], -R171.reuse ;  /* 0x0000b400069c7a23 */ /* 0x100fe200000108ab */
[----:B------:R-:W2:Y:S01]  /*3770*/  LDSM.16.MT88.4 R72, [R174+0x2100] ;  /* 0x00210000ae48783b */ /* 0x000ea20000004200 */
[--C-:B------:R-:W-:Y:S02]  /*3780*/  FFMA.FTZ R151, R0, c[0x0][0x2d0], -R171.reuse ;  /* 0x0000b40000977a23 */ /* 0x100fe400000108ab */
[--C-:B------:R-:W-:Y:S01]  /*3790*/  FFMA.FTZ R154, R11, c[0x0][0x2d0], -R210.reuse ;  /* 0x0000b4000b9a7a23 */ /* 0x100fe200000108d2 */
[----:B------:R-:W3:Y:S01]  /*37a0*/  LDSM.16.MT88.4 R4, [R5+0x4100] ;  /* 0x004100000504783b */ /* 0x000ee20000004200 */
[----:B------:R-:W-:Y:S01]  /*37b0*/  FFMA.FTZ R153, R9, c[0x0][0x2d0], -R210 ;  /* 0x0000b40009997a23 */ /* 0x000fe200000108d2 */
[----:B------:R-:W-:Y:S01]  /*37c0*/  MUFU.EX2 R158, R158 ;  /* 0x0000009e009e7308 */ /* 0x000fe20000000800 */
[----:B------:R-:W-:-:S02]  /*37d0*/  FFMA.FTZ R152, R10, c[0x0][0x2d0], -R171 ;  /* 0x0000b4000a987a23 */ /* 0x000fc400000108ab */
[--C-:B------:R-:W-:Y:S02]  /*37e0*/  FFMA.FTZ R0, R8, c[0x0][0x2d0], -R171.reuse ;  /* 0x0000b40008007a23 */ /* 0x100fe400000108ab */
[----:B------:R-:W4:Y:S01]  /*37f0*/  LDSM.16.MT88.4 R8, [R176+0x2900] ;  /* 0x00290000b008783b */ /* 0x000f220000004200 */
[--C-:B------:R-:W-:Y:S02]  /*3800*/  FFMA.FTZ R159, R21, c[0x0][0x2d0], -R210.reuse ;  /* 0x0000b400159f7a23 */ /* 0x100fe400000108d2 */
[----:B------:R-:W5:Y:S01]  /*3810*/  MUFU.EX2 R155, R155 ;  /* 0x0000009b009b7308 */ /* 0x000f620000000800 */
[----:B-1----:R-:W-:Y:S01]  /*3820*/  F2FP.BF16.PACK_AB R112, R160, R161 ;  /* 0x000000a1a070723e */ /* 0x002fe200000010ff */
[--C-:B------:R-:W-:Y:S02]  /*3830*/  FFMA.FTZ R150, R13, c[0x0][0x2d0], -R210.reuse ;  /* 0x0000b4000d967a23 */ /* 0x100fe400000108d2 */
[----:B------:R-:W-:Y:S01]  /*3840*/  FFMA.FTZ R157, R20, c[0x0][0x2d0], -R171 ;  /* 0x0000b400149d7a23 */ /* 0x000fe200000108ab */
[----:B------:R-:W-:Y:S01]  /*3850*/  LDSM.16.MT88.4 R12, [R164+0x2900] ;  /* 0x00290000a40c783b */ /* 0x000fe20000004200 */
[----:B------:R-:W-:-:S02]  /*3860*/  FFMA.FTZ R166, R175, c[0x0][0x2d0], -R210 ;  /* 0x0000b400afa67a23 */ /* 0x000fc400000108d2 */
[----:B------:R-:W-:Y:S01]  /*3870*/  MUFU.EX2 R163, R163 ;  /* 0x000000a300a37308 */ /* 0x000fe20000000800 */
[----:B------:R-:W1:Y:S01]  /*3880*/  LDSM.16.MT88.4 R20, [R176+0x900] ;  /* 0x00090000b014783b */ /* 0x000e620000004200 */
[--C-:B------:R-:W-:Y:S02]  /*3890*/  FFMA.FTZ R168, R173, c[0x0][0x2d0], -R210.reuse ;  /* 0x0000b400ada87a23 */ /* 0x100fe400000108d2 */
[--C-:B------:R-:W-:Y:S02]  /*38a0*/  FFMA.FTZ R169, R169, c[0x0][0x2d0], -R210.reuse ;  /* 0x0000b400a9a97a23 */ /* 0x100fe400000108d2 */
[----:B------:R-:W-:Y:S02]  /*38b0*/  FFMA.FTZ R167, R167, c[0x0][0x2d0], -R210 ;  /* 0x0000b400a7a77a23 */ /* 0x000fe400000108d2 */
[----:B------:R-:W2:Y:S01]  /*38c0*/  MUFU.EX2 R162, R162 ;  /* 0x000000a200a27308 */ /* 0x000ea20000000800 */
[----:B-----5:R-:W-:Y:S01]  /*38d0*/  F2FP.BF16.PACK_AB R114, R155, R158 ;  /* 0x0000009e9b72723e */ /* 0x020fe200000010ff */
[----:B------:R-:W-:-:S02]  /*38e0*/  FFMA.FTZ R172, R172, c[0x0][0x2d0], -R171 ;  /* 0x0000b400acac7a23 */ /* 0x000fc400000108ab */
[--C-:B------:R-:W-:Y:S02]  /*38f0*/  FFMA.FTZ R173, R214, c[0x0][0x2d0], -R171.reuse ;  /* 0x0000b400d6ad7a23 */ /* 0x100fe400000108ab */
[--C-:B------:R-:W-:Y:S02]  /*3900*/  FFMA.FTZ R175, R212, c[0x0][0x2d0], -R171.reuse ;  /* 0x0000b400d4af7a23 */ /* 0x100fe400000108ab */
[----:B------:R-:W-:Y:S01]  /*3910*/  MUFU.EX2 R165, R165 ;  /* 0x000000a500a57308 */ /* 0x000fe20000000800 */
[----:B------:R-:W-:Y:S02]  /*3920*/  FFMA.FTZ R208, R208, c[0x0][0x2d0], -R171 ;  /* 0x0000b400d0d07a23 */ /* 0x000fe400000108ab */
[--C-:B------:R-:W-:Y:S02]  /*3930*/  FFMA.FTZ R212, R183, c[0x0][0x2d0], -R210.reuse ;  /* 0x0000b400b7d47a23 */ /* 0x100fe400000108d2 */
[--C-:B------:R-:W-:Y:S02]  /*3940*/  FFMA.FTZ R185, R185, c[0x0][0x2d0], -R210.reuse ;  /* 0x0000b400b9b97a23 */ /* 0x100fe400000108d2 */
[--C-:B------:R-:W-:Y:S01]  /*3950*/  FFMA.FTZ R183, R143, c[0x0][0x2d0], -R210.reuse ;  /* 0x0000b4008fb77a23 */ /* 0x100fe200000108d2 */
[----:B------:R-:W5:Y:S01]  /*3960*/  MUFU.EX2 R156, R156 ;  /* 0x0000009c009c7308 */ /* 0x000f620000000800 */
[----:B--2---:R-:W-:Y:S01]  /*3970*/  F2FP.BF16.PACK_AB R113, R162, R163 ;  /* 0x000000a3a271723e */ /* 0x004fe200000010ff */
[----:B------:R-:W-:-:S02]  /*3980*/  FFMA.FTZ R210, R141, c[0x0][0x2d0], -R210 ;  /* 0x0000b4008dd27a23 */ /* 0x000fc400000108d2 */
[--C-:B------:R-:W-:Y:S02]  /*3990*/  FFMA.FTZ R206, R206, c[0x0][0x2d0], -R171.reuse ;  /* 0x0000b400cece7a23 */ /* 0x100fe400000108ab */
[--C-:B------:R-:W-:Y:S02]  /*39a0*/  FFMA.FTZ R207, R142, c[0x0][0x2d0], -R171.reuse ;  /* 0x0000b4008ecf7a23 */ /* 0x100fe400000108ab */
[----:B------:R-:W-:Y:S01]  /*39b0*/  MUFU.EX2 R159, R159 ;  /* 0x0000009f009f7308 */ /* 0x000fe20000000800 */
[--C-:B------:R-:W-:Y:S02]  /*39c0*/  FFMA.FTZ R209, R140, c[0x0][0x2d0], -R171.reuse ;  /* 0x0000b4008cd17a23 */ /* 0x100fe400000108ab */
[----:B------:R-:W-:Y:S01]  /*39d0*/  FFMA.FTZ R170, R170, c[0x0][0x2d0], -R171 ;  /* 0x0000b400aaaa7a23 */ /* 0x000fe200000108ab */
[----:B------:R-:W-:Y:S01]  /*39e0*/  LDSM.16.MT88.4 R140, [R174+0x3900] ;  /* 0x00390000ae8c783b */ /* 0x000fe20000004200 */
[----:B------:R-:W-:Y:S02]  /*39f0*/  FADD.FTZ R161, R161, R160 ;  /* 0x000000a0a1a17221 */ /* 0x000fe40000010000 */
[----:B------:R-:W-:Y:S01]  /*3a00*/  FADD.FTZ R162, R163, R162 ;  /* 0x000000a2a3a27221 */ /* 0x000fe20000010000 */
[----:B-----5:R-:W-:Y:S01]  /*3a10*/  F2FP.BF16.PACK_AB R115, R156, R165 ;  /* 0x000000a59c73723e */ /* 0x020fe200000010ff */
        /* <DEDUP_REMOVED lines=213> */
[----:B------:R-:W-:Y:S01]  /*4770*/  LOP3.LUT R16, R16, 0xf, RZ, 0xc0, !PT ;  /* 0x0000000f10107812 */ /* 0x000fe200078ec0ff */
[----:B------:R-:W-:Y:S01]  /*4780*/  IMAD.MOV.U32 R8, RZ, RZ, R4 ;  /* 0x000000ffff087224 */ /* 0x000fe200078e0004 */
[----:B------:R-:W-:Y:S01]  /*4790*/  SHF.L.U64.HI R13, R134, 0x1, R147 ;  /* 0x00000001860d7819 */ /* 0x000fe20000010293 */
[----:B------:R-:W-:Y:S01]  /*47a0*/  IMAD R0, R0, c[0x0][0x1e0], RZ ;  /* 0x0000780000007a24 */ /* 0x000fe200078e02ff */
[----:B------:R-:W-:Y:S01]  /*47b0*/  LOP3.LUT R14, R14, 0xf, RZ, 0xc0, !PT ;  /* 0x0000000f0e0e7812 */ /* 0x000fe200078ec0ff */
[----:B------:R-:W-:Y:S02]  /*47c0*/  IMAD.SHL.U32 R4, R148, 0x2, RZ ;  /* 0x0000000294047824 */ /* 0x000fe400078e00ff */
[----:B------:R-:W-:-:S04]  /*47d0*/  IMAD R0, R193, c[0x0][0x1e4], R0 ;  /* 0x00007900c1007a24 */ /* 0x000fc800078e0200 */
[----:B------:R-:W-:Y:S01]  /*47e0*/  IMAD.IADD R9, R5, 0x1, R0 ;  /* 0x0000000105097824 */ /* 0x000fe200078e0200 */
[----:B--2---:R-:W-:-:S03]  /*47f0*/  SHF.R.S32.HI R5, RZ, 0x1f, R192 ;  /* 0x0000001fff057819 */ /* 0x004fc600000114c0 */
[----:B------:R-:W-:Y:S01]  /*4800*/  IMAD.WIDE.U32 R6, R192, c[0x0][0x1f0], R8 ;  /* 0x00007c00c0067a25 */ /* 0x000fe200078e0008 */
[----:B------:R-:W-:-:S03]  /*4810*/  SHF.L.U64.HI R9, R2, 0x1, R133 ;  /* 0x0000000102097819 */ /* 0x000fc60000010285 */
[----:B------:R-:W-:Y:S01]  /*4820*/  IMAD R5, R5, c[0x0][0x1f0], RZ ;  /* 0x00007c0005057a24 */ /* 0x000fe200078e02ff */
[----:B------:R-:W-:-:S03]  /*4830*/  IADD3 R0, P1, R202, R6, RZ ;  /* 0x00000006ca007210 */ /* 0x000fc60007f3e0ff */
[----:B------:R-:W-:-:S05]  /*4840*/  IMAD R5, R192, c[0x0][0x1f4], R5 ;  /* 0x00007d00c0057a24 */ /* 0x000fca00078e0205 */
[----:B------:R-:W-:Y:S02]  /*4850*/  IADD3.X R5, R188, R7, R5, P1, !PT ;  /* 0x00000007bc057210 */ /* 0x000fe40000ffe405 */
        /* <DEDUP_REMOVED lines=31> */
.L_x_2574:
        /* <DEDUP_REMOVED lines=18> */
.L_x_2578:
        /* <DEDUP_REMOVED lines=26> */
[----:B------:R-:W-:Y:S02]  /*4d10*/  IADD3 R3, P0, R200, R4, RZ ;  /* 0x00000004c8037210 */ /* 0x000fe40007f1e0ff */
[----:B------:R-:W-:Y:S02]  /*4d20*/  SEL R4, RZ, 0x10, P5 ;  /* 0x00000010ff047807 */ /* 0x000fe40002800000 */
[----:B------:R-:W-:Y:S02]  /*4d30*/  IADD3.X R2, R189, R5, R2, P0, !PT ;  /* 0x00000005bd027210 */ /* 0x000fe400007fe402 */
[C---:B-1----:R-:W-:Y:S02]  /*4d40*/  LEA R14, P0, R3.reuse, c[0x0][0x1f8], 0x1 ;  /* 0x00007e00030e7a11 */ /* 0x042fe400078008ff */
[C---:B------:R-:W-:Y:S02]  /*4d50*/  IADD3 R5, -R4.reuse, 0x10, RZ ;  /* 0x0000001004057810 */ /* 0x040fe40007ffe1ff */
[----:B------:R-:W-:Y:S01]  /*4d60*/  LEA.HI.X R10, R3, c[0x0][0x1fc], R2, 0x1, P0 ;  /* 0x00007f00030a7a11 */ /* 0x000fe200000f0c02 */
[----:B------:R-:W1:Y:S01]  /*4d70*/  SHFL.IDX PT, R9, R14, 0x1, 0x181f ;  /* 0x00381f000e097f89 */ /* 0x000e6200000e0000 */
[----:B------:R-:W-:Y:S02]  /*4d80*/  SEL R3, RZ, 0x10, P4 ;  /* 0x00000010ff037807 */ /* 0x000fe40002000000 */
[----:B------:R-:W-:Y:S01]  /*4d90*/  ISETP.NE.U32.AND P2, PT, R4, RZ, PT ;  /* 0x000000ff0400720c */ /* 0x000fe20003f45070 */
[----:B------:R-:W5:Y:S01]  /*4da0*/  SHFL.IDX PT, R6, R10, 0x1, 0x181f ;  /* 0x00381f000a067f89 */ /* 0x000f6200000e0000 */
[----:B------:R-:W-:Y:S02]  /*4db0*/  LOP3.LUT R5, R5, 0xf, RZ, 0xc0, !PT ;  /* 0x0000000f05057812 */ /* 0x000fe400078ec0ff */
[----:B------:R-:W-:Y:S01]  /*4dc0*/  SEL R2, RZ, 0x10, P6 ;  /* 0x00000010ff027807 */ /* 0x000fe20003000000 */
[----:B------:R2:W4:Y:S01]  /*4dd0*/  SHFL.IDX PT, R11, R14, RZ, 0x181f ;  /* 0x00181fff0e0b7589 */ /* 0x00052200000e0000 */
[----:B------:R-:W-:Y:S03]  /*4de0*/  IADD3 R7, -R3, 0x10, RZ ;  /* 0x0000001003077810 */ /* 0x000fe60007ffe1ff */
[----:B------:R-:W3:Y:S01]  /*4df0*/  SHFL.IDX PT, R8, R10, RZ, 0x181f ;  /* 0x00181fff0a087589 */ /* 0x000ee200000e0000 */
[----:B------:R-:W-:Y:S02]  /*4e00*/  LOP3.LUT R7, R7, 0xf, RZ, 0xc0, !PT ;  /* 0x0000000f07077812 */ /* 0x000fe400078ec0ff */
[-C--:B-1----:R-:W-:Y:S02]  /*4e10*/  IADD3 R12, P1, P0, R5, R9.reuse, R204 ;  /* 0x00000009050c7210 */ /* 0x082fe4000783e0cc */
[----:B------:R-:W-:Y:S02]  /*4e20*/  IADD3 R5, -R2, 0x10, RZ ;  /* 0x0000001002057810 */ /* 0x000fe40007ffe1ff */
[-C--:B-----5:R-:W-:Y:S02]  /*4e30*/  IADD3.X R13, RZ, R6.reuse, R205, P1, P0 ;  /* 0x00000006ff0d7210 */ /* 0x0a0fe40000fe04cd */
[----:B------:R-:W-:Y:S02]  /*4e40*/  LOP3.LUT R5, R5, 0xf, RZ, 0xc0, !PT ;  /* 0x0000000f05057812 */ /* 0x000fe400078ec0ff */
[-C--:B--2---:R-:W-:Y:S04]  /*4e50*/  IADD3 R14, P1, P0, R7, R9.reuse, R208 ;  /* 0x00000009070e7210 */ /* 0x084fe8000783e0d0 */
[-C--:B------:R-:W-:Y:S02]  /*4e60*/  IADD3.X R15, RZ, R6.reuse, R209, P1, P0 ;  /* 0x00000006ff0f7210 */ /* 0x080fe40000fe04d1 */
[----:B------:R-:W-:Y:S01]  /*4e70*/  IADD3 R16, P1, P0, R5, R9, R206 ;  /* 0x0000000905107210 */ /* 0x000fe2000783e0ce */
[----:B------:R-:W-:Y:S03]  /*4e80*/  IMAD R5, R210, 0x6000, R191 ;  /* 0x00006000d2057824 */ /* 0x000fe600078e02bf */
[----:B------:R-:W-:Y:S02]  /*4e90*/  IADD3.X R17, RZ, R6, R207, P1, P0 ;  /* 0x00000006ff117210 */ /* 0x000fe40000fe04cf */
[----:B----4-:R-:W-:Y:S02]  /*4ea0*/  IADD3 R18, P1, R204, R11, RZ ;  /* 0x0000000bcc127210 */ /* 0x010fe40007f3e0ff */
[----:B------:R-:W-:Y:S03]  /*4eb0*/  IADD3 R6, P0, R11, R208, RZ ;  /* 0x000000d00b067210 */ /* 0x000fe60007f1e0ff */
        /* <DEDUP_REMOVED lines=12> */
.L_x_2576:
[C---:B-1-34-:R-:W-:Y:S01]  /*4f80*/  HMMA.16816.F32.BF16 R4, R136.reuse, R140, RZ ;  /* 0x0000008c8804723c */ /* 0x05afe200000418ff */
[----:B------:R-:W0:Y:S02]  /*4f90*/  LDGDEPBAR ;  /* 0x00000000000079af */ /* 0x000e240000000000 */
[----:B------:R-:W-:Y:S02]  /*4fa0*/  ISETP.GE.AND P0, PT, R215, 0x2, PT ;  /* 0x00000002d700780c */ /* 0x000fe40003f06270 */
[CC--:B------:R-:W-:Y:S02]  /*4fb0*/  IADD3 R183, R179.reuse, R185.reuse, RZ ;  /* 0x000000b9b3b77210 */ /* 0x0c0fe40007ffe0ff */
[----:B------:R-:W-:Y:S01]  /*4fc0*/  IADD3 R2, R179, R132, RZ ;  /* 0x00000084b3027210 */ /* 0x000fe20007ffe0ff */
[C---:B------:R-:W-:Y:S01]  /*4fd0*/  HMMA.16816.F32.BF16 R8, R136.reuse, R142, RZ ;  /* 0x0000008e8808723c */ /* 0x040fe200000418ff */
[----:B------:R-:W-:Y:S01]  /*4fe0*/  IADD3 R185, R134, R185, R179 ;  /* 0x000000b986b97210 */ /* 0x000fe20007ffe0b3 */
[----:B------:R-:W-:Y:S01]  /*4ff0*/  LDSM.16.M88.4 R140, [R183+0xc100] ;  /* 0x00c10000b78c783b */ /* 0x000fe20000000200 */
[C---:B------:R-:W-:Y:S02]  /*5000*/  ISETP.GE.AND P1, PT, R210.reuse, 0x1, PT ;  /* 0x00000001d200780c */ /* 0x040fe40003f26270 */
[----:B------:R-:W-:Y:S03]  /*5010*/  IADD3 R210, R210, 0x1, RZ ;  /* 0x00000001d2d27810 */ /* 0x000fe60007ffe0ff */
[C---:B------:R-:W-:Y:S01]  /*5020*/  HMMA.16816.F32.BF16 R12, R136.reuse, R144, RZ ;  /* 0x00000090880c723c */ /* 0x040fe200000418ff */
[----:B------:R-:W-:Y:S07]  /*5030*/  SEL R210, R210, RZ, !P1 ;  /* 0x000000ffd2d27207 */ /* 0x000fee0004800000 */
        /* <DEDUP_REMOVED lines=552> */
[----:B------:R-:W-:Y:S01]  /*72c0*/  IMAD.MOV.U32 R192, RZ, RZ, RZ ;  /* 0x000000ffffc07224 */ /* 0x000fe200078e00ff */
[----:B------:R-:W-:Y:S02]  /*72d0*/  SEL R2, RZ, 0x10, P4 ;  /* 0x00000010ff027807 */ /* 0x000fe40002000000 */
        /* <DEDUP_REMOVED lines=23> */
[C---:B------:R-:W-:Y:S02]  /*7450*/  LEA R14, P0, R5.reuse, c[0x0][0x1c8], 0x1 ;  /* 0x00007200050e7a11 */ /* 0x040fe400078008ff */
[----:B------:R-:W-:Y:S02]  /*7460*/  IADD3 R7, -R2, 0x10, RZ ;  /* 0x0000001002077810 */ /* 0x000fe40007ffe1ff */
[----:B------:R-:W-:Y:S01]  /*7470*/  LEA.HI.X R10, R5, c[0x0][0x1cc], R0, 0x1, P0 ;  /* 0x00007300050a7a11 */ /* 0x000fe200000f0c00 */
[----:B------:R-:W1:Y:S01]  /*7480*/  SHFL.IDX PT, R9, R14, 0x1, 0x181f ;  /* 0x00381f000e097f89 */ /* 0x000e6200000e0000 */
[----:B------:R-:W-:Y:S02]  /*7490*/  SEL R0, RZ, 0x10, P6 ;  /* 0x00000010ff007807 */ /* 0x000fe40003000000 */
[----:B------:R-:W-:Y:S01]  /*74a0*/  LOP3.LUT R7, R7, 0xf, RZ, 0xc0, !PT ;  /* 0x0000000f07077812 */ /* 0x000fe200078ec0ff */
[----:B------:R-:W2:Y:S01]  /*74b0*/  SHFL.IDX PT, R6, R10, 0x1, 0x181f ;  /* 0x00381f000a067f89 */ /* 0x000ea200000e0000 */
[----:B------:R-:W-:Y:S03]  /*74c0*/  IADD3 R5, -R4, 0x10, RZ ;  /* 0x0000001004057810 */ /* 0x000fe60007ffe1ff */
[----:B------:R3:W4:Y:S01]  /*74d0*/  SHFL.IDX PT, R11, R14, RZ, 0x181f ;  /* 0x00181fff0e0b7589 */ /* 0x00072200000e0000 */
[----:B------:R-:W-:Y:S03]  /*74e0*/  LOP3.LUT R5, R5, 0xf, RZ, 0xc0, !PT ;  /* 0x0000000f05057812 */ /* 0x000fe600078ec0ff */
[----:B------:R-:W5:Y:S01]  /*74f0*/  SHFL.IDX PT, R8, R10, RZ, 0x181f ;  /* 0x00181fff0a087589 */ /* 0x000f6200000e0000 */
[-C--:B-1----:R-:W-:Y:S02]  /*7500*/  IADD3 R12, P1, P0, R5, R9.reuse, R204 ;  /* 0x00000009050c7210 */ /* 0x082fe4000783e0cc */
[----:B------:R-:W-:Y:S02]  /*7510*/  IADD3 R5, -R0, 0x10, RZ ;  /* 0x0000001000057810 */ /* 0x000fe40007ffe1ff */
[-C--:B--2---:R-:W-:Y:S02]  /*7520*/  IADD3.X R13, RZ, R6.reuse, R205, P1, P0 ;  /* 0x00000006ff0d7210 */ /* 0x084fe40000fe04cd */
[----:B------:R-:W-:Y:S02]  /*7530*/  LOP3.LUT R5, R5, 0xf, RZ, 0xc0, !PT ;  /* 0x0000000f05057812 */ /* 0x000fe400078ec0ff */
[-C--:B---3--:R-:W-:Y:S04]  /*7540*/  IADD3 R14, P1, P0, R7, R9.reuse, R208 ;  /* 0x00000009070e7210 */ /* 0x088fe8000783e0d0 */
[-C--:B------:R-:W-:Y:S02]  /*7550*/  IADD3.X R15, RZ, R6.reuse, R209, P1, P0 ;  /* 0x00000006ff0f7210 */ /* 0x080fe40000fe04d1 */
[----:B------:R-:W-:Y:S01]  /*7560*/  IADD3 R16, P1, P0, R5, R9, R206 ;  /* 0x0000000905107210 */ /* 0x000fe2000783e0ce */
[----:B------:R-:W-:Y:S03]  /*7570*/  IMAD R5, R210, 0x3000, R194 ;  /* 0x00003000d2057824 */ /* 0x000fe600078e02c2 */
[----:B------:R-:W-:Y:S01]  /*7580*/  IADD3.X R17, RZ, R6, R207, P1, P0 ;  /* 0x00000006ff117210 */ /* 0x000fe20000fe04cf */
[----:B------:R-:W-:Y:S01]  /*7590*/  IMAD.SHL.U32 R7, R5, 0x2, RZ ;  /* 0x0000000205077824 */ /* 0x000fe200078e00ff */
        /* <DEDUP_REMOVED lines=14> */
.L_x_2577:
        /* <DEDUP_REMOVED lines=9> */
.L_x_2575:
        /* <DEDUP_REMOVED lines=123> */
.L_x_2565:
        /* <DEDUP_REMOVED lines=32> */
[C---:B-1----:R-:W-:Y:S01]  /*80c0*/  IMAD.SHL.U32 R10, R9.reuse, 0x40, RZ ;  /* 0x00000040090a7824 */ /* 0x042fe200078e00ff */
        /* <DEDUP_REMOVED lines=99> */
[----:B-1----:R-:W-:-:S03]  /*8700*/  IMAD.WIDE R12, R197, R10, c[0x0][0x500] ;  /* 0x00014000c50c7625 */ /* 0x002fc600078e020a */
[----:B------:R1:W-:Y:S04]  /*8710*/  STS [R19+0x8000], R108 ;  /* 0x0080006c13007388 */ /* 0x0003e80000000800 */
[----:B------:R1:W-:Y:S04]  /*8720*/  STS [R19+0x8400], R110 ;  /* 0x0084006e13007388 */ /* 0x0003e80000000800 */
[----:B------:R1:W-:Y:S04]  /*8730*/  STS [R21+0x8080], R116 ;  /* 0x0080807415007388 */ /* 0x0003e80000000800 */
[----:B------:R1:W-:Y:S04]  /*8740*/  STS [R21+0x8480], R118 ;  /* 0x0084807615007388 */ /* 0x0003e80000000800 */
[----:B------:R1:W-:Y:S04]  /*8750*/  STS [R23+0x8000], R112 ;  /* 0x0080007017007388 */ /* 0x0003e80000000800 */
[----:B------:R1:W-:Y:S04]  /*8760*/  STS [R23+0x8400], R114 ;  /* 0x0084007217007388 */ /* 0x0003e80000000800 */
[----:B------:R-:W-:Y:S01]  /*8770*/  BAR.SYNC.DEFER_BLOCKING 0x1, 0x100 ;  /* 0x0044000000007b1d */ /* 0x000fe20000010000 */
[----:B--2---:R-:W-:-:S02]  /*8780*/  IMAD.MOV.U32 R9, RZ, RZ, c[0x0][0x388] ;  /* 0x0000e200ff097624 */ /* 0x004fc400078e00ff */
[----:B---3--:R-:W-:-:S03]  /*8790*/  @P1 IMAD.WIDE R16, R197, R10, c[0x0][0x508] ;  /* 0x00014200c5101625 */ /* 0x008fc600078e020a */
        /* <DEDUP_REMOVED lines=10> */
.L_x_2580:
[----:B-1----:R-:W-:Y:S01]  /*8840*/  LOP3.LUT R11, R6, 0xffffffe0, RZ, 0xc0, !PT ;  /* 0xffffffe0060b7812 */ /* 0x002fe200078ec0ff */
[----:B------:R-:W1:Y:S01]  /*8850*/  S2R R55, SR_CTAID.X ;  /* 0x0000000000377919 */ /* 0x000e620000002500 */
[----:B------:R-:W-:Y:S01]  /*8860*/  SHF.R.S32.HI R13, RZ, 0x1f, R8 ;  /* 0x0000001fff0d7819 */ /* 0x000fe20000011408 */
[----:B------:R-:W-:Y:S01]  /*8870*/  IMAD R17, R0, c[0x0][0x490], RZ ;  /* 0x0001240000117a24 */ /* 0x000fe200078e02ff */
[----:B------:R-:W-:Y:S01]  /*8880*/  LEA.HI R12, R5, R5, RZ, 0x1 ;  /* 0x00000005050c7211 */ /* 0x000fe200078f08ff */
[----:B------:R-:W-:Y:S01]  /*8890*/  IMAD.IADD R10, R2, 0x1, -R11 ;  /* 0x00000001020a7824 */ /* 0x000fe200078e0a0b */
[----:B------:R-:W-:Y:S01]  /*88a0*/  LEA.HI R13, R13, R8, RZ, 0x3 ;  /* 0x000000080d0d7211 */ /* 0x000fe200078f18ff */
[----:B------:R-:W-:Y:S01]  /*88b0*/  IMAD.MOV.U32 R19, RZ, RZ, R15 ;  /* 0x000000ffff137224 */ /* 0x000fe200078e000f */
[----:B------:R-:W-:Y:S01]  /*88c0*/  LOP3.LUT R12, R12, 0x1ffffffe, RZ, 0xc0, !PT ;  /* 0x1ffffffe0c0c7812 */ /* 0x000fe200078ec0ff */
[----:B------:R-:W-:Y:S01]  /*88d0*/  IMAD R17, R190, c[0x0][0x494], R17 ;  /* 0x00012500be117a24 */ /* 0x000fe200078e0211 */
[----:B------:R-:W-:Y:S01]  /*88e0*/  SHF.R.S32.HI R11, RZ, 0x1f, R10 ;  /* 0x0000001fff0b7819 */ /* 0x000fe2000001140a */
[----:B------:R-:W-:Y:S01]  /*88f0*/  BSSY B0, `(.L_x_2581) ;  /* 0x000007e000007945 */ /* 0x000fe20003800000 */
[----:B------:R-:W-:Y:S01]  /*8900*/  LOP3.LUT R13, R13, 0xffffff8, RZ, 0xc0, !PT ;  /* 0x0ffffff80d0d7812 */ /* 0x000fe200078ec0ff */
[----:B------:R-:W-:Y:S01]  /*8910*/  IMAD.IADD R5, R5, 0x1, -R12 ;  /* 0x0000000105057824 */ /* 0x000fe200078e0a0c */
[----:B------:R-:W-:Y:S01]  /*8920*/  LEA.HI R6, R11, R10, RZ, 0x2 ;  /* 0x0000000a0b067211 */ /* 0x000fe200078f10ff */
[----:B------:R-:W-:Y:S01]  /*8930*/  IMAD.MOV.U32 R11, RZ, RZ, c[0x0][0x4e8] ;  /* 0x00013a00ff0b7624 */ /* 0x000fe200078e00ff */
[----:B------:R-:W-:-:S02]  /*8940*/  IADD3 R8, R8, -R13, RZ ;  /* 0x8000000d08087210 */ /* 0x000fc40007ffe0ff */
[----:B------:R-:W-:Y:S02]  /*8950*/  SHF.R.S32.HI R13, RZ, 0x2, R6 ;  /* 0x00000002ff0d7819 */ /* 0x000fe40000011406 */
[----:B------:R-:W-:Y:S02]  /*8960*/  ISETP.NE.AND P1, PT, R11, 0x1, PT ;  /* 0x000000010b00780c */ /* 0x000fe40003f25270 */
[----:B------:R-:W-:Y:S01]  /*8970*/  LOP3.LUT P2, RZ, R10, 0x3, RZ, 0xc0, !PT ;  /* 0x000000030aff7812 */ /* 0x000fe2000784c0ff */
[----:B------:R-:W-:Y:S01]  /*8980*/  IMAD R8, R8, 0x10, R13 ;  /* 0x0000001008087824 */ /* 0x000fe200078e020d */
[----:B------:R-:W-:Y:S01]  /*8990*/  LEA.HI R6, R3, R2, RZ, 0x3 ;  /* 0x0000000203067211 */ /* 0x000fe200078f18ff */
[----:B------:R-:W-:Y:S01]  /*89a0*/  IMAD R13, R15, c[0x0][0x3a0], RZ ;  /* 0x0000e8000f0d7a24 */ /* 0x000fe200078e02ff */
[----:B------:R-:W-:Y:S01]  /*89b0*/  MOV R18, R14 ;  /* 0x0000000e00127202 */ /* 0x000fe20000000f00 */
[----:B------:R-:W-:Y:S01]  /*89c0*/  IMAD R10, R5, 0x8, R8 ;  /* 0x00000008050a7824 */ /* 0x000fe200078e0208 */
[----:B------:R-:W-:Y:S01]  /*89d0*/  LOP3.LUT R5, R6, 0xfffffff8, RZ, 0xc0, !PT ;  /* 0xfffffff806057812 */ /* 0x000fe200078ec0ff */
[C---:B------:R-:W-:Y:S01]  /*89e0*/  IMAD R13, R14.reuse, c[0x0][0x3a4], R13 ;  /* 0x0000e9000e0d7a24 */ /* 0x040fe200078e020d */
[----:B------:R-:W-:Y:S01]  /*89f0*/  LEA.HI R3, R3, R2, RZ, 0x6 ;  /* 0x0000000203037211 */ /* 0x000fe200078f30ff */
        /* <DEDUP_REMOVED lines=31> */
[----:B------:R-:W-:Y:S02]  /*8bf0*/  IMAD.SHL.U32 R0, R6, 0x40, RZ ;  /* 0x0000004006007824 */ /* 0x000fe400078e00ff */
[----:B------:R-:W-:Y:S01]  /*8c00*/  IMAD R17, R18, c[0x0][0x488], RZ ;  /* 0x0001220012117a24 */ /* 0x000fe200078e02ff */
[----:B------:R-:W-:Y:S01]  /*8c10*/  SHF.R.S32.HI R16, RZ, 0x1f, R10 ;  /* 0x0000001fff107819 */ /* 0x000fe2000001140a */
[----:B------:R-:W-:Y:S01]  /*8c20*/  IMAD.WIDE.U32 R20, R12, c[0x0][0x488], R20 ;  /* 0x000122000c147a25 */ /* 0x000fe200078e0014 */
[----:B------:R-:W-:-:S03]  /*8c30*/  LOP3.LUT R13, R0, 0x1c0, RZ, 0xc0, !PT ;  /* 0x000001c0000d7812 */ /* 0x000fc600078ec0ff */
        /* <DEDUP_REMOVED lines=11> */
[----:B------:R1:W-:Y:S01]  /*8cf0*/  SHFL.IDX PT, R34, R5, 0x1, 0x1c1f ;  /* 0x003c1f0005227f89 */ /* 0x0003e200000e0000 */
[----:B------:R-:W-:Y:S01]  /*8d00*/  LOP3.LUT R13, R13, R2, RZ, 0x3c, !PT ;  /* 0x000000020d0d7212 */ /* 0x000fe200078e3cff */
[----:B------:R-:W-:Y:S01]  /*8d10*/  IMAD.MOV R2, RZ, RZ, -R10 ;  /* 0x000000ffff027224 */ /* 0x000fe200078e0a0a */
[----:B------:R-:W-:Y:S01]  /*8d20*/  IADD3 R15, R15, R12, RZ ;  /* 0x0000000c0f0f7210 */ /* 0x000fe20007ffe0ff */
[----:B------:R-:W2:Y:S01]  /*8d30*/  SHFL.IDX PT, R33, R17, RZ, 0x1c1f ;  /* 0x001c1fff11217589 */ /* 0x000ea200000e0000 */
[----:B------:R-:W-:-:S02]  /*8d40*/  IMAD R19, R16, c[0x0][0x3e0], RZ ;  /* 0x0000f80010137a24 */ /* 0x000fc400078e02ff */
[----:B------:R-:W-:Y:S01]  /*8d50*/  IMAD R56, R2, c[0x0][0x4e8], R11 ;  /* 0x00013a0002387a24 */ /* 0x000fe200078e020b */
[----:B------:R-:W3:Y:S01]  /*8d60*/  SHFL.IDX PT, R35, R17, 0x1, 0x1c1f ;  /* 0x003c1f0011237f89 */ /* 0x000ee200000e0000 */
[----:B------:R-:W-:Y:S01]  /*8d70*/  IMAD R11, R55, 0x80, R8 ;  /* 0x00000080370b7824 */ /* 0x000fe200078e0208 */
[----:B------:R-:W-:Y:S01]  /*8d80*/  SHF.L.U32 R8, R3, 0x3, RZ ;  /* 0x0000000303087819 */ /* 0x000fe200000006ff */
[----:B-----5:R-:W-:Y:S01]  /*8d90*/  IMAD R2, R9, c[0x0][0x4e8], RZ ;  /* 0x00013a0009027a24 */ /* 0x020fe200078e02ff */
[----:B------:R-:W-:Y:S01]  /*8da0*/  LEA R55, R55, R6, 0x7 ;  /* 0x0000000637377211 */ /* 0x000fe200078e38ff */
[C---:B------:R-:W-:Y:S01]  /*8db0*/  IMAD R19, R10.reuse, c[0x0][0x3e4], R19 ;  /* 0x0000f9000a137a24 */ /* 0x040fe200078e0213 */
[C---:B------:R-:W-:Y:S01]  /*8dc0*/  IADD3 R9, R11.reuse, 0x8, RZ ;  /* 0x000000080b097810 */ /* 0x040fe20007ffe0ff */
[----:B------:R-:W-:Y:S01]  /*8dd0*/  IMAD.WIDE.U32 R14, R10, c[0x0][0x3e0], R14 ;  /* 0x0000f8000a0e7a25 */ /* 0x000fe200078e000e */
[-C--:B------:R-:W-:Y:S02]  /*8de0*/  ISETP.GE.OR P1, PT, R11, R2.reuse, P2 ;  /* 0x000000020b00720c */ /* 0x080fe40001726670 */
[----:B------:R-:W-:Y:S01]  /*8df0*/  ISETP.GE.OR P0, PT, R9, R2, P2 ;  /* 0x000000020900720c */ /* 0x000fe20001706670 */
[----:B------:R-:W-:Y:S01]  /*8e00*/  IMAD.IADD R15, R15, 0x1, R19 ;  /* 0x000000010f0f7824 */ /* 0x000fe200078e0213 */
[----:B------:R-:W-:-:S02]  /*8e10*/  LOP3.LUT R8, R13, 0x7ffffe00, R8, 0xf8, !PT ;  /* 0x7ffffe000d087812 */ /* 0x000fc400078ef808 */
[----:B-1----:R-:W-:Y:S02]  /*8e20*/  SHF.R.S32.HI R5, RZ, 0x1f, R56 ;  /* 0x0000001fff057819 */ /* 0x002fe40000011438 */
[----:B------:R-:W-:-:S03]  /*8e30*/  SHF.L.U32 R58, R8, 0x1, RZ ;  /* 0x00000001083a7819 */ /* 0x000fc600000006ff */
[----:B------:R-:W-:Y:S02]  /*8e40*/  IMAD R3, R5, c[0x0][0x3d8], RZ ;  /* 0x0000f60005037a24 */ /* 0x000fe400078e02ff */
[----:B--2---:R1:W-:Y:S02]  /*8e50*/  @!P1 ST.E [R32.64], R4 ;  /* 0x0000000420009985 */ /* 0x0043e4000c101906 */
[C---:B------:R-:W-:Y:S02]  /*8e60*/  IMAD R3, R56.reuse, c[0x0][0x3dc], R3 ;  /* 0x0000f70038037a24 */ /* 0x040fe400078e0203 */
[----:B---3--:R1:W-:Y:S01]  /*8e70*/  @!P0 ST.E [R34.64], R7 ;  /* 0x0000000722008985 */ /* 0x0083e2000c101906 */
        /* <DEDUP_REMOVED lines=19> */
[----:B------:R-:W-:Y:S01]  /*8fb0*/  IADD3 R52, R0, 0x80, RZ ;  /* 0x0000008000347810 */ /* 0x000fe20007ffe0ff */
        /* <DEDUP_REMOVED lines=17> */
.L_x_2582:
[----:B--2---:R-:W-:Y:S05]  /*90d0*/  BSYNC B0 ;  /* 0x0000000000007941 */ /* 0x004fea0003800000 */
.L_x_2581:
        /* <DEDUP_REMOVED lines=23> */
.L_x_2584:
[----:B------:R-:W-:Y:S05]  /*9250*/  BSYNC B0 ;  /* 0x0000000000007941 */ /* 0x000fea0003800000 */
.L_x_2583:
        /* <DEDUP_REMOVED lines=23> */
.L_x_2586:
[----:B------:R-:W-:Y:S05]  /*93d0*/  BSYNC B0 ;  /* 0x0000000000007941 */ /* 0x000fea0003800000 */
.L_x_2585:
        /* <DEDUP_REMOVED lines=24> */
.L_x_2579:
        /* <DEDUP_REMOVED lines=10> */
[----:B-1----:R-:W-:Y:S02]  /*9600*/  CS2R R10, SRZ ;  /* 0x00000000000a7805 */ /* 0x002fe4000001ff00 */
[--C-:B--2---:R-:W-:Y:S01]  /*9610*/  @P0 SHF.R.S32.HI R11, RZ, 0x1f, R5.reuse ;  /* 0x0000001fff0b0819 */ /* 0x104fe20000011405 */
[----:B------:R-:W-:Y:S01]  /*9620*/  @P0 IMAD.MOV.U32 R10, RZ, RZ, R5 ;  /* 0x000000ffff0a0224 */ /* 0x000fe200078e0005 */
[----:B------:R-:W-:Y:S05]  /*9630*/  @P1 BRA `(.L_x_2587) ;  /* 0x0000004000001947 */ /* 0x000fea0003800000 */
[----:B---3--:R-:W-:Y:S05]  /*9640*/  @!P0 BRA `(.L_x_2587) ;  /* 0x0000003000008947 */ /* 0x008fea0003800000 */
[----:B-----5:R-:W2:Y:S04]  /*9650*/  LDG.E R3, [R6.64] ;  /* 0x0000000606037981 */ /* 0x020ea8000c1e1900 */
[----:B------:R-:W2:Y:S02]  /*9660*/  LDG.E R2, [R6.64+0x4] ;  /* 0x0000040606027981 */ /* 0x000ea4000c1e1900 */
[----:B--2---:R-:W-:-:S02]  /*9670*/  IADD3 R3, -R3, R2, RZ ;  /* 0x0000000203037210 */ /* 0x004fc40007ffe1ff */
.L_x_2587:
[----:B---3--:R-:W1:Y:S01]  /*9680*/  S2R R2, SR_TID.X ;  /* 0x0000000000027919 */ /* 0x008e620000002100 */
        /* <DEDUP_REMOVED lines=39> */
.L_x_2589:
[----:B------:R-:W-:Y:S05]  /*9900*/  BSYNC B0 ;  /* 0x0000000000007941 */ /* 0x000fea0003800000 */
.L_x_2588:
        /* <DEDUP_REMOVED lines=64> */
.L_x_2591:
[----:B------:R-:W-:Y:S05]  /*9d10*/  BSYNC B0 ;  /* 0x0000000000007941 */ /* 0x000fea0003800000 */
.L_x_2590:
        /* <DEDUP_REMOVED lines=21> */
.L_x_2593:
[----:B------:R-:W-:Y:S05]  /*9e70*/  BSYNC B0 ;  /* 0x0000000000007941 */ /* 0x000fea0003800000 */
.L_x_2592:
        /* <DEDUP_REMOVED lines=21> */
.L_x_2595:
[----:B------:R-:W-:Y:S05]  /*9fd0*/  BSYNC B0 ;  /* 0x0000000000007941 */ /* 0x000fea0003800000 */
.L_x_2594:
        /* <DEDUP_REMOVED lines=22> */
.L_x_2596:
        /* <DEDUP_REMOVED lines=12> */
.L_x_3437:


//--------------------- .text._ZN7cutlass13device_kernelIN5flash19enable_sm80_to_sm89INS1_16FlashAttnFwdSm80INS1_25CollectiveMainloopFwdSm80ILi8ELi2ELb0EN4cute5tupleIJNS5_1CILi128EEENS7_ILi64EEENS7_ILi192EEEEEELi192ENS_10bfloat16_tEfNS_4arch4Sm80ELb0ELb0ELb0ELb1ELb1ELb1ELb1ELb0EEENS1_21CollectiveEpilogueFwdINS6_IJS8_SA_S9_EEENS6_IJNS7_ILi1EEESI_SI_EEESC_SE_Li256ELb1ELb1ELb0ELb0EEENS1_19SingleTileSchedulerILb1ELb0ELb1ELi128EEEEEEEEEvNT_6ParamsE --------------------------
	.section	.text._ZN7cutlass13device_kernelIN5flash19enable_sm80_to_sm89INS1_16FlashAttnFwdSm80INS1_25CollectiveMainloopFwdSm80ILi8ELi2ELb0EN4cute5tupleIJNS5_1CILi128EEENS7_ILi64EEENS7_ILi192EEEEEELi192ENS_10bfloat16_tEfNS_4arch4Sm80ELb0ELb0ELb0ELb1ELb1ELb1ELb1ELb0EEENS1_21CollectiveEpilogueFwdINS6_IJS8_SA_S9_EEENS6_IJNS7_ILi1EEESI_SI_EEESC_SE_Li256ELb1ELb1ELb0ELb0EEENS1_19SingleTileSchedulerILb1ELb0ELb1ELi128EEEEEEEEEvNT_6ParamsE,"ax",@progbits
	.sectioninfo	@"SHI_REGISTERS=223"
	.align	128
.text._ZN7cutlass13device_kernelIN5flash19enable_sm80_to_sm89INS1_16FlashAttnFwdSm80INS1_25CollectiveMainloopFwdSm80ILi8ELi2ELb0EN4cute5tupleIJNS5_1CILi128EEENS7_ILi64EEENS7_ILi192EEEEEELi192ENS_10bfloat16_tEfNS_4arch4Sm80ELb0ELb0ELb0ELb1ELb1ELb1ELb1ELb0EEENS1_21CollectiveEpilogueFwdINS6_IJS8_SA_S9_EEENS6_IJNS7_ILi1EEESI_SI_EEESC_SE_Li256ELb1ELb1ELb0ELb0EEENS1_19SingleTileSchedulerILb1ELb0ELb1ELi128EEEEEEEEEvNT_6ParamsE:
        .type           _ZN7cutlass13device_kernelIN5flash19enable_sm80_to_sm89INS1_16FlashAttnFwdSm80INS1_25CollectiveMainloopFwdSm80ILi8ELi2ELb0EN4cute5tupleIJNS5_1CILi128EEENS7_ILi64EEENS7_ILi192EEEEEELi192ENS_10bfloat16_tEfNS_4arch4Sm80ELb0ELb0ELb0ELb1ELb1ELb1ELb1ELb0EEENS1_21CollectiveEpilogueFwdINS6_IJS8_SA_S9_EEENS6_IJNS7_ILi1EEESI_SI_EEESC_SE_Li256ELb1ELb1ELb0ELb0EEENS1_19SingleTileSchedulerILb1ELb0ELb1ELi128EEEEEEEEEvNT_6ParamsE,@function
        .size           _ZN7cutlass13device_kernelIN5flash19enable_sm80_to_sm89INS1_16FlashAttnFwdSm80INS1_25CollectiveMainloopFwdSm80ILi8ELi2ELb0EN4cute5tupleIJNS5_1CILi128EEENS7_ILi64EEENS7_ILi192EEEEEELi192ENS_10bfloat16_tEfNS_4arch4Sm80ELb0ELb0ELb0ELb1ELb1ELb1ELb1ELb0EEENS1_21CollectiveEpilogueFwdINS6_IJS8_SA_S9_EEENS6_IJNS7_ILi1EEESI_SI_EEESC_SE_Li256ELb1ELb1ELb0ELb0EEENS1_19SingleTileSchedulerILb1ELb0ELb1ELi128EEEEEEEEEvNT_6ParamsE,(.L_x_3438 - _ZN7cutlass13device_kernelIN5flash19enable_sm80_to_sm89INS1_16FlashAttnFwdSm80INS1_25CollectiveMainloopFwdSm80ILi8ELi2ELb0EN4cute5tupleIJNS5_1CILi128EEENS7_ILi64EEENS7_ILi192EEEEEELi192ENS_10bfloat16_tEfNS_4arch4Sm80ELb0ELb0ELb0ELb1ELb1ELb1ELb1ELb0EEENS1_21CollectiveEpilogueFwdINS6_IJS8_SA_S9_EEENS6_IJNS7_ILi1EEESI_SI_EEESC_SE_Li256ELb1ELb1ELb0ELb0EEENS1_19SingleTileSchedulerILb1ELb0ELb1ELi128EEEEEEEEEvNT_6ParamsE)
        .other          _ZN7cutlass13device_kernelIN5flash19enable_sm80_to_sm89INS1_16FlashAttnFwdSm80INS1_25CollectiveMainloopFwdSm80ILi8ELi2ELb0EN4cute5tupleIJNS5_1CILi128EEENS7_ILi64EEENS7_ILi192EEEEEELi192ENS_10bfloat16_tEfNS_4arch4Sm80ELb0ELb0ELb0ELb1ELb1ELb1ELb1ELb0EEENS1_21CollectiveEpilogueFwdINS6_IJS8_SA_S9_EEENS6_IJNS7_ILi1EEESI_SI_EEESC_SE_Li256ELb1ELb1ELb0ELb0EEENS1_19SingleTileSchedulerILb1ELb0ELb1ELi128EEEEEEEEEvNT_6ParamsE,@"STO_CUDA_ENTRY STV_DEFAULT"
_ZN7cutlass13device_kernelIN5flash19enable_sm80_to_sm89INS1_16FlashAttnFwdSm80INS1_25CollectiveMainloopFwdSm80ILi8ELi2ELb0EN4cute5tupleIJNS5_1CILi128EEENS7_ILi64EEENS7_ILi192EEEEEELi192ENS_10bfloat16_tEfNS_4arch4Sm80ELb0ELb0ELb0ELb1ELb1ELb1ELb1ELb0EEENS1_21CollectiveEpilogueFwdINS6_IJS8_SA_S9_EEENS6_IJNS7_ILi1EEESI_SI_EEESC_SE_Li256ELb1ELb1ELb0ELb0EEENS1_19SingleTileSchedulerILb1ELb0ELb1ELi128EEEEEEEEEvNT_6ParamsE:
        /* <DEDUP_REMOVED lines=16> */
.L_x_2598:
        /* <DEDUP_REMOVED lines=8> */
.L_x_2600:
[----:B------:R-:W-:-:S05]  /*0180*/  MOV R5, c[0x0][0x54c] ;  /* 0x0001530000057a02 */ /* 0x000fca0000000f00 */
.L_x_2599:
[----:B-----5:R-:W-:Y:S01]  /*0190*/  IMAD R5, R5, c[0x0][0x548], RZ ;  /* 0x0001520005057a24 */ /* 0x020fe200078e02ff */
[----:B------:R-:W-:-:S04]  /*01a0*/  SHF.L.U32 R0, R91, 0x7, RZ ;  /* 0x000000075b007819 */ /* 0x000fc800000006ff */
[----:B------:R-:W-:-:S04]  /*01b0*/  ISETP.GE.AND P0, PT, R0, R5, PT ;  /* 0x000000050000720c */ /* 0x000fc80003f06270 */
[----:B------:R-:W-:Y:S01]  /*01c0*/  SEL R186, R186, 0xffffffff, !P0 ;  /* 0xffffffffbaba7807 */ /* 0x000fe20004000000 */
[----:B------:R-:W-:Y:S05]  /*01d0*/  BRA `(.L_x_2601) ;  /* 0x0000012000007947 */ /* 0x000fea0003800000 */
.L_x_2597:
[----:B---3--:R-:W-:-:S04]  /*01e0*/  ISETP.NE.U32.AND P0, PT, RZ, c[0x0][0x568], PT ;  /* 0x00015a00ff007a0c */ /* 0x008fc80003f05070 */
[----:B------:R-:W-:-:S13]  /*01f0*/  ISETP.NE.AND.EX P0, PT, RZ, c[0x0][0x56c], PT, P0 ;  /* 0x00015b00ff007a0c */ /* 0x000fda0003f05300 */
[----:B------:R-:W-:Y:S05]  /*0200*/  @!P0 BRA `(.L_x_2602) ;  /* 0x0000002000008947 */ /* 0x000fea0003800000 */
[----:B------:R1:W5:Y:S01]  /*0210*/  LDG.E R5, [R4.64] ;  /* 0x0000000604057981 */ /* 0x000362000c1e1900 */
[----:B------:R-:W-:Y:S05]  /*0220*/  BRA `(.L_x_2603) ;  /* 0x0000009000007947 */ /* 0x000fea0003800000 */
.L_x_2602:
        /* <DEDUP_REMOVED lines=8> */
.L_x_2604:
[----:B------:R-:W-:-:S05]  /*02b0*/  MOV R5, c[0x0][0x54c] ;  /* 0x0001530000057a02 */ /* 0x000fca0000000f00 */
.L_x_2603:
[----:B-----5:R-:W-:Y:S01]  /*02c0*/  IMAD R5, R5, c[0x0][0x548], RZ ;  /* 0x0001520005057a24 */ /* 0x020fe200078e02ff */
[----:B------:R-:W-:-:S04]  /*02d0*/  SHF.L.U32 R0, R91, 0x7, RZ ;  /* 0x000000075b007819 */ /* 0x000fc800000006ff */
[----:B------:R-:W-:-:S04]  /*02e0*/  ISETP.GE.AND P0, PT, R0, R5, PT ;  /* 0x000000050000720c */ /* 0x000fc80003f06270 */
[----:B------:R-:W-:-:S04]  /*02f0*/  SEL R186, R186, 0xffffffff, !P0 ;  /* 0xffffffffbaba7807 */ /* 0x000fc80004000000 */
.L_x_2601:
[----:B------:R-:W-:-:S13]  /*0300*/  ISETP.GE.AND P0, PT, R186, RZ, PT ;  /* 0x000000ffba00720c */ /* 0x000fda0003f06270 */
[----:B------:R-:W-:Y:S05]  /*0310*/  @!P0 EXIT ;  /* 0x000000000000894d */ /* 0x000fea0003800000 */
[----:B------:R-:W-:Y:S01]  /*0320*/  ISETP.NE.U32.AND P0, PT, RZ, c[0x0][0x370], PT ;  /* 0x0000dc00ff007a0c */ /* 0x000fe20003f05070 */
[----:B------:R-:W-:Y:S01]  /*0330*/  IMAD.MOV.U32 R185, RZ, RZ, RZ ;  /* 0x000000ffffb97224 */ /* 0x000fe200078e00ff */
[----:B------:R-:W-:Y:S01]  /*0340*/  ISETP.NE.U32.AND P1, PT, RZ, c[0x0][0x360], PT ;  /* 0x0000d800ff007a0c */ /* 0x000fe20003f25070 */
[----:B------:R-:W-:Y:S01]  /*0350*/  IMAD.MOV.U32 R94, RZ, RZ, c[0x0][0x168] ;  /* 0x00005a00ff5e7624 */ /* 0x000fe200078e00ff */
[----:B------:R-:W-:Y:S01]  /*0360*/  ISETP.NE.AND.EX P2, PT, RZ, c[0x0][0x374], PT, P0 ;  /* 0x0000dd00ff007a0c */ /* 0x000fe20003f45300 */
[----:B------:R-:W-:Y:S01]  /*0370*/  IMAD.MOV.U32 R95, RZ, RZ, RZ ;  /* 0x000000ffff5f7224 */ /* 0x000fe200078e00ff */
[----:B------:R-:W-:Y:S01]  /*0380*/  ISETP.NE.AND.EX P0, PT, RZ, c[0x0][0x364], PT, P1 ;  /* 0x0000d900ff007a0c */ /* 0x000fe20003f05310 */
[----:B------:R-:W-:Y:S01]  /*0390*/  IMAD.MOV.U32 R8, RZ, RZ, RZ ;  /* 0x000000ffff087224 */ /* 0x000fe200078e00ff */
[----:B------:R-:W-:Y:S01]  /*03a0*/  ISETP.NE.U32.AND P1, PT, RZ, c[0x0][0x348], PT ;  /* 0x0000d200ff007a0c */ /* 0x000fe20003f25070 */
[----:B------:R-:W-:Y:S01]  /*03b0*/  IMAD.WIDE R12, R186, R3, c[0x0][0x348] ;  /* 0x0000d200ba0c7625 */ /* 0x000fe200078e0203 */
[----:B------:R-:W-:-:S02]  /*03c0*/  ISETP.NE.U32.AND P3, PT, RZ, c[0x0][0x350], PT ;  /* 0x0000d400ff007a0c */ /* 0x000fc40003f65070 */
[----:B------:R-:W-:Y:S01]  /*03d0*/  ISETP.NE.U32.AND P4, PT, RZ, c[0x0][0x358], PT ;  /* 0x0000d600ff007a0c */ /* 0x000fe20003f85070 */
[CC--:B------:R-:W-:Y:S01]  /*03e0*/  IMAD.WIDE R10, R186.reuse, R3.reuse, c[0x0][0x350] ;  /* 0x0000d400ba0a7625 */ /* 0x0c0fe200078e0203 */
[----:B------:R-:W-:Y:S02]  /*03f0*/  ISETP.NE.AND.EX P1, PT, RZ, c[0x0][0x34c], PT, P1 ;  /* 0x0000d300ff007a0c */ /* 0x000fe40003f25310 */
[----:B------:R-:W-:Y:S01]  /*0400*/  ISETP.NE.AND.EX P3, PT, RZ, c[0x0][0x354], PT, P3 ;  /* 0x0000d500ff007a0c */ /* 0x000fe20003f65330 */
[CC--:B------:R-:W-:Y:S01]  /*0410*/  @P2 IMAD.WIDE R14, R186.reuse, R3.reuse, c[0x0][0x370] ;  /* 0x0000dc00ba0e2625 */ /* 0x0c0fe200078e0203 */
[----:B------:R-:W-:Y:S02]  /*0420*/  ISETP.NE.AND.EX P4, PT, RZ, c[0x0][0x35c], PT, P4 ;  /* 0x0000d700ff007a0c */ /* 0x000fe40003f85340 */
[----:B------:R-:W-:Y:S01]  /*0430*/  MOV R97, RZ ;  /* 0x000000ff00617202 */ /* 0x000fe20000000f00 */
[CC--:B-1----:R-:W-:Y:S01]  /*0440*/  @P0 IMAD.WIDE R4, R186.reuse, R3.reuse, c[0x0][0x360] ;  /* 0x0000d800ba040625 */ /* 0x0c2fe200078e0203 */
[----:B------:R1:W5:Y:S03]  /*0450*/  @P2 LDG.E R185, [R14.64] ;  /* 0x000000060eb92981 */ /* 0x000366000c1e1900 */
[----:B------:R-:W-:Y:S01]  /*0460*/  IMAD.WIDE R6, R186, R3, c[0x0][0x358] ;  /* 0x0000d600ba067625 */ /* 0x000fe200078e0203 */
[----:B------:R1:W5:Y:S04]  /*0470*/  @P0 LDG.E R94, [R4.64] ;  /* 0x00000006045e0981 */ /* 0x000368000c1e1900 */
[----:B------:R1:W5:Y:S04]  /*0480*/  @P1 LDG.E R95, [R12.64] ;  /* 0x000000060c5f1981 */ /* 0x000368000c1e1900 */
[----:B------:R1:W5:Y:S04]  /*0490*/  @P3 LDG.E R97, [R10.64] ;  /* 0x000000060a613981 */ /* 0x000368000c1e1900 */
[----:B------:R1:W5:Y:S04]  /*04a0*/  @P4 LDG.E R8, [R6.64] ;  /* 0x0000000606084981 */ /* 0x000368000c1e1900 */
[----:B------:R-:W2:Y:S01]  /*04b0*/  S2R R184, SR_CTAID.Y ;  /* 0x0000000000b87919 */ /* 0x000ea20000002600 */
[----:B------:R-:W-:-:S02]  /*04c0*/  ULDC UR5, c[0x0][0x2ac] ;  /* 0x0000ab0000057ab9 */ /* 0x000fc40000000800 */
[----:B------:R-:W-:Y:S02]  /*04d0*/  ULDC UR4, c[0x0][0x1d0] ;  /* 0x0000740000047ab9 */ /* 0x000fe40000000800 */
[----:B------:R-:W-:Y:S01]  /*04e0*/  UIMAD UR4, UR5, UR4, URZ ;  /* 0x00000004050472a4 */ /* 0x000fe2000f8e023f */
[----:B------:R-:W-:-:S05]  /*04f0*/  IMAD.MOV.U32 R96, RZ, RZ, c[0x0][0x228] ;  /* 0x00008a00ff607624 */ /* 0x000fca00078e00ff */
[----:B------:R-:W-:Y:S02]  /*0500*/  MOV R2, UR4 ;  /* 0x0000000400027c02 */ /* 0x000fe40008000f00 */
[----:B--2---:R-:W-:Y:S01]  /*0510*/  SHF.R.S32.HI R93, RZ, 0x1f, R184 ;  /* 0x0000001fff5d7819 */ /* 0x004fe200000114b8 */
[----:B------:R-:W-:Y:S05]  /*0520*/  @P0 BRA `(.L_x_2605) ;  /* 0x0000004000000947 */ /* 0x000fea0003800000 */
[----:B-1----:R-:W-:Y:S05]  /*0530*/  @!P1 BRA `(.L_x_2605) ;  /* 0x0000003000009947 */ /* 0x002fea0003800000 */
[----:B-----5:R-:W2:Y:S04]  /*0540*/  LDG.E R94, [R12.64] ;  /* 0x000000060c5e7981 */ /* 0x020ea8000c1e1900 */
[----:B------:R-:W2:Y:S02]  /*0550*/  LDG.E R5, [R12.64+0x4] ;  /* 0x000004060c057981 */ /* 0x000ea4000c1e1900 */
[----:B--2---:R-:W-:Y:S02]  /*0560*/  IADD3 R94, -R94, R5, RZ ;  /* 0x000000055e5e7210 */ /* 0x004fe40007ffe1ff */
.L_x_2605:
[----:B-1----:R-:W-:-:S04]  /*0570*/  ISETP.NE.U32.AND P0, PT, RZ, c[0x0][0x368], PT ;  /* 0x0000da00ff007a0c */ /* 0x002fc80003f05070 */
[----:B------:R-:W-:-:S13]  /*0580*/  ISETP.NE.AND.EX P0, PT, RZ, c[0x0][0x36c], PT, P0 ;  /* 0x0000db00ff007a0c */ /* 0x000fda0003f05300 */
[----:B------:R-:W-:Y:S05]  /*0590*/  @!P0 BRA `(.L_x_2606) ;  /* 0x0000003000008947 */ /* 0x000fea0003800000 */
[----:B------:R-:W-:-:S05]  /*05a0*/  IMAD.WIDE R4, R186, R3, c[0x0][0x368] ;  /* 0x0000da00ba047625 */ /* 0x000fca00078e0203 */
[----:B------:R1:W5:Y:S01]  /*05b0*/  LDG.E R2, [R4.64] ;  /* 0x0000000604027981 */ /* 0x000362000c1e1900 */
[----:B------:R-:W-:Y:S05]  /*05c0*/  BRA `(.L_x_2607) ;  /* 0x0000004000007947 */ /* 0x000fea0003800000 */
.L_x_2606:
[----:B------:R-:W-:Y:S05]  /*05d0*/  @!P3 BRA `(.L_x_2607) ;  /* 0x000000300000b947 */ /* 0x000fea0003800000 */
[----:B------:R-:W2:Y:S04]  /*05e0*/  LDG.E R2, [R10.64] ;  /* 0x000000060a027981 */ /* 0x000ea8000c1e1900 */
[----:B------:R-:W2:Y:S02]  /*05f0*/  LDG.E R5, [R10.64+0x4] ;  /* 0x000004060a057981 */ /* 0x000ea4000c1e1900 */
[----:B--2---:R-:W-:Y:S02]  /*0600*/  IADD3 R2, -R2, R5, RZ ;  /* 0x0000000502027210 */ /* 0x004fe40007ffe1ff */
.L_x_2607:
        /* <DEDUP_REMOVED lines=30> */
[----:B------:R-:W-:-:S09]  /*07f0*/  SHF.R.S32.HI R22, RZ, 0x1f, R8 ;  /* 0x0000001fff167819 */ /* 0x000fd20000011408 */
[----:B------:R-:W-:Y:S01]  /*0800*/  @P1 IMAD.WIDE R174, R186, R3, c[0x0][0x340] ;  /* 0x0000d000baae1625 */ /* 0x000fe200078e0203 */
[----:B------:R-:W-:Y:S02]  /*0810*/  IADD3 R18, R0, -0x1, RZ ;  /* 0xffffffff00127810 */ /* 0x000fe40007ffe0ff */
[----:B------:R-:W-:Y:S01]  /*0820*/  SEL R160, R186, RZ, !P4 ;  /* 0x000000ffbaa07207 */ /* 0x000fe20006000000 */
[----:B------:R-:W-:Y:S01]  /*0830*/  IMAD.IADD R97, R97, 0x1, R2 ;  /* 0x0000000161617824 */ /* 0x000fe200078e0202 */
[----:B------:R-:W-:Y:S01]  /*0840*/  P2R R4, PR, RZ, 0x2 ;  /* 0x00000002ff047803 */ /* 0x000fe20000000000 */
[----:B------:R-:W2:Y:S01]  /*0850*/  @P1 LDG.E R174, [R174.64] ;  /* 0x00000006aeae1981 */ /* 0x000ea2000c1e1900 */
[CC--:B------:R-:W-:Y:S01]  /*0860*/  LEA.HI R6, R16.reuse, R89.reuse, RZ, 0x3 ;  /* 0x0000005910067211 */ /* 0x0c0fe200078f18ff */
[----:B------:R-:W-:Y:S01]  /*0870*/  IMAD.MOV.U32 R102, RZ, RZ, c[0x0][0x238] ;  /* 0x00008e00ff667624 */ /* 0x000fe200078e00ff */
[----:B------:R-:W-:Y:S01]  /*0880*/  LEA.HI R10, R16, R89, RZ, 0x6 ;  /* 0x00000059100a7211 */ /* 0x000fe200078f30ff */
[----:B------:R-:W-:Y:S01]  /*0890*/  IMAD.MOV.U32 R111, RZ, RZ, 0x6 ;  /* 0x00000006ff6f7424 */ /* 0x000fe200078e00ff */
[----:B------:R-:W-:Y:S01]  /*08a0*/  SHF.R.S32.HI R3, RZ, 0x3, R6 ;  /* 0x00000003ff037819 */ /* 0x000fe20000011406 */
[----:B------:R-:W-:Y:S01]  /*08b0*/  IMAD.SHL.U32 R101, R102, 0x40, RZ ;  /* 0x0000004066657824 */ /* 0x000fe200078e00ff */
[----:B------:R-:W-:Y:S01]  /*08c0*/  LOP3.LUT R6, R6, 0x1ffffff8, RZ, 0xc0, !PT ;  /* 0x1ffffff806067812 */ /* 0x000fe200078ec0ff */
[----:B------:R-:W-:Y:S01]  /*08d0*/  IMAD.SHL.U32 R103, R102, 0x20, RZ ;  /* 0x0000002066677824 */ /* 0x000fe200078e00ff */
[----:B------:R-:W-:Y:S01]  /*08e0*/  IADD3 R27, P0, R3, R8, RZ ;  /* 0x00000008031b7210 */ /* 0x000fe20007f1e0ff */
[----:B------:R-:W-:Y:S01]  /*08f0*/  IMAD.IADD R5, R96, 0x1, -R3 ;  /* 0x0000000160057824 */ /* 0x000fe200078e0a03 */
[----:B------:R-:W-:Y:S01]  /*0900*/  SHF.L.U64.HI R99, R102, R111, c[0x0][0x23c] ;  /* 0x00008f0066637619 */ /* 0x000fe2000001026f */
[----:B------:R-:W-:Y:S01]  /*0910*/  IMAD.IADD R6, R89, 0x1, -R6 ;  /* 0x0000000159067824 */ /* 0x000fe200078e0a06 */
[----:B------:R-:W-:Y:S01]  /*0920*/  LEA.HI.X.SX32 R22, R3, R22, 0x1, P0 ;  /* 0x0000001603167211 */ /* 0x000fe200000f0eff */
[----:B------:R-:W-:Y:S01]  /*0930*/  IMAD R2, R18, -0x40, R5 ;  /* 0xffffffc012027824 */ /* 0x000fe200078e0205 */
[----:B------:R-:W-:Y:S01]  /*0940*/  LOP3.LUT R135, R135, 0xfffffffe, RZ, 0xc0, !PT ;  /* 0xfffffffe87877812 */ /* 0x000fe200078ec0ff */
[----:B------:R-:W-:Y:S01]  /*0950*/  IMAD.SHL.U32 R6, R6, 0x8, RZ ;  /* 0x0000000806067824 */ /* 0x000fe200078e00ff */
[----:B------:R-:W-:Y:S01]  /*0960*/  ULDC.U8 UR4, c[0x0][0x298] ;  /* 0x0000a60000047ab9 */ /* 0x000fe20000000000 */
[----:B------:R-:W-:Y:S01]  /*0970*/  IMAD R12, R22, c[0x0][0x238], RZ ;  /* 0x00008e00160c7a24 */ /* 0x000fe200078e02ff */
[----:B------:R-:W-:Y:S01]  /*0980*/  ISETP.GE.AND P1, PT, R2, 0x21, PT ;  /* 0x000000210200780c */ /* 0x000fe20003f26270 */
[----:B------:R-:W-:Y:S01]  /*0990*/  IMAD R22, R22, c[0x0][0x258], RZ ;  /* 0x0000960016167a24 */ /* 0x000fe200078e02ff */
[----:B------:R-:W-:Y:S01]  /*09a0*/  SHF.R.S32.HI R7, RZ, 0x1f, R6 ;  /* 0x0000001fff077819 */ /* 0x000fe20000011406 */
[----:B------:R-:W-:Y:S01]  /*09b0*/  IMAD R12, R27, c[0x0][0x23c], R12 ;  /* 0x00008f001b0c7a24 */ /* 0x000fe200078e020c */
[----:B------:R-:W-:Y:S01]  /*09c0*/  ISETP.GE.AND P2, PT, R2, 0x1, PT ;  /* 0x000000010200780c */ /* 0x000fe20003f46270 */
[----:B------:R-:W-:Y:S01]  /*09d0*/  IMAD R15, R99, R18, RZ ;  /* 0x00000012630f7224 */ /* 0x000fe200078e02ff */
[C---:B------:R-:W-:Y:S01]  /*09e0*/  IADD3 R2, R6.reuse, 0x40, RZ ;  /* 0x0000004006027810 */ /* 0x040fe20007ffe0ff */
[----:B------:R-:W-:Y:S01]  /*09f0*/  IMAD.WIDE.U32 R8, R27, c[0x0][0x238], R6 ;  /* 0x00008e001b087a25 */ /* 0x000fe200078e0006 */
[----:B------:R-:W-:-:S03]  /*0a00*/  ISETP.GE.AND P6, PT, R6, c[0x0][0x1d4], PT ;  /* 0x0000750006007a0c */ /* 0x000fc60003fc6270 */
[----:B------:R-:W-:Y:S02]  /*0a10*/  IMAD.IADD R13, R9, 0x1, R12 ;  /* 0x00000001090d7824 */ /* 0x000fe400078e020c */
[----:B------:R-:W-:Y:S02]  /*0a20*/  IMAD R9, R93, c[0x0][0x240], RZ ;  /* 0x000090005d097a24 */ /* 0x000fe400078e02ff */
[----:B------:R-:W-:Y:S02]  /*0a30*/  IMAD.MOV.U32 R12, RZ, RZ, R8 ;  /* 0x000000ffff0c7224 */ /* 0x000fe400078e0008 */
[C---:B------:R-:W-:Y:S01]  /*0a40*/  IMAD R162, R184.reuse, c[0x0][0x244], R9 ;  /* 0x00009100b8a27a24 */ /* 0x040fe200078e0209 */
[----:B------:R-:W-:Y:S01]  /*0a50*/  SHF.R.S32.HI R9, RZ, 0x1f, R186 ;  /* 0x0000001fff097819 */ /* 0x000fe200000114ba */
[----:B------:R-:W-:-:S03]  /*0a60*/  IMAD.WIDE.U32 R12, R184, c[0x0][0x240], R12 ;  /* 0x00009000b80c7a25 */ /* 0x000fc600078e000c */
[----:B------:R-:W-:Y:S01]  /*0a70*/  SEL R181, R9, RZ, !P4 ;  /* 0x000000ff09b57207 */ /* 0x000fe20006000000 */
[----:B------:R-:W-:Y:S01]  /*0a80*/  IMAD.IADD R163, R13, 0x1, R162 ;  /* 0x000000010da37824 */ /* 0x000fe200078e02a2 */
[----:B------:R-:W-:Y:S01]  /*0a90*/  ISETP.GE.AND P4, PT, R2, c[0x0][0x1d4], PT ;  /* 0x0000750002007a0c */ /* 0x000fe20003f86270 */
[----:B------:R-:W-:Y:S01]  /*0aa0*/  IMAD.MOV.U32 R162, RZ, RZ, R12 ;  /* 0x000000ffffa27224 */ /* 0x000fe200078e000c */
[----:B------:R-:W-:Y:S01]  /*0ab0*/  SHF.R.S32.HI R12, RZ, 0x1f, R18 ;  /* 0x0000001fff0c7819 */ /* 0x000fe20000011412 */
[----:B------:R-:W-:Y:S02]  /*0ac0*/  IMAD R165, R181, c[0x0][0x248], RZ ;  /* 0x00009200b5a57a24 */ /* 0x000fe400078e02ff */
[----:B------:R-:W-:-:S04]  /*0ad0*/  IMAD.WIDE.U32 R162, R160, c[0x0][0x248], R162 ;  /* 0x00009200a0a27a25 */ /* 0x000fc800078e00a2 */
[----:B------:R-:W-:Y:S02]  /*0ae0*/  IMAD R165, R160, c[0x0][0x24c], R165 ;  /* 0x00009300a0a57a24 */ /* 0x000fe400078e02a5 */
[----:B------:R-:W-:Y:S02]  /*0af0*/  IMAD.MOV.U32 R164, RZ, RZ, R162 ;  /* 0x000000ffffa47224 */ /* 0x000fe400078e00a2 */
[----:B------:R-:W-:Y:S01]  /*0b00*/  IMAD.IADD R165, R163, 0x1, R165 ;  /* 0x00000001a3a57824 */ /* 0x000fe200078e02a5 */
[----:B------:R-:W-:Y:S01]  /*0b10*/  @P4 LOP3.LUT R135, R135, 0x1, RZ, 0xfc, !PT ;  /* 0x0000000187874812 */ /* 0x000fe200078efcff */
[C---:B------:R-:W-:Y:S02]  /*0b20*/  IMAD R22, R27.reuse, c[0x0][0x25c], R22 ;  /* 0x000097001b167a24 */ /* 0x040fe400078e0216 */
[----:B------:R-:W-:Y:S01]  /*0b30*/  IMAD.WIDE.U32 R26, R27, c[0x0][0x258], R6 ;  /* 0x000096001b1a7a25 */ /* 0x000fe200078e0006 */
[----:B------:R-:W-:-:S03]  /*0b40*/  LOP3.LUT R135, R135, 0xfffffffb, RZ, 0xc0, !PT ;  /* 0xfffffffb87877812 */ /* 0x000fc600078ec0ff */
        /* <DEDUP_REMOVED lines=16> */
[----:B------:R-:W-:Y:S01]  /*0c50*/  IMAD.SHL.U32 R10, R10, 0x8, RZ ;  /* 0x000000080a0a7824 */ /* 0x000fe200078e00ff */
[----:B------:R-:W-:Y:S01]  /*0c60*/  @P1 LEA.HI.X R15, R5, c[0x0][0x224], R2, 0x1, P0 ;  /* 0x00008900050f1a11 */ /* 0x000fe200000f0c02 */
[----:B------:R-:W-:Y:S01]  /*0c70*/  IMAD.WIDE.U32 R22, R184, c[0x0][0x260], R22 ;  /* 0x00009800b8167a25 */ /* 0x000fe200078e0016 */
[----:B------:R-:W-:-:S02]  /*0c80*/  IADD3 R6, R6, 0x80, RZ ;  /* 0x0000008006067810 */ /* 0x000fc40007ffe0ff */
[----:B------:R-:W-:Y:S01]  /*0c90*/  ISETP.GT.AND P0, PT, R18, R11, PT ;  /* 0x0000000b1200720c */ /* 0x000fe20003f04270 */
[----:B------:R-:W-:Y:S01]  /*0ca0*/  IMAD R181, R181, c[0x0][0x268], RZ ;  /* 0x00009a00b5b57a24 */ /* 0x000fe200078e02ff */
[----:B------:R-:W-:Y:S01]  /*0cb0*/  ISETP.GE.AND P5, PT, R6, c[0x0][0x1d4], PT ;  /* 0x0000750006007a0c */ /* 0x000fe20003fa6270 */
[----:B------:R-:W-:Y:S01]  /*0cc0*/  IMAD.MOV.U32 R6, RZ, RZ, c[0x0][0x258] ;  /* 0x00009600ff067624 */ /* 0x000fe200078e00ff */
[----:B------:R-:W-:Y:S01]  /*0cd0*/  SHF.R.U32.HI R3, RZ, 0x3, R3 ;  /* 0x00000003ff037819 */ /* 0x000fe20000011603 */
[----:B------:R-:W-:Y:S01]  /*0ce0*/  IMAD R181, R160, c[0x0][0x26c], R181 ;  /* 0x00009b00a0b57a24 */ /* 0x000fe200078e02b5 */
[----:B------:R-:W-:Y:S01]  /*0cf0*/  ISETP.NE.AND P3, PT, R4, RZ, PT ;  /* 0x000000ff0400720c */ /* 0x000fe20003f65270 */
[----:B------:R-:W-:Y:S01]  /*0d00*/  IMAD R4, R184, c[0x0][0x264], R13 ;  /* 0x00009900b8047a24 */ /* 0x000fe200078e020d */
[C---:B------:R-:W-:Y:S01]  /*0d10*/  SHF.L.U64.HI R98, R6.reuse, R111, c[0x0][0x25c] ;  /* 0x0000970006627619 */ /* 0x040fe2000001026f */
[----:B------:R-:W-:Y:S01]  /*0d20*/  IMAD.SHL.U32 R100, R6, 0x40, RZ ;  /* 0x0000004006647824 */ /* 0x000fe200078e00ff */
[----:B------:R-:W-:Y:S01]  /*0d30*/  LOP3.LUT R3, R8, R3, RZ, 0x3c, !PT ;  /* 0x0000000308037212 */ /* 0x000fe200078e3cff */
[----:B------:R-:W-:Y:S01]  /*0d40*/  IMAD.IADD R23, R23, 0x1, R4 ;  /* 0x0000000117177824 */ /* 0x000fe200078e0204 */
[----:B------:R-:W-:Y:S01]  /*0d50*/  LEA.HI R2, R16, R89, RZ, 0x2 ;  /* 0x0000005910027211 */ /* 0x000fe200078f10ff */
[----:B------:R-:W-:Y:S01]  /*0d60*/  IMAD R13, R98, R18, RZ ;  /* 0x00000012620d7224 */ /* 0x000fe200078e02ff */
[----:B------:R-:W-:Y:S01]  /*0d70*/  @P0 IADD3 R0, R0, -0x2, RZ ;  /* 0xfffffffe00000810 */ /* 0x000fe20007ffe0ff */
[----:B------:R-:W-:Y:S01]  /*0d80*/  IMAD.WIDE.U32 R160, R160, c[0x0][0x268], R22 ;  /* 0x00009a00a0a07a25 */ /* 0x000fe200078e0016 */
[----:B------:R-:W-:-:S02]  /*0d90*/  LOP3.LUT R10, R3, 0xfffffe00, R10, 0xf8, !PT ;  /* 0xfffffe00030a7812 */ /* 0x000fc400078ef80a */
[----:B------:R-:W-:Y:S01]  /*0da0*/  @P0 SHF.R.S32.HI R8, RZ, 0x1f, R0 ;  /* 0x0000001fff080819 */ /* 0x000fe20000011400 */
[----:B------:R-:W-:Y:S01]  /*0db0*/  @P0 IMAD R4, R99, R0, RZ ;  /* 0x0000000063040224 */ /* 0x000fe200078e02ff */
[----:B------:R-:W-:Y:S01]  /*0dc0*/  LOP3.LUT R128, R2, 0xfffffffc, RZ, 0xc0, !PT ;  /* 0xfffffffc02807812 */ /* 0x000fe200078ec0ff */
[-C--:B------:R-:W-:Y:S01]  /*0dd0*/  IMAD R3, R12, R100.reuse, R13 ;  /* 0x000000640c037224 */ /* 0x080fe200078e020d */
        /* <DEDUP_REMOVED lines=10> */
[----:B------:R-:W-:Y:S01]  /*0e80*/  IMAD.IADD R181, R161, 0x1, R181 ;  /* 0x00000001a1b57824 */ /* 0x000fe200078e02b5 */
[----:B------:R-:W-:Y:S01]  /*0e90*/  SHF.R.S32.HI R2, RZ, 0x1f, R2 ;  /* 0x0000001fff027819 */ /* 0x000fe20000011402 */
[----:B------:R-:W-:Y:S01]  /*0ea0*/  IMAD.MOV.U32 R180, RZ, RZ, R160 ;  /* 0x000000ffffb47224 */ /* 0x000fe200078e00a0 */
[----:B------:R1:W-:Y:S01]  /*0eb0*/  @P2 LDGSTS.E.BYPASS.LTC128B.128 [R12+0xe100], [R20.64+0x80], !P4 ;  /* 0x0e100080140c2fae */ /* 0x0003e2000e101d46 */
[----:B------:R-:W-:Y:S01]  /*0ec0*/  IMAD.IADD R128, R89, 0x1, -R128 ;  /* 0x0000000159807824 */ /* 0x000fe200078e0a80 */
[----:B------:R-:W-:Y:S01]  /*0ed0*/  LEA.HI R2, R2, R105, RZ, 0x3 ;  /* 0x0000006902027211 */ /* 0x000fe200078f18ff */
[----:B------:R-:W-:Y:S01]  /*0ee0*/  IMAD.WIDE.U32 R26, R18, R100, R180 ;  /* 0x00000064121a7225 */ /* 0x000fe200078e00b4 */
[----:B------:R1:W-:Y:S01]  /*0ef0*/  @P2 LDGSTS.E.BYPASS.LTC128B.128 [R12+0x10100], [R20.64+0x100], !P5 ;  /* 0x10100100140c2fae */ /* 0x0003e2000e901d46 */
[----:B------:R-:W-:-:S02]  /*0f00*/  LEA.HI R16, R16, R89, RZ, 0x5 ;  /* 0x0000005910107211 */ /* 0x000fc400078f28ff */
[----:B------:R-:W-:Y:S01]  /*0f10*/  IMAD.IADD R3, R27, 0x1, R3 ;  /* 0x000000011b037824 */ /* 0x000fe200078e0203 */
[----:B------:R3:W-:Y:S01]  /*0f20*/  @P1 LDGSTS.E.BYPASS.LTC128B.128 [R8+0xd100], [R14.64], !P6 ;  /* 0x0d1000000e081fae */ /* 0x0007e2000f101d46 */
[----:B------:R-:W-:Y:S01]  /*0f30*/  IMAD.SHL.U32 R24, R128, 0x8, RZ ;  /* 0x0000000880187824 */ /* 0x000fe200078e00ff */
[----:B------:R-:W-:Y:S01]  /*0f40*/  LOP3.LUT R130, R2, 0xfffffff8, RZ, 0xc0, !PT ;  /* 0xfffffff802827812 */ /* 0x000fe200078ec0ff */
[----:B------:R-:W-:Y:S01]  /*0f50*/  IMAD.SHL.U32 R22, R128, 0x4, RZ ;  /* 0x0000000480167824 */ /* 0x000fe200078e00ff */
[----:B------:R3:W-:Y:S01]  /*0f60*/  @P1 LDGSTS.E.BYPASS.LTC128B.128 [R8+0xf100], [R14.64+0x80], !P4 ;  /* 0x0f1000800e081fae */ /* 0x0007e2000e101d46 */
[----:B------:R-:W-:Y:S01]  /*0f70*/  IMAD.SHL.U32 R115, R6, 0x20, RZ ;  /* 0x0000002006737824 */ /* 0x000fe200078e00ff */
[----:B------:R-:W-:Y:S01]  /*0f80*/  SHF.R.S32.HI R25, RZ, 0x1f, R24 ;  /* 0x0000001fff197819 */ /* 0x000fe20000011418 */
[C---:B------:R-:W-:Y:S01]  /*0f90*/  IMAD R168, R5.reuse, c[0x0][0x290], RZ ;  /* 0x0000a40005a87a24 */ /* 0x040fe200078e02ff */
[----:B------:R3:W-:Y:S01]  /*0fa0*/  @P1 LDGSTS.E.BYPASS.LTC128B.128 [R8+0x11100], [R14.64+0x100], !P5 ;  /* 0x111001000e081fae */ /* 0x0007e2000e901d46 */
[----:B------:R-:W-:Y:S01]  /*0fb0*/  SHF.R.S32.HI R23, RZ, 0x1f, R22 ;  /* 0x0000001fff177819 */ /* 0x000fe20000011416 */
[----:B------:R-:W-:Y:S01]  /*0fc0*/  IMAD R166, R5, c[0x0][0x280], RZ ;  /* 0x0000a00005a67a24 */ /* 0x000fe200078e02ff */
[----:B------:R-:W-:Y:S01]  /*0fd0*/  IADD3 R19, R22, 0x40, RZ ;  /* 0x0000004016137810 */ /* 0x000fe20007ffe0ff */
[----:B------:R-:W0:Y:S01]  /*0fe0*/  LDGDEPBAR ;  /* 0x00000000000079af */ /* 0x000e220000000000 */
[C---:B------:R-:W-:Y:S01]  /*0ff0*/  IMAD R168, R105.reuse, c[0x0][0x294], R168 ;  /* 0x0000a50069a87a24 */ /* 0x040fe200078e02a8 */
[C---:B------:R-:W-:Y:S01]  /*1000*/  IADD3 R131, R24.reuse, 0xa0, RZ ;  /* 0x000000a018837810 */ /* 0x040fe20007ffe0ff */
[----:B------:R-:W-:Y:S01]  /*1010*/  IMAD.WIDE.U32 R172, R105, c[0x0][0x290], R24 ;  /* 0x0000a40069ac7a25 */ /* 0x000fe200078e0018 */
[----:B------:R-:W-:-:S02]  /*1020*/  IADD3 R136, R24, 0x60, RZ ;  /* 0x0000006018887810 */ /* 0x000fc40007ffe0ff */
[----:B------:R-:W-:Y:S01]  /*1030*/  IADD3 R132, R24, 0x80, RZ ;  /* 0x0000008018847810 */ /* 0x000fe20007ffe0ff */
[----:B------:R-:W-:Y:S01]  /*1040*/  IMAD.IADD R173, R173, 0x1, R168 ;  /* 0x00000001adad7824 */ /* 0x000fe200078e02a8 */
[----:B------:R-:W-:Y:S01]  /*1050*/  SHF.R.S32.HI R123, RZ, 0x1f, R136 ;  /* 0x0000001fff7b7819 */ /* 0x000fe20000011488 */
[C---:B------:R-:W-:Y:S01]  /*1060*/  IMAD.IADD R130, R105.reuse, 0x1, -R130 ;  /* 0x0000000169827824 */ /* 0x040fe200078e0a82 */
[----:B------:R-:W-:Y:S01]  /*1070*/  SHF.R.S32.HI R121, RZ, 0x1f, R132 ;  /* 0x0000001fff797819 */ /* 0x000fe20000011484 */
[----:B-1----:R-:W-:Y:S01]  /*1080*/  IMAD.WIDE.U32 R20, R105, c[0x0][0x290], R22 ;  /* 0x0000a40069147a25 */ /* 0x002fe200078e0016 */
[----:B------:R-:W-:Y:S02]  /*1090*/  LEA.HI R123, R123, R136, RZ, 0x3 ;  /* 0x000000887b7b7211 */ /* 0x000fe400078f18ff */
[----:B------:R-:W-:Y:S01]  /*10a0*/  LEA.HI R121, R121, R132, RZ, 0x3 ;  /* 0x0000008479797211 */ /* 0x000fe200078f18ff */
[----:B------:R-:W-:Y:S01]  /*10b0*/  IMAD.IADD R169, R168, 0x1, R21 ;  /* 0x00000001a8a97824 */ /* 0x000fe200078e0215 */
[----:B------:R-:W-:Y:S01]  /*10c0*/  LOP3.LUT R123, R123, 0xfffffff8, RZ, 0xc0, !PT ;  /* 0xfffffff87b7b7812 */ /* 0x000fe200078ec0ff */
[----:B------:R-:W-:Y:S01]  /*10d0*/  IMAD.MOV.U32 R168, RZ, RZ, R20 ;  /* 0x000000ffffa87224 */ /* 0x000fe200078e0014 */
[----:B------:R-:W-:Y:S01]  /*10e0*/  IADD3 R20, R22, 0x20, RZ ;  /* 0x0000002016147810 */ /* 0x000fe20007ffe0ff */
[----:B------:R-:W-:Y:S01]  /*10f0*/  IMAD.SHL.U32 R129, R130, 0x40, RZ ;  /* 0x0000004082817824 */ /* 0x000fe200078e00ff */
[----:B------:R-:W-:Y:S01]  /*1100*/  LOP3.LUT R121, R121, 0xfffffff8, RZ, 0xc0, !PT ;  /* 0xfffffff879797812 */ /* 0x000fe200078ec0ff */
[----:B------:R-:W-:Y:S01]  /*1110*/  IMAD R166, R105, c[0x0][0x284], R166 ;  /* 0x0000a10069a67a24 */ /* 0x000fe200078e02a6 */
[----:B------:R-:W-:Y:S01]  /*1120*/  SHF.R.S32.HI R116, RZ, 0x1f, R123 ;  /* 0x0000001fff747819 */ /* 0x000fe2000001147b */
[----:B---3--:R-:W-:Y:S01]  /*1130*/  @P0 IMAD.WIDE.U32 R14, R0, R101, R164 ;  /* 0x00000065000e0225 */ /* 0x008fe200078e00a4 */
[----:B------:R-:W-:-:S02]  /*1140*/  LOP3.LUT R129, R129, 0x1c0, RZ, 0xc0, !PT ;  /* 0x000001c081817812 */ /* 0x000fc400078ec0ff */
[----:B------:R-:W-:Y:S01]  /*1150*/  SHF.R.S32.HI R114, RZ, 0x1f, R121 ;  /* 0x0000001fff727819 */ /* 0x000fe20000011479 */
[----:B------:R-:W-:Y:S01]  /*1160*/  @P0 IMAD.IADD R4, R15, 0x1, R4 ;  /* 0x000000010f040824 */ /* 0x000fe200078e0204 */
[----:B------:R-:W-:Y:S01]  /*1170*/  SHF.R.U32.HI R118, RZ, 0x3, R129 ;  /* 0x00000003ff767819 */ /* 0x000fe20000011681 */
[C---:B------:R-:W-:Y:S02]  /*1180*/  IMAD.IADD R15, R22.reuse, 0x1, R19 ;  /* 0x00000001160f7824 */ /* 0x040fe400078e0213 */
[----:B------:R-:W-:Y:S02]  /*1190*/  IMAD.IADD R17, R22, 0x1, R20 ;  /* 0x0000000116117824 */ /* 0x000fe400078e0214 */
[----:B------:R-:W-:Y:S01]  /*11a0*/  @P0 IMAD.SHL.U32 R0, R10, 0x2, RZ ;  /* 0x000000020a000824 */ /* 0x000fe200078e00ff */
[----:B------:R-:W-:Y:S01]  /*11b0*/  SHF.R.S32.HI R126, RZ, 0x1f, R15 ;  /* 0x0000001fff7e7819 */ /* 0x000fe2000001140f */
[----:B------:R-:W-:-:S03]  /*11c0*/  IMAD.WIDE.U32 R170, R105, c[0x0][0x280], R24 ;  /* 0x0000a00069aa7a25 */ /* 0x000fc600078e0018 */
[----:B------:R-:W-:Y:S01]  /*11d0*/  LEA.HI R126, R126, R15, RZ, 0x3 ;  /* 0x0000000f7e7e7211 */ /* 0x000fe200078f18ff */
[----:B------:R-:W-:Y:S02]  /*11e0*/  IMAD.SHL.U32 R16, R16, 0x10, RZ ;  /* 0x0000001010107824 */ /* 0x000fe400078e00ff */
[----:B------:R-:W-:Y:S01]  /*11f0*/  IMAD.IADD R171, R171, 0x1, R166 ;  /* 0x00000001abab7824 */ /* 0x000fe200078e02a6 */
[----:B------:R-:W-:Y:S01]  /*1200*/  LOP3.LUT R126, R126, 0xfffffff8, RZ, 0xc0, !PT ;  /* 0xfffffff87e7e7812 */ /* 0x000fe200078ec0ff */
[----:B------:R-:W-:Y:S01]  /*1210*/  IMAD.MOV.U32 R142, RZ, RZ, 0x1 ;  /* 0x00000001ff8e7424 */ /* 0x000fe200078e00ff */
[----:B------:R-:W-:Y:S01]  /*1220*/  LOP3.LUT R16, R16, 0xfffffe00, RZ, 0xc0, !PT ;  /* 0xfffffe0010107812 */ /* 0x000fe200078ec0ff */
[----:B------:R-:W-:Y:S01]  /*1230*/  IMAD.MOV.U32 R137, RZ, RZ, c[0x0][0x27c] ;  /* 0x00009f00ff897624 */ /* 0x000fe200078e00ff */
[----:B------:R-:W-:Y:S01]  /*1240*/  SHF.R.S32.HI R149, RZ, 0x1f, R126 ;  /* 0x0000001fff957819 */ /* 0x000fe2000001147e */
[----:B------:R-:W-:-:S04]  /*1250*/  IMAD.WIDE.U32 R178, R184, c[0x0][0x210], RZ ;  /* 0x00008400b8b27a25 */ /* 0x000fc800078e00ff */
[----:B------:R-:W-:-:S04]  /*1260*/  IMAD.WIDE.U32 R176, R184, c[0x0][0x1e8], RZ ;  /* 0x00007a00b8b07a25 */ /* 0x000fc800078e00ff */
[----:B-----5:R-:W-:-:S04]  /*1270*/  IMAD.WIDE.U32 R172, R90, c[0x0][0x290], R172 ;  /* 0x0000a4005aac7a25 */ /* 0x020fc800078e00ac */
        /* <DEDUP_REMOVED lines=60> */
[----:B------:R-:W-:Y:S01]  /*1640*/  @P3 LOP3.LUT R135, R135, 0x8, RZ, 0xfc, !PT ;  /* 0x0000000887873812 */ /* 0x000fe200078efcff */
[----:B------:R3:W-:Y:S01]  /*1650*/  @P0 LDGSTS.E.BYPASS.LTC128B.128 [R0+0x13100], [R12.64], !P6 ;  /* 0x131000000c000fae */ /* 0x0007e2000f101d46 */
[----:B------:R-:W-:Y:S01]  /*1660*/  IMAD.MOV.U32 R166, RZ, RZ, R4 ;  /* 0x000000ffffa67224 */ /* 0x000fe200078e0004 */
[----:B------:R-:W-:Y:S01]  /*1670*/  LOP3.LUT R5, R129, 0x38, R152, 0xf8, !PT ;  /* 0x0000003881057812 */ /* 0x000fe200078ef898 */
[----:B------:R-:W-:Y:S01]  /*1680*/  IMAD.SHL.U32 R122, R122, 0x40, RZ ;  /* 0x000000407a7a7824 */ /* 0x000fe200078e00ff */
        /* <DEDUP_REMOVED lines=9> */
[----:B------:R-:W-:Y:S01]  /*1720*/  LOP3.LUT R122, R122, 0xfffff000, RZ, 0xc0, !PT ;  /* 0xfffff0007a7a7812 */ /* 0x000fe200078ec0ff */
[----:B------:R-:W-:Y:S01]  /*1730*/  IMAD.SHL.U32 R109, R4, 0x40, RZ ;  /* 0x00000040046d7824 */ /* 0x000fe200078e00ff */
[----:B------:R-:W-:-:S02]  /*1740*/  LEA.HI R2, R120, R3, RZ, 0x3 ;  /* 0x0000000378027211 */ /* 0x000fc400078f18ff */
[----:B------:R-:W-:Y:S02]  /*1750*/  LEA.HI R120, R120, R3, RZ, 0x6 ;  /* 0x0000000378787211 */ /* 0x000fe400078f30ff */
[----:B------:R-:W-:Y:S02]  /*1760*/  LOP3.LUT R3, R129, 0x38, R2, 0xf8, !PT ;  /* 0x0000003881037812 */ /* 0x000fe400078ef802 */
[-C--:B------:R-:W-:Y:S01]  /*1770*/  LOP3.LUT R5, R5, R118.reuse, RZ, 0x3c, !PT ;  /* 0x0000007605057212 */ /* 0x080fe200078e3cff */
[----:B------:R-:W-:Y:S01]  /*1780*/  IMAD.SHL.U32 R120, R120, 0x40, RZ ;  /* 0x0000004078787824 */ /* 0x000fe200078e00ff */
[----:B-1----:R-:W-:Y:S02]  /*1790*/  LOP3.LUT R7, R129, 0x38, R144, 0xf8, !PT ;  /* 0x0000003881077812 */ /* 0x002fe400078ef890 */
[-C--:B------:R-:W-:Y:S02]  /*17a0*/  LOP3.LUT R3, R3, R118.reuse, RZ, 0x3c, !PT ;  /* 0x0000007603037212 */ /* 0x080fe400078e3cff */
[----:B------:R-:W-:-:S02]  /*17b0*/  LOP3.LUT R7, R7, R118, RZ, 0x3c, !PT ;  /* 0x0000007607077212 */ /* 0x000fc400078e3cff */
[----:B------:R-:W-:Y:S02]  /*17c0*/  LOP3.LUT R120, R120, 0xfffff000, RZ, 0xc0, !PT ;  /* 0xfffff00078787812 */ /* 0x000fe400078ec0ff */
[--C-:B------:R-:W-:Y:S01]  /*17d0*/  IADD3 R124, R7, R124, R16.reuse ;  /* 0x0000007c077c7210 */ /* 0x100fe20007ffe010 */
[----:B------:R-:W-:Y:S01]  /*17e0*/  IMAD R7, R93, c[0x0][0x210], RZ ;  /* 0x000084005d077a24 */ /* 0x000fe200078e02ff */
[--C-:B------:R-:W-:Y:S01]  /*17f0*/  IADD3 R120, R3, R120, R16.reuse ;  /* 0x0000007803787210 */ /* 0x100fe20007ffe010 */
[----:B------:R-:W-:Y:S01]  /*1800*/  IMAD R3, R93, c[0x0][0x1e8], RZ ;  /* 0x00007a005d037a24 */ /* 0x000fe200078e02ff */
[-C--:B------:R-:W-:Y:S01]  /*1810*/  SHF.L.U64.HI R107, R4, R111.reuse, c[0x0][0x294] ;  /* 0x0000a500046b7619 */ /* 0x080fe2000001026f */
[----:B---3--:R-:W-:Y:S01]  /*1820*/  IMAD.MOV.U32 R0, RZ, RZ, c[0x0][0x280] ;  /* 0x0000a000ff007624 */ /* 0x008fe200078e00ff */
[----:B------:R-:W-:Y:S01]  /*1830*/  @P0 LOP3.LUT R135, R135, 0x10, RZ, 0xfc, !PT ;  /* 0x0000001087870812 */ /* 0x000fe200078efcff */
[----:B------:R-:W-:Y:S01]  /*1840*/  IMAD R7, R184, c[0x0][0x214], R7 ;  /* 0x00008500b8077a24 */ /* 0x000fe200078e0207 */
[----:B------:R-:W-:Y:S01]  /*1850*/  IADD3 R122, R5, R122, R16 ;  /* 0x0000007a057a7210 */ /* 0x000fe20007ffe010 */
[C---:B------:R-:W-:Y:S01]  /*1860*/  IMAD.SHL.U32 R113, R0.reuse, 0x40, RZ ;  /* 0x0000004000717824 */ /* 0x040fe200078e00ff */
[----:B------:R-:W-:Y:S01]  /*1870*/  SHF.L.U64.HI R111, R0, R111, c[0x0][0x284] ;  /* 0x0000a100006f7619 */ /* 0x000fe2000001026f */
[----:B------:R-:W-:Y:S01]  /*1880*/  IMAD R3, R184, c[0x0][0x1ec], R3 ;  /* 0x00007b00b8037a24 */ /* 0x000fe200078e0203 */
[----:B------:R-:W-:Y:S01]  /*1890*/  SHF.R.S32.HI R0, RZ, 0x1f, R131 ;  /* 0x0000001fff007819 */ /* 0x000fe20000011483 */
[----:B------:R-:W-:Y:S01]  /*18a0*/  IMAD.IADD R106, R179, 0x1, R7 ;  /* 0x00000001b36a7824 */ /* 0x000fe200078e0207 */
[----:B------:R-:W-:Y:S01]  /*18b0*/  SHF.R.S32.HI R5, RZ, 0x1f, R90 ;  /* 0x0000001fff057819 */ /* 0x000fe2000001145a */
[----:B------:R-:W-:Y:S01]  /*18c0*/  IMAD.IADD R110, R177, 0x1, R3 ;  /* 0x00000001b16e7824 */ /* 0x000fe200078e0203 */
[----:B------:R-:W-:Y:S01]  /*18d0*/  LEA.HI R119, R0, R131, RZ, 0x3 ;  /* 0x0000008300777211 */ /* 0x000fe200078f18ff */
[----:B------:R-:W-:Y:S01]  /*18e0*/  IMAD R7, R175, c[0x0][0x2b0], RZ ;  /* 0x0000ac00af077a24 */ /* 0x000fe200078e02ff */
[----:B------:R-:W-:Y:S01]  /*18f0*/  ISETP.GE.AND P0, PT, R137, 0x1, PT ;  /* 0x000000018900780c */ /* 0x000fe20003f06270 */
[C---:B------:R-:W-:Y:S01]  /*1900*/  IMAD R139, R5.reuse, c[0x0][0x290], RZ ;  /* 0x0000a400058b7a24 */ /* 0x040fe200078e02ff */
[----:B------:R-:W-:Y:S01]  /*1910*/  SHF.R.S32.HI R0, RZ, 0x1f, R17 ;  /* 0x0000001fff007819 */ /* 0x000fe20000011411 */
[----:B------:R-:W-:Y:S01]  /*1920*/  IMAD R5, R5, c[0x0][0x280], RZ ;  /* 0x0000a00005057a24 */ /* 0x000fe200078e02ff */
[----:B------:R-:W-:Y:S01]  /*1930*/  LOP3.LUT R135, R135, 0xffffffbf, RZ, 0xc0, !PT ;  /* 0xffffffbf87877812 */ /* 0x000fe200078ec0ff */
[----:B------:R-:W-:Y:S01]  /*1940*/  IMAD R139, R90, c[0x0][0x294], R139 ;  /* 0x0000a5005a8b7a24 */ /* 0x000fe200078e028b */
[----:B------:R-:W-:Y:S01]  /*1950*/  LOP3.LUT R3, R129, 0x18, R24, 0xf8, !PT ;  /* 0x0000001881037812 */ /* 0x000fe200078ef818 */
[----:B------:R-:W-:Y:S01]  /*1960*/  IMAD R7, R174, c[0x0][0x2b4], R7 ;  /* 0x0000ad00ae077a24 */ /* 0x000fe200078e0207 */
[----:B------:R-:W-:Y:S01]  /*1970*/  LOP3.LUT R144, R144, 0xfffffff8, RZ, 0xc0, !PT ;  /* 0xfffffff890907812 */ /* 0x000fe200078ec0ff */
[----:B------:R-:W-:Y:S01]  /*1980*/  IMAD R5, R90, c[0x0][0x284], R5 ;  /* 0x0000a1005a057a24 */ /* 0x000fe200078e0205 */
[----:B------:R-:W-:Y:S01]  /*1990*/  LOP3.LUT R146, R152, 0xfffffff8, RZ, 0xc0, !PT ;  /* 0xfffffff898927812 */ /* 0x000fe200078ec0ff */
[----:B------:R-:W-:Y:S01]  /*19a0*/  IMAD.WIDE.U32 R174, R174, c[0x0][0x2b0], RZ ;  /* 0x0000ac00aeae7a25 */ /* 0x000fe200078e00ff */
[----:B------:R-:W-:-:S02]  /*19b0*/  LOP3.LUT R148, R2, 0xfffffff8, RZ, 0xc0, !PT ;  /* 0xfffffff802947812 */ /* 0x000fc400078ec0ff */
[----:B------:R-:W-:Y:S01]  /*19c0*/  LEA.HI R127, R0, R17, RZ, 0x3 ;  /* 0x00000011007f7211 */ /* 0x000fe200078f18ff */
[----:B------:R-:W-:Y:S01]  /*19d0*/  IMAD.IADD R141, R173, 0x1, R139 ;  /* 0x00000001ad8d7824 */ /* 0x000fe200078e028b */
        /* <DEDUP_REMOVED lines=10> */
[----:B------:R-:W-:-:S02]  /*1a80*/  LOP3.LUT R119, R119, 0xfffffff8, RZ, 0xc0, !PT ;  /* 0xfffffff877777812 */ /* 0x000fc400078ec0ff */
[----:B------:R-:W-:Y:S02]  /*1a90*/  LOP3.LUT R127, R127, 0xfffffff8, RZ, 0xc0, !PT ;  /* 0xfffffff87f7f7812 */ /* 0x000fe400078ec0ff */
[----:B------:R-:W-:Y:S02]  /*1aa0*/  @P1 LOP3.LUT R135, R135, 0x20, RZ, 0xfc, !PT ;  /* 0x0000002087871812 */ /* 0x000fe400078efcff */
[C---:B------:R-:W-:Y:S01]  /*1ab0*/  SHF.L.U64.HI R143, R144.reuse, 0x1, R143 ;  /* 0x00000001908f7819 */ /* 0x040fe2000001028f */
[----:B------:R-:W-:Y:S01]  /*1ac0*/  IMAD.SHL.U32 R144, R144, 0x2, RZ ;  /* 0x0000000290907824 */ /* 0x000fe200078e00ff */
[C---:B------:R-:W-:Y:S01]  /*1ad0*/  SHF.L.U64.HI R145, R146.reuse, 0x1, R145 ;  /* 0x0000000192917819 */ /* 0x040fe20000010291 */
[----:B------:R-:W-:Y:S01]  /*1ae0*/  IMAD.SHL.U32 R146, R146, 0x2, RZ ;  /* 0x0000000292927824 */ /* 0x000fe200078e00ff */
[C---:B------:R-:W-:Y:S01]  /*1af0*/  SHF.L.U64.HI R147, R148.reuse, 0x1, R147 ;  /* 0x0000000194937819 */ /* 0x040fe20000010293 */
[----:B------:R-:W-:Y:S01]  /*1b00*/  IMAD.SHL.U32 R148, R148, 0x2, RZ ;  /* 0x0000000294947824 */ /* 0x000fe200078e00ff */
[----:B------:R-:W-:-:S02]  /*1b10*/  IADD3 R13, R22, 0x30, RZ ;  /* 0x00000030160d7810 */ /* 0x000fc40007ffe0ff */
[----:B------:R-:W-:Y:S02]  /*1b20*/  IADD3 R12, R22, 0x10, RZ ;  /* 0x00000010160c7810 */ /* 0x000fe40007ffe0ff */
[----:B------:R-:W-:Y:S02]  /*1b30*/  SHF.R.S32.HI R112, RZ, 0x1f, R119 ;  /* 0x0000001fff707819 */ /* 0x000fe40000011477 */
[----:B------:R-:W-:Y:S02]  /*1b40*/  SHF.R.S32.HI R150, RZ, 0x1f, R127 ;  /* 0x0000001fff967819 */ /* 0x000fe4000001147f */
[----:B------:R-:W-:Y:S02]  /*1b50*/  SHF.R.S32.HI R152, RZ, 0x3, R152 ;  /* 0x00000003ff987819 */ /* 0x000fe40000011498 */
[----:B------:R-:W-:Y:S02]  /*1b60*/  SHF.R.S32.HI R151, RZ, 0x3, R2 ;  /* 0x00000003ff977819 */ /* 0x000fe40000011402 */
[----:B------:R-:W-:-:S02]  /*1b70*/  @P0 LOP3.LUT R135, R135, 0x40, RZ, 0xfc, !PT ;  /* 0x0000004087870812 */ /* 0x000fc400078efcff */
.L_x_2633:
        /* <DEDUP_REMOVED lines=114> */
.L_x_2613:
[----:B------:R-:W-:Y:S05]  /*22a0*/  BSYNC B0 ;  /* 0x0000000000007941 */ /* 0x000fea0003800000 */
.L_x_2612:
        /* <DEDUP_REMOVED lines=104> */
.L_x_2616:
[----:B------:R-:W-:Y:S05]  /*2930*/  BSYNC B0 ;  /* 0x0000000000007941 */ /* 0x000fea0003800000 */
.L_x_2615:
        /* <DEDUP_REMOVED lines=58> */
.L_x_2618:
[----:B------:R-:W-:Y:S05]  /*2ce0*/  BSYNC B0 ;  /* 0x0000000000007941 */ /* 0x000fea0003800000 */
.L_x_2617:
        /* <DEDUP_REMOVED lines=58> */
.L_x_2620:
[----:B------:R-:W-:Y:S05]  /*3090*/  BSYNC B0 ;  /* 0x0000000000007941 */ /* 0x000fea0003800000 */
.L_x_2619:
        /* <DEDUP_REMOVED lines=58> */
.L_x_2622:
[----:B------:R-:W-:Y:S05]  /*3440*/  BSYNC B0 ;  /* 0x0000000000007941 */ /* 0x000fea0003800000 */
.L_x_2621:
        /* <DEDUP_REMOVED lines=58> */
.L_x_2624:
[----:B------:R-:W-:Y:S05]  /*37f0*/  BSYNC B0 ;  /* 0x0000000000007941 */ /* 0x000fea0003800000 */
.L_x_2623:
        /* <DEDUP_REMOVED lines=58> */
.L_x_2611:
        /* <DEDUP_REMOVED lines=47> */
.L_x_2626:
[----:B------:R-:W-:Y:S05]  /*3e90*/  BSYNC B0 ;  /* 0x0000000000007941 */ /* 0x000fea0003800000 */
.L_x_2625:
        /* <DEDUP_REMOVED lines=45> */
[--C-:B------:R-:W-:Y:S01]  /*4170*/  IMAD.MOV.U32 R49, RZ, RZ, R45.reuse ;  /* 0x000000ffff317224 */ /* 0x100fe200078e002d */
        /* <DEDUP_REMOVED lines=15> */
[----:B------:R-:W-:Y:S01]  /*4270*/  @!P0 SHF.R.U64 R46, R46, 0x10, R47 ;  /* 0x000000102e2e8819 */ /* 0x000fe2000000122f */
[----:B------:R-:W-:Y:S01]  /*4280*/  IMAD.SHL.U32 R192, R192, 0x200, RZ ;  /* 0x00000200c0c07824 */ /* 0x000fe200078e00ff */
[----:B------:R-:W-:Y:S02]  /*4290*/  LOP3.LUT R193, R129, 0x38, R189, 0xf8, !PT ;  /* 0x0000003881c17812 */ /* 0x000fe400078ef8bd */
[----:B------:R-:W-:Y:S02]  /*42a0*/  @!P0 SHF.R.U32.HI R47, RZ, 0x10, R47 ;  /* 0x00000010ff2f8819 */ /* 0x000fe4000001162f */
[----:B------:R-:W-:Y:S02]  /*42b0*/  LOP3.LUT R193, R193, R118, RZ, 0x3c, !PT ;  /* 0x00000076c1c17212 */ /* 0x000fe400078e3cff */
[----:B------:R-:W-:Y:S02]  /*42c0*/  LOP3.LUT R192, R192, 0x7ffff000, RZ, 0xc0, !PT ;  /* 0x7ffff000c0c07812 */ /* 0x000fe400078ec0ff */
[----:B------:R-:W-:Y:S02]  /*42d0*/  @!P0 SHF.R.U32.HI R57, RZ, 0x10, R57 ;  /* 0x00000010ff398819 */ /* 0x000fe40000011639 */
[----:B------:R-:W-:Y:S02]  /*42e0*/  IADD3 R192, R193, R192, R16 ;  /* 0x000000c0c1c07210 */ /* 0x000fe40007ffe010 */
[----:B------:R-:W-:Y:S02]  /*42f0*/  @!P0 PRMT R56, R55, 0x5410, R56 ;  /* 0x0000541037388816 */ /* 0x000fe40000000038 */
[----:B------:R-:W-:Y:S01]  /*4300*/  @!P0 PRMT R49, R49, 0x5410, R52 ;  /* 0x0000541031318816 */ /* 0x000fe20000000034 */
[----:B------:R-:W-:Y:S01]  /*4310*/  IMAD.IADD R193, R187, 0x1, R192 ;  /* 0x00000001bbc17824 */ /* 0x000fe200078e02c0 */
[----:B------:R-:W-:Y:S01]  /*4320*/  IADD3 R192, R124, R187, RZ ;  /* 0x000000bb7cc07210 */ /* 0x000fe20007ffe0ff */
[----:B------:R-:W-:Y:S01]  /*4330*/  @!P0 IMAD.U32 R55, R56, 0x10000, RZ ;  /* 0x0001000038378824 */ /* 0x000fe200078e00ff */
[----:B------:R-:W-:Y:S01]  /*4340*/  @!P0 PRMT R44, R44, 0x5410, R47 ;  /* 0x000054102c2c8816 */ /* 0x000fe2000000002f */
[----:B------:R-:W-:Y:S01]  /*4350*/  IMAD.SHL.U32 R191, R193, 0x2, RZ ;  /* 0x00000002c1bf7824 */ /* 0x000fe200078e00ff */
[----:B------:R-:W-:Y:S01]  /*4360*/  @!P0 SHF.R.U64 R61, R58, 0x10, R59 ;  /* 0x000000103a3d8819 */ /* 0x000fe2000000123b */
[----:B------:R-:W-:Y:S01]  /*4370*/  IMAD.SHL.U32 R190, R192, 0x2, RZ ;  /* 0x00000002c0be7824 */ /* 0x000fe200078e00ff */
[----:B------:R-:W-:Y:S01]  /*4380*/  @!P0 PRMT R58, R54, 0x5410, R57 ;  /* 0x00005410363a8816 */ /* 0x000fe20000000039 */
[----:B------:R-:W-:Y:S01]  /*4390*/  @!P0 IMAD.U32 R47, R50, 0x10000, RZ ;  /* 0x00010000322f8824 */ /* 0x000fe200078e00ff */
[----:B------:R-:W-:Y:S01]  /*43a0*/  LDS.128 R32, [R191+0xc100] ;  /* 0x00c10000bf207984 */ /* 0x000fe20000000c00 */
[----:B------:R-:W-:Y:S02]  /*43b0*/  @!P0 PRMT R45, R45, 0x5410, R46 ;  /* 0x000054102d2d8816 */ /* 0x000fe4000000002e */
[----:B------:R-:W-:Y:S02]  /*43c0*/  @!P0 LOP3.LUT R56, R56, 0xffff0000, RZ, 0xc0, !PT ;  /* 0xffff000038388812 */ /* 0x000fe400078ec0ff */
[----:B------:R-:W-:Y:S02]  /*43d0*/  @!P0 LOP3.LUT R46, R50, 0xffff0000, RZ, 0xc0, !PT ;  /* 0xffff0000322e8812 */ /* 0x000fe400078ec0ff */
[----:B------:R-:W-:Y:S01]  /*43e0*/  @!P0 SHF.R.U32.HI R59, RZ, 0x10, R59 ;  /* 0x00000010ff3b8819 */ /* 0x000fe2000001163b */
[----:B--2---:R-:W1:Y:S01]  /*43f0*/  LDS.128 R80, [R190+0xc100] ;  /* 0x00c10000be507984 */ /* 0x004e620000000c00 */
[----:B------:R-:W-:Y:S02]  /*4400*/  @!P0 PRMT R62, R62, 0x5410, R61 ;  /* 0x000054103e3e8816 */ /* 0x000fe4000000003d */
[----:B------:R-:W-:Y:S03]  /*4410*/  @!P0 PRMT R68, R68, 0x5410, R59 ;  /* 0x0000541044448816 */ /* 0x000fe6000000003b */
[C---:B------:R-:W-:Y:S01]  /*4420*/  @!P0 IMAD.U32 R60, R62.reuse, 0x10000, RZ ;  /* 0x000100003e3c8824 */ /* 0x040fe200078e00ff */
[----:B------:R-:W-:Y:S01]  /*4430*/  @!P0 LOP3.LUT R62, R62, 0xffff0000, RZ, 0xc0, !PT ;  /* 0xffff00003e3e8812 */ /* 0x000fe200078ec0ff */
[C---:B------:R-:W-:Y:S01]  /*4440*/  @!P0 IMAD.U32 R63, R68.reuse, 0x10000, RZ ;  /* 0x00010000443f8824 */ /* 0x040fe200078e00ff */
[----:B------:R-:W-:Y:S01]  /*4450*/  @!P0 LOP3.LUT R68, R68, 0xffff0000, RZ, 0xc0, !PT ;  /* 0xffff000044448812 */ /* 0x000fe200078ec0ff */
[----:B-1----:R-:W-:Y:S01]  /*4460*/  @!P0 IMAD.U32 R54, R80, 0x10000, RZ ;  /* 0x0001000050368824 */ /* 0x002fe200078e00ff */
[----:B------:R-:W-:Y:S01]  /*4470*/  @!P0 SHF.L.U32 R52, R32, 0x10, RZ ;  /* 0x0000001020348819 */ /* 0x000fe200000006ff */
[----:B------:R-:W-:Y:S01]  /*4480*/  @!P0 IMAD.U32 R61, R82, 0x10000, RZ ;  /* 0x00010000523d8824 */ /* 0x000fe200078e00ff */
[----:B------:R-:W-:Y:S01]  /*4490*/  @!P0 LOP3.LUT R51, R32, 0xffff0000, RZ, 0xc0, !PT ;  /* 0xffff000020338812 */ /* 0x000fe200078ec0ff */
[----:B------:R-:W-:Y:S01]  /*44a0*/  @!P0 IMAD.U32 R66, R83, 0x10000, RZ ;  /* 0x0001000053428824 */ /* 0x000fe200078e00ff */
[----:B------:R-:W-:Y:S01]  /*44b0*/  @!P0 SHF.L.U32 R50, R33, 0x10, RZ ;  /* 0x0000001021328819 */ /* 0x000fe200000006ff */
[----:B------:R-:W-:Y:S01]  /*44c0*/  @!P0 FMUL.FTZ R2, R52, R47 ;  /* 0x0000002f34028220 */ /* 0x000fe20000410000 */
[----:B------:R-:W-:Y:S01]  /*44d0*/  @!P0 LOP3.LUT R57, R80, 0xffff0000, RZ, 0xc0, !PT ;  /* 0xffff000050398812 */ /* 0x000fe200078ec0ff */
[----:B------:R-:W-:Y:S01]  /*44e0*/  @!P0 FMUL.FTZ R190, R52, R55 ;  /* 0x0000003734be8220 */ /* 0x000fe20000410000 */
[----:B------:R-:W-:Y:S01]  /*44f0*/  @!P0 LOP3.LUT R59, R81, 0xffff0000, RZ, 0xc0, !PT ;  /* 0xffff0000513b8812 */ /* 0x000fe200078ec0ff */
[----:B------:R-:W-:Y:S01]  /*4500*/  @!P0 FFMA.FTZ R2, R55, R54, R2 ;  /* 0x0000003637028223 */ /* 0x000fe20000010002 */
[----:B------:R-:W-:Y:S01]  /*4510*/  @!P0 LOP3.LUT R64, R82, 0xffff0000, RZ, 0xc0, !PT ;  /* 0xffff000052408812 */ /* 0x000fe200078ec0ff */
[C---:B------:R-:W-:Y:S01]  /*4520*/  @!P0 IMAD.U32 R55, R58.reuse, 0x10000, RZ ;  /* 0x000100003a378824 */ /* 0x040fe200078e00ff */
[----:B------:R-:W-:Y:S01]  /*4530*/  @!P0 LOP3.LUT R58, R58, 0xffff0000, RZ, 0xc0, !PT ;  /* 0xffff00003a3a8812 */ /* 0x000fe200078ec0ff */
[----:B------:R-:W-:Y:S01]  /*4540*/  @!P0 FMUL.FTZ R191, R51, R56 ;  /* 0x0000003833bf8220 */ /* 0x000fe20000410000 */
[----:B------:R-:W-:Y:S01]  /*4550*/  @!P0 LOP3.LUT R65, R83, 0xffff0000, RZ, 0xc0, !PT ;  /* 0xffff000053418812 */ /* 0x000fe200078ec0ff */
        /* <DEDUP_REMOVED lines=62> */
.L_x_2628:
[----:B------:R-:W-:Y:S05]  /*4940*/  BSYNC B0 ;  /* 0x0000000000007941 */ /* 0x000fea0003800000 */
.L_x_2627:
        /* <DEDUP_REMOVED lines=126> */
.L_x_2630:
[----:B------:R-:W-:Y:S05]  /*5130*/  BSYNC B0 ;  /* 0x0000000000007941 */ /* 0x000fea0003800000 */
.L_x_2629:
        /* <DEDUP_REMOVED lines=129> */
.L_x_2610:
        /* <DEDUP_REMOVED lines=50> */
.L_x_2614:
[----:B------:R-:W-:Y:S05]  /*5c70*/  BSYNC B1 ;  /* 0x0000000000017941 */ /* 0x000fea0003800000 */
.L_x_2609:
        /* <DEDUP_REMOVED lines=78> */
.L_x_2632:
[----:B-123--:R-:W-:Y:S05]  /*6160*/  BSYNC B0 ;  /* 0x0000000000007941 */ /* 0x00efea0003800000 */
.L_x_2631:
        /* <DEDUP_REMOVED lines=34> */
.L_x_2608:
        /* <DEDUP_REMOVED lines=81> */
[----:B------:R-:W-:-:S03]  /*68a0*/  LEA.HI R132, R4, R89, RZ, 0x5 ;  /* 0x0000005904847211 */ /* 0x000fc600078f28ff */
[----:B------:R-:W-:Y:S02]  /*68b0*/  IMAD R7, R91, 0x80, R196 ;  /* 0x000000805b077824 */ /* 0x000fe400078e02c4 */
[----:B------:R-:W-:Y:S02]  /*68c0*/  IMAD.IADD R13, R13, 0x1, R5 ;  /* 0x000000010d0d7824 */ /* 0x000fe400078e0205 */
[----:B------:R-:W-:-:S04]  /*68d0*/  @P1 IMAD.HI.U32 R0, R7, c[0x0][0x2c8], RZ ;  /* 0x0000b20007001a27 */ /* 0x000fc800078e00ff */
[----:B------:R-:W-:Y:S01]  /*68e0*/  IMAD.MOV.U32 R5, RZ, RZ, R7 ;  /* 0x000000ffff057224 */ /* 0x000fe200078e0007 */
[----:B------:R-:W-:Y:S01]  /*68f0*/  @P1 SHF.R.U32.HI R5, RZ, c[0x0][0x2cc], R0 ;  /* 0x0000b300ff051a19 */ /* 0x000fe20000011600 */
[----:B------:R-:W-:Y:S01]  /*6900*/  IMAD R11, R11, c[0x0][0x1c0], RZ ;  /* 0x000070000b0b7a24 */ /* 0x000fe200078e02ff */
[----:B------:R-:W-:Y:S01]  /*6910*/  LOP3.LUT P1, RZ, R36, 0x2, RZ, 0xc0, !PT ;  /* 0x0000000224ff7812 */ /* 0x000fe2000782c0ff */
[----:B------:R-:W-:Y:S01]  /*6920*/  IMAD R94, R94, c[0x0][0x2c4], RZ ;  /* 0x0000b1005e5e7a24 */ /* 0x000fe200078e02ff */
[----:B------:R-:W-:Y:S01]  /*6930*/  SHF.R.S32.HI R2, RZ, 0x1f, R5 ;  /* 0x0000001fff027819 */ /* 0x000fe20000011405 */
[C---:B------:R-:W-:Y:S02]  /*6940*/  IMAD R11, R8.reuse, c[0x0][0x1c4], R11 ;  /* 0x00007100080b7a24 */ /* 0x040fe400078e020b */
[----:B------:R-:W-:Y:S02]  /*6950*/  IMAD.MOV R0, RZ, RZ, -R5 ;  /* 0x000000ffff007224 */ /* 0x000fe400078e0a05 */
        /* <DEDUP_REMOVED lines=18> */
[----:B------:R-:W-:Y:S01]  /*6a80*/  IMAD.IADD R37, R89, 0x1, -R0 ;  /* 0x0000000159257824 */ /* 0x000fe200078e0a00 */
[----:B------:R-:W-:Y:S01]  /*6a90*/  LEA R7, R91, R3, 0x7 ;  /* 0x000000035b077211 */ /* 0x000fe200078e38ff */
[----:B------:R-:W-:Y:S01]  /*6aa0*/  IMAD.SHL.U32 R146, R36, 0x8, RZ ;  /* 0x0000000824927824 */ /* 0x000fe200078e00ff */
[----:B------:R-:W-:Y:S01]  /*6ab0*/  LEA.HI.X R8, R6, c[0x0][0x164], R8, 0x1, P0 ;  /* 0x0000590006087a11 */ /* 0x000fe200000f0c08 */
[----:B------:R1:W2:Y:S01]  /*6ac0*/  SHFL.IDX PT, R10, R12, RZ, 0x181f ;  /* 0x00181fff0c0a7589 */ /* 0x0002a200000e0000 */
[----:B------:R-:W-:Y:S02]  /*6ad0*/  ISETP.GE.AND P0, PT, R7, R94, PT ;  /* 0x0000005e0700720c */ /* 0x000fe40003f06270 */
[----:B------:R-:W-:Y:S01]  /*6ae0*/  SHF.R.S32.HI R14, RZ, 0x1f, R37 ;  /* 0x0000001fff0e7819 */ /* 0x000fe20000011425 */
[----:B------:R1:W3:Y:S01]  /*6af0*/  SHFL.IDX PT, R11, R8, RZ, 0x181f ;  /* 0x00181fff080b7589 */ /* 0x0002e200000e0000 */
[----:B------:R-:W-:-:S02]  /*6b00*/  SHF.R.U32.HI R194, RZ, 0x3, R5 ;  /* 0x00000003ffc27819 */ /* 0x000fc40000011605 */
[----:B------:R-:W-:Y:S02]  /*6b10*/  LEA.HI R9, R4, R89, RZ, 0x6 ;  /* 0x0000005904097211 */ /* 0x000fe400078f30ff */
[----:B------:R-:W-:Y:S02]  /*6b20*/  LOP3.LUT R5, R5, 0x38, R146, 0xf8, !PT ;  /* 0x0000003805057812 */ /* 0x000fe400078ef892 */
[----:B------:R-:W-:Y:S01]  /*6b30*/  LEA.HI R14, R14, R37, RZ, 0x3 ;  /* 0x000000250e0e7211 */ /* 0x000fe200078f18ff */
[----:B------:R-:W-:Y:S01]  /*6b40*/  IMAD.SHL.U32 R9, R9, 0x8, RZ ;  /* 0x0000000809097824 */ /* 0x000fe200078e00ff */
[----:B------:R-:W-:Y:S02]  /*6b50*/  LOP3.LUT R194, R5, R194, RZ, 0x3c, !PT ;  /* 0x000000c205c27212 */ /* 0x000fe400078e3cff */
[----:B------:R-:W-:Y:S02]  /*6b60*/  LOP3.LUT R2, R14, 0xfffffff8, RZ, 0xc0, !PT ;  /* 0xfffffff80e027812 */ /* 0x000fe400078ec0ff */
[----:B------:R-:W-:-:S02]  /*6b70*/  IADD3 R5, R146, 0x40, RZ ;  /* 0x0000004092057810 */ /* 0x000fc40007ffe0ff */
[C---:B------:R-:W-:Y:S01]  /*6b80*/  IADD3 R0, R146.reuse, 0x80, RZ ;  /* 0x0000008092007810 */ /* 0x040fe20007ffe0ff */
[----:B------:R-:W-:Y:S01]  /*6b90*/  IMAD.IADD R37, R37, 0x1, -R2 ;  /* 0x0000000125257824 */ /* 0x000fe200078e0a02 */
        /* <DEDUP_REMOVED lines=20> */
.L_x_2636:
[----:B-123--:R-:W-:Y:S05]  /*6ce0*/  BSYNC B0 ;  /* 0x0000000000007941 */ /* 0x00efea0003800000 */
.L_x_2635:
        /* <DEDUP_REMOVED lines=20> */
.L_x_2638:
[----:B------:R-:W-:Y:S05]  /*6e30*/  BSYNC B0 ;  /* 0x0000000000007941 */ /* 0x000fea0003800000 */
.L_x_2637:
[----:B--2---:R-:W-:Y:S01]  /*6e40*/  IADD3 R9, R7, 0x40, RZ ;  /* 0x0000004007097810 */ /* 0x004fe20007ffe0ff */
[----:B------:R2:W1:Y:S01]  /*6e50*/  SHFL.IDX PT, R11, R8, 0x2, 0x181f ;  /* 0x00581f00080b7f89 */ /* 0x00046200000e0000 */
[----:B------:R-:W-:Y:S02]  /*6e60*/  BSSY B0, `(.L_x_2639) ;  /* 0x0000012000007945 */ /* 0x000fe40003800000 */
[----:B------:R-:W-:Y:S01]  /*6e70*/  ISETP.GE.AND P0, PT, R9, R94, PT ;  /* 0x0000005e0900720c */ /* 0x000fe20003f06270 */
[----:B---3--:R2:W3:-:S12]  /*6e80*/  SHFL.IDX PT, R10, R12, 0x2, 0x181f ;  /* 0x00581f000c0a7f89 */ /* 0x0084d800000e0000 */
[----:B------:R-:W-:Y:S05]  /*6e90*/  @P0 BRA `(.L_x_2640) ;  /* 0x000000e000000947 */ /* 0x000fea0003800000 */
[----:B------:R-:W-:Y:S01]  /*6ea0*/  SHF.R.S32.HI R6, RZ, 0x1f, R5 ;  /* 0x0000001fff067819 */ /* 0x000fe20000011405 */
[----:B-1-3--:R-:W-:Y:S01]  /*6eb0*/  IMAD.WIDE R16, R146, 0x2, R10 ;  /* 0x0000000292107825 */ /* 0x00afe200078e020a */
        /* <DEDUP_REMOVED lines=12> */
.L_x_2640:
[----:B------:R-:W-:Y:S05]  /*6f80*/  BSYNC B0 ;  /* 0x0000000000007941 */ /* 0x000fea0003800000 */
.L_x_2639:
[----:B-1-3--:R-:W-:Y:S01]  /*6f90*/  SHFL.IDX PT, R10, R12, 0x3, 0x181f ;  /* 0x00781f000c0a7f89 */ /* 0x00afe200000e0000 */
[----:B------:R-:W-:Y:S01]  /*6fa0*/  IADD3 R7, R7, 0x60, RZ ;  /* 0x0000006007077810 */ /* 0x000fe20007ffe0ff */
[----:B------:R-:W-:Y:S01]  /*6fb0*/  IMAD.MOV.U32 R190, RZ, RZ, c[0x0][0x2b8] ;  /* 0x0000ae00ffbe7624 */ /* 0x000fe200078e00ff */
[----:B------:R-:W-:Y:S01]  /*6fc0*/  SHF.R.S32.HI R6, RZ, 0x1f, R5 ;  /* 0x0000001fff067819 */ /* 0x000fe20000011405 */
[----:B------:R-:W1:Y:S01]  /*6fd0*/  SHFL.IDX PT, R11, R8, 0x3, 0x181f ;  /* 0x00781f00080b7f89 */ /* 0x000e6200000e0000 */
        /* <DEDUP_REMOVED lines=9> */
[----:B------:R-:W-:Y:S02]  /*7070*/  ISETP.NE.AND P6, PT, R190, 0x1, PT ;  /* 0x00000001be00780c */ /* 0x000fe40003fc5270 */
[----:B------:R-:W-:Y:S02]  /*7080*/  LOP3.LUT R144, R144, 0xfffffff8, RZ, 0xc0, !PT ;  /* 0xfffffff890907812 */ /* 0x000fe400078ec0ff */
[C---:B------:R-:W-:Y:S01]  /*7090*/  ISETP.GE.AND P2, PT, R193.reuse, R134, PT ;  /* 0x00000086c100720c */ /* 0x040fe20003f46270 */
[----:B------:R-:W-:Y:S01]  /*70a0*/  IMAD.IADD R193, R193, 0x1, R185 ;  /* 0x00000001c1c17824 */ /* 0x000fe200078e02b9 */
[----:B-----5:R-:W-:-:S02]  /*70b0*/  SHF.R.S32.HI R189, RZ, 0x1f, R198 ;  /* 0x0000001fffbd7819 */ /* 0x020fc400000114c6 */
[----:B------:R-:W-:Y:S01]  /*70c0*/  ISETP.GT.OR P2, PT, R196, 0x3f, P2 ;  /* 0x0000003fc400780c */ /* 0x000fe20001744670 */
[----:B------:R-:W-:Y:S01]  /*70d0*/  IMAD.MOV.U32 R6, RZ, RZ, R193 ;  /* 0x000000ffff067224 */ /* 0x000fe200078e00c1 */
[----:B------:R-:W-:Y:S01]  /*70e0*/  LOP3.LUT R135, R135, 0xfffffffd, RZ, 0xc0, !PT ;  /* 0xfffffffd87877812 */ /* 0x000fe200078ec0ff */
[----:B-1----:R-:W-:-:S03]  /*70f0*/  @!P0 IMAD.WIDE R20, R146, 0x2, R10 ;  /* 0x0000000292148825 */ /* 0x002fc600078e020a */
[----:B------:R-:W-:Y:S01]  /*7100*/  @P6 LOP3.LUT R135, R135, 0x2, RZ, 0xfc, !PT ;  /* 0x0000000287876812 */ /* 0x000fe200078efcff */
[--C-:B------:R-:W-:Y:S01]  /*7110*/  @!P0 IMAD.WIDE R18, R145, 0x2, R10.reuse ;  /* 0x0000000291128825 */ /* 0x100fe200078e020a */
[----:B------:R-:W-:Y:S01]  /*7120*/  @!PT LDS RZ, [RZ] ;  /* 0x00000000fffff984 */ /* 0x000fe20000000800 */
[----:B------:R1:W-:Y:S03]  /*7130*/  @!P0 LDGSTS.E.BYPASS.LTC128B.128 [R2+0x1b100], [R20.64], !P3 ;  /* 0x1b10000014028fae */ /* 0x0003e6000d901d46 */
[----:B------:R-:W-:Y:S01]  /*7140*/  @!P0 IMAD.WIDE R10, R144, 0x2, R10 ;  /* 0x00000002900a8825 */ /* 0x000fe200078e020a */
[----:B------:R3:W-:Y:S03]  /*7150*/  @!P0 LDGSTS.E.BYPASS.LTC128B.128 [R2+0x1f100], [R18.64], !P5 ;  /* 0x1f10000012028fae */ /* 0x0007e6000e901d46 */
[----:B------:R-:W-:Y:S01]  /*7160*/  IMAD R189, R189, c[0x0][0x2b0], RZ ;  /* 0x0000ac00bdbd7a24 */ /* 0x000fe200078e02ff */
[----:B------:R2:W-:Y:S02]  /*7170*/  @!P0 LDGSTS.E.BYPASS.LTC128B.128 [R2+0x23100], [R10.64], !P4 ;  /* 0x231000000a028fae */ /* 0x0005e4000e101d46 */
[----:B--2---:R-:W-:-:S02]  /*7180*/  @P6 IMAD.HI.U32 R8, R193, c[0x0][0x2bc], RZ ;  /* 0x0000af00c1086a27 */ /* 0x004fc400078e00ff */
[----:B------:R-:W0:Y:S02]  /*7190*/  LDGDEPBAR ;  /* 0x00000000000079af */ /* 0x000e240000000000 */
        /* <DEDUP_REMOVED lines=9> */
[----:B----4-:R2:W4:Y:S01]  /*7230*/  @!P2 LDG.E R192, [R16.64] ;  /* 0x0000000610c0a981 */ /* 0x010522000c1e1900 */
        /* <DEDUP_REMOVED lines=8> */
[----:B-1----:R-:W-:Y:S01]  /*72c0*/  SHF.R.S32.HI R20, RZ, 0x1f, R193 ;  /* 0x0000001fff147819 */ /* 0x002fe200000114c1 */
[----:B------:R-:W-:Y:S01]  /*72d0*/  IMAD.WIDE.U32 R6, R193, c[0x0][0x1e0], RZ ;  /* 0x00007800c1067a25 */ /* 0x000fe200078e00ff */
[----:B------:R-:W-:Y:S02]  /*72e0*/  LOP3.LUT R135, R135, 0xfffffffe, RZ, 0xc0, !PT ;  /* 0xfffffffe87877812 */ /* 0x000fe400078ec0ff */
[----:B------:R-:W-:Y:S01]  /*72f0*/  SHF.R.S32.HI R149, RZ, 0x1f, R146 ;  /* 0x0000001fff957819 */ /* 0x000fe20000011492 */
[----:B---3--:R-:W-:Y:S01]  /*7300*/  IMAD R18, R20, c[0x0][0x1e0], RZ ;  /* 0x0000780014127a24 */ /* 0x008fe200078e02ff */
[----:B------:R-:W-:Y:S01]  /*7310*/  SEL R38, RZ, 0x10, P6 ;  /* 0x00000010ff267807 */ /* 0x000fe20003000000 */
[----:B------:R-:W-:Y:S01]  /*7320*/  IMAD R11, R184, c[0x0][0x1ec], R11 ;  /* 0x00007b00b80b7a24 */ /* 0x000fe200078e020b */
[----:B------:R-:W-:Y:S01]  /*7330*/  IADD3 R191, R2, 0x100, RZ ;  /* 0x0000010002bf7810 */ /* 0x000fe20007ffe0ff */
[----:B------:R-:W-:Y:S01]  /*7340*/  IMAD R18, R193, c[0x0][0x1e4], R18 ;  /* 0x00007900c1127a24 */ /* 0x000fe200078e0212 */
[----:B------:R-:W-:Y:S01]  /*7350*/  SHF.R.S32.HI R148, RZ, 0x1f, R145 ;  /* 0x0000001fff947819 */ /* 0x000fe20000011491 */
[----:B------:R-:W-:Y:S01]  /*7360*/  IMAD.IADD R188, R151, 0x1, R11 ;  /* 0x0000000197bc7824 */ /* 0x000fe200078e020b */
[----:B------:R-:W-:Y:S01]  /*7370*/  SHF.R.S32.HI R147, RZ, 0x1f, R144 ;  /* 0x0000001fff937819 */ /* 0x000fe20000011490 */
[----:B------:R-:W-:-:S02]  /*7380*/  IMAD.IADD R19, R7, 0x1, R18 ;  /* 0x0000000107137824 */ /* 0x000fc400078e0212 */
[----:B------:R-:W-:Y:S02]  /*7390*/  IMAD.MOV.U32 R18, RZ, RZ, R6 ;  /* 0x000000ffff127224 */ /* 0x000fe400078e0006 */
[----:B------:R-:W-:Y:S02]  /*73a0*/  IMAD R20, R20, c[0x0][0x208], RZ ;  /* 0x0000820014147a24 */ /* 0x000fe400078e02ff */
[----:B--2---:R-:W-:-:S04]  /*73b0*/  IMAD.WIDE.U32 R16, R193, c[0x0][0x208], RZ ;  /* 0x00008200c1107a25 */ /* 0x004fc800078e00ff */
[----:B------:R-:W-:Y:S02]  /*73c0*/  IMAD R20, R193, c[0x0][0x20c], R20 ;  /* 0x00008300c1147a24 */ /* 0x000fe400078e0214 */
[----:B------:R-:W-:Y:S02]  /*73d0*/  IMAD R187, R93, c[0x0][0x210], RZ ;  /* 0x000084005dbb7a24 */ /* 0x000fe400078e02ff */
[----:B------:R-:W-:Y:S02]  /*73e0*/  IMAD.IADD R21, R17, 0x1, R20 ;  /* 0x0000000111157824 */ /* 0x000fe400078e0214 */
[----:B------:R-:W-:Y:S02]  /*73f0*/  IMAD.MOV.U32 R20, RZ, RZ, R16 ;  /* 0x000000ffff147224 */ /* 0x000fe400078e0010 */
        /* <DEDUP_REMOVED lines=18> */
[----:B------:R-:W-:Y:S01]  /*7520*/  SHFL.IDX PT, R18, R12, RZ, 0x181f ;  /* 0x00181fff0c127589 */ /* 0x000fe200000e0000 */
[----:B------:R-:W-:-:S03]  /*7530*/  IADD3 R7, P0, R40, R20, RZ ;  /* 0x0000001428077210 */ /* 0x000fc60007f1e0ff */
[----:B------:R-:W1:Y:S01]  /*7540*/  SHFL.IDX PT, R19, R10, RZ, 0x181f ;  /* 0x00181fff0a137589 */ /* 0x000e6200000e0000 */
[----:B------:R-:W-:Y:S02]  /*7550*/  IADD3.X R20, R187, R21, R8, P0, !PT ;  /* 0x00000015bb147210 */ /* 0x000fe400007fe408 */
[C---:B------:R-:W-:Y:S01]  /*7560*/  LEA R8, P0, R7.reuse, c[0x0][0x1f8], 0x1 ;  /* 0x00007e0007087a11 */ /* 0x040fe200078008ff */
[----:B------:R-:W-:Y:S03]  /*7570*/  SHFL.IDX PT, R16, R12, 0x1, 0x181f ;  /* 0x00381f000c107f89 */ /* 0x000fe600000e0000 */
[----:B------:R-:W-:Y:S01]  /*7580*/  LEA.HI.X R7, R7, c[0x0][0x1fc], R20, 0x1, P0 ;  /* 0x00007f0007077a11 */ /* 0x000fe200000f0c14 */
[----:B------:R-:W2:Y:S01]  /*7590*/  SHFL.IDX PT, R17, R10, 0x1, 0x181f ;  /* 0x00381f000a117f89 */ /* 0x000ea200000e0000 */
[----:B------:R-:W-:-:S03]  /*75a0*/  ISETP.GT.AND P0, PT, R6, 0x20, PT ;  /* 0x000000200600780c */ /* 0x000fc60003f04270 */
        /* <DEDUP_REMOVED lines=62> */
[----:B------:R-:W2:Y:S01]  /*7990*/  @!P3 LDG.E R192, [R8.64] ;  /* 0x0000000608c0b981 */ /* 0x000ea2000c1e1900 */
[----:B------:R-:W-:Y:S01]  /*79a0*/  IMAD.MOV R0, RZ, RZ, -R0 ;  /* 0x000000ffff007224 */ /* 0x000fe200078e0a00 */
[----:B------:R-:W-:-:S03]  /*79b0*/  IADD3 R17, -R38, 0x10, RZ ;  /* 0x0000001026117810 */ /* 0x000fc60007ffe1ff */
[----:B------:R-:W-:Y:S01]  /*79c0*/  IMAD R193, R0, c[0x0][0x2b8], R193 ;  /* 0x0000ae0000c17a24 */ /* 0x000fe200078e02c1 */
[----:B------:R-:W-:-:S03]  /*79d0*/  LOP3.LUT R17, R17, 0xf, RZ, 0xc0, !PT ;  /* 0x0000000f11117812 */ /* 0x000fc600078ec0ff */
[----:B------:R-:W-:Y:S01]  /*79e0*/  IMAD.WIDE.U32 R6, R193, c[0x0][0x1e0], RZ ;  /* 0x00007800c1067a25 */ /* 0x000fe200078e00ff */
[----:B------:R-:W-:-:S03]  /*79f0*/  SHF.R.S32.HI R0, RZ, 0x1f, R193 ;  /* 0x0000001fff007819 */ /* 0x000fc600000114c1 */
[----:B------:R-:W-:Y:S01]  /*7a00*/  IMAD.MOV.U32 R10, RZ, RZ, R6 ;  /* 0x000000ffff0a7224 */ /* 0x000fe200078e0006 */
[----:B------:R-:W-:Y:S01]  /*7a10*/  SEL R6, RZ, 0x10, P4 ;  /* 0x00000010ff067807 */ /* 0x000fe20002000000 */
[----:B------:R-:W-:-:S03]  /*7a20*/  IMAD R0, R0, c[0x0][0x1e0], RZ ;  /* 0x0000780000007a24 */ /* 0x000fc600078e02ff */
[----:B------:R-:W-:Y:S01]  /*7a30*/  IADD3 R20, -R6, 0x10, RZ ;  /* 0x0000001006147810 */ /* 0x000fe20007ffe1ff */
[----:B------:R-:W-:-:S03]  /*7a40*/  IMAD R0, R193, c[0x0][0x1e4], R0 ;  /* 0x00007900c1007a24 */ /* 0x000fc600078e0200 */
[----:B------:R-:W-:Y:S01]  /*7a50*/  LOP3.LUT R20, R20, 0xf, RZ, 0xc0, !PT ;  /* 0x0000000f14147812 */ /* 0x000fe200078ec0ff */
[----:B------:R-:W-:Y:S01]  /*7a60*/  IMAD.IADD R11, R7, 0x1, R0 ;  /* 0x00000001070b7824 */ /* 0x000fe200078e0200 */
[----:B--2---:R-:W-:-:S03]  /*7a70*/  SHF.R.S32.HI R0, RZ, 0x1f, R192 ;  /* 0x0000001fff007819 */ /* 0x004fc600000114c0 */
[----:B------:R-:W-:Y:S01]  /*7a80*/  IMAD.WIDE.U32 R8, R192, c[0x0][0x1f0], R10 ;  /* 0x00007c00c0087a25 */ /* 0x000fe200078e000a */
[----:B------:R-:W-:-:S03]  /*7a90*/  SHF.L.U64.HI R11, R146, 0x1, R149 ;  /* 0x00000001920b7819 */ /* 0x000fc60000010295 */
[----:B------:R-:W-:Y:S01]  /*7aa0*/  IMAD R7, R0, c[0x0][0x1f0], RZ ;  /* 0x00007c0000077a24 */ /* 0x000fe200078e02ff */
[----:B------:R-:W-:Y:S01]  /*7ab0*/  IADD3 R5, P0, R150, R8, RZ ;  /* 0x0000000896057210 */ /* 0x000fe20007f1e0ff */
[----:B------:R-:W-:Y:S01]  /*7ac0*/  IMAD.SHL.U32 R10, R146, 0x2, RZ ;  /* 0x00000002920a7824 */ /* 0x000fe200078e00ff */
[----:B------:R-:W-:Y:S01]  /*7ad0*/  SHF.L.U64.HI R8, R145, 0x1, R148 ;  /* 0x0000000191087819 */ /* 0x000fe20000010294 */
[----:B------:R-:W-:Y:S02]  /*7ae0*/  IMAD R7, R192, c[0x0][0x1f4], R7 ;  /* 0x00007d00c0077a24 */ /* 0x000fe400078e0207 */
[----:B------:R-:W-:-:S03]  /*7af0*/  IMAD.SHL.U32 R0, R144, 0x2, RZ ;  /* 0x0000000290007824 */ /* 0x000fc600078e00ff */
        /* <DEDUP_REMOVED lines=33> */
.L_x_2641:
        /* <DEDUP_REMOVED lines=9> */
.L_x_2642:
[----:B------:R-:W-:Y:S01]  /*7da0*/  SHF.R.S32.HI R5, RZ, 0x1f, R90 ;  /* 0x0000001fff057819 */ /* 0x000fe2000001145a */
[----:B-1----:R-:W-:Y:S01]  /*7db0*/  IMAD.WIDE.U32 R8, R90, c[0x0][0x280], RZ ;  /* 0x0000a0005a087a25 */ /* 0x002fe200078e00ff */
[----:B------:R-:W-:Y:S01]  /*7dc0*/  ULDC.U8 UR4, c[0x0][0x298] ;  /* 0x0000a60000047ab9 */ /* 0x000fe20000000000 */
[-C--:B------:R-:W-:Y:S01]  /*7dd0*/  LEA.HI R4, R4, R89.reuse, RZ, 0x2 ;  /* 0x0000005904047211 */ /* 0x080fe200078f10ff */
[----:B------:R-:W-:Y:S01]  /*7de0*/  BSSY B2, `(.L_x_2643) ;  /* 0x00005c4000027945 */ /* 0x000fe20003800000 */
[C---:B------:R-:W-:Y:S01]  /*7df0*/  IMAD R7, R5.reuse, c[0x0][0x280], RZ ;  /* 0x0000a00005077a24 */ /* 0x040fe200078e02ff */
[----:B------:R-:W-:Y:S01]  /*7e00*/  LEA R18, P0, R8, c[0x0][0x270], 0x1 ;  /* 0x00009c0008127a11 */ /* 0x000fe200078008ff */
[----:B------:R-:W-:Y:S01]  /*7e10*/  IMAD R5, R5, c[0x0][0x290], RZ ;  /* 0x0000a40005057a24 */ /* 0x000fe200078e02ff */
[----:B------:R-:W-:Y:S01]  /*7e20*/  LOP3.LUT R46, R4, 0xfffffffc, RZ, 0xc0, !PT ;  /* 0xfffffffc042e7812 */ /* 0x000fe200078ec0ff */
[C---:B------:R-:W-:Y:S01]  /*7e30*/  IMAD R6, R90.reuse, c[0x0][0x284], R7 ;  /* 0x0000a1005a067a24 */ /* 0x040fe200078e0207 */
[----:B------:R-:W-:Y:S01]  /*7e40*/  SHF.R.S32.HI R16, RZ, 0x2, R4 ;  /* 0x00000002ff107819 */ /* 0x000fe20000011404 */
[----:B------:R-:W-:Y:S01]  /*7e50*/  IMAD R5, R90, c[0x0][0x294], R5 ;  /* 0x0000a5005a057a24 */ /* 0x000fe200078e0205 */
[----:B------:R-:W-:Y:S01]  /*7e60*/  IADD3 R46, -R46, R89, RZ ;  /* 0x000000592e2e7210 */ /* 0x000fe20007ffe1ff */
[----:B------:R-:W-:-:S02]  /*7e70*/  IMAD.IADD R6, R6, 0x1, R9 ;  /* 0x0000000106067824 */ /* 0x000fc400078e0209 */
[----:B------:R-:W-:Y:S01]  /*7e80*/  IMAD R17, R91, 0x80, R16 ;  /* 0x000000805b117824 */ /* 0x000fe200078e0210 */
[----:B------:R-:W-:Y:S02]  /*7e90*/  SHF.L.U32 R15, R46, 0x3, RZ ;  /* 0x000000032e0f7819 */ /* 0x000fe400000006ff */
[----:B------:R-:W-:Y:S01]  /*7ea0*/  LEA.HI.X R19, R8, c[0x0][0x274], R6, 0x1, P0 ;  /* 0x00009d0008137a11 */ /* 0x000fe200000f0c06 */
[----:B------:R-:W-:-:S04]  /*7eb0*/  IMAD.WIDE.U32 R6, R90, c[0x0][0x290], RZ ;  /* 0x0000a4005a067a25 */ /* 0x000fc800078e00ff */
[----:B------:R-:W-:Y:S01]  /*7ec0*/  IMAD.IADD R5, R5, 0x1, R7 ;  /* 0x0000000105057824 */ /* 0x000fe200078e0207 */
[----:B------:R-:W-:-:S04]  /*7ed0*/  LEA R30, P0, R6, c[0x0][0x288], 0x1 ;  /* 0x0000a200061e7a11 */ /* 0x000fc800078008ff */
        /* <DEDUP_REMOVED lines=54> */
[----:B----4-:R-:W-:Y:S01]  /*8240*/  CS2R R22, SRZ ;  /* 0x0000000000167805 */ /* 0x010fe2000001ff00 */
[----:B---3--:R-:W-:-:S11]  /*8250*/  CS2R R6, SRZ ;  /* 0x0000000000067805 */ /* 0x008fd6000001ff00 */
        /* <DEDUP_REMOVED lines=29> */
.L_x_2646:
[----:B------:R-:W-:Y:S05]  /*8430*/  BSYNC B0 ;  /* 0x0000000000007941 */ /* 0x000fea0003800000 */
.L_x_2645:
[----:B------:R-:W-:Y:S01]  /*8440*/  SHF.R.S32.HI R17, RZ, 0x1f, R16 ;  /* 0x0000001fff117819 */ /* 0x000fe20000011410 */
[----:B-----5:R-:W-:Y:S01]  /*8450*/  IMAD.MOV.U32 R53, RZ, RZ, R49 ;  /* 0x000000ffff357224 */ /* 0x020fe200078e0031 */
[----:B---3--:R-:W-:Y:S01]  /*8460*/  SHF.R.U64 R32, R44, 0x10, R45 ;  /* 0x000000102c207819 */ /* 0x008fe2000000122d */
[----:B------:R-:W-:Y:S01]  /*8470*/  IMAD.MOV.U32 R63, RZ, RZ, R29 ;  /* 0x000000ffff3f7224 */ /* 0x000fe200078e001d */
[----:B------:R-:W-:Y:S01]  /*8480*/  LEA.HI R17, R17, R16, RZ, 0x3 ;  /* 0x0000001011117211 */ /* 0x000fe200078f18ff */
[----:B------:R-:W-:Y:S01]  /*8490*/  IMAD.MOV.U32 R62, RZ, RZ, R26 ;  /* 0x000000ffff3e7224 */ /* 0x000fe200078e001a */
[----:B------:R-:W-:Y:S01]  /*84a0*/  SHF.R.U32.HI R31, RZ, 0x10, R45 ;  /* 0x00000010ff1f7819 */ /* 0x000fe2000001162d */
[----:B------:R-:W-:Y:S01]  /*84b0*/  IMAD.MOV.U32 R59, RZ, RZ, R25 ;  /* 0x000000ffff3b7224 */ /* 0x000fe200078e0019 */
[----:B------:R-:W-:Y:S01]  /*84c0*/  LOP3.LUT R17, R17, 0xfffffff8, RZ, 0xc0, !PT ;  /* 0xfffffff811117812 */ /* 0x000fe200078ec0ff */
[----:B------:R-:W-:Y:S01]  /*84d0*/  IMAD.MOV.U32 R60, RZ, RZ, R24 ;  /* 0x000000ffff3c7224 */ /* 0x000fe200078e0018 */
[--C-:B------:R-:W-:Y:S01]  /*84e0*/  SHF.R.U64 R43, R28, 0x10, R29.reuse ;  /* 0x000000101c2b7819 */ /* 0x100fe2000000121d */
        /* <DEDUP_REMOVED lines=8> */
[----:B------:R-:W-:Y:S01]  /*8570*/  IMAD.MOV.U32 R52, RZ, RZ, R46 ;  /* 0x000000ffff347224 */ /* 0x000fe200078e002e */
[----:B------:R-:W-:Y:S01]  /*8580*/  SHF.R.U64 R17, R48, 0x10, R49 ;  /* 0x0000001030117819 */ /* 0x000fe20000001231 */
[----:B------:R-:W-:Y:S01]  /*8590*/  IMAD.MOV.U32 R50, RZ, RZ, R44 ;  /* 0x000000ffff327224 */ /* 0x000fe200078e002c */
[----:B------:R-:W-:Y:S01]  /*85a0*/  LOP3.LUT R8, R8, 0x1c0, RZ, 0xc0, !PT ;  /* 0x000001c008087812 */ /* 0x000fe200078ec0ff */
[----:B------:R-:W-:Y:S01]  /*85b0*/  IMAD.MOV.U32 R56, RZ, RZ, R20 ;  /* 0x000000ffff387224 */ /* 0x000fe200078e0014 */
[----:B------:R-:W-:Y:S01]  /*85c0*/  SHF.R.U32.HI R29, RZ, 0x10, R25 ;  /* 0x00000010ff1d7819 */ /* 0x000fe20000011619 */
[----:B------:R-:W-:Y:S01]  /*85d0*/  IMAD.MOV.U32 R44, RZ, RZ, R7 ;  /* 0x000000ffff2c7224 */ /* 0x000fe200078e0007 */
[----:B------:R-:W-:Y:S01]  /*85e0*/  LOP3.LUT R15, R8, 0x18, R15, 0xf8, !PT ;  /* 0x00000018080f7812 */ /* 0x000fe200078ef80f */
[----:B------:R-:W-:Y:S01]  /*85f0*/  IMAD.MOV.U32 R64, RZ, RZ, R28 ;  /* 0x000000ffff407224 */ /* 0x000fe200078e001c */
[----:B------:R-:W-:Y:S01]  /*8600*/  SHF.R.U32.HI R8, RZ, 0x3, R8 ;  /* 0x00000003ff087819 */ /* 0x000fe20000011608 */
[----:B------:R-:W-:Y:S01]  /*8610*/  IMAD.MOV.U32 R61, RZ, RZ, R27 ;  /* 0x000000ffff3d7224 */ /* 0x000fe200078e001b */
[----:B------:R-:W-:Y:S01]  /*8620*/  SHF.R.U64 R26, R22, 0x10, R23 ;  /* 0x00000010161a7819 */ /* 0x000fe20000001217 */
        /* <DEDUP_REMOVED lines=9> */
[----:B------:R-:W-:Y:S01]  /*86c0*/  SHF.R.U64 R22, R20, 0x10, R21 ;  /* 0x0000001014167819 */ /* 0x000fe20000001215 */
[----:B------:R-:W-:Y:S01]  /*86d0*/  IMAD R45, R91, -0x80, R94 ;  /* 0xffffff805b2d7824 */ /* 0x000fe200078e025e */
[C---:B------:R-:W-:Y:S01]  /*86e0*/  IADD3 R8, R18.reuse, 0x20, RZ ;  /* 0x0000002012087810 */ /* 0x040fe20007ffe0ff */
[----:B------:R-:W-:Y:S01]  /*86f0*/  IMAD.MOV.U32 R46, RZ, RZ, R6 ;  /* 0x000000ffff2e7224 */ /* 0x000fe200078e0006 */
[----:B------:R-:W-:Y:S01]  /*8700*/  @P0 IADD3 R8, R18, -0x20, RZ ;  /* 0xffffffe012080810 */ /* 0x000fe20007ffe0ff */
[----:B------:R-:W-:Y:S01]  /*8710*/  IMAD.MOV.U32 R48, RZ, RZ, R10 ;  /* 0x000000ffff307224 */ /* 0x000fe200078e000a */
[----:B------:R-:W-:Y:S01]  /*8720*/  IMNMX R45, R45, 0x80, PT ;  /* 0x000000802d2d7817 */ /* 0x000fe20003800200 */
[----:B------:R-:W-:-:S04]  /*8730*/  DEPBAR.LE SB0, 0x3 ;  /* 0x000080c00000791a */ /* 0x000fc80000000000 */
[----:B------:R-:W-:Y:S01]  /*8740*/  ISETP.GE.AND P0, PT, R16, R45, PT ;  /* 0x0000002d1000720c */ /* 0x000fe20003f06270 */
        /* <DEDUP_REMOVED lines=53> */
[----:B------:R-:W-:Y:S02]  /*8aa0*/  SHF.L.U32 R55, R42, 0x10, RZ ;  /* 0x000000102a377819 */ /* 0x000fe400000006ff */
[----:B-1----:R-:W-:Y:S02]  /*8ab0*/  LOP3.LUT R44, R4, 0xffff0000, RZ, 0xc0, !PT ;  /* 0xffff0000042c7812 */ /* 0x002fe400078ec0ff */
[----:B------:R-:W-:-:S02]  /*8ac0*/  LOP3.LUT R52, R5, 0xffff0000, RZ, 0xc0, !PT ;  /* 0xffff000005347812 */ /* 0x000fc400078ec0ff */
[----:B------:R-:W-:Y:S02]  /*8ad0*/  SHF.L.U32 R46, R4, 0x10, RZ ;  /* 0x00000010042e7819 */ /* 0x000fe400000006ff */
[----:B------:R-:W-:Y:S01]  /*8ae0*/  SHF.L.U32 R4, R5, 0x10, RZ ;  /* 0x0000001005047819 */ /* 0x000fe200000006ff */
[----:B------:R-:W-:Y:S01]  /*8af0*/  FMUL.FTZ R5, R44, R49 ;  /* 0x000000312c057220 */ /* 0x000fe20000410000 */
[----:B------:R-:W-:Y:S01]  /*8b00*/  SHF.L.U32 R50, R6, 0x10, RZ ;  /* 0x0000001006327819 */ /* 0x000fe200000006ff */
[----:B------:R-:W-:Y:S01]  /*8b10*/  FMUL.FTZ R44, R44, R53 ;  /* 0x000000352c2c7220 */ /* 0x000fe20000410000 */
[----:B------:R-:W-:Y:S01]  /*8b20*/  LOP3.LUT R48, R6, 0xffff0000, RZ, 0xc0, !PT ;  /* 0xffff000006307812 */ /* 0x000fe200078ec0ff */
[C---:B------:R-:W-:Y:S01]  /*8b30*/  IMAD.U32 R6, R7.reuse, 0x10000, RZ ;  /* 0x0001000007067824 */ /* 0x040fe200078e00ff */
[----:B------:R-:W-:Y:S01]  /*8b40*/  LOP3.LUT R54, R7, 0xffff0000, RZ, 0xc0, !PT ;  /* 0xffff000007367812 */ /* 0x000fe200078ec0ff */
[----:B------:R-:W-:Y:S02]  /*8b50*/  FMUL.FTZ R7, R52, R47 ;  /* 0x0000002f34077220 */ /* 0x000fe40000410000 */
[----:B------:R-:W-:Y:S01]  /*8b60*/  FFMA.FTZ R44, R46, R49, R44 ;  /* 0x000000312e2c7223 */ /* 0x000fe2000001002c */
[----:B------:R-:W-:Y:S01]  /*8b70*/  LOP3.LUT R49, R35, 0xffff0000, RZ, 0xc0, !PT ;  /* 0xffff000023317812 */ /* 0x000fe200078ec0ff */
[----:B------:R-:W-:-:S02]  /*8b80*/  FMUL.FTZ R52, R52, R51 ;  /* 0x0000003334347220 */ /* 0x000fc40000410000 */
[----:B------:R-:W-:Y:S01]  /*8b90*/  FFMA.FTZ R7, R4, R51, -R7 ;  /* 0x0000003304077223 */ /* 0x000fe20000010807 */
[----:B------:R-:W-:Y:S01]  /*8ba0*/  SHF.L.U32 R51, R35, 0x10, RZ ;  /* 0x0000001023337819 */ /* 0x000fe200000006ff */
[----:B------:R-:W-:Y:S01]  /*8bb0*/  FFMA.FTZ R5, R46, R53, -R5 ;  /* 0x000000352e057223 */ /* 0x000fe20000010805 */
[----:B------:R-:W-:Y:S01]  /*8bc0*/  LOP3.LUT R53, R42, 0xffff0000, RZ, 0xc0, !PT ;  /* 0xffff00002a357812 */ /* 0x000fe200078ec0ff */
[----:B------:R-:W-:Y:S02]  /*8bd0*/  FFMA.FTZ R52, R4, R47, R52 ;  /* 0x0000002f04347223 */ /* 0x000fe40000010034 */
[----:B------:R-:W-:Y:S02]  /*8be0*/  FMUL.FTZ R4, R48, R51 ;  /* 0x0000003330047220 */ /* 0x000fe40000410000 */
[----:B------:R-:W-:Y:S02]  /*8bf0*/  FMUL.FTZ R46, R54, R49 ;  /* 0x00000031362e7220 */ /* 0x000fe40000410000 */
[----:B------:R-:W-:-:S02]  /*8c00*/  FMUL.FTZ R48, R48, R55 ;  /* 0x0000003730307220 */ /* 0x000fc40000410000 */
        /* <DEDUP_REMOVED lines=10> */
.L_x_2650:
[----:B------:R-:W-:Y:S05]  /*8cb0*/  BSYNC B0 ;  /* 0x0000000000007941 */ /* 0x000fea0003800000 */
.L_x_2649:
        /* <DEDUP_REMOVED lines=42> */
.L_x_2652:
[----:B------:R-:W-:Y:S05]  /*8f60*/  BSYNC B0 ;  /* 0x0000000000007941 */ /* 0x000fea0003800000 */
.L_x_2651:
        /* <DEDUP_REMOVED lines=41> */
[----:B------:R1:W-:Y:S02]  /*9200*/  STS.128 [R18+0x4000], R4 ;  /* 0x0040000412007388 */ /* 0x0003e40000000c00 */
.L_x_2654:
[----:B------:R-:W-:Y:S05]  /*9210*/  BSYNC B0 ;  /* 0x0000000000007941 */ /* 0x000fea0003800000 */
.L_x_2653:
        /* <DEDUP_REMOVED lines=42> */
.L_x_2656:
[----:B------:R-:W-:Y:S05]  /*94c0*/  BSYNC B0 ;  /* 0x0000000000007941 */ /* 0x000fea0003800000 */
.L_x_2655:
        /* <DEDUP_REMOVED lines=42> */
.L_x_2658:
[----:B------:R-:W-:Y:S05]  /*9770*/  BSYNC B0 ;  /* 0x0000000000007941 */ /* 0x000fea0003800000 */
.L_x_2657:
        /* <DEDUP_REMOVED lines=41> */
.L_x_2648:
[----:B------:R-:W-:Y:S05]  /*9a10*/  BSYNC B1 ;  /* 0x0000000000017941 */ /* 0x000fea0003800000 */
.L_x_2647:
        /* <DEDUP_REMOVED lines=18> */
[-C--:B------:R-:W-:Y:S01]  /*9b40*/  FMUL.FTZ R6, R43, R16.reuse ;  /* 0x000000102b067220 */ /* 0x080fe20000410000 */
[----:B------:R-:W-:Y:S01]  /*9b50*/  LOP3.LUT R50, R7, 0xffff0000, RZ, 0xc0, !PT ;  /* 0xffff000007327812 */ /* 0x000fe200078ec0ff */
[-C--:B------:R-:W-:Y:S02]  /*9b60*/  FMUL.FTZ R7, R39, R45.reuse ;  /* 0x0000002d27077220 */ /* 0x080fe40000410000 */
        /* <DEDUP_REMOVED lines=23> */
.L_x_2661:
[----:B------:R-:W-:Y:S05]  /*9ce0*/  BSYNC B0 ;  /* 0x0000000000007941 */ /* 0x000fea0003800000 */
.L_x_2660:
        /* <DEDUP_REMOVED lines=18> */
[----:B------:R-:W-:Y:S02]  /*9e10*/  FMUL.FTZ R7, R32, R39 ;  /* 0x0000002720077220 */ /* 0x000fe40000410000 */
[C---:B------:R-:W-:Y:S02]  /*9e20*/  FMUL.FTZ R16, R5.reuse, R16 ;  /* 0x0000001005107220 */ /* 0x040fe40000410000 */
[-C--:B------:R-:W-:Y:S02]  /*9e30*/  FFMA.FTZ R6, R5, R35.reuse, -R6 ;  /* 0x0000002305067223 */ /* 0x080fe40000010806 */
        /* <DEDUP_REMOVED lines=21> */
.L_x_2663:
[----:B------:R-:W-:Y:S05]  /*9f90*/  BSYNC B0 ;  /* 0x0000000000007941 */ /* 0x000fea0003800000 */
.L_x_2662:
[----:B-1----:R-:W-:Y:S01]  /*9fa0*/  IADD3 R4, R9, 0x20, RZ ;  /* 0x0000002009047810 */ /* 0x002fe20007ffe0ff */
[----:B------:R-:W-:Y:S03]  /*9fb0*/  BSSY B0, `(.L_x_2664) ;  /* 0x0000029000007945 */ /* 0x000fe60003800000 */
[----:B------:R-:W-:-:S13]  /*9fc0*/  ISETP.GE.AND P0, PT, R4, c[0x0][0x27c], PT ;  /* 0x00009f0004007a0c */ /* 0x000fda0003f06270 */
[----:B------:R-:W-:Y:S05]  /*9fd0*/  @P0 BRA `(.L_x_2665) ;  /* 0x0000026000000947 */ /* 0x000fea0003800000 */
[----:B------:R-:W1:Y:S01]  /*9fe0*/  LDS.128 R4, [R18+0x6000] ;  /* 0x0060000012047984 */ /* 0x000e620000000c00 */
[----:B------:R-:W-:Y:S02]  /*9ff0*/  LOP3.LUT R33, R30, 0xffff0000, RZ, 0xc0, !PT ;  /* 0xffff00001e217812 */ /* 0x000fe400078ec0ff */
[----:B------:R-:W-:Y:S02]  /*a000*/  LOP3.LUT R35, R28, 0xffff0000, RZ, 0xc0, !PT ;  /* 0xffff00001c237812 */ /* 0x000fe400078ec0ff */
[C---:B-1----:R-:W-:Y:S02]  /*a010*/  SHF.L.U32 R31, R4.reuse, 0x10, RZ ;  /* 0x00000010041f7819 */ /* 0x042fe400000006ff */
[----:B------:R-:W-:Y:S02]  /*a020*/  LOP3.LUT R16, R4, 0xffff0000, RZ, 0xc0, !PT ;  /* 0xffff000004107812 */ /* 0x000fe400078ec0ff */
[C---:B------:R-:W-:Y:S02]  /*a030*/  SHF.L.U32 R4, R5.reuse, 0x10, RZ ;  /* 0x0000001005047819 */ /* 0x040fe400000006ff */
[----:B------:R-:W-:-:S02]  /*a040*/  LOP3.LUT R32, R5, 0xffff0000, RZ, 0xc0, !PT ;  /* 0xffff000005207812 */ /* 0x000fc400078ec0ff */
[----:B------:R-:W-:Y:S01]  /*a050*/  SHF.L.U32 R5, R30, 0x10, RZ ;  /* 0x000000101e057819 */ /* 0x000fe200000006ff */
[----:B------:R-:W-:Y:S01]  /*a060*/  IMAD.U32 R30, R28, 0x10000, RZ ;  /* 0x000100001c1e7824 */ /* 0x000fe200078e00ff */
[C---:B------:R-:W-:Y:S01]  /*a070*/  SHF.L.U32 R39, R6.reuse, 0x10, RZ ;  /* 0x0000001006277819 */ /* 0x040fe200000006ff */
[C---:B------:R-:W-:Y:S01]  /*a080*/  IMAD.U32 R28, R7.reuse, 0x10000, RZ ;  /* 0x00010000071c7824 */ /* 0x040fe200078e00ff */
[----:B------:R-:W-:Y:S01]  /*a090*/  LOP3.LUT R34, R6, 0xffff0000, RZ, 0xc0, !PT ;  /* 0xffff000006227812 */ /* 0x000fe200078ec0ff */
[----:B------:R-:W-:Y:S01]  /*a0a0*/  FMUL.FTZ R6, R30, R16 ;  /* 0x000000101e067220 */ /* 0x000fe20000410000 */
[----:B------:R-:W-:Y:S01]  /*a0b0*/  LOP3.LUT R42, R7, 0xffff0000, RZ, 0xc0, !PT ;  /* 0xffff0000072a7812 */ /* 0x000fe200078ec0ff */
[----:B------:R-:W-:Y:S02]  /*a0c0*/  FMUL.FTZ R7, R35, R32 ;  /* 0x0000002023077220 */ /* 0x000fe40000410000 */
[C---:B------:R-:W-:Y:S02]  /*a0d0*/  FMUL.FTZ R16, R5.reuse, R16 ;  /* 0x0000001005107220 */ /* 0x040fe40000410000 */
[----:B------:R-:W-:-:S02]  /*a0e0*/  FFMA.FTZ R6, R5, R31, -R6 ;  /* 0x0000001f05067223 */ /* 0x000fc40000010806 */
[----:B------:R-:W-:Y:S01]  /*a0f0*/  FFMA.FTZ R5, R33, R4, -R7 ;  /* 0x0000000421057223 */ /* 0x000fe20000010807 */
[----:B------:R-:W-:Y:S01]  /*a100*/  SHF.L.U32 R7, R27, 0x10, RZ ;  /* 0x000000101b077819 */ /* 0x000fe200000006ff */
[----:B------:R-:W-:Y:S01]  /*a110*/  FFMA.FTZ R31, R30, R31, R16 ;  /* 0x0000001f1e1f7223 */ /* 0x000fe20000010010 */
[----:B------:R-:W-:Y:S01]  /*a120*/  SHF.L.U32 R16, R29, 0x10, RZ ;  /* 0x000000101d107819 */ /* 0x000fe200000006ff */
[----:B------:R-:W-:Y:S01]  /*a130*/  FMUL.FTZ R32, R33, R32 ;  /* 0x0000002021207220 */ /* 0x000fe20000410000 */
[----:B------:R-:W-:Y:S02]  /*a140*/  LOP3.LUT R27, R27, 0xffff0000, RZ, 0xc0, !PT ;  /* 0xffff00001b1b7812 */ /* 0x000fe400078ec0ff */
[----:B------:R-:W-:Y:S01]  /*a150*/  LOP3.LUT R29, R29, 0xffff0000, RZ, 0xc0, !PT ;  /* 0xffff00001d1d7812 */ /* 0x000fe200078ec0ff */
[----:B------:R-:W-:Y:S02]  /*a160*/  FFMA.FTZ R32, R35, R4, R32 ;  /* 0x0000000423207223 */ /* 0x000fe40000010020 */
[----:B------:R-:W-:-:S02]  /*a170*/  FMUL.FTZ R4, R7, R34 ;  /* 0x0000002207047220 */ /* 0x000fc40000410000 */
[----:B------:R-:W-:Y:S01]  /*a180*/  FMUL.FTZ R34, R16, R34 ;  /* 0x0000002210227220 */ /* 0x000fe20000410000 */
[----:B------:R-:W-:Y:S01]  /*a190*/  F2FP.BF16.PACK_AB R5, R32, R5 ;  /* 0x000000052005723e */ /* 0x000fe200000010ff */
[-C--:B------:R-:W-:Y:S02]  /*a1a0*/  FMUL.FTZ R30, R27, R42.reuse ;  /* 0x0000002a1b1e7220 */ /* 0x080fe40000410000 */
[----:B------:R-:W-:Y:S02]  /*a1b0*/  FMUL.FTZ R42, R29, R42 ;  /* 0x0000002a1d2a7220 */ /* 0x000fe40000410000 */
[-C--:B------:R-:W-:Y:S01]  /*a1c0*/  FFMA.FTZ R16, R16, R39.reuse, -R4 ;  /* 0x0000002710107223 */ /* 0x080fe20000010804 */
[----:B------:R-:W-:Y:S01]  /*a1d0*/  F2FP.BF16.PACK_AB R4, R31, R6 ;  /* 0x000000061f04723e */ /* 0x000fe200000010ff */
[----:B------:R-:W-:Y:S02]  /*a1e0*/  FFMA.FTZ R7, R7, R39, R34 ;  /* 0x0000002707077223 */ /* 0x000fe40000010022 */
[----:B------:R-:W-:-:S02]  /*a1f0*/  FFMA.FTZ R30, R29, R28, -R30 ;  /* 0x0000001c1d1e7223 */ /* 0x000fc4000001081e */
[----:B------:R-:W-:Y:S01]  /*a200*/  FFMA.FTZ R27, R27, R28, R42 ;  /* 0x0000001c1b1b7223 */ /* 0x000fe2000001002a */
[----:B------:R-:W-:-:S04]  /*a210*/  F2FP.BF16.PACK_AB R6, R7, R16 ;  /* 0x000000100706723e */ /* 0x000fc800000010ff */
[----:B------:R-:W-:-:S05]  /*a220*/  F2FP.BF16.PACK_AB R7, R27, R30 ;  /* 0x0000001e1b07723e */ /* 0x000fca00000010ff */
[----:B------:R1:W-:Y:S02]  /*a230*/  STS.128 [R18+0x6000], R4 ;  /* 0x0060000412007388 */ /* 0x0003e40000000c00 */
.L_x_2665:
[----:B------:R-:W-:Y:S05]  /*a240*/  BSYNC B0 ;  /* 0x0000000000007941 */ /* 0x000fea0003800000 */
.L_x_2664:
        /* <DEDUP_REMOVED lines=23> */
[----:B------:R-:W-:Y:S01]  /*a3c0*/  FMUL.FTZ R28, R29, R28 ;  /* 0x0000001c1d1c7220 */ /* 0x000fe20000410000 */
[----:B------:R-:W-:Y:S01]  /*a3d0*/  SHF.L.U32 R29, R25, 0x10, RZ ;  /* 0x00000010191d7819 */ /* 0x000fe200000006ff */
[----:B------:R-:W-:Y:S01]  /*a3e0*/  FFMA.FTZ R27, R26, R27, R16 ;  /* 0x0000001b1a1b7223 */ /* 0x000fe20000010010 */
[----:B------:R-:W-:Y:S01]  /*a3f0*/  LOP3.LUT R23, R23, 0xffff0000, RZ, 0xc0, !PT ;  /* 0xffff000017177812 */ /* 0x000fe200078ec0ff */
[----:B------:R-:W-:Y:S01]  /*a400*/  FFMA.FTZ R28, R31, R4, R28 ;  /* 0x000000041f1c7223 */ /* 0x000fe2000001001c */
[----:B------:R-:W-:Y:S01]  /*a410*/  LOP3.LUT R25, R25, 0xffff0000, RZ, 0xc0, !PT ;  /* 0xffff000019197812 */ /* 0x000fe200078ec0ff */
[-C--:B------:R-:W-:Y:S02]  /*a420*/  FMUL.FTZ R4, R7, R30.reuse ;  /* 0x0000001e07047220 */ /* 0x080fe40000410000 */
[----:B------:R-:W-:Y:S01]  /*a430*/  FMUL.FTZ R30, R29, R30 ;  /* 0x0000001e1d1e7220 */ /* 0x000fe20000410000 */
[----:B------:R-:W-:Y:S01]  /*a440*/  F2FP.BF16.PACK_AB R5, R28, R5 ;  /* 0x000000051c05723e */ /* 0x000fe200000010ff */
[----:B------:R-:W-:-:S02]  /*a450*/  FMUL.FTZ R16, R23, R33 ;  /* 0x0000002117107220 */ /* 0x000fc40000410000 */
[----:B------:R-:W-:Y:S02]  /*a460*/  FMUL.FTZ R33, R25, R33 ;  /* 0x0000002119217220 */ /* 0x000fe40000410000 */
[----:B------:R-:W-:Y:S02]  /*a470*/  FFMA.FTZ R30, R7, R32, R30 ;  /* 0x00000020071e7223 */ /* 0x000fe4000001001e */
[----:B------:R-:W-:Y:S02]  /*a480*/  FFMA.FTZ R7, R25, R24, -R16 ;  /* 0x0000001819077223 */ /* 0x000fe40000010810 */
[----:B------:R-:W-:Y:S01]  /*a490*/  FFMA.FTZ R29, R29, R32, -R4 ;  /* 0x000000201d1d7223 */ /* 0x000fe20000010804 */
[----:B------:R-:W-:Y:S01]  /*a4a0*/  F2FP.BF16.PACK_AB R4, R27, R6 ;  /* 0x000000061b04723e */ /* 0x000fe200000010ff */
[----:B------:R-:W-:-:S03]  /*a4b0*/  FFMA.FTZ R24, R23, R24, R33 ;  /* 0x0000001817187223 */ /* 0x000fc60000010021 */
[----:B------:R-:W-:Y:S02]  /*a4c0*/  F2FP.BF16.PACK_AB R6, R30, R29 ;  /* 0x0000001d1e06723e */ /* 0x000fe400000010ff */
[----:B------:R-:W-:-:S05]  /*a4d0*/  F2FP.BF16.PACK_AB R7, R24, R7 ;  /* 0x000000071807723e */ /* 0x000fca00000010ff */
[----:B------:R1:W-:Y:S02]  /*a4e0*/  STS.128 [R8+0x6000], R4 ;  /* 0x0060000408007388 */ /* 0x0003e40000000c00 */
.L_x_2667:
[----:B------:R-:W-:Y:S05]  /*a4f0*/  BSYNC B0 ;  /* 0x0000000000007941 */ /* 0x000fea0003800000 */
.L_x_2666:
        /* <DEDUP_REMOVED lines=42> */
.L_x_2669:
[----:B------:R-:W-:Y:S05]  /*a7a0*/  BSYNC B0 ;  /* 0x0000000000007941 */ /* 0x000fea0003800000 */
.L_x_2668:
[----:B------:R-:W-:-:S04]  /*a7b0*/  IADD3 R9, R9, 0x50, RZ ;  /* 0x0000005009097810 */ /* 0x000fc80007ffe0ff */
[----:B------:R-:W-:-:S13]  /*a7c0*/  ISETP.GE.AND P0, PT, R9, c[0x0][0x27c], PT ;  /* 0x00009f0009007a0c */ /* 0x000fda0003f06270 */
        /* <DEDUP_REMOVED lines=17> */
[----:B------:R-:W-:Y:S02]  /*a8e0*/  FFMA.FTZ R6, R5, R16, -R6 ;  /* 0x0000001005067223 */ /* 0x000fe40000010806 */
[----:B------:R-:W-:Y:S01]  /*a8f0*/  FFMA.FTZ R5, R19, R4, -R7 ;  /* 0x0000000413057223 */ /* 0x000fe20000010807 */
[C---:B------:R-:W-:Y:S01]  /*a900*/  SHF.L.U32 R7, R10.reuse, 0x10, RZ ;  /* 0x000000100a077819 */ /* 0x040fe200000006ff */
        /* <DEDUP_REMOVED lines=11> */
[----:B------:R-:W-:-:S02]  /*a9c0*/  FFMA.FTZ R11, R16, R22, -R11 ;  /* 0x00000016100b7223 */ /* 0x000fc4000001080b */
        /* <DEDUP_REMOVED lines=8> */
.L_x_2644:
[----:B------:R-:W-:Y:S01]  /*aa50*/  ISETP.GE.AND P0, PT, R17, R94, PT ;  /* 0x0000005e1100720c */ /* 0x000fe20003f06270 */
[----:B------:R-:W-:Y:S01]  /*aa60*/  BSSY B0, `(.L_x_2670) ;  /* 0x0000035000007945 */ /* 0x000fe20003800000 */
[----:B------:R-:W-:Y:S01]  /*aa70*/  MOV R44, R30 ;  /* 0x0000001e002c7202 */ /* 0x000fe20000000f00 */
[----:B------:R-:W-:Y:S01]  /*aa80*/  IMAD.MOV.U32 R42, RZ, RZ, R18 ;  /* 0x000000ffff2a7224 */ /* 0x000fe200078e0012 */
[----:B------:R-:W-:Y:S01]  /*aa90*/  MOV R45, R31 ;  /* 0x0000001f002d7202 */ /* 0x000fe20000000f00 */
[----:B------:R-:W-:Y:S01]  /*aaa0*/  IMAD.MOV.U32 R43, RZ, RZ, R19 ;  /* 0x000000ffff2b7224 */ /* 0x000fe200078e0013 */
        /* <DEDUP_REMOVED lines=31> */
[----:B--2---:R-:W-:Y:S02]  /*aca0*/  IADD3 R18, R15, 0x40, RZ ;  /* 0x000000400f127810 */ /* 0x004fe40007ffe0ff */
[----:B-1----:R-:W-:-:S04]  /*acb0*/  @!P0 IMAD.WIDE R20, R17, 0x2, R42 ;  /* 0x0000000211148825 */ /* 0x002fc800078e022a */
        /* <DEDUP_REMOVED lines=15> */
.L_x_2671:
[----:B------:R-:W-:Y:S05]  /*adb0*/  BSYNC B0 ;  /* 0x0000000000007941 */ /* 0x000fea0003800000 */
.L_x_2670:
[----:B-----5:R-:W-:Y:S01]  /*adc0*/  IMAD.MOV.U32 R52, RZ, RZ, R24 ;  /* 0x000000ffff347224 */ /* 0x020fe200078e0018 */
[----:B--2---:R-:W-:Y:S01]  /*add0*/  SHF.R.U64 R45, R24, 0x10, R25 ;  /* 0x00000010182d7819 */ /* 0x004fe20000001219 */
[--C-:B------:R-:W-:Y:S01]  /*ade0*/  IMAD.MOV.U32 R24, RZ, RZ, R29.reuse ;  /* 0x000000ffff187224 */ /* 0x100fe200078e001d */
[----:B------:R-:W-:Y:S01]  /*adf0*/  SHF.R.U32.HI R61, RZ, 0x10, R29 ;  /* 0x00000010ff3d7819 */ /* 0x000fe2000001161d */
[----:B------:R-:W-:Y:S01]  /*ae00*/  IMAD.MOV.U32 R58, RZ, RZ, R32 ;  /* 0x000000ffff3a7224 */ /* 0x000fe200078e0020 */
[----:B------:R-:W-:Y:S01]  /*ae10*/  SHF.R.U64 R47, R32, 0x10, R33 ;  /* 0x00000010202f7819 */ /* 0x000fe20000001221 */
[----:B------:R-:W-:Y:S01]  /*ae20*/  IMAD R91, R91, -0x80, R94 ;  /* 0xffffff805b5b7824 */ /* 0x000fe200078e025e */
        /* <DEDUP_REMOVED lines=13> */
[----:B------:R-:W-:Y:S01]  /*af00*/  IMAD.MOV.U32 R26, RZ, RZ, R33 ;  /* 0x000000ffff1a7224 */ /* 0x000fe200078e0021 */
        /* <DEDUP_REMOVED lines=75> */
[C---:B------:R-:W-:Y:S02]  /*b3c0*/  LOP3.LUT R4, R8.reuse, 0x38, R4, 0xf8, !PT ;  /* 0x0000003808047812 */ /* 0x040fe400078ef804 */
        /* <DEDUP_REMOVED lines=79> */
.L_x_2675:
[----:B------:R-:W-:Y:S05]  /*b8c0*/  BSYNC B0 ;  /* 0x0000000000007941 */ /* 0x000fea0003800000 */
.L_x_2674:
        /* <DEDUP_REMOVED lines=106> */
.L_x_2677:
[----:B------:R-:W-:Y:S05]  /*bf70*/  BSYNC B0 ;  /* 0x0000000000007941 */ /* 0x000fea0003800000 */
.L_x_2676:
        /* <DEDUP_REMOVED lines=105> */
.L_x_2673:
[----:B------:R-:W-:Y:S05]  /*c610*/  BSYNC B1 ;  /* 0x0000000000017941 */ /* 0x000fea0003800000 */
.L_x_2672:
        /* <DEDUP_REMOVED lines=16> */
[----:B------:R-:W-:Y:S01]  /*c720*/  LOP3.LUT R8, R6, 0x38, R15, 0xf8, !PT ;  /* 0x0000003806087812 */ /* 0x000fe200078ef80f */
        /* <DEDUP_REMOVED lines=86> */
.L_x_2679:
[----:B------:R-:W-:Y:S05]  /*cc90*/  BSYNC B0 ;  /* 0x0000000000007941 */ /* 0x000fea0003800000 */
.L_x_2678:
        /* <DEDUP_REMOVED lines=108> */
.L_x_2681:
[----:B------:R-:W-:Y:S05]  /*d360*/  BSYNC B0 ;  /* 0x0000000000007941 */ /* 0x000fea0003800000 */
.L_x_2680:
[----:B-1----:R-:W-:-:S04]  /*d370*/  IADD3 R4, R15, 0x40, RZ ;  /* 0x000000400f047810 */ /* 0x002fc80007ffe0ff */
        /* <DEDUP_REMOVED lines=106> */
.L_x_2659:
[----:B------:R-:W-:Y:S05]  /*da20*/  BSYNC B2 ;  /* 0x0000000000027941 */ /* 0x000fea0003800000 */
.L_x_2643:
        /* <DEDUP_REMOVED lines=47> */
[----:B------:R-:W-:Y:S02]  /*dd20*/  IMAD R0, R0, c[0x0][0x208], RZ ;  /* 0x0000820000007a24 */ /* 0x000fe400078e02ff */
[----:B------:R-:W-:Y:S01]  /*dd30*/  IMAD.SHL.U32 R44, R146, 0x2, RZ ;  /* 0x00000002922c7824 */ /* 0x000fe200078e00ff */
[----:B------:R-:W-:Y:S01]  /*dd40*/  LOP3.LUT R49, R49, 0xf, RZ, 0xc0, !PT ;  /* 0x0000000f31317812 */ /* 0x000fe200078ec0ff */
[----:B------:R-:W-:Y:S01]  /*dd50*/  IMAD R39, R193, c[0x0][0x20c], R0 ;  /* 0x00008300c1277a24 */ /* 0x000fe200078e0200 */
[----:B------:R-:W-:Y:S01]  /*dd60*/  SHF.R.S32.HI R0, RZ, 0x1f, R192 ;  /* 0x0000001fff007819 */ /* 0x000fe200000114c0 */
[----:B------:R-:W-:Y:S02]  /*dd70*/  IMAD.SHL.U32 R41, R145, 0x2, RZ ;  /* 0x0000000291297824 */ /* 0x000fe400078e00ff */
[----:B------:R-:W-:Y:S02]  /*dd80*/  IMAD.IADD R43, R43, 0x1, R39 ;  /* 0x000000012b2b7824 */ /* 0x000fe400078e0227 */
[----:B------:R-:W-:-:S02]  /*dd90*/  IMAD R39, R0, c[0x0][0x218], RZ ;  /* 0x0000860000277a24 */ /* 0x000fc400078e02ff */
[----:B------:R-:W-:-:S04]  /*dda0*/  IMAD.WIDE.U32 R42, R192, c[0x0][0x218], R42 ;  /* 0x00008600c02a7a25 */ /* 0x000fc800078e002a */
[----:B------:R-:W-:Y:S01]  /*ddb0*/  IMAD R0, R192, c[0x0][0x21c], R39 ;  /* 0x00008700c0007a24 */ /* 0x000fe200078e0227 */
[----:B------:R-:W-:Y:S02]  /*ddc0*/  IADD3 R40, P0, R40, R42, RZ ;  /* 0x0000002a28287210 */ /* 0x000fe40007f1e0ff */
[----:B------:R-:W-:Y:S02]  /*ddd0*/  SHF.L.U64.HI R42, R145, 0x1, R148 ;  /* 0x00000001912a7819 */ /* 0x000fe40000010294 */
[----:B------:R-:W-:Y:S01]  /*dde0*/  IADD3.X R39, R187, R43, R0, P0, !PT ;  /* 0x0000002bbb277210 */ /* 0x000fe200007fe400 */
[----:B------:R-:W-:Y:S01]  /*ddf0*/  IMAD.SHL.U32 R0, R144, 0x2, RZ ;  /* 0x0000000290007824 */ /* 0x000fe200078e00ff */
        /* <DEDUP_REMOVED lines=34> */
.L_x_2682:
[----:B--2---:R-:W-:Y:S01]  /*e020*/  IMAD.MOV.U32 R2, RZ, RZ, 0x40 ;  /* 0x00000040ff027424 */ /* 0x004fe200078e00ff */
[----:B------:R-:W-:Y:S01]  /*e030*/  LOP3.LUT P0, RZ, R37, 0x4, RZ, 0xc0, !PT ;  /* 0x0000000425ff7812 */ /* 0x000fe2000780c0ff */
[----:B-1----:R-:W-:Y:S01]  /*e040*/  HMMA.16816.F32.BF16 R80, R32, R128, RZ ;  /* 0x000000802050723c */ /* 0x002fe200000418ff */
[----:B------:R-:W-:Y:S01]  /*e050*/  LDSM.16.M88.4 R52, [R182+0x4000] ;  /* 0x00400000b634783b */ /* 0x000fe20000000200 */
[----:B------:R-:W-:Y:S01]  /*e060*/  IMAD.IADD R177, R137, 0x1, R136 ;  /* 0x0000000189b17824 */ /* 0x000fe200078e0288 */
[----:B------:R-:W-:Y:S02]  /*e070*/  SEL R0, R2, 0xffffffc0, !P0 ;  /* 0xffffffc002007807 */ /* 0x000fe40004000000 */
        /* <DEDUP_REMOVED lines=10> */
[C-C-:B------:R-:W-:Y:S01]  /*e120*/  IMAD.IADD R176, R0.reuse, 0x1, R177.reuse ;  /* 0x0000000100b07824 */ /* 0x140fe200078e02b1 */
[----:B------:R-:W1:Y:S01]  /*e130*/  LDSM.16.M88.4 R120, [R128+0xc100] ;  /* 0x00c100008078783b */ /* 0x000e620000000200 */
[C---:B------:R-:W-:Y:S02]  /*e140*/  IMAD.IADD R175, R181.reuse, 0x1, R177 ;  /* 0x00000001b5af7824 */ /* 0x040fe400078e02b1 */
[----:B------:R-:W-:Y:S01]  /*e150*/  IMAD.IADD R164, R181, 0x1, R176 ;  /* 0x00000001b5a47824 */ /* 0x000fe200078e02b0 */
[----:B------:R-:W-:Y:S01]  /*e160*/  LDSM.16.M88.4 R56, [R178] ;  /* 0x00000000b238783b */ /* 0x000fe20000000200 */
[----:B------:R-:W-:Y:S01]  /*e170*/  HMMA.16816.F32.BF16 R80, R28, R124, R80 ;  /* 0x0000007c1c50723c */ /* 0x000fe20000041850 */
[----:B------:R-:W-:-:S02]  /*e180*/  IMAD.IADD R0, R0, 0x1, R175 ;  /* 0x0000000100007824 */ /* 0x000fc400078e02af */
        /* <DEDUP_REMOVED lines=36> */
[----:B------:R-:W-:Y:S07]  /*e3d0*/  HMMA.16816.F32.BF16 R80, R68, R84, R80 ;  /* 0x000000544450723c */ /* 0x000fee0000041850 */
[----:B------:R-:W-:-:S05]  /*e3e0*/  LOP3.LUT R84, R132, 0xffffffe0, RZ, 0xc0, !PT ;  /* 0xffffffe084547812 */ /* 0x000fca00078ec0ff */
[----:B------:R-:W-:-:S05]  /*e3f0*/  IMAD.IADD R84, R89, 0x1, -R84 ;  /* 0x0000000159547824 */ /* 0x000fca00078e0a54 */
[----:B------:R-:W-:-:S04]  /*e400*/  SHF.R.S32.HI R3, RZ, 0x1f, R84 ;  /* 0x0000001fff037819 */ /* 0x000fc80000011454 */
[----:B------:R-:W-:-:S03]  /*e410*/  LEA.HI R3, R3, R84, RZ, 0x2 ;  /* 0x0000005403037211 */ /* 0x000fc600078f10ff */
[----:B------:R-:W-:Y:S01]  /*e420*/  HMMA.16816.F32.BF16 R80, R64, R76, R80 ;  /* 0x0000004c4050723c */ /* 0x000fe20000041850 */
[----:B------:R-:W-:-:S05]  /*e430*/  LOP3.LUT R3, R3, 0x7ffffffc, RZ, 0xc0, !PT ;  /* 0x7ffffffc03037812 */ /* 0x000fca00078ec0ff */
[----:B------:R-:W-:-:S04]  /*e440*/  IMAD.IADD R3, R84, 0x1, -R3 ;  /* 0x0000000154037824 */ /* 0x000fc800078e0a03 */
[----:B------:R-:W-:Y:S02]  /*e450*/  IMAD R3, R3, -0x2, R88 ;  /* 0xfffffffe03037824 */ /* 0x000fe400078e0258 */
[----:B------:R-:W-:Y:S03]  /*e460*/  LDSM.16.M88.4 R88, [R139+0x10900] ;  /* 0x010900008b58783b */ /* 0x000fe60000000200 */
[----:B------:R-:W-:-:S09]  /*e470*/  ISETP.GT.AND P0, PT, R3, RZ, PT ;  /* 0x000000ff0300720c */ /* 0x000fd20003f04270 */
[----:B------:R-:W-:Y:S02]  /*e480*/  FSEL R121, R82, -INF , P0 ;  /* 0xff80000052797808 */ /* 0x000fe40000000000 */
[----:B------:R-:W-:Y:S02]  /*e490*/  FSEL R124, R80, -INF , P0 ;  /* 0xff800000507c7808 */ /* 0x000fe40000000000 */
[----:B------:R-:W-:-:S04]  /*e4a0*/  ISETP.GT.AND P0, PT, R3, 0x1, PT ;  /* 0x000000010300780c */ /* 0x000fc80003f04270 */
[----:B------:R-:W-:Y:S02]  /*e4b0*/  FSEL R120, R83, -INF , P0 ;  /* 0xff80000053787808 */ /* 0x000fe40000000000 */
[----:B------:R-:W-:Y:S02]  /*e4c0*/  FSEL R125, R81, -INF , P0 ;  /* 0xff800000517d7808 */ /* 0x000fe40000000000 */
[----:B------:R-:W-:Y:S01]  /*e4d0*/  HMMA.16816.F32.BF16 R80, R32, R130, RZ ;  /* 0x000000822050723c */ /* 0x000fe200000418ff */
[C---:B------:R-:W-:Y:S11]  /*e4e0*/  ISETP.GT.AND P0, PT, R3.reuse, 0x8, PT ;  /* 0x000000080300780c */ /* 0x040ff60003f04270 */
[----:B------:R-:W-:Y:S11]  /*e4f0*/  @!UPT UIADD3 URZ, URZ, URZ, URZ ;  /* 0x0000003f3f3ff290 */ /* 0x000ff6000fffe03f */
[----:B------:R-:W-:Y:S01]  /*e500*/  @!UPT UIADD3 URZ, URZ, URZ, URZ ;  /* 0x0000003f3f3ff290 */ /* 0x000fe2000fffe03f */
        /* <DEDUP_REMOVED lines=42> */
[----:B------:R-:W-:Y:S02]  /*e7b0*/  FSEL R130, R82, -INF , P0 ;  /* 0xff80000052827808 */ /* 0x000fe40000000000 */
[----:B------:R-:W-:Y:S02]  /*e7c0*/  FSEL R156, R80, -INF , P0 ;  /* 0xff800000509c7808 */ /* 0x000fe40000000000 */
[----:B------:R-:W-:-:S04]  /*e7d0*/  ISETP.GT.AND P0, PT, R3, 0x9, PT ;  /* 0x000000090300780c */ /* 0x000fc80003f04270 */
[----:B------:R-:W-:Y:S02]  /*e7e0*/  FSEL R126, R83, -INF , P0 ;  /* 0xff800000537e7808 */ /* 0x000fe40000000000 */
[----:B------:R-:W-:Y:S02]  /*e7f0*/  FSEL R154, R81, -INF , P0 ;  /* 0xff800000519a7808 */ /* 0x000fe40000000000 */
[----:B------:R-:W-:Y:S01]  /*e800*/  HMMA.16816.F32.BF16 R80, R32, R12, RZ ;  /* 0x0000000c2050723c */ /* 0x000fe200000418ff */
[----:B------:R-:W-:-:S07]  /*e810*/  ISETP.GT.AND P0, PT, R3, 0x10, PT ;  /* 0x000000100300780c */ /* 0x000fce0003f04270 */
[----:B------:R-:W-:Y:S11]  /*e820*/  HMMA.16816.F32.BF16 R12, R32, R14, RZ ;  /* 0x0000000e200c723c */ /* 0x000ff600000418ff */
[----:B------:R-:W-:Y:S05]  /*e830*/  @!UPT UIADD3 URZ, URZ, URZ, URZ ;  /* 0x0000003f3f3ff290 */ /* 0x000fea000fffe03f */
[C---:B------:R-:W-:Y:S08]  /*e840*/  HMMA.16816.F32.BF16 R80, R28.reuse, R24, R80 ;  /* 0x000000181c50723c */ /* 0x040ff00000041850 */
[----:B------:R-:W-:Y:S08]  /*e850*/  HMMA.16816.F32.BF16 R12, R28, R26, R12 ;  /* 0x0000001a1c0c723c */ /* 0x000ff0000004180c */
[----:B------:R-:W-:Y:S08]  /*e860*/  HMMA.16816.F32.BF16 R24, R32, R8, RZ ;  /* 0x000000082018723c */ /* 0x000ff000000418ff */
[C---:B-1----:R-:W-:Y:S08]  /*e870*/  HMMA.16816.F32.BF16 R80, R60.reuse, R116, R80 ;  /* 0x000000743c50723c */ /* 0x042ff00000041850 */
[----:B------:R-:W-:Y:S08]  /*e880*/  HMMA.16816.F32.BF16 R12, R60, R118, R12 ;  /* 0x000000763c0c723c */ /* 0x000ff0000004180c */
[----:B------:R-:W-:Y:S08]  /*e890*/  HMMA.16816.F32.BF16 R8, R32, R10, RZ ;  /* 0x0000000a2008723c */ /* 0x000ff000000418ff */
[C---:B--2---:R-:W-:Y:S08]  /*e8a0*/  HMMA.16816.F32.BF16 R80, R56.reuse, R112, R80 ;  /* 0x000000703850723c */ /* 0x044ff00000041850 */
[----:B------:R-:W-:Y:S08]  /*e8b0*/  HMMA.16816.F32.BF16 R12, R56, R114, R12 ;  /* 0x00000072380c723c */ /* 0x000ff0000004180c */
[----:B------:R-:W-:Y:S08]  /*e8c0*/  HMMA.16816.F32.BF16 R24, R28, R20, R24 ;  /* 0x000000141c18723c */ /* 0x000ff00000041818 */
[C---:B---3--:R-:W-:Y:S08]  /*e8d0*/  HMMA.16816.F32.BF16 R80, R52.reuse, R108, R80 ;  /* 0x0000006c3450723c */ /* 0x048ff00000041850 */
[----:B------:R-:W-:Y:S01]  /*e8e0*/  HMMA.16816.F32.BF16 R12, R52, R110, R12 ;  /* 0x0000006e340c723c */ /* 0x000fe2000004180c */
[----:B------:R-:W1:Y:S07]  /*e8f0*/  LDSM.16.M88.4 R108, [R128+0xd100] ;  /* 0x00d10000806c783b */ /* 0x000e6e0000000200 */
[----:B------:R-:W-:Y:S01]  /*e900*/  HMMA.16816.F32.BF16 R8, R28, R22, R8 ;  /* 0x000000161c08723c */ /* 0x000fe20000041808 */
[----:B------:R-:W-:Y:S07]  /*e910*/  LDSM.16.M88.4 R20, [R183+0xf900] ;  /* 0x00f90000b714783b */ /* 0x000fee0000000200 */
[C---:B----4-:R-:W-:Y:S08]  /*e920*/  HMMA.16816.F32.BF16 R80, R48.reuse, R104, R80 ;  /* 0x000000683050723c */ /* 0x050ff00000041850 */
[----:B------:R-:W-:Y:S01]  /*e930*/  HMMA.16816.F32.BF16 R12, R48, R106, R12 ;  /* 0x0000006a300c723c */ /* 0x000fe2000004180c */
[----:B------:R-:W2:Y:S11]  /*e940*/  LDSM.16.M88.4 R104, [R2+0xd100] ;  /* 0x00d100000268783b */ /* 0x000eb60000000200 */
[----:B------:R-:W-:Y:S04]  /*e950*/  @!UPT UIADD3 URZ, URZ, URZ, URZ ;  /* 0x0000003f3f3ff290 */ /* 0x000fe8000fffe03f */
[----:B-----5:R-:W-:Y:S08]  /*e960*/  HMMA.16816.F32.BF16 R80, R44, R100, R80 ;  /* 0x000000642c50723c */ /* 0x020ff00000041850 */
[----:B-1----:R-:W-:Y:S08]  /*e970*/  HMMA.16816.F32.BF16 R24, R60, R108, R24 ;  /* 0x0000006c3c18723c */ /* 0x002ff00000041818 */
[----:B------:R-:W-:Y:S01]  /*e980*/  HMMA.16816.F32.BF16 R12, R44, R102, R12 ;  /* 0x000000662c0c723c */ /* 0x000fe2000004180c */
[----:B------:R-:W1:Y:S07]  /*e990*/  LDSM.16.M88.4 R100, [R183+0xf100] ;  /* 0x00f10000b764783b */ /* 0x000e6e0000000200 */
[----:B------:R-:W-:Y:S08]  /*e9a0*/  HMMA.16816.F32.BF16 R80, R40, R96, R80 ;  /* 0x000000602850723c */ /* 0x000ff00000041850 */
[----:B------:R-:W-:Y:S08]  /*e9b0*/  HMMA.16816.F32.BF16 R8, R60, R110, R8 ;  /* 0x0000006e3c08723c */ /* 0x000ff00000041808 */
[----:B--2---:R-:W-:Y:S08]  /*e9c0*/  HMMA.16816.F32.BF16 R24, R56, R104, R24 ;  /* 0x000000683818723c */ /* 0x004ff00000041818 */
[----:B------:R-:W-:Y:S08]  /*e9d0*/  HMMA.16816.F32.BF16 R80, R36, R92, R80 ;  /* 0x0000005c2450723c */ /* 0x000ff00000041850 */
[----:B------:R-:W-:Y:S01]  /*e9e0*/  HMMA.16816.F32.BF16 R12, R40, R98, R12 ;  /* 0x00000062280c723c */ /* 0x000fe2000004180c */
[----:B------:R-:W2:Y:S07]  /*e9f0*/  LDSM.16.M88.4 R96, [R139+0xf100] ;  /* 0x00f100008b60783b */ /* 0x000eae0000000200 */
[----:B------:R-:W-:Y:S08]  /*ea00*/  HMMA.16816.F32.BF16 R8, R56, R106, R8 ;  /* 0x0000006a3808723c */ /* 0x000ff00000041808 */
[----:B-1----:R-:W-:Y:S08]  /*ea10*/  HMMA.16816.F32.BF16 R24, R52, R100, R24 ;  /* 0x000000643418723c */ /* 0x002ff00000041818 */
[----:B------:R-:W-:Y:S08]  /*ea20*/  HMMA.16816.F32.BF16 R80, R72, R88, R80 ;  /* 0x000000584850723c */ /* 0x000ff00000041850 */
[----:B------:R-:W-:Y:S01]  /*ea30*/  HMMA.16816.F32.BF16 R12, R36, R94, R12 ;  /* 0x0000005e240c723c */ /* 0x000fe2000004180c */
[----:B------:R-:W1:Y:S07]  /*ea40*/  LDSM.16.M88.4 R92, [R128+0xf100] ;  /* 0x00f10000805c783b */ /* 0x000e6e0000000200 */
[----:B------:R-:W-:Y:S08]  /*ea50*/  HMMA.16816.F32.BF16 R8, R52, R102, R8 ;  /* 0x000000663408723c */ /* 0x000ff00000041808 */
[----:B--2---:R-:W-:Y:S08]  /*ea60*/  HMMA.16816.F32.BF16 R24, R48, R96, R24 ;  /* 0x000000603018723c */ /* 0x004ff00000041818 */
[----:B------:R-:W-:Y:S08]  /*ea70*/  HMMA.16816.F32.BF16 R80, R68, R84, R80 ;  /* 0x000000544450723c */ /* 0x000ff00000041850 */
[----:B------:R-:W-:Y:S01]  /*ea80*/  HMMA.16816.F32.BF16 R12, R72, R90, R12 ;  /* 0x0000005a480c723c */ /* 0x000fe2000004180c */
[----:B------:R-:W2:Y:S07]  /*ea90*/  LDSM.16.M88.4 R88, [R2+0xf100] ;  /* 0x00f100000258783b */ /* 0x000eae0000000200 */
[----:B------:R-:W-:Y:S01]  /*eaa0*/  HMMA.16816.F32.BF16 R8, R48, R98, R8 ;  /* 0x000000623008723c */ /* 0x000fe20000041808 */
[----:B------:R-:W-:Y:S07]  /*eab0*/  LDSM.16.M88.4 R96, [R2+0x11900] ;  /* 0x011900000260783b */ /* 0x000fee0000000200 */
[----:B-1----:R-:W-:Y:S08]  /*eac0*/  HMMA.16816.F32.BF16 R24, R44, R92, R24 ;  /* 0x0000005c2c18723c */ /* 0x002ff00000041818 */
[----:B------:R-:W-:Y:S08]  /*ead0*/  HMMA.16816.F32.BF16 R80, R64, R76, R80 ;  /* 0x0000004c4050723c */ /* 0x000ff00000041850 */
[----:B------:R-:W-:Y:S01]  /*eae0*/  HMMA.16816.F32.BF16 R12, R68, R86, R12 ;  /* 0x00000056440c723c */ /* 0x000fe2000004180c */
[----:B------:R-:W1:Y:S07]  /*eaf0*/  LDSM.16.M88.4 R84, [R183+0x11100] ;  /* 0x01110000b754783b */ /* 0x000e6e0000000200 */
[----:B------:R-:W-:Y:S01]  /*eb00*/  HMMA.16816.F32.BF16 R8, R44, R94, R8 ;  /* 0x0000005e2c08723c */ /* 0x000fe20000041808 */
[----:B------:R-:W-:Y:S07]  /*eb10*/  LDSM.16.M88.4 R92, [R128+0x11900] ;  /* 0x01190000805c783b */ /* 0x000fee0000000200 */
[----:B--2---:R-:W-:Y:S01]  /*eb20*/  HMMA.16816.F32.BF16 R24, R40, R88, R24 ;  /* 0x000000582818723c */ /* 0x004fe20000041818 */
[----:B------:R-:W-:-:S02]  /*eb30*/  FSEL R122, R82, -INF , P0 ;  /* 0xff800000527a7808 */ /* 0x000fc40000000000 */
[----:B------:R-:W-:Y:S02]  /*eb40*/  FSEL R152, R80, -INF , P0 ;  /* 0xff80000050987808 */ /* 0x000fe40000000000 */
[----:B------:R-:W-:-:S03]  /*eb50*/  ISETP.GT.AND P0, PT, R3, 0x11, PT ;  /* 0x000000110300780c */ /* 0x000fc60003f04270 */
[----:B------:R-:W-:Y:S01]  /*eb60*/  HMMA.16816.F32.BF16 R12, R64, R78, R12 ;  /* 0x0000004e400c723c */ /* 0x000fe2000004180c */
[----:B------:R-:W-:Y:S01]  /*eb70*/  FSEL R116, R83, -INF , P0 ;  /* 0xff80000053747808 */ /* 0x000fe20000000000 */
[----:B------:R-:W-:Y:S01]  /*eb80*/  LDSM.16.M88.4 R76, [R128+0x11100] ;  /* 0x01110000804c783b */ /* 0x000fe20000000200 */
[----:B------:R-:W-:Y:S02]  /*eb90*/  FSEL R138, R81, -INF , P0 ;  /* 0xff800000518a7808 */ /* 0x000fe40000000000 */
[----:B------:R-:W-:Y:S01]  /*eba0*/  ISETP.GT.AND P0, PT, R3, 0x18, PT ;  /* 0x000000180300780c */ /* 0x000fe20003f04270 */
[----:B------:R-:W2:Y:S02]  /*ebb0*/  LDSM.16.M88.4 R80, [R139+0x11100] ;  /* 0x011100008b50783b */ /* 0x000ea40000000200 */
[----:B------:R-:W-:Y:S02]  /*ebc0*/  HMMA.16816.F32.BF16 R8, R40, R90, R8 ;  /* 0x0000005a2808723c */ /* 0x000fe40000041808 */
[----:B------:R-:W-:Y:S06]  /*ebd0*/  LDSM.16.M88.4 R88, [R139+0x11900] ;  /* 0x011900008b58783b */ /* 0x000fec0000000200 */
[----:B------:R-:W-:Y:S08]  /*ebe0*/  HMMA.16816.F32.BF16 R100, R32, R4, RZ ;  /* 0x000000042064723c */ /* 0x000ff000000418ff */
[----:B-1----:R-:W-:Y:S01]  /*ebf0*/  HMMA.16816.F32.BF16 R24, R36, R84, R24 ;  /* 0x000000542418723c */ /* 0x002fe20000041818 */
[----:B------:R-:W-:-:S02]  /*ec00*/  FSEL R216, R14, -INF , P0 ;  /* 0xff8000000ed87808 */ /* 0x000fc40000000000 */
[----:B------:R-:W-:Y:S02]  /*ec10*/  FSEL R220, R12, -INF , P0 ;  /* 0xff8000000cdc7808 */ /* 0x000fe40000000000 */
[----:B------:R-:W-:-:S03]  /*ec20*/  ISETP.GT.AND P0, PT, R3, 0x19, PT ;  /* 0x000000190300780c */ /* 0x000fc60003f04270 */
[----:B------:R-:W-:Y:S01]  /*ec30*/  HMMA.16816.F32.BF16 R8, R36, R86, R8 ;  /* 0x000000562408723c */ /* 0x000fe20000041808 */
[----:B------:R-:W-:Y:S01]  /*ec40*/  FSEL R118, R15, -INF , P0 ;  /* 0xff8000000f767808 */ /* 0x000fe20000000000 */
[----:B------:R-:W-:Y:S01]  /*ec50*/  LDSM.16.M88.4 R84, [R183+0x11900] ;  /* 0x01190000b754783b */ /* 0x000fe20000000200 */
[----:B------:R-:W-:Y:S02]  /*ec60*/  FSEL R218, R13, -INF , P0 ;  /* 0xff8000000dda7808 */ /* 0x000fe40000000000 */
[C---:B------:R-:W-:Y:S01]  /*ec70*/  ISETP.GT.AND P0, PT, R3.reuse, 0x20, PT ;  /* 0x000000200300780c */ /* 0x040fe20003f04270 */
[----:B------:R-:W1:Y:S02]  /*ec80*/  LDSM.16.M88.4 R12, [R2+0x11100] ;  /* 0x01110000020c783b */ /* 0x000e640000000200 */
[----:B------:R-:W-:Y:S08]  /*ec90*/  HMMA.16816.F32.BF16 R4, R32, R6, RZ ;  /* 0x000000062004723c */ /* 0x000ff000000418ff */
[C---:B--2---:R-:W-:Y:S08]  /*eca0*/  HMMA.16816.F32.BF16 R24, R72.reuse, R80, R24 ;  /* 0x000000504818723c */ /* 0x044ff00000041818 */
[----:B------:R-:W-:Y:S01]  /*ecb0*/  HMMA.16816.F32.BF16 R8, R72, R82, R8 ;  /* 0x000000524808723c */ /* 0x000fe20000041808 */
[----:B------:R-:W-:Y:S07]  /*ecc0*/  LDSM.16.M88.4 R80, [R2+0xf900] ;  /* 0x00f900000250783b */ /* 0x000fee0000000200 */
[----:B------:R-:W-:Y:S08]  /*ecd0*/  HMMA.16816.F32.BF16 R100, R28, R16, R100 ;  /* 0x000000101c64723c */ /* 0x000ff00000041864 */
[C---:B------:R-:W-:Y:S08]  /*ece0*/  HMMA.16816.F32.BF16 R24, R68.reuse, R76, R24 ;  /* 0x0000004c4418723c */ /* 0x040ff00000041818 */
[----:B------:R-:W-:Y:S01]  /*ecf0*/  HMMA.16816.F32.BF16 R8, R68, R78, R8 ;  /* 0x0000004e4408723c */ /* 0x000fe20000041808 */
[----:B------:R-:W-:Y:S07]  /*ed00*/  LDSM.16.M88.4 R76, [R128+0xf900] ;  /* 0x00f90000804c783b */ /* 0x000fee0000000200 */
[----:B------:R-:W-:Y:S08]  /*ed10*/  HMMA.16816.F32.BF16 R4, R28, R18, R4 ;  /* 0x000000121c04723c */ /* 0x000ff00000041804 */
[C---:B-1----:R-:W-:Y:S08]  /*ed20*/  HMMA.16816.F32.BF16 R24, R64.reuse, R12, R24 ;  /* 0x0000000c4018723c */ /* 0x042ff00000041818 */
[----:B------:R-:W-:Y:S01]  /*ed30*/  HMMA.16816.F32.BF16 R8, R64, R14, R8 ;  /* 0x0000000e4008723c */ /* 0x000fe20000041808 */
[----:B------:R-:W-:Y:S11]  /*ed40*/  LDSM.16.M88.4 R12, [R2+0xd900] ;  /* 0x00d90000020c783b */ /* 0x000ff60000000200 */
[----:B------:R-:W-:Y:S04]  /*ed50*/  @!UPT UIADD3 URZ, URZ, URZ, URZ ;  /* 0x0000003f3f3ff290 */ /* 0x000fe8000fffe03f */
[----:B------:R-:W-:Y:S02]  /*ed60*/  FSEL R206, R26, -INF , P0 ;  /* 0xff8000001ace7808 */ /* 0x000fe40000000000 */
[----:B------:R-:W-:Y:S02]  /*ed70*/  FSEL R166, R24, -INF , P0 ;  /* 0xff80000018a67808 */ /* 0x000fe40000000000 */
[----:B------:R-:W-:-:S04]  /*ed80*/  ISETP.GT.AND P0, PT, R3, 0x21, PT ;  /* 0x000000210300780c */ /* 0x000fc80003f04270 */
[----:B------:R-:W-:Y:S02]  /*ed90*/  FSEL R204, R27, -INF , P0 ;  /* 0xff8000001bcc7808 */ /* 0x000fe40000000000 */
[----:B------:R-:W-:Y:S02]  /*eda0*/  FSEL R168, R25, -INF , P0 ;  /* 0xff80000019a87808 */ /* 0x000fe40000000000 */
[----:B------:R-:W-:Y:S01]  /*edb0*/  ISETP.GT.AND P0, PT, R3, 0x28, PT ;  /* 0x000000280300780c */ /* 0x000fe20003f04270 */
[----:B------:R-:W-:Y:S03]  /*edc0*/  LDSM.16.M88.4 R24, [R139+0xf900] ;  /* 0x00f900008b18783b */ /* 0x000fe60000000200 */
[----:B------:R-:W-:Y:S02]  /*edd0*/  FSEL R210, R10, -INF , P0 ;  /* 0xff8000000ad27808 */ /* 0x000fe40000000000 */
[----:B------:R-:W-:-:S02]  /*ede0*/  FSEL R214, R8, -INF , P0 ;  /* 0xff80000008d67808 */ /* 0x000fc40000000000 */
[----:B------:R-:W-:-:S04]  /*edf0*/  ISETP.GT.AND P0, PT, R3, 0x29, PT ;  /* 0x000000290300780c */ /* 0x000fc80003f04270 */
[----:B------:R-:W-:Y:S02]  /*ee00*/  FSEL R208, R11, -INF , P0 ;  /* 0xff8000000bd07808 */ /* 0x000fe40000000000 */
[----:B------:R-:W-:Y:S02]  /*ee10*/  FSEL R212, R9, -INF , P0 ;  /* 0xff80000009d47808 */ /* 0x000fe40000000000 */
[----:B------:R-:W1:Y:S01]  /*ee20*/  LDSM.16.M88.4 R8, [R128+0xd900] ;  /* 0x00d900008008783b */ /* 0x000e620000000200 */
[----:B------:R-:W-:Y:S01]  /*ee30*/  ISETP.GT.AND P0, PT, R3, 0x30, PT ;  /* 0x000000300300780c */ /* 0x000fe20003f04270 */
[----:B------:R-:W-:-:S04]  /*ee40*/  DEPBAR.LE SB0, 0x2 ;  /* 0x000080800000791a */ /* 0x000fc80000000000 */
        /* <DEDUP_REMOVED lines=44> */
[----:B------:R-:W-:-:S04]  /*f110*/  ISETP.GT.AND P0, PT, R3, 0x31, PT ;  /* 0x000000310300780c */ /* 0x000fc80003f04270 */
[----:B------:R-:W-:Y:S02]  /*f120*/  FSEL R140, R103, -INF , P0 ;  /* 0xff800000678c7808 */ /* 0x000fe40000000000 */
[----:B------:R-:W-:Y:S02]  /*f130*/  FSEL R142, R101, -INF , P0 ;  /* 0xff800000658e7808 */ /* 0x000fe40000000000 */
[----:B------:R-:W-:Y:S01]  /*f140*/  ISETP.GT.AND P0, PT, R3, 0x38, PT ;  /* 0x000000380300780c */ /* 0x000fe20003f04270 */
[----:B------:R-:W-:Y:S03]  /*f150*/  LDSM.16.MT88.4 R100, [R175+0x4100] ;  /* 0x00410000af64783b */ /* 0x000fe60000004200 */
[----:B------:R-:W-:Y:S02]  /*f160*/  FSEL R172, R6, -INF , P0 ;  /* 0xff80000006ac7808 */ /* 0x000fe40000000000 */
[----:B------:R-:W-:-:S02]  /*f170*/  FSEL R202, R4, -INF , P0 ;  /* 0xff80000004ca7808 */ /* 0x000fc40000000000 */
[----:B------:R-:W-:Y:S02]  /*f180*/  ISETP.GT.AND P0, PT, R3, 0x39, PT ;  /* 0x000000390300780c */ /* 0x000fe40003f04270 */
[----:B------:R-:W-:Y:S02]  /*f190*/  FMNMX.FTZ R3, R124, R125, !PT ;  /* 0x0000007d7c037209 */ /* 0x000fe40007810000 */
[----:B------:R-:W-:Y:S02]  /*f1a0*/  FSEL R174, R5, -INF , P0 ;  /* 0xff80000005ae7808 */ /* 0x000fe40000000000 */
[----:B------:R-:W-:Y:S02]  /*f1b0*/  FMNMX.FTZ R3, R156, R3, !PT ;  /* 0x000000039c037209 */ /* 0x000fe40007810000 */
[----:B------:R-:W-:Y:S02]  /*f1c0*/  FSEL R170, R7, -INF , P0 ;  /* 0xff80000007aa7808 */ /* 0x000fe40000000000 */
        /* <DEDUP_REMOVED lines=43> */
[--C-:B------:R-:W-:Y:S01]  /*f480*/  FFMA.FTZ R155, R220, c[0x0][0x2d0], -R195.reuse ;  /* 0x0000b400dc9b7a23 */ /* 0x100fe200000108c3 */
[----:B------:R-:W-:Y:S01]  /*f490*/  LDSM.16.MT88.4 R136, [R175+0x900] ;  /* 0x00090000af88783b */ /* 0x000fe20000004200 */
        /* <DEDUP_REMOVED lines=36> */
[--C-:B------:R-:W-:Y:S02]  /*f6e0*/  FFMA.FTZ R197, R206, c[0x0][0x2d0], -R173.reuse ;  /* 0x0000b400cec57a23 */ /* 0x100fe400000108ad */
[--C-:B------:R-:W-:Y:S02]  /*f6f0*/  FFMA.FTZ R204, R204, c[0x0][0x2d0], -R173.reuse ;  /* 0x0000b400cccc7a23 */ /* 0x100fe400000108ad */
[----:B------:R-:W-:-:S02]  /*f700*/  FFMA.FTZ R203, R210, c[0x0][0x2d0], -R173 ;  /* 0x0000b400d2cb7a23 */ /* 0x000fc400000108ad */
[----:B------:R-:W-:Y:S01]  /*f710*/  FFMA.FTZ R206, R208, c[0x0][0x2d0], -R173 ;  /* 0x0000b400d0ce7a23 */ /* 0x000fe200000108ad */
[----:B------:R-:W1:Y:S01]  /*f720*/  MUFU.EX2 R162, R162 ;  /* 0x000000a200a27308 */ /* 0x000e620000000800 */
[----:B------:R-:W-:Y:S02]  /*f730*/  FFMA.FTZ R208, R142, c[0x0][0x2d0], -R195 ;  /* 0x0000b4008ed07a23 */ /* 0x000fe400000108c3 */
[--C-:B------:R-:W-:Y:S02]  /*f740*/  FFMA.FTZ R174, R141, c[0x0][0x2d0], -R173.reuse ;  /* 0x0000b4008dae7a23 */ /* 0x100fe400000108ad */
[--C-:B------:R-:W-:Y:S02]  /*f750*/  FFMA.FTZ R195, R140, c[0x0][0x2d0], -R173.reuse ;  /* 0x0000b4008cc37a23 */ /* 0x100fe400000108ad */
[----:B------:R-:W-:Y:S01]  /*f760*/  FFMA.FTZ R172, R172, c[0x0][0x2d0], -R173 ;  /* 0x0000b400acac7a23 */ /* 0x000fe200000108ad */
[----:B------:R-:W-:Y:S01]  /*f770*/  MUFU.EX2 R167, R167 ;  /* 0x000000a700a77308 */ /* 0x000fe20000000800 */
[----:B------:R-:W-:Y:S07]  /*f780*/  LDSM.16.MT88.4 R140, [R175+0x3900] ;  /* 0x00390000af8c783b */ /* 0x000fee0000004200 */
        /* <DEDUP_REMOVED lines=215> */
[----:B------:R-:W-:Y:S02]  /*10500*/  IMAD.MOV.U32 R8, RZ, RZ, R4 ;  /* 0x000000ffff087224 */ /* 0x000fe400078e0004 */
[----:B------:R-:W-:Y:S02]  /*10510*/  IMAD R0, R0, c[0x0][0x1e0], RZ ;  /* 0x0000780000007a24 */ /* 0x000fe400078e02ff */
[----:B------:R-:W-:Y:S02]  /*10520*/  IMAD.SHL.U32 R10, R144, 0x2, RZ ;  /* 0x00000002900a7824 */ /* 0x000fe400078e00ff */
[----:B------:R-:W-:-:S04]  /*10530*/  IMAD R0, R193, c[0x0][0x1e4], R0 ;  /* 0x00007900c1007a24 */ /* 0x000fc800078e0200 */
[----:B------:R-:W-:Y:S01]  /*10540*/  IMAD.IADD R9, R5, 0x1, R0 ;  /* 0x0000000105097824 */ /* 0x000fe200078e0200 */
[----:B------:R-:W-:-:S04]  /*10550*/  SEL R0, RZ, 0x10, P5 ;  /* 0x00000010ff007807 */ /* 0x000fc80002800000 */
[----:B------:R-:W-:-:S04]  /*10560*/  IADD3 R18, -R0, 0x10, RZ ;  /* 0x0000001000127810 */ /* 0x000fc80007ffe1ff */
[----:B------:R-:W-:Y:S02]  /*10570*/  LOP3.LUT R18, R18, 0xf, RZ, 0xc0, !PT ;  /* 0x0000000f12127812 */ /* 0x000fe400078ec0ff */
[----:B--2---:R-:W-:Y:S01]  /*10580*/  SHF.R.S32.HI R5, RZ, 0x1f, R192 ;  /* 0x0000001fff057819 */ /* 0x004fe200000114c0 */
[----:B------:R-:W-:Y:S01]  /*10590*/  IMAD.WIDE.U32 R6, R192, c[0x0][0x1f0], R8 ;  /* 0x00007c00c0067a25 */ /* 0x000fe200078e0008 */
[----:B------:R-:W-:Y:S02]  /*105a0*/  SEL R8, RZ, 0x10, P6 ;  /* 0x00000010ff087807 */ /* 0x000fe40003000000 */
[----:B------:R-:W-:Y:S01]  /*105b0*/  SHF.L.U64.HI R9, R144, 0x1, R147 ;  /* 0x0000000190097819 */ /* 0x000fe20000010293 */
[----:B------:R-:W-:Y:S01]  /*105c0*/  IMAD R5, R5, c[0x0][0x1f0], RZ ;  /* 0x00007c0005057a24 */ /* 0x000fe200078e02ff */
[----:B------:R-:W-:Y:S02]  /*105d0*/  IADD3 R4, P0, R150, R6, RZ ;  /* 0x0000000696047210 */ /* 0x000fe40007f1e0ff */
[----:B------:R-:W-:Y:S01]  /*105e0*/  IADD3 R14, -R8, 0x10, RZ ;  /* 0x00000010080e7810 */ /* 0x000fe20007ffe1ff */
[----:B------:R-:W-:-:S03]  /*105f0*/  IMAD R5, R192, c[0x0][0x1f4], R5 ;  /* 0x00007d00c0057a24 */ /* 0x000fc600078e0205 */
[----:B------:R-:W-:Y:S02]  /*10600*/  LOP3.LUT R14, R14, 0xf, RZ, 0xc0, !PT ;  /* 0x0000000f0e0e7812 */ /* 0x000fe400078ec0ff */
[----:B------:R-:W-:Y:S02]  /*10610*/  IADD3.X R7, R188, R7, R5, P0, !PT ;  /* 0x00000007bc077210 */ /* 0x000fe400007fe405 */
        /* <DEDUP_REMOVED lines=28> */
.L_x_2683:
        /* <DEDUP_REMOVED lines=17> */
.L_x_2687:
        /* <DEDUP_REMOVED lines=35> */
[----:B------:R-:W-:Y:S01]  /*10b20*/  SEL R2, RZ, 0x10, P6 ;  /* 0x00000010ff027807 */ /* 0x000fe20003000000 */
[----:B------:R-:W5:Y:S01]  /*10b30*/  SHFL.IDX PT, R10, R11, 0x1, 0x181f ;  /* 0x00381f000b0a7f89 */ /* 0x000f6200000e0000 */
[C---:B------:R-:W-:Y:S02]  /*10b40*/  IADD3 R15, -R5.reuse, 0x10, RZ ;  /* 0x00000010050f7810 */ /* 0x040fe40007ffe1ff */
[----:B------:R-:W-:Y:S01]  /*10b50*/  ISETP.NE.U32.AND P2, PT, R5, RZ, PT ;  /* 0x000000ff0500720c */ /* 0x000fe20003f45070 */
[----:B------:R-:W2:Y:S01]  /*10b60*/  SHFL.IDX PT, R9, R13, RZ, 0x181f ;  /* 0x00181fff0d097589 */ /* 0x000ea200000e0000 */
[----:B------:R-:W-:Y:S01]  /*10b70*/  LOP3.LUT R15, R15, 0xf, RZ, 0xc0, !PT ;  /* 0x0000000f0f0f7812 */ /* 0x000fe200078ec0ff */
[----:B------:R-:W-:Y:S01]  /*10b80*/  IMAD R5, R204, 0x6000, R191 ;  /* 0x00006000cc057824 */ /* 0x000fe200078e02bf */
[----:B------:R-:W-:Y:S01]  /*10b90*/  LOP3.LUT R7, R7, 0xf, RZ, 0xc0, !PT ;  /* 0x0000000f07077812 */ /* 0x000fe200078ec0ff */
[----:B------:R-:W4:Y:S01]  /*10ba0*/  SHFL.IDX PT, R12, R11, RZ, 0x181f ;  /* 0x00181fff0b0c7589 */ /* 0x000f2200000e0000 */
[----:B------:R-:W-:Y:S04]  /*10bb0*/  IADD3 R6, -R2, 0x10, RZ ;  /* 0x0000001002067810 */ /* 0x000fe80007ffe1ff */
[----:B------:R-:W-:Y:S02]  /*10bc0*/  LOP3.LUT R6, R6, 0xf, RZ, 0xc0, !PT ;  /* 0x0000000f06067812 */ /* 0x000fe400078ec0ff */
[----:B-1----:R-:W-:Y:S04]  /*10bd0*/  IADD3 R14, P1, P0, R15, R8, R200 ;  /* 0x000000080f0e7210 */ /* 0x002fe8000783e0c8 */
[----:B-----5:R-:W-:Y:S02]  /*10be0*/  IADD3.X R15, RZ, R10, R201, P1, P0 ;  /* 0x0000000aff0f7210 */ /* 0x020fe40000fe04c9 */
[----:B------:R-:W-:Y:S04]  /*10bf0*/  IADD3 R16, P1, P0, R7, R8, R202 ;  /* 0x0000000807107210 */ /* 0x000fe8000783e0ca */
[----:B------:R-:W-:Y:S02]  /*10c00*/  IADD3.X R17, RZ, R10, R203, P1, P0 ;  /* 0x0000000aff117210 */ /* 0x000fe40000fe04cb */
[----:B------:R-:W-:Y:S04]  /*10c10*/  IADD3 R6, P1, P0, R6, R8, R195 ;  /* 0x0000000806067210 */ /* 0x000fe8000783e0c3 */
[----:B------:R-:W-:Y:S02]  /*10c20*/  IADD3.X R7, RZ, R10, R197, P1, P0 ;  /* 0x0000000aff077210 */ /* 0x000fe40000fe04c5 */
[----:B--2---:R-:W-:Y:S02]  /*10c30*/  IADD3 R18, P1, R200, R9, RZ ;  /* 0x00000009c8127210 */ /* 0x004fe40007f3e0ff */
[----:B------:R-:W-:Y:S03]  /*10c40*/  IADD3 R10, P0, R9, R202, RZ ;  /* 0x000000ca090a7210 */ /* 0x000fe60007f1e0ff */
[----:B----4-:R-:W-:Y:S01]  /*10c50*/  IMAD.X R19, R201, 0x1, R12, P1 ;  /* 0x00000001c9137824 */ /* 0x010fe200008e060c */
        /* <DEDUP_REMOVED lines=11> */
.L_x_2685:
        /* <DEDUP_REMOVED lines=11> */
[----:B------:R-:W-:Y:S01]  /*10dc0*/  SEL R204, R204, RZ, !P1 ;  /* 0x000000ffcccc7207 */ /* 0x000fe20004800000 */
[----:B------:R-:W-:Y:S06]  /*10dd0*/  LDSM.16.M88.4 R168, [R172+0xc100] ;  /* 0x00c10000aca8783b */ /* 0x000fec0000000200 */
[C---:B------:R-:W-:Y:S02]  /*10de0*/  HMMA.16816.F32.BF16 R16, R136.reuse, R146, RZ ;  /* 0x000000928810723c */ /* 0x040fe400000418ff */
[----:B------:R-:W-:Y:S06]  /*10df0*/  LDSM.16.M88.4 R144, [R2+0xc900] ;  /* 0x00c900000290783b */ /* 0x000fec0000000200 */
[C---:B------:R-:W-:Y:S08]  /*10e00*/  HMMA.16816.F32.BF16 R20, R136.reuse, R24, RZ ;  /* 0x000000188814723c */ /* 0x040ff000000418ff */
[C---:B------:R-:W-:Y:S08]  /*10e10*/  HMMA.16816.F32.BF16 R24, R136.reuse, R26, RZ ;  /* 0x0000001a8818723c */ /* 0x040ff000000418ff */
[C---:B------:R-:W-:Y:S08]  /*10e20*/  HMMA.16816.F32.BF16 R28, R136.reuse, R32, RZ ;  /* 0x00000020881c723c */ /* 0x040ff000000418ff */
[----:B------:R-:W-:Y:S01]  /*10e30*/  HMMA.16816.F32.BF16 R32, R136, R34, RZ ;  /* 0x000000228820723c */ /* 0x000fe200000418ff */
[----:B------:R-:W1:Y:S07]  /*10e40*/  LDSM.16.M88.4 R136, [R179] ;  /* 0x00000000b388783b */ /* 0x000e6e0000000200 */
        /* <DEDUP_REMOVED lines=11> */
[----:B------:R-:W2:Y:S07]  /*10f00*/  LDSM.16.M88.4 R148, [R172+0xc900] ;  /* 0x00c90000ac94783b */ /* 0x000eae0000000200 */
[C---:B-1----:R-:W-:Y:S01]  /*10f10*/  HMMA.16816.F32.BF16 R4, R136.reuse, R140, R4 ;  /* 0x0000008c8804723c */ /* 0x042fe20000041804 */
[----:B------:R-:W1:Y:S07]  /*10f20*/  LDSM.16.M88.4 R164, [R172+0xd100] ;  /* 0x00d10000aca4783b */ /* 0x000e6e0000000200 */
[C---:B------:R-:W-:Y:S01]  /*10f30*/  HMMA.16816.F32.BF16 R8, R136.reuse, R142, R8 ;  /* 0x0000008e8808723c */ /* 0x040fe20000041808 */
[----:B------:R-:W1:Y:S07]  /*10f40*/  LDSM.16.M88.4 R140, [R172+0xd900] ;  /* 0x00d90000ac8c783b */ /* 0x000e6e0000000200 */
[C---:B------:R-:W-:Y:S08]  /*10f50*/  HMMA.16816.F32.BF16 R12, R136.reuse, R144, R12 ;  /* 0x00000090880c723c */ /* 0x040ff0000004180c */
[C---:B------:R-:W-:Y:S01]  /*10f60*/  HMMA.16816.F32.BF16 R16, R136.reuse, R146, R16 ;  /* 0x000000928810723c */ /* 0x040fe20000041810 */
[----:B------:R-:W-:Y:S07]  /*10f70*/  LDSM.16.M88.4 R144, [R183+UR4+0xe100] ;  /* 0x00e10004b790783b */ /* 0x000fee0008000200 */
[C---:B---3--:R-:W-:Y:S08]  /*10f80*/  HMMA.16816.F32.BF16 R20, R136.reuse, R152, R20 ;  /* 0x000000988814723c */ /* 0x048ff00000041814 */
[C---:B------:R-:W-:Y:S01]  /*10f90*/  HMMA.16816.F32.BF16 R24, R136.reuse, R154, R24 ;  /* 0x0000009a8818723c */ /* 0x040fe20000041818 */
[----:B------:R-:W-:Y:S07]  /*10fa0*/  LDSM.16.M88.4 R152, [R183+UR4+0xe900] ;  /* 0x00e90004b798783b */ /* 0x000fee0008000200 */
[C---:B----4-:R-:W-:Y:S08]  /*10fb0*/  HMMA.16816.F32.BF16 R28, R136.reuse, R156, R28 ;  /* 0x0000009c881c723c */ /* 0x050ff0000004181c */
[----:B------:R-:W-:Y:S01]  /*10fc0*/  HMMA.16816.F32.BF16 R32, R136, R158, R32 ;  /* 0x0000009e8820723c */ /* 0x000fe20000041820 */
[----:B------:R-:W3:Y:S07]  /*10fd0*/  LDSM.16.M88.4 R136, [R182+0x4000] ;  /* 0x00400000b688783b */ /* 0x000eee0000000200 */
[C---:B-----5:R-:W-:Y:S01]  /*10fe0*/  HMMA.16816.F32.BF16 R4, R160.reuse, R168, R4 ;  /* 0x000000a8a004723c */ /* 0x060fe20000041804 */
[----:B------:R-:W-:Y:S07]  /*10ff0*/  LDSM.16.M88.4 R156, [R183+UR4+0xf900] ;  /* 0x00f90004b79c783b */ /* 0x000fee0008000200 */
[C---:B------:R-:W-:Y:S01]  /*11000*/  HMMA.16816.F32.BF16 R8, R160.reuse, R170, R8 ;  /* 0x000000aaa008723c */ /* 0x040fe20000041808 */
[----:B------:R-:W-:Y:S07]  /*11010*/  LDSM.16.M88.4 R168, [R3+0xe100] ;  /* 0x00e1000003a8783b */ /* 0x000fee0000000200 */
[C---:B--2---:R-:W-:Y:S08]  /*11020*/  HMMA.16816.F32.BF16 R12, R160.reuse, R148, R12 ;  /* 0x00000094a00c723c */ /* 0x044ff0000004180c */
[C---:B------:R-:W-:Y:S01]  /*11030*/  HMMA.16816.F32.BF16 R16, R160.reuse, R150, R16 ;  /* 0x00000096a010723c */ /* 0x040fe20000041810 */
[----:B------:R-:W2:Y:S07]  /*11040*/  LDSM.16.M88.4 R148, [R183+UR4+0xf100] ;  /* 0x00f10004b794783b */ /* 0x000eae0008000200 */
[C---:B-1----:R-:W-:Y:S08]  /*11050*/  HMMA.16816.F32.BF16 R20, R160.reuse, R164, R20 ;  /* 0x000000a4a014723c */ /* 0x042ff00000041814 */
[C---:B------:R-:W-:Y:S01]  /*11060*/  HMMA.16816.F32.BF16 R24, R160.reuse, R166, R24 ;  /* 0x000000a6a018723c */ /* 0x040fe20000041818 */
[----:B------:R-:W1:Y:S07]  /*11070*/  LDSM.16.M88.4 R164, [R134+0x4000] ;  /* 0x0040000086a4783b */ /* 0x000e6e0000000200 */
[C---:B------:R-:W-:Y:S08]  /*11080*/  HMMA.16816.F32.BF16 R28, R160.reuse, R140, R28 ;  /* 0x0000008ca01c723c */ /* 0x040ff0000004181c */
[----:B------:R-:W-:Y:S01]  /*11090*/  HMMA.16816.F32.BF16 R32, R160, R142, R32 ;  /* 0x0000008ea020723c */ /* 0x000fe20000041820 */
[----:B------:R-:W4:Y:S07]  /*110a0*/  LDSM.16.M88.4 R140, [R3+0xe900] ;  /* 0x00e90000038c783b */ /* 0x000f2e0000000200 */
[C---:B---3--:R-:W-:Y:S01]  /*110b0*/  HMMA.16816.F32.BF16 R4, R136.reuse, R144, R4 ;  /* 0x000000908804723c */ /* 0x048fe20000041804 */
[----:B------:R-:W-:Y:S07]  /*110c0*/  LDSM.16.M88.4 R160, [R3+0xf900] ;  /* 0x00f9000003a0783b */ /* 0x000fee0000000200 */
        /* <DEDUP_REMOVED lines=10> */
[----:B------:R-:W5:Y:S07]  /*11170*/  LDSM.16.M88.4 R136, [R2+0xe900] ;  /* 0x00e900000288783b */ /* 0x000f6e0000000200 */
[C---:B-1----:R-:W-:Y:S01]  /*11180*/  HMMA.16816.F32.BF16 R4, R164.reuse, R168, R4 ;  /* 0x000000a8a404723c */ /* 0x042fe20000041804 */
[----:B------:R-:W-:Y:S07]  /*11190*/  LDSM.16.M88.4 R156, [R178+0x4000] ;  /* 0x00400000b29c783b */ /* 0x000fee0000000200 */
[C---:B------:R-:W-:Y:S01]  /*111a0*/  HMMA.16816.F32.BF16 R8, R164.reuse, R170, R8 ;  /* 0x000000aaa408723c */ /* 0x040fe20000041808 */
[----:B------:R-:W-:Y:S07]  /*111b0*/  LDSM.16.M88.4 R168, [R172+0xe100] ;  /* 0x00e10000aca8783b */ /* 0x000fee0000000200 */
[C---:B----4-:R-:W-:Y:S01]  /*111c0*/  HMMA.16816.F32.BF16 R12, R164.reuse, R140, R12 ;  /* 0x0000008ca40c723c */ /* 0x050fe2000004180c */
[----:B------:R-:W-:Y:S07]  /*111d0*/  LDSM.16.M88.4 R172, [R172+0x10100] ;  /* 0x01010000acac783b */ /* 0x000fee0000000200 */
[C---:B------:R-:W-:Y:S01]  /*111e0*/  HMMA.16816.F32.BF16 R16, R164.reuse, R142, R16 ;  /* 0x0000008ea410723c */ /* 0x040fe20000041810 */
[----:B------:R-:W1:Y:S07]  /*111f0*/  LDSM.16.M88.4 R140, [R2+0xf100] ;  /* 0x00f10000028c783b */ /* 0x000e6e0000000200 */
[C---:B---3--:R-:W-:Y:S08]  /*11200*/  HMMA.16816.F32.BF16 R20, R164.reuse, R144, R20 ;  /* 0x00000090a414723c */ /* 0x048ff00000041814 */
[C---:B------:R-:W-:Y:S01]  /*11210*/  HMMA.16816.F32.BF16 R24, R164.reuse, R146, R24 ;  /* 0x00000092a418723c */ /* 0x040fe20000041818 */
[----:B------:R-:W3:Y:S07]  /*11220*/  LDSM.16.M88.4 R144, [R2+0xf900] ;  /* 0x00f900000290783b */ /* 0x000eee0000000200 */
[C---:B------:R-:W-:Y:S08]  /*11230*/  HMMA.16816.F32.BF16 R28, R164.reuse, R160, R28 ;  /* 0x000000a0a41c723c */ /* 0x040ff0000004181c */
[----:B------:R-:W-:Y:S01]  /*11240*/  HMMA.16816.F32.BF16 R32, R164, R162, R32 ;  /* 0x000000a2a420723c */ /* 0x000fe20000041820 */
[----:B------:R-:W4:Y:S07]  /*11250*/  LDSM.16.M88.4 R160, [R132+0xe900] ;  /* 0x00e9000084a0783b */ /* 0x000f2e0000000200 */
[C---:B--2---:R-:W-:Y:S01]  /*11260*/  HMMA.16816.F32.BF16 R4, R148.reuse, R152, R4 ;  /* 0x000000989404723c */ /* 0x044fe20000041804 */
[----:B------:R-:W-:Y:S07]  /*11270*/  LDSM.16.M88.4 R164, [R183+UR4+0x11100] ;  /* 0x01110004b7a4783b */ /* 0x000fee0008000200 */
[C---:B------:R-:W-:Y:S01]  /*11280*/  HMMA.16816.F32.BF16 R8, R148.reuse, R154, R8 ;  /* 0x0000009a9408723c */ /* 0x040fe20000041808 */
[----:B------:R-:W-:Y:S07]  /*11290*/  LDSM.16.M88.4 R152, [R183+UR4+0x10900] ;  /* 0x01090004b798783b */ /* 0x000fee0008000200 */
[C---:B-----5:R-:W-:Y:S08]  /*112a0*/  HMMA.16816.F32.BF16 R12, R148.reuse, R136, R12 ;  /* 0x00000088940c723c */ /* 0x060ff0000004180c */
[C---:B------:R-:W-:Y:S01]  /*112b0*/  HMMA.16816.F32.BF16 R16, R148.reuse, R138, R16 ;  /* 0x0000008a9410723c */ /* 0x040fe20000041810 */
[----:B------:R-:W2:Y:S07]  /*112c0*/  LDSM.16.M88.4 R136, [R132+0xf100] ;  /* 0x00f100008488783b */ /* 0x000eae0000000200 */
[C---:B-1----:R-:W-:Y:S08]  /*112d0*/  HMMA.16816.F32.BF16 R20, R148.reuse, R140, R20 ;  /* 0x0000008c9414723c */ /* 0x042ff00000041814 */
[C---:B------:R-:W-:Y:S01]  /*112e0*/  HMMA.16816.F32.BF16 R24, R148.reuse, R142, R24 ;  /* 0x0000008e9418723c */ /* 0x040fe20000041818 */
[----:B------:R-:W1:Y:S07]  /*112f0*/  LDSM.16.M88.4 R140, [R132+0xf900] ;  /* 0x00f90000848c783b */ /* 0x000e6e0000000200 */
[C---:B---3--:R-:W-:Y:S08]  /*11300*/  HMMA.16816.F32.BF16 R28, R148.reuse, R144, R28 ;  /* 0x00000090941c723c */ /* 0x048ff0000004181c */
[----:B------:R-:W-:Y:S01]  /*11310*/  HMMA.16816.F32.BF16 R32, R148, R146, R32 ;  /* 0x000000929420723c */ /* 0x000fe20000041820 */
[----:B------:R-:W-:Y:S07]  /*11320*/  LDSM.16.M88.4 R144, [R182+0x8000] ;  /* 0x00800000b690783b */ /* 0x000fee0000000200 */
[C---:B------:R-:W-:Y:S01]  /*11330*/  HMMA.16816.F32.BF16 R4, R156.reuse, R168, R4 ;  /* 0x000000a89c04723c */ /* 0x040fe20000041804 */
[----:B------:R-:W3:Y:S07]  /*11340*/  LDSM.16.M88.4 R148, [R183+UR4+0x10100] ;  /* 0x01010004b794783b */ /* 0x000eee0008000200 */
[C---:B------:R-:W-:Y:S01]  /*11350*/  HMMA.16816.F32.BF16 R8, R156.reuse, R170, R8 ;  /* 0x000000aa9c08723c */ /* 0x040fe20000041808 */
[----:B------:R-:W-:Y:S07]  /*11360*/  LDSM.16.M88.4 R168, [R3+0x10100] ;  /* 0x0101000003a8783b */ /* 0x000fee0000000200 */
[C---:B----4-:R-:W-:Y:S08]  /*11370*/  HMMA.16816.F32.BF16 R12, R156.reuse, R160, R12 ;  /* 0x000000a09c0c723c */ /* 0x050ff0000004180c */
[C---:B------:R-:W-:Y:S01]  /*11380*/  HMMA.16816.F32.BF16 R16, R156.reuse, R162, R16 ;  /* 0x000000a29c10723c */ /* 0x040fe20000041810 */
[----:B------:R-:W4:Y:S07]  /*11390*/  LDSM.16.M88.4 R160, [R183+UR4+0x11900] ;  /* 0x01190004b7a0783b */ /* 0x000f2e0008000200 */
        /* <DEDUP_REMOVED lines=12> */
[----:B------:R-:W5:Y:S07]  /*11460*/  LDSM.16.M88.4 R152, [R3+0x11900] ;  /* 0x011900000398783b */ /* 0x000f6e0000000200 */
[C---:B------:R-:W-:Y:S08]  /*11470*/  HMMA.16816.F32.BF16 R20, R144.reuse, R164, R20 ;  /* 0x000000a49014723c */ /* 0x040ff00000041814 */
[C---:B------:R-:W-:Y:S01]  /*11480*/  HMMA.16816.F32.BF16 R24, R144.reuse, R166, R24 ;  /* 0x000000a69018723c */ /* 0x040fe20000041818 */
[----:B------:R-:W3:Y:S07]  /*11490*/  LDSM.16.M88.4 R164, [R2+0x10100] ;  /* 0x0101000002a4783b */ /* 0x000eee0000000200 */
[C---:B----4-:R-:W-:Y:S08]  /*114a0*/  HMMA.16816.F32.BF16 R28, R144.reuse, R160, R28 ;  /* 0x000000a0901c723c */ /* 0x050ff0000004181c */
[----:B------:R-:W-:Y:S01]  /*114b0*/  HMMA.16816.F32.BF16 R32, R144, R162, R32 ;  /* 0x000000a29020723c */ /* 0x000fe20000041820 */
[----:B------:R-:W4:Y:S07]  /*114c0*/  LDSM.16.M88.4 R144, [R2+0x10900] ;  /* 0x010900000290783b */ /* 0x000f2e0000000200 */
        /* <DEDUP_REMOVED lines=8> */
[C---:B------:R-:W-:Y:S08]  /*11550*/  HMMA.16816.F32.BF16 R24, R136.reuse, R150, R24 ;  /* 0x000000968818723c */ /* 0x040ff00000041818 */
[C---:B-----5:R-:W-:Y:S08]  /*11560*/  HMMA.16816.F32.BF16 R28, R136.reuse, R152, R28 ;  /* 0x00000098881c723c */ /* 0x060ff0000004181c */
[----:B------:R-:W-:Y:S01]  /*11570*/  HMMA.16816.F32.BF16 R32, R136, R154, R32 ;  /* 0x0000009a8820723c */ /* 0x000fe20000041820 */
[----:B------:R-:W3:Y:S07]  /*11580*/  LDSM.16.M88.4 R136, [R132+0x10900] ;  /* 0x010900008488783b */ /* 0x000eee0000000200 */
[C---:B------:R-:W-:Y:S08]  /*11590*/  HMMA.16816.F32.BF16 R4, R156.reuse, R164, R4 ;  /* 0x000000a49c04723c */ /* 0x040ff00000041804 */
[C---:B------:R-:W-:Y:S08]  /*115a0*/  HMMA.16816.F32.BF16 R8, R156.reuse, R166, R8 ;  /* 0x000000a69c08723c */ /* 0x040ff00000041808 */
[C---:B----4-:R-:W-:Y:S08]  /*115b0*/  HMMA.16816.F32.BF16 R12, R156.reuse, R144, R12 ;  /* 0x000000909c0c723c */ /* 0x050ff0000004180c */
[C---:B------:R-:W-:Y:S01]  /*115c0*/  HMMA.16816.F32.BF16 R16, R156.reuse, R146, R16 ;  /* 0x000000929c10723c */ /* 0x040fe20000041810 */
[----:B------:R-:W4:Y:S07]  /*115d0*/  LDSM.16.M88.4 R144, [R132+0x11100] ;  /* 0x011100008490783b */ /* 0x000f2e0000000200 */
[C---:B--2---:R-:W-:Y:S08]  /*115e0*/  HMMA.16816.F32.BF16 R20, R156.reuse, R160, R20 ;  /* 0x000000a09c14723c */ /* 0x044ff00000041814 */
[C---:B------:R-:W-:Y:S08]  /*115f0*/  HMMA.16816.F32.BF16 R24, R156.reuse, R162, R24 ;  /* 0x000000a29c18723c */ /* 0x040ff00000041818 */
[C---:B-1----:R-:W-:Y:S08]  /*11600*/  HMMA.16816.F32.BF16 R28, R156.reuse, R140, R28 ;  /* 0x0000008c9c1c723c */ /* 0x042ff0000004181c */
[----:B------:R-:W-:Y:S01]  /*11610*/  HMMA.16816.F32.BF16 R32, R156, R142, R32 ;  /* 0x0000008e9c20723c */ /* 0x000fe20000041820 */
[----:B------:R1:W2:Y:S01]  /*11620*/  LDSM.16.M88.4 R140, [R132+0x11900] ;  /* 0x01190000848c783b */ /* 0x0002a20000000200 */
[----:B------:R-:W-:Y:S06]  /*11630*/  DEPBAR.LE SB0, 0x2 ;  /* 0x000080800000791a */ /* 0x000fec0000000000 */
[C---:B------:R-:W-:Y:S01]  /*11640*/  HMMA.16816.F32.BF16 R4, R168.reuse, R172, R4 ;  /* 0x000000aca804723c */ /* 0x040fe20000041804 */
[----:B------:R-:W-:Y:S07]  /*11650*/  BAR.SYNC.DEFER_BLOCKING 0x0 ;  /* 0x0000000000007b1d */ /* 0x000fee0000010000 */
[C---:B------:R-:W-:Y:S08]  /*11660*/  HMMA.16816.F32.BF16 R8, R168.reuse, R174, R8 ;  /* 0x000000aea808723c */ /* 0x040ff00000041808 */
[C---:B---3--:R-:W-:Y:S08]  /*11670*/  HMMA.16816.F32.BF16 R12, R168.reuse, R136, R12 ;  /* 0x00000088a80c723c */ /* 0x048ff0000004180c */
[C---:B------:R-:W-:Y:S01]  /*11680*/  HMMA.16816.F32.BF16 R16, R168.reuse, R138, R16 ;  /* 0x0000008aa810723c */ /* 0x040fe20000041810 */
[----:B------:R-:W-:Y:S03]  /*11690*/  LDSM.16.MT88.4 R136, [R177+UR4+0x100] ;  /* 0x00010004b188783b */ /* 0x000fe60008004200 */
[----:B------:R-:W-:Y:S02]  /*116a0*/  FMNMX.FTZ R2, R4, R133, !PT ;  /* 0x0000008504027209 */ /* 0x000fe40007810000 */
[----:B------:R-:W-:Y:S02]  /*116b0*/  FMNMX.FTZ R148, R6, R0, !PT ;  /* 0x0000000006947209 */ /* 0x000fe40007810000 */
[C---:B----4-:R-:W-:Y:S01]  /*116c0*/  HMMA.16816.F32.BF16 R20, R168.reuse, R144, R20 ;  /* 0x00000090a814723c */ /* 0x050fe20000041814 */
[----:B------:R-:W-:Y:S03]  /*116d0*/  LDSM.16.MT88.4 R156, [R176+UR4+0x2900] ;  /* 0x00290004b09c783b */ /* 0x000fe60008004200 */
[----:B------:R-:W-:Y:S02]  /*116e0*/  FMNMX.FTZ R3, R5, R2, !PT ;  /* 0x0000000205037209 */ /* 0x000fe40007810000 */
[----:B------:R-:W-:Y:S02]  /*116f0*/  FMNMX.FTZ R149, R7, R148, !PT ;  /* 0x0000009407957209 */ /* 0x000fe40007810000 */
[C---:B------:R-:W-:Y:S04]  /*11700*/  HMMA.16816.F32.BF16 R24, R168.reuse, R146, R24 ;  /* 0x00000092a818723c */ /* 0x040fe80000041818 */
[----:B------:R-:W-:Y:S02]  /*11710*/  FMNMX.FTZ R2, R8, R3, !PT ;  /* 0x0000000308027209 */ /* 0x000fe40007810000 */
[----:B-1----:R-:W-:Y:S02]  /*11720*/  FMNMX.FTZ R132, R10, R149, !PT ;  /* 0x000000950a847209 */ /* 0x002fe40007810000 */
[C---:B--2---:R-:W-:Y:S04]  /*11730*/  HMMA.16816.F32.BF16 R28, R168.reuse, R140, R28 ;  /* 0x0000008ca81c723c */ /* 0x044fe8000004181c */
        /* <DEDUP_REMOVED lines=26> */
[----:B------:R-:W-:Y:S01]  /*118e0*/  IADD3 R140, R177, UR4, RZ ;  /* 0x00000004b18c7c10 */ /* 0x000fe2000fffe0ff */
[----:B------:R-:W1:Y:S01]  /*118f0*/  SHFL.BFLY PT, R2, R151, 0x2, 0x1f ;  /* 0x0c401f0097027f89 */ /* 0x000e6200000e0000 */
[----:B------:R-:W-:Y:S07]  /*11900*/  FMNMX.FTZ R150, R35, R132, !PT ;  /* 0x0000008423967209 */ /* 0x000fee0007810000 */
[----:B------:R-:W2:Y:S01]  /*11910*/  SHFL.BFLY PT, R3, R150, 0x2, 0x1f ;  /* 0x0c401f0096037f89 */ /* 0x000ea200000e0000 */
[----:B-1----:R-:W-:Y:S07]  /*11920*/  FMNMX.FTZ R149, R151, R2, !PT ;  /* 0x0000000297957209 */ /* 0x002fee0007810000 */
[----:B------:R-:W1:Y:S01]  /*11930*/  SHFL.BFLY PT, R132, R149, 0x1, 0x1f ;  /* 0x0c201f0095847f89 */ /* 0x000e6200000e0000 */
[----:B--2---:R-:W-:Y:S07]  /*11940*/  FMNMX.FTZ R148, R150, R3, !PT ;  /* 0x0000000396947209 */ /* 0x004fee0007810000 */
[----:B------:R-:W2:Y:S01]  /*11950*/  SHFL.BFLY PT, R3, R148, 0x1, 0x1f ;  /* 0x0c201f0094037f89 */ /* 0x000ea200000e0000 */
[----:B-1----:R-:W-:Y:S05]  /*11960*/  FMNMX.FTZ R132, R149, R132, !PT ;  /* 0x0000008495847209 */ /* 0x002fea0007810000 */
[C---:B------:R-:W-:Y:S02]  /*11970*/  FADD.FTZ R133, -R132.reuse, R133 ;  /* 0x0000008584857221 */ /* 0x040fe40000010100 */
[----:B------:R-:W-:Y:S01]  /*11980*/  FMUL.FTZ R170, R132, c[0x0][0x2d0] ;  /* 0x0000b40084aa7a20 */ /* 0x000fe20000410000 */
[----:B--2---:R-:W-:Y:S01]  /*11990*/  FMNMX.FTZ R3, R148, R3, !PT ;  /* 0x0000000394037209 */ /* 0x004fe20007810000 */
[----:B------:R-:W-:Y:S01]  /*119a0*/  FMUL.FTZ R2, R133, c[0x0][0x2d0] ;  /* 0x0000b40085027a20 */ /* 0x000fe20000410000 */
[----:B------:R-:W-:Y:S01]  /*119b0*/  LDSM.16.MT88.4 R148, [R177+UR4+0x2900] ;  /* 0x00290004b194783b */ /* 0x000fe20008004200 */
[----:B------:R-:W-:Y:S02]  /*119c0*/  FFMA.FTZ R161, R4, c[0x0][0x2d0], -R170 ;  /* 0x0000b40004a17a23 */ /* 0x000fe400000108aa */
        /* <DEDUP_REMOVED lines=19> */
[--C-:B------:R-:W-:Y:S02]  /*11b00*/  FFMA.FTZ R214, R31, c[0x0][0x2d0], -R169.reuse ;  /* 0x0000b4001fd67a23 */ /* 0x100fe400000108a9 */
[C---:B-1----:R-:W-:Y:S01]  /*11b10*/  FMUL.FTZ R4, R2.reuse, R128 ;  /* 0x0000008002047220 */ /* 0x042fe20000410000 */
[----:B------:R-:W-:Y:S01]  /*11b20*/  LDSM.16.MT88.4 R28, [R133+0x1900] ;  /* 0x00190000851c783b */ /* 0x000fe20000004200 */
        /* <DEDUP_REMOVED lines=25> */
[--C-:B------:R-:W-:Y:S02]  /*11cc0*/  FFMA.FTZ R215, R32, c[0x0][0x2d0], -R170.reuse ;  /* 0x0000b40020d77a23 */ /* 0x100fe400000108aa */
[--C-:B------:R-:W-:Y:S01]  /*11cd0*/  FFMA.FTZ R216, R34, c[0x0][0x2d0], -R169.reuse ;  /* 0x0000b40022d87a23 */ /* 0x100fe200000108a9 */
        /* <DEDUP_REMOVED lines=38> */
[----:B------:R-:W-:Y:S03]  /*11f40*/  MUFU.EX2 R214, R214 ;  /* 0x000000d600d67308 */ /* 0x000fe60000000800 */
[----:B------:R-:W-:Y:S01]  /*11f50*/  IADD3 R160, R181, R136, RZ ;  /* 0x00000088b5a07210 */ /* 0x000fe20007ffe0ff */
[C---:B------:R-:W-:Y:S02]  /*11f60*/  FMUL.FTZ R74, R0.reuse, R74 ;  /* 0x0000004a004a7220 */ /* 0x040fe40000410000 */
[----:B------:R-:W-:Y:S01]  /*11f70*/  FMUL.FTZ R75, R0, R75 ;  /* 0x0000004b004b7220 */ /* 0x000fe20000410000 */
[C---:B--2---:R-:W-:Y:S01]  /*11f80*/  HMMA.16816.F32.BF16 R36, R128.reuse, R140, R36 ;  /* 0x0000008c8024723c */ /* 0x044fe20000041824 */
[----:B------:R-:W1:Y:S02]  /*11f90*/  LDSM.16.MT88.4 R136, [R160+0x100] ;  /* 0x00010000a088783b */ /* 0x000e640000004200 */
[----:B------:R-:W-:Y:S01]  /*11fa0*/  MUFU.EX2 R215, R215 ;  /* 0x000000d700d77308 */ /* 0x000fe20000000800 */
[C---:B------:R-:W-:Y:S02]  /*11fb0*/  FMUL.FTZ R76, R2.reuse, R76 ;  /* 0x0000004c024c7220 */ /* 0x040fe40000410000 */
[----:B------:R-:W-:Y:S02]  /*11fc0*/  FMUL.FTZ R77, R2, R77 ;  /* 0x0000004d024d7220 */ /* 0x000fe40000410000 */
[C---:B------:R-:W-:Y:S01]  /*11fd0*/  HMMA.16816.F32.BF16 R40, R128.reuse, R142, R40 ;  /* 0x0000008e8028723c */ /* 0x040fe20000041828 */
[----:B------:R-:W2:Y:S03]  /*11fe0*/  LDSM.16.MT88.4 R140, [R177+UR4+0x2100] ;  /* 0x00210004b18c783b */ /* 0x000ea60008004200 */
[C---:B------:R-:W-:Y:S01]  /*11ff0*/  FMUL.FTZ R78, R0.reuse, R78 ;  /* 0x0000004e004e7220 */ /* 0x040fe20000410000 */
[----:B------:R-:W-:Y:S01]  /*12000*/  MUFU.EX2 R216, R216 ;  /* 0x000000d800d87308 */ /* 0x000fe20000000800 */
        /* <DEDUP_REMOVED lines=9> */
[C---:B------:R-:W-:Y:S04]  /*120a0*/  FMUL.FTZ R84, R2.reuse, R84 ;  /* 0x0000005402547220 */ /* 0x040fe80000410000 */
        /* <DEDUP_REMOVED lines=8> */
[----:B------:R-:W1:Y:S03]  /*12130*/  LDSM.16.MT88.4 R136, [R176+UR4+0x2100] ;  /* 0x00210004b088783b */ /* 0x000e660008004200 */
        /* <DEDUP_REMOVED lines=15> */
[--C-:B------:R-:W-:Y:S02]  /*12230*/  FFMA.FTZ R171, R12, c[0x0][0x2d0], -R170.reuse ;  /* 0x0000b4000cab7a23 */ /* 0x100fe400000108aa */
[C---:B------:R-:W-:Y:S01]  /*12240*/  FMUL.FTZ R12, R2.reuse, R120 ;  /* 0x00000078020c7220 */ /* 0x040fe20000410000 */
[C---:B-1----:R-:W-:Y:S03]  /*12250*/  HMMA.16816.F32.BF16 R76, R128.reuse, R136, R76 ;  /* 0x00000088804c723c */ /* 0x042fe6000004184c */
[--C-:B------:R-:W-:Y:S01]  /*12260*/  FFMA.FTZ R172, R13, c[0x0][0x2d0], -R170.reuse ;  /* 0x0000b4000dac7a23 */ /* 0x100fe200000108aa */
[----:B------:R-:W-:Y:S01]  /*12270*/  MUFU.EX2 R171, R171 ;  /* 0x000000ab00ab7308 */ /* 0x000fe20000000800 */
[----:B------:R-:W-:Y:S02]  /*12280*/  FMUL.FTZ R13, R2, R121 ;  /* 0x00000079020d7220 */ /* 0x000fe40000410000 */
[--C-:B------:R-:W-:Y:S01]  /*12290*/  FFMA.FTZ R173, R14, c[0x0][0x2d0], -R169.reuse ;  /* 0x0000b4000ead7a23 */ /* 0x100fe200000108a9 */
[C---:B------:R-:W-:Y:S01]  /*122a0*/  HMMA.16816.F32.BF16 R80, R128.reuse, R138, R80 ;  /* 0x0000008a8050723c */ /* 0x040fe20000041850 */
[----:B------:R-:W1:Y:S03]  /*122b0*/  LDSM.16.MT88.4 R136, [R133+0x4100] ;  /* 0x004100008588783b */ /* 0x000e660000004200 */
[C---:B------:R-:W-:Y:S02]  /*122c0*/  FMUL.FTZ R14, R0.reuse, R122 ;  /* 0x0000007a000e7220 */ /* 0x040fe40000410000 */
[--C-:B------:R-:W-:Y:S01]  /*122d0*/  FFMA.FTZ R174, R15, c[0x0][0x2d0], -R169.reuse ;  /* 0x0000b4000fae7a23 */ /* 0x100fe200000108a9 */
[----:B------:R-:W4:Y:S01]  /*122e0*/  MUFU.EX2 R172, R172 ;  /* 0x000000ac00ac7308 */ /* 0x000f220000000800 */
[C---:B--2---:R-:W-:Y:S04]  /*122f0*/  HMMA.16816.F32.BF16 R84, R128.reuse, R140, R84 ;  /* 0x0000008c8054723c */ /* 0x044fe80000041854 */
[----:B------:R-:W-:Y:S02]  /*12300*/  FMUL.FTZ R15, R0, R123 ;  /* 0x0000007b000f7220 */ /* 0x000fe40000410000 */
[----:B------:R-:W-:Y:S01]  /*12310*/  LDSM.16.MT88.4 R120, [R160+0x4100] ;  /* 0x00410000a078783b */ /* 0x000fe20000004200 */
[C---:B------:R-:W-:Y:S01]  /*12320*/  FMUL.FTZ R100, R2.reuse, R100 ;  /* 0x0000006402647220 */ /* 0x040fe20000410000 */
[C---:B------:R-:W-:Y:S01]  /*12330*/  HMMA.16816.F32.BF16 R88, R128.reuse, R142, R88 ;  /* 0x0000008e8058723c */ /* 0x040fe20000041858 */
[----:B------:R-:W-:Y:S03]  /*12340*/  MUFU.EX2 R173, R173 ;  /* 0x000000ad00ad7308 */ /* 0x000fe60000000800 */
[----:B------:R-:W-:Y:S02]  /*12350*/  FMUL.FTZ R101, R2, R101 ;  /* 0x0000006502657220 */ /* 0x000fe40000410000 */
[----:B------:R-:W2:Y:S01]  /*12360*/  LDSM.16.MT88.4 R140, [R176+UR4+0x4100] ;  /* 0x00410004b08c783b */ /* 0x000ea20008004200 */
[C---:B------:R-:W-:Y:S01]  /*12370*/  FMUL.FTZ R102, R0.reuse, R102 ;  /* 0x0000006600667220 */ /* 0x040fe20000410000 */
[C---:B---3--:R-:W-:Y:S03]  /*12380*/  HMMA.16816.F32.BF16 R92, R128.reuse, R124, R92 ;  /* 0x0000007c805c723c */ /* 0x048fe6000004185c */
[----:B------:R-:W3:Y:S01]  /*12390*/  MUFU.EX2 R174, R174 ;  /* 0x000000ae00ae7308 */ /* 0x000ee20000000800 */
[----:B------:R-:W-:Y:S02]  /*123a0*/  FMUL.FTZ R103, R0, R103 ;  /* 0x0000006700677220 */ /* 0x000fe40000410000 */
[C---:B------:R-:W-:Y:S02]  /*123b0*/  FMUL.FTZ R104, R2.reuse, R104 ;  /* 0x0000006802687220 */ /* 0x040fe40000410000 */
[C---:B------:R-:W-:Y:S01]  /*123c0*/  HMMA.16816.F32.BF16 R96, R128.reuse, R126, R96 ;  /* 0x0000007e8060723c */ /* 0x040fe20000041860 */
[----:B------:R-:W5:Y:S03]  /*123d0*/  LDSM.16.MT88.4 R124, [R177+UR4+0x900] ;  /* 0x00090004b17c783b */ /* 0x000f660008004200 */
[----:B------:R-:W-:Y:S02]  /*123e0*/  FMUL.FTZ R105, R2, R105 ;  /* 0x0000006902697220 */ /* 0x000fe40000410000 */
[C---:B------:R-:W-:Y:S02]  /*123f0*/  FMUL.FTZ R106, R0.reuse, R106 ;  /* 0x0000006a006a7220 */ /* 0x040fe40000410000 */
[----:B------:R-:W-:Y:S01]  /*12400*/  FMUL.FTZ R107, R0, R107 ;  /* 0x0000006b006b7220 */ /* 0x000fe20000410000 */
[C---:B-1----:R-:W-:Y:S03]  /*12410*/  HMMA.16816.F32.BF16 R12, R128.reuse, R136, R12 ;  /* 0x00000088800c723c */ /* 0x042fe6000004180c */
[--C-:B------:R-:W-:Y:S02]  /*12420*/  FFMA.FTZ R175, R16, c[0x0][0x2d0], -R170.reuse ;  /* 0x0000b40010af7a23 */ /* 0x100fe400000108aa */
[----:B------:R-:W-:Y:S02]  /*12430*/  FFMA.FTZ R208, R17, c[0x0][0x2d0], -R170 ;  /* 0x0000b40011d07a23 */ /* 0x000fe400000108aa */
[--C-:B------:R-:W-:Y:S01]  /*12440*/  FFMA.FTZ R209, R18, c[0x0][0x2d0], -R169.reuse ;  /* 0x0000b40012d17a23 */ /* 0x100fe200000108a9 */
[C---:B------:R-:W-:Y:S01]  /*12450*/  HMMA.16816.F32.BF16 R100, R128.reuse, R138, R100 ;  /* 0x0000008a8064723c */ /* 0x040fe20000041864 */
[----:B------:R-:W1:Y:S01]  /*12460*/  LDSM.16.MT88.4 R136, [R133+0x900] ;  /* 0x000900008588783b */ /* 0x000e620000004200 */
[----:B------:R-:W-:Y:S02]  /*12470*/  MUFU.EX2 R175, R175 ;  /* 0x000000af00af7308 */ /* 0x000fe40000000800 */
[----:B------:R-:W-:Y:S02]  /*12480*/  FFMA.FTZ R210, R19, c[0x0][0x2d0], -R169 ;  /* 0x0000b40013d27a23 */ /* 0x000fe400000108a9 */
[C---:B------:R-:W-:Y:S02]  /*12490*/  FMUL.FTZ R108, R2.reuse, R108 ;  /* 0x0000006c026c7220 */ /* 0x040fe40000410000 */
[----:B------:R-:W-:Y:S04]  /*124a0*/  FMUL.FTZ R109, R2, R109 ;  /* 0x0000006d026d7220 */ /* 0x000fe80000410000 */
[----:B------:R-:W5:Y:S01]  /*124b0*/  MUFU.EX2 R208, R208 ;  /* 0x000000d000d07308 */ /* 0x000f620000000800 */
[C---:B--2---:R-:W-:Y:S03]  /*124c0*/  HMMA.16816.F32.BF16 R104, R128.reuse, R140, R104 ;  /* 0x0000008c8068723c */ /* 0x044fe60000041868 */
[C---:B------:R-:W-:Y:S02]  /*124d0*/  FMUL.FTZ R110, R0.reuse, R110 ;  /* 0x0000006e006e7220 */ /* 0x040fe40000410000 */
[----:B------:R-:W-:Y:S02]  /*124e0*/  FMUL.FTZ R111, R0, R111 ;  /* 0x0000006f006f7220 */ /* 0x000fe40000410000 */
[----:B------:R-:W-:Y:S01]  /*124f0*/  FMUL.FTZ R16, R2, R116 ;  /* 0x0000007402107220 */ /* 0x000fe20000410000 */
[----:B----4-:R-:W-:Y:S01]  /*12500*/  F2FP.BF16.PACK_AB R116, R172, R171 ;  /* 0x000000abac74723e */ /* 0x010fe200000010ff */
[----:B------:R-:W-:Y:S03]  /*12510*/  MUFU.EX2 R209, R209 ;  /* 0x000000d100d17308 */ /* 0x000fe60000000800 */
[C---:B------:R-:W-:Y:S01]  /*12520*/  HMMA.16816.F32.BF16 R108, R128.reuse, R142, R108 ;  /* 0x0000008e806c723c */ /* 0x040fe2000004186c */
[----:B------:R-:W2:Y:S02]  /*12530*/  LDSM.16.MT88.4 R140, [R176+UR4+0x900] ;  /* 0x00090004b08c783b */ /* 0x000ea40008004200 */
[----:B------:R-:W-:Y:S01]  /*12540*/  FMUL.FTZ R17, R2, R117 ;  /* 0x0000007502117220 */ /* 0x000fe20000410000 */
[----:B---3--:R-:W-:Y:S01]  /*12550*/  F2FP.BF16.PACK_AB R117, R174, R173 ;  /* 0x000000adae75723e */ /* 0x008fe200000010ff */
[C---:B------:R-:W-:Y:S02]  /*12560*/  FMUL.FTZ R18, R0.reuse, R118 ;  /* 0x0000007600127220 */ /* 0x040fe40000410000 */
[----:B------:R-:W3:Y:S01]  /*12570*/  MUFU.EX2 R210, R210 ;  /* 0x000000d200d27308 */ /* 0x000ee20000000800 */
[----:B------:R-:W-:Y:S01]  /*12580*/  FMUL.FTZ R19, R0, R119 ;  /* 0x0000007700137220 */ /* 0x000fe20000410000 */
[----:B-----5:R-:W-:Y:S03]  /*12590*/  F2FP.BF16.PACK_AB R118, R208, R175 ;  /* 0x000000afd076723e */ /* 0x020fe600000010ff */
[C---:B------:R-:W-:Y:S03]  /*125a0*/  FMUL.FTZ R112, R2.reuse, R112 ;  /* 0x0000007002707220 */ /* 0x040fe60000410000 */
[C---:B------:R-:W-:Y:S03]  /*125b0*/  HMMA.16816.F32.BF16 R16, R128.reuse, R120, R16 ;  /* 0x000000788010723c */ /* 0x040fe60000041810 */
[----:B------:R-:W-:Y:S02]  /*125c0*/  FMUL.FTZ R113, R2, R113 ;  /* 0x0000007102717220 */ /* 0x000fe40000410000 */
[C---:B------:R-:W-:Y:S02]  /*125d0*/  FMUL.FTZ R114, R0.reuse, R114 ;  /* 0x0000007200727220 */ /* 0x040fe40000410000 */
[----:B------:R-:W-:Y:S02]  /*125e0*/  FMUL.FTZ R115, R0, R115 ;  /* 0x0000007300737220 */ /* 0x000fe40000410000 */
[----:B------:R-:W-:Y:S03]  /*125f0*/  FFMA.FTZ R161, R2, R207, R161 ;  /* 0x000000cf02a17223 */ /* 0x000fe600000100a1 */
[----:B------:R-:W-:Y:S02]  /*12600*/  FFMA.FTZ R165, R0, R205, R165 ;  /* 0x000000cd00a57223 */ /* 0x000fe400000100a5 */
[----:B------:R-:W-:Y:S01]  /*12610*/  HMMA.16816.F32.BF16 R112, R128, R122, R112 ;  /* 0x0000007a8070723c */ /* 0x000fe20000041870 */
[----:B------:R-:W4:Y:S02]  /*12620*/  LDSM.16.MT88.4 R120, [R160+0x2900] ;  /* 0x00290000a078783b */ /* 0x000f240000004200 */
[----:B---3--:R-:W-:Y:S01]  /*12630*/  F2FP.BF16.PACK_AB R119, R210, R209 ;  /* 0x000000d1d277723e */ /* 0x008fe200000010ff */
[----:B------:R-:W-:Y:S02]  /*12640*/  FADD.FTZ R162, R162, R161 ;  /* 0x000000a1a2a27221 */ /* 0x000fe40000010000 */
[----:B------:R-:W-:Y:S02]  /*12650*/  FADD.FTZ R166, R166, R165 ;  /* 0x000000a5a6a67221 */ /* 0x000fe40000010000 */
[----:B------:R-:W-:Y:S01]  /*12660*/  FADD.FTZ R163, R163, R162 ;  /* 0x000000a2a3a37221 */ /* 0x000fe20000010000 */
[----:B------:R-:W-:Y:S01]  /*12670*/  LDSM.16.MT88.4 R128, [R133+0x4900] ;  /* 0x004900008580783b */ /* 0x000fe20000004200 */
[C---:B------:R-:W-:Y:S05]  /*12680*/  HMMA.16816.F32.BF16 R4, R116.reuse, R124, R4 ;  /* 0x0000007c7404723c */ /* 0x040fea0000041804 */
[----:B------:R-:W-:Y:S02]  /*12690*/  FADD.FTZ R167, R167, R166 ;  /* 0x000000a6a7a77221 */ /* 0x000fe40000010000 */
[----:B------:R-:W-:Y:S01]  /*126a0*/  FADD.FTZ R164, R164, R163 ;  /* 0x000000a3a4a47221 */ /* 0x000fe20000010000 */
[C---:B------:R-:W-:Y:S01]  /*126b0*/  HMMA.16816.F32.BF16 R8, R116.reuse, R126, R8 ;  /* 0x0000007e7408723c */ /* 0x040fe20000041808 */
[----:B------:R-:W3:Y:S03]  /*126c0*/  LDSM.16.MT88.4 R124, [R177+UR4+0x4900] ;  /* 0x00490004b17c783b */ /* 0x000ee60008004200 */
[----:B------:R-:W-:Y:S02]  /*126d0*/  FADD.FTZ R168, R168, R167 ;  /* 0x000000a7a8a87221 */ /* 0x000fe40000010000 */
[----:B------:R-:W-:Y:S02]  /*126e0*/  FADD.FTZ R171, R171, R164 ;  /* 0x000000a4abab7221 */ /* 0x000fe40000010000 */
[C---:B-1----:R-:W-:Y:S04]  /*126f0*/  HMMA.16816.F32.BF16 R36, R116.reuse, R136, R36 ;  /* 0x000000887424723c */ /* 0x042fe80000041824 */
[----:B------:R-:W-:Y:S02]  /*12700*/  FADD.FTZ R173, R173, R168 ;  /* 0x000000a8adad7221 */ /* 0x000fe40000010000 */
[----:B------:R-:W-:Y:S02]  /*12710*/  FADD.FTZ R172, R172, R171 ;  /* 0x000000abacac7221 */ /* 0x000fe40000010000 */
[C---:B------:R-:W-:Y:S01]  /*12720*/  HMMA.16816.F32.BF16 R40, R116.reuse, R138, R40 ;  /* 0x0000008a7428723c */ /* 0x040fe20000041828 */
[----:B------:R-:W1:Y:S03]  /*12730*/  LDSM.16.MT88.4 R136, [R176+UR4+0x4900] ;  /* 0x00490004b088783b */ /* 0x000e660008004200 */
[----:B------:R-:W-:Y:S04]  /*12740*/  FADD.FTZ R174, R174, R173 ;  /* 0x000000adaeae7221 */ /* 0x000fe80000010000 */
[C---:B--2---:R-:W-:Y:S08]  /*12750*/  HMMA.16816.F32.BF16 R44, R116.reuse, R140, R44 ;  /* 0x0000008c742c723c */ /* 0x044ff0000004182c */
[C---:B------:R-:W-:Y:S01]  /*12760*/  HMMA.16816.F32.BF16 R48, R116.reuse, R142, R48 ;  /* 0x0000008e7430723c */ /* 0x040fe20000041830 */
[----:B------:R-:W-:Y:S07]  /*12770*/  LDSM.16.MT88.4 R140, [R176+UR4+0x1100] ;  /* 0x00110004b08c783b */ /* 0x000fee0008004200 */
[C---:B------:R-:W-:Y:S08]  /*12780*/  HMMA.16816.F32.BF16 R52, R116.reuse, R144, R52 ;  /* 0x000000907434723c */ /* 0x040ff00000041834 */
[C---:B------:R-:W-:Y:S01]  /*12790*/  HMMA.16816.F32.BF16 R56, R116.reuse, R146, R56 ;  /* 0x000000927438723c */ /* 0x040fe20000041838 */
[----:B------:R-:W-:Y:S07]  /*127a0*/  LDSM.16.MT88.4 R144, [R177+UR4+0x5900] ;  /* 0x00590004b190783b */ /* 0x000fee0008004200 */
        /* <DEDUP_REMOVED lines=11> */
[----:B------:R-:W2:Y:S01]  /*12860*/  LDSM.16.MT88.4 R20, [R160+0x4900] ;  /* 0x00490000a014783b */ /* 0x000ea20000004200 */
[--C-:B------:R-:W-:Y:S01]  /*12870*/  FFMA.FTZ R156, R24, c[0x0][0x2d0], -R170.reuse ;  /* 0x0000b400189c7a23 */ /* 0x100fe200000108aa */
[C---:B------:R-:W-:Y:S01]  /*12880*/  HMMA.16816.F32.BF16 R80, R116.reuse, R158, R80 ;  /* 0x0000009e7450723c */ /* 0x040fe20000041850 */
[----:B------:R-:W5:Y:S03]  /*12890*/  MUFU.EX2 R153, R153 ;  /* 0x0000009900997308 */ /* 0x000f660000000800 */
[--C-:B------:R-:W-:Y:S02]  /*128a0*/  FFMA.FTZ R157, R25, c[0x0][0x2d0], -R170.reuse ;  /* 0x0000b400199d7a23 */ /* 0x100fe400000108aa */
[----:B------:R-:W-:Y:S02]  /*128b0*/  FFMA.FTZ R170, R33, c[0x0][0x2d0], -R170 ;  /* 0x0000b40021aa7a23 */ /* 0x000fe400000108aa */
[C---:B----4-:R-:W-:Y:S03]  /*128c0*/  HMMA.16816.F32.BF16 R84, R116.reuse, R120, R84 ;  /* 0x000000787454723c */ /* 0x050fe60000041854 */
[----:B------:R-:W-:Y:S01]  /*128d0*/  MUFU.EX2 R154, R154 ;  /* 0x0000009a009a7308 */ /* 0x000fe20000000800 */
[--C-:B------:R-:W-:Y:S02]  /*128e0*/  FFMA.FTZ R158, R26, c[0x0][0x2d0], -R169.reuse ;  /* 0x0000b4001a9e7a23 */ /* 0x100fe400000108a9 */
[--C-:B------:R-:W-:Y:S02]  /*128f0*/  FFMA.FTZ R159, R27, c[0x0][0x2d0], -R169.reuse ;  /* 0x0000b4001b9f7a23 */ /* 0x100fe400000108a9 */
[C---:B------:R-:W-:Y:S01]  /*12900*/  HMMA.16816.F32.BF16 R88, R116.reuse, R122, R88 ;  /* 0x0000007a7458723c */ /* 0x040fe20000041858 */
[----:B------:R-:W4:Y:S03]  /*12910*/  LDSM.16.MT88.4 R120, [R177+UR4+0x1100] ;  /* 0x00110004b178783b */ /* 0x000f260008004200 */
[----:B------:R-:W-:Y:S01]  /*12920*/  FFMA.FTZ R169, R35, c[0x0][0x2d0], -R169 ;  /* 0x0000b40023a97a23 */ /* 0x000fe200000108a9 */
[----:B------:R-:W1:Y:S03]  /*12930*/  MUFU.EX2 R155, R155 ;  /* 0x0000009b009b7308 */ /* 0x000e660000000800 */
[C---:B---3--:R-:W-:Y:S01]  /*12940*/  HMMA.16816.F32.BF16 R92, R116.reuse, R124, R92 ;  /* 0x0000007c745c723c */ /* 0x048fe2000004185c */
[----:B------:R-:W-:Y:S06]  /*12950*/  LDSM.16.MT88.4 R24, [R160+0x1100] ;  /* 0x00110000a018783b */ /* 0x000fec0000004200 */
[----:B------:R-:W-:Y:S01]  /*12960*/  MUFU.EX2 R156, R156 ;  /* 0x0000009c009c7308 */ /* 0x000fe20000000800 */
[C---:B------:R-:W-:Y:S01]  /*12970*/  HMMA.16816.F32.BF16 R96, R116.reuse, R126, R96 ;  /* 0x0000007e7460723c */ /* 0x040fe20000041860 */
[----:B------:R-:W3:Y:S07]  /*12980*/  LDSM.16.MT88.4 R124, [R133+0x1100] ;  /* 0x00110000857c783b */ /* 0x000eee0000004200 */
[C---:B------:R-:W-:Y:S01]  /*12990*/  HMMA.16816.F32.BF16 R12, R116.reuse, R128, R12 ;  /* 0x00000080740c723c */ /* 0x040fe2000004180c */
[----:B------:R-:W-:Y:S01]  /*129a0*/  LDSM.16.MT88.4 R32, [R176+UR4+0x1900] ;  /* 0x00190004b020783b */ /* 0x000fe20008004200 */
[----:B------:R-:W2:Y:S06]  /*129b0*/  MUFU.EX2 R157, R157 ;  /* 0x0000009d009d7308 */ /* 0x000eac0000000800 */
[C---:B------:R-:W-:Y:S01]  /*129c0*/  HMMA.16816.F32.BF16 R100, R116.reuse, R130, R100 ;  /* 0x000000827464723c */ /* 0x040fe20000041864 */
[----:B------:R-:W3:Y:S03]  /*129d0*/  LDSM.16.MT88.4 R128, [R177+UR4+0x3100] ;  /* 0x00310004b180783b */ /* 0x000ee60008004200 */
[----:B------:R-:W-:Y:S04]  /*129e0*/  MUFU.EX2 R158, R158 ;  /* 0x0000009e009e7308 */ /* 0x000fe80000000800 */
[C---:B-1----:R-:W-:Y:S06]  /*129f0*/  HMMA.16816.F32.BF16 R104, R116.reuse, R136, R104 ;  /* 0x000000887468723c */ /* 0x042fec0000041868 */
[----:B------:R-:W1:Y:S02]  /*12a00*/  MUFU.EX2 R159, R159 ;  /* 0x0000009f009f7308 */ /* 0x000e640000000800 */
[C---:B------:R-:W-:Y:S01]  /*12a10*/  HMMA.16816.F32.BF16 R108, R116.reuse, R138, R108 ;  /* 0x0000008a746c723c */ /* 0x040fe2000004186c */
[----:B------:R-:W-:Y:S07]  /*12a20*/  LDSM.16.MT88.4 R136, [R176+UR4+0x3900] ;  /* 0x00390004b088783b */ /* 0x000fee0008004200 */
[C---:B--2---:R-:W-:Y:S01]  /*12a30*/  HMMA.16816.F32.BF16 R16, R116.reuse, R20, R16 ;  /* 0x000000147410723c */ /* 0x044fe20000041810 */
[----:B------:R-:W2:Y:S06]  /*12a40*/  MUFU.EX2 R170, R170 ;  /* 0x000000aa00aa7308 */ /* 0x000eac0000000800 */
[----:B-----5:R-:W-:Y:S01]  /*12a50*/  F2FP.BF16.PACK_AB R20, R153, R152 ;  /* 0x000000989914723e */ /* 0x020fe200000010ff */
[----:B------:R-:W-:Y:S01]  /*12a60*/  HMMA.16816.F32.BF16 R112, R116, R22, R112 ;  /* 0x000000167470723c */ /* 0x000fe20000041870 */
[----:B------:R-:W5:Y:S02]  /*12a70*/  LDSM.16.MT88.4 R116, [R133+0x3100] ;  /* 0x003100008574783b */ /* 0x000f640000004200 */
[----:B------:R-:W2:Y:S01]  /*12a80*/  MUFU.EX2 R169, R169 ;  /* 0x000000a900a97308 */ /* 0x000ea20000000800 */
[----:B------:R-:W-:Y:S03]  /*12a90*/  F2FP.BF16.PACK_AB R21, R155, R154 ;  /* 0x0000009a9b15723e */ /* 0x000fe600000010ff */
[----:B------:R-:W-:Y:S02]  /*12aa0*/  F2FP.BF16.PACK_AB R22, R157, R156 ;  /* 0x0000009c9d16723e */ /* 0x000fe400000010ff */
[----:B-1----:R-:W-:Y:S07]  /*12ab0*/  F2FP.BF16.PACK_AB R23, R159, R158 ;  /* 0x0000009e9f17723e */ /* 0x002fee00000010ff */
[C---:B----4-:R-:W-:Y:S08]  /*12ac0*/  HMMA.16816.F32.BF16 R4, R20.reuse, R120, R4 ;  /* 0x000000781404723c */ /* 0x050ff00000041804 */
[C---:B------:R-:W-:Y:S01]  /*12ad0*/  HMMA.16816.F32.BF16 R8, R20.reuse, R122, R8 ;  /* 0x0000007a1408723c */ /* 0x040fe20000041808 */
[----:B------:R-:W1:Y:S07]  /*12ae0*/  LDSM.16.MT88.4 R120, [R176+UR4+0x3100] ;  /* 0x00310004b078783b */ /* 0x000e6e0008004200 */
[C---:B---3--:R-:W-:Y:S08]  /*12af0*/  HMMA.16816.F32.BF16 R36, R20.reuse, R124, R36 ;  /* 0x0000007c1424723c */ /* 0x048ff00000041824 */
[C---:B------:R-:W-:Y:S01]  /*12b00*/  HMMA.16816.F32.BF16 R40, R20.reuse, R126, R40 ;  /* 0x0000007e1428723c */ /* 0x040fe20000041828 */
[----:B------:R-:W-:Y:S07]  /*12b10*/  LDSM.16.MT88.4 R124, [R177+UR4+0x5100] ;  /* 0x00510004b17c783b */ /* 0x000fee0008004200 */
        /* <DEDUP_REMOVED lines=8> */
[C---:B-----5:R-:W-:Y:S08]  /*12ba0*/  HMMA.16816.F32.BF16 R68, R20.reuse, R116, R68 ;  /* 0x000000741444723c */ /* 0x060ff00000041844 */
        /* <DEDUP_REMOVED lines=8> */
[C---:B------:R-:W-:Y:S08]  /*12c30*/  HMMA.16816.F32.BF16 R92, R20.reuse, R124, R92 ;  /* 0x0000007c145c723c */ /* 0x040ff0000004185c */
[C---:B------:R-:W-:Y:S01]  /*12c40*/  HMMA.16816.F32.BF16 R96, R20.reuse, R126, R96 ;  /* 0x0000007e1460723c */ /* 0x040fe20000041860 */
[----:B------:R-:W5:Y:S07]  /*12c50*/  LDSM.16.MT88.4 R124, [R177+UR4+0x1900] ;  /* 0x00190004b17c783b */ /* 0x000f6e0008004200 */
[C---:B----4-:R-:W-:Y:S08]  /*12c60*/  HMMA.16816.F32.BF16 R12, R20.reuse, R116, R12 ;  /* 0x00000074140c723c */ /* 0x050ff0000004180c */
[C---:B------:R-:W-:Y:S01]  /*12c70*/  HMMA.16816.F32.BF16 R100, R20.reuse, R118, R100 ;  /* 0x000000761464723c */ /* 0x040fe20000041864 */
[----:B------:R-:W4:Y:S07]  /*12c80*/  LDSM.16.MT88.4 R116, [R160+0x1900] ;  /* 0x00190000a074783b */ /* 0x000f2e0000004200 */
[C---:B-1----:R-:W-:Y:S08]  /*12c90*/  HMMA.16816.F32.BF16 R104, R20.reuse, R120, R104 ;  /* 0x000000781468723c */ /* 0x042ff00000041868 */
[C---:B------:R-:W-:Y:S01]  /*12ca0*/  HMMA.16816.F32.BF16 R108, R20.reuse, R122, R108 ;  /* 0x0000007a146c723c */ /* 0x040fe2000004186c */
[----:B------:R-:W1:Y:S07]  /*12cb0*/  LDSM.16.MT88.4 R120, [R177+UR4+0x3900] ;  /* 0x00390004b178783b */ /* 0x000e6e0008004200 */
[C---:B---3--:R-:W-:Y:S08]  /*12cc0*/  HMMA.16816.F32.BF16 R16, R20.reuse, R24, R16 ;  /* 0x000000181410723c */ /* 0x048ff00000041810 */
[----:B------:R-:W-:Y:S01]  /*12cd0*/  HMMA.16816.F32.BF16 R112, R20, R26, R112 ;  /* 0x0000001a1470723c */ /* 0x000fe20000041870 */
[----:B------:R-:W3:Y:S06]  /*12ce0*/  LDSM.16.MT88.4 R24, [R133+0x3900] ;  /* 0x003900008518783b */ /* 0x000eec0000004200 */
[----:B------:R-:W-:Y:S02]  /*12cf0*/  F2FP.BF16.PACK_AB R20, R212, R211 ;  /* 0x000000d3d414723e */ /* 0x000fe400000010ff */
[----:B------:R-:W-:Y:S03]  /*12d00*/  F2FP.BF16.PACK_AB R21, R214, R213 ;  /* 0x000000d5d615723e */ /* 0x000fe600000010ff */
[----:B--2---:R-:W-:Y:S02]  /*12d10*/  F2FP.BF16.PACK_AB R22, R170, R215 ;  /* 0x000000d7aa16723e */ /* 0x004fe400000010ff */
[----:B------:R-:W-:Y:S07]  /*12d20*/  F2FP.BF16.PACK_AB R23, R169, R216 ;  /* 0x000000d8a917723e */ /* 0x000fee00000010ff */
[C---:B-----5:R-:W-:Y:S08]  /*12d30*/  HMMA.16816.F32.BF16 R128, R20.reuse, R124, R4 ;  /* 0x0000007c1480723c */ /* 0x060ff00000041804 */
[C---:B------:R-:W-:Y:S08]  /*12d40*/  HMMA.16816.F32.BF16 R124, R20.reuse, R126, R8 ;  /* 0x0000007e147c723c */ /* 0x040ff00000041808 */
[C---:B------:R-:W-:Y:S08]  /*12d50*/  HMMA.16816.F32.BF16 R36, R20.reuse, R28, R36 ;  /* 0x0000001c1424723c */ /* 0x040ff00000041824 */
[C---:B------:R-:W-:Y:S01]  /*12d60*/  HMMA.16816.F32.BF16 R40, R20.reuse, R30, R40 ;  /* 0x0000001e1428723c */ /* 0x040fe20000041828 */
[----:B------:R-:W2:Y:S07]  /*12d70*/  LDSM.16.MT88.4 R28, [R176+UR4+0x5900] ;  /* 0x00590004b01c783b */ /* 0x000eae0008004200 */
[C---:B------:R-:W-:Y:S07]  /*12d80*/  HMMA.16816.F32.BF16 R44, R20.reuse, R32, R44 ;  /* 0x00000020142c723c */ /* 0x040fee000004182c */
[----:B------:R-:W-:Y:S01]  /*12d90*/  FADD.FTZ R33, R209, R174 ;  /* 0x000000aed1217221 */ /* 0x000fe20000010000 */
[C---:B------:R-:W-:Y:S04]  /*12da0*/  HMMA.16816.F32.BF16 R48, R20.reuse, R34, R48 ;  /* 0x000000221430723c */ /* 0x040fe80000041830 */
[----:B------:R-:W-:Y:S04]  /*12db0*/  FADD.FTZ R33, R210, R33 ;  /* 0x00000021d2217221 */ /* 0x000fe80000010000 */
[C---:B----4-:R-:W-:Y:S04]  /*12dc0*/  HMMA.16816.F32.BF16 R52, R20.reuse, R116, R52 ;  /* 0x000000741434723c */ /* 0x050fe80000041834 */
        /* <DEDUP_REMOVED lines=9> */
[C---:B------:R-:W-:Y:S01]  /*12e60*/  HMMA.16816.F32.BF16 R72, R20.reuse, R26, R72 ;  /* 0x0000001a1448723c */ /* 0x040fe20000041848 */
[----:B------:R-:W1:Y:S03]  /*12e70*/  LDSM.16.MT88.4 R24, [R160+0x5900] ;  /* 0x00590000a018783b */ /* 0x000e660000004200 */
        /* <DEDUP_REMOVED lines=15> */
[C---:B-1----:R-:W-:Y:S04]  /*12f70*/  HMMA.16816.F32.BF16 R116, R20.reuse, R24, R16 ;  /* 0x000000181474723c */ /* 0x042fe80000041810 */
[----:B------:R-:W-:Y:S04]  /*12f80*/  FADD.FTZ R152, R152, R29 ;  /* 0x0000001d98987221 */ /* 0x000fe80000010000 */
[----:B------:R-:W-:Y:S01]  /*12f90*/  FADD.FTZ R153, R153, R152 ;  /* 0x0000009899997221 */ /* 0x000fe20000010000 */
[----:B------:R-:W-:Y:S03]  /*12fa0*/  HMMA.16816.F32.BF16 R112, R20, R26, R112 ;  /* 0x0000001a1470723c */ /* 0x000fe60000041870 */
[----:B------:R-:W-:Y:S04]  /*12fb0*/  FADD.FTZ R0, R156, R153 ;  /* 0x000000999c007221 */ /* 0x000fe80000010000 */
[----:B------:R-:W-:Y:S05]  /*12fc0*/  FADD.FTZ R0, R157, R0 ;  /* 0x000000009d007221 */ /* 0x000fea0000010000 */
[----:B------:R-:W-:Y:S04]  /*12fd0*/  FADD.FTZ R211, R211, R0 ;  /* 0x00000000d3d37221 */ /* 0x000fe80000010000 */
[----:B------:R-:W-:Y:S04]  /*12fe0*/  FADD.FTZ R212, R212, R211 ;  /* 0x000000d3d4d47221 */ /* 0x000fe80000010000 */
[----:B------:R-:W-:Y:S04]  /*12ff0*/  FADD.FTZ R207, R215, R212 ;  /* 0x000000d4d7cf7221 */ /* 0x000fe80000010000 */
[----:B------:R-:W-:Y:S01]  /*13000*/  FADD.FTZ R207, R170, R207 ;  /* 0x000000cfaacf7221 */ /* 0x000fe20000010000 */
[----:B------:R-:W-:-:S05]  /*13010*/  @!P0 BRA `(.L_x_2686) ;  /* 0x0000040000008947 */ /* 0x000fca0003800000 */
[----:B------:R-:W-:Y:S01]  /*13020*/  ISETP.NE.AND P2, PT, R190, 0x1, PT ;  /* 0x00000001be00780c */ /* 0x000fe20003f45270 */
[----:B------:R-:W-:Y:S01]  /*13030*/  IMAD R193, R206, 0x40, R185 ;  /* 0x00000040cec17824 */ /* 0x000fe200078e02b9 */
[----:B------:R-:W-:Y:S01]  /*13040*/  SEL R4, RZ, 0x10, P5 ;  /* 0x00000010ff047807 */ /* 0x000fe20002800000 */
[----:B------:R-:W-:Y:S03]  /*13050*/  IMAD.MOV.U32 R192, RZ, RZ, RZ ;  /* 0x000000ffffc07224 */ /* 0x000fe600078e00ff */
[----:B------:R-:W-:Y:S02]  /*13060*/  IADD3 R193, R193, -0x80, R196 ;  /* 0xffffff80c1c17810 */ /* 0x000fe40007ffe0c4 */
[C---:B------:R-:W-:Y:S03]  /*13070*/  IADD3 R13, -R4.reuse, 0x10, RZ ;  /* 0x00000010040d7810 */ /* 0x040fe60007ffe1ff */
[--C-:B------:R-:W-:Y:S01]  /*13080*/  IMAD.MOV.U32 R0, RZ, RZ, R193.reuse ;  /* 0x000000ffff007224 */ /* 0x100fe200078e00c1 */
[----:B------:R-:W-:Y:S01]  /*13090*/  LOP3.LUT R13, R13, 0xf, RZ, 0xc0, !PT ;  /* 0x0000000f0d0d7812 */ /* 0x000fe200078ec0ff */
[----:B------:R-:W-:Y:S05]  /*130a0*/  @P2 IMAD.HI.U32 R2, R193, c[0x0][0x2bc], RZ ;  /* 0x0000af00c1022a27 */ /* 0x000fea00078e00ff */
[----:B------:R-:W-:Y:S02]  /*130b0*/  @P2 SHF.R.U32.HI R0, RZ, c[0x0][0x2c0], R2 ;  /* 0x0000b000ff002a19 */ /* 0x000fe40000011602 */
[----:B------:R-:W-:Y:S02]  /*130c0*/  ISETP.NE.U32.AND P2, PT, R4, RZ, PT ;  /* 0x000000ff0400720c */ /* 0x000fe40003f45070 */
[C---:B------:R-:W-:Y:S04]  /*130d0*/  @!P3 IADD3 R5, P0, R0.reuse, R198, RZ ;  /* 0x000000c60005b210 */ /* 0x040fe80007f1e0ff */
[----:B------:R-:W-:Y:S01]  /*130e0*/  @!P3 LEA.HI.X.SX32 R2, R0, R189, 0x1, P0 ;  /* 0x000000bd0002b211 */ /* 0x000fe200000f0eff */
        /* <DEDUP_REMOVED lines=10> */
[----:B------:R-:W-:Y:S02]  /*13190*/  IMAD.IADD R9, R9, 0x1, R5 ;  /* 0x0000000109097824 */ /* 0x000fe400078e0205 */
[----:B------:R-:W-:Y:S01]  /*131a0*/  IMAD R5, R184, c[0x0][0x1e8], RZ ;  /* 0x00007a00b8057a24 */ /* 0x000fe200078e02ff */
[----:B--2---:R-:W-:Y:S01]  /*131b0*/  SHF.R.S32.HI R7, RZ, 0x1f, R192 ;  /* 0x0000001fff077819 */ /* 0x004fe200000114c0 */
[C---:B------:R-:W-:Y:S04]  /*131c0*/  IMAD.WIDE.U32 R8, R192.reuse, c[0x0][0x1f0], R8 ;  /* 0x00007c00c0087a25 */ /* 0x040fe800078e0008 */
        /* <DEDUP_REMOVED lines=15> */
[----:B-1----:R-:W-:Y:S04]  /*132c0*/  IADD3 R12, P1, P0, R13, R6, R200 ;  /* 0x000000060d0c7210 */ /* 0x002fe8000783e0c8 */
[----:B--2---:R-:W-:Y:S02]  /*132d0*/  IADD3.X R13, RZ, R8, R201, P1, P0 ;  /* 0x00000008ff0d7210 */ /* 0x004fe40000fe04c9 */
[----:B---3--:R-:W-:Y:S04]  /*132e0*/  IADD3 R14, P1, P0, R7, R6, R202 ;  /* 0x00000006070e7210 */ /* 0x008fe8000783e0ca */
[----:B------:R-:W-:Y:S02]  /*132f0*/  IADD3.X R15, RZ, R8, R203, P1, P0 ;  /* 0x00000008ff0f7210 */ /* 0x000fe40000fe04cb */
        /* <DEDUP_REMOVED lines=18> */
.L_x_2686:
        /* <DEDUP_REMOVED lines=9> */
.L_x_2684:
        /* <DEDUP_REMOVED lines=123> */
.L_x_2634:
        /* <DEDUP_REMOVED lines=19> */
[----:B------:R-:W-:Y:S02]  /*13d90*/  LEA.HI R9, R12, R3, RZ, 0x5 ;  /* 0x000000030c097211 */ /* 0x000fe400078f28ff */
[--C-:B------:R-:W-:Y:S02]  /*13da0*/  SHF.R.S32.HI R15, RZ, 0x2, R5.reuse ;  /* 0x00000002ff0f7819 */ /* 0x100fe40000011405 */
[----:B------:R-:W-:Y:S02]  /*13db0*/  SHF.R.S32.HI R14, RZ, 0x1f, R5 ;  /* 0x0000001fff0e7819 */ /* 0x000fe40000011405 */
[----:B------:R-:W-:Y:S02]  /*13dc0*/  LOP3.LUT R16, R5, 0xfffffffc, RZ, 0xc0, !PT ;  /* 0xfffffffc05107812 */ /* 0x000fe400078ec0ff */
[----:B------:R-:W-:Y:S02]  /*13dd0*/  LEA.HI R14, R14, R15, RZ, 0x3 ;  /* 0x0000000f0e0e7211 */ /* 0x000fe400078f18ff */
[----:B------:R-:W-:Y:S01]  /*13de0*/  SHF.R.S32.HI R5, RZ, 0x5, R9 ;  /* 0x00000005ff057819 */ /* 0x000fe20000011409 */
[----:B------:R-:W-:Y:S01]  /*13df0*/  IMAD.IADD R16, R3, 0x1, -R16 ;  /* 0x0000000103107824 */ /* 0x000fe200078e0a10 */
[----:B------:R-:W-:-:S02]  /*13e00*/  LOP3.LUT R14, R14, 0xfffffff8, RZ, 0xc0, !PT ;  /* 0xfffffff80e0e7812 */ /* 0x000fc400078ec0ff */
[----:B------:R-:W-:Y:S01]  /*13e10*/  F2FP.BF16.PACK_AB R48, R49, R48 ;  /* 0x000000303130723e */ /* 0x000fe200000010ff */
[----:B------:R-:W-:Y:S01]  /*13e20*/  IMAD R13, R5, 0x200, R16 ;  /* 0x00000200050d7824 */ /* 0x000fe200078e0210 */
[----:B------:R-:W-:Y:S01]  /*13e30*/  F2FP.BF16.PACK_AB R50, R51, R50 ;  /* 0x000000323332723e */ /* 0x000fe200000010ff */
[----:B------:R-:W-:Y:S01]  /*13e40*/  IMAD.IADD R14, R15, 0x1, -R14 ;  /* 0x000000010f0e7824 */ /* 0x000fe200078e0a0e */
[----:B------:R-:W-:Y:S02]  /*13e50*/  F2FP.BF16.PACK_AB R52, R53, R52 ;  /* 0x000000343534723e */ /* 0x000fe400000010ff */
[----:B------:R-:W-:Y:S01]  /*13e60*/  F2FP.BF16.PACK_AB R54, R55, R54 ;  /* 0x000000363736723e */ /* 0x000fe200000010ff */
[C---:B------:R-:W-:Y:S01]  /*13e70*/  IMAD.SHL.U32 R11, R14.reuse, 0x40, RZ ;  /* 0x000000400e0b7824 */ /* 0x040fe200078e00ff */
[----:B------:R-:W-:Y:S02]  /*13e80*/  LOP3.LUT R15, R14, 0x1, RZ, 0xc0, !PT ;  /* 0x000000010e0f7812 */ /* 0x000fe400078ec0ff */
[----:B------:R-:W-:-:S02]  /*13e90*/  F2FP.BF16.PACK_AB R56, R57, R56 ;  /* 0x000000383938723e */ /* 0x000fc400000010ff */
[----:B------:R-:W-:Y:S02]  /*13ea0*/  LOP3.LUT R11, R11, 0x1c0, RZ, 0xc0, !PT ;  /* 0x000001c00b0b7812 */ /* 0x000fe400078ec0ff */
        /* <DEDUP_REMOVED lines=85> */
[----:B------:R-:W-:Y:S04]  /*14400*/  STS [R13+0x8480], R8 ;  /* 0x008480080d007388 */ /* 0x000fe80000000800 */
[----:B------:R-:W-:Y:S04]  /*14410*/  STS [R11+0x8000], R96 ;  /* 0x008000600b007388 */ /* 0x000fe80000000800 */
[----:B------:R4:W-:Y:S04]  /*14420*/  STS [R11+0x8400], R98 ;  /* 0x008400620b007388 */ /* 0x0009e80000000800 */
[----:B------:R-:W-:Y:S01]  /*14430*/  STS [R17+0x8080], R120 ;  /* 0x0080807811007388 */ /* 0x000fe20000000800 */
[----:B-1----:R-:W-:-:S03]  /*14440*/  IMAD.MOV.U32 R7, RZ, RZ, 0x4 ;  /* 0x00000004ff077424 */ /* 0x002fc600078e00ff */
[----:B------:R-:W-:Y:S01]  /*14450*/  STS [R17+0x8480], R122 ;  /* 0x0084807a11007388 */ /* 0x000fe20000000800 */
[----:B------:R-:W-:-:S03]  /*14460*/  IMAD.WIDE R26, R186, R7, c[0x0][0x500] ;  /* 0x00014000ba1a7625 */ /* 0x000fc600078e0207 */
        /* <DEDUP_REMOVED lines=13> */
[----:B----4-:R-:W2:Y:S04]  /*14540*/  @P0 LDG.E R11, [R26.64] ;  /* 0x000000061a0b0981 */ /* 0x010ea8000c1e1900 */
        /* <DEDUP_REMOVED lines=9> */
.L_x_2689:
[----:B---3--:R-:W-:Y:S01]  /*145e0*/  LOP3.LUT R6, R9, 0xffffffe0, RZ, 0xc0, !PT ;  /* 0xffffffe009067812 */ /* 0x008fe200078ec0ff */
[----:B------:R-:W1:Y:S01]  /*145f0*/  S2R R54, SR_CTAID.X ;  /* 0x0000000000367919 */ /* 0x000e620000002500 */
[----:B------:R-:W-:Y:S01]  /*14600*/  SHF.R.S32.HI R18, RZ, 0x1f, R5 ;  /* 0x0000001fff127819 */ /* 0x000fe20000011405 */
[----:B------:R-:W-:Y:S01]  /*14610*/  IMAD.MOV.U32 R8, RZ, RZ, c[0x0][0x4e8] ;  /* 0x00013a00ff087624 */ /* 0x000fe200078e00ff */
[----:B------:R-:W-:Y:S01]  /*14620*/  LEA.HI R9, R16, R16, RZ, 0x1 ;  /* 0x0000001010097211 */ /* 0x000fe200078f08ff */
[----:B------:R-:W-:Y:S01]  /*14630*/  IMAD.IADD R7, R3, 0x1, -R6 ;  /* 0x0000000103077824 */ /* 0x000fe200078e0a06 */
[----:B------:R-:W-:Y:S01]  /*14640*/  LEA.HI R18, R18, R5, RZ, 0x3 ;  /* 0x0000000512127211 */ /* 0x000fe200078f18ff */
        /* <DEDUP_REMOVED lines=8> */
[----:B------:R-:W-:Y:S01]  /*146d0*/  IMAD R17, R2, c[0x0][0x3e8], RZ ;  /* 0x0000fa0002117a24 */ /* 0x000fe200078e02ff */
[----:B------:R-:W-:Y:S01]  /*146e0*/  IADD3 R5, -R18, R5, RZ ;  /* 0x0000000512057210 */ /* 0x000fe20007ffe1ff */
[----:B------:R-:W-:Y:S01]  /*146f0*/  BSSY B0, `(.L_x_2690) ;  /* 0x0000078000007945 */ /* 0x000fe20003800000 */
[----:B------:R-:W-:Y:S01]  /*14700*/  SHF.R.S32.HI R6, RZ, 0x2, R6 ;  /* 0x00000002ff067819 */ /* 0x000fe20000011406 */
[----:B------:R-:W-:Y:S01]  /*14710*/  IMAD R17, R184, c[0x0][0x3ec], R17 ;  /* 0x0000fb00b8117a24 */ /* 0x000fe200078e0211 */
[----:B------:R-:W-:-:S02]  /*14720*/  ISETP.NE.AND P1, PT, R8, 0x1, PT ;  /* 0x000000010800780c */ /* 0x000fc40003f25270 */
[----:B------:R-:W-:Y:S01]  /*14730*/  MOV R18, R14 ;  /* 0x0000000e00127202 */ /* 0x000fe20000000f00 */
[----:B------:R-:W-:Y:S01]  /*14740*/  IMAD R5, R5, 0x10, R6 ;  /* 0x0000001005057824 */ /* 0x000fe200078e0206 */
[----:B------:R-:W-:Y:S01]  /*14750*/  LOP3.LUT P2, RZ, R7, 0x3, RZ, 0xc0, !PT ;  /* 0x0000000307ff7812 */ /* 0x000fe2000784c0ff */
[----:B------:R-:W-:Y:S01]  /*14760*/  IMAD R7, R15, c[0x0][0x3a0], RZ ;  /* 0x0000e8000f077a24 */ /* 0x000fe200078e02ff */
[-C--:B------:R-:W-:Y:S01]  /*14770*/  LEA.HI R9, R12, R3.reuse, RZ, 0x3 ;  /* 0x000000030c097211 */ /* 0x080fe200078f18ff */
[----:B------:R-:W-:Y:S01]  /*14780*/  IMAD R13, R16, 0x8, R5 ;  /* 0x00000008100d7824 */ /* 0x000fe200078e0205 */
[----:B------:R-:W-:Y:S01]  /*14790*/  LEA.HI R12, R12, R3, RZ, 0x6 ;  /* 0x000000030c0c7211 */ /* 0x000fe200078f30ff */
[----:B------:R-:W-:Y:S01]  /*147a0*/  IMAD.WIDE.U32 R18, R184, c[0x0][0x490], R18 ;  /* 0x00012400b8127a25 */ /* 0x000fe200078e0012 */
[----:B------:R-:W-:Y:S02]  /*147b0*/  LOP3.LUT R6, R9, 0xfffffff8, RZ, 0xc0, !PT ;  /* 0xfffffff809067812 */ /* 0x000fe400078ec0ff */
[----:B-1----:R-:W-:Y:S01]  /*147c0*/  LEA R8, R54, R13, 0x7 ;  /* 0x0000000d36087211 */ /* 0x002fe200078e38ff */
        /* <DEDUP_REMOVED lines=10> */
[----:B------:R-:W-:Y:S01]  /*14870*/  IMAD.WIDE.U32 R14, R184, c[0x0][0x3e8], R14 ;  /* 0x0000fa00b80e7a25 */ /* 0x000fe200078e000e */
[----:B------:R-:W-:Y:S02]  /*14880*/  SEL R186, R186, RZ, !P0 ;  /* 0x000000ffbaba7207 */ /* 0x000fe40004000000 */
[----:B------:R-:W-:Y:S01]  /*14890*/  SEL R3, R3, RZ, !P0 ;  /* 0x000000ff03037207 */ /* 0x000fe20004000000 */
[----:B------:R-:W-:Y:S01]  /*148a0*/  IMAD.MOV R11, RZ, RZ, -R7 ;  /* 0x000000ffff0b7224 */ /* 0x000fe200078e0a07 */
[----:B------:R-:W-:Y:S01]  /*148b0*/  LEA R21, R6, R9, 0x5 ;  /* 0x0000000906157211 */ /* 0x000fe200078e28ff */
[----:B------:R-:W-:Y:S01]  /*148c0*/  IMAD.WIDE.U32 R18, R186, c[0x0][0x498], R18 ;  /* 0x00012600ba127a25 */ /* 0x000fe200078e0012 */
[----:B------:R-:W-:-:S02]  /*148d0*/  SHF.R.S32.HI R16, RZ, 0x1f, R7 ;  /* 0x0000001fff107819 */ /* 0x000fc40000011407 */
[----:B------:R-:W-:Y:S01]  /*148e0*/  IADD3 R15, R15, R17, RZ ;  /* 0x000000110f0f7210 */ /* 0x000fe20007ffe0ff */
[----:B------:R-:W-:Y:S01]  /*148f0*/  IMAD R11, R11, c[0x0][0x4e8], R8 ;  /* 0x00013a000b0b7a24 */ /* 0x000fe200078e0208 */
[----:B------:R-:W-:Y:S01]  /*14900*/  IADD3 R20, P0, R7, R18, RZ ;  /* 0x0000001207147210 */ /* 0x000fe20007f1e0ff */
[----:B------:R-:W-:Y:S02]  /*14910*/  IMAD R13, R3, c[0x0][0x498], RZ ;  /* 0x00012600030d7a24 */ /* 0x000fe400078e02ff */
[----:B------:R-:W-:Y:S01]  /*14920*/  IMAD.SHL.U32 R2, R9, 0x40, RZ ;  /* 0x0000004009027824 */ /* 0x000fe200078e00ff */
[----:B------:R-:W-:Y:S01]  /*14930*/  SHF.R.S32.HI R18, RZ, 0x1f, R11 ;  /* 0x0000001fff127819 */ /* 0x000fe2000001140b */
[----:B------:R-:W-:Y:S02]  /*14940*/  IMAD R13, R186, c[0x0][0x49c], R13 ;  /* 0x00012700ba0d7a24 */ /* 0x000fe400078e020d */
[----:B------:R-:W-:Y:S02]  /*14950*/  IMAD R8, R54, 0x80, R21 ;  /* 0x0000008036087824 */ /* 0x000fe400078e0215 */
[----:B------:R-:W-:Y:S01]  /*14960*/  IMAD R18, R18, c[0x0][0x488], RZ ;  /* 0x0001220012127a24 */ /* 0x000fe200078e02ff */
[----:B------:R-:W-:Y:S01]  /*14970*/  IADD3.X R21, R16, R19, R13, P0, !PT ;  /* 0x0000001310157210 */ /* 0x000fe200007fe40d */
[----:B------:R-:W-:Y:S01]  /*14980*/  @P1 IMAD.HI.U32 R17, R8, c[0x0][0x4ec], RZ ;  /* 0x00013b0008111a27 */ /* 0x000fe200078e00ff */
[----:B------:R-:W-:-:S03]  /*14990*/  LOP3.LUT R13, R2, 0x1c0, RZ, 0xc0, !PT ;  /* 0x000001c0020d7812 */ /* 0x000fc600078ec0ff */
[----:B------:R-:W-:Y:S02]  /*149a0*/  IMAD.SHL.U32 R2, R6, 0x8, RZ ;  /* 0x0000000806027824 */ /* 0x000fe400078e00ff */
[----:B------:R-:W-:-:S03]  /*149b0*/  IMAD.WIDE.U32 R20, R11, c[0x0][0x488], R20 ;  /* 0x000122000b147a25 */ /* 0x000fc600078e0014 */
[----:B------:R-:W-:Y:S01]  /*149c0*/  LOP3.LUT R6, R13, 0x38, R2, 0xf8, !PT ;  /* 0x000000380d067812 */ /* 0x000fe200078ef802 */
[----:B------:R-:W-:Y:S02]  /*149d0*/  IMAD R18, R11, c[0x0][0x48c], R18 ;  /* 0x000123000b127a24 */ /* 0x000fe400078e0212 */
[----:B------:R-:W-:Y:S01]  /*149e0*/  IMAD.MOV.U32 R7, RZ, RZ, R8 ;  /* 0x000000ffff077224 */ /* 0x000fe200078e0008 */
[----:B------:R-:W-:Y:S01]  /*149f0*/  @P1 SHF.R.U32.HI R7, RZ, c[0x0][0x4f0], R17 ;  /* 0x00013c00ff071a19 */ /* 0x000fe20000011611 */
[----:B------:R-:W-:Y:S01]  /*14a00*/  IMAD R11, R3, c[0x0][0x3f0], RZ ;  /* 0x0000fc00030b7a24 */ /* 0x000fe200078e02ff */
[----:B------:R-:W-:Y:S01]  /*14a10*/  SHF.R.U32.HI R3, RZ, 0x3, R13 ;  /* 0x00000003ff037819 */ /* 0x000fe2000001160d */
[----:B------:R-:W-:Y:S01]  /*14a20*/  IMAD.WIDE.U32 R14, R186, c[0x0][0x3f0], R14 ;  /* 0x0000fc00ba0e7a25 */ /* 0x000fe200078e000e */
[----:B------:R-:W-:Y:S02]  /*14a30*/  LEA R13, P0, R20, c[0x0][0x450], 0x2 ;  /* 0x00011400140d7a11 */ /* 0x000fe400078010ff */
[----:B------:R-:W-:Y:S01]  /*14a40*/  IADD3 R17, R21, R18, RZ ;  /* 0x0000001215117210 */ /* 0x000fe20007ffe0ff */
[----:B------:R-:W-:Y:S01]  /*14a50*/  IMAD R11, R186, c[0x0][0x3f4], R11 ;  /* 0x0000fd00ba0b7a24 */ /* 0x000fe200078e020b */
[----:B------:R-:W-:Y:S01]  /*14a60*/  LOP3.LUT R6, R6, R3, RZ, 0x3c, !PT ;  /* 0x0000000306067212 */ /* 0x000fe200078e3cff */
[----:B------:R-:W-:Y:S01]  /*14a70*/  IMAD.MOV R3, RZ, RZ, -R7 ;  /* 0x000000ffff037224 */ /* 0x000fe200078e0a07 */
[----:B------:R-:W-:Y:S01]  /*14a80*/  LEA.HI.X R17, R20, c[0x0][0x454], R17, 0x2, P0 ;  /* 0x0001150014117a11 */ /* 0x000fe200000f1411 */
[----:B------:R-:W-:Y:S01]  /*14a90*/  SHFL.IDX PT, R32, R13, RZ, 0x1c1f ;  /* 0x001c1fff0d207589 */ /* 0x000fe200000e0000 */
[----:B------:R-:W-:Y:S01]  /*14aa0*/  SHF.R.S32.HI R16, RZ, 0x1f, R7 ;  /* 0x0000001fff107819 */ /* 0x000fe20000011407 */
[----:B------:R-:W-:Y:S01]  /*14ab0*/  IMAD R56, R3, c[0x0][0x4e8], R8 ;  /* 0x00013a0003387a24 */ /* 0x000fe200078e0208 */
[----:B------:R-:W-:Y:S01]  /*14ac0*/  IADD3 R15, R15, R11, RZ ;  /* 0x0000000b0f0f7210 */ /* 0x000fe20007ffe0ff */
[----:B------:R-:W1:Y:S01]  /*14ad0*/  SHFL.IDX PT, R33, R17, RZ, 0x1c1f ;  /* 0x001c1fff11217589 */ /* 0x000e6200000e0000 */
[C---:B------:R-:W-:Y:S01]  /*14ae0*/  IMAD R8, R54.reuse, 0x80, R5 ;  /* 0x0000008036087824 */ /* 0x040fe200078e0205 */
[----:B------:R-:W-:Y:S01]  /*14af0*/  LEA R54, R54, R9, 0x7 ;  /* 0x0000000936367211 */ /* 0x000fe200078e38ff */
[----:B-----5:R-:W-:Y:S01]  /*14b00*/  IMAD R3, R4, c[0x0][0x4e8], RZ ;  /* 0x00013a0004037a24 */ /* 0x020fe200078e02ff */
[----:B------:R-:W-:Y:S01]  /*14b10*/  SHFL.IDX PT, R34, R13, 0x1, 0x1c1f ;  /* 0x003c1f000d227f89 */ /* 0x000fe200000e0000 */
[----:B------:R-:W-:Y:S01]  /*14b20*/  IMAD R16, R16, c[0x0][0x3e0], RZ ;  /* 0x0000f80010107a24 */ /* 0x000fe200078e02ff */
[C---:B------:R-:W-:Y:S01]  /*14b30*/  IADD3 R4, R8.reuse, 0x8, RZ ;  /* 0x0000000808047810 */ /* 0x040fe20007ffe0ff */
[----:B------:R-:W-:Y:S01]  /*14b40*/  IMAD.WIDE.U32 R14, R7, c[0x0][0x3e0], R14 ;  /* 0x0000f800070e7a25 */ /* 0x000fe200078e000e */
[----:B------:R-:W2:Y:S01]  /*14b50*/  SHFL.IDX PT, R35, R17, 0x1, 0x1c1f ;  /* 0x003c1f0011237f89 */ /* 0x000ea200000e0000 */
[----:B------:R-:W-:-:S02]  /*14b60*/  ISETP.GE.OR P1, PT, R8, R3, P2 ;  /* 0x000000030800720c */ /* 0x000fc40001726670 */
[----:B------:R-:W-:Y:S01]  /*14b70*/  IMAD R16, R7, c[0x0][0x3e4], R16 ;  /* 0x0000f90007107a24 */ /* 0x000fe200078e0210 */
[----:B------:R-:W-:Y:S02]  /*14b80*/  ISETP.GE.OR P0, PT, R4, R3, P2 ;  /* 0x000000030400720c */ /* 0x000fe40001706670 */
[----:B------:R-:W-:Y:S01]  /*14b90*/  SHF.L.U32 R7, R12, 0x3, RZ ;  /* 0x000000030c077819 */ /* 0x000fe200000006ff */
[----:B------:R-:W-:Y:S01]  /*14ba0*/  IMAD.IADD R15, R15, 0x1, R16 ;  /* 0x000000010f0f7824 */ /* 0x000fe200078e0210 */
[----:B------:R-:W-:Y:S02]  /*14bb0*/  SHF.R.S32.HI R5, RZ, 0x1f, R56 ;  /* 0x0000001fff057819 */ /* 0x000fe40000011438 */
[----:B------:R-:W-:-:S03]  /*14bc0*/  LOP3.LUT R6, R6, 0x7ffffe00, R7, 0xf8, !PT ;  /* 0x7ffffe0006067812 */ /* 0x000fc600078ef807 */
[----:B------:R-:W-:Y:S01]  /*14bd0*/  IMAD R5, R5, c[0x0][0x3d8], RZ ;  /* 0x0000f60005057a24 */ /* 0x000fe200078e02ff */
[----:B------:R-:W-:Y:S01]  /*14be0*/  SHF.L.U32 R58, R6, 0x1, RZ ;  /* 0x00000001063a7819 */ /* 0x000fe200000006ff */
[----:B-1----:R1:W-:Y:S02]  /*14bf0*/  @!P1 ST.E [R32.64], R0 ;  /* 0x0000000020009985 */ /* 0x0023e4000c101906 */
[C---:B------:R-:W-:Y:S02]  /*14c00*/  IMAD R8, R56.reuse, c[0x0][0x3dc], R5 ;  /* 0x0000f70038087a24 */ /* 0x040fe400078e0205 */
[----:B------:R-:W-:-:S04]  /*14c10*/  IMAD.WIDE.U32 R56, R56, c[0x0][0x3d8], R14 ;  /* 0x0000f60038387a25 */ /* 0x000fc800078e000e */
[----:B------:R-:W-:Y:S01]  /*14c20*/  IMAD.IADD R8, R57, 0x1, R8 ;  /* 0x0000000139087824 */ /* 0x000fe200078e0208 */
[----:B--2---:R1:W-:Y:S01]  /*14c30*/  @!P0 ST.E [R34.64], R10 ;  /* 0x0000000a22008985 */ /* 0x0043e2000c101906 */
[----:B------:R-:W-:-:S03]  /*14c40*/  LEA R57, P0, R56, c[0x0][0x380], 0x1 ;  /* 0x0000e00038397a11 */ /* 0x000fc600078008ff */
[----:B------:R1:W2:Y:S01]  /*14c50*/  LDS.128 R44, [R58+0x1080] ;  /* 0x001080003a2c7984 */ /* 0x0002a20000000c00 */
[----:B------:R-:W-:Y:S02]  /*14c60*/  LEA.HI.X R56, R56, c[0x0][0x384], R8, 0x1, P0 ;  /* 0x0000e10038387a11 */ /* 0x000fe400000f0c08 */
[----:B------:R-:W-:Y:S01]  /*14c70*/  ISETP.GE.AND P0, PT, R54, R3, PT ;  /* 0x000000033600720c */ /* 0x000fe20003f06270 */
        /* <DEDUP_REMOVED lines=31> */
.L_x_2691:
[----:B--2---:R-:W-:Y:S05]  /*14e70*/  BSYNC B0 ;  /* 0x0000000000007941 */ /* 0x004fea0003800000 */
.L_x_2690:
        /* <DEDUP_REMOVED lines=23> */
.L_x_2693:
[----:B------:R-:W-:Y:S05]  /*14ff0*/  BSYNC B0 ;  /* 0x0000000000007941 */ /* 0x000fea0003800000 */
.L_x_2692:
        /* <DEDUP_REMOVED lines=23> */
.L_x_2695:
[----:B------:R-:W-:Y:S05]  /*15170*/  BSYNC B0 ;  /* 0x0000000000007941 */ /* 0x000fea0003800000 */
.L_x_2694:
        /* <DEDUP_REMOVED lines=24> */
.L_x_2688:
        /* <DEDUP_REMOVED lines=18> */
.L_x_2696:
        /* <DEDUP_REMOVED lines=19> */
[----:B------:R-:W-:-:S04]  /*15550*/  IMAD.WIDE.U32 R12, R184, c[0x0][0x490], R12 ;  /* 0x00012400b80c7a25 */ /* 0x000fc800078e000c */
[----:B------:R-:W-:Y:S02]  /*15560*/  IMAD.IADD R15, R4, 0x1, R13 ;  /* 0x00000001040f7824 */ /* 0x000fe400078e020d */
[----:B------:R-:W-:Y:S02]  /*15570*/  IMAD.MOV.U32 R14, RZ, RZ, R12 ;  /* 0x000000ffff0e7224 */ /* 0x000fe400078e000c */
[----:B------:R-:W-:Y:S02]  /*15580*/  IMAD R13, R5, c[0x0][0x498], RZ ;  /* 0x00012600050d7a24 */ /* 0x000fe400078e02ff */
[----:B------:R-:W-:-:S04]  /*15590*/  @P0 IMAD.HI.U32 R6, R8, c[0x0][0x4ec], RZ ;  /* 0x00013b0008060a27 */ /* 0x000fc800078e00ff */
[----:B------:R-:W-:Y:S01]  /*155a0*/  IMAD.WIDE.U32 R14, R186, c[0x0][0x498], R14 ;  /* 0x00012600ba0e7a25 */ /* 0x000fe200078e000e */
[----:B------:R-:W-:-:S03]  /*155b0*/  @P0 SHF.R.U32.HI R7, RZ, c[0x0][0x4f0], R6 ;  /* 0x00013c00ff070a19 */ /* 0x000fc60000011606 */
[----:B------:R-:W-:Y:S01]  /*155c0*/  IMAD R13, R186, c[0x0][0x49c], R13 ;  /* 0x00012700ba0d7a24 */ /* 0x000fe200078e020d */
[C---:B------:R-:W-:Y:S02]  /*155d0*/  IADD3 R9, -R7.reuse, RZ, RZ ;  /* 0x000000ff07097210 */ /* 0x040fe40007ffe1ff */
        /* <DEDUP_REMOVED lines=13> */
.L_x_2698:
[----:B------:R-:W-:Y:S05]  /*156b0*/  BSYNC B0 ;  /* 0x0000000000007941 */ /* 0x000fea0003800000 */
.L_x_2697:
        /* <DEDUP_REMOVED lines=16> */
[C---:B------:R-:W-:Y:S01]  /*157c0*/  IMAD.WIDE.U32 R10, R184.reuse, c[0x0][0x3e8], R10 ;  /* 0x0000fa00b80a7a25 */ /* 0x040fe200078e000a */
[CC--:B------:R-:W-:Y:S02]  /*157d0*/  LEA R13, R9.reuse, R4.reuse, 0x5 ;  /* 0x00000004090d7211 */ /* 0x0c0fe400078e28ff */
[----:B------:R-:W-:Y:S01]  /*157e0*/  SHF.L.U32 R9, R9, 0x3, RZ ;  /* 0x0000000309097819 */ /* 0x000fe200000006ff */
[----:B------:R-:W-:Y:S02]  /*157f0*/  IMAD R7, R184, c[0x0][0x3ec], R7 ;  /* 0x0000fb00b8077a24 */ /* 0x000fe400078e0207 */
[C---:B-1----:R-:W-:Y:S01]  /*15800*/  IMAD R13, R6.reuse, 0x80, R13 ;  /* 0x00000080060d7824 */ /* 0x042fe200078e020d */
[----:B------:R-:W-:Y:S01]  /*15810*/  LEA R4, R6, R4, 0x7 ;  /* 0x0000000406047211 */ /* 0x000fe200078e38ff */
[----:B-----5:R-:W-:Y:S01]  /*15820*/  IMAD R3, R3, c[0x0][0x4e8], RZ ;  /* 0x00013a0003037a24 */ /* 0x020fe200078e02ff */
[----:B------:R-:W-:Y:S01]  /*15830*/  IADD3 R11, R7, R11, RZ ;  /* 0x0000000b070b7210 */ /* 0x000fe20007ffe0ff */
[----:B------:R-:W-:Y:S01]  /*15840*/  @P0 IMAD.HI.U32 R0, R13, c[0x0][0x4ec], RZ ;  /* 0x00013b000d000a27 */ /* 0x000fe200078e00ff */
[----:B------:R-:W-:-:S02]  /*15850*/  MOV R2, R13 ;  /* 0x0000000d00027202 */ /* 0x000fc40000000f00 */
[----:B------:R-:W-:Y:S01]  /*15860*/  IADD3 R6, R9, 0x40, RZ ;  /* 0x0000004009067810 */ /* 0x000fe20007ffe0ff */
        /* <DEDUP_REMOVED lines=37> */
.L_x_2700:
[----:B------:R-:W-:Y:S05]  /*15ac0*/  BSYNC B0 ;  /* 0x0000000000007941 */ /* 0x000fea0003800000 */
.L_x_2699:
        /* <DEDUP_REMOVED lines=21> */
.L_x_2702:
[----:B------:R-:W-:Y:S05]  /*15c20*/  BSYNC B0 ;  /* 0x0000000000007941 */ /* 0x000fea0003800000 */
.L_x_2701:
        /* <DEDUP_REMOVED lines=21> */
.L_x_2704:
[----:B------:R-:W-:Y:S05]  /*15d80*/  BSYNC B0 ;  /* 0x0000000000007941 */ /* 0x000fea0003800000 */
.L_x_2703:
        /* <DEDUP_REMOVED lines=22> */
.L_x_2705:
        /* <DEDUP_REMOVED lines=9> */
.L_x_3438:


//--------------------- .text._ZN7cutlass13device_kernelIN5flash19enable_sm80_to_sm89INS1_16FlashAttnFwdSm80INS1_25CollectiveMainloopFwdSm80ILi8ELi2ELb0EN4cute5tupleIJNS5_1CILi128EEENS7_ILi64EEENS7_ILi192EEEEEELi192ENS_10bfloat16_tEfNS_4arch4Sm80ELb0ELb1ELb0ELb0ELb1ELb0ELb1ELb0EEENS1_21CollectiveEpilogueFwdINS6_IJS8_SA_S9_EEENS6_IJNS7_ILi1EEESI_SI_EEESC_SE_Li256ELb0ELb1ELb0ELb0EEENS1_19SingleTileSchedulerILb0ELb0ELb1ELi128EEEEEEEEEvNT_6ParamsE --------------------------
	.section	.text._ZN7cutlass13device_kernelIN5flash19enable_sm80_to_sm89INS1_16FlashAttnFwdSm80INS1_25CollectiveMainloopFwdSm80ILi8ELi2ELb0EN4cute5tupleIJNS5_1CILi128EEENS7_ILi64EEENS7_ILi192EEEEEELi192ENS_10bfloat16_tEfNS_4arch4Sm80ELb0ELb1ELb0ELb0ELb1ELb0ELb1ELb0EEENS1_21CollectiveEpilogueFwdINS6_IJS8_SA_S9_EEENS6_IJNS7_ILi1EEESI_SI_EEESC_SE_Li256ELb0ELb1ELb0ELb0EEENS1_19SingleTileSchedulerILb0ELb0ELb1ELi128EEEEEEEEEvNT_6ParamsE,"ax",@progbits
	.sectioninfo	@"SHI_REGISTERS=236"
	.align	128
.text._ZN7cutlass13device_kernelIN5flash19enable_sm80_to_sm89INS1_16FlashAttnFwdSm80INS1_25CollectiveMainloopFwdSm80ILi8ELi2ELb0EN4cute5tupleIJNS5_1CILi128EEENS7_ILi64EEENS7_ILi192EEEEEELi192ENS_10bfloat16_tEfNS_4arch4Sm80ELb0ELb1ELb0ELb0ELb1ELb0ELb1ELb0EEENS1_21CollectiveEpilogueFwdINS6_IJS8_SA_S9_EEENS6_IJNS7_ILi1EEESI_SI_EEESC_SE_Li256ELb0ELb1ELb0ELb0EEENS1_19SingleTileSchedulerILb0ELb0ELb1ELi128EEEEEEEEEvNT_6ParamsE:
        .type           _ZN7cutlass13device_kernelIN5flash19enable_sm80_to_sm89INS1_16FlashAttnFwdSm80INS1_25CollectiveMainloopFwdSm80ILi8ELi2ELb0EN4cute5tupleIJNS5_1CILi128EEENS7_ILi64EEENS7_ILi192EEEEEELi192ENS_10bfloat16_tEfNS_4arch4Sm80ELb0ELb1ELb0ELb0ELb1ELb0ELb1ELb0EEENS1_21CollectiveEpilogueFwdINS6_IJS8_SA_S9_EEENS6_IJNS7_ILi1EEESI_SI_EEESC_SE_Li256ELb0ELb1ELb0ELb0EEENS1_19SingleTileSchedulerILb0ELb0ELb1ELi128EEEEEEEEEvNT_6ParamsE,@function
        .size           _ZN7cutlass13device_kernelIN5flash19enable_sm80_to_sm89INS1_16FlashAttnFwdSm80INS1_25CollectiveMainloopFwdSm80ILi8ELi2ELb0EN4cute5tupleIJNS5_1CILi128EEENS7_ILi64EEENS7_ILi192EEEEEELi192ENS_10bfloat16_tEfNS_4arch4Sm80ELb0ELb1ELb0ELb0ELb1ELb0ELb1ELb0EEENS1_21CollectiveEpilogueFwdINS6_IJS8_SA_S9_EEENS6_IJNS7_ILi1EEESI_SI_EEESC_SE_Li256ELb0ELb1ELb0ELb0EEENS1_19SingleTileSchedulerILb0ELb0ELb1ELi128EEEEEEEEEvNT_6ParamsE,(.L_x_3439 - _ZN7cutlass13device_kernelIN5flash19enable_sm80_to_sm89INS1_16FlashAttnFwdSm80INS1_25CollectiveMainloopFwdSm80ILi8ELi2ELb0EN4cute5tupleIJNS5_1CILi128EEENS7_ILi64EEENS7_ILi192EEEEEELi192ENS_10bfloat16_tEfNS_4arch4Sm80ELb0ELb1ELb0ELb0ELb1ELb0ELb1ELb0EEENS1_21CollectiveEpilogueFwdINS6_IJS8_SA_S9_EEENS6_IJNS7_ILi1EEESI_SI_EEESC_SE_Li256ELb0ELb1ELb0ELb0EEENS1_19SingleTileSchedulerILb0ELb0ELb1ELi128EEEEEEEEEvNT_6ParamsE)
        .other          _ZN7cutlass13device_kernelIN5flash19enable_sm80_to_sm89INS1_16FlashAttnFwdSm80INS1_25CollectiveMainloopFwdSm80ILi8ELi2ELb0EN4cute5tupleIJNS5_1CILi128EEENS7_ILi64EEENS7_ILi192EEEEEELi192ENS_10bfloat16_tEfNS_4arch4Sm80ELb0ELb1ELb0ELb0ELb1ELb0ELb1ELb0EEENS1_21CollectiveEpilogueFwdINS6_IJS8_SA_S9_EEENS6_IJNS7_ILi1EEESI_SI_EEESC_SE_Li256ELb0ELb1ELb0ELb0EEENS1_19SingleTileSchedulerILb0ELb0ELb1ELi128EEEEEEEEEvNT_6ParamsE,@"STO_CUDA_ENTRY STV_DEFAULT"
_ZN7cutlass13device_kernelIN5flash19enable_sm80_to_sm89INS1_16FlashAttnFwdSm80INS1_25CollectiveMainloopFwdSm80ILi8ELi2ELb0EN4cute5tupleIJNS5_1CILi128EEENS7_ILi64EEENS7_ILi192EEEEEELi192ENS_10bfloat16_tEfNS_4arch4Sm80ELb0ELb1ELb0ELb0ELb1ELb0ELb1ELb0EEENS1_21CollectiveEpilogueFwdINS6_IJS8_SA_S9_EEENS6_IJNS7_ILi1EEESI_SI_EEESC_SE_Li256ELb0ELb1ELb0ELb0EEENS1_19SingleTileSchedulerILb0ELb0ELb1ELi128EEEEEEEEEvNT_6ParamsE:
        /* <DEDUP_REMOVED lines=46> */
.L_x_2707:
[----:B------:R-:W-:-:S13]  /*02e0*/  ISETP.NE.AND P0, PT, R196, c[0x0][0x32c], PT ;  /* 0x0000cb00c4007a0c */ /* 0x000fda0003f05270 */
[----:B------:R-:W-:-:S05]  /*02f0*/  @P0 IMAD.HI.U32 R0, R2, c[0x0][0x330], RZ ;  /* 0x0000cc0002000a27 */ /* 0x000fca00078e00ff */
[----:B------:R-:W-:Y:S02]  /*0300*/  @P0 SHF.R.U32.HI R2, RZ, c[0x0][0x334], R0 ;  /* 0x0000cd00ff020a19 */ /* 0x000fe40000011600 */
.L_x_2708:
[----:B------:R-:W-:-:S05]  /*0310*/  MOV R3, c[0x0][0x32c] ;  /* 0x0000cb0000037a02 */ /* 0x000fca0000000f00 */
[----:B------:R-:W-:-:S05]  /*0320*/  IMAD R2, R2, R3, c[0x0][0x32c] ;  /* 0x0000cb0002027624 */ /* 0x000fca00078e0203 */
[----:B------:R-:W-:-:S04]  /*0330*/  IMNMX R5, R5, R2, PT ;  /* 0x0000000205057217 */ /* 0x000fc80003800200 */
.L_x_2706:
        /* <DEDUP_REMOVED lines=25> */
.L_x_2710:
[----:B------:R-:W-:-:S04]  /*04d0*/  MOV R0, c[0x0][0x32c] ;  /* 0x0000cb0000007a02 */ /* 0x000fc80000000f00 */
[----:B------:R-:W-:-:S13]  /*04e0*/  ISETP.NE.AND P0, PT, R0, 0x1, PT ;  /* 0x000000010000780c */ /* 0x000fda0003f05270 */
[----:B------:R-:W-:-:S05]  /*04f0*/  @P0 IMAD.HI.U32 R0, R2, c[0x0][0x330], RZ ;  /* 0x0000cc0002000a27 */ /* 0x000fca00078e00ff */
[----:B------:R-:W-:-:S05]  /*0500*/  @P0 SHF.R.U32.HI R2, RZ, c[0x0][0x334], R0 ;  /* 0x0000cd00ff020a19 */ /* 0x000fca0000011600 */
.L_x_2711:
[----:B------:R-:W-:-:S05]  /*0510*/  IMAD R3, R2, c[0x0][0x32c], RZ ;  /* 0x0000cb0002037a24 */ /* 0x000fca00078e02ff */
[----:B------:R-:W-:-:S04]  /*0520*/  IMNMX R194, R194, R3, !PT ;  /* 0x00000003c2c27217 */ /* 0x000fc80007800200 */
.L_x_2709:
        /* <DEDUP_REMOVED lines=104> */
[----:B------:R-:W-:Y:S02]  /*0bb0*/  IMAD.SHL.U32 R0, R21, 0x40, RZ ;  /* 0x0000004015007824 */ /* 0x000fe400078e00ff */
[----:B------:R-:W-:Y:S02]  /*0bc0*/  IMAD.IADD R9, R9, 0x1, R5 ;  /* 0x0000000109097824 */ /* 0x000fe400078e0205 */
[----:B------:R-:W-:Y:S02]  /*0bd0*/  IMAD R2, R2, c[0x0][0x1a8], RZ ;  /* 0x00006a0002027a24 */ /* 0x000fe400078e02ff */
[C---:B------:R-:W-:Y:S01]  /*0be0*/  IMAD.WIDE.U32 R4, R3.reuse, c[0x0][0x1a8], R8 ;  /* 0x00006a0003047a25 */ /* 0x040fe200078e0008 */
[----:B------:R-:W-:Y:S02]  /*0bf0*/  LOP3.LUT R9, R0, 0x1c0, RZ, 0xc0, !PT ;  /* 0x000001c000097812 */ /* 0x000fe400078ec0ff */
[----:B------:R-:W-:Y:S01]  /*0c00*/  IADD3 R8, R178, 0x80, RZ ;  /* 0x00000080b2087810 */ /* 0x000fe20007ffe0ff */
[----:B------:R-:W-:Y:S01]  /*0c10*/  IMAD R7, R3, c[0x0][0x1ac], R2 ;  /* 0x00006b0003077a24 */ /* 0x000fe200078e0202 */
[----:B------:R-:W-:Y:S01]  /*0c20*/  SHF.R.U32.HI R3, RZ, 0x3, R9 ;  /* 0x00000003ff037819 */ /* 0x000fe20000011609 */
[----:B------:R-:W-:Y:S01]  /*0c30*/  IMAD.IADD R0, R148, 0x1, R21 ;  /* 0x0000000194007824 */ /* 0x000fe200078e0215 */
[----:B------:R-:W-:Y:S01]  /*0c40*/  LOP3.LUT R202, R9, 0x38, R178, 0xf8, !PT ;  /* 0x0000003809ca7812 */ /* 0x000fe200078ef8b2 */
[----:B------:R-:W-:Y:S01]  /*0c50*/  IMAD.IADD R2, R5, 0x1, R7 ;  /* 0x0000000105027824 */ /* 0x000fe200078e0207 */
[----:B------:R-:W-:-:S02]  /*0c60*/  LEA R7, P0, R4, c[0x0][0x160], 0x1 ;  /* 0x0000580004077a11 */ /* 0x000fc400078008ff */
[----:B------:R-:W-:Y:S02]  /*0c70*/  LEA.HI R5, R81, R6, RZ, 0x6 ;  /* 0x0000000651057211 */ /* 0x000fe400078f30ff */
[----:B------:R-:W-:Y:S01]  /*0c80*/  LEA.HI.X R2, R4, c[0x0][0x164], R2, 0x1, P0 ;  /* 0x0000590004027a11 */ /* 0x000fe200000f0c02 */
[----:B------:R-:W-:Y:S01]  /*0c90*/  SHFL.IDX PT, R14, R7, RZ, 0x181f ;  /* 0x00181fff070e7589 */ /* 0x000fe200000e0000 */
[----:B------:R-:W-:Y:S01]  /*0ca0*/  LOP3.LUT R202, R202, R3, RZ, 0x3c, !PT ;  /* 0x00000003caca7212 */ /* 0x000fe200078e3cff */
[----:B------:R-:W-:Y:S01]  /*0cb0*/  IMAD R3, R197, c[0x0][0x168], RZ ;  /* 0x00005a00c5037a24 */ /* 0x000fe200078e02ff */
[----:B------:R-:W-:Y:S01]  /*0cc0*/  IADD3 R4, R0, 0x20, RZ ;  /* 0x0000002000047810 */ /* 0x000fe20007ffe0ff */
[----:B------:R-:W3:Y:S01]  /*0cd0*/  SHFL.IDX PT, R15, R2, RZ, 0x181f ;  /* 0x00181fff020f7589 */ /* 0x000ee200000e0000 */
[----:B------:R-:W-:Y:S01]  /*0ce0*/  IMAD.SHL.U32 R5, R5, 0x8, RZ ;  /* 0x0000000805057824 */ /* 0x000fe200078e00ff */
[----:B------:R-:W-:Y:S02]  /*0cf0*/  IADD3 R9, R178, 0x40, RZ ;  /* 0x00000040b2097810 */ /* 0x000fe40007ffe0ff */
[-C--:B------:R-:W-:Y:S01]  /*0d00*/  ISETP.GE.AND P1, PT, R4, R3.reuse, PT ;  /* 0x000000030400720c */ /* 0x080fe20003f26270 */
[----:B------:R-:W-:Y:S01]  /*0d10*/  SHFL.IDX PT, R12, R7, 0x1, 0x181f ;  /* 0x00381f00070c7f89 */ /* 0x000fe200000e0000 */
[----:B------:R-:W-:-:S02]  /*0d20*/  ISETP.GE.AND P0, PT, R0, R3, PT ;  /* 0x000000030000720c */ /* 0x000fc40003f06270 */
[----:B------:R-:W-:Y:S01]  /*0d30*/  LOP3.LUT R202, R202, 0xfffffe00, R5, 0xf8, !PT ;  /* 0xfffffe00caca7812 */ /* 0x000fe200078ef805 */
[----:B------:R-:W4:Y:S01]  /*0d40*/  SHFL.IDX PT, R13, R2, 0x1, 0x181f ;  /* 0x00381f00020d7f89 */ /* 0x000f2200000e0000 */
[----:B------:R-:W-:Y:S02]  /*0d50*/  SHF.R.S32.HI R4, RZ, 0x1f, R9 ;  /* 0x0000001fff047819 */ /* 0x000fe40000011409 */
[----:B------:R-:W-:Y:S01]  /*0d60*/  SHF.R.S32.HI R5, RZ, 0x1f, R8 ;  /* 0x0000001fff057819 */ /* 0x000fe20000011408 */
[----:B------:R-:W-:Y:S01]  /*0d70*/  IMAD.SHL.U32 R144, R202, 0x2, RZ ;  /* 0x00000002ca907824 */ /* 0x000fe200078e00ff */
[----:B------:R-:W-:Y:S01]  /*0d80*/  LEA.HI R177, R4, R9, RZ, 0x3 ;  /* 0x0000000904b17211 */ /* 0x000fe200078f18ff */
[----:B-1----:R-:W-:Y:S01]  /*0d90*/  SHFL.IDX PT, R11, R2, 0x3, 0x181f ;  /* 0x00781f00020b7f89 */ /* 0x002fe200000e0000 */
[----:B------:R-:W-:Y:S02]  /*0da0*/  LEA.HI R176, R5, R8, RZ, 0x3 ;  /* 0x0000000805b07211 */ /* 0x000fe400078f18ff */
[----:B------:R-:W-:Y:S01]  /*0db0*/  ISETP.GE.AND P3, PT, R9, c[0x0][0x198], PT ;  /* 0x0000660009007a0c */ /* 0x000fe20003f66270 */
[----:B------:R-:W-:Y:S01]  /*0dc0*/  SHFL.IDX PT, R4, R7, 0x2, 0x181f ;  /* 0x00581f0007047f89 */ /* 0x000fe200000e0000 */
[----:B------:R-:W-:-:S02]  /*0dd0*/  ISETP.GE.AND P4, PT, R8, c[0x0][0x198], PT ;  /* 0x0000660008007a0c */ /* 0x000fc40003f86270 */
[----:B------:R-:W-:Y:S01]  /*0de0*/  LOP3.LUT R177, R177, 0xfffffff8, RZ, 0xc0, !PT ;  /* 0xfffffff8b1b17812 */ /* 0x000fe200078ec0ff */
[----:B------:R-:W1:Y:S01]  /*0df0*/  SHFL.IDX PT, R5, R2, 0x2, 0x181f ;  /* 0x00581f0002057f89 */ /* 0x000e6200000e0000 */
[----:B------:R-:W-:Y:S01]  /*0e00*/  LOP3.LUT R176, R176, 0xfffffff8, RZ, 0xc0, !PT ;  /* 0xfffffff8b0b07812 */ /* 0x000fe200078ec0ff */
[----:B---3--:R-:W-:-:S04]  /*0e10*/  @!P0 IMAD.WIDE R18, R178, 0x2, R14 ;  /* 0x00000002b2128825 */ /* 0x008fc800078e020e */
[----:B------:R-:W-:-:S04]  /*0e20*/  @!P0 IMAD.WIDE R16, R177, 0x2, R14 ;  /* 0x00000002b1108825 */ /* 0x000fc800078e020e */
[----:B------:R-:W-:-:S04]  /*0e30*/  @!P0 IMAD.WIDE R14, R176, 0x2, R14 ;  /* 0x00000002b00e8825 */ /* 0x000fc800078e020e */
[----:B----4-:R-:W-:-:S04]  /*0e40*/  @!P1 IMAD.WIDE R24, R178, 0x2, R12 ;  /* 0x00000002b2189825 */ /* 0x010fc800078e020c */
[----:B------:R-:W-:-:S04]  /*0e50*/  @!P1 IMAD.WIDE R22, R177, 0x2, R12 ;  /* 0x00000002b1169825 */ /* 0x000fc800078e020c */
[----:B------:R-:W-:Y:S01]  /*0e60*/  @!P1 IMAD.WIDE R12, R176, 0x2, R12 ;  /* 0x00000002b00c9825 */ /* 0x000fe200078e020c */
[----:B--2---:R2:W3:Y:S01]  /*0e70*/  @P2 R2UR UR10, R10 ;  /* 0x000000000a0a23c2 */ /* 0x0044e200000e0000 */
[----:B------:R-:W-:Y:S01]  /*0e80*/  ISETP.GE.AND P2, PT, R178, c[0x0][0x198], PT ;  /* 0x00006600b2007a0c */ /* 0x000fe20003f46270 */
[----:B---3--:R-:W-:Y:S02]  /*0e90*/  @!UP0 UMOV UR10, UR6 ;  /* 0x00000006000a8c82 */ /* 0x008fe40008000000 */
        /* <DEDUP_REMOVED lines=9> */
[----:B--2---:R-:W-:-:S02]  /*0f30*/  IADD3 R10, R0, 0x40, RZ ;  /* 0x00000040000a7810 */ /* 0x004fc40007ffe0ff */
[----:B------:R-:W-:Y:S01]  /*0f40*/  IADD3 R0, R0, 0x60, RZ ;  /* 0x0000006000007810 */ /* 0x000fe20007ffe0ff */
[----:B------:R2:W-:Y:S01]  /*0f50*/  @!P1 LDGSTS.E.BYPASS.LTC128B.128 [R144+0x19100], [R24.64], !P2 ;  /* 0x1910000018909fae */ /* 0x0005e2000d101d4c */
[----:B------:R-:W-:-:S03]  /*0f60*/  ISETP.GE.AND P0, PT, R10, R3, PT ;  /* 0x000000030a00720c */ /* 0x000fc60003f06270 */
[----:B------:R-:W2:Y:S04]  /*0f70*/  SHFL.IDX PT, R10, R7, 0x3, 0x181f ;  /* 0x00781f00070a7f89 */ /* 0x000ea800000e0000 */
[----:B------:R2:W-:Y:S04]  /*0f80*/  @!P1 LDGSTS.E.BYPASS.LTC128B.128 [R144+0x1d100], [R22.64], !P3 ;  /* 0x1d10000016909fae */ /* 0x0005e8000d901d4c */
[----:B------:R2:W-:Y:S01]  /*0f90*/  @!P1 LDGSTS.E.BYPASS.LTC128B.128 [R144+0x21100], [R12.64], !P4 ;  /* 0x211000000c909fae */ /* 0x0005e2000e101d4c */
[----:B------:R-:W-:Y:S02]  /*0fa0*/  ISETP.GE.AND P1, PT, R0, R3, PT ;  /* 0x000000030000720c */ /* 0x000fe40003f26270 */
[----:B------:R-:W-:Y:S01]  /*0fb0*/  IADD3 R3, R147, -0x1, RZ ;  /* 0xffffffff93037810 */ /* 0x000fe20007ffe0ff */
[----:B-1----:R-:W-:Y:S01]  /*0fc0*/  @!P0 IMAD.WIDE R18, R178, 0x2, R4 ;  /* 0x00000002b2128825 */ /* 0x002fe200078e0204 */
[----:B------:R-:W-:-:S03]  /*0fd0*/  P2R R0, PR, RZ, 0x20 ;  /* 0x00000020ff007803 */ /* 0x000fc60000000000 */
[----:B------:R-:W-:Y:S01]  /*0fe0*/  IMAD.SHL.U32 R134, R3, 0x40, RZ ;  /* 0x0000004003867824 */ /* 0x000fe200078e00ff */
[----:B------:R1:W-:Y:S01]  /*0ff0*/  @!P0 LDGSTS.E.BYPASS.LTC128B.128 [R144+0x1a100], [R18.64], !P2 ;  /* 0x1a10000012908fae */ /* 0x0003e2000d101d4c */
[----:B---3--:R-:W-:-:S04]  /*1000*/  @!P0 IMAD.WIDE R16, R176, 0x2, R4 ;  /* 0x00000002b0108825 */ /* 0x008fc800078e0204 */
[----:B----4-:R-:W-:-:S04]  /*1010*/  @!P0 IMAD.WIDE R14, R177, 0x2, R4 ;  /* 0x00000002b10e8825 */ /* 0x010fc800078e0204 */
[----:B------:R-:W-:Y:S01]  /*1020*/  IMAD.IADD R201, R203, 0x1, R134 ;  /* 0x00000001cbc97824 */ /* 0x000fe200078e0286 */
[----:B------:R3:W-:Y:S01]  /*1030*/  @!P0 LDGSTS.E.BYPASS.LTC128B.128 [R144+0x1e100], [R14.64], !P3 ;  /* 0x1e1000000e908fae */ /* 0x0007e2000d901d4c */
[----:B--2---:R-:W-:-:S03]  /*1040*/  @!P1 IMAD.WIDE R4, R178, 0x2, R10 ;  /* 0x00000002b2049825 */ /* 0x004fc600078e020a */
        /* <DEDUP_REMOVED lines=9> */
[----:B---3--:R-:W-:-:S05]  /*10e0*/  @!P1 IMAD.WIDE R14, R177, 0x2, R10 ;  /* 0x00000002b10e9825 */ /* 0x008fca00078e020a */
[----:B------:R3:W-:Y:S04]  /*10f0*/  @!P1 LDGSTS.E.BYPASS.LTC128B.128 [R144+0x1f100], [R14.64], !P3 ;  /* 0x1f1000000e909fae */ /* 0x0007e8000d901d4c */
[----:B------:R1:W-:Y:S01]  /*1100*/  @!P1 LDGSTS.E.BYPASS.LTC128B.128 [R144+0x23100], [R12.64], !P4 ;  /* 0x231000000c909fae */ /* 0x0003e2000e101d4c */
[----:B----4-:R-:W-:-:S03]  /*1110*/  @!P0 IADD3 R5, P2, R0, UR8, RZ ;  /* 0x0000000800058c10 */ /* 0x010fc6000ff5e0ff */
[----:B------:R-:W0:Y:S01]  /*1120*/  LDGDEPBAR ;  /* 0x00000000000079af */ /* 0x000e220000000000 */
[----:B------:R-:W-:Y:S02]  /*1130*/  @!P0 LEA.HI.X.SX32 R2, R0, UR6, 0x1, P2 ;  /* 0x0000000600028c11 */ /* 0x000fe400090f0eff */
[----:B------:R-:W-:-:S04]  /*1140*/  @!P0 LEA R4, P2, R5, c[0x0][0x2a0], 0x2 ;  /* 0x0000a80005048a11 */ /* 0x000fc800078410ff */
[----:B------:R-:W-:Y:S01]  /*1150*/  @!P0 LEA.HI.X R5, R5, c[0x0][0x2a4], R2, 0x2, P2 ;  /* 0x0000a90005058a11 */ /* 0x000fe200010f1402 */
[----:B------:R-:W-:Y:S06]  /*1160*/  BAR.SYNC.DEFER_BLOCKING 0x0 ;  /* 0x0000000000007b1d */ /* 0x000fec0000010000 */
[----:B------:R-:W4:Y:S01]  /*1170*/  @!P0 LDG.E R200, [R4.64] ;  /* 0x0000000c04c88981 */ /* 0x000f22000c1e1900 */
        /* <DEDUP_REMOVED lines=10> */
[----:B--2---:R-:W-:Y:S01]  /*1220*/  SHF.R.S32.HI R17, RZ, 0x1f, R201 ;  /* 0x0000001fff117819 */ /* 0x004fe200000114c9 */
        /* <DEDUP_REMOVED lines=11> */
[----:B------:R-:W-:Y:S01]  /*12e0*/  SHF.R.S32.HI R145, RZ, 0x1f, R178 ;  /* 0x0000001fff917819 */ /* 0x000fe200000114b2 */
[----:B------:R-:W-:Y:S01]  /*12f0*/  IMAD R12, R201, c[0x0][0x20c], R12 ;  /* 0x00008300c90c7a24 */ /* 0x000fe200078e020c */
[----:B------:R-:W-:Y:S01]  /*1300*/  UIADD3 UR11, UR21, UR11, URZ ;  /* 0x0000000b150b7290 */ /* 0x000fe2000fffe03f */
[----:B------:R-:W-:Y:S01]  /*1310*/  IMAD.IADD R11, R11, 0x1, R0 ;  /* 0x000000010b0b7824 */ /* 0x000fe200078e0200 */
[----:B------:R-:W-:Y:S01]  /*1320*/  SEL R180, RZ, 0x10, P6 ;  /* 0x00000010ffb47807 */ /* 0x000fe20003000000 */
[----:B------:R-:W-:Y:S01]  /*1330*/  IMAD.IADD R13, R19, 0x1, R12 ;  /* 0x00000001130d7824 */ /* 0x000fe200078e020c */
[----:B------:R-:W-:Y:S01]  /*1340*/  SHF.R.S32.HI R132, RZ, 0x1f, R177 ;  /* 0x0000001fff847819 */ /* 0x000fe200000114b1 */
[----:B------:R-:W-:Y:S01]  /*1350*/  IMAD.MOV.U32 R12, RZ, RZ, R18 ;  /* 0x000000ffff0c7224 */ /* 0x000fe200078e0012 */
[----:B------:R-:W-:Y:S01]  /*1360*/  SHF.R.S32.HI R133, RZ, 0x1f, R176 ;  /* 0x0000001fff857819 */ /* 0x000fe200000114b0 */
[----:B------:R-:W-:Y:S01]  /*1370*/  IMAD.MOV.U32 R188, RZ, RZ, 0x20 ;  /* 0x00000020ffbc7424 */ /* 0x000fe200078e00ff */
[----:B------:R-:W-:-:S02]  /*1380*/  IADD3 R198, R144, 0x100, RZ ;  /* 0x0000010090c67810 */ /* 0x000fc40007ffe0ff */
[----:B----4-:R-:W-:Y:S01]  /*1390*/  SHF.R.S32.HI R16, RZ, 0x1f, R200 ;  /* 0x0000001fff107819 */ /* 0x010fe200000114c8 */
[----:B------:R-:W-:-:S04]  /*13a0*/  IMAD.WIDE.U32 R4, R200, c[0x0][0x1f0], R10 ;  /* 0x00007c00c8047a25 */ /* 0x000fc800078e000a */
[----:B------:R-:W-:Y:S01]  /*13b0*/  IMAD R7, R16, c[0x0][0x1f0], RZ ;  /* 0x00007c0010077a24 */ /* 0x000fe200078e02ff */
[----:B------:R-:W-:Y:S01]  /*13c0*/  IADD3 R4, P1, R4, UR14, RZ ;  /* 0x0000000e04047c10 */ /* 0x000fe2000ff3e0ff */
[----:B------:R-:W-:-:S03]  /*13d0*/  IMAD.WIDE.U32 R12, R200, c[0x0][0x218], R12 ;  /* 0x00008600c80c7a25 */ /* 0x000fc600078e000c */
[----:B------:R-:W-:Y:S01]  /*13e0*/  LEA R11, P0, R4, c[0x0][0x1c8], 0x1 ;  /* 0x00007200040b7a11 */ /* 0x000fe200078008ff */
[----:B------:R-:W-:-:S04]  /*13f0*/  IMAD R0, R200, c[0x0][0x1f4], R7 ;  /* 0x00007d00c8007a24 */ /* 0x000fc800078e0207 */
[----:B---3--:R-:W-:Y:S01]  /*1400*/  SHFL.IDX PT, R14, R11, RZ, 0x181f ;  /* 0x00181fff0b0e7589 */ /* 0x008fe200000e0000 */
[----:B------:R-:W-:Y:S02]  /*1410*/  IADD3.X R5, R5, UR10, R0, P1, !PT ;  /* 0x0000000a05057c10 */ /* 0x000fe40008ffe400 */
[----:B------:R-:W-:Y:S01]  /*1420*/  IADD3 R0, -R21, R199, -R134 ;  /* 0x000000c715007210 */ /* 0x000fe20007ffe986 */
[----:B------:R-:W-:Y:S01]  /*1430*/  SHFL.IDX PT, R28, R11, 0x1, 0x181f ;  /* 0x00381f000b1c7f89 */ /* 0x000fe200000e0000 */
[----:B------:R-:W-:Y:S01]  /*1440*/  LEA.HI.X R4, R4, c[0x0][0x1cc], R5, 0x1, P0 ;  /* 0x0000730004047a11 */ /* 0x000fe200000f0c05 */
[----:B------:R-:W-:Y:S01]  /*1450*/  IMAD R5, R16, c[0x0][0x218], RZ ;  /* 0x0000860010057a24 */ /* 0x000fe200078e02ff */
[----:B------:R-:W-:Y:S02]  /*1460*/  ISETP.GE.AND P0, PT, R0, 0x1, PT ;  /* 0x000000010000780c */ /* 0x000fe40003f06270 */
[----:B------:R-:W-:Y:S01]  /*1470*/  ISETP.GE.AND P1, PT, R8, c[0x0][0x1d4], PT ;  /* 0x0000750008007a0c */ /* 0x000fe20003f26270 */
[----:B------:R-:W1:Y:S01]  /*1480*/  SHFL.IDX PT, R15, R4, RZ, 0x181f ;  /* 0x00181fff040f7589 */ /* 0x000e6200000e0000 */
[----:B------:R-:W-:-:S03]  /*1490*/  IMAD R2, R200, c[0x0][0x21c], R5 ;  /* 0x00008700c8027a24 */ /* 0x000fc600078e0205 */
[----:B------:R-:W2:Y:S06]  /*14a0*/  SHFL.IDX PT, R29, R4, 0x1, 0x181f ;  /* 0x00381f00041d7f89 */ /* 0x000eac00000e0000 */
[----:B-1----:R-:W-:-:S04]  /*14b0*/  @P0 IMAD.WIDE R22, R178, 0x2, R14 ;  /* 0x00000002b2160825 */ /* 0x002fc800078e020e */
        /* <DEDUP_REMOVED lines=12> */
[----:B-1----:R-:W-:-:S03]  /*1580*/  IMAD.WIDE R22, R178, 0x2, RZ ;  /* 0x00000002b2167825 */ /* 0x002fc600078e02ff */
[----:B------:R1:W1:Y:S01]  /*1590*/  SHFL.IDX PT, R2, R10, 0x1, 0x181f ;  /* 0x00381f000a027f89 */ /* 0x00026200000e0000 */
[----:B---3--:R-:W-:-:S03]  /*15a0*/  IMAD.WIDE R18, R177, 0x2, RZ ;  /* 0x00000002b1127825 */ /* 0x008fc600078e02ff */
[----:B------:R-:W3:Y:S02]  /*15b0*/  SHFL.IDX PT, R4, R20, 0x1, 0x181f ;  /* 0x00381f0014047f89 */ /* 0x000ee400000e0000 */
[----:B--2---:R-:W-:-:S04]  /*15c0*/  @P0 IMAD.WIDE R26, R178, 0x2, R28 ;  /* 0x00000002b21a0825 */ /* 0x004fc800078e021c */
        /* <DEDUP_REMOVED lines=9> */
[----:B-1----:R-:W-:-:S05]  /*1660*/  IADD3 R10, P0, R5, R18, RZ ;  /* 0x00000012050a7210 */ /* 0x002fca0007f1e0ff */
[----:B------:R-:W-:Y:S01]  /*1670*/  IMAD.X R11, R7, 0x1, R19, P0 ;  /* 0x00000001070b7824 */ /* 0x000fe200000e0613 */
[----:B------:R-:W-:-:S05]  /*1680*/  IADD3 R24, P0, R5, R14, RZ ;  /* 0x0000000e05187210 */ /* 0x000fca0007f1e0ff */
[----:B------:R-:W-:Y:S01]  /*1690*/  IMAD.X R25, R7, 0x1, R15, P0 ;  /* 0x0000000107197824 */ /* 0x000fe200000e060f */
[----:B--2---:R-:W-:Y:S02]  /*16a0*/  IADD3 R26, P0, R22, R2, RZ ;  /* 0x00000002161a7210 */ /* 0x004fe40007f1e0ff */
[----:B------:R-:W-:-:S03]  /*16b0*/  LEA.HI R7, R81, R6, RZ, 0x5 ;  /* 0x0000000651077211 */ /* 0x000fc600078f28ff */
        /* <DEDUP_REMOVED lines=19> */
[----:B------:R-:W-:-:S04]  /*17f0*/  ISETP.GT.AND P2, PT, R3, R194, PT ;  /* 0x000000c20300720c */ /* 0x000fc80003f44270 */
[----:B-1----:R-:W-:-:S07]  /*1800*/  P2R R24, PR, RZ, 0x4 ;  /* 0x00000004ff187803 */ /* 0x002fce0000000000 */
[----:B------:R4:W-:Y:S01]  /*1810*/  LDGSTS.E.BYPASS.LTC128B.128 [R144+0x3100], [R18.64], !P0 ;  /* 0x0310000012907fae */ /* 0x0009e2000c101d4c */
[----:B------:R-:W-:Y:S02]  /*1820*/  ISETP.LT.OR P0, PT, R0, 0x21, P1 ;  /* 0x000000210000780c */ /* 0x000fe40000f01670 */
[----:B------:R-:W-:Y:S02]  /*1830*/  LEA.HI R0, R5, R22, RZ, 0x3 ;  /* 0x0000001605007211 */ /* 0x000fe400078f18ff */
[----:B------:R-:W-:Y:S02]  /*1840*/  LOP3.LUT P1, RZ, R179, 0x4, RZ, 0xc0, !PT ;  /* 0x00000004b3ff7812 */ /* 0x000fe4000782c0ff */
[----:B------:R-:W-:-:S05]  /*1850*/  LOP3.LUT R5, R0, 0xfffffff8, RZ, 0xc0, !PT ;  /* 0xfffffff800057812 */ /* 0x000fca00078ec0ff */
[----:B------:R-:W-:Y:S01]  /*1860*/  IMAD.IADD R22, R22, 0x1, -R5 ;  /* 0x0000000116167824 */ /* 0x000fe200078e0a05 */
[----:B------:R-:W-:Y:S01]  /*1870*/  SHF.R.S32.HI R5, RZ, 0x5, R7 ;  /* 0x00000005ff057819 */ /* 0x000fe20000011407 */
        /* <DEDUP_REMOVED lines=75> */
.L_x_2713:
[----:B------:R-:W-:Y:S01]  /*1d30*/  SHF.R.S32.HI R2, RZ, 0x4, R23 ;  /* 0x00000004ff027819 */ /* 0x000fe20000011417 */
[----:B------:R-:W0:Y:S01]  /*1d40*/  LDGDEPBAR ;  /* 0x00000000000079af */ /* 0x000e220000000000 */
[C---:B------:R-:W-:Y:S01]  /*1d50*/  IMAD.SHL.U32 R3, R179.reuse, 0x40, RZ ;  /* 0x00000040b3037824 */ /* 0x040fe200078e00ff */
[----:B------:R-:W-:Y:S01]  /*1d60*/  LOP3.LUT P2, RZ, R179, 0x2, RZ, 0xc0, !PT ;  /* 0x00000002b3ff7812 */ /* 0x000fe2000784c0ff */
[----:B------:R-:W-:Y:S01]  /*1d70*/  IMAD.SHL.U32 R21, R21, 0x8, RZ ;  /* 0x0000000815157824 */ /* 0x000fe200078e00ff */
[----:B------:R-:W-:Y:S01]  /*1d80*/  LEA.HI R23, R23, R2, RZ, 0x1 ;  /* 0x0000000217177211 */ /* 0x000fe200078f08ff */
[----:B------:R-:W-:Y:S01]  /*1d90*/  IMAD.SHL.U32 R22, R22, 0x40, RZ ;  /* 0x0000004016167824 */ /* 0x000fe200078e00ff */
[----:B-1----:R-:W-:Y:S01]  /*1da0*/  LOP3.LUT R8, R3, 0x1c0, RZ, 0xc0, !PT ;  /* 0x000001c003087812 */ /* 0x002fe200078ec0ff */
[----:B------:R-:W-:Y:S01]  /*1db0*/  IMAD.SHL.U32 R190, R190, 0x2, RZ ;  /* 0x00000002bebe7824 */ /* 0x000fe200078e00ff */
[----:B------:R-:W-:Y:S02]  /*1dc0*/  LOP3.LUT R23, R23, 0xfffffffe, RZ, 0xc0, !PT ;  /* 0xfffffffe17177812 */ /* 0x000fe400078ec0ff */
[----:B------:R-:W-:-:S02]  /*1dd0*/  SHF.R.U32.HI R9, RZ, 0x3, R8 ;  /* 0x00000003ff097819 */ /* 0x000fc40000011608 */
[----:B------:R-:W-:Y:S01]  /*1de0*/  LOP3.LUT R22, R22, 0x1c0, RZ, 0xc0, !PT ;  /* 0x000001c016167812 */ /* 0x000fe200078ec0ff */
[----:B------:R-:W-:Y:S01]  /*1df0*/  IMAD.IADD R23, R2, 0x1, -R23 ;  /* 0x0000000102177824 */ /* 0x000fe200078e0a17 */
[----:B------:R-:W-:Y:S02]  /*1e00*/  LOP3.LUT R2, R8, 0x8, R21, 0xf8, !PT ;  /* 0x0000000808027812 */ /* 0x000fe400078ef815 */
[----:B------:R-:W-:Y:S01]  /*1e10*/  ISETP.NE.AND P0, PT, R24, RZ, PT ;  /* 0x000000ff1800720c */ /* 0x000fe20003f05270 */
[C---:B------:R-:W-:Y:S01]  /*1e20*/  IMAD.SHL.U32 R3, R23.reuse, 0x8, RZ ;  /* 0x0000000817037824 */ /* 0x040fe200078e00ff */
[----:B------:R-:W-:Y:S02]  /*1e30*/  LOP3.LUT R2, R2, R9, RZ, 0x3c, !PT ;  /* 0x0000000902027212 */ /* 0x000fe400078e3cff */
[----:B------:R-:W-:Y:S02]  /*1e40*/  SEL R188, R188, 0xffffffe0, !P2 ;  /* 0xffffffe0bcbc7807 */ /* 0x000fe40005000000 */
[----:B------:R-:W-:Y:S01]  /*1e50*/  LOP3.LUT R8, R22, 0x8, R3, 0xf8, !PT ;  /* 0x0000000816087812 */ /* 0x000fe200078ef803 */
[----:B------:R-:W-:Y:S01]  /*1e60*/  IMAD R191, R23, 0x200, R2 ;  /* 0x0000020017bf7824 */ /* 0x000fe200078e0202 */
[----:B------:R-:W-:-:S04]  /*1e70*/  DEPBAR.LE SB0, 0x3 ;  /* 0x000080c00000791a */ /* 0x000fc80000000000 */
[----:B------:R-:W-:Y:S01]  /*1e80*/  IMAD.SHL.U32 R2, R0, 0x40, RZ ;  /* 0x0000004000027824 */ /* 0x000fe200078e00ff */
[----:B------:R-:W-:-:S04]  /*1e90*/  DEPBAR.LE SB0, 0x2 ;  /* 0x000080800000791a */ /* 0x000fc80000000000 */
[----:B------:R-:W-:Y:S01]  /*1ea0*/  SHF.R.U32.HI R3, RZ, 0x3, R22 ;  /* 0x00000003ff037819 */ /* 0x000fe20000011616 */
[----:B------:R-:W-:Y:S01]  /*1eb0*/  IMAD.SHL.U32 R191, R191, 0x2, RZ ;  /* 0x00000002bfbf7824 */ /* 0x000fe200078e00ff */
[----:B------:R-:W-:Y:S01]  /*1ec0*/  LOP3.LUT R2, R2, 0xfffffe00, RZ, 0xc0, !PT ;  /* 0xfffffe0002027812 */ /* 0x000fe200078ec0ff */
[----:B------:R-:W-:Y:S01]  /*1ed0*/  BAR.SYNC.DEFER_BLOCKING 0x0 ;  /* 0x0000000000007b1d */ /* 0x000fe20000010000 */
[----:B------:R-:W-:Y:S01]  /*1ee0*/  LOP3.LUT R3, R8, R3, RZ, 0x3c, !PT ;  /* 0x0000000308037212 */ /* 0x000fe200078e3cff */
[----:B------:R-:W-:Y:S02]  /*1ef0*/  IMAD.IADD R82, R191, 0x1, R188 ;  /* 0x00000001bf527824 */ /* 0x000fe400078e02bc */
[----:B------:R-:W-:-:S04]  /*1f00*/  IMAD R0, R5, 0x400, R2 ;  /* 0x0000040005007824 */ /* 0x000fc800078e0202 */
[----:B------:R-:W-:-:S04]  /*1f10*/  IMAD.IADD R0, R3, 0x1, R0 ;  /* 0x0000000103007824 */ /* 0x000fc800078e0200 */
[C---:B----4-:R-:W-:Y:S01]  /*1f20*/  IMAD.SHL.U32 R12, R0.reuse, 0x2, RZ ;  /* 0x00000002000c7824 */ /* 0x050fe200078e00ff */
        /* <DEDUP_REMOVED lines=64> */
.L_x_2714:
[C---:B-12-4-:R-:W-:Y:S01]  /*2330*/  HMMA.16816.F32.BF16 R32, R12.reuse, R28, RZ ;  /* 0x0000001c0c20723c */ /* 0x056fe200000418ff */
[----:B------:R-:W-:Y:S01]  /*2340*/  IMAD.MOV.U32 R0, RZ, RZ, 0x40 ;  /* 0x00000040ff007424 */ /* 0x000fe200078e00ff */
[----:B------:R-:W-:Y:S01]  /*2350*/  LDSM.16.M88.4 R76, [R82+0x11100] ;  /* 0x01110000524c783b */ /* 0x000fe20000000200 */
[C---:B------:R-:W-:Y:S01]  /*2360*/  IMAD R187, R4.reuse, 0x2, R193 ;  /* 0x0000000204bb7824 */ /* 0x040fe200078e02c1 */
[----:B------:R-:W-:Y:S01]  /*2370*/  LOP3.LUT R7, R7, 0xffffffe0, RZ, 0xc0, !PT ;  /* 0xffffffe007077812 */ /* 0x000fe200078ec0ff */
[----:B------:R-:W-:Y:S01]  /*2380*/  IMAD R186, R4, 0x2, R189 ;  /* 0x0000000204ba7824 */ /* 0x000fe200078e02bd */
[----:B------:R-:W-:Y:S01]  /*2390*/  SEL R135, R0, 0xffffffc0, !P1 ;  /* 0xffffffc000877807 */ /* 0x000fe20004800000 */
[----:B------:R-:W-:Y:S01]  /*23a0*/  ULDC UR17, c[0x0][0x324] ;  /* 0x0000c90000117ab9 */ /* 0x000fe20000000800 */
[C---:B------:R-:W-:Y:S01]  /*23b0*/  HMMA.16816.F32.BF16 R28, R12.reuse, R30, RZ ;  /* 0x0000001e0c1c723c */ /* 0x040fe200000418ff */
[----:B------:R-:W-:Y:S01]  /*23c0*/  IMAD.IADD R7, R6, 0x1, -R7 ;  /* 0x0000000106077824 */ /* 0x000fe200078e0a07 */
[----:B------:R-:W-:Y:S01]  /*23d0*/  ISETP.NE.AND P0, PT, R197, 0x1, PT ;  /* 0x00000001c500780c */ /* 0x000fe20003f05270 */
[----:B------:R-:W-:Y:S01]  /*23e0*/  IMAD.IADD R80, R191, 0x1, R135 ;  /* 0x00000001bf507824 */ /* 0x000fe200078e0287 */
[----:B------:R-:W-:Y:S01]  /*23f0*/  ISETP.LE.AND P2, PT, R196, c[0x0][0x32c], PT ;  /* 0x0000cb00c4007a0c */ /* 0x000fe20003f43270 */
[----:B------:R-:W-:Y:S01]  /*2400*/  IMAD.IADD R0, R135, 0x1, R82 ;  /* 0x0000000187007824 */ /* 0x000fe200078e0252 */
[----:B------:R-:W-:Y:S01]  /*2410*/  ULOP3.LUT UR17, URZ, UR17, URZ, 0x33, !UPT ;  /* 0x000000113f117292 */ /* 0x000fe2000f8e333f */
[----:B------:R-:W0:Y:S01]  /*2420*/  LDGDEPBAR ;  /* 0x00000000000079af */ /* 0x000e220000000000 */
[----:B---3--:R-:W-:Y:S01]  /*2430*/  HMMA.16816.F32.BF16 R24, R12, R20, RZ ;  /* 0x000000140c18723c */ /* 0x008fe200000418ff */
[----:B------:R-:W-:-:S02]  /*2440*/  IMAD.IADD R3, R2, 0x1, R3 ;  /* 0x0000000102037824 */ /* 0x000fc400078e0203 */
[----:B------:R-:W-:Y:S04]  /*2450*/  LDSM.16.M88.4 R72, [R80+0xc100] ;  /* 0x00c100005048783b */ /* 0x000fe80000000200 */
[----:B------:R-:W-:Y:S01]  /*2460*/  LDSM.16.M88.4 R68, [R80+0xc900] ;  /* 0x00c900005044783b */ /* 0x000fe20000000200 */
[C---:B------:R-:W-:Y:S03]  /*2470*/  HMMA.16816.F32.BF16 R16, R12.reuse, R64, RZ ;  /* 0x000000400c10723c */ /* 0x040fe600000418ff */
[----:B------:R-:W-:Y:S05]  /*2480*/  LDSM.16.M88.4 R52, [R80+0xd100] ;  /* 0x00d100005034783b */ /* 0x000fea0000000200 */
[C---:B------:R-:W-:Y:S08]  /*2490*/  HMMA.16816.F32.BF16 R20, R12.reuse, R22, RZ ;  /* 0x000000160c14723c */ /* 0x040ff000000418ff */
        /* <DEDUP_REMOVED lines=9> */
[----:B------:R-:W-:Y:S07]  /*2530*/  LDSM.16.M88.4 R44, [R0+0xc100] ;  /* 0x00c10000002c783b */ /* 0x000fee0000000200 */
[C---:B------:R-:W-:Y:S08]  /*2540*/  HMMA.16816.F32.BF16 R16, R56.reuse, R36, R16 ;  /* 0x000000243810723c */ /* 0x040ff00000041810 */
[C---:B------:R-:W-:Y:S01]  /*2550*/  HMMA.16816.F32.BF16 R64, R56.reuse, R38, R64 ;  /* 0x000000263840723c */ /* 0x040fe20000041840 */
[----:B------:R-:W2:Y:S07]  /*2560*/  LDSM.16.M88.4 R36, [R186] ;  /* 0x00000000ba24783b */ /* 0x000eae0000000200 */
[C---:B------:R-:W-:Y:S08]  /*2570*/  HMMA.16816.F32.BF16 R60, R56.reuse, R40, R60 ;  /* 0x00000028383c723c */ /* 0x040ff0000004183c */
[----:B------:R-:W-:Y:S01]  /*2580*/  HMMA.16816.F32.BF16 R56, R56, R42, R12 ;  /* 0x0000002a3838723c */ /* 0x000fe2000004180c */
[----:B------:R-:W3:Y:S04]  /*2590*/  LDSM.16.M88.4 R40, [R0+0xc900] ;  /* 0x00c900000028783b */ /* 0x000ee80000000200 */
[----:B------:R-:W4:Y:S03]  /*25a0*/  LDSM.16.M88.4 R12, [R0+0xd100] ;  /* 0x00d10000000c783b */ /* 0x000f260000000200 */
[C---:B-1----:R-:W-:Y:S08]  /*25b0*/  HMMA.16816.F32.BF16 R32, R8.reuse, R72, R32 ;  /* 0x000000480820723c */ /* 0x042ff00000041820 */
[C---:B------:R-:W-:Y:S01]  /*25c0*/  HMMA.16816.F32.BF16 R28, R8.reuse, R74, R28 ;  /* 0x0000004a081c723c */ /* 0x040fe2000004181c */
        /* <DEDUP_REMOVED lines=20> */
[C---:B-1----:R-:W-:Y:S08]  /*2710*/  HMMA.16816.F32.BF16 R60, R36.reuse, R72, R60 ;  /* 0x00000048243c723c */ /* 0x042ff0000004183c */
[----:B------:R-:W-:Y:S01]  /*2720*/  HMMA.16816.F32.BF16 R56, R36, R74, R56 ;  /* 0x0000004a2438723c */ /* 0x000fe20000041838 */
[----:B------:R-:W1:Y:S04]  /*2730*/  LDSM.16.M88.4 R36, [R82+0xe900] ;  /* 0x00e900005224783b */ /* 0x000e680000000200 */
[----:B------:R-:W-:Y:S03]  /*2740*/  LDSM.16.M88.4 R72, [R82+0xf900] ;  /* 0x00f900005248783b */ /* 0x000fe60000000200 */
[C---:B-----5:R-:W-:Y:S08]  /*2750*/  HMMA.16816.F32.BF16 R32, R48.reuse, R8, R32 ;  /* 0x000000083020723c */ /* 0x060ff00000041820 */
[C---:B------:R-:W-:Y:S01]  /*2760*/  HMMA.16816.F32.BF16 R28, R48.reuse, R10, R28 ;  /* 0x0000000a301c723c */ /* 0x040fe2000004181c */
[----:B------:R-:W4:Y:S07]  /*2770*/  LDSM.16.M88.4 R8, [R82+0xf100] ;  /* 0x00f100005208783b */ /* 0x000f2e0000000200 */
        /* <DEDUP_REMOVED lines=8> */
[----:B------:R-:W3:Y:S07]  /*2800*/  LDSM.16.M88.4 R12, [R80+0xe900] ;  /* 0x00e90000500c783b */ /* 0x000eee0000000200 */
[C---:B------:R-:W-:Y:S08]  /*2810*/  HMMA.16816.F32.BF16 R60, R48.reuse, R52, R60 ;  /* 0x00000034303c723c */ /* 0x040ff0000004183c */
[----:B------:R-:W-:Y:S01]  /*2820*/  HMMA.16816.F32.BF16 R56, R48, R54, R56 ;  /* 0x000000363038723c */ /* 0x000fe20000041838 */
[----:B------:R-:W5:Y:S04]  /*2830*/  LDSM.16.M88.4 R52, [R80+0xf100] ;  /* 0x00f100005034783b */ /* 0x000f680000000200 */
[----:B------:R-:W-:Y:S03]  /*2840*/  LDSM.16.M88.4 R48, [R80+0xf900] ;  /* 0x00f900005030783b */ /* 0x000fe60000000200 */
[C---:B-1----:R-:W-:Y:S08]  /*2850*/  HMMA.16816.F32.BF16 R24, R40.reuse, R36, R24 ;  /* 0x000000242818723c */ /* 0x042ff00000041818 */
[C---:B------:R-:W-:Y:S01]  /*2860*/  HMMA.16816.F32.BF16 R20, R40.reuse, R38, R20 ;  /* 0x000000262814723c */ /* 0x040fe20000041814 */
[----:B------:R-:W-:Y:S07]  /*2870*/  LDSM.16.M88.4 R36, [R0+0xe100] ;  /* 0x00e100000024783b */ /* 0x000fee0000000200 */
[C---:B----4-:R-:W-:Y:S08]  /*2880*/  HMMA.16816.F32.BF16 R16, R40.reuse, R8, R16 ;  /* 0x000000082810723c */ /* 0x050ff00000041810 */
[----:B------:R-:W-:Y:S01]  /*2890*/  HMMA.16816.F32.BF16 R64, R40, R10, R64 ;  /* 0x0000000a2840723c */ /* 0x000fe20000041840 */
[----:B------:R-:W1:Y:S07]  /*28a0*/  LDSM.16.M88.4 R8, [R186+0x4000] ;  /* 0x00400000ba08783b */ /* 0x000e6e0000000200 */
[C---:B--2---:R-:W-:Y:S08]  /*28b0*/  HMMA.16816.F32.BF16 R32, R44.reuse, R68, R32 ;  /* 0x000000442c20723c */ /* 0x044ff00000041820 */
[----:B------:R-:W-:Y:S01]  /*28c0*/  HMMA.16816.F32.BF16 R28, R44, R70, R28 ;  /* 0x000000462c1c723c */ /* 0x000fe2000004181c */
[----:B------:R-:W-:Y:S07]  /*28d0*/  LDSM.16.M88.4 R68, [R0+0xf900] ;  /* 0x00f900000044783b */ /* 0x000fee0000000200 */
[C---:B------:R-:W-:Y:S08]  /*28e0*/  HMMA.16816.F32.BF16 R60, R40.reuse, R72, R60 ;  /* 0x00000048283c723c */ /* 0x040ff0000004183c */
[----:B------:R-:W-:Y:S01]  /*28f0*/  HMMA.16816.F32.BF16 R56, R40, R74, R56 ;  /* 0x0000004a2838723c */ /* 0x000fe20000041838 */
[----:B------:R-:W2:Y:S04]  /*2900*/  LDSM.16.M88.4 R40, [R0+0xe900] ;  /* 0x00e900000028783b */ /* 0x000ea80000000200 */
[----:B------:R-:W-:Y:S03]  /*2910*/  LDSM.16.M88.4 R72, [R189+0x8000] ;  /* 0x00800000bd48783b */ /* 0x000fe60000000200 */
[C---:B---3--:R-:W-:Y:S08]  /*2920*/  HMMA.16816.F32.BF16 R24, R44.reuse, R12, R24 ;  /* 0x0000000c2c18723c */ /* 0x048ff00000041818 */
[C---:B------:R-:W-:Y:S01]  /*2930*/  HMMA.16816.F32.BF16 R20, R44.reuse, R14, R20 ;  /* 0x0000000e2c14723c */ /* 0x040fe20000041814 */
[----:B------:R-:W3:Y:S07]  /*2940*/  LDSM.16.M88.4 R12, [R0+0xf100] ;  /* 0x00f10000000c783b */ /* 0x000eee0000000200 */
[C---:B-----5:R-:W-:Y:S08]  /*2950*/  HMMA.16816.F32.BF16 R16, R44.reuse, R52, R16 ;  /* 0x000000342c10723c */ /* 0x060ff00000041810 */
[----:B------:R-:W-:Y:S01]  /*2960*/  HMMA.16816.F32.BF16 R64, R44, R54, R64 ;  /* 0x000000362c40723c */ /* 0x000fe20000041840 */
[----:B------:R-:W-:Y:S07]  /*2970*/  LDSM.16.M88.4 R52, [R191+0x10100] ;  /* 0x01010000bf34783b */ /* 0x000fee0000000200 */
[C---:B-1----:R-:W-:Y:S08]  /*2980*/  HMMA.16816.F32.BF16 R32, R8.reuse, R36, R32 ;  /* 0x000000240820723c */ /* 0x042ff00000041820 */
[----:B------:R-:W-:Y:S01]  /*2990*/  HMMA.16816.F32.BF16 R28, R8, R38, R28 ;  /* 0x00000026081c723c */ /* 0x000fe2000004181c */
[----:B------:R-:W1:Y:S07]  /*29a0*/  LDSM.16.M88.4 R36, [R193+0x8000] ;  /* 0x00800000c124783b */ /* 0x000e6e0000000200 */
[C---:B------:R-:W-:Y:S08]  /*29b0*/  HMMA.16816.F32.BF16 R60, R44.reuse, R48, R60 ;  /* 0x000000302c3c723c */ /* 0x040ff0000004183c */
[----:B------:R-:W-:Y:S01]  /*29c0*/  HMMA.16816.F32.BF16 R56, R44, R50, R56 ;  /* 0x000000322c38723c */ /* 0x000fe20000041838 */
[----:B------:R-:W4:Y:S04]  /*29d0*/  LDSM.16.M88.4 R48, [R191+0x10900] ;  /* 0x01090000bf30783b */ /* 0x000f280000000200 */
[----:B------:R-:W-:Y:S03]  /*29e0*/  LDSM.16.M88.4 R44, [R191+0x11100] ;  /* 0x01110000bf2c783b */ /* 0x000fe60000000200 */
[C---:B--2---:R-:W-:Y:S08]  /*29f0*/  HMMA.16816.F32.BF16 R24, R8.reuse, R40, R24 ;  /* 0x000000280818723c */ /* 0x044ff00000041818 */
[C---:B------:R-:W-:Y:S01]  /*2a00*/  HMMA.16816.F32.BF16 R20, R8.reuse, R42, R20 ;  /* 0x0000002a0814723c */ /* 0x040fe20000041814 */
[----:B------:R-:W-:Y:S07]  /*2a10*/  LDSM.16.M88.4 R40, [R191+0x11900] ;  /* 0x01190000bf28783b */ /* 0x000fee0000000200 */
[C---:B---3--:R-:W-:Y:S08]  /*2a20*/  HMMA.16816.F32.BF16 R16, R8.reuse, R12, R16 ;  /* 0x0000000c0810723c */ /* 0x048ff00000041810 */
        /* <DEDUP_REMOVED lines=13> */
[C---:B------:R-:W-:Y:S01]  /*2b00*/  HMMA.16816.F32.BF16 R28, R72.reuse, R14, R28 ;  /* 0x0000000e481c723c */ /* 0x040fe2000004181c */
[----:B------:R-:W-:Y:S07]  /*2b10*/  LDSM.16.M88.4 R12, [R0+0x10100] ;  /* 0x01010000000c783b */ /* 0x000fee0000000200 */
[C---:B---3--:R-:W-:Y:S08]  /*2b20*/  HMMA.16816.F32.BF16 R24, R72.reuse, R8, R24 ;  /* 0x000000084818723c */ /* 0x048ff00000041818 */
[----:B------:R-:W-:Y:S01]  /*2b30*/  HMMA.16816.F32.BF16 R20, R72, R10, R20 ;  /* 0x0000000a4814723c */ /* 0x000fe20000041814 */
[----:B------:R-:W2:Y:S07]  /*2b40*/  LDSM.16.M88.4 R8, [R186+0x8000] ;  /* 0x00800000ba08783b */ /* 0x000eae0000000200 */
        /* <DEDUP_REMOVED lines=8> */
[----:B------:R-:W-:Y:S08]  /*2bd0*/  HMMA.16816.F32.BF16 R28, R52, R50, R28 ;  /* 0x00000032341c723c */ /* 0x000ff0000004181c */
[C---:B------:R-:W-:Y:S08]  /*2be0*/  HMMA.16816.F32.BF16 R16, R72.reuse, R76, R16 ;  /* 0x0000004c4810723c */ /* 0x040ff00000041810 */
[C---:B------:R-:W-:Y:S08]  /*2bf0*/  HMMA.16816.F32.BF16 R64, R72.reuse, R78, R64 ;  /* 0x0000004e4840723c */ /* 0x040ff00000041840 */
[C---:B------:R-:W-:Y:S08]  /*2c00*/  HMMA.16816.F32.BF16 R60, R72.reuse, R68, R60 ;  /* 0x00000044483c723c */ /* 0x040ff0000004183c */
[----:B------:R-:W-:Y:S01]  /*2c10*/  HMMA.16816.F32.BF16 R56, R72, R70, R56 ;  /* 0x000000464838723c */ /* 0x000fe20000041838 */
[----:B------:R-:W-:Y:S07]  /*2c20*/  LDSM.16.M88.4 R68, [R0+0x10900] ;  /* 0x010900000044783b */ /* 0x000fee0000000200 */
[C---:B--2---:R-:W-:Y:S07]  /*2c30*/  HMMA.16816.F32.BF16 R32, R8.reuse, R12, R32 ;  /* 0x0000000c0820723c */ /* 0x044fee0000041820 */
[----:B------:R-:W-:Y:S01]  /*2c40*/  LEA.HI R13, R81, R6, RZ, 0x2 ;  /* 0x00000006510d7211 */ /* 0x000fe200078f10ff */
[----:B------:R-:W-:Y:S01]  /*2c50*/  HMMA.16816.F32.BF16 R28, R8, R14, R28 ;  /* 0x0000000e081c723c */ /* 0x000fe2000004181c */
[----:B------:R-:W-:-:S02]  /*2c60*/  SHF.R.S32.HI R12, RZ, 0x1f, R5 ;  /* 0x0000001fff0c7819 */ /* 0x000fc40000011405 */
[----:B------:R-:W-:Y:S02]  /*2c70*/  LOP3.LUT R13, R13, 0xfffffffc, RZ, 0xc0, !PT ;  /* 0xfffffffc0d0d7812 */ /* 0x000fe400078ec0ff */
[----:B------:R-:W-:Y:S02]  /*2c80*/  LEA.HI R12, R12, R5, RZ, 0x3 ;  /* 0x000000050c0c7211 */ /* 0x000fe400078f18ff */
[----:B------:R-:W-:Y:S01]  /*2c90*/  SHF.R.S32.HI R14, RZ, 0x1f, R7 ;  /* 0x0000001fff0e7819 */ /* 0x000fe20000011407 */
[----:B------:R-:W-:Y:S01]  /*2ca0*/  IMAD.IADD R6, R6, 0x1, -R13 ;  /* 0x0000000106067824 */ /* 0x000fe200078e0a0d */
[----:B---3--:R-:W-:Y:S02]  /*2cb0*/  HMMA.16816.F32.BF16 R16, R52, R40, R16 ;  /* 0x000000283410723c */ /* 0x008fe40000041810 */
[----:B------:R-:W-:-:S04]  /*2cc0*/  LEA.HI R13, R14, R7, RZ, 0x2 ;  /* 0x000000070e0d7211 */ /* 0x000fc800078f10ff */
[----:B------:R-:W-:Y:S02]  /*2cd0*/  LOP3.LUT R206, R13, 0x7ffffffc, RZ, 0xc0, !PT ;  /* 0x7ffffffc0dce7812 */ /* 0x000fe400078ec0ff */
[----:B------:R-:W-:Y:S01]  /*2ce0*/  HMMA.16816.F32.BF16 R64, R52, R42, R64 ;  /* 0x0000002a3440723c */ /* 0x000fe20000041840 */
[----:B------:R-:W1:Y:S02]  /*2cf0*/  LDSM.16.M88.4 R40, [R0+0x11100] ;  /* 0x011100000028783b */ /* 0x000e640000000200 */
[----:B------:R-:W-:-:S04]  /*2d00*/  IMAD.IADD R206, R7, 0x1, -R206 ;  /* 0x0000000107ce7824 */ /* 0x000fc800078e0ace */
[----:B------:R-:W-:Y:S01]  /*2d10*/  IMAD.SHL.U32 R206, R206, 0x2, RZ ;  /* 0x00000002cece7824 */ /* 0x000fe200078e00ff */
[C---:B----4-:R-:W-:Y:S08]  /*2d20*/  HMMA.16816.F32.BF16 R60, R52.reuse, R36, R60 ;  /* 0x00000024343c723c */ /* 0x050ff0000004183c */
[C---:B------:R-:W-:Y:S01]  /*2d30*/  HMMA.16816.F32.BF16 R56, R52.reuse, R38, R56 ;  /* 0x000000263438723c */ /* 0x040fe20000041838 */
[----:B------:R2:W3:Y:S07]  /*2d40*/  LDSM.16.M88.4 R36, [R0+0x11900] ;  /* 0x011900000024783b */ /* 0x0004ee0000000200 */
[C---:B------:R-:W-:Y:S07]  /*2d50*/  HMMA.16816.F32.BF16 R24, R52.reuse, R44, R24 ;  /* 0x0000002c3418723c */ /* 0x040fee0000041818 */
[----:B------:R-:W-:Y:S01]  /*2d60*/  LOP3.LUT R44, R12, 0xffffff8, RZ, 0xc0, !PT ;  /* 0x0ffffff80c2c7812 */ /* 0x000fe200078ec0ff */
[----:B------:R-:W-:Y:S01]  /*2d70*/  HMMA.16816.F32.BF16 R20, R52, R46, R20 ;  /* 0x0000002e3414723c */ /* 0x000fe20000041814 */
[----:B------:R-:W-:-:S03]  /*2d80*/  LEA.HI R12, R6, R6, RZ, 0x1 ;  /* 0x00000006060c7211 */ /* 0x000fc600078f08ff */
[----:B------:R-:W-:Y:S01]  /*2d90*/  IMAD.IADD R5, R5, 0x1, -R44 ;  /* 0x0000000105057824 */ /* 0x000fe200078e0a2c */
[----:B------:R-:W-:Y:S02]  /*2da0*/  LOP3.LUT R15, R12, 0x1ffffffe, RZ, 0xc0, !PT ;  /* 0x1ffffffe0c0f7812 */ /* 0x000fe400078ec0ff */
[----:B--2---:R-:W-:Y:S01]  /*2db0*/  LEA.HI.SX32 R0, R13, R148, 0x1e ;  /* 0x000000940d007211 */ /* 0x004fe200078ff2ff */
[----:B-1----:R-:W-:Y:S02]  /*2dc0*/  HMMA.16816.F32.BF16 R16, R8, R40, R16 ;  /* 0x000000280810723c */ /* 0x002fe40000041810 */
[----:B------:R-:W-:Y:S02]  /*2dd0*/  IMAD.IADD R6, R6, 0x1, -R15 ;  /* 0x0000000106067824 */ /* 0x000fe400078e0a0f */
[----:B------:R-:W-:-:S04]  /*2de0*/  IMAD R5, R5, 0x10, R0 ;  /* 0x0000001005057824 */ /* 0x000fc800078e0200 */
[----:B------:R-:W-:Y:S01]  /*2df0*/  IMAD R205, R6, 0x8, R5 ;  /* 0x0000000806cd7824 */ /* 0x000fe200078e0205 */
[----:B------:R-:W-:Y:S03]  /*2e00*/  HMMA.16816.F32.BF16 R24, R8, R68, R24 ;  /* 0x000000440818723c */ /* 0x000fe60000041818 */
[----:B------:R-:W-:-:S04]  /*2e10*/  @P0 IMAD.HI.U32 R5, R205, c[0x0][0x2c8], RZ ;  /* 0x0000b200cd050a27 */ /* 0x000fc800078e00ff */
[----:B------:R-:W-:Y:S01]  /*2e20*/  IMAD.MOV.U32 R0, RZ, RZ, R205 ;  /* 0x000000ffff007224 */ /* 0x000fe200078e00cd */
[----:B------:R-:W-:Y:S01]  /*2e30*/  @P0 SHF.R.U32.HI R0, RZ, c[0x0][0x2cc], R5 ;  /* 0x0000b300ff000a19 */ /* 0x000fe20000011605 */
[----:B------:R-:W-:Y:S01]  /*2e40*/  HMMA.16816.F32.BF16 R20, R8, R70, R20 ;  /* 0x000000460814723c */ /* 0x000fe20000041814 */
[----:B------:R-:W-:-:S03]  /*2e50*/  IMAD R5, R181, c[0x0][0x1d0], -R134 ;  /* 0x00007400b5057a24 */ /* 0x000fc600078e0a86 */
[----:B------:R-:W1:Y:S04]  /*2e60*/  SHFL.IDX PT, R6, R0, RZ, 0x1c1f ;  /* 0x001c1fff00067589 */ /* 0x000e6800000e0000 */
[C---:B------:R-:W-:Y:S08]  /*2e70*/  HMMA.16816.F32.BF16 R64, R8.reuse, R42, R64 ;  /* 0x0000002a0840723c */ /* 0x040ff00000041840 */
[C---:B---3--:R-:W-:Y:S08]  /*2e80*/  HMMA.16816.F32.BF16 R60, R8.reuse, R36, R60 ;  /* 0x00000024083c723c */ /* 0x048ff0000004183c */
[----:B------:R-:W-:Y:S07]  /*2e90*/  HMMA.16816.F32.BF16 R56, R8, R38, R56 ;  /* 0x000000260838723c */ /* 0x000fee0000041838 */
[----:B------:R-:W-:Y:S01]  /*2ea0*/  IADD3 R11, R199, 0x1, -R134 ;  /* 0x00000001c70b7810 */ /* 0x000fe20007ffe886 */
[----:B------:R-:W-:-:S03]  /*2eb0*/  IMAD.IADD R8, R5, 0x1, -R206 ;  /* 0x0000000105087824 */ /* 0x000fc600078e0ace */
[----:B------:R-:W-:-:S04]  /*2ec0*/  IADD3 R11, R11, -c[0x0][0x168], -R206 ;  /* 0x80005a000b0b7a10 */ /* 0x000fc80007ffe8ce */
[C---:B------:R-:W-:Y:S02]  /*2ed0*/  IADD3 R13, R11.reuse, c[0x0][0x328], RZ ;  /* 0x0000ca000b0d7a10 */ /* 0x040fe40007ffe0ff */
[----:B------:R-:W-:-:S03]  /*2ee0*/  IADD3 R11, R11, UR17, RZ ;  /* 0x000000110b0b7c10 */ /* 0x000fc6000fffe0ff */
[--C-:B-1----:R-:W-:Y:S02]  /*2ef0*/  IMAD.IADD R5, R13, 0x1, R6.reuse ;  /* 0x000000010d057824 */ /* 0x102fe400078e0206 */
[----:B------:R-:W-:-:S03]  /*2f00*/  IMAD.IADD R2, R11, 0x1, R6 ;  /* 0x000000010b027824 */ /* 0x000fc600078e0206 */
[----:B------:R-:W-:Y:S01]  /*2f10*/  IMNMX R10, R5, R8, PT ;  /* 0x00000008050a7217 */ /* 0x000fe20003800200 */
[----:B------:R-:W-:Y:S05]  /*2f20*/  @!P2 BRA `(.L_x_2715) ;  /* 0x000001500000a947 */ /* 0x000fea0003800000 */
[----:B------:R-:W-:Y:S01]  /*2f30*/  IADD3 R7, R199, -c[0x0][0x168], R6 ;  /* 0x80005a00c7077a10 */ /* 0x000fe20007ffe006 */
        /* <DEDUP_REMOVED lines=10> */
.L_x_2717:
[----:B------:R-:W-:-:S04]  /*2fe0*/  MOV R5, c[0x0][0x32c] ;  /* 0x0000cb0000057a02 */ /* 0x000fc80000000f00 */
[----:B------:R-:W-:-:S13]  /*2ff0*/  ISETP.NE.AND P0, PT, R5, 0x1, PT ;  /* 0x000000010500780c */ /* 0x000fda0003f05270 */
[----:B------:R-:W-:-:S05]  /*3000*/  @P0 IMAD.HI.U32 R5, R7, c[0x0][0x330], RZ ;  /* 0x0000cc0007050a27 */ /* 0x000fca00078e00ff */
[----:B------:R-:W-:Y:S02]  /*3010*/  @P0 SHF.R.U32.HI R7, RZ, c[0x0][0x334], R5 ;  /* 0x0000cd00ff070a19 */ /* 0x000fe40000011605 */
.L_x_2718:
[----:B------:R-:W-:Y:S05]  /*3020*/  BSYNC B0 ;  /* 0x0000000000007941 */ /* 0x000fea0003800000 */
.L_x_2716:
[----:B------:R-:W-:-:S04]  /*3030*/  IMAD R7, R7, c[0x0][0x32c], -R134 ;  /* 0x0000cb0007077a24 */ /* 0x000fc800078e0a86 */
[----:B------:R-:W-:-:S05]  /*3040*/  IMAD.IADD R7, R7, 0x1, -R206 ;  /* 0x0000000107077824 */ /* 0x000fca00078e0ace */
[----:B------:R-:W-:Y:S02]  /*3050*/  IADD3 R5, R7, c[0x0][0x32c], RZ ;  /* 0x0000cb0007057a10 */ /* 0x000fe40007ffe0ff */
[----:B------:R-:W-:Y:S02]  /*3060*/  IMNMX R2, R2, R7, !PT ;  /* 0x0000000702027217 */ /* 0x000fe40007800200 */
[----:B------:R-:W-:Y:S02]  /*3070*/  IMNMX R10, R10, R5, PT ;  /* 0x000000050a0a7217 */ /* 0x000fe40003800200 */
.L_x_2715:
[----:B------:R-:W-:Y:S01]  /*3080*/  ISETP.GT.AND P1, PT, R147, RZ, PT ;  /* 0x000000ff9300720c */ /* 0x000fe20003f24270 */
        /* <DEDUP_REMOVED lines=49> */
[----:B------:R-:W-:Y:S02]  /*33a0*/  IMNMX R2, R13, R8, PT ;  /* 0x000000080d027217 */ /* 0x000fe40003800200 */
[----:B------:R-:W-:-:S04]  /*33b0*/  ISETP.LT.OR P0, PT, R10, 0x3a, P0 ;  /* 0x0000003a0a00780c */ /* 0x000fc80000701670 */
[----:B------:R-:W-:Y:S01]  /*33c0*/  FSEL R141, R57, -INF , !P0 ;  /* 0xff800000398d7808 */ /* 0x000fe20004000000 */
        /* <DEDUP_REMOVED lines=12> */
.L_x_2721:
[----:B------:R-:W-:-:S04]  /*3490*/  MOV R0, c[0x0][0x32c] ;  /* 0x0000cb0000007a02 */ /* 0x000fc80000000f00 */
[----:B------:R-:W-:-:S13]  /*34a0*/  ISETP.NE.AND P0, PT, R0, 0x1, PT ;  /* 0x000000010000780c */ /* 0x000fda0003f05270 */
[----:B------:R-:W-:-:S05]  /*34b0*/  @P0 IMAD.HI.U32 R0, R13, c[0x0][0x330], RZ ;  /* 0x0000cc000d000a27 */ /* 0x000fca00078e00ff */
[----:B------:R-:W-:Y:S02]  /*34c0*/  @P0 SHF.R.U32.HI R13, RZ, c[0x0][0x334], R0 ;  /* 0x0000cd00ff0d0a19 */ /* 0x000fe40000011600 */
.L_x_2722:
[----:B------:R-:W-:Y:S05]  /*34d0*/  BSYNC B0 ;  /* 0x0000000000007941 */ /* 0x000fea0003800000 */
.L_x_2720:
[----:B------:R-:W-:-:S04]  /*34e0*/  IMAD R13, R13, c[0x0][0x32c], -R134 ;  /* 0x0000cb000d0d7a24 */ /* 0x000fc800078e0a86 */
[----:B------:R-:W-:-:S05]  /*34f0*/  IMAD.IADD R0, R13, 0x1, -R206 ;  /* 0x000000010d007824 */ /* 0x000fca00078e0ace */
[----:B------:R-:W-:Y:S02]  /*3500*/  IADD3 R13, R0, c[0x0][0x32c], RZ ;  /* 0x0000cb00000d7a10 */ /* 0x000fe40007ffe0ff */
[----:B------:R-:W-:Y:S02]  /*3510*/  IMNMX R11, R11, R0, !PT ;  /* 0x000000000b0b7217 */ /* 0x000fe40007800200 */
[----:B------:R-:W-:Y:S02]  /*3520*/  IMNMX R2, R2, R13, PT ;  /* 0x0000000d02027217 */ /* 0x000fe40003800200 */
.L_x_2719:
[----:B------:R-:W-:Y:S01]  /*3530*/  ISETP.GT.AND P0, PT, R11, 0x8, P1 ;  /* 0x000000080b00780c */ /* 0x000fe20000f04270 */
[----:B------:R-:W-:-:S04]  /*3540*/  DEPBAR.LE SB0, 0x2 ;  /* 0x000080800000791a */ /* 0x000fc80000000000 */
[----:B------:R-:W-:Y:S01]  /*3550*/  BAR.SYNC.DEFER_BLOCKING 0x0 ;  /* 0x0000000000007b1d */ /* 0x000fe20000010000 */
[----:B------:R-:W-:Y:S01]  /*3560*/  ISETP.LT.OR P0, PT, R2, 0x9, P0 ;  /* 0x000000090200780c */ /* 0x000fe20000701670 */
[----:B------:R-:W-:Y:S01]  /*3570*/  IMAD.SHL.U32 R185, R3, 0x2, RZ ;  /* 0x0000000203b97824 */ /* 0x000fe200078e00ff */
[----:B------:R-:W-:Y:S02]  /*3580*/  FMNMX.FTZ R0, R32, R33, !PT ;  /* 0x0000002120007209 */ /* 0x000fe40007810000 */
[----:B------:R-:W-:Y:S01]  /*3590*/  FSEL R30, R30, -INF , !P0 ;  /* 0xff8000001e1e7808 */ /* 0x000fe20004000000 */
[--C-:B------:R-:W-:Y:S01]  /*35a0*/  IMAD R184, R4, 0x2, R185.reuse ;  /* 0x0000000204b87824 */ /* 0x100fe200078e02b9 */
[----:B------:R-:W-:Y:S01]  /*35b0*/  ISETP.GT.AND P0, PT, R11, 0x9, P1 ;  /* 0x000000090b00780c */ /* 0x000fe20000f04270 */
[C---:B------:R-:W-:Y:S01]  /*35c0*/  IMAD.IADD R171, R190.reuse, 0x1, R185 ;  /* 0x00000001beab7824 */ /* 0x040fe200078e02b9 */
[----:B------:R-:W-:Y:S01]  /*35d0*/  FMNMX.FTZ R0, R9, R0, !PT ;  /* 0x0000000009007209 */ /* 0x000fe20007810000 */
[----:B------:R-:W-:Y:S01]  /*35e0*/  IMAD.IADD R163, R190, 0x1, R184 ;  /* 0x00000001bea37824 */ /* 0x000fe200078e02b8 */
[----:B------:R-:W-:Y:S01]  /*35f0*/  ISETP.LT.OR P0, PT, R2, 0xa, P0 ;  /* 0x0000000a0200780c */ /* 0x000fe20000701670 */
[----:B------:R-:W-:Y:S01]  /*3600*/  IMAD R4, R4, 0x2, R171 ;  /* 0x0000000204047824 */ /* 0x000fe200078e02ab */
[----:B------:R-:W-:-:S02]  /*3610*/  FMNMX.FTZ R0, R29, R0, !PT ;  /* 0x000000001d007209 */ /* 0x000fc40007810000 */
        /* <DEDUP_REMOVED lines=31> */
[----:B------:R-:W-:Y:S01]  /*3810*/  FMNMX.FTZ R0, R207, R0, !PT ;  /* 0x00000000cf007209 */ /* 0x000fe20007810000 */
[----:B------:R-:W-:Y:S01]  /*3820*/  LDSM.16.MT88.4 R136, [R171+0x900] ;  /* 0x00090000ab88783b */ /* 0x000fe20000004200 */
[----:B------:R-:W-:-:S02]  /*3830*/  ISETP.LT.OR P0, PT, R2, 0x21, P0 ;  /* 0x000000210200780c */ /* 0x000fc40000701670 */
[----:B------:R-:W-:Y:S02]  /*3840*/  FMNMX.FTZ R0, R183, R0, !PT ;  /* 0x00000000b7007209 */ /* 0x000fe40007810000 */
[----:B------:R-:W-:Y:S02]  /*3850*/  FSEL R172, R18, -INF , !P0 ;  /* 0xff80000012ac7808 */ /* 0x000fe40004000000 */
[----:B------:R-:W-:Y:S02]  /*3860*/  ISETP.GT.AND P0, PT, R11, 0x21, P1 ;  /* 0x000000210b00780c */ /* 0x000fe40000f04270 */
[----:B------:R-:W-:Y:S02]  /*3870*/  FMNMX.FTZ R0, R143, R0, !PT ;  /* 0x000000008f007209 */ /* 0x000fe40007810000 */
[----:B------:R-:W-:Y:S02]  /*3880*/  ISETP.LT.OR P0, PT, R2, 0x22, P0 ;  /* 0x000000220200780c */ /* 0x000fe40000701670 */
[----:B------:R-:W-:-:S02]  /*3890*/  FMNMX.FTZ R0, R141, R0, !PT ;  /* 0x000000008d007209 */ /* 0x000fc40007810000 */
[----:B------:R-:W-:Y:S02]  /*38a0*/  FSEL R212, R19, -INF , !P0 ;  /* 0xff80000013d47808 */ /* 0x000fe40004000000 */
[----:B------:R-:W-:Y:S01]  /*38b0*/  ISETP.GT.AND P0, PT, R11, 0x28, P1 ;  /* 0x000000280b00780c */ /* 0x000fe20000f04270 */
[----:B------:R-:W1:Y:S03]  /*38c0*/  SHFL.BFLY PT, R13, R0, 0x2, 0x1f ;  /* 0x0c401f00000d7f89 */ /* 0x000e6600000e0000 */
[----:B------:R-:W-:-:S04]  /*38d0*/  ISETP.LT.OR P0, PT, R2, 0x29, P0 ;  /* 0x000000290200780c */ /* 0x000fc80000701670 */
[----:B------:R-:W-:Y:S02]  /*38e0*/  FSEL R174, R66, -INF , !P0 ;  /* 0xff80000042ae7808 */ /* 0x000fe40004000000 */
[----:B------:R-:W-:-:S04]  /*38f0*/  ISETP.GT.AND P0, PT, R11, 0x29, P1 ;  /* 0x000000290b00780c */ /* 0x000fc80000f04270 */
[----:B------:R-:W-:-:S04]  /*3900*/  ISETP.LT.OR P0, PT, R2, 0x2a, P0 ;  /* 0x0000002a0200780c */ /* 0x000fc80000701670 */
[----:B------:R-:W-:Y:S02]  /*3910*/  FSEL R210, R67, -INF , !P0 ;  /* 0xff80000043d27808 */ /* 0x000fe40004000000 */
[----:B------:R-:W-:Y:S01]  /*3920*/  ISETP.GT.AND P0, PT, R11, 0x30, P1 ;  /* 0x000000300b00780c */ /* 0x000fe20000f04270 */
[----:B------:R-:W-:Y:S03]  /*3930*/  LDSM.16.MT88.4 R64, [R163+0x2100] ;  /* 0x00210000a340783b */ /* 0x000fe60000004200 */
[----:B------:R-:W-:Y:S02]  /*3940*/  ISETP.LT.OR P0, PT, R2, 0x31, P0 ;  /* 0x000000310200780c */ /* 0x000fe40000701670 */
[----:B-1----:R-:W-:Y:S02]  /*3950*/  FMNMX.FTZ R13, R0, R13, !PT ;  /* 0x0000000d000d7209 */ /* 0x002fe40007810000 */
[----:B------:R-:W-:-:S02]  /*3960*/  FSEL R192, R62, -INF , !P0 ;  /* 0xff8000003ec07808 */ /* 0x000fc40004000000 */
        /* <DEDUP_REMOVED lines=15> */
[----:B------:R-:W-:Y:S01]  /*3a60*/  FMNMX.FTZ R11, R30, R11, !PT ;  /* 0x0000000b1e0b7209 */ /* 0x000fe20007810000 */
[----:B------:R-:W1:Y:S01]  /*3a70*/  SHFL.BFLY PT, R2, R13, 0x1, 0x1f ;  /* 0x0c201f000d027f89 */ /* 0x000e6200000e0000 */
[----:B------:R-:W-:-:S02]  /*3a80*/  FSEL R170, R59, -INF , !P0 ;  /* 0xff8000003baa7808 */ /* 0x000fc40004000000 */
[----:B------:R-:W-:Y:S01]  /*3a90*/  FMNMX.FTZ R11, R6, R11, !PT ;  /* 0x0000000b060b7209 */ /* 0x000fe20007810000 */
[----:B------:R-:W-:Y:S03]  /*3aa0*/  LDSM.16.MT88.4 R56, [R184+0x2100] ;  /* 0x00210000b838783b */ /* 0x000fe60000004200 */
        /* <DEDUP_REMOVED lines=13> */
[--C-:B------:R-:W-:Y:S01]  /*3b80*/  FFMA.FTZ R160, R32, c[0x0][0x2d0], -R208.reuse ;  /* 0x0000b40020a07a23 */ /* 0x100fe200000108d0 */
[----:B------:R-:W-:Y:S01]  /*3b90*/  FMNMX.FTZ R11, R142, R11, !PT ;  /* 0x0000000b8e0b7209 */ /* 0x000fe20007810000 */
[--C-:B------:R-:W-:Y:S02]  /*3ba0*/  FFMA.FTZ R159, R33, c[0x0][0x2d0], -R208.reuse ;  /* 0x0000b400219f7a23 */ /* 0x100fe400000108d0 */
[--C-:B------:R-:W-:Y:S01]  /*3bb0*/  FFMA.FTZ R157, R9, c[0x0][0x2d0], -R208.reuse ;  /* 0x0000b400099d7a23 */ /* 0x100fe200000108d0 */
[----:B------:R-:W-:Y:S01]  /*3bc0*/  FMNMX.FTZ R11, R140, R11, !PT ;  /* 0x0000000b8c0b7209 */ /* 0x000fe20007810000 */
[--C-:B------:R-:W-:Y:S01]  /*3bd0*/  FFMA.FTZ R154, R29, c[0x0][0x2d0], -R208.reuse ;  /* 0x0000b4001d9a7a23 */ /* 0x100fe200000108d0 */
[----:B------:R-:W-:Y:S01]  /*3be0*/  MUFU.EX2 R160, R160 ;  /* 0x000000a000a07308 */ /* 0x000fe20000000800 */
[--C-:B------:R-:W-:Y:S01]  /*3bf0*/  FFMA.FTZ R158, R7, c[0x0][0x2d0], -R208.reuse ;  /* 0x0000b400079e7a23 */ /* 0x100fe200000108d0 */
[----:B------:R-:W-:Y:S01]  /*3c00*/  FMNMX.FTZ R16, R170, R11, !PT ;  /* 0x0000000baa107209 */ /* 0x000fe20007810000 */
[----:B------:R-:W-:-:S02]  /*3c10*/  FFMA.FTZ R152, R5, c[0x0][0x2d0], -R208 ;  /* 0x0000b40005987a23 */ /* 0x000fc400000108d0 */
[--C-:B------:R-:W-:Y:S02]  /*3c20*/  FFMA.FTZ R153, R25, c[0x0][0x2d0], -R208.reuse ;  /* 0x0000b40019997a23 */ /* 0x100fe400000108d0 */
[----:B------:R-:W1:Y:S01]  /*3c30*/  SHFL.BFLY PT, R11, R16, 0x2, 0x1f ;  /* 0x0c401f00100b7f89 */ /* 0x000e6200000e0000 */
[----:B------:R-:W2:Y:S01]  /*3c40*/  MUFU.EX2 R159, R159 ;  /* 0x0000009f009f7308 */ /* 0x000ea20000000800 */
[--C-:B------:R-:W-:Y:S02]  /*3c50*/  FFMA.FTZ R149, R21, c[0x0][0x2d0], -R208.reuse ;  /* 0x0000b40015957a23 */ /* 0x100fe400000108d0 */
[----:B------:R-:W-:Y:S01]  /*3c60*/  LDSM.16.MT88.4 R20, [R185+0x900] ;  /* 0x00090000b914783b */ /* 0x000fe20000004200 */
[--C-:B------:R-:W-:Y:S02]  /*3c70*/  FFMA.FTZ R168, R175, c[0x0][0x2d0], -R208.reuse ;  /* 0x0000b400afa87a23 */ /* 0x100fe400000108d0 */
[--C-:B------:R-:W-:Y:S02]  /*3c80*/  FFMA.FTZ R166, R173, c[0x0][0x2d0], -R208.reuse ;  /* 0x0000b400ada67a23 */ /* 0x100fe400000108d0 */
[----:B------:R-:W-:Y:S01]  /*3c90*/  MUFU.EX2 R157, R157 ;  /* 0x0000009d009d7308 */ /* 0x000fe20000000800 */
[----:B------:R-:W-:-:S02]  /*3ca0*/  FFMA.FTZ R165, R165, c[0x0][0x2d0], -R208 ;  /* 0x0000b400a5a57a23 */ /* 0x000fc400000108d0 */
[--C-:B------:R-:W-:Y:S02]  /*3cb0*/  FFMA.FTZ R167, R167, c[0x0][0x2d0], -R208.reuse ;  /* 0x0000b400a7a77a23 */ /* 0x100fe400000108d0 */
[----:B------:R-:W-:-:S03]  /*3cc0*/  FFMA.FTZ R207, R207, c[0x0][0x2d0], -R208 ;  /* 0x0000b400cfcf7a23 */ /* 0x000fc600000108d0 */
[----:B------:R-:W3:Y:S01]  /*3cd0*/  MUFU.EX2 R154, R154 ;  /* 0x0000009a009a7308 */ /* 0x000ee20000000800 */
[----:B--2---:R-:W-:Y:S01]  /*3ce0*/  F2FP.BF16.PACK_AB R96, R159, R160 ;  /* 0x000000a09f60723e */ /* 0x004fe200000010ff */
[----:B------:R-:W-:Y:S01]  /*3cf0*/  FADD.FTZ R160, R160, R159 ;  /* 0x0000009fa0a07221 */ /* 0x000fe20000010000 */
[----:B-1----:R-:W-:-:S05]  /*3d00*/  FMNMX.FTZ R11, R16, R11, !PT ;  /* 0x0000000b100b7209 */ /* 0x002fca0007810000 */
[----:B------:R-:W-:Y:S01]  /*3d10*/  MUFU.EX2 R158, R158 ;  /* 0x0000009e009e7308 */ /* 0x000fe20000000800 */
[----:B------:R-:W-:Y:S04]  /*3d20*/  LDSM.16.MT88.4 R16, [R184+0x2900] ;  /* 0x00290000b810783b */ /* 0x000fe80000004200 */
[----:B------:R-:W1:Y:S01]  /*3d30*/  SHFL.BFLY PT, R0, R11, 0x1, 0x1f ;  /* 0x0c201f000b007f89 */ /* 0x000e6200000e0000 */
[----:B---3--:R-:W-:Y:S02]  /*3d40*/  F2FP.BF16.PACK_AB R98, R154, R157 ;  /* 0x0000009d9a62723e */ /* 0x008fe400000010ff */
[----:B------:R-:W-:Y:S01]  /*3d50*/  MUFU.EX2 R153, R153 ;  /* 0x0000009900997308 */ /* 0x000fe20000000800 */
[----:B------:R-:W-:-:S04]  /*3d60*/  FADD.FTZ R157, R157, R160 ;  /* 0x000000a09d9d7221 */ /* 0x000fc80000010000 */
[----:B------:R-:W-:-:S03]  /*3d70*/  FADD.FTZ R157, R154, R157 ;  /* 0x0000009d9a9d7221 */ /* 0x000fc60000010000 */
[----:B------:R-:W-:Y:S08]  /*3d80*/  MUFU.EX2 R152, R152 ;  /* 0x0000009800987308 */ /* 0x000ff00000000800 */
[----:B------:R-:W-:Y:S01]  /*3d90*/  MUFU.EX2 R149, R149 ;  /* 0x0000009500957308 */ /* 0x000fe20000000800 */
[----:B-1----:R-:W-:-:S04]  /*3da0*/  FMNMX.FTZ R0, R11, R0, !PT ;  /* 0x000000000b007209 */ /* 0x002fc80007810000 */
[C---:B------:R-:W-:Y:S01]  /*3db0*/  FSETP.NEU.FTZ.AND P0, PT, R0.reuse, -INF , PT ;  /* 0xff8000000000780b */ /* 0x040fe20003f1d000 */
[----:B------:R-:W-:Y:S02]  /*3dc0*/  FMUL.FTZ R169, R0, c[0x0][0x2d0] ;  /* 0x0000b40000a97a20 */ /* 0x000fe40000410000 */
[----:B------:R-:W-:Y:S03]  /*3dd0*/  MUFU.EX2 R165, R165 ;  /* 0x000000a500a57308 */ /* 0x000fe60000000800 */
[----:B------:R-:W-:-:S05]  /*3de0*/  FSEL R169, R169, RZ, P0 ;  /* 0x000000ffa9a97208 */ /* 0x000fca0000000000 */
[----:B------:R-:W-:Y:S01]  /*3df0*/  MUFU.EX2 R168, R168 ;  /* 0x000000a800a87308 */ /* 0x000fe20000000800 */
[--C-:B------:R-:W-:Y:S02]  /*3e00*/  FFMA.FTZ R162, R34, c[0x0][0x2d0], -R169.reuse ;  /* 0x0000b40022a27a23 */ /* 0x100fe400000108a9 */
[--C-:B------:R-:W-:Y:S01]  /*3e10*/  FFMA.FTZ R161, R14, c[0x0][0x2d0], -R169.reuse ;  /* 0x0000b4000ea17a23 */ /* 0x100fe200000108a9 */
[----:B------:R-:W-:Y:S01]  /*3e20*/  LDSM.16.MT88.4 R32, [R184+0x900] ;  /* 0x00090000b820783b */ /* 0x000fe20000004200 */
[--C-:B------:R-:W-:Y:S02]  /*3e30*/  FFMA.FTZ R164, R30, c[0x0][0x2d0], -R169.reuse ;  /* 0x0000b4001ea47a23 */ /* 0x100fe400000108a9 */
[--C-:B------:R-:W-:Y:S01]  /*3e40*/  FFMA.FTZ R155, R6, c[0x0][0x2d0], -R169.reuse ;  /* 0x0000b400069b7a23 */ /* 0x100fe200000108a9 */
[----:B------:R-:W-:Y:S01]  /*3e50*/  MUFU.EX2 R162, R162 ;  /* 0x000000a200a27308 */ /* 0x000fe20000000800 */
[----:B------:R-:W1:Y:S01]  /*3e60*/  LDSM.16.MT88.4 R4, [R4+0x4100] ;  /* 0x004100000404783b */ /* 0x000e620000004200 */
[----:B------:R-:W-:-:S02]  /*3e70*/  FFMA.FTZ R150, R10, c[0x0][0x2d0], -R169 ;  /* 0x0000b4000a967a23 */ /* 0x000fc400000108a9 */
[--C-:B------:R-:W-:Y:S01]  /*3e80*/  FFMA.FTZ R3, R8, c[0x0][0x2d0], -R169.reuse ;  /* 0x0000b40008037a23 */ /* 0x100fe200000108a9 */
[----:B------:R-:W-:Y:S01]  /*3e90*/  LDSM.16.MT88.4 R28, [R163+0x900] ;  /* 0x00090000a31c783b */ /* 0x000fe20000004200 */
[--C-:B------:R-:W-:Y:S02]  /*3ea0*/  FFMA.FTZ R156, R26, c[0x0][0x2d0], -R169.reuse ;  /* 0x0000b4001a9c7a23 */ /* 0x100fe400000108a9 */
[----:B------:R-:W2:Y:S01]  /*3eb0*/  MUFU.EX2 R161, R161 ;  /* 0x000000a100a17308 */ /* 0x000ea20000000800 */
[----:B------:R-:W3:Y:S01]  /*3ec0*/  LDSM.16.MT88.4 R8, [R185+0x2900] ;  /* 0x00290000b908783b */ /* 0x000ee20000004200 */
[--C-:B------:R-:W-:Y:S02]  /*3ed0*/  FFMA.FTZ R151, R12, c[0x0][0x2d0], -R169.reuse ;  /* 0x0000b4000c977a23 */ /* 0x100fe400000108a9 */
[--C-:B------:R-:W-:Y:S01]  /*3ee0*/  FFMA.FTZ R172, R172, c[0x0][0x2d0], -R169.reuse ;  /* 0x0000b400acac7a23 */ /* 0x100fe200000108a9 */
[----:B------:R-:W4:Y:S01]  /*3ef0*/  LDSM.16.MT88.4 R12, [R163+0x2900] ;  /* 0x00290000a30c783b */ /* 0x000f220000004200 */
[----:B------:R-:W-:-:S02]  /*3f00*/  FFMA.FTZ R173, R212, c[0x0][0x2d0], -R169 ;  /* 0x0000b400d4ad7a23 */ /* 0x000fc400000108a9 */
[----:B------:R-:W-:Y:S01]  /*3f10*/  MUFU.EX2 R164, R164 ;  /* 0x000000a400a47308 */ /* 0x000fe20000000800 */
[----:B------:R-:W-:Y:S01]  /*3f20*/  LDSM.16.MT88.4 R24, [R171+0x2900] ;  /* 0x00290000ab18783b */ /* 0x000fe20000004200 */
[--C-:B------:R-:W-:Y:S02]  /*3f30*/  FFMA.FTZ R174, R174, c[0x0][0x2d0], -R169.reuse ;  /* 0x0000b400aeae7a23 */ /* 0x100fe400000108a9 */
[----:B------:R-:W-:Y:S02]  /*3f40*/  FFMA.FTZ R175, R210, c[0x0][0x2d0], -R169 ;  /* 0x0000b400d2af7a23 */ /* 0x000fe400000108a9 */
[--C-:B------:R-:W-:Y:S02]  /*3f50*/  FFMA.FTZ R210, R183, c[0x0][0x2d0], -R208.reuse ;  /* 0x0000b400b7d27a23 */ /* 0x100fe400000108d0 */
[----:B------:R-:W5:Y:S01]  /*3f60*/  MUFU.EX2 R155, R155 ;  /* 0x0000009b009b7308 */ /* 0x000f620000000800 */
[----:B--2---:R-:W-:Y:S01]  /*3f70*/  F2FP.BF16.PACK_AB R97, R161, R162 ;  /* 0x000000a2a161723e */ /* 0x004fe200000010ff */
[----:B------:R-:W-:-:S02]  /*3f80*/  FFMA.FTZ R183, R143, c[0x0][0x2d0], -R208 ;  /* 0x0000b4008fb77a23 */ /* 0x000fc400000108d0 */
[----:B------:R-:W-:Y:S02]  /*3f90*/  FFMA.FTZ R208, R141, c[0x0][0x2d0], -R208 ;  /* 0x0000b4008dd07a23 */ /* 0x000fe400000108d0 */
[--C-:B------:R-:W-:Y:S02]  /*3fa0*/  FFMA.FTZ R192, R192, c[0x0][0x2d0], -R169.reuse ;  /* 0x0000b400c0c07a23 */ /* 0x100fe400000108a9 */
[----:B------:R-:W-:Y:S01]  /*3fb0*/  MUFU.EX2 R156, R156 ;  /* 0x0000009c009c7308 */ /* 0x000fe20000000800 */
[--C-:B------:R-:W-:Y:S02]  /*3fc0*/  FFMA.FTZ R209, R142, c[0x0][0x2d0], -R169.reuse ;  /* 0x0000b4008ed17a23 */ /* 0x100fe400000108a9 */
[--C-:B------:R-:W-:Y:S02]  /*3fd0*/  FFMA.FTZ R211, R140, c[0x0][0x2d0], -R169.reuse ;  /* 0x0000b4008cd37a23 */ /* 0x100fe400000108a9 */
[----:B------:R-:W-:Y:S01]  /*3fe0*/  FFMA.FTZ R170, R170, c[0x0][0x2d0], -R169 ;  /* 0x0000b400aaaa7a23 */ /* 0x000fe200000108a9 */
[----:B------:R-:W-:Y:S01]  /*3ff0*/  LDSM.16.MT88.4 R140, [R171+0x3900] ;  /* 0x00390000ab8c783b */ /* 0x000fe20000004200 */
[----:B------:R-:W-:Y:S01]  /*4000*/  FADD.FTZ R161, R162, R161 ;  /* 0x000000a1a2a17221 */ /* 0x000fe20000010000 */
[----:B-----5:R-:W-:Y:S01]  /*4010*/  F2FP.BF16.PACK_AB R99, R155, R164 ;  /* 0x000000a49b63723e */ /* 0x020fe200000010ff */
[----:B------:R-:W2:Y:S02]  /*4020*/  MUFU.EX2 R151, R151 ;  /* 0x0000009700977308 */ /* 0x000ea40000000800 */
[----:B------:R-:W-:-:S04]  /*4030*/  FADD.FTZ R164, R164, R161 ;  /* 0x000000a1a4a47221 */ /* 0x000fc80000010000 */
[C---:B------:R-:W-:Y:S01]  /*4040*/  HMMA.16816.F32.BF16 R36, R96.reuse, R40, RZ ;  /* 0x000000286024723c */ /* 0x040fe200000418ff */
[----:B------:R-:W-:Y:S01]  /*4050*/  FADD.FTZ R155, R155, R164 ;  /* 0x000000a49b9b7221 */ /* 0x000fe20000010000 */
        /* <DEDUP_REMOVED lines=36> */
[C---:B------:R-:W-:Y:S08]  /*42a0*/  HMMA.16816.F32.BF16 R88, R96.reuse, R90, RZ ;  /* 0x0000005a6058723c */ /* 0x040ff000000418ff */
[C---:B-1----:R-:W-:Y:S07]  /*42b0*/  HMMA.16816.F32.BF16 R92, R96.reuse, R4, RZ ;  /* 0x00000004605c723c */ /* 0x042fee00000418ff */
[----:B------:R-:W-:Y:S01]  /*42c0*/  F2FP.BF16.PACK_AB R4, R153, R158 ;  /* 0x0000009e9904723e */ /* 0x000fe200000010ff */
[----:B------:R-:W-:Y:S01]  /*42d0*/  HMMA.16816.F32.BF16 R96, R96, R6, RZ ;  /* 0x000000066060723c */ /* 0x000fe200000418ff */
[----:B--2---:R-:W-:Y:S01]  /*42e0*/  F2FP.BF16.PACK_AB R5, R151, R156 ;  /* 0x0000009c9705723e */ /* 0x004fe200000010ff */
        /* <DEDUP_REMOVED lines=150> */
[----:B------:R-:W-:Y:S02]  /*4c50*/  IMAD.SHL.U32 R10, R178, 0x2, RZ ;  /* 0x00000002b20a7824 */ /* 0x000fe400078e00ff */
[----:B------:R-:W-:-:S04]  /*4c60*/  IMAD R201, R6, c[0x0][0x2b8], R201 ;  /* 0x0000ae0006c97a24 */ /* 0x000fc800078e02c9 */
[----:B------:R-:W-:Y:S01]  /*4c70*/  IMAD.WIDE.U32 R8, R201, c[0x0][0x1e0], RZ ;  /* 0x00007800c9087a25 */ /* 0x000fe200078e00ff */
[----:B------:R-:W-:-:S05]  /*4c80*/  SHF.R.S32.HI R6, RZ, 0x1f, R201 ;  /* 0x0000001fff067819 */ /* 0x000fca00000114c9 */
[----:B------:R-:W-:-:S04]  /*4c90*/  IMAD R6, R6, c[0x0][0x1e0], RZ ;  /* 0x0000780006067a24 */ /* 0x000fc800078e02ff */
[----:B------:R-:W-:-:S04]  /*4ca0*/  IMAD R6, R201, c[0x0][0x1e4], R6 ;  /* 0x00007900c9067a24 */ /* 0x000fc800078e0206 */
[----:B------:R-:W-:Y:S01]  /*4cb0*/  IMAD.IADD R7, R9, 0x1, R6 ;  /* 0x0000000109077824 */ /* 0x000fe200078e0206 */
[----:B------:R-:W-:Y:S01]  /*4cc0*/  SEL R9, RZ, 0x10, P5 ;  /* 0x00000010ff097807 */ /* 0x000fe20002800000 */
[----:B------:R-:W-:Y:S01]  /*4cd0*/  IMAD.MOV.U32 R6, RZ, RZ, R8 ;  /* 0x000000ffff067224 */ /* 0x000fe200078e0008 */
[----:B------:R-:W-:Y:S02]  /*4ce0*/  SHF.L.U64.HI R8, R177, 0x1, R132 ;  /* 0x00000001b1087819 */ /* 0x000fe40000010284 */
[----:B------:R-:W-:-:S04]  /*4cf0*/  IADD3 R21, -R9, 0x10, RZ ;  /* 0x0000001009157810 */ /* 0x000fc80007ffe1ff */
[----:B------:R-:W-:Y:S02]  /*4d00*/  LOP3.LUT R21, R21, 0xf, RZ, 0xc0, !PT ;  /* 0x0000000f15157812 */ /* 0x000fe400078ec0ff */
[----:B--2---:R-:W-:Y:S01]  /*4d10*/  SHF.R.S32.HI R3, RZ, 0x1f, R200 ;  /* 0x0000001fff037819 */ /* 0x004fe200000114c8 */
[----:B------:R-:W-:Y:S01]  /*4d20*/  IMAD.WIDE.U32 R4, R200, c[0x0][0x1f0], R6 ;  /* 0x00007c00c8047a25 */ /* 0x000fe200078e0006 */
[----:B------:R-:W-:-:S03]  /*4d30*/  SEL R6, RZ, 0x10, P4 ;  /* 0x00000010ff067807 */ /* 0x000fc60002000000 */
[----:B------:R-:W-:Y:S01]  /*4d40*/  IMAD R3, R3, c[0x0][0x1f0], RZ ;  /* 0x00007c0003037a24 */ /* 0x000fe200078e02ff */
[----:B------:R-:W-:Y:S01]  /*4d50*/  IADD3 R18, -R6, 0x10, RZ ;  /* 0x0000001006127810 */ /* 0x000fe20007ffe1ff */
[----:B------:R-:W-:Y:S02]  /*4d60*/  IMAD.SHL.U32 R7, R177, 0x2, RZ ;  /* 0x00000002b1077824 */ /* 0x000fe400078e00ff */
[----:B------:R-:W-:Y:S01]  /*4d70*/  IMAD R12, R200, c[0x0][0x1f4], R3 ;  /* 0x00007d00c80c7a24 */ /* 0x000fe200078e0203 */
[----:B------:R-:W-:Y:S01]  /*4d80*/  IADD3 R3, P0, R4, UR14, RZ ;  /* 0x0000000e04037c10 */ /* 0x000fe2000ff1e0ff */
[----:B------:R-:W-:Y:S01]  /*4d90*/  IMAD.SHL.U32 R4, R176, 0x2, RZ ;  /* 0x00000002b0047824 */ /* 0x000fe200078e00ff */
[----:B------:R-:W-:Y:S02]  /*4da0*/  LOP3.LUT R18, R18, 0xf, RZ, 0xc0, !PT ;  /* 0x0000000f12127812 */ /* 0x000fe400078ec0ff */
[----:B------:R-:W-:Y:S02]  /*4db0*/  IADD3.X R12, R5, UR10, R12, P0, !PT ;  /* 0x0000000a050c7c10 */ /* 0x000fe400087fe40c */
[----:B------:R-:W-:-:S02]  /*4dc0*/  LEA R13, P0, R3, c[0x0][0x1c8], 0x1 ;  /* 0x00007200030d7a11 */ /* 0x000fc400078008ff */
[----:B------:R-:W-:Y:S02]  /*4dd0*/  SHF.L.U64.HI R5, R176, 0x1, R133 ;  /* 0x00000001b0057819 */ /* 0x000fe40000010285 */
        /* <DEDUP_REMOVED lines=28> */
.L_x_2723:
[----:B------:R-:W-:Y:S01]  /*4fa0*/  ISETP.NE.AND P0, PT, R197, 0x1, PT ;  /* 0x00000001c500780c */ /* 0x000fe20003f05270 */
[----:B------:R-:W0:Y:S01]  /*4fb0*/  LDGDEPBAR ;  /* 0x00000000000079af */ /* 0x000e220000000000 */
[----:B------:R-:W-:-:S11]  /*4fc0*/  IADD3 R209, R147, -0x2, RZ ;  /* 0xfffffffe93d17810 */ /* 0x000fd60007ffe0ff */
[----:B------:R-:W-:-:S05]  /*4fd0*/  @P0 IMAD.HI.U32 R3, R148, c[0x0][0x2c8], RZ ;  /* 0x0000b20094030a27 */ /* 0x000fca00078e00ff */
[----:B------:R-:W-:-:S05]  /*4fe0*/  @P0 SHF.R.U32.HI R148, RZ, c[0x0][0x2cc], R3 ;  /* 0x0000b300ff940a19 */ /* 0x000fca0000011603 */
[----:B------:R-:W-:-:S05]  /*4ff0*/  IMAD.IADD R146, R146, 0x1, R148 ;  /* 0x0000000192927824 */ /* 0x000fca00078e0294 */
[----:B-1----:R-:W-:Y:S01]  /*5000*/  IADD3 R4, R146, c[0x0][0x328], RZ ;  /* 0x0000ca0092047a10 */ /* 0x002fe20007ffe0ff */
        /* <DEDUP_REMOVED lines=11> */
.L_x_2725:
[----:B------:R-:W-:-:S13]  /*50c0*/  ISETP.NE.AND P0, PT, R3, 0x1, PT ;  /* 0x000000010300780c */ /* 0x000fda0003f05270 */
[----:B------:R-:W-:-:S05]  /*50d0*/  @P0 IMAD.HI.U32 R5, R6, c[0x0][0x330], RZ ;  /* 0x0000cc0006050a27 */ /* 0x000fca00078e00ff */
[----:B------:R-:W-:-:S05]  /*50e0*/  @P0 SHF.R.U32.HI R6, RZ, c[0x0][0x334], R5 ;  /* 0x0000cd00ff060a19 */ /* 0x000fca0000011605 */
.L_x_2726:
[----:B------:R-:W-:-:S05]  /*50f0*/  IMAD R3, R6, R3, c[0x0][0x32c] ;  /* 0x0000cb0006037624 */ /* 0x000fca00078e0203 */
[----:B------:R-:W-:-:S04]  /*5100*/  IMNMX R4, R4, R3, PT ;  /* 0x0000000304047217 */ /* 0x000fc80003800200 */
.L_x_2724:
        /* <DEDUP_REMOVED lines=13> */
[----:B------:R-:W-:Y:S01]  /*51e0*/  SEL R188, R188, 0xffffffe0, !P1 ;  /* 0xffffffe0bcbc7807 */ /* 0x000fe20004800000 */
        /* <DEDUP_REMOVED lines=8> */
[----:B------:R-:W-:-:S02]  /*5270*/  UMOV UR16, URZ ;  /* 0x0000003f00107c82 */ /* 0x000fc40008000000 */
[----:B------:R-:W-:Y:S02]  /*5280*/  UMOV UR5, 0x1 ;  /* 0x0000000100057882 */ /* 0x000fe40000000000 */
.L_x_2738:
        /* <DEDUP_REMOVED lines=38> */
[----:B------:R-:W3:Y:S01]  /*54f0*/  SHFL.IDX PT, R4, R4, RZ, 0x181f ;  /* 0x00181fff04047589 */ /* 0x000ee200000e0000 */
[----:B-----5:R-:W-:Y:S04]  /*5500*/  IADD3 R10, P1, P0, R10, R5, R214 ;  /* 0x000000050a0a7210 */ /* 0x020fe8000783e0d6 */
[----:B----4-:R-:W-:Y:S02]  /*5510*/  IADD3.X R11, RZ, R7, R215, P1, P0 ;  /* 0x00000007ff0b7210 */ /* 0x010fe40000fe04d7 */
[----:B------:R-:W-:Y:S04]  /*5520*/  IADD3 R8, P1, P0, R8, R5, R211 ;  /* 0x0000000508087210 */ /* 0x000fe8000783e0d3 */
[----:B------:R-:W-:Y:S02]  /*5530*/  IADD3.X R9, RZ, R7, R212, P1, P0 ;  /* 0x00000007ff097210 */ /* 0x000fe40000fe04d4 */
[----:B------:R-:W-:Y:S02]  /*5540*/  IADD3 R6, P1, P0, R0, R5, R183 ;  /* 0x0000000500067210 */ /* 0x000fe4000783e0b7 */
[----:B------:R-:W4:Y:S02]  /*5550*/  SHFL.IDX PT, R5, R2, RZ, 0x181f ;  /* 0x00181fff02057589 */ /* 0x000f2400000e0000 */
[----:B------:R-:W-:Y:S02]  /*5560*/  IADD3.X R7, RZ, R7, R192, P1, P0 ;  /* 0x00000007ff077210 */ /* 0x000fe40000fe04c0 */
[C---:B---3--:R-:W-:Y:S05]  /*5570*/  IADD3 R16, P0, R4.reuse, R214, RZ ;  /* 0x000000d604107210 */ /* 0x048fea0007f1e0ff */
[C---:B----4-:R-:W-:Y:S01]  /*5580*/  IMAD.X R17, R5.reuse, 0x1, R215, P0 ;  /* 0x0000000105117824 */ /* 0x050fe200000e06d7 */
[C---:B------:R-:W-:Y:S05]  /*5590*/  IADD3 R14, P0, R4.reuse, R211, RZ ;  /* 0x000000d3040e7210 */ /* 0x040fea0007f1e0ff */
[C---:B------:R-:W-:Y:S01]  /*55a0*/  IMAD.X R15, R5.reuse, 0x1, R212, P0 ;  /* 0x00000001050f7824 */ /* 0x040fe200000e06d4 */
[----:B------:R-:W-:Y:S05]  /*55b0*/  IADD3 R18, P0, R4, R183, RZ ;  /* 0x000000b704127210 */ /* 0x000fea0007f1e0ff */
[----:B------:R-:W-:Y:S01]  /*55c0*/  IMAD.X R19, R5, 0x1, R192, P0 ;  /* 0x0000000105137824 */ /* 0x000fe200000e06c0 */
[----:B------:R-:W-:Y:S01]  /*55d0*/  ISETP.NE.U32.AND P0, PT, R213, RZ, PT ;  /* 0x000000ffd500720c */ /* 0x000fe20003f05070 */
[----:B------:R-:W-:Y:S04]  /*55e0*/  IMAD.U32 R5, RZ, RZ, UR16 ;  /* 0x00000010ff057e24 */ /* 0x000fe8000f8e00ff */
[----:B------:R-:W-:Y:S05]  /*55f0*/  IMAD R13, R5, 0x6000, R198 ;  /* 0x00006000050d7824 */ /* 0x000fea00078e02c6 */
        /* <DEDUP_REMOVED lines=10> */
.L_x_2728:
[C---:B--23--:R-:W-:Y:S01]  /*56a0*/  HMMA.16816.F32.BF16 R4, R136.reuse, R140, RZ ;  /* 0x0000008c8804723c */ /* 0x04cfe200000418ff */
[----:B------:R-:W0:Y:S01]  /*56b0*/  LDGDEPBAR ;  /* 0x00000000000079af */ /* 0x000e220000000000 */
[----:B------:R-:W-:Y:S01]  /*56c0*/  UIADD3 UR18, UR16, 0x1, URZ ;  /* 0x0000000110127890 */ /* 0x000fe2000fffe03f */
[----:B------:R-:W-:Y:S01]  /*56d0*/  ISETP.NE.AND P0, PT, R197, 0x1, PT ;  /* 0x00000001c500780c */ /* 0x000fe20003f05270 */
[C---:B------:R-:W-:Y:S01]  /*56e0*/  IMAD.IADD R0, R135.reuse, 0x1, R133 ;  /* 0x0000000187007824 */ /* 0x040fe200078e0285 */
[----:B------:R-:W-:Y:S01]  /*56f0*/  IADD3 R133, R188, R133, R135 ;  /* 0x00000085bc857210 */ /* 0x000fe20007ffe087 */
[----:B------:R-:W-:Y:S01]  /*5700*/  IMAD.IADD R2, R135, 0x1, R134 ;  /* 0x0000000187027824 */ /* 0x000fe200078e0286 */
[----:B------:R-:W-:Y:S01]  /*5710*/  ISETP.LE.AND P2, PT, R196, c[0x0][0x32c], PT ;  /* 0x0000cb00c4007a0c */ /* 0x000fe20003f43270 */
[C---:B------:R-:W-:Y:S01]  /*5720*/  HMMA.16816.F32.BF16 R8, R136.reuse, R142, RZ ;  /* 0x0000008e8808723c */ /* 0x040fe200000418ff */
[----:B------:R-:W-:Y:S01]  /*5730*/  LDSM.16.M88.4 R140, [R187] ;  /* 0x00000000bb8c783b */ /* 0x000fe20000000200 */
[----:B------:R-:W-:Y:S02]  /*5740*/  UISETP.GE.AND UP0, UPT, UR16, 0x1, UPT ;  /* 0x000000011000788c */ /* 0x000fe4000bf06270 */
[----:B------:R-:W-:Y:S02]  /*5750*/  IMAD.MOV.U32 R219, RZ, RZ, R205 ;  /* 0x000000ffffdb7224 */ /* 0x000fe400078e00cd */
[----:B------:R-:W-:Y:S02]  /*5760*/  USEL UR16, UR18, URZ, !UP0 ;  /* 0x0000003f12107287 */ /* 0x000fe4000c000000 */
[C---:B----4-:R-:W-:Y:S01]  /*5770*/  HMMA.16816.F32.BF16 R12, R136.reuse, R144, RZ ;  /* 0x00000090880c723c */ /* 0x050fe200000418ff */
[----:B------:R-:W-:Y:S05]  /*5780*/  @P0 IMAD.HI.U32 R209, R205, c[0x0][0x2c8], RZ ;  /* 0x0000b200cdd10a27 */ /* 0x000fea00078e00ff */
[----:B------:R-:W-:Y:S01]  /*5790*/  @P0 SHF.R.U32.HI R219, RZ, c[0x0][0x2cc], R209 ;  /* 0x0000b300ffdb0a19 */ /* 0x000fe200000116d1 */
[----:B------:R-:W-:Y:S01]  /*57a0*/  IMAD.SHL.U32 R209, R217, 0x40, RZ ;  /* 0x00000040d9d17824 */ /* 0x000fe200078e00ff */
[C---:B------:R-:W-:Y:S01]  /*57b0*/  HMMA.16816.F32.BF16 R16, R136.reuse, R146, RZ ;  /* 0x000000928810723c */ /* 0x040fe200000418ff */
[----:B------:R-:W2:Y:S03]  /*57c0*/  LDSM.16.M88.4 R144, [R0+0xc100] ;  /* 0x00c100000090783b */ /* 0x000ea60000000200 */
[----:B------:R-:W-:Y:S03]  /*57d0*/  IADD3 R220, -R206, 0x1, -R209 ;  /* 0x00000001cedc7810 */ /* 0x000fe60007ffe9d1 */
[----:B------:R-:W3:Y:S01]  /*57e0*/  SHFL.IDX PT, R218, R219, RZ, 0x1c1f ;  /* 0x001c1fffdbda7589 */ /* 0x000ee200000e0000 */
[C---:B-1----:R-:W-:Y:S01]  /*57f0*/  HMMA.16816.F32.BF16 R20, R136.reuse, R148, RZ ;  /* 0x000000948814723c */ /* 0x042fe200000418ff */
[----:B------:R-:W-:Y:S05]  /*5800*/  IMAD R220, R181, c[0x0][0x1d0], R220 ;  /* 0x00007400b5dc7a24 */ /* 0x000fea00078e02dc */
[----:B------:R-:W-:Y:S02]  /*5810*/  IADD3 R220, R220, -c[0x0][0x168], RZ ;  /* 0x80005a00dcdc7a10 */ /* 0x000fe40007ffe0ff */
[C---:B------:R-:W-:Y:S01]  /*5820*/  HMMA.16816.F32.BF16 R24, R136.reuse, R150, RZ ;  /* 0x000000968818723c */ /* 0x040fe200000418ff */
[----:B------:R-:W-:Y:S03]  /*5830*/  LDSM.16.M88.4 R148, [R0+0xd100] ;  /* 0x00d100000094783b */ /* 0x000fe60000000200 */
[C---:B------:R-:W-:Y:S02]  /*5840*/  IADD3 R221, R220.reuse, c[0x0][0x328], RZ ;  /* 0x0000ca00dcdd7a10 */ /* 0x040fe40007ffe0ff */
[----:B------:R-:W-:Y:S02]  /*5850*/  IADD3 R220, R220, UR17, RZ ;  /* 0x00000011dcdc7c10 */ /* 0x000fe4000fffe0ff */
[C---:B------:R-:W-:Y:S08]  /*5860*/  HMMA.16816.F32.BF16 R28, R136.reuse, R152, RZ ;  /* 0x00000098881c723c */ /* 0x040ff000000418ff */
[----:B------:R-:W-:Y:S01]  /*5870*/  HMMA.16816.F32.BF16 R32, R136, R154, RZ ;  /* 0x0000009a8820723c */ /* 0x000fe200000418ff */
[----:B------:R-:W1:Y:S06]  /*5880*/  LDSM.16.M88.4 R136, [R0+0xc900] ;  /* 0x00c900000088783b */ /* 0x000e6c0000000200 */
[----:B------:R-:W4:Y:S01]  /*5890*/  LDSM.16.M88.4 R152, [R0+0xd900] ;  /* 0x00d900000098783b */ /* 0x000f220000000200 */
[C---:B------:R-:W-:Y:S08]  /*58a0*/  HMMA.16816.F32.BF16 R4, R156.reuse, R160, R4 ;  /* 0x000000a09c04723c */ /* 0x040ff00000041804 */
        /* <DEDUP_REMOVED lines=10> */
[----:B------:R-:W4:Y:S07]  /*5950*/  LDSM.16.M88.4 R156, [R2+0xc900] ;  /* 0x00c90000029c783b */ /* 0x000f2e0000000200 */
[C---:B--2---:R-:W-:Y:S05]  /*5960*/  HMMA.16816.F32.BF16 R4, R140.reuse, R144, R4 ;  /* 0x000000908c04723c */ /* 0x044fea0000041804 */
[--C-:B---3--:R-:W-:Y:S02]  /*5970*/  IMAD.IADD R223, R221, 0x1, R218.reuse ;  /* 0x00000001dddf7824 */ /* 0x108fe400078e02da */
[----:B------:R-:W-:Y:S01]  /*5980*/  IMAD.IADD R222, R220, 0x1, R218 ;  /* 0x00000001dcde7824 */ /* 0x000fe200078e02da */
[C---:B------:R-:W-:Y:S01]  /*5990*/  HMMA.16816.F32.BF16 R8, R140.reuse, R146, R8 ;  /* 0x000000928c08723c */ /* 0x040fe20000041808 */
[----:B------:R-:W2:Y:S07]  /*59a0*/  LDSM.16.M88.4 R144, [R2+0xd100] ;  /* 0x00d100000290783b */ /* 0x000eae0000000200 */
[C---:B-1----:R-:W-:Y:S08]  /*59b0*/  HMMA.16816.F32.BF16 R12, R140.reuse, R136, R12 ;  /* 0x000000888c0c723c */ /* 0x042ff0000004180c */
[C---:B------:R-:W-:Y:S01]  /*59c0*/  HMMA.16816.F32.BF16 R16, R140.reuse, R138, R16 ;  /* 0x0000008a8c10723c */ /* 0x040fe20000041810 */
[----:B------:R-:W-:Y:S07]  /*59d0*/  LDSM.16.M88.4 R136, [R193+0x4000] ;  /* 0x00400000c188783b */ /* 0x000fee0000000200 */
[C---:B------:R-:W-:Y:S08]  /*59e0*/  HMMA.16816.F32.BF16 R20, R140.reuse, R148, R20 ;  /* 0x000000948c14723c */ /* 0x040ff00000041814 */
[C---:B------:R-:W-:Y:S01]  /*59f0*/  HMMA.16816.F32.BF16 R24, R140.reuse, R150, R24 ;  /* 0x000000968c18723c */ /* 0x040fe20000041818 */
[----:B------:R-:W-:Y:S07]  /*5a00*/  LDSM.16.M88.4 R148, [R191+UR4+0xe900] ;  /* 0x00e90004bf94783b */ /* 0x000fee0008000200 */
[C---:B----4-:R-:W-:Y:S08]  /*5a10*/  HMMA.16816.F32.BF16 R28, R140.reuse, R152, R28 ;  /* 0x000000988c1c723c */ /* 0x050ff0000004181c */
[----:B------:R-:W-:Y:S01]  /*5a20*/  HMMA.16816.F32.BF16 R32, R140, R154, R32 ;  /* 0x0000009a8c20723c */ /* 0x000fe20000041820 */
[----:B------:R-:W1:Y:S06]  /*5a30*/  LDSM.16.M88.4 R140, [R191+UR4+0xe100] ;  /* 0x00e10004bf8c783b */ /* 0x000e6c0008000200 */
[----:B------:R-:W-:Y:S01]  /*5a40*/  LDSM.16.M88.4 R152, [R191+UR4+0xf900] ;  /* 0x00f90004bf98783b */ /* 0x000fe20008000200 */
[C---:B-----5:R-:W-:Y:S08]  /*5a50*/  HMMA.16816.F32.BF16 R4, R160.reuse, R164, R4 ;  /* 0x000000a4a004723c */ /* 0x060ff00000041804 */
[C---:B------:R-:W-:Y:S01]  /*5a60*/  HMMA.16816.F32.BF16 R8, R160.reuse, R166, R8 ;  /* 0x000000a6a008723c */ /* 0x040fe20000041808 */
[----:B------:R-:W-:Y:S07]  /*5a70*/  LDSM.16.M88.4 R164, [R0+0xf100] ;  /* 0x00f1000000a4783b */ /* 0x000fee0000000200 */
[C---:B------:R-:W-:Y:S08]  /*5a80*/  HMMA.16816.F32.BF16 R12, R160.reuse, R156, R12 ;  /* 0x0000009ca00c723c */ /* 0x040ff0000004180c */
[C---:B------:R-:W-:Y:S01]  /*5a90*/  HMMA.16816.F32.BF16 R16, R160.reuse, R158, R16 ;  /* 0x0000009ea010723c */ /* 0x040fe20000041810 */
[----:B------:R-:W-:Y:S07]  /*5aa0*/  LDSM.16.M88.4 R156, [R189+0x4000] ;  /* 0x00400000bd9c783b */ /* 0x000fee0000000200 */
[C---:B--2---:R-:W-:Y:S08]  /*5ab0*/  HMMA.16816.F32.BF16 R20, R160.reuse, R144, R20 ;  /* 0x00000090a014723c */ /* 0x044ff00000041814 */
[C---:B------:R-:W-:Y:S01]  /*5ac0*/  HMMA.16816.F32.BF16 R24, R160.reuse, R146, R24 ;  /* 0x00000092a018723c */ /* 0x040fe20000041818 */
[----:B------:R-:W2:Y:S07]  /*5ad0*/  LDSM.16.M88.4 R144, [R191+UR4+0xf100] ;  /* 0x00f10004bf90783b */ /* 0x000eae0008000200 */
[C---:B------:R-:W-:Y:S08]  /*5ae0*/  HMMA.16816.F32.BF16 R28, R160.reuse, R168, R28 ;  /* 0x000000a8a01c723c */ /* 0x040ff0000004181c */
[----:B------:R-:W-:Y:S01]  /*5af0*/  HMMA.16816.F32.BF16 R32, R160, R170, R32 ;  /* 0x000000aaa020723c */ /* 0x000fe20000041820 */
[----:B------:R-:W3:Y:S06]  /*5b00*/  LDSM.16.M88.4 R160, [R134+0xe100] ;  /* 0x00e1000086a0783b */ /* 0x000eec0000000200 */
[----:B------:R-:W-:Y:S01]  /*5b10*/  LDSM.16.M88.4 R168, [R2+0xe100] ;  /* 0x00e1000002a8783b */ /* 0x000fe20000000200 */
        /* <DEDUP_REMOVED lines=10> */
[----:B------:R-:W-:Y:S01]  /*5bc0*/  HMMA.16816.F32.BF16 R32, R136, R154, R32 ;  /* 0x0000009a8820723c */ /* 0x000fe20000041820 */
[----:B------:R-:W-:Y:S06]  /*5bd0*/  LDSM.16.M88.4 R136, [R187+0x4000] ;  /* 0x00400000bb88783b */ /* 0x000fec0000000200 */
[----:B------:R-:W5:Y:S01]  /*5be0*/  LDSM.16.M88.4 R152, [R0+0xe100] ;  /* 0x00e100000098783b */ /* 0x000f620000000200 */
[C---:B---3--:R-:W-:Y:S08]  /*5bf0*/  HMMA.16816.F32.BF16 R4, R156.reuse, R160, R4 ;  /* 0x000000a09c04723c */ /* 0x048ff00000041804 */
[C---:B------:R-:W-:Y:S01]  /*5c00*/  HMMA.16816.F32.BF16 R8, R156.reuse, R162, R8 ;  /* 0x000000a29c08723c */ /* 0x040fe20000041808 */
[----:B------:R-:W3:Y:S07]  /*5c10*/  LDSM.16.M88.4 R160, [R0+0xe900] ;  /* 0x00e9000000a0783b */ /* 0x000eee0000000200 */
[C---:B-1----:R-:W-:Y:S08]  /*5c20*/  HMMA.16816.F32.BF16 R12, R156.reuse, R140, R12 ;  /* 0x0000008c9c0c723c */ /* 0x042ff0000004180c */
[C---:B------:R-:W-:Y:S01]  /*5c30*/  HMMA.16816.F32.BF16 R16, R156.reuse, R142, R16 ;  /* 0x0000008e9c10723c */ /* 0x040fe20000041810 */
[----:B------:R-:W1:Y:S07]  /*5c40*/  LDSM.16.M88.4 R140, [R0+0xf900] ;  /* 0x00f90000008c783b */ /* 0x000e6e0000000200 */
[C---:B----4-:R-:W-:Y:S08]  /*5c50*/  HMMA.16816.F32.BF16 R20, R156.reuse, R148, R20 ;  /* 0x000000949c14723c */ /* 0x050ff00000041814 */
[C---:B------:R-:W-:Y:S01]  /*5c60*/  HMMA.16816.F32.BF16 R24, R156.reuse, R150, R24 ;  /* 0x000000969c18723c */ /* 0x040fe20000041818 */
[----:B------:R-:W4:Y:S07]  /*5c70*/  LDSM.16.M88.4 R148, [R186+0x4000] ;  /* 0x00400000ba94783b */ /* 0x000f2e0000000200 */
[C---:B--2---:R-:W-:Y:S08]  /*5c80*/  HMMA.16816.F32.BF16 R28, R156.reuse, R144, R28 ;  /* 0x000000909c1c723c */ /* 0x044ff0000004181c */
[----:B------:R-:W-:Y:S01]  /*5c90*/  HMMA.16816.F32.BF16 R32, R156, R146, R32 ;  /* 0x000000929c20723c */ /* 0x000fe20000041820 */
[----:B------:R-:W2:Y:S06]  /*5ca0*/  LDSM.16.M88.4 R144, [R133+0xe900] ;  /* 0x00e900008590783b */ /* 0x000eac0000000200 */
[----:B------:R-:W1:Y:S01]  /*5cb0*/  LDSM.16.M88.4 R156, [R133+0xf100] ;  /* 0x00f10000859c783b */ /* 0x000e620000000200 */
[C---:B-----5:R-:W-:Y:S08]  /*5cc0*/  HMMA.16816.F32.BF16 R4, R136.reuse, R152, R4 ;  /* 0x000000988804723c */ /* 0x060ff00000041804 */
[C---:B------:R-:W-:Y:S01]  /*5cd0*/  HMMA.16816.F32.BF16 R8, R136.reuse, R154, R8 ;  /* 0x0000009a8808723c */ /* 0x040fe20000041808 */
[----:B------:R-:W5:Y:S07]  /*5ce0*/  LDSM.16.M88.4 R152, [R133+0xf900] ;  /* 0x00f900008598783b */ /* 0x000f6e0000000200 */
[C---:B---3--:R-:W-:Y:S08]  /*5cf0*/  HMMA.16816.F32.BF16 R12, R136.reuse, R160, R12 ;  /* 0x000000a0880c723c */ /* 0x048ff0000004180c */
[C---:B------:R-:W-:Y:S01]  /*5d00*/  HMMA.16816.F32.BF16 R16, R136.reuse, R162, R16 ;  /* 0x000000a28810723c */ /* 0x040fe20000041810 */
[----:B------:R-:W-:Y:S07]  /*5d10*/  LDSM.16.M88.4 R160, [R191+UR4+0x10900] ;  /* 0x01090004bfa0783b */ /* 0x000fee0008000200 */
[C---:B------:R-:W-:Y:S08]  /*5d20*/  HMMA.16816.F32.BF16 R20, R136.reuse, R164, R20 ;  /* 0x000000a48814723c */ /* 0x040ff00000041814 */
[C---:B------:R-:W-:Y:S01]  /*5d30*/  HMMA.16816.F32.BF16 R24, R136.reuse, R166, R24 ;  /* 0x000000a68818723c */ /* 0x040fe20000041818 */
[----:B------:R-:W-:Y:S07]  /*5d40*/  LDSM.16.M88.4 R164, [R191+UR4+0x11100] ;  /* 0x01110004bfa4783b */ /* 0x000fee0008000200 */
[C---:B-1----:R-:W-:Y:S08]  /*5d50*/  HMMA.16816.F32.BF16 R28, R136.reuse, R140, R28 ;  /* 0x0000008c881c723c */ /* 0x042ff0000004181c */
[----:B------:R-:W-:Y:S01]  /*5d60*/  HMMA.16816.F32.BF16 R32, R136, R142, R32 ;  /* 0x0000008e8820723c */ /* 0x000fe20000041820 */
[----:B------:R-:W-:Y:S06]  /*5d70*/  LDSM.16.M88.4 R136, [R193+0x8000] ;  /* 0x00800000c188783b */ /* 0x000fec0000000200 */
[----:B------:R-:W1:Y:S01]  /*5d80*/  LDSM.16.M88.4 R140, [R191+UR4+0x10100] ;  /* 0x01010004bf8c783b */ /* 0x000e620008000200 */
[C---:B----4-:R-:W-:Y:S08]  /*5d90*/  HMMA.16816.F32.BF16 R4, R148.reuse, R168, R4 ;  /* 0x000000a89404723c */ /* 0x050ff00000041804 */
[C---:B------:R-:W-:Y:S01]  /*5da0*/  HMMA.16816.F32.BF16 R8, R148.reuse, R170, R8 ;  /* 0x000000aa9408723c */ /* 0x040fe20000041808 */
[----:B------:R-:W-:Y:S07]  /*5db0*/  LDSM.16.M88.4 R168, [R134+0x10100] ;  /* 0x0101000086a8783b */ /* 0x000fee0000000200 */
[C---:B--2---:R-:W-:Y:S08]  /*5dc0*/  HMMA.16816.F32.BF16 R12, R148.reuse, R144, R12 ;  /* 0x00000090940c723c */ /* 0x044ff0000004180c */
[C---:B------:R-:W-:Y:S01]  /*5dd0*/  HMMA.16816.F32.BF16 R16, R148.reuse, R146, R16 ;  /* 0x000000929410723c */ /* 0x040fe20000041810 */
[----:B------:R-:W2:Y:S07]  /*5de0*/  LDSM.16.M88.4 R144, [R191+UR4+0x11900] ;  /* 0x01190004bf90783b */ /* 0x000eae0008000200 */
[C---:B------:R-:W-:Y:S08]  /*5df0*/  HMMA.16816.F32.BF16 R20, R148.reuse, R156, R20 ;  /* 0x0000009c9414723c */ /* 0x040ff00000041814 */
[C---:B------:R-:W-:Y:S01]  /*5e00*/  HMMA.16816.F32.BF16 R24, R148.reuse, R158, R24 ;  /* 0x0000009e9418723c */ /* 0x040fe20000041818 */
[----:B------:R-:W3:Y:S07]  /*5e10*/  LDSM.16.M88.4 R156, [R189+0x8000] ;  /* 0x00800000bd9c783b */ /* 0x000eee0000000200 */
[C---:B-----5:R-:W-:Y:S08]  /*5e20*/  HMMA.16816.F32.BF16 R28, R148.reuse, R152, R28 ;  /* 0x00000098941c723c */ /* 0x060ff0000004181c */
[----:B------:R-:W-:Y:S01]  /*5e30*/  HMMA.16816.F32.BF16 R32, R148, R154, R32 ;  /* 0x0000009a9420723c */ /* 0x000fe20000041820 */
[----:B------:R-:W-:Y:S06]  /*5e40*/  LDSM.16.M88.4 R148, [R134+0x11100] ;  /* 0x011100008694783b */ /* 0x000fec0000000200 */
[----:B------:R-:W-:Y:S01]  /*5e50*/  LDSM.16.M88.4 R152, [R134+0x11900] ;  /* 0x011900008698783b */ /* 0x000fe20000000200 */
        /* <DEDUP_REMOVED lines=8> */
[----:B------:R-:W4:Y:S07]  /*5ee0*/  LDSM.16.M88.4 R164, [R0+0x10100] ;  /* 0x0101000000a4783b */ /* 0x000f2e0000000200 */
[C---:B--2---:R-:W-:Y:S08]  /*5ef0*/  HMMA.16816.F32.BF16 R28, R136.reuse, R144, R28 ;  /* 0x00000090881c723c */ /* 0x044ff0000004181c */
[----:B------:R-:W-:Y:S01]  /*5f00*/  HMMA.16816.F32.BF16 R32, R136, R146, R32 ;  /* 0x000000928820723c */ /* 0x000fe20000041820 */
[----:B------:R-:W2:Y:S06]  /*5f10*/  LDSM.16.M88.4 R136, [R0+0x10900] ;  /* 0x010900000088783b */ /* 0x000eac0000000200 */
[----:B------:R-:W5:Y:S01]  /*5f20*/  LDSM.16.M88.4 R144, [R0+0x11100] ;  /* 0x011100000090783b */ /* 0x000f620000000200 */
[C---:B---3--:R-:W-:Y:S08]  /*5f30*/  HMMA.16816.F32.BF16 R4, R156.reuse, R168, R4 ;  /* 0x000000a89c04723c */ /* 0x048ff00000041804 */
[C---:B------:R-:W-:Y:S08]  /*5f40*/  HMMA.16816.F32.BF16 R8, R156.reuse, R170, R8 ;  /* 0x000000aa9c08723c */ /* 0x040ff00000041808 */
        /* <DEDUP_REMOVED lines=8> */
[----:B------:R-:W3:Y:S06]  /*5fd0*/  LDSM.16.M88.4 R152, [R2+0x10100] ;  /* 0x010100000298783b */ /* 0x000eec0000000200 */
[----:B------:R-:W1:Y:S01]  /*5fe0*/  LDSM.16.M88.4 R156, [R133+0x10900] ;  /* 0x01090000859c783b */ /* 0x000e620000000200 */
[C---:B----4-:R-:W-:Y:S08]  /*5ff0*/  HMMA.16816.F32.BF16 R4, R160.reuse, R164, R4 ;  /* 0x000000a4a004723c */ /* 0x050ff00000041804 */
[C---:B------:R-:W-:Y:S01]  /*6000*/  HMMA.16816.F32.BF16 R8, R160.reuse, R166, R8 ;  /* 0x000000a6a008723c */ /* 0x040fe20000041808 */
[----:B------:R-:W4:Y:S07]  /*6010*/  LDSM.16.M88.4 R164, [R133+0x11100] ;  /* 0x0111000085a4783b */ /* 0x000f2e0000000200 */
[C---:B--2---:R-:W-:Y:S08]  /*6020*/  HMMA.16816.F32.BF16 R12, R160.reuse, R136, R12 ;  /* 0x00000088a00c723c */ /* 0x044ff0000004180c */
[C---:B------:R-:W-:Y:S01]  /*6030*/  HMMA.16816.F32.BF16 R16, R160.reuse, R138, R16 ;  /* 0x0000008aa010723c */ /* 0x040fe20000041810 */
[----:B------:R-:W2:Y:S07]  /*6040*/  LDSM.16.M88.4 R136, [R133+0x11900] ;  /* 0x011900008588783b */ /* 0x000eae0000000200 */
[C---:B-----5:R-:W-:Y:S08]  /*6050*/  HMMA.16816.F32.BF16 R20, R160.reuse, R144, R20 ;  /* 0x00000090a014723c */ /* 0x060ff00000041814 */
[C---:B------:R-:W-:Y:S08]  /*6060*/  HMMA.16816.F32.BF16 R24, R160.reuse, R146, R24 ;  /* 0x00000092a018723c */ /* 0x040ff00000041818 */
[C---:B-1----:R-:W-:Y:S08]  /*6070*/  HMMA.16816.F32.BF16 R28, R160.reuse, R140, R28 ;  /* 0x0000008ca01c723c */ /* 0x042ff0000004181c */
[----:B------:R-:W-:Y:S08]  /*6080*/  HMMA.16816.F32.BF16 R32, R160, R142, R32 ;  /* 0x0000008ea020723c */ /* 0x000ff00000041820 */
[C---:B---3--:R-:W-:Y:S08]  /*6090*/  HMMA.16816.F32.BF16 R4, R148.reuse, R152, R4 ;  /* 0x000000989404723c */ /* 0x048ff00000041804 */
[C---:B------:R-:W-:Y:S08]  /*60a0*/  HMMA.16816.F32.BF16 R8, R148.reuse, R154, R8 ;  /* 0x0000009a9408723c */ /* 0x040ff00000041808 */
[C---:B------:R-:W-:Y:S08]  /*60b0*/  HMMA.16816.F32.BF16 R12, R148.reuse, R156, R12 ;  /* 0x0000009c940c723c */ /* 0x040ff0000004180c */
[C---:B------:R-:W-:Y:S08]  /*60c0*/  HMMA.16816.F32.BF16 R16, R148.reuse, R158, R16 ;  /* 0x0000009e9410723c */ /* 0x040ff00000041810 */
[C---:B----4-:R-:W-:Y:S08]  /*60d0*/  HMMA.16816.F32.BF16 R20, R148.reuse, R164, R20 ;  /* 0x000000a49414723c */ /* 0x050ff00000041814 */
[C---:B------:R-:W-:Y:S08]  /*60e0*/  HMMA.16816.F32.BF16 R24, R148.reuse, R166, R24 ;  /* 0x000000a69418723c */ /* 0x040ff00000041818 */
[C---:B--2---:R-:W-:Y:S08]  /*60f0*/  HMMA.16816.F32.BF16 R28, R148.reuse, R136, R28 ;  /* 0x00000088941c723c */ /* 0x044ff0000004181c */
[----:B------:R-:W-:Y:S01]  /*6100*/  HMMA.16816.F32.BF16 R32, R148, R138, R32 ;  /* 0x0000008a9420723c */ /* 0x000fe20000041820 */
[----:B------:R-:W-:-:S07]  /*6110*/  @!P2 BRA `(.L_x_2729) ;  /* 0x000001900000a947 */ /* 0x000fce0003800000 */
        /* <DEDUP_REMOVED lines=14> */
.L_x_2731:
[----:B------:R-:W-:Y:S04]  /*6200*/  MOV R0, c[0x0][0x32c] ;  /* 0x0000cb0000007a02 */ /* 0x000fe80000000f00 */
[----:B------:R-:W-:Y:S11]  /*6210*/  ISETP.NE.AND P0, PT, R0, 0x1, PT ;  /* 0x000000010000780c */ /* 0x000ff60003f05270 */
[----:B------:R-:W-:Y:S02]  /*6220*/  @!UPT UIADD3 URZ, URZ, URZ, URZ ;  /* 0x0000003f3f3ff290 */ /* 0x000fe4000fffe03f */
[----:B------:R-:W-:Y:S05]  /*6230*/  @P0 IMAD.HI.U32 R0, R218, c[0x0][0x330], RZ ;  /* 0x0000cc00da000a27 */ /* 0x000fea00078e00ff */
[----:B------:R-:W-:Y:S02]  /*6240*/  @P0 SHF.R.U32.HI R218, RZ, c[0x0][0x334], R0 ;  /* 0x0000cd00ffda0a19 */ /* 0x000fe40000011600 */
.L_x_2732:
[----:B------:R-:W-:Y:S05]  /*6250*/  BSYNC B0 ;  /* 0x0000000000007941 */ /* 0x000fea0003800000 */
.L_x_2730:
[----:B------:R-:W-:Y:S04]  /*6260*/  IMAD R133, R218, c[0x0][0x32c], -R209 ;  /* 0x0000cb00da857a24 */ /* 0x000fe800078e0ad1 */
[----:B------:R-:W-:Y:S05]  /*6270*/  IMAD.IADD R133, R133, 0x1, -R206 ;  /* 0x0000000185857824 */ /* 0x000fea00078e0ace */
[----:B------:R-:W-:Y:S02]  /*6280*/  IADD3 R0, R133, c[0x0][0x32c], RZ ;  /* 0x0000cb0085007a10 */ /* 0x000fe40007ffe0ff */
[----:B------:R-:W-:Y:S02]  /*6290*/  IMNMX R222, R222, R133, !PT ;  /* 0x00000085dede7217 */ /* 0x000fe40007800200 */
[----:B------:R-:W-:Y:S02]  /*62a0*/  IMNMX R223, R223, R0, PT ;  /* 0x00000000dfdf7217 */ /* 0x000fe40003800200 */
.L_x_2729:
[----:B------:R-:W-:Y:S01]  /*62b0*/  ISETP.GT.AND P1, PT, R217, -0x1, PT ;  /* 0xffffffffd900780c */ /* 0x000fe20003f24270 */
[----:B------:R-:W1:Y:S03]  /*62c0*/  SHFL.IDX PT, R0, R219, 0x1, 0x1c1f ;  /* 0x003c1f00db007f89 */ /* 0x000e6600000e0000 */
[----:B------:R-:W-:Y:S04]  /*62d0*/  ISETP.GT.AND P0, PT, R222, RZ, P1 ;  /* 0x000000ffde00720c */ /* 0x000fe80000f04270 */
[C---:B------:R-:W-:Y:S04]  /*62e0*/  ISETP.LT.OR P0, PT, R223.reuse, 0x1, P0 ;  /* 0x00000001df00780c */ /* 0x040fe80000701670 */
[----:B------:R-:W-:Y:S02]  /*62f0*/  FSEL R133, R4, -INF , !P0 ;  /* 0xff80000004857808 */ /* 0x000fe40004000000 */
[C---:B------:R-:W-:Y:S04]  /*6300*/  ISETP.GT.AND P0, PT, R222.reuse, 0x1, P1 ;  /* 0x00000001de00780c */ /* 0x040fe80000f04270 */
[----:B------:R-:W-:Y:S04]  /*6310*/  ISETP.LT.OR P0, PT, R223, 0x2, P0 ;  /* 0x00000002df00780c */ /* 0x000fe80000701670 */
[----:B------:R-:W-:Y:S02]  /*6320*/  FSEL R136, R5, -INF , !P0 ;  /* 0xff80000005887808 */ /* 0x000fe40004000000 */
[----:B------:R-:W-:Y:S01]  /*6330*/  ISETP.GT.AND P0, PT, R222, 0x8, P1 ;  /* 0x00000008de00780c */ /* 0x000fe20000f04270 */
[--C-:B-1----:R-:W-:Y:S02]  /*6340*/  IMAD.IADD R221, R221, 0x1, R0.reuse ;  /* 0x00000001dddd7824 */ /* 0x102fe400078e0200 */
[----:B------:R-:W-:Y:S01]  /*6350*/  IMAD.IADD R220, R220, 0x1, R0 ;  /* 0x00000001dcdc7824 */ /* 0x000fe200078e0200 */
        /* <DEDUP_REMOVED lines=56> */
.L_x_2735:
[----:B------:R-:W-:Y:S04]  /*66e0*/  MOV R0, c[0x0][0x32c] ;  /* 0x0000cb0000007a02 */ /* 0x000fe80000000f00 */
[----:B------:R-:W-:Y:S11]  /*66f0*/  ISETP.NE.AND P0, PT, R0, 0x1, PT ;  /* 0x000000010000780c */ /* 0x000ff60003f05270 */
[----:B------:R-:W-:Y:S02]  /*6700*/  @!UPT UIADD3 URZ, URZ, URZ, URZ ;  /* 0x0000003f3f3ff290 */ /* 0x000fe4000fffe03f */
[----:B------:R-:W-:Y:S05]  /*6710*/  @P0 IMAD.HI.U32 R0, R2, c[0x0][0x330], RZ ;  /* 0x0000cc0002000a27 */ /* 0x000fea00078e00ff */
[----:B------:R-:W-:Y:S02]  /*6720*/  @P0 SHF.R.U32.HI R2, RZ, c[0x0][0x334], R0 ;  /* 0x0000cd00ff020a19 */ /* 0x000fe40000011600 */
.L_x_2736:
[----:B------:R-:W-:Y:S05]  /*6730*/  BSYNC B0 ;  /* 0x0000000000007941 */ /* 0x000fea0003800000 */
.L_x_2734:
[----:B------:R-:W-:Y:S04]  /*6740*/  IMAD R5, R2, c[0x0][0x32c], -R209 ;  /* 0x0000cb0002057a24 */ /* 0x000fe800078e0ad1 */
[----:B------:R-:W-:Y:S05]  /*6750*/  IMAD.IADD R5, R5, 0x1, -R206 ;  /* 0x0000000105057824 */ /* 0x000fea00078e0ace */
[----:B------:R-:W-:Y:S02]  /*6760*/  IADD3 R0, R5, c[0x0][0x32c], RZ ;  /* 0x0000cb0005007a10 */ /* 0x000fe40007ffe0ff */
[----:B------:R-:W-:Y:S02]  /*6770*/  IMNMX R220, R220, R5, !PT ;  /* 0x00000005dcdc7217 */ /* 0x000fe40007800200 */
[----:B------:R-:W-:Y:S02]  /*6780*/  IMNMX R221, R221, R0, PT ;  /* 0x00000000dddd7217 */ /* 0x000fe40003800200 */
.L_x_2733:
[----:B------:R-:W-:Y:S01]  /*6790*/  FMNMX.FTZ R5, R133, R132, !PT ;  /* 0x0000008485057209 */ /* 0x000fe20007810000 */
[----:B------:R-:W-:Y:S04]  /*67a0*/  DEPBAR.LE SB0, 0x2 ;  /* 0x000080800000791a */ /* 0x000fe80000000000 */
[----:B------:R-:W-:Y:S01]  /*67b0*/  FMNMX.FTZ R5, R136, R5, !PT ;  /* 0x0000000588057209 */ /* 0x000fe20007810000 */
[----:B------:R-:W-:Y:S01]  /*67c0*/  BAR.SYNC.DEFER_BLOCKING 0x0 ;  /* 0x0000000000007b1d */ /* 0x000fe20000010000 */
[----:B------:R-:W-:Y:S02]  /*67d0*/  ISETP.GT.AND P0, PT, R220, RZ, P1 ;  /* 0x000000ffdc00720c */ /* 0x000fe40000f04270 */
[----:B------:R-:W-:Y:S02]  /*67e0*/  FMNMX.FTZ R5, R134, R5, !PT ;  /* 0x0000000586057209 */ /* 0x000fe40007810000 */
[C---:B------:R-:W-:Y:S02]  /*67f0*/  ISETP.LT.OR P0, PT, R221.reuse, 0x1, P0 ;  /* 0x00000001dd00780c */ /* 0x040fe40000701670 */
        /* <DEDUP_REMOVED lines=27> */
[----:B------:R-:W-:Y:S02]  /*69b0*/  IADD3 R17, R184, UR4, RZ ;  /* 0x00000004b8117c10 */ /* 0x000fe4000fffe0ff */
[----:B------:R-:W-:Y:S02]  /*69c0*/  FSEL R173, R15, -INF , !P0 ;  /* 0xff8000000fad7808 */ /* 0x000fe40004000000 */
[----:B------:R-:W-:Y:S02]  /*69d0*/  FMNMX.FTZ R15, R146, R5, !PT ;  /* 0x00000005920f7209 */ /* 0x000fe40007810000 */
[----:B------:R-:W-:Y:S03]  /*69e0*/  ISETP.GT.AND P0, PT, R220, 0x18, P1 ;  /* 0x00000018dc00780c */ /* 0x000fe60000f04270 */
[----:B------:R-:W1:Y:S01]  /*69f0*/  SHFL.BFLY PT, R0, R15, 0x2, 0x1f ;  /* 0x0c401f000f007f89 */ /* 0x000e6200000e0000 */
[C---:B------:R-:W-:Y:S04]  /*6a00*/  ISETP.LT.OR P0, PT, R221.reuse, 0x19, P0 ;  /* 0x00000019dd00780c */ /* 0x040fe80000701670 */
[----:B------:R-:W-:Y:S02]  /*6a10*/  FSEL R143, R18, -INF , !P0 ;  /* 0xff800000128f7808 */ /* 0x000fe40004000000 */
[C---:B------:R-:W-:Y:S04]  /*6a20*/  ISETP.GT.AND P0, PT, R220.reuse, 0x19, P1 ;  /* 0x00000019dc00780c */ /* 0x040fe80000f04270 */
[----:B------:R-:W-:Y:S04]  /*6a30*/  ISETP.LT.OR P0, PT, R221, 0x1a, P0 ;  /* 0x0000001add00780c */ /* 0x000fe80000701670 */
[----:B------:R-:W-:Y:S02]  /*6a40*/  FSEL R141, R19, -INF , !P0 ;  /* 0xff800000138d7808 */ /* 0x000fe40004000000 */
[----:B------:R-:W-:Y:S04]  /*6a50*/  ISETP.GT.AND P0, PT, R220, 0x20, P1 ;  /* 0x00000020dc00780c */ /* 0x000fe80000f04270 */
[----:B------:R-:W-:Y:S02]  /*6a60*/  ISETP.LT.OR P0, PT, R221, 0x21, P0 ;  /* 0x00000021dd00780c */ /* 0x000fe40000701670 */
[----:B-1----:R-:W-:Y:S02]  /*6a70*/  FMNMX.FTZ R13, R15, R0, !PT ;  /* 0x000000000f0d7209 */ /* 0x002fe40007810000 */
        /* <DEDUP_REMOVED lines=28> */
[----:B------:R-:W-:Y:S01]  /*6c40*/  ISETP.GT.AND P0, PT, R220, 0x38, P1 ;  /* 0x00000038dc00780c */ /* 0x000fe20000f04270 */
[----:B------:R-:W-:Y:S01]  /*6c50*/  LDSM.16.MT88.4 R28, [R184+UR4+0x100] ;  /* 0x00010004b81c783b */ /* 0x000fe20008004200 */
        /* <DEDUP_REMOVED lines=19> */
[--C-:B------:R-:W-:Y:S01]  /*6d90*/  FFMA.FTZ R161, R134, c[0x0][0x2d0], -R153.reuse ;  /* 0x0000b40086a17a23 */ /* 0x100fe20000010899 */
[----:B------:R-:W-:Y:S01]  /*6da0*/  IADD3 R134, R190, R17, RZ ;  /* 0x00000011be867210 */ /* 0x000fe20007ffe0ff */
        /* <DEDUP_REMOVED lines=10> */
[----:B------:R-:W-:Y:S01]  /*6e50*/  LDSM.16.MT88.4 R20, [R133+0x100] ;  /* 0x000100008514783b */ /* 0x000fe20000004200 */
        /* <DEDUP_REMOVED lines=9> */
[--C-:B------:R-:W-:Y:S02]  /*6ef0*/  FFMA.FTZ R218, R218, c[0x0][0x2d0], -R153.reuse ;  /* 0x0000b400dada7a23 */ /* 0x100fe40000010899 */
[----:B------:R-:W-:Y:S01]  /*6f00*/  FFMA.FTZ R153, R146, c[0x0][0x2d0], -R153 ;  /* 0x0000b40092997a23 */ /* 0x000fe20000010899 */
[----:B------:R-:W3:Y:S01]  /*6f10*/  MUFU.EX2 R160, R160 ;  /* 0x000000a000a07308 */ /* 0x000ee20000000800 */
[----:B-1----:R-:W-:Y:S09]  /*6f20*/  F2FP.BF16.PACK_AB R136, R162, R165 ;  /* 0x000000a5a288723e */ /* 0x002ff200000010ff */
[----:B------:R-:W1:Y:S01]  /*6f30*/  MUFU.EX2 R132, R132 ;  /* 0x0000008400847308 */ /* 0x000e620000000800 */
[----:B--2---:R-:W-:Y:S02]  /*6f40*/  FMNMX.FTZ R0, R13, R0, !PT ;  /* 0x000000000d007209 */ /* 0x004fe40007810000 */
[----:B------:R-:W2:Y:S02]  /*6f50*/  LDSM.16.MT88.4 R12, [R185+UR4+0x100] ;  /* 0x00010004b90c783b */ /* 0x000ea40008004200 */
[C---:B------:R-:W-:Y:S01]  /*6f60*/  FSETP.NEU.FTZ.AND P0, PT, R0.reuse, -INF , PT ;  /* 0xff8000000000780b */ /* 0x040fe20003f1d000 */
[C---:B------:R-:W-:Y:S04]  /*6f70*/  FMUL.FTZ R144, R0.reuse, c[0x0][0x2d0] ;  /* 0x0000b40000907a20 */ /* 0x040fe80000410000 */
[----:B------:R-:W-:Y:S01]  /*6f80*/  MUFU.EX2 R229, R153 ;  /* 0x0000009900e57308 */ /* 0x000fe20000000800 */
[----:B------:R-:W-:Y:S02]  /*6f90*/  FSEL R4, R0, RZ, P0 ;  /* 0x000000ff00047208 */ /* 0x000fe40000000000 */
[----:B------:R-:W-:Y:S02]  /*6fa0*/  FSEL R144, R144, RZ, P0 ;  /* 0x000000ff90907208 */ /* 0x000fe40000000000 */
[----:B---3--:R-:W-:Y:S01]  /*6fb0*/  F2FP.BF16.PACK_AB R138, R160, R161 ;  /* 0x000000a1a08a723e */ /* 0x008fe200000010ff */
        /* <DEDUP_REMOVED lines=18> */
[----:B------:R-:W-:Y:S02]  /*70e0*/  FMUL.FTZ R33, R132, R121 ;  /* 0x0000007984217220 */ /* 0x000fe40000410000 */
[--C-:B------:R-:W-:Y:S02]  /*70f0*/  FFMA.FTZ R174, R143, c[0x0][0x2d0], -R144.reuse ;  /* 0x0000b4008fae7a23 */ /* 0x100fe40000010890 */
[--C-:B------:R-:W-:Y:S01]  /*7100*/  FFMA.FTZ R222, R159, c[0x0][0x2d0], -R144.reuse ;  /* 0x0000b4009fde7a23 */ /* 0x100fe20000010890 */
[----:B------:R-:W-:Y:S01]  /*7110*/  MUFU.EX2 R163, R163 ;  /* 0x000000a300a37308 */ /* 0x000fe20000000800 */
[--C-:B------:R-:W-:Y:S02]  /*7120*/  FFMA.FTZ R224, R157, c[0x0][0x2d0], -R144.reuse ;  /* 0x0000b4009de07a23 */ /* 0x100fe40000010890 */
[----:B------:R-:W-:Y:S01]  /*7130*/  LDSM.16.MT88.4 R156, [R185+UR4+0x5900] ;  /* 0x00590004b99c783b */ /* 0x000fe20008004200 */
[--C-:B------:R-:W-:Y:S02]  /*7140*/  FFMA.FTZ R225, R155, c[0x0][0x2d0], -R144.reuse ;  /* 0x0000b4009be17a23 */ /* 0x100fe40000010890 */
[--C-:B------:R-:W-:Y:S02]  /*7150*/  FFMA.FTZ R230, R151, c[0x0][0x2d0], -R144.reuse ;  /* 0x0000b40097e67a23 */ /* 0x100fe40000010890 */
[--C-:B------:R-:W-:Y:S02]  /*7160*/  FFMA.FTZ R231, R149, c[0x0][0x2d0], -R144.reuse ;  /* 0x0000b40095e77a23 */ /* 0x100fe40000010890 */
[----:B------:R-:W3:Y:S01]  /*7170*/  MUFU.EX2 R166, R166 ;  /* 0x000000a600a67308 */ /* 0x000ee20000000800 */
[----:B------:R-:W-:Y:S01]  /*7180*/  LDSM.16.MT88.4 R148, [R184+UR4+0x3900] ;  /* 0x00390004b894783b */ /* 0x000fe20008004200 */
[--C-:B------:R-:W-:Y:S01]  /*7190*/  FFMA.FTZ R232, R147, c[0x0][0x2d0], -R144.reuse ;  /* 0x0000b40093e87a23 */ /* 0x100fe20000010890 */
[----:B-1----:R-:W-:Y:S01]  /*71a0*/  F2FP.BF16.PACK_AB R137, R164, R167 ;  /* 0x000000a7a489723e */ /* 0x002fe200000010ff */
[C---:B------:R-:W-:Y:S02]  /*71b0*/  FMUL.FTZ R36, R132.reuse, R36 ;  /* 0x0000002484247220 */ /* 0x040fe40000410000 */
[C---:B------:R-:W-:Y:S03]  /*71c0*/  FMUL.FTZ R37, R132.reuse, R37 ;  /* 0x0000002584257220 */ /* 0x040fe60000410000 */
[----:B------:R-:W-:Y:S01]  /*71d0*/  LDSM.16.MT88.4 R152, [R134+0x3900] ;  /* 0x003900008698783b */ /* 0x000fe20000004200 */
[----:B------:R-:W1:Y:S01]  /*71e0*/  MUFU.EX2 R3, R3 ;  /* 0x0000000300037308 */ /* 0x000e620000000800 */
[C---:B------:R-:W-:Y:S02]  /*71f0*/  FMUL.FTZ R40, R132.reuse, R40 ;  /* 0x0000002884287220 */ /* 0x040fe40000410000 */
[C---:B------:R-:W-:Y:S02]  /*7200*/  FMUL.FTZ R41, R132.reuse, R41 ;  /* 0x0000002984297220 */ /* 0x040fe40000410000 */
[C---:B------:R-:W-:Y:S02]  /*7210*/  FMUL.FTZ R44, R132.reuse, R44 ;  /* 0x0000002c842c7220 */ /* 0x040fe40000410000 */
[C---:B------:R-:W-:Y:S02]  /*7220*/  FMUL.FTZ R45, R132.reuse, R45 ;  /* 0x0000002d842d7220 */ /* 0x040fe40000410000 */
[C---:B------:R-:W-:Y:S01]  /*7230*/  FMUL.FTZ R48, R132.reuse, R48 ;  /* 0x0000003084307220 */ /* 0x040fe20000410000 */
[----:B------:R-:W4:Y:S01]  /*7240*/  MUFU.EX2 R169, R169 ;  /* 0x000000a900a97308 */ /* 0x000f220000000800 */
[C---:B------:R-:W-:Y:S02]  /*7250*/  FMUL.FTZ R49, R132.reuse, R49 ;  /* 0x0000003184317220 */ /* 0x040fe40000410000 */
[----:B------:R-:W-:Y:S01]  /*7260*/  FMUL.FTZ R52, R132, R52 ;  /* 0x0000003484347220 */ /* 0x000fe20000410000 */
[----:B---3--:R-:W-:Y:S01]  /*7270*/  F2FP.BF16.PACK_AB R139, R166, R163 ;  /* 0x000000a3a68b723e */ /* 0x008fe200000010ff */
        /* <DEDUP_REMOVED lines=12> */
[C---:B--2---:R-:W-:Y:S03]  /*7340*/  HMMA.16816.F32.BF16 R4, R136.reuse, R12, R4 ;  /* 0x0000000c8804723c */ /* 0x044fe60000041804 */
[----:B------:R-:W-:Y:S02]  /*7350*/  LDSM.16.MT88.4 R124, [R185+UR4+0x2900] ;  /* 0x00290004b97c783b */ /* 0x000fe40008004200 */
[C---:B------:R-:W-:Y:S02]  /*7360*/  FMUL.FTZ R18, R3.reuse, R106 ;  /* 0x0000006a03127220 */ /* 0x040fe40000410000 */
[C---:B------:R-:W-:Y:S01]  /*7370*/  FMUL.FTZ R12, R132.reuse, R100 ;  /* 0x00000064840c7220 */ /* 0x040fe20000410000 */
[C---:B------:R-:W-:Y:S01]  /*7380*/  HMMA.16816.F32.BF16 R8, R136.reuse, R14, R8 ;  /* 0x0000000e8808723c */ /* 0x040fe20000041808 */
[----:B------:R-:W-:Y:S03]  /*7390*/  MUFU.EX2 R174, R174 ;  /* 0x000000ae00ae7308 */ /* 0x000fe60000000800 */
[C---:B------:R-:W-:Y:S02]  /*73a0*/  FMUL.FTZ R13, R132.reuse, R101 ;  /* 0x00000065840d7220 */ /* 0x040fe40000410000 */
[C---:B------:R-:W-:Y:S02]  /*73b0*/  FMUL.FTZ R19, R3.reuse, R107 ;  /* 0x0000006b03137220 */ /* 0x040fe40000410000 */
[C---:B------:R-:W-:Y:S01]  /*73c0*/  FMUL.FTZ R14, R3.reuse, R102 ;  /* 0x00000066030e7220 */ /* 0x040fe20000410000 */
[----:B------:R-:W-:Y:S02]  /*73d0*/  LDSM.16.MT88.4 R104, [R185+UR4+0x2100] ;  /* 0x00210004b968783b */ /* 0x000fe40008004200 */
[----:B------:R-:W-:Y:S01]  /*73e0*/  MUFU.EX2 R218, R218 ;  /* 0x000000da00da7308 */ /* 0x000fe20000000800 */
[C---:B------:R-:W-:Y:S02]  /*73f0*/  FMUL.FTZ R15, R3.reuse, R103 ;  /* 0x00000067030f7220 */ /* 0x040fe40000410000 */
[C---:B------:R-:W-:Y:S02]  /*7400*/  FMUL.FTZ R26, R3.reuse, R114 ;  /* 0x00000072031a7220 */ /* 0x040fe40000410000 */
[C---:B------:R-:W-:Y:S01]  /*7410*/  FMUL.FTZ R27, R3.reuse, R115 ;  /* 0x00000073031b7220 */ /* 0x040fe20000410000 */
[----:B------:R-:W2:Y:S01]  /*7420*/  LDSM.16.MT88.4 R100, [R134+0x100] ;  /* 0x000100008664783b */ /* 0x000ea20000004200 */
[C---:B------:R-:W-:Y:S01]  /*7430*/  FMUL.FTZ R34, R3.reuse, R122 ;  /* 0x0000007a03227220 */ /* 0x040fe20000410000 */
[C---:B------:R-:W-:Y:S02]  /*7440*/  HMMA.16816.F32.BF16 R12, R136.reuse, R20, R12 ;  /* 0x00000014880c723c */ /* 0x040fe4000004180c */
[----:B------:R-:W-:Y:S01]  /*7450*/  MUFU.EX2 R221, R221 ;  /* 0x000000dd00dd7308 */ /* 0x000fe20000000800 */
[C---:B------:R-:W-:Y:S02]  /*7460*/  FMUL.FTZ R35, R3.reuse, R123 ;  /* 0x0000007b03237220 */ /* 0x040fe40000410000 */
[C---:B------:R-:W-:Y:S01]  /*7470*/  FMUL.FTZ R38, R3.reuse, R38 ;  /* 0x0000002603267220 */ /* 0x040fe20000410000 */
[----:B------:R-:W-:Y:S01]  /*7480*/  LDSM.16.MT88.4 R112, [R185+UR4+0x900] ;  /* 0x00090004b970783b */ /* 0x000fe20008004200 */
[C---:B------:R-:W-:Y:S01]  /*7490*/  FMUL.FTZ R20, R132.reuse, R108 ;  /* 0x0000006c84147220 */ /* 0x040fe20000410000 */
[C---:B------:R-:W-:Y:S04]  /*74a0*/  HMMA.16816.F32.BF16 R16, R136.reuse, R22, R16 ;  /* 0x000000168810723c */ /* 0x040fe80000041810 */
[C---:B------:R-:W-:Y:S01]  /*74b0*/  FMUL.FTZ R21, R132.reuse, R109 ;  /* 0x0000006d84157220 */ /* 0x040fe20000410000 */
[----:B------:R-:W-:Y:S01]  /*74c0*/  MUFU.EX2 R220, R220 ;  /* 0x000000dc00dc7308 */ /* 0x000fe20000000800 */
[----:B------:R-:W-:Y:S01]  /*74d0*/  LDSM.16.MT88.4 R120, [R134+0x900] ;  /* 0x000900008678783b */ /* 0x000fe20000004200 */
[C---:B------:R-:W-:Y:S02]  /*74e0*/  FMUL.FTZ R22, R3.reuse, R110 ;  /* 0x0000006e03167220 */ /* 0x040fe40000410000 */
[C---:B------:R-:W-:Y:S03]  /*74f0*/  FMUL.FTZ R23, R3.reuse, R111 ;  /* 0x0000006f03177220 */ /* 0x040fe60000410000 */
[C---:B------:R-:W-:Y:S02]  /*7500*/  FMUL.FTZ R39, R3.reuse, R39 ;  /* 0x0000002703277220 */ /* 0x040fe40000410000 */
[----:B------:R-:W3:Y:S01]  /*7510*/  LDSM.16.MT88.4 R108, [R133+0x2100] ;  /* 0x00210000856c783b */ /* 0x000ee20000004200 */
[C---:B------:R-:W-:Y:S01]  /*7520*/  FMUL.FTZ R42, R3.reuse, R42 ;  /* 0x0000002a032a7220 */ /* 0x040fe20000410000 */
[C---:B------:R-:W-:Y:S01]  /*7530*/  HMMA.16816.F32.BF16 R20, R136.reuse, R28, R20 ;  /* 0x0000001c8814723c */ /* 0x040fe20000041814 */
[----:B------:R-:W-:Y:S02]  /*7540*/  MUFU.EX2 R223, R223 ;  /* 0x000000df00df7308 */ /* 0x000fe40000000800 */
        /* <DEDUP_REMOVED lines=19> */
[----:B------:R-:W2:Y:S03]  /*7680*/  LDSM.16.MT88.4 R100, [R184+UR4+0x2100] ;  /* 0x00210004b864783b */ /* 0x000ea60008004200 */
[C---:B------:R-:W-:Y:S02]  /*7690*/  FMUL.FTZ R59, R3.reuse, R59 ;  /* 0x0000003b033b7220 */ /* 0x040fe40000410000 */
[C---:B------:R-:W-:Y:S01]  /*76a0*/  FMUL.FTZ R62, R3.reuse, R62 ;  /* 0x0000003e033e7220 */ /* 0x040fe20000410000 */
[----:B------:R-:W-:Y:S01]  /*76b0*/  MUFU.EX2 R226, R226 ;  /* 0x000000e200e27308 */ /* 0x000fe20000000800 */
[C---:B------:R-:W-:Y:S04]  /*76c0*/  HMMA.16816.F32.BF16 R36, R136.reuse, R104, R36 ;  /* 0x000000688824723c */ /* 0x040fe80000041824 */
[C---:B------:R-:W-:Y:S02]  /*76d0*/  FMUL.FTZ R63, R3.reuse, R63 ;  /* 0x0000003f033f7220 */ /* 0x040fe40000410000 */
[C---:B------:R-:W-:Y:S02]  /*76e0*/  FMUL.FTZ R64, R132.reuse, R64 ;  /* 0x0000004084407220 */ /* 0x040fe40000410000 */
[C---:B------:R-:W-:Y:S01]  /*76f0*/  HMMA.16816.F32.BF16 R40, R136.reuse, R106, R40 ;  /* 0x0000006a8828723c */ /* 0x040fe20000041828 */
[----:B------:R-:W5:Y:S01]  /*7700*/  LDSM.16.MT88.4 R104, [R134+0x2100] ;  /* 0x002100008668783b */ /* 0x000f620000004200 */
[----:B------:R-:W-:Y:S02]  /*7710*/  MUFU.EX2 R227, R227 ;  /* 0x000000e300e37308 */ /* 0x000fe40000000800 */
[C---:B------:R-:W-:Y:S02]  /*7720*/  FMUL.FTZ R65, R132.reuse, R65 ;  /* 0x0000004184417220 */ /* 0x040fe40000410000 */
[C---:B------:R-:W-:Y:S02]  /*7730*/  FMUL.FTZ R66, R3.reuse, R66 ;  /* 0x0000004203427220 */ /* 0x040fe40000410000 */
[C---:B---3--:R-:W-:Y:S04]  /*7740*/  HMMA.16816.F32.BF16 R44, R136.reuse, R108, R44 ;  /* 0x0000006c882c723c */ /* 0x048fe8000004182c */
[C---:B------:R-:W-:Y:S01]  /*7750*/  FMUL.FTZ R67, R3.reuse, R67 ;  /* 0x0000004303437220 */ /* 0x040fe20000410000 */
[----:B------:R-:W-:Y:S01]  /*7760*/  MUFU.EX2 R228, R228 ;  /* 0x000000e400e47308 */ /* 0x000fe20000000800 */
[C---:B------:R-:W-:Y:S02]  /*7770*/  FMUL.FTZ R68, R132.reuse, R68 ;  /* 0x0000004484447220 */ /* 0x040fe40000410000 */
[C---:B------:R-:W-:Y:S01]  /*7780*/  HMMA.16816.F32.BF16 R48, R136.reuse, R110, R48 ;  /* 0x0000006e8830723c */ /* 0x040fe20000041830 */
[----:B------:R-:W3:Y:S03]  /*7790*/  LDSM.16.MT88.4 R108, [R185+UR4+0x4100] ;  /* 0x00410004b96c783b */ /* 0x000ee60008004200 */
        /* <DEDUP_REMOVED lines=18> */
[----:B------:R-:W5:Y:S03]  /*78c0*/  LDSM.16.MT88.4 R104, [R184+UR4+0x4100] ;  /* 0x00410004b868783b */ /* 0x000f660008004200 */
        /* <DEDUP_REMOVED lines=12> */
[----:B------:R-:W-:Y:S02]  /*7990*/  FMUL.FTZ R87, R3, R87 ;  /* 0x0000005703577220 */ /* 0x000fe40000410000 */
[--C-:B------:R-:W-:Y:S01]  /*79a0*/  FFMA.FTZ R172, R175, c[0x0][0x2d0], -R144.reuse ;  /* 0x0000b400afac7a23 */ /* 0x100fe20000010890 */
[C---:B------:R-:W-:Y:S04]  /*79b0*/  HMMA.16816.F32.BF16 R80, R136.reuse, R102, R80 ;  /* 0x000000668850723c */ /* 0x040fe80000041850 */
[--C-:B------:R-:W-:Y:S01]  /*79c0*/  FFMA.FTZ R175, R141, c[0x0][0x2d0], -R144.reuse ;  /* 0x0000b4008daf7a23 */ /* 0x100fe20000010890 */
[----:B----4-:R-:W-:Y:S01]  /*79d0*/  F2FP.BF16.PACK_AB R100, R169, R168 ;  /* 0x000000a8a964723e */ /* 0x010fe200000010ff */
[--C-:B------:R-:W-:Y:S01]  /*79e0*/  FFMA.FTZ R173, R173, c[0x0][0x2d0], -R144.reuse ;  /* 0x0000b400adad7a23 */ /* 0x100fe20000010890 */
[----:B------:R-:W-:Y:S01]  /*79f0*/  LDSM.16.MT88.4 R140, [R184+UR4+0x2900] ;  /* 0x00290004b88c783b */ /* 0x000fe20008004200 */
[C---:B-----5:R-:W-:Y:S01]  /*7a00*/  HMMA.16816.F32.BF16 R84, R136.reuse, R104, R84 ;  /* 0x000000688854723c */ /* 0x060fe20000041854 */
[----:B------:R-:W-:Y:S03]  /*7a10*/  MUFU.EX2 R172, R172 ;  /* 0x000000ac00ac7308 */ /* 0x000fe60000000800 */
[C---:B------:R-:W-:Y:S01]  /*7a20*/  FMUL.FTZ R88, R132.reuse, R88 ;  /* 0x0000005884587220 */ /* 0x040fe20000410000 */
[----:B-1----:R-:W-:Y:S01]  /*7a30*/  F2FP.BF16.PACK_AB R102, R171, R170 ;  /* 0x000000aaab66723e */ /* 0x002fe200000010ff */
[C---:B------:R-:W-:Y:S02]  /*7a40*/  FMUL.FTZ R89, R132.reuse, R89 ;  /* 0x0000005984597220 */ /* 0x040fe40000410000 */
[C---:B------:R-:W-:Y:S03]  /*7a50*/  FMUL.FTZ R90, R3.reuse, R90 ;  /* 0x0000005a035a7220 */ /* 0x040fe60000410000 */
[----:B------:R-:W1:Y:S01]  /*7a60*/  MUFU.EX2 R173, R173 ;  /* 0x000000ad00ad7308 */ /* 0x000e620000000800 */
[C---:B------:R-:W-:Y:S02]  /*7a70*/  FMUL.FTZ R91, R3.reuse, R91 ;  /* 0x0000005b035b7220 */ /* 0x040fe40000410000 */
[C---:B------:R-:W-:Y:S02]  /*7a80*/  FMUL.FTZ R92, R132.reuse, R92 ;  /* 0x0000005c845c7220 */ /* 0x040fe40000410000 */
[C---:B------:R-:W-:Y:S02]  /*7a90*/  FMUL.FTZ R93, R132.reuse, R93 ;  /* 0x0000005d845d7220 */ /* 0x040fe40000410000 */
[C---:B------:R-:W-:Y:S01]  /*7aa0*/  FMUL.FTZ R94, R3.reuse, R94 ;  /* 0x0000005e035e7220 */ /* 0x040fe20000410000 */
[C---:B------:R-:W-:Y:S01]  /*7ab0*/  HMMA.16816.F32.BF16 R88, R136.reuse, R106, R88 ;  /* 0x0000006a8858723c */ /* 0x040fe20000041858 */
[----:B------:R-:W2:Y:S01]  /*7ac0*/  LDSM.16.MT88.4 R104, [R184+UR4+0x900] ;  /* 0x00090004b868783b */ /* 0x000ea20008004200 */
[----:B------:R-:W4:Y:S01]  /*7ad0*/  MUFU.EX2 R175, R175 ;  /* 0x000000af00af7308 */ /* 0x000f220000000800 */
[C---:B------:R-:W-:Y:S02]  /*7ae0*/  FMUL.FTZ R95, R3.reuse, R95 ;  /* 0x0000005f035f7220 */ /* 0x040fe40000410000 */
[C---:B------:R-:W-:Y:S02]  /*7af0*/  FMUL.FTZ R96, R132.reuse, R96 ;  /* 0x0000006084607220 */ /* 0x040fe40000410000 */
[C---:B------:R-:W-:Y:S02]  /*7b00*/  FMUL.FTZ R97, R132.reuse, R97 ;  /* 0x0000006184617220 */ /* 0x040fe40000410000 */
[C---:B------:R-:W-:Y:S01]  /*7b10*/  FMUL.FTZ R98, R3.reuse, R98 ;  /* 0x0000006203627220 */ /* 0x040fe20000410000 */
[C---:B---3--:R-:W-:Y:S03]  /*7b20*/  HMMA.16816.F32.BF16 R92, R136.reuse, R108, R92 ;  /* 0x0000006c885c723c */ /* 0x048fe6000004185c */
[----:B------:R-:W-:Y:S02]  /*7b30*/  FMUL.FTZ R99, R3, R99 ;  /* 0x0000006303637220 */ /* 0x000fe40000410000 */
[--C-:B------:R-:W-:Y:S01]  /*7b40*/  FFMA.FTZ R219, R219, c[0x0][0x2d0], -R144.reuse ;  /* 0x0000b400dbdb7a23 */ /* 0x100fe20000010890 */
[----:B-1----:R-:W-:Y:S01]  /*7b50*/  F2FP.BF16.PACK_AB R101, R173, R172 ;  /* 0x000000acad65723e */ /* 0x002fe200000010ff */
[----:B------:R-:W-:Y:S02]  /*7b60*/  FFMA.FTZ R144, R145, c[0x0][0x2d0], -R144 ;  /* 0x0000b40091907a23 */ /* 0x000fe40000010890 */
[----:B------:R-:W-:Y:S01]  /*7b70*/  FFMA.FTZ R165, R132, R207, R165 ;  /* 0x000000cf84a57223 */ /* 0x000fe200000100a5 */
[----:B------:R-:W-:Y:S01]  /*7b80*/  HMMA.16816.F32.BF16 R96, R136, R110, R96 ;  /* 0x0000006e8860723c */ /* 0x000fe20000041860 */
[----:B------:R-:W1:Y:S01]  /*7b90*/  LDSM.16.MT88.4 R108, [R134+0x2900] ;  /* 0x00290000866c783b */ /* 0x000e620000004200 */
[----:B------:R3:W-:Y:S01]  /*7ba0*/  MUFU.EX2 R233, R144 ;  /* 0x0000009000e97308 */ /* 0x0007e20000000800 */
[----:B------:R-:W-:Y:S01]  /*7bb0*/  FFMA.FTZ R167, R3, R208, R167 ;  /* 0x000000d003a77223 */ /* 0x000fe200000100a7 */
[----:B------:R-:W-:Y:S01]  /*7bc0*/  IADD3 R3, R217, -0x2, RZ ;  /* 0xfffffffed9037810 */ /* 0x000fe20007ffe0ff */
[----:B------:R-:W-:Y:S01]  /*7bd0*/  FADD.FTZ R162, R162, R165 ;  /* 0x000000a5a2a27221 */ /* 0x000fe20000010000 */
[----:B----4-:R-:W-:Y:S01]  /*7be0*/  F2FP.BF16.PACK_AB R103, R175, R174 ;  /* 0x000000aeaf67723e */ /* 0x010fe200000010ff */
[----:B------:R-:W-:Y:S01]  /*7bf0*/  FADD.FTZ R164, R164, R167 ;  /* 0x000000a7a4a47221 */ /* 0x000fe20000010000 */
[----:B------:R-:W-:Y:S01]  /*7c00*/  ISETP.GE.AND P0, PT, R3, R194, PT ;  /* 0x000000c20300720c */ /* 0x000fe20003f06270 */
[----:B------:R-:W-:Y:S03]  /*7c10*/  LDSM.16.MT88.4 R136, [R184+UR4+0x3100] ;  /* 0x00310004b888783b */ /* 0x000fe60008004200 */
[----:B------:R-:W4:Y:S01]  /*7c20*/  MUFU.EX2 R219, R219 ;  /* 0x000000db00db7308 */ /* 0x000f220000000800 */
[C---:B------:R-:W-:Y:S05]  /*7c30*/  HMMA.16816.F32.BF16 R4, R100.reuse, R112, R4 ;  /* 0x000000706404723c */ /* 0x040fea0000041804 */
[----:B------:R-:W-:Y:S02]  /*7c40*/  FADD.FTZ R161, R161, R162 ;  /* 0x000000a2a1a17221 */ /* 0x000fe40000010000 */
[----:B------:R-:W-:Y:S01]  /*7c50*/  FADD.FTZ R163, R163, R164 ;  /* 0x000000a4a3a37221 */ /* 0x000fe20000010000 */
[C---:B------:R-:W-:Y:S01]  /*7c60*/  HMMA.16816.F32.BF16 R8, R100.reuse, R114, R8 ;  /* 0x000000726408723c */ /* 0x040fe20000041808 */
[----:B------:R-:W-:Y:S03]  /*7c70*/  LDSM.16.MT88.4 R112, [R133+0x4900] ;  /* 0x004900008570783b */ /* 0x000fe60000004200 */
[----:B------:R-:W-:Y:S02]  /*7c80*/  FADD.FTZ R161, R160, R161 ;  /* 0x000000a1a0a17221 */ /* 0x000fe40000010000 */
[----:B------:R-:W-:Y:S02]  /*7c90*/  FADD.FTZ R163, R166, R163 ;  /* 0x000000a3a6a37221 */ /* 0x000fe40000010000 */
[C---:B------:R-:W-:Y:S01]  /*7ca0*/  HMMA.16816.F32.BF16 R12, R100.reuse, R116, R12 ;  /* 0x00000074640c723c */ /* 0x040fe2000004180c */
[----:B---3--:R-:W-:Y:S03]  /*7cb0*/  LDSM.16.MT88.4 R144, [R133+0x3900] ;  /* 0x003900008590783b */ /* 0x008fe60000004200 */
        /* <DEDUP_REMOVED lines=28> */
[C---:B--2---:R-:W-:Y:S08]  /*7e80*/  HMMA.16816.F32.BF16 R68, R100.reuse, R104, R68 ;  /* 0x000000686444723c */ /* 0x044ff00000041844 */
[C---:B------:R-:W-:Y:S01]  /*7e90*/  HMMA.16816.F32.BF16 R72, R100.reuse, R106, R72 ;  /* 0x0000006a6448723c */ /* 0x040fe20000041848 */
[----:B------:R-:W2:Y:S07]  /*7ea0*/  LDSM.16.MT88.4 R104, [R185+UR4+0x1100] ;  /* 0x00110004b968783b */ /* 0x000eae0008004200 */
[C---:B------:R-:W-:Y:S08]  /*7eb0*/  HMMA.16816.F32.BF16 R76, R100.reuse, R112, R76 ;  /* 0x00000070644c723c */ /* 0x040ff0000004184c */
[C---:B------:R-:W-:Y:S01]  /*7ec0*/  HMMA.16816.F32.BF16 R80, R100.reuse, R114, R80 ;  /* 0x000000726450723c */ /* 0x040fe20000041850 */
[----:B------:R-:W3:Y:S07]  /*7ed0*/  LDSM.16.MT88.4 R112, [R184+UR4+0x1100] ;  /* 0x00110004b870783b */ /* 0x000eee0008004200 */
[C---:B------:R-:W-:Y:S08]  /*7ee0*/  HMMA.16816.F32.BF16 R84, R100.reuse, R116, R84 ;  /* 0x000000746454723c */ /* 0x040ff00000041854 */
[C---:B------:R-:W-:Y:S01]  /*7ef0*/  HMMA.16816.F32.BF16 R88, R100.reuse, R118, R88 ;  /* 0x000000766458723c */ /* 0x040fe20000041858 */
[----:B------:R-:W5:Y:S07]  /*7f00*/  LDSM.16.MT88.4 R116, [R185+UR4+0x3100] ;  /* 0x00310004b974783b */ /* 0x000f6e0008004200 */
[C---:B-1----:R-:W-:Y:S08]  /*7f10*/  HMMA.16816.F32.BF16 R92, R100.reuse, R108, R92 ;  /* 0x0000006c645c723c */ /* 0x042ff0000004185c */
[----:B------:R-:W-:Y:S01]  /*7f20*/  HMMA.16816.F32.BF16 R96, R100, R110, R96 ;  /* 0x0000006e6460723c */ /* 0x000fe20000041860 */
[----:B------:R-:W-:Y:S06]  /*7f30*/  LDSM.16.MT88.4 R108, [R185+UR4+0x5100] ;  /* 0x00510004b96c783b */ /* 0x000fec0008004200 */
[----:B------:R-:W-:Y:S01]  /*7f40*/  F2FP.BF16.PACK_AB R100, R221, R218 ;  /* 0x000000dadd64723e */ /* 0x000fe200000010ff */
[----:B------:R-:W-:Y:S01]  /*7f50*/  FADD.FTZ R218, R218, R171 ;  /* 0x000000abdada7221 */ /* 0x000fe20000010000 */
[----:B------:R-:W-:Y:S03]  /*7f60*/  F2FP.BF16.PACK_AB R102, R223, R220 ;  /* 0x000000dcdf66723e */ /* 0x000fe600000010ff */
[C---:B----4-:R-:W-:Y:S01]  /*7f70*/  F2FP.BF16.PACK_AB R101, R222.reuse, R219 ;  /* 0x000000dbde65723e */ /* 0x050fe200000010ff */
        /* <DEDUP_REMOVED lines=19> */
[----:B------:R-:W-:Y:S07]  /*80b0*/  LDSM.16.MT88.4 R124, [R185+UR4+0x1900] ;  /* 0x00190004b97c783b */ /* 0x000fee0008004200 */
[C---:B-----5:R-:W-:Y:S08]  /*80c0*/  HMMA.16816.F32.BF16 R36, R100.reuse, R116, R36 ;  /* 0x000000746424723c */ /* 0x060ff00000041824 */
[C---:B------:R-:W-:Y:S01]  /*80d0*/  HMMA.16816.F32.BF16 R40, R100.reuse, R118, R40 ;  /* 0x000000766428723c */ /* 0x040fe20000041828 */
[----:B------:R-:W3:Y:S07]  /*80e0*/  LDSM.16.MT88.4 R116, [R184+UR4+0x5100] ;  /* 0x00510004b874783b */ /* 0x000eee0008004200 */
        /* <DEDUP_REMOVED lines=24> */
[----:B------:R-:W2:Y:S07]  /*8270*/  LDSM.16.MT88.4 R112, [R184+UR4+0x1900] ;  /* 0x00190004b870783b */ /* 0x000eae0008004200 */
[C---:B---3--:R-:W-:Y:S08]  /*8280*/  HMMA.16816.F32.BF16 R84, R100.reuse, R116, R84 ;  /* 0x000000746454723c */ /* 0x048ff00000041854 */
[C---:B------:R-:W-:Y:S08]  /*8290*/  HMMA.16816.F32.BF16 R88, R100.reuse, R118, R88 ;  /* 0x000000766458723c */ /* 0x040ff00000041858 */
[C---:B-1----:R-:W-:Y:S08]  /*82a0*/  HMMA.16816.F32.BF16 R92, R100.reuse, R104, R92 ;  /* 0x00000068645c723c */ /* 0x042ff0000004185c */
[----:B------:R-:W-:Y:S08]  /*82b0*/  HMMA.16816.F32.BF16 R96, R100, R106, R96 ;  /* 0x0000006a6460723c */ /* 0x000ff00000041860 */
[C---:B------:R-:W-:Y:S01]  /*82c0*/  HMMA.16816.F32.BF16 R128, R136.reuse, R124, R4 ;  /* 0x0000007c8880723c */ /* 0x040fe20000041804 */
[----:B------:R-:W1:Y:S07]  /*82d0*/  LDSM.16.MT88.4 R4, [R133+0x5900] ;  /* 0x005900008504783b */ /* 0x000e6e0000004200 */
[C---:B------:R-:W-:Y:S01]  /*82e0*/  HMMA.16816.F32.BF16 R124, R136.reuse, R126, R8 ;  /* 0x0000007e887c723c */ /* 0x040fe20000041808 */
[----:B------:R-:W3:Y:S07]  /*82f0*/  LDSM.16.MT88.4 R8, [R184+UR4+0x5900] ;  /* 0x00590004b808783b */ /* 0x000eee0008004200 */
        /* <DEDUP_REMOVED lines=56> */
[----:B------:R-:W-:Y:S03]  /*8680*/  IADD3 R6, -R180, 0x10, RZ ;  /* 0x00000010b4067810 */ /* 0x000fe60007ffe1ff */
[----:B------:R-:W2:Y:S01]  /*8690*/  SHFL.IDX PT, R3, R18, 0x1, 0x181f ;  /* 0x00381f0012037f89 */ /* 0x000ea200000e0000 */
[----:B------:R-:W-:Y:S03]  /*86a0*/  LOP3.LUT R6, R6, 0xf, RZ, 0xc0, !PT ;  /* 0x0000000f06067812 */ /* 0x000fe600078ec0ff */
[----:B------:R-:W3:Y:S01]  /*86b0*/  SHFL.IDX PT, R4, R4, RZ, 0x181f ;  /* 0x00181fff04047589 */ /* 0x000ee200000e0000 */
[----:B-1----:R-:W-:Y:S04]  /*86c0*/  IADD3 R10, P1, P0, R10, R7, R214 ;  /* 0x000000070a0a7210 */ /* 0x002fe8000783e0d6 */
[----:B--2---:R-:W-:Y:S02]  /*86d0*/  IADD3.X R11, RZ, R3, R215, P1, P0 ;  /* 0x00000003ff0b7210 */ /* 0x004fe40000fe04d7 */
[----:B------:R-:W-:Y:S04]  /*86e0*/  IADD3 R8, P1, P0, R8, R7, R211 ;  /* 0x0000000708087210 */ /* 0x000fe8000783e0d3 */
[----:B------:R-:W-:Y:S02]  /*86f0*/  IADD3.X R9, RZ, R3, R212, P1, P0 ;  /* 0x00000003ff097210 */ /* 0x000fe40000fe04d4 */
[----:B------:R-:W-:Y:S04]  /*8700*/  IADD3 R6, P1, P0, R6, R7, R183 ;  /* 0x0000000706067210 */ /* 0x000fe8000783e0b7 */
[----:B------:R-:W-:Y:S02]  /*8710*/  IADD3.X R7, RZ, R3, R192, P1, P0 ;  /* 0x00000003ff077210 */ /* 0x000fe40000fe04c0 */
[----:B------:R-:W1:Y:S01]  /*8720*/  SHFL.IDX PT, R3, R18, RZ, 0x181f ;  /* 0x00181fff12037589 */ /* 0x000e6200000e0000 */
[C---:B---3--:R-:W-:Y:S05]  /*8730*/  IADD3 R14, P0, R4.reuse, R214, RZ ;  /* 0x000000d6040e7210 */ /* 0x048fea0007f1e0ff */
[C---:B-1----:R-:W-:Y:S01]  /*8740*/  IMAD.X R15, R3.reuse, 0x1, R215, P0 ;  /* 0x00000001030f7824 */ /* 0x042fe200000e06d7 */
[C---:B------:R-:W-:Y:S05]  /*8750*/  IADD3 R12, P0, R4.reuse, R211, RZ ;  /* 0x000000d3040c7210 */ /* 0x040fea0007f1e0ff */
[C---:B------:R-:W-:Y:S01]  /*8760*/  IMAD.X R13, R3.reuse, 0x1, R212, P0 ;  /* 0x00000001030d7824 */ /* 0x040fe200000e06d4 */
[----:B------:R-:W-:Y:S05]  /*8770*/  IADD3 R16, P0, R4, R183, RZ ;  /* 0x000000b704107210 */ /* 0x000fea0007f1e0ff */
[----:B------:R-:W-:Y:S01]  /*8780*/  IMAD.X R17, R3, 0x1, R192, P0 ;  /* 0x0000000103117824 */ /* 0x000fe200000e06c0 */
[----:B------:R-:W-:Y:S01]  /*8790*/  ISETP.NE.U32.AND P0, PT, R213, RZ, PT ;  /* 0x000000ffd500720c */ /* 0x000fe20003f05070 */
[----:B------:R-:W-:Y:S04]  /*87a0*/  IMAD.U32 R3, RZ, RZ, UR16 ;  /* 0x00000010ff037e24 */ /* 0x000fe8000f8e00ff */
[----:B------:R-:W-:Y:S04]  /*87b0*/  IMAD R3, R3, 0x3000, R202 ;  /* 0x0000300003037824 */ /* 0x000fe800078e02ca */
        /* <DEDUP_REMOVED lines=11> */
.L_x_2737:
        /* <DEDUP_REMOVED lines=10> */
.L_x_2727:
        /* <DEDUP_REMOVED lines=20> */
.L_x_2740:
[----:B------:R-:W-:-:S04]  /*8a50*/  MOV R3, c[0x0][0x32c] ;  /* 0x0000cb0000037a02 */ /* 0x000fc80000000f00 */
[----:B------:R-:W-:-:S13]  /*8a60*/  ISETP.NE.AND P0, PT, R3, 0x1, PT ;  /* 0x000000010300780c */ /* 0x000fda0003f05270 */
[----:B------:R-:W-:-:S05]  /*8a70*/  @P0 IMAD.HI.U32 R3, R5, c[0x0][0x330], RZ ;  /* 0x0000cc0005030a27 */ /* 0x000fca00078e00ff */
[----:B------:R-:W-:-:S05]  /*8a80*/  @P0 SHF.R.U32.HI R5, RZ, c[0x0][0x334], R3 ;  /* 0x0000cd00ff050a19 */ /* 0x000fca0000011603 */
.L_x_2741:
[----:B------:R-:W-:-:S05]  /*8a90*/  IMAD R5, R5, c[0x0][0x32c], RZ ;  /* 0x0000cb0005057a24 */ /* 0x000fca00078e02ff */
[----:B------:R-:W-:-:S04]  /*8aa0*/  IMNMX R4, R4, R5, !PT ;  /* 0x0000000504047217 */ /* 0x000fc80007800200 */
.L_x_2739:
        /* <DEDUP_REMOVED lines=24> */
.L_x_2745:
        /* <DEDUP_REMOVED lines=43> */
[----:B------:R-:W-:Y:S04]  /*8ee0*/  IADD3 R6, P1, P0, R0, R7, R181 ;  /* 0x0000000700067210 */ /* 0x000fe8000783e0b5 */
[----:B------:R-:W-:Y:S02]  /*8ef0*/  IADD3.X R7, RZ, R9, R182, P1, P0 ;  /* 0x00000009ff077210 */ /* 0x000fe40000fe04b6 */
[----:B------:R-:W4:Y:S01]  /*8f00*/  SHFL.IDX PT, R9, R4, RZ, 0x181f ;  /* 0x00181fff04097589 */ /* 0x000f2200000e0000 */
[----:B---3--:R-:W-:Y:S05]  /*8f10*/  IADD3 R22, P0, R5, R212, RZ ;  /* 0x000000d405167210 */ /* 0x008fea0007f1e0ff */
[----:B----4-:R-:W-:Y:S01]  /*8f20*/  IMAD.X R23, R9, 0x1, R213, P0 ;  /* 0x0000000109177824 */ /* 0x010fe200000e06d5 */
[----:B------:R-:W-:Y:S05]  /*8f30*/  IADD3 R20, P0, R5, R192, RZ ;  /* 0x000000c005147210 */ /* 0x000fea0007f1e0ff */
[----:B------:R-:W-:Y:S01]  /*8f40*/  IMAD.X R21, R9, 0x1, R210, P0 ;  /* 0x0000000109157824 */ /* 0x000fe200000e06d2 */
        /* <DEDUP_REMOVED lines=15> */
.L_x_2743:
[C---:B--23--:R-:W-:Y:S01]  /*9040*/  HMMA.16816.F32.BF16 R4, R136.reuse, R140, RZ ;  /* 0x0000008c8804723c */ /* 0x04cfe200000418ff */
[----:B------:R-:W0:Y:S01]  /*9050*/  LDGDEPBAR ;  /* 0x00000000000079af */ /* 0x000e220000000000 */
[----:B------:R-:W-:Y:S02]  /*9060*/  UIADD3 UR18, UR16, 0x1, URZ ;  /* 0x0000000110127890 */ /* 0x000fe4000fffe03f */
[C---:B------:R-:W-:Y:S01]  /*9070*/  IADD3 R0, R135.reuse, R132, RZ ;  /* 0x0000008487007210 */ /* 0x040fe20007ffe0ff */
[----:B------:R-:W-:Y:S01]  /*9080*/  UISETP.GE.AND UP0, UPT, UR16, 0x1, UPT ;  /* 0x000000011000788c */ /* 0x000fe2000bf06270 */
[----:B------:R-:W-:Y:S02]  /*9090*/  IADD3 R172, R135, R2, RZ ;  /* 0x0000000287ac7210 */ /* 0x000fe40007ffe0ff */
[C---:B------:R-:W-:Y:S01]  /*90a0*/  HMMA.16816.F32.BF16 R8, R136.reuse, R142, RZ ;  /* 0x0000008e8808723c */ /* 0x040fe200000418ff */
[----:B------:R-:W-:Y:S01]  /*90b0*/  LDSM.16.M88.4 R140, [R0+0xc100] ;  /* 0x00c10000008c783b */ /* 0x000fe20000000200 */
[----:B------:R-:W-:Y:S02]  /*90c0*/  USEL UR16, UR18, URZ, !UP0 ;  /* 0x0000003f12107287 */ /* 0x000fe4000c000000 */
[----:B------:R-:W-:Y:S04]  /*90d0*/  IADD3 R132, R188, R132, R135 ;  /* 0x00000084bc847210 */ /* 0x000fe80007ffe087 */
[C---:B----4-:R-:W-:Y:S01]  /*90e0*/  HMMA.16816.F32.BF16 R12, R136.reuse, R16, RZ ;  /* 0x00000010880c723c */ /* 0x050fe200000418ff */
[----:B------:R-:W-:Y:S07]  /*90f0*/  LDSM.16.M88.4 R164, [R0+0xd900] ;  /* 0x00d9000000a4783b */ /* 0x000fee0000000200 */
[C---:B------:R-:W-:Y:S01]  /*9100*/  HMMA.16816.F32.BF16 R16, R136.reuse, R18, RZ ;  /* 0x000000128810723c */ /* 0x040fe200000418ff */
[----:B------:R-:W-:Y:S07]  /*9110*/  LDSM.16.M88.4 R168, [R172+0xc100] ;  /* 0x00c10000aca8783b */ /* 0x000fee0000000200 */
[C---:B-1----:R-:W-:Y:S08]  /*9120*/  HMMA.16816.F32.BF16 R20, R136.reuse, R24, RZ ;  /* 0x000000188814723c */ /* 0x042ff000000418ff */
[C---:B------:R-:W-:Y:S08]  /*9130*/  HMMA.16816.F32.BF16 R24, R136.reuse, R26, RZ ;  /* 0x0000001a8818723c */ /* 0x040ff000000418ff */
        /* <DEDUP_REMOVED lines=18> */
[----:B------:R-:W1:Y:S07]  /*9260*/  LDSM.16.M88.4 R140, [R172+0xd900] ;  /* 0x00d90000ac8c783b */ /* 0x000e6e0000000200 */
[C---:B--2---:R-:W-:Y:S08]  /*9270*/  HMMA.16816.F32.BF16 R12, R136.reuse, R148, R12 ;  /* 0x00000094880c723c */ /* 0x044ff0000004180c */
[C---:B------:R-:W-:Y:S01]  /*9280*/  HMMA.16816.F32.BF16 R16, R136.reuse, R150, R16 ;  /* 0x000000968810723c */ /* 0x040fe20000041810 */
[----:B------:R-:W-:Y:S07]  /*9290*/  LDSM.16.M88.4 R148, [R191+UR4+0xe100] ;  /* 0x00e10004bf94783b */ /* 0x000fee0008000200 */
[C---:B---3--:R-:W-:Y:S08]  /*92a0*/  HMMA.16816.F32.BF16 R20, R136.reuse, R152, R20 ;  /* 0x000000988814723c */ /* 0x048ff00000041814 */
[C---:B------:R-:W-:Y:S01]  /*92b0*/  HMMA.16816.F32.BF16 R24, R136.reuse, R154, R24 ;  /* 0x0000009a8818723c */ /* 0x040fe20000041818 */
[----:B------:R-:W-:Y:S07]  /*92c0*/  LDSM.16.M88.4 R152, [R191+UR4+0xe900] ;  /* 0x00e90004bf98783b */ /* 0x000fee0008000200 */
[C---:B------:R-:W-:Y:S08]  /*92d0*/  HMMA.16816.F32.BF16 R28, R136.reuse, R164, R28 ;  /* 0x000000a4881c723c */ /* 0x040ff0000004181c */
[----:B------:R-:W-:Y:S01]  /*92e0*/  HMMA.16816.F32.BF16 R32, R136, R166, R32 ;  /* 0x000000a68820723c */ /* 0x000fe20000041820 */
[----:B------:R-:W2:Y:S07]  /*92f0*/  LDSM.16.M88.4 R136, [R193+0x4000] ;  /* 0x00400000c188783b */ /* 0x000eae0000000200 */
[C---:B----4-:R-:W-:Y:S01]  /*9300*/  HMMA.16816.F32.BF16 R4, R156.reuse, R168, R4 ;  /* 0x000000a89c04723c */ /* 0x050fe20000041804 */
[----:B------:R-:W-:Y:S07]  /*9310*/  LDSM.16.M88.4 R164, [R189+0x4000] ;  /* 0x00400000bda4783b */ /* 0x000fee0000000200 */
[C---:B------:R-:W-:Y:S01]  /*9320*/  HMMA.16816.F32.BF16 R8, R156.reuse, R170, R8 ;  /* 0x000000aa9c08723c */ /* 0x040fe20000041808 */
[----:B------:R-:W-:Y:S07]  /*9330*/  LDSM.16.M88.4 R168, [R2+0xe100] ;  /* 0x00e1000002a8783b */ /* 0x000fee0000000200 */
[C---:B-----5:R-:W-:Y:S08]  /*9340*/  HMMA.16816.F32.BF16 R12, R156.reuse, R144, R12 ;  /* 0x000000909c0c723c */ /* 0x060ff0000004180c */
[C---:B------:R-:W-:Y:S01]  /*9350*/  HMMA.16816.F32.BF16 R16, R156.reuse, R146, R16 ;  /* 0x000000929c10723c */ /* 0x040fe20000041810 */
[----:B------:R-:W3:Y:S07]  /*9360*/  LDSM.16.M88.4 R144, [R191+UR4+0xf100] ;  /* 0x00f10004bf90783b */ /* 0x000eee0008000200 */
[C---:B-1----:R-:W-:Y:S08]  /*9370*/  HMMA.16816.F32.BF16 R20, R156.reuse, R160, R20 ;  /* 0x000000a09c14723c */ /* 0x042ff00000041814 */
[C---:B------:R-:W-:Y:S01]  /*9380*/  HMMA.16816.F32.BF16 R24, R156.reuse, R162, R24 ;  /* 0x000000a29c18723c */ /* 0x040fe20000041818 */
[----:B------:R-:W1:Y:S07]  /*9390*/  LDSM.16.M88.4 R160, [R191+UR4+0xf900] ;  /* 0x00f90004bfa0783b */ /* 0x000e6e0008000200 */
        /* <DEDUP_REMOVED lines=10> */
[C---:B---3--:R-:W-:Y:S08]  /*9440*/  HMMA.16816.F32.BF16 R20, R136.reuse, R144, R20 ;  /* 0x000000908814723c */ /* 0x048ff00000041814 */
[C---:B------:R-:W-:Y:S01]  /*9450*/  HMMA.16816.F32.BF16 R24, R136.reuse, R146, R24 ;  /* 0x000000928818723c */ /* 0x040fe20000041818 */
[----:B------:R-:W3:Y:S07]  /*9460*/  LDSM.16.M88.4 R144, [R187+0x4000] ;  /* 0x00400000bb90783b */ /* 0x000eee0000000200 */
[C---:B-1----:R-:W-:Y:S08]  /*9470*/  HMMA.16816.F32.BF16 R28, R136.reuse, R160, R28 ;  /* 0x000000a0881c723c */ /* 0x042ff0000004181c */
[----:B------:R-:W-:Y:S01]  /*9480*/  HMMA.16816.F32.BF16 R32, R136, R162, R32 ;  /* 0x000000a28820723c */ /* 0x000fe20000041820 */
[----:B------:R-:W1:Y:S07]  /*9490*/  LDSM.16.M88.4 R136, [R0+0xe900] ;  /* 0x00e900000088783b */ /* 0x000e6e0000000200 */
[C---:B------:R-:W-:Y:S01]  /*94a0*/  HMMA.16816.F32.BF16 R4, R164.reuse, R168, R4 ;  /* 0x000000a8a404723c */ /* 0x040fe20000041804 */
[----:B------:R-:W-:Y:S07]  /*94b0*/  LDSM.16.M88.4 R160, [R186+0x4000] ;  /* 0x00400000baa0783b */ /* 0x000fee0000000200 */
[C---:B------:R-:W-:Y:S01]  /*94c0*/  HMMA.16816.F32.BF16 R8, R164.reuse, R170, R8 ;  /* 0x000000aaa408723c */ /* 0x040fe20000041808 */
[----:B------:R-:W-:Y:S07]  /*94d0*/  LDSM.16.M88.4 R168, [R172+0xe100] ;  /* 0x00e10000aca8783b */ /* 0x000fee0000000200 */
[C---:B----4-:R-:W-:Y:S01]  /*94e0*/  HMMA.16816.F32.BF16 R12, R164.reuse, R140, R12 ;  /* 0x0000008ca40c723c */ /* 0x050fe2000004180c */
[----:B------:R-:W-:Y:S07]  /*94f0*/  LDSM.16.M88.4 R172, [R172+0x10100] ;  /* 0x01010000acac783b */ /* 0x000fee0000000200 */
        /* <DEDUP_REMOVED lines=8> */
[C---:B---3--:R-:W-:Y:S01]  /*9580*/  HMMA.16816.F32.BF16 R4, R144.reuse, R152, R4 ;  /* 0x000000989004723c */ /* 0x048fe20000041804 */
[----:B------:R-:W-:Y:S07]  /*9590*/  LDSM.16.M88.4 R164, [R191+UR4+0x11100] ;  /* 0x01110004bfa4783b */ /* 0x000fee0008000200 */
[C---:B------:R-:W-:Y:S01]  /*95a0*/  HMMA.16816.F32.BF16 R8, R144.reuse, R154, R8 ;  /* 0x0000009a9008723c */ /* 0x040fe20000041808 */
[----:B------:R-:W-:Y:S07]  /*95b0*/  LDSM.16.M88.4 R152, [R191+UR4+0x10900] ;  /* 0x01090004bf98783b */ /* 0x000fee0008000200 */
[C---:B-1----:R-:W-:Y:S08]  /*95c0*/  HMMA.16816.F32.BF16 R12, R144.reuse, R136, R12 ;  /* 0x00000088900c723c */ /* 0x042ff0000004180c */
[C---:B------:R-:W-:Y:S01]  /*95d0*/  HMMA.16816.F32.BF16 R16, R144.reuse, R138, R16 ;  /* 0x0000008a9010723c */ /* 0x040fe20000041810 */
[----:B------:R-:W1:Y:S07]  /*95e0*/  LDSM.16.M88.4 R136, [R132+0xf100] ;  /* 0x00f100008488783b */ /* 0x000e6e0000000200 */
[C---:B----4-:R-:W-:Y:S08]  /*95f0*/  HMMA.16816.F32.BF16 R20, R144.reuse, R140, R20 ;  /* 0x0000008c9014723c */ /* 0x050ff00000041814 */
[C---:B------:R-:W-:Y:S01]  /*9600*/  HMMA.16816.F32.BF16 R24, R144.reuse, R142, R24 ;  /* 0x0000008e9018723c */ /* 0x040fe20000041818 */
[----:B------:R-:W3:Y:S07]  /*9610*/  LDSM.16.M88.4 R140, [R132+0xf900] ;  /* 0x00f90000848c783b */ /* 0x000eee0000000200 */
[C---:B--2---:R-:W-:Y:S08]  /*9620*/  HMMA.16816.F32.BF16 R28, R144.reuse, R148, R28 ;  /* 0x00000094901c723c */ /* 0x044ff0000004181c */
[----:B------:R-:W-:Y:S01]  /*9630*/  HMMA.16816.F32.BF16 R32, R144, R150, R32 ;  /* 0x000000969020723c */ /* 0x000fe20000041820 */
[----:B------:R-:W-:Y:S07]  /*9640*/  LDSM.16.M88.4 R144, [R193+0x8000] ;  /* 0x00800000c190783b */ /* 0x000fee0000000200 */
[C---:B------:R-:W-:Y:S01]  /*9650*/  HMMA.16816.F32.BF16 R4, R160.reuse, R168, R4 ;  /* 0x000000a8a004723c */ /* 0x040fe20000041804 */
[----:B------:R-:W2:Y:S07]  /*9660*/  LDSM.16.M88.4 R148, [R191+UR4+0x10100] ;  /* 0x01010004bf94783b */ /* 0x000eae0008000200 */
[C---:B------:R-:W-:Y:S01]  /*9670*/  HMMA.16816.F32.BF16 R8, R160.reuse, R170, R8 ;  /* 0x000000aaa008723c */ /* 0x040fe20000041808 */
[----:B------:R-:W-:Y:S07]  /*9680*/  LDSM.16.M88.4 R168, [R2+0x10100] ;  /* 0x0101000002a8783b */ /* 0x000fee0000000200 */
[C---:B-----5:R-:W-:Y:S08]  /*9690*/  HMMA.16816.F32.BF16 R12, R160.reuse, R156, R12 ;  /* 0x0000009ca00c723c */ /* 0x060ff0000004180c */
[C---:B------:R-:W-:Y:S01]  /*96a0*/  HMMA.16816.F32.BF16 R16, R160.reuse, R158, R16 ;  /* 0x0000009ea010723c */ /* 0x040fe20000041810 */
[----:B------:R-:W4:Y:S07]  /*96b0*/  LDSM.16.M88.4 R156, [R191+UR4+0x11900] ;  /* 0x01190004bf9c783b */ /* 0x000f2e0008000200 */
[C---:B-1----:R-:W-:Y:S08]  /*96c0*/  HMMA.16816.F32.BF16 R20, R160.reuse, R136, R20 ;  /* 0x00000088a014723c */ /* 0x042ff00000041814 */
[C---:B------:R-:W-:Y:S01]  /*96d0*/  HMMA.16816.F32.BF16 R24, R160.reuse, R138, R24 ;  /* 0x0000008aa018723c */ /* 0x040fe20000041818 */
[----:B------:R-:W1:Y:S07]  /*96e0*/  LDSM.16.M88.4 R136, [R189+0x8000] ;  /* 0x00800000bd88783b */ /* 0x000e6e0000000200 */
[C---:B---3--:R-:W-:Y:S08]  /*96f0*/  HMMA.16816.F32.BF16 R28, R160.reuse, R140, R28 ;  /* 0x0000008ca01c723c */ /* 0x048ff0000004181c */
[----:B------:R-:W-:Y:S01]  /*9700*/  HMMA.16816.F32.BF16 R32, R160, R142, R32 ;  /* 0x0000008ea020723c */ /* 0x000fe20000041820 */
[----:B------:R-:W3:Y:S07]  /*9710*/  LDSM.16.M88.4 R140, [R2+0x10900] ;  /* 0x01090000028c783b */ /* 0x000eee0000000200 */
        /* <DEDUP_REMOVED lines=10> */
[C---:B----4-:R-:W-:Y:S08]  /*97c0*/  HMMA.16816.F32.BF16 R28, R144.reuse, R156, R28 ;  /* 0x0000009c901c723c */ /* 0x050ff0000004181c */
[----:B------:R-:W-:Y:S01]  /*97d0*/  HMMA.16816.F32.BF16 R32, R144, R158, R32 ;  /* 0x0000009e9020723c */ /* 0x000fe20000041820 */
[----:B------:R-:W4:Y:S07]  /*97e0*/  LDSM.16.M88.4 R144, [R0+0x10900] ;  /* 0x010900000090783b */ /* 0x000f2e0000000200 */
        /* <DEDUP_REMOVED lines=8> */
[C---:B------:R-:W-:Y:S08]  /*9870*/  HMMA.16816.F32.BF16 R24, R136.reuse, R150, R24 ;  /* 0x000000968818723c */ /* 0x040ff00000041818 */
[C---:B-----5:R-:W-:Y:S08]  /*9880*/  HMMA.16816.F32.BF16 R28, R136.reuse, R152, R28 ;  /* 0x00000098881c723c */ /* 0x060ff0000004181c */
[----:B------:R-:W-:Y:S01]  /*9890*/  HMMA.16816.F32.BF16 R32, R136, R154, R32 ;  /* 0x0000009a8820723c */ /* 0x000fe20000041820 */
[----:B------:R-:W2:Y:S07]  /*98a0*/  LDSM.16.M88.4 R136, [R132+0x10900] ;  /* 0x010900008488783b */ /* 0x000eae0000000200 */
[C---:B------:R-:W-:Y:S08]  /*98b0*/  HMMA.16816.F32.BF16 R4, R160.reuse, R164, R4 ;  /* 0x000000a4a004723c */ /* 0x040ff00000041804 */
[C---:B------:R-:W-:Y:S08]  /*98c0*/  HMMA.16816.F32.BF16 R8, R160.reuse, R166, R8 ;  /* 0x000000a6a008723c */ /* 0x040ff00000041808 */
[C---:B----4-:R-:W-:Y:S08]  /*98d0*/  HMMA.16816.F32.BF16 R12, R160.reuse, R144, R12 ;  /* 0x00000090a00c723c */ /* 0x050ff0000004180c */
[C---:B------:R-:W-:Y:S01]  /*98e0*/  HMMA.16816.F32.BF16 R16, R160.reuse, R146, R16 ;  /* 0x00000092a010723c */ /* 0x040fe20000041810 */
[----:B------:R-:W4:Y:S07]  /*98f0*/  LDSM.16.M88.4 R144, [R132+0x11100] ;  /* 0x011100008490783b */ /* 0x000f2e0000000200 */
[C---:B-1----:R-:W-:Y:S08]  /*9900*/  HMMA.16816.F32.BF16 R20, R160.reuse, R156, R20 ;  /* 0x0000009ca014723c */ /* 0x042ff00000041814 */
[C---:B------:R-:W-:Y:S08]  /*9910*/  HMMA.16816.F32.BF16 R24, R160.reuse, R158, R24 ;  /* 0x0000009ea018723c */ /* 0x040ff00000041818 */
[C---:B---3--:R-:W-:Y:S08]  /*9920*/  HMMA.16816.F32.BF16 R28, R160.reuse, R140, R28 ;  /* 0x0000008ca01c723c */ /* 0x048ff0000004181c */
        /* <DEDUP_REMOVED lines=11> */
[C---:B----4-:R-:W-:Y:S01]  /*99e0*/  HMMA.16816.F32.BF16 R20, R168.reuse, R144, R20 ;  /* 0x00000090a814723c */ /* 0x050fe20000041814 */
[----:B------:R-:W-:Y:S03]  /*99f0*/  LDSM.16.MT88.4 R152, [R184+UR4+0x2900] ;  /* 0x00290004b898783b */ /* 0x000fe60008004200 */
[----:B------:R-:W-:Y:S04]  /*9a00*/  FMNMX.FTZ R149, R5, R0, !PT ;  /* 0x0000000005957209 */ /* 0x000fe80007810000 */
[C---:B------:R-:W-:Y:S04]  /*9a10*/  HMMA.16816.F32.BF16 R24, R168.reuse, R146, R24 ;  /* 0x00000092a818723c */ /* 0x040fe80000041818 */
        /* <DEDUP_REMOVED lines=36> */
[----:B------:R-:W2:Y:S01]  /*9c60*/  SHFL.BFLY PT, R0, R143, 0x1, 0x1f ;  /* 0x0c201f008f007f89 */ /* 0x000ea200000e0000 */
[----:B-1----:R-:W-:Y:S07]  /*9c70*/  FMNMX.FTZ R2, R145, R2, !PT ;  /* 0x0000000291027209 */ /* 0x002fee0007810000 */
[----:B------:R-:W-:Y:S01]  /*9c80*/  LDSM.16.MT88.4 R144, [R185+UR4+0x2900] ;  /* 0x00290004b990783b */ /* 0x000fe20008004200 */
[C---:B------:R-:W-:Y:S02]  /*9c90*/  FADD.FTZ R133, -R2.reuse, R133 ;  /* 0x0000008502857221 */ /* 0x040fe40000010100 */
[----:B------:R-:W-:Y:S01]  /*9ca0*/  FMUL.FTZ R165, R2, c[0x0][0x2d0] ;  /* 0x0000b40002a57a20 */ /* 0x000fe20000410000 */
[----:B--2---:R-:W-:Y:S01]  /*9cb0*/  FMNMX.FTZ R0, R143, R0, !PT ;  /* 0x000000008f007209 */ /* 0x004fe20007810000 */
[----:B------:R-:W-:Y:S02]  /*9cc0*/  FMUL.FTZ R132, R133, c[0x0][0x2d0] ;  /* 0x0000b40085847a20 */ /* 0x000fe40000410000 */
[----:B------:R-:W-:Y:S02]  /*9cd0*/  FFMA.FTZ R158, R4, c[0x0][0x2d0], -R165 ;  /* 0x0000b400049e7a23 */ /* 0x000fe400000108a5 */
[C---:B------:R-:W-:Y:S02]  /*9ce0*/  FADD.FTZ R133, -R0.reuse, R3 ;  /* 0x0000000300857221 */ /* 0x040fe40000010100 */
[----:B------:R-:W-:Y:S01]  /*9cf0*/  FMUL.FTZ R164, R0, c[0x0][0x2d0] ;  /* 0x0000b40000a47a20 */ /* 0x000fe20000410000 */
[----:B------:R-:W1:Y:S01]  /*9d00*/  MUFU.EX2 R132, R132 ;  /* 0x0000008400847308 */ /* 0x000e620000000800 */
[----:B------:R-:W-:Y:S02]  /*9d10*/  FMUL.FTZ R3, R133, c[0x0][0x2d0] ;  /* 0x0000b40085037a20 */ /* 0x000fe40000410000 */
[--C-:B------:R-:W-:Y:S02]  /*9d20*/  FFMA.FTZ R161, R5, c[0x0][0x2d0], -R165.reuse ;  /* 0x0000b40005a17a23 */ /* 0x100fe400000108a5 */
[--C-:B------:R-:W-:Y:S02]  /*9d30*/  FFMA.FTZ R156, R8, c[0x0][0x2d0], -R165.reuse ;  /* 0x0000b400089c7a23 */ /* 0x100fe400000108a5 */
[--C-:B------:R-:W-:Y:S01]  /*9d40*/  FFMA.FTZ R157, R9, c[0x0][0x2d0], -R165.reuse ;  /* 0x0000b400099d7a23 */ /* 0x100fe200000108a5 */
[----:B------:R-:W-:Y:S01]  /*9d50*/  IADD3 R9, R185, UR4, RZ ;  /* 0x00000004b9097c10 */ /* 0x000fe2000fffe0ff */
[--C-:B------:R-:W-:Y:S01]  /*9d60*/  FFMA.FTZ R162, R6, c[0x0][0x2d0], -R164.reuse ;  /* 0x0000b40006a27a23 */ /* 0x100fe200000108a4 */
[----:B------:R-:W2:Y:S01]  /*9d70*/  MUFU.EX2 R3, R3 ;  /* 0x0000000300037308 */ /* 0x000ea20000000800 */
[--C-:B------:R-:W-:Y:S01]  /*9d80*/  FFMA.FTZ R159, R7, c[0x0][0x2d0], -R164.reuse ;  /* 0x0000b400079f7a23 */ /* 0x100fe200000108a4 */
[----:B------:R-:W-:Y:S01]  /*9d90*/  IADD3 R133, R190, R9, RZ ;  /* 0x00000009be857210 */ /* 0x000fe20007ffe0ff */
[--C-:B------:R-:W-:Y:S02]  /*9da0*/  FFMA.FTZ R160, R10, c[0x0][0x2d0], -R164.reuse ;  /* 0x0000b4000aa07a23 */ /* 0x100fe400000108a4 */
[--C-:B------:R-:W-:Y:S02]  /*9db0*/  FFMA.FTZ R163, R11, c[0x0][0x2d0], -R164.reuse ;  /* 0x0000b4000ba37a23 */ /* 0x100fe400000108a4 */
[----:B------:R-:W3:Y:S01]  /*9dc0*/  LDSM.16.MT88.4 R140, [R133+0x100] ;  /* 0x00010000858c783b */ /* 0x000ee20000004200 */
[--C-:B------:R-:W-:Y:S02]  /*9dd0*/  FFMA.FTZ R166, R12, c[0x0][0x2d0], -R165.reuse ;  /* 0x0000b4000ca67a23 */ /* 0x100fe400000108a5 */
        /* <DEDUP_REMOVED lines=9> */
[C---:B------:R-:W-:Y:S02]  /*9e70*/  FMUL.FTZ R100, R132.reuse, R100 ;  /* 0x0000006484647220 */ /* 0x040fe40000410000 */
[C---:B--2---:R-:W-:Y:S02]  /*9e80*/  FMUL.FTZ R6, R3.reuse, R130 ;  /* 0x0000008203067220 */ /* 0x044fe40000410000 */
[C---:B------:R-:W-:Y:S02]  /*9e90*/  FMUL.FTZ R7, R3.reuse, R131 ;  /* 0x0000008303077220 */ /* 0x040fe40000410000 */
[C---:B------:R-:W-:Y:S01]  /*9ea0*/  FMUL.FTZ R10, R3.reuse, R126 ;  /* 0x0000007e030a7220 */ /* 0x040fe20000410000 */
[----:B------:R-:W-:Y:S01]  /*9eb0*/  MUFU.EX2 R156, R156 ;  /* 0x0000009c009c7308 */ /* 0x000fe20000000800 */
[C---:B------:R-:W-:Y:S02]  /*9ec0*/  FMUL.FTZ R11, R3.reuse, R127 ;  /* 0x0000007f030b7220 */ /* 0x040fe40000410000 */
[----:B------:R-:W2:Y:S01]  /*9ed0*/  LDSM.16.MT88.4 R124, [R184+UR4+0x100] ;  /* 0x00010004b87c783b */ /* 0x000ea20008004200 */
[C---:B------:R-:W-:Y:S02]  /*9ee0*/  FMUL.FTZ R101, R132.reuse, R101 ;  /* 0x0000006584657220 */ /* 0x040fe40000410000 */
[C---:B------:R-:W-:Y:S02]  /*9ef0*/  FMUL.FTZ R102, R3.reuse, R102 ;  /* 0x0000006603667220 */ /* 0x040fe40000410000 */
[----:B------:R-:W-:Y:S02]  /*9f00*/  FMUL.FTZ R103, R3, R103 ;  /* 0x0000006703677220 */ /* 0x000fe40000410000 */
[----:B------:R-:W4:Y:S01]  /*9f10*/  MUFU.EX2 R157, R157 ;  /* 0x0000009d009d7308 */ /* 0x000f220000000800 */
[C---:B------:R-:W-:Y:S02]  /*9f20*/  FMUL.FTZ R104, R132.reuse, R104 ;  /* 0x0000006884687220 */ /* 0x040fe40000410000 */
[C---:B------:R-:W-:Y:S01]  /*9f30*/  FMUL.FTZ R105, R132.reuse, R105 ;  /* 0x0000006984697220 */ /* 0x040fe20000410000 */
[----:B-1----:R-:W-:Y:S01]  /*9f40*/  F2FP.BF16.PACK_AB R128, R161, R158 ;  /* 0x0000009ea180723e */ /* 0x002fe200000010ff */
        /* <DEDUP_REMOVED lines=10> */
[--C-:B------:R-:W-:Y:S02]  /*9ff0*/  FFMA.FTZ R171, R17, c[0x0][0x2d0], -R165.reuse ;  /* 0x0000b40011ab7a23 */ /* 0x100fe400000108a5 */
[--C-:B------:R-:W-:Y:S01]  /*a000*/  FFMA.FTZ R172, R18, c[0x0][0x2d0], -R164.reuse ;  /* 0x0000b40012ac7a23 */ /* 0x100fe200000108a4 */
[----:B----4-:R-:W-:Y:S01]  /*a010*/  F2FP.BF16.PACK_AB R130, R157, R156 ;  /* 0x0000009c9d82723e */ /* 0x010fe200000010ff */
[--C-:B------:R-:W-:Y:S02]  /*a020*/  FFMA.FTZ R173, R19, c[0x0][0x2d0], -R164.reuse ;  /* 0x0000b40013ad7a23 */ /* 0x100fe400000108a4 */
[----:B------:R-:W-:Y:S01]  /*a030*/  LDSM.16.MT88.4 R16, [R133+0x900] ;  /* 0x000900008510783b */ /* 0x000fe20000004200 */
[--C-:B------:R-:W-:Y:S02]  /*a040*/  FFMA.FTZ R174, R28, c[0x0][0x2d0], -R165.reuse ;  /* 0x0000b4001cae7a23 */ /* 0x100fe400000108a5 */
[----:B------:R-:W-:Y:S01]  /*a050*/  MUFU.EX2 R160, R160 ;  /* 0x000000a000a07308 */ /* 0x000fe20000000800 */
[--C-:B------:R-:W-:Y:S02]  /*a060*/  FFMA.FTZ R175, R29, c[0x0][0x2d0], -R165.reuse ;  /* 0x0000b4001daf7a23 */ /* 0x100fe400000108a5 */
[--C-:B------:R-:W-:Y:S02]  /*a070*/  FFMA.FTZ R209, R30, c[0x0][0x2d0], -R164.reuse ;  /* 0x0000b4001ed17a23 */ /* 0x100fe400000108a4 */
[--C-:B------:R-:W-:Y:S02]  /*a080*/  FFMA.FTZ R216, R31, c[0x0][0x2d0], -R164.reuse ;  /* 0x0000b4001fd87a23 */ /* 0x100fe400000108a4 */
[----:B------:R-:W-:Y:S01]  /*a090*/  LDSM.16.MT88.4 R28, [R184+UR4+0x1900] ;  /* 0x00190004b81c783b */ /* 0x000fe20008004200 */
[----:B------:R-:W-:Y:S02]  /*a0a0*/  FFMA.FTZ R217, R32, c[0x0][0x2d0], -R165 ;  /* 0x0000b40020d97a23 */ /* 0x000fe400000108a5 */
[----:B------:R-:W4:Y:S01]  /*a0b0*/  MUFU.EX2 R163, R163 ;  /* 0x000000a300a37308 */ /* 0x000f220000000800 */
[----:B------:R-:W-:Y:S02]  /*a0c0*/  FFMA.FTZ R219, R34, c[0x0][0x2d0], -R164 ;  /* 0x0000b40022db7a23 */ /* 0x000fe400000108a4 */
        /* <DEDUP_REMOVED lines=13> */
[----:B------:R-:W-:Y:S01]  /*a1a0*/  FMUL.FTZ R122, R3, R122 ;  /* 0x0000007a037a7220 */ /* 0x000fe20000410000 */
[----:B----4-:R-:W-:Y:S01]  /*a1b0*/  F2FP.BF16.PACK_AB R131, R163, R160 ;  /* 0x000000a0a383723e */ /* 0x010fe200000010ff */
[C---:B------:R-:W-:Y:S02]  /*a1c0*/  FMUL.FTZ R123, R3.reuse, R123 ;  /* 0x0000007b037b7220 */ /* 0x040fe40000410000 */
[C---:B------:R-:W-:Y:S02]  /*a1d0*/  FMUL.FTZ R36, R132.reuse, R36 ;  /* 0x0000002484247220 */ /* 0x040fe40000410000 */
[----:B------:R-:W-:Y:S01]  /*a1e0*/  FMUL.FTZ R37, R132, R37 ;  /* 0x0000002584257220 */ /* 0x000fe20000410000 */
[----:B------:R-:W-:Y:S01]  /*a1f0*/  MUFU.EX2 R168, R168 ;  /* 0x000000a800a87308 */ /* 0x000fe20000000800 */
[C---:B------:R-:W-:Y:S05]  /*a200*/  HMMA.16816.F32.BF16 R4, R128.reuse, R136, R4 ;  /* 0x000000888004723c */ /* 0x040fea0000041804 */
[C---:B------:R-:W-:Y:S02]  /*a210*/  FMUL.FTZ R38, R3.reuse, R38 ;  /* 0x0000002603267220 */ /* 0x040fe40000410000 */
[----:B------:R-:W-:Y:S01]  /*a220*/  IADD3 R137, R184, UR4, RZ ;  /* 0x00000004b8897c10 */ /* 0x000fe2000fffe0ff */
[C---:B------:R-:W-:Y:S01]  /*a230*/  HMMA.16816.F32.BF16 R8, R128.reuse, R138, R8 ;  /* 0x0000008a8008723c */ /* 0x040fe20000041808 */
[----:B------:R-:W4:Y:S03]  /*a240*/  MUFU.EX2 R169, R169 ;  /* 0x000000a900a97308 */ /* 0x000f260000000800 */
[----:B------:R-:W-:Y:S01]  /*a250*/  IADD3 R134, R190, R137, RZ ;  /* 0x00000089be867210 */ /* 0x000fe20007ffe0ff */
[C---:B------:R-:W-:Y:S02]  /*a260*/  FMUL.FTZ R39, R3.reuse, R39 ;  /* 0x0000002703277220 */ /* 0x040fe40000410000 */
[C---:B------:R-:W-:Y:S01]  /*a270*/  FMUL.FTZ R40, R132.reuse, R40 ;  /* 0x0000002884287220 */ /* 0x040fe20000410000 */
[C---:B---3--:R-:W-:Y:S01]  /*a280*/  HMMA.16816.F32.BF16 R100, R128.reuse, R140, R100 ;  /* 0x0000008c8064723c */ /* 0x048fe20000041864 */
[----:B------:R-:W3:Y:S02]  /*a290*/  LDSM.16.MT88.4 R136, [R134+0x100] ;  /* 0x000100008688783b */ /* 0x000ee40000004200 */
[----:B------:R-:W-:Y:S01]  /*a2a0*/  MUFU.EX2 R170, R170 ;  /* 0x000000aa00aa7308 */ /* 0x000fe20000000800 */
[C---:B------:R-:W-:Y:S02]  /*a2b0*/  FMUL.FTZ R41, R132.reuse, R41 ;  /* 0x0000002984297220 */ /* 0x040fe40000410000 */
[C---:B------:R-:W-:Y:S02]  /*a2c0*/  FMUL.FTZ R42, R3.reuse, R42 ;  /* 0x0000002a032a7220 */ /* 0x040fe40000410000 */
[C---:B------:R-:W-:Y:S01]  /*a2d0*/  HMMA.16816.F32.BF16 R104, R128.reuse, R142, R104 ;  /* 0x0000008e8068723c */ /* 0x040fe20000041868 */
[----:B------:R-:W5:Y:S03]  /*a2e0*/  LDSM.16.MT88.4 R140, [R185+UR4+0x2100] ;  /* 0x00210004b98c783b */ /* 0x000f660008004200 */
[C---:B------:R-:W-:Y:S01]  /*a2f0*/  FMUL.FTZ R43, R3.reuse, R43 ;  /* 0x0000002b032b7220 */ /* 0x040fe20000410000 */
[----:B------:R-:W1:Y:S01]  /*a300*/  MUFU.EX2 R171, R171 ;  /* 0x000000ab00ab7308 */ /* 0x000e620000000800 */
[C---:B------:R-:W-:Y:S02]  /*a310*/  FMUL.FTZ R44, R132.reuse, R44 ;  /* 0x0000002c842c7220 */ /* 0x040fe40000410000 */
[C---:B--2---:R-:W-:Y:S01]  /*a320*/  HMMA.16816.F32.BF16 R108, R128.reuse, R124, R108 ;  /* 0x0000007c806c723c */ /* 0x044fe2000004186c */
[----:B------:R-:W-:Y:S03]  /*a330*/  LDSM.16.MT88.4 R12, [R134+0x4100] ;  /* 0x00410000860c783b */ /* 0x000fe60000004200 */
[C---:B------:R-:W-:Y:S02]  /*a340*/  FMUL.FTZ R45, R132.reuse, R45 ;  /* 0x0000002d842d7220 */ /* 0x040fe40000410000 */
[C---:B------:R-:W-:Y:S01]  /*a350*/  FMUL.FTZ R46, R3.reuse, R46 ;  /* 0x0000002e032e7220 */ /* 0x040fe20000410000 */
[----:B------:R-:W-:Y:S01]  /*a360*/  MUFU.EX2 R172, R172 ;  /* 0x000000ac00ac7308 */ /* 0x000fe20000000800 */
[C---:B------:R-:W-:Y:S01]  /*a370*/  HMMA.16816.F32.BF16 R112, R128.reuse, R126, R112 ;  /* 0x0000007e8070723c */ /* 0x040fe20000041870 */
[----:B------:R-:W2:Y:S03]  /*a380*/  LDSM.16.MT88.4 R124, [R133+0x2100] ;  /* 0x00210000857c783b */ /* 0x000ea60000004200 */
[C---:B------:R-:W-:Y:S02]  /*a390*/  FMUL.FTZ R47, R3.reuse, R47 ;  /* 0x0000002f032f7220 */ /* 0x040fe40000410000 */
[C---:B------:R-:W-:Y:S02]  /*a3a0*/  FMUL.FTZ R48, R132.reuse, R48 ;  /* 0x0000003084307220 */ /* 0x040fe40000410000 */
[C---:B------:R-:W-:Y:S01]  /*a3b0*/  FMUL.FTZ R49, R132.reuse, R49 ;  /* 0x0000003184317220 */ /* 0x040fe20000410000 */
[----:B------:R-:W1:Y:S03]  /*a3c0*/  MUFU.EX2 R173, R173 ;  /* 0x000000ad00ad7308 */ /* 0x000e660000000800 */
[C---:B------:R-:W-:Y:S02]  /*a3d0*/  FMUL.FTZ R50, R3.reuse, R50 ;  /* 0x0000003203327220 */ /* 0x040fe40000410000 */
[C---:B------:R-:W-:Y:S02]  /*a3e0*/  FMUL.FTZ R51, R3.reuse, R51 ;  /* 0x0000003303337220 */ /* 0x040fe40000410000 */
[C---:B------:R-:W-:Y:S01]  /*a3f0*/  FMUL.FTZ R52, R132.reuse, R52 ;  /* 0x0000003484347220 */ /* 0x040fe20000410000 */
[C---:B---3--:R-:W-:Y:S02]  /*a400*/  HMMA.16816.F32.BF16 R116, R128.reuse, R136, R116 ;  /* 0x000000888074723c */ /* 0x048fe40000041874 */
[----:B------:R-:W-:Y:S01]  /*a410*/  MUFU.EX2 R174, R174 ;  /* 0x000000ae00ae7308 */ /* 0x000fe20000000800 */
[C---:B------:R-:W-:Y:S02]  /*a420*/  FMUL.FTZ R53, R132.reuse, R53 ;  /* 0x0000003584357220 */ /* 0x040fe40000410000 */
[C---:B------:R-:W-:Y:S02]  /*a430*/  FMUL.FTZ R54, R3.reuse, R54 ;  /* 0x0000003603367220 */ /* 0x040fe40000410000 */
[C---:B------:R-:W-:Y:S01]  /*a440*/  FMUL.FTZ R55, R3.reuse, R55 ;  /* 0x0000003703377220 */ /* 0x040fe20000410000 */
[C---:B------:R-:W-:Y:S01]  /*a450*/  HMMA.16816.F32.BF16 R120, R128.reuse, R138, R120 ;  /* 0x0000008a8078723c */ /* 0x040fe20000041878 */
[----:B------:R-:W3:Y:S03]  /*a460*/  LDSM.16.MT88.4 R136, [R184+UR4+0x2100] ;  /* 0x00210004b888783b */ /* 0x000ee60008004200 */
[C---:B------:R-:W-:Y:S01]  /*a470*/  FMUL.FTZ R56, R132.reuse, R56 ;  /* 0x0000003884387220 */ /* 0x040fe20000410000 */
[----:B------:R-:W-:Y:S01]  /*a480*/  MUFU.EX2 R175, R175 ;  /* 0x000000af00af7308 */ /* 0x000fe20000000800 */
[C---:B------:R-:W-:Y:S02]  /*a490*/  FMUL.FTZ R57, R132.reuse, R57 ;  /* 0x0000003984397220 */ /* 0x040fe40000410000 */
[C---:B-----5:R-:W-:Y:S04]  /*a4a0*/  HMMA.16816.F32.BF16 R36, R128.reuse, R140, R36 ;  /* 0x0000008c8024723c */ /* 0x060fe80000041824 */
[C---:B------:R-:W-:Y:S02]  /*a4b0*/  FMUL.FTZ R58, R3.reuse, R58 ;  /* 0x0000003a033a7220 */ /* 0x040fe40000410000 */
[C---:B------:R-:W-:Y:S01]  /*a4c0*/  FMUL.FTZ R59, R3.reuse, R59 ;  /* 0x0000003b033b7220 */ /* 0x040fe20000410000 */
[----:B------:R-:W-:Y:S01]  /*a4d0*/  MUFU.EX2 R209, R209 ;  /* 0x000000d100d17308 */ /* 0x000fe20000000800 */
[C---:B------:R-:W-:Y:S01]  /*a4e0*/  HMMA.16816.F32.BF16 R40, R128.reuse, R142, R40 ;  /* 0x0000008e8028723c */ /* 0x040fe20000041828 */
[----:B------:R-:W5:Y:S03]  /*a4f0*/  LDSM.16.MT88.4 R140, [R134+0x2100] ;  /* 0x00210000868c783b */ /* 0x000f660000004200 */
[C---:B------:R-:W-:Y:S02]  /*a500*/  FMUL.FTZ R60, R132.reuse, R60 ;  /* 0x0000003c843c7220 */ /* 0x040fe40000410000 */
[C---:B------:R-:W-:Y:S02]  /*a510*/  FMUL.FTZ R61, R132.reuse, R61 ;  /* 0x0000003d843d7220 */ /* 0x040fe40000410000 */
[C---:B--2---:R-:W-:Y:S01]  /*a520*/  HMMA.16816.F32.BF16 R44, R128.reuse, R124, R44 ;  /* 0x0000007c802c723c */ /* 0x044fe2000004182c */
[----:B------:R-:W-:Y:S03]  /*a530*/  MUFU.EX2 R216, R216 ;  /* 0x000000d800d87308 */ /* 0x000fe60000000800 */
[C---:B------:R-:W-:Y:S02]  /*a540*/  FMUL.FTZ R62, R3.reuse, R62 ;  /* 0x0000003e033e7220 */ /* 0x040fe40000410000 */
[C---:B------:R-:W-:Y:S02]  /*a550*/  FMUL.FTZ R63, R3.reuse, R63 ;  /* 0x0000003f033f7220 */ /* 0x040fe40000410000 */
[C---:B------:R-:W-:Y:S01]  /*a560*/  HMMA.16816.F32.BF16 R48, R128.reuse, R126, R48 ;  /* 0x0000007e8030723c */ /* 0x040fe20000041830 */
[----:B------:R-:W2:Y:S02]  /*a570*/  LDSM.16.MT88.4 R124, [R185+UR4+0x4100] ;  /* 0x00410004b97c783b */ /* 0x000ea40008004200 */
[----:B------:R-:W-:Y:S01]  /*a580*/  MUFU.EX2 R217, R217 ;  /* 0x000000d900d97308 */ /* 0x000fe20000000800 */
        /* <DEDUP_REMOVED lines=16> */
[----:B------:R-:W5:Y:S03]  /*a690*/  LDSM.16.MT88.4 R140, [R184+UR4+0x4100] ;  /* 0x00410004b88c783b */ /* 0x000f660008004200 */
[C---:B------:R-:W-:Y:S02]  /*a6a0*/  FMUL.FTZ R74, R3.reuse, R74 ;  /* 0x0000004a034a7220 */ /* 0x040fe40000410000 */
[C---:B------:R-:W-:Y:S02]  /*a6b0*/  FMUL.FTZ R75, R3.reuse, R75 ;  /* 0x0000004b034b7220 */ /* 0x040fe40000410000 */
[C---:B--2---:R-:W-:Y:S04]  /*a6c0*/  HMMA.16816.F32.BF16 R68, R128.reuse, R124, R68 ;  /* 0x0000007c8044723c */ /* 0x044fe80000041844 */
[C---:B------:R-:W-:Y:S02]  /*a6d0*/  FMUL.FTZ R76, R132.reuse, R76 ;  /* 0x0000004c844c7220 */ /* 0x040fe40000410000 */
[C---:B------:R-:W-:Y:S02]  /*a6e0*/  FMUL.FTZ R77, R132.reuse, R77 ;  /* 0x0000004d844d7220 */ /* 0x040fe40000410000 */
[C---:B------:R-:W-:Y:S01]  /*a6f0*/  HMMA.16816.F32.BF16 R72, R128.reuse, R126, R72 ;  /* 0x0000007e8048723c */ /* 0x040fe20000041848 */
[----:B------:R-:W2:Y:S03]  /*a700*/  LDSM.16.MT88.4 R124, [R185+UR4+0x900] ;  /* 0x00090004b97c783b */ /* 0x000ea60008004200 */
[C---:B------:R-:W-:Y:S02]  /*a710*/  FMUL.FTZ R78, R3.reuse, R78 ;  /* 0x0000004e034e7220 */ /* 0x040fe40000410000 */
[C---:B------:R-:W-:Y:S02]  /*a720*/  FMUL.FTZ R79, R3.reuse, R79 ;  /* 0x0000004f034f7220 */ /* 0x040fe40000410000 */
[C---:B------:R-:W-:Y:S04]  /*a730*/  FMUL.FTZ R80, R132.reuse, R80 ;  /* 0x0000005084507220 */ /* 0x040fe80000410000 */
[C---:B------:R-:W-:Y:S01]  /*a740*/  FMUL.FTZ R81, R132.reuse, R81 ;  /* 0x0000005184517220 */ /* 0x040fe20000410000 */
[C---:B---3--:R-:W-:Y:S03]  /*a750*/  HMMA.16816.F32.BF16 R76, R128.reuse, R136, R76 ;  /* 0x00000088804c723c */ /* 0x048fe6000004184c */
[C---:B------:R-:W-:Y:S02]  /*a760*/  FMUL.FTZ R82, R3.reuse, R82 ;  /* 0x0000005203527220 */ /* 0x040fe40000410000 */
[C---:B------:R-:W-:Y:S02]  /*a770*/  FMUL.FTZ R83, R3.reuse, R83 ;  /* 0x0000005303537220 */ /* 0x040fe40000410000 */
[C---:B------:R-:W-:Y:S02]  /*a780*/  FMUL.FTZ R84, R132.reuse, R84 ;  /* 0x0000005484547220 */ /* 0x040fe40000410000 */
[C---:B------:R-:W-:Y:S03]  /*a790*/  FMUL.FTZ R85, R132.reuse, R85 ;  /* 0x0000005584557220 */ /* 0x040fe60000410000 */
[C---:B------:R-:W-:Y:S01]  /*a7a0*/  HMMA.16816.F32.BF16 R80, R128.reuse, R138, R80 ;  /* 0x0000008a8050723c */ /* 0x040fe20000041850 */
[----:B------:R-:W3:Y:S02]  /*a7b0*/  LDSM.16.MT88.4 R136, [R184+UR4+0x900] ;  /* 0x00090004b888783b */ /* 0x000ee40008004200 */
        /* <DEDUP_REMOVED lines=15> */
[C---:B------:R-:W-:Y:S03]  /*a8b0*/  HMMA.16816.F32.BF16 R92, R128.reuse, R12, R92 ;  /* 0x0000000c805c723c */ /* 0x040fe6000004185c */
[C---:B------:R-:W-:Y:S02]  /*a8c0*/  FMUL.FTZ R98, R3.reuse, R98 ;  /* 0x0000006203627220 */ /* 0x040fe40000410000 */
[----:B------:R-:W-:Y:S02]  /*a8d0*/  FMUL.FTZ R99, R3, R99 ;  /* 0x0000006303637220 */ /* 0x000fe40000410000 */
[----:B-1----:R-:W-:Y:S01]  /*a8e0*/  F2FP.BF16.PACK_AB R12, R167, R166 ;  /* 0x000000a6a70c723e */ /* 0x002fe200000010ff */
[----:B------:R-:W-:Y:S01]  /*a8f0*/  FFMA.FTZ R158, R132, R207, R158 ;  /* 0x000000cf849e7223 */ /* 0x000fe2000001009e */
[----:B----4-:R-:W-:Y:S03]  /*a900*/  F2FP.BF16.PACK_AB R13, R169, R168 ;  /* 0x000000a8a90d723e */ /* 0x010fe600000010ff */
[----:B------:R-:W-:Y:S01]  /*a910*/  HMMA.16816.F32.BF16 R96, R128, R14, R96 ;  /* 0x0000000e8060723c */ /* 0x000fe20000041860 */
[----:B------:R-:W1:Y:S02]  /*a920*/  LDSM.16.MT88.4 R128, [R134+0x2900] ;  /* 0x002900008680783b */ /* 0x000e640000004200 */
[----:B------:R-:W-:Y:S01]  /*a930*/  FFMA.FTZ R162, R3, R208, R162 ;  /* 0x000000d003a27223 */ /* 0x000fe200000100a2 */
[----:B------:R-:W-:Y:S01]  /*a940*/  IADD3 R3, R215, -0x2, RZ ;  /* 0xfffffffed7037810 */ /* 0x000fe20007ffe0ff */
[----:B------:R-:W-:Y:S02]  /*a950*/  FADD.FTZ R161, R161, R158 ;  /* 0x0000009ea1a17221 */ /* 0x000fe40000010000 */
[----:B------:R-:W-:Y:S01]  /*a960*/  F2FP.BF16.PACK_AB R14, R171, R170 ;  /* 0x000000aaab0e723e */ /* 0x000fe200000010ff */
[----:B------:R-:W-:Y:S01]  /*a970*/  FADD.FTZ R159, R159, R162 ;  /* 0x000000a29f9f7221 */ /* 0x000fe20000010000 */
[----:B------:R-:W-:Y:S02]  /*a980*/  F2FP.BF16.PACK_AB R15, R173, R172 ;  /* 0x000000acad0f723e */ /* 0x000fe400000010ff */
[----:B------:R-:W-:Y:S01]  /*a990*/  ISETP.GE.AND P0, PT, R3, R194, PT ;  /* 0x000000c20300720c */ /* 0x000fe20003f06270 */
[----:B------:R-:W-:Y:S02]  /*a9a0*/  FADD.FTZ R156, R156, R161 ;  /* 0x000000a19c9c7221 */ /* 0x000fe40000010000 */
[----:B------:R-:W-:Y:S02]  /*a9b0*/  FADD.FTZ R160, R160, R159 ;  /* 0x0000009fa0a07221 */ /* 0x000fe40000010000 */
[C---:B--2---:R-:W-:Y:S05]  /*a9c0*/  HMMA.16816.F32.BF16 R4, R12.reuse, R124, R4 ;  /* 0x0000007c0c04723c */ /* 0x044fea0000041804 */
        /* <DEDUP_REMOVED lines=10> */
[----:B------:R-:W2:Y:S03]  /*aa70*/  LDSM.16.MT88.4 R16, [R185+UR4+0x4900] ;  /* 0x00490004b910783b */ /* 0x000ea60008004200 */
[----:B------:R-:W-:Y:S02]  /*aa80*/  FADD.FTZ R170, R170, R167 ;  /* 0x000000a7aaaa7221 */ /* 0x000fe40000010000 */
[----:B------:R-:W-:Y:S02]  /*aa90*/  FADD.FTZ R172, R172, R169 ;  /* 0x000000a9acac7221 */ /* 0x000fe40000010000 */
[C---:B---3--:R-:W-:Y:S04]  /*aaa0*/  HMMA.16816.F32.BF16 R108, R12.reuse, R136, R108 ;  /* 0x000000880c6c723c */ /* 0x048fe8000004186c */
[----:B------:R-:W-:Y:S02]  /*aab0*/  FADD.FTZ R171, R171, R170 ;  /* 0x000000aaabab7221 */ /* 0x000fe40000010000 */
[----:B------:R-:W-:Y:S02]  /*aac0*/  FADD.FTZ R173, R173, R172 ;  /* 0x000000acadad7221 */ /* 0x000fe40000010000 */
[C---:B------:R-:W-:Y:S01]  /*aad0*/  HMMA.16816.F32.BF16 R112, R12.reuse, R138, R112 ;  /* 0x0000008a0c70723c */ /* 0x040fe20000041870 */
[----:B------:R-:W3:Y:S07]  /*aae0*/  LDSM.16.MT88.4 R136, [R184+UR4+0x4900] ;  /* 0x00490004b888783b */ /* 0x000eee0008004200 */
[C---:B-----5:R-:W-:Y:S08]  /*aaf0*/  HMMA.16816.F32.BF16 R116, R12.reuse, R140, R116 ;  /* 0x0000008c0c74723c */ /* 0x060ff00000041874 */
        /* <DEDUP_REMOVED lines=13> */
[----:B------:R-:W4:Y:S01]  /*abd0*/  LDSM.16.MT88.4 R20, [R134+0x4900] ;  /* 0x004900008614783b */ /* 0x000f220000004200 */
[--C-:B------:R-:W-:Y:S01]  /*abe0*/  FFMA.FTZ R152, R24, c[0x0][0x2d0], -R165.reuse ;  /* 0x0000b40018987a23 */ /* 0x100fe200000108a5 */
[C---:B------:R-:W-:Y:S01]  /*abf0*/  HMMA.16816.F32.BF16 R56, R12.reuse, R154, R56 ;  /* 0x0000009a0c38723c */ /* 0x040fe20000041838 */
[----:B------:R-:W5:Y:S03]  /*ac00*/  MUFU.EX2 R149, R149 ;  /* 0x0000009500957308 */ /* 0x000f660000000800 */
[--C-:B------:R-:W-:Y:S02]  /*ac10*/  FFMA.FTZ R153, R25, c[0x0][0x2d0], -R165.reuse ;  /* 0x0000b40019997a23 */ /* 0x100fe400000108a5 */
[----:B------:R-:W-:Y:S02]  /*ac20*/  FFMA.FTZ R165, R33, c[0x0][0x2d0], -R165 ;  /* 0x0000b40021a57a23 */ /* 0x000fe400000108a5 */
[C---:B-1----:R-:W-:Y:S03]  /*ac30*/  HMMA.16816.F32.BF16 R60, R12.reuse, R128, R60 ;  /* 0x000000800c3c723c */ /* 0x042fe6000004183c */
[----:B------:R-:W-:Y:S01]  /*ac40*/  MUFU.EX2 R150, R150 ;  /* 0x0000009600967308 */ /* 0x000fe20000000800 */
[--C-:B------:R-:W-:Y:S02]  /*ac50*/  FFMA.FTZ R154, R26, c[0x0][0x2d0], -R164.reuse ;  /* 0x0000b4001a9a7a23 */ /* 0x100fe400000108a4 */
[--C-:B------:R-:W-:Y:S02]  /*ac60*/  FFMA.FTZ R155, R27, c[0x0][0x2d0], -R164.reuse ;  /* 0x0000b4001b9b7a23 */ /* 0x100fe400000108a4 */
[C---:B------:R-:W-:Y:S01]  /*ac70*/  HMMA.16816.F32.BF16 R64, R12.reuse, R130, R64 ;  /* 0x000000820c40723c */ /* 0x040fe20000041840 */
[----:B------:R-:W-:Y:S03]  /*ac80*/  LDSM.16.MT88.4 R24, [R133+0x1100] ;  /* 0x001100008518783b */ /* 0x000fe60000004200 */
[----:B------:R-:W-:Y:S01]  /*ac90*/  FFMA.FTZ R164, R35, c[0x0][0x2d0], -R164 ;  /* 0x0000b40023a47a23 */ /* 0x000fe200000108a4 */
[----:B------:R-:W1:Y:S03]  /*aca0*/  MUFU.EX2 R151, R151 ;  /* 0x0000009700977308 */ /* 0x000e660000000800 */
[C---:B--2---:R-:W-:Y:S01]  /*acb0*/  HMMA.16816.F32.BF16 R68, R12.reuse, R16, R68 ;  /* 0x000000100c44723c */ /* 0x044fe20000041844 */
[----:B------:R-:W-:Y:S06]  /*acc0*/  LDSM.16.MT88.4 R128, [R134+0x1100] ;  /* 0x001100008680783b */ /* 0x000fec0000004200 */
[----:B------:R-:W-:Y:S01]  /*acd0*/  MUFU.EX2 R152, R152 ;  /* 0x0000009800987308 */ /* 0x000fe20000000800 */
[C---:B------:R-:W-:Y:S01]  /*ace0*/  HMMA.16816.F32.BF16 R72, R12.reuse, R18, R72 ;  /* 0x000000120c48723c */ /* 0x040fe20000041848 */
[----:B------:R-:W2:Y:S07]  /*acf0*/  LDSM.16.MT88.4 R16, [R185+UR4+0x1100] ;  /* 0x00110004b910783b */ /* 0x000eae0008004200 */
[C---:B------:R-:W-:Y:S01]  /*ad00*/  HMMA.16816.F32.BF16 R76, R12.reuse, R124, R76 ;  /* 0x0000007c0c4c723c */ /* 0x040fe2000004184c */
[----:B------:R-:W-:Y:S01]  /*ad10*/  LDSM.16.MT88.4 R32, [R134+0x1900] ;  /* 0x001900008620783b */ /* 0x000fe20000004200 */
[----:B------:R-:W1:Y:S06]  /*ad20*/  MUFU.EX2 R153, R153 ;  /* 0x0000009900997308 */ /* 0x000e6c0000000800 */
[C---:B------:R-:W-:Y:S01]  /*ad30*/  HMMA.16816.F32.BF16 R80, R12.reuse, R126, R80 ;  /* 0x0000007e0c50723c */ /* 0x040fe20000041850 */
[----:B------:R-:W1:Y:S03]  /*ad40*/  LDSM.16.MT88.4 R124, [R184+UR4+0x1100] ;  /* 0x00110004b87c783b */ /* 0x000e660008004200 */
[----:B------:R-:W-:Y:S04]  /*ad50*/  MUFU.EX2 R154, R154 ;  /* 0x0000009a009a7308 */ /* 0x000fe80000000800 */
[C---:B---3--:R-:W-:Y:S06]  /*ad60*/  HMMA.16816.F32.BF16 R84, R12.reuse, R136, R84 ;  /* 0x000000880c54723c */ /* 0x048fec0000041854 */
[----:B------:R-:W3:Y:S02]  /*ad70*/  MUFU.EX2 R155, R155 ;  /* 0x0000009b009b7308 */ /* 0x000ee40000000800 */
[C---:B------:R-:W-:Y:S01]  /*ad80*/  HMMA.16816.F32.BF16 R88, R12.reuse, R138, R88 ;  /* 0x0000008a0c58723c */ /* 0x040fe20000041858 */
[----:B------:R-:W-:Y:S07]  /*ad90*/  LDSM.16.MT88.4 R136, [R133+0x3100] ;  /* 0x003100008588783b */ /* 0x000fee0000004200 */
[C---:B----4-:R-:W-:Y:S01]  /*ada0*/  HMMA.16816.F32.BF16 R92, R12.reuse, R20, R92 ;  /* 0x000000140c5c723c */ /* 0x050fe2000004185c */
[----:B------:R-:W4:Y:S07]  /*adb0*/  MUFU.EX2 R218, R165 ;  /* 0x000000a500da7308 */ /* 0x000f2e0000000800 */
[----:B------:R-:W-:Y:S01]  /*adc0*/  HMMA.16816.F32.BF16 R96, R12, R22, R96 ;  /* 0x000000160c60723c */ /* 0x000fe20000041860 */
[----:B------:R-:W4:Y:S02]  /*add0*/  LDSM.16.MT88.4 R20, [R185+UR4+0x3100] ;  /* 0x00310004b914783b */ /* 0x000f240008004200 */
[----:B------:R-:W4:Y:S04]  /*ade0*/  MUFU.EX2 R164, R164 ;  /* 0x000000a400a47308 */ /* 0x000f280000000800 */
[----:B-----5:R-:W-:Y:S01]  /*adf0*/  F2FP.BF16.PACK_AB R12, R149, R148 ;  /* 0x00000094950c723e */ /* 0x020fe200000010ff */
[----:B------:R-:W-:Y:S01]  /*ae00*/  FADD.FTZ R148, R148, R171 ;  /* 0x000000ab94947221 */ /* 0x000fe20000010000 */
[----:B-1----:R-:W-:Y:S03]  /*ae10*/  F2FP.BF16.PACK_AB R13, R151, R150 ;  /* 0x00000096970d723e */ /* 0x002fe600000010ff */
[----:B------:R-:W-:Y:S01]  /*ae20*/  F2FP.BF16.PACK_AB R14, R153, R152 ;  /* 0x00000098990e723e */ /* 0x000fe200000010ff */
[----:B------:R-:W-:Y:S01]  /*ae30*/  FADD.FTZ R150, R150, R173 ;  /* 0x000000ad96967221 */ /* 0x000fe20000010000 */
[----:B---3--:R-:W-:Y:S01]  /*ae40*/  F2FP.BF16.PACK_AB R15, R155, R154 ;  /* 0x0000009a9b0f723e */ /* 0x008fe200000010ff */
        /* <DEDUP_REMOVED lines=8> */
[----:B------:R-:W1:Y:S07]  /*aed0*/  LDSM.16.MT88.4 R16, [R184+UR4+0x3100] ;  /* 0x00310004b810783b */ /* 0x000e6e0008004200 */
[C---:B------:R-:W-:Y:S08]  /*aee0*/  HMMA.16816.F32.BF16 R100, R12.reuse, R24, R100 ;  /* 0x000000180c64723c */ /* 0x040ff00000041864 */
[C---:B------:R-:W-:Y:S01]  /*aef0*/  HMMA.16816.F32.BF16 R104, R12.reuse, R26, R104 ;  /* 0x0000001a0c68723c */ /* 0x040fe20000041868 */
[----:B------:R-:W2:Y:S07]  /*af00*/  LDSM.16.MT88.4 R24, [R134+0x3100] ;  /* 0x003100008618783b */ /* 0x000eae0000004200 */
[C---:B------:R-:W-:Y:S08]  /*af10*/  HMMA.16816.F32.BF16 R108, R12.reuse, R124, R108 ;  /* 0x0000007c0c6c723c */ /* 0x040ff0000004186c */
[C---:B------:R-:W-:Y:S01]  /*af20*/  HMMA.16816.F32.BF16 R112, R12.reuse, R126, R112 ;  /* 0x0000007e0c70723c */ /* 0x040fe20000041870 */
[----:B------:R-:W3:Y:S07]  /*af30*/  LDSM.16.MT88.4 R124, [R185+UR4+0x5100] ;  /* 0x00510004b97c783b */ /* 0x000eee0008004200 */
        /* <DEDUP_REMOVED lines=16> */
[----:B------:R-:W3:Y:S07]  /*b040*/  LDSM.16.MT88.4 R124, [R185+UR4+0x1900] ;  /* 0x00190004b97c783b */ /* 0x000eee0008004200 */
[C---:B----4-:R-:W-:Y:S08]  /*b050*/  HMMA.16816.F32.BF16 R76, R12.reuse, R20, R76 ;  /* 0x000000140c4c723c */ /* 0x050ff0000004184c */
[C---:B------:R-:W-:Y:S01]  /*b060*/  HMMA.16816.F32.BF16 R80, R12.reuse, R22, R80 ;  /* 0x000000160c50723c */ /* 0x040fe20000041850 */
[----:B------:R-:W4:Y:S07]  /*b070*/  LDSM.16.MT88.4 R20, [R133+0x1900] ;  /* 0x001900008514783b */ /* 0x000f2e0000004200 */
[C---:B-1----:R-:W-:Y:S08]  /*b080*/  HMMA.16816.F32.BF16 R84, R12.reuse, R16, R84 ;  /* 0x000000100c54723c */ /* 0x042ff00000041854 */
[C---:B------:R-:W-:Y:S01]  /*b090*/  HMMA.16816.F32.BF16 R88, R12.reuse, R18, R88 ;  /* 0x000000120c58723c */ /* 0x040fe20000041858 */
[----:B------:R-:W1:Y:S07]  /*b0a0*/  LDSM.16.MT88.4 R16, [R185+UR4+0x3900] ;  /* 0x00390004b910783b */ /* 0x000e6e0008004200 */
[C---:B--2---:R-:W-:Y:S08]  /*b0b0*/  HMMA.16816.F32.BF16 R92, R12.reuse, R24, R92 ;  /* 0x000000180c5c723c */ /* 0x044ff0000004185c */
[----:B------:R-:W-:Y:S01]  /*b0c0*/  HMMA.16816.F32.BF16 R96, R12, R26, R96 ;  /* 0x0000001a0c60723c */ /* 0x000fe20000041860 */
[----:B------:R-:W2:Y:S06]  /*b0d0*/  LDSM.16.MT88.4 R24, [R185+UR4+0x5900] ;  /* 0x00590004b918783b */ /* 0x000eac0008004200 */
[----:B------:R-:W-:Y:S02]  /*b0e0*/  F2FP.BF16.PACK_AB R12, R175, R174 ;  /* 0x000000aeaf0c723e */ /* 0x000fe400000010ff */
[----:B------:R-:W-:Y:S03]  /*b0f0*/  F2FP.BF16.PACK_AB R13, R216, R209 ;  /* 0x000000d1d80d723e */ /* 0x000fe600000010ff */
[----:B------:R-:W-:Y:S01]  /*b100*/  F2FP.BF16.PACK_AB R14, R218, R217 ;  /* 0x000000d9da0e723e */ /* 0x000fe200000010ff */
[----:B------:R-:W-:Y:S01]  /*b110*/  FADD.FTZ R209, R209, R154 ;  /* 0x0000009ad1d17221 */ /* 0x000fe20000010000 */
[----:B------:R-:W-:Y:S03]  /*b120*/  F2FP.BF16.PACK_AB R15, R164, R219 ;  /* 0x000000dba40f723e */ /* 0x000fe600000010ff */
[----:B------:R-:W-:Y:S04]  /*b130*/  FADD.FTZ R216, R216, R209 ;  /* 0x000000d1d8d87221 */ /* 0x000fe80000010000 */
[C---:B---3--:R-:W-:Y:S03]  /*b140*/  HMMA.16816.F32.BF16 R128, R12.reuse, R124, R4 ;  /* 0x0000007c0c80723c */ /* 0x048fe60000041804 */
[----:B------:R-:W-:Y:S04]  /*b150*/  FADD.FTZ R219, R219, R216 ;  /* 0x000000d8dbdb7221 */ /* 0x000fe80000010000 */
[----:B------:R-:W-:Y:S01]  /*b160*/  FADD.FTZ R208, R164, R219 ;  /* 0x000000dba4d07221 */ /* 0x000fe20000010000 */
[C---:B------:R-:W-:Y:S01]  /*b170*/  HMMA.16816.F32.BF16 R124, R12.reuse, R126, R8 ;  /* 0x0000007e0c7c723c */ /* 0x040fe20000041808 */
[----:B------:R-:W3:Y:S07]  /*b180*/  LDSM.16.MT88.4 R8, [R133+0x5900] ;  /* 0x005900008508783b */ /* 0x000eee0000004200 */
[C---:B----4-:R-:W-:Y:S08]  /*b190*/  HMMA.16816.F32.BF16 R100, R12.reuse, R20, R100 ;  /* 0x000000140c64723c */ /* 0x050ff00000041864 */
[C---:B------:R-:W-:Y:S01]  /*b1a0*/  HMMA.16816.F32.BF16 R104, R12.reuse, R22, R104 ;  /* 0x000000160c68723c */ /* 0x040fe20000041868 */
[----:B------:R-:W-:Y:S07]  /*b1b0*/  LDSM.16.MT88.4 R20, [R134+0x5900] ;  /* 0x005900008614783b */ /* 0x000fee0000004200 */
[C---:B------:R-:W-:Y:S08]  /*b1c0*/  HMMA.16816.F32.BF16 R108, R12.reuse, R28, R108 ;  /* 0x0000001c0c6c723c */ /* 0x040ff0000004186c */
[C---:B------:R-:W-:Y:S08]  /*b1d0*/  HMMA.16816.F32.BF16 R112, R12.reuse, R30, R112 ;  /* 0x0000001e0c70723c */ /* 0x040ff00000041870 */
[C---:B------:R-:W-:Y:S08]  /*b1e0*/  HMMA.16816.F32.BF16 R116, R12.reuse, R32, R116 ;  /* 0x000000200c74723c */ /* 0x040ff00000041874 */
[C---:B------:R-:W-:Y:S08]  /*b1f0*/  HMMA.16816.F32.BF16 R120, R12.reuse, R34, R120 ;  /* 0x000000220c78723c */ /* 0x040ff00000041878 */
[C---:B-1----:R-:W-:Y:S08]  /*b200*/  HMMA.16816.F32.BF16 R36, R12.reuse, R16, R36 ;  /* 0x000000100c24723c */ /* 0x042ff00000041824 */
[C---:B------:R-:W-:Y:S01]  /*b210*/  HMMA.16816.F32.BF16 R40, R12.reuse, R18, R40 ;  /* 0x000000120c28723c */ /* 0x040fe20000041828 */
[----:B------:R-:W1:Y:S07]  /*b220*/  LDSM.16.MT88.4 R16, [R184+UR4+0x5900] ;  /* 0x00590004b810783b */ /* 0x000e6e0008004200 */
        /* <DEDUP_REMOVED lines=8> */
[C---:B---3--:R-:W-:Y:S07]  /*b2b0*/  HMMA.16816.F32.BF16 R76, R12.reuse, R8, R76 ;  /* 0x000000080c4c723c */ /* 0x048fee000004184c */
[----:B------:R-:W-:Y:S01]  /*b2c0*/  FADD.FTZ R8, R174, R153 ;  /* 0x00000099ae087221 */ /* 0x000fe20000010000 */
[C---:B------:R-:W-:Y:S04]  /*b2d0*/  HMMA.16816.F32.BF16 R80, R12.reuse, R10, R80 ;  /* 0x0000000a0c50723c */ /* 0x040fe80000041850 */
[----:B------:R-:W-:Y:S04]  /*b2e0*/  FADD.FTZ R8, R175, R8 ;  /* 0x00000008af087221 */ /* 0x000fe80000010000 */
[C---:B-1----:R-:W-:Y:S04]  /*b2f0*/  HMMA.16816.F32.BF16 R84, R12.reuse, R16, R84 ;  /* 0x000000100c54723c */ /* 0x042fe80000041854 */
[----:B------:R-:W-:Y:S04]  /*b300*/  FADD.FTZ R207, R217, R8 ;  /* 0x00000008d9cf7221 */ /* 0x000fe80000010000 */
[C---:B------:R-:W-:Y:S04]  /*b310*/  HMMA.16816.F32.BF16 R88, R12.reuse, R18, R88 ;  /* 0x000000120c58723c */ /* 0x040fe80000041858 */
[----:B------:R-:W-:Y:S04]  /*b320*/  FADD.FTZ R207, R218, R207 ;  /* 0x000000cfdacf7221 */ /* 0x000fe80000010000 */
[C---:B------:R-:W-:Y:S08]  /*b330*/  HMMA.16816.F32.BF16 R92, R12.reuse, R20, R92 ;  /* 0x000000140c5c723c */ /* 0x040ff0000004185c */
        /* <DEDUP_REMOVED lines=19> */
[----:B------:R-:W-:Y:S01]  /*b470*/  IMAD R201, R6, c[0x0][0x2b8], R201 ;  /* 0x0000ae0006c97a24 */ /* 0x000fe200078e02c9 */
[----:B------:R-:W-:Y:S04]  /*b480*/  IADD3 R6, -R180, 0x10, RZ ;  /* 0x00000010b4067810 */ /* 0x000fe80007ffe1ff */
[----:B------:R-:W-:Y:S02]  /*b490*/  SHF.R.S32.HI R3, RZ, 0x1f, R201 ;  /* 0x0000001fff037819 */ /* 0x000fe400000114c9 */
[----:B------:R-:W-:Y:S03]  /*b4a0*/  LOP3.LUT R6, R6, 0xf, RZ, 0xc0, !PT ;  /* 0x0000000f06067812 */ /* 0x000fe600078ec0ff */
        /* <DEDUP_REMOVED lines=12> */
[----:B------:R-:W1:Y:S04]  /*b570*/  SHFL.IDX PT, R7, R18, 0x1, 0x181f ;  /* 0x00381f0012077f89 */ /* 0x000e6800000e0000 */
[----:B------:R-:W2:Y:S04]  /*b580*/  SHFL.IDX PT, R3, R10, 0x1, 0x181f ;  /* 0x00381f000a037f89 */ /* 0x000ea800000e0000 */
[----:B------:R-:W-:Y:S01]  /*b590*/  SHFL.IDX PT, R5, R10, RZ, 0x181f ;  /* 0x00181fff0a057589 */ /* 0x000fe200000e0000 */
[----:B-1----:R-:W-:Y:S04]  /*b5a0*/  IADD3 R12, P1, P0, R12, R7, R212 ;  /* 0x000000070c0c7210 */ /* 0x002fe8000783e0d4 */
[----:B--2---:R-:W-:Y:S02]  /*b5b0*/  IADD3.X R13, RZ, R3, R213, P1, P0 ;  /* 0x00000003ff0d7210 */ /* 0x004fe40000fe04d5 */
[----:B------:R-:W-:Y:S04]  /*b5c0*/  IADD3 R8, P1, P0, R8, R7, R192 ;  /* 0x0000000708087210 */ /* 0x000fe8000783e0c0 */
[----:B------:R-:W-:Y:S02]  /*b5d0*/  IADD3.X R9, RZ, R3, R210, P1, P0 ;  /* 0x00000003ff097210 */ /* 0x000fe40000fe04d2 */
[----:B------:R-:W-:Y:S04]  /*b5e0*/  IADD3 R6, P1, P0, R6, R7, R181 ;  /* 0x0000000706067210 */ /* 0x000fe8000783e0b5 */
[----:B------:R-:W-:Y:S02]  /*b5f0*/  IADD3.X R7, RZ, R3, R182, P1, P0 ;  /* 0x00000003ff077210 */ /* 0x000fe40000fe04b6 */
[----:B------:R-:W1:Y:S02]  /*b600*/  SHFL.IDX PT, R3, R18, RZ, 0x181f ;  /* 0x00181fff12037589 */ /* 0x000e6400000e0000 */
[----:B-1----:R-:W-:Y:S05]  /*b610*/  IADD3 R16, P0, R3, R212, RZ ;  /* 0x000000d403107210 */ /* 0x002fea0007f1e0ff */
[----:B------:R-:W-:Y:S01]  /*b620*/  IMAD.X R17, R5, 0x1, R213, P0 ;  /* 0x0000000105117824 */ /* 0x000fe200000e06d5 */
[----:B------:R-:W-:Y:S05]  /*b630*/  IADD3 R14, P0, R3, R192, RZ ;  /* 0x000000c0030e7210 */ /* 0x000fea0007f1e0ff */
[----:B------:R-:W-:Y:S01]  /*b640*/  IMAD.X R15, R5, 0x1, R210, P0 ;  /* 0x00000001050f7824 */ /* 0x000fe200000e06d2 */
        /* <DEDUP_REMOVED lines=16> */
.L_x_2744:
        /* <DEDUP_REMOVED lines=10> */
.L_x_2742:
[----:B------:R-:W-:-:S13]  /*b7f0*/  ISETP.GE.AND P0, PT, R209, R194, PT ;  /* 0x000000c2d100720c */ /* 0x000fda0003f06270 */
[----:B------:R-:W-:Y:S05]  /*b800*/  @!P0 BRA `(.L_x_2746) ;  /* 0x0000362000008947 */ /* 0x000fea0003800000 */
[----:B------:R-:W-:Y:S01]  /*b810*/  IMAD.MOV.U32 R192, RZ, RZ, 0x40 ;  /* 0x00000040ffc07424 */ /* 0x000fe200078e00ff */
[----:B------:R-:W-:Y:S01]  /*b820*/  LOP3.LUT P0, RZ, R179, 0x4, RZ, 0xc0, !PT ;  /* 0x00000004b3ff7812 */ /* 0x000fe2000780c0ff */
[----:B------:R-:W-:Y:S01]  /*b830*/  IMAD.MOV.U32 R3, RZ, RZ, R0 ;  /* 0x000000ffff037224 */ /* 0x000fe200078e0000 */
[----:B-1----:R-:W-:Y:S01]  /*b840*/  SHF.R.S32.HI R5, RZ, 0x1f, R178 ;  /* 0x0000001fff057819 */ /* 0x002fe200000114b2 */
[----:B------:R-:W-:Y:S01]  /*b850*/  IMAD.MOV.U32 R132, RZ, RZ, R2 ;  /* 0x000000ffff847224 */ /* 0x000fe200078e0002 */
[----:B------:R-:W-:Y:S01]  /*b860*/  SHF.R.S32.HI R0, RZ, 0x1f, R177 ;  /* 0x0000001fff007819 */ /* 0x000fe200000114b1 */
[----:B------:R-:W-:Y:S01]  /*b870*/  IMAD.SHL.U32 R212, R178, 0x2, RZ ;  /* 0x00000002b2d47824 */ /* 0x000fe200078e00ff */
[----:B------:R-:W-:Y:S01]  /*b880*/  SHF.R.S32.HI R213, RZ, 0x1f, R176 ;  /* 0x0000001fffd57819 */ /* 0x000fe200000114b0 */
[----:B------:R-:W-:Y:S01]  /*b890*/  IMAD.SHL.U32 R214, R177, 0x2, RZ ;  /* 0x00000002b1d67824 */ /* 0x000fe200078e00ff */
[----:B------:R-:W-:Y:S01]  /*b8a0*/  SEL R192, R192, 0xffffffc0, !P0 ;  /* 0xffffffc0c0c07807 */ /* 0x000fe20004000000 */
[----:B------:R-:W-:Y:S01]  /*b8b0*/  IMAD.SHL.U32 R215, R176, 0x2, RZ ;  /* 0x00000002b0d77824 */ /* 0x000fe200078e00ff */
[----:B------:R-:W-:-:S02]  /*b8c0*/  SHF.L.U64.HI R210, R178, 0x1, R5 ;  /* 0x00000001b2d27819 */ /* 0x000fc40000010205 */
[----:B------:R-:W-:Y:S02]  /*b8d0*/  SHF.L.U64.HI R211, R177, 0x1, R0 ;  /* 0x00000001b1d37819 */ /* 0x000fe40000010200 */
[----:B------:R-:W-:Y:S02]  /*b8e0*/  SHF.L.U64.HI R213, R176, 0x1, R213 ;  /* 0x00000001b0d57819 */ /* 0x000fe400000102d5 */
.L_x_2757:
        /* <DEDUP_REMOVED lines=33> */
[C---:B-----5:R-:W-:Y:S05]  /*bb00*/  IADD3 R22, P0, R11.reuse, R212, RZ ;  /* 0x000000d40b167210 */ /* 0x060fea0007f1e0ff */
[C-C-:B----4-:R-:W-:Y:S01]  /*bb10*/  IMAD.X R23, R0.reuse, 0x1, R210.reuse, P0 ;  /* 0x0000000100177824 */ /* 0x150fe200000e06d2 */
[C---:B------:R-:W-:Y:S04]  /*bb20*/  IADD3 R14, P0, R11.reuse, R214, RZ ;  /* 0x000000d60b0e7210 */ /* 0x040fe80007f1e0ff */
[C---:B------:R-:W-:Y:S02]  /*bb30*/  IADD3.X R15, R0.reuse, R211, RZ, P0, !PT ;  /* 0x000000d3000f7210 */ /* 0x040fe400007fe4ff */
[----:B------:R-:W-:Y:S05]  /*bb40*/  IADD3 R10, P0, R11, R215, RZ ;  /* 0x000000d70b0a7210 */ /* 0x000fea0007f1e0ff */
[--C-:B------:R-:W-:Y:S01]  /*bb50*/  IMAD.X R11, R0, 0x1, R213.reuse, P0 ;  /* 0x00000001000b7824 */ /* 0x100fe200000e06d5 */
        /* <DEDUP_REMOVED lines=15> */
.L_x_2747:
[C---:B--23--:R-:W-:Y:S01]  /*bc50*/  HMMA.16816.F32.BF16 R4, R136.reuse, R140, RZ ;  /* 0x0000008c8804723c */ /* 0x04cfe200000418ff */
[----:B------:R-:W-:Y:S01]  /*bc60*/  LDSM.16.M88.4 R172, [R186] ;  /* 0x00000000baac783b */ /* 0x000fe20000000200 */
[----:B------:R-:W-:Y:S01]  /*bc70*/  UIADD3 UR18, UR16, 0x1, URZ ;  /* 0x0000000110127890 */ /* 0x000fe2000fffe03f */
[----:B------:R-:W-:Y:S01]  /*bc80*/  ISETP.NE.AND P0, PT, R197, 0x1, PT ;  /* 0x00000001c500780c */ /* 0x000fe20003f05270 */
[C---:B------:R-:W-:Y:S01]  /*bc90*/  IMAD.IADD R0, R192.reuse, 0x1, R21 ;  /* 0x00000001c0007824 */ /* 0x040fe200078e0215 */
[C---:B------:R-:W-:Y:S01]  /*bca0*/  IADD3 R135, R192.reuse, UR4, R191 ;  /* 0x00000004c0877c10 */ /* 0x040fe2000fffe0bf */
[----:B------:R-:W-:Y:S01]  /*bcb0*/  IMAD.IADD R2, R192, 0x1, R133 ;  /* 0x00000001c0027824 */ /* 0x000fe200078e0285 */
[----:B------:R-:W0:Y:S01]  /*bcc0*/  LDGDEPBAR ;  /* 0x00000000000079af */ /* 0x000e220000000000 */
[C---:B------:R-:W-:Y:S01]  /*bcd0*/  HMMA.16816.F32.BF16 R8, R136.reuse, R142, RZ ;  /* 0x0000008e8808723c */ /* 0x040fe200000418ff */
[----:B------:R-:W-:Y:S01]  /*bce0*/  ISETP.LE.AND P2, PT, R196, c[0x0][0x32c], PT ;  /* 0x0000cb00c4007a0c */ /* 0x000fe20003f43270 */
[----:B------:R-:W-:Y:S02]  /*bcf0*/  UISETP.GE.AND UP0, UPT, UR16, 0x1, UPT ;  /* 0x000000011000788c */ /* 0x000fe4000bf06270 */
[----:B------:R-:W-:Y:S01]  /*bd00*/  IMAD.IADD R134, R188, 0x1, R135 ;  /* 0x00000001bc867824 */ /* 0x000fe200078e0287 */
[----:B------:R-:W-:Y:S01]  /*bd10*/  LDSM.16.M88.4 R140, [R187] ;  /* 0x00000000bb8c783b */ /* 0x000fe20000000200 */
[----:B------:R-:W-:Y:S02]  /*bd20*/  USEL UR16, UR18, URZ, !UP0 ;  /* 0x0000003f12107287 */ /* 0x000fe4000c000000 */
[C---:B----4-:R-:W-:Y:S03]  /*bd30*/  HMMA.16816.F32.BF16 R12, R136.reuse, R16, RZ ;  /* 0x00000010880c723c */ /* 0x050fe600000418ff */
[----:B------:R-:W2:Y:S05]  /*bd40*/  LDSM.16.M88.4 R164, [R0+0xc100] ;  /* 0x00c1000000a4783b */ /* 0x000eaa0000000200 */
[C---:B------:R-:W-:Y:S01]  /*bd50*/  HMMA.16816.F32.BF16 R16, R136.reuse, R18, RZ ;  /* 0x000000128810723c */ /* 0x040fe200000418ff */
[----:B------:R-:W3:Y:S06]  /*bd60*/  LDSM.16.M88.4 R168, [R0+0xc900] ;  /* 0x00c9000000a8783b */ /* 0x000eec0000000200 */
[----:B------:R-:W-:Y:S01]  /*bd70*/  LDSM.16.M88.4 R176, [R2+0xc100] ;  /* 0x00c1000002b0783b */ /* 0x000fe20000000200 */
[C---:B-1----:R-:W-:Y:S05]  /*bd80*/  HMMA.16816.F32.BF16 R20, R136.reuse, R24, RZ ;  /* 0x000000188814723c */ /* 0x042fea00000418ff */
[----:B------:R-:W-:Y:S03]  /*bd90*/  LDSM.16.M88.4 R180, [R2+0xc900] ;  /* 0x00c9000002b4783b */ /* 0x000fe60000000200 */
[C---:B------:R-:W-:Y:S08]  /*bda0*/  HMMA.16816.F32.BF16 R24, R136.reuse, R26, RZ ;  /* 0x0000001a8818723c */ /* 0x040ff000000418ff */
[C---:B------:R-:W-:Y:S08]  /*bdb0*/  HMMA.16816.F32.BF16 R28, R136.reuse, R32, RZ ;  /* 0x00000020881c723c */ /* 0x040ff000000418ff */
[----:B------:R-:W-:Y:S01]  /*bdc0*/  HMMA.16816.F32.BF16 R32, R136, R34, RZ ;  /* 0x000000228820723c */ /* 0x000fe200000418ff */
        /* <DEDUP_REMOVED lines=12> */
[----:B------:R-:W5:Y:S06]  /*be90*/  LDSM.16.M88.4 R144, [R2+0xd100] ;  /* 0x00d100000290783b */ /* 0x000f6c0000000200 */
[----:B------:R-:W4:Y:S01]  /*bea0*/  LDSM.16.M88.4 R160, [R191+UR4+0xe100] ;  /* 0x00e10004bfa0783b */ /* 0x000f220008000200 */
[C---:B--2---:R-:W-:Y:S08]  /*beb0*/  HMMA.16816.F32.BF16 R4, R140.reuse, R164, R4 ;  /* 0x000000a48c04723c */ /* 0x044ff00000041804 */
[C---:B------:R-:W-:Y:S01]  /*bec0*/  HMMA.16816.F32.BF16 R8, R140.reuse, R166, R8 ;  /* 0x000000a68c08723c */ /* 0x040fe20000041808 */
[----:B------:R-:W2:Y:S07]  /*bed0*/  LDSM.16.M88.4 R164, [R191+UR4+0xe900] ;  /* 0x00e90004bfa4783b */ /* 0x000eae0008000200 */
[C---:B---3--:R-:W-:Y:S08]  /*bee0*/  HMMA.16816.F32.BF16 R12, R140.reuse, R168, R12 ;  /* 0x000000a88c0c723c */ /* 0x048ff0000004180c */
[C---:B------:R-:W-:Y:S01]  /*bef0*/  HMMA.16816.F32.BF16 R16, R140.reuse, R170, R16 ;  /* 0x000000aa8c10723c */ /* 0x040fe20000041810 */
[----:B------:R-:W-:Y:S07]  /*bf00*/  LDSM.16.M88.4 R168, [R133+0xe100] ;  /* 0x00e1000085a8783b */ /* 0x000fee0000000200 */
[C---:B-1----:R-:W-:Y:S08]  /*bf10*/  HMMA.16816.F32.BF16 R20, R140.reuse, R136, R20 ;  /* 0x000000888c14723c */ /* 0x042ff00000041814 */
[C---:B------:R-:W-:Y:S01]  /*bf20*/  HMMA.16816.F32.BF16 R24, R140.reuse, R138, R24 ;  /* 0x0000008a8c18723c */ /* 0x040fe20000041818 */
[----:B------:R-:W1:Y:S07]  /*bf30*/  LDSM.16.M88.4 R136, [R191+UR4+0xf100] ;  /* 0x00f10004bf88783b */ /* 0x000e6e0008000200 */
[C---:B----4-:R-:W-:Y:S08]  /*bf40*/  HMMA.16816.F32.BF16 R28, R140.reuse, R148, R28 ;  /* 0x000000948c1c723c */ /* 0x050ff0000004181c */
[----:B------:R-:W-:Y:S01]  /*bf50*/  HMMA.16816.F32.BF16 R32, R140, R150, R32 ;  /* 0x000000968c20723c */ /* 0x000fe20000041820 */
[----:B------:R-:W3:Y:S06]  /*bf60*/  LDSM.16.M88.4 R140, [R191+UR4+0xf900] ;  /* 0x00f90004bf8c783b */ /* 0x000eec0008000200 */
[----:B------:R-:W4:Y:S01]  /*bf70*/  LDSM.16.M88.4 R148, [R189+0x4000] ;  /* 0x00400000bd94783b */ /* 0x000f220000000200 */
[C---:B------:R-:W-:Y:S08]  /*bf80*/  HMMA.16816.F32.BF16 R4, R172.reuse, R176, R4 ;  /* 0x000000b0ac04723c */ /* 0x040ff00000041804 */
[C---:B------:R-:W-:Y:S01]  /*bf90*/  HMMA.16816.F32.BF16 R8, R172.reuse, R178, R8 ;  /* 0x000000b2ac08723c */ /* 0x040fe20000041808 */
[----:B------:R-:W1:Y:S07]  /*bfa0*/  LDSM.16.M88.4 R176, [R133+0xe900] ;  /* 0x00e9000085b0783b */ /* 0x000e6e0000000200 */
[C---:B------:R-:W-:Y:S08]  /*bfb0*/  HMMA.16816.F32.BF16 R12, R172.reuse, R180, R12 ;  /* 0x000000b4ac0c723c */ /* 0x040ff0000004180c */
[C---:B------:R-:W-:Y:S08]  /*bfc0*/  HMMA.16816.F32.BF16 R16, R172.reuse, R182, R16 ;  /* 0x000000b6ac10723c */ /* 0x040ff00000041810 */
[C---:B-----5:R-:W-:Y:S08]  /*bfd0*/  HMMA.16816.F32.BF16 R20, R172.reuse, R144, R20 ;  /* 0x00000090ac14723c */ /* 0x060ff00000041814 */
[C---:B------:R-:W-:Y:S01]  /*bfe0*/  HMMA.16816.F32.BF16 R24, R172.reuse, R146, R24 ;  /* 0x00000092ac18723c */ /* 0x040fe20000041818 */
[----:B------:R-:W5:Y:S07]  /*bff0*/  LDSM.16.M88.4 R144, [R133+0xf100] ;  /* 0x00f100008590783b */ /* 0x000f6e0000000200 */
[C---:B------:R-:W-:Y:S08]  /*c000*/  HMMA.16816.F32.BF16 R28, R172.reuse, R152, R28 ;  /* 0x00000098ac1c723c */ /* 0x040ff0000004181c */
[----:B------:R-:W-:Y:S01]  /*c010*/  HMMA.16816.F32.BF16 R32, R172, R154, R32 ;  /* 0x0000009aac20723c */ /* 0x000fe20000041820 */
[----:B------:R-:W3:Y:S07]  /*c020*/  LDSM.16.M88.4 R152, [R133+0xf900] ;  /* 0x00f900008598783b */ /* 0x000eee0000000200 */
[C---:B------:R-:W-:Y:S08]  /*c030*/  HMMA.16816.F32.BF16 R4, R156.reuse, R160, R4 ;  /* 0x000000a09c04723c */ /* 0x040ff00000041804 */
[C---:B------:R-:W-:Y:S01]  /*c040*/  HMMA.16816.F32.BF16 R8, R156.reuse, R162, R8 ;  /* 0x000000a29c08723c */ /* 0x040fe20000041808 */
[----:B------:R-:W-:Y:S07]  /*c050*/  LDSM.16.M88.4 R160, [R0+0xf100] ;  /* 0x00f1000000a0783b */ /* 0x000fee0000000200 */
[C---:B--2---:R-:W-:Y:S08]  /*c060*/  HMMA.16816.F32.BF16 R12, R156.reuse, R164, R12 ;  /* 0x000000a49c0c723c */ /* 0x044ff0000004180c */
[C---:B------:R-:W-:Y:S01]  /*c070*/  HMMA.16816.F32.BF16 R16, R156.reuse, R166, R16 ;  /* 0x000000a69c10723c */ /* 0x040fe20000041810 */
[----:B------:R-:W-:Y:S07]  /*c080*/  LDSM.16.M88.4 R164, [R186+0x4000] ;  /* 0x00400000baa4783b */ /* 0x000fee0000000200 */
[C---:B-1----:R-:W-:Y:S08]  /*c090*/  HMMA.16816.F32.BF16 R20, R156.reuse, R136, R20 ;  /* 0x000000889c14723c */ /* 0x042ff00000041814 */
[C---:B------:R-:W-:Y:S01]  /*c0a0*/  HMMA.16816.F32.BF16 R24, R156.reuse, R138, R24 ;  /* 0x0000008a9c18723c */ /* 0x040fe20000041818 */
[----:B------:R-:W-:Y:S07]  /*c0b0*/  LDSM.16.M88.4 R136, [R187+0x4000] ;  /* 0x00400000bb88783b */ /* 0x000fee0000000200 */
[C---:B---3--:R-:W-:Y:S08]  /*c0c0*/  HMMA.16816.F32.BF16 R28, R156.reuse, R140, R28 ;  /* 0x0000008c9c1c723c */ /* 0x048ff0000004181c */
[----:B------:R-:W-:Y:S01]  /*c0d0*/  HMMA.16816.F32.BF16 R32, R156, R142, R32 ;  /* 0x0000008e9c20723c */ /* 0x000fe20000041820 */
[----:B------:R-:W1:Y:S06]  /*c0e0*/  LDSM.16.M88.4 R140, [R0+0xe100] ;  /* 0x00e10000008c783b */ /* 0x000e6c0000000200 */
[----:B------:R-:W2:Y:S01]  /*c0f0*/  LDSM.16.M88.4 R156, [R0+0xe900] ;  /* 0x00e90000009c783b */ /* 0x000ea20000000200 */
[C---:B----4-:R-:W-:Y:S08]  /*c100*/  HMMA.16816.F32.BF16 R4, R148.reuse, R168, R4 ;  /* 0x000000a89404723c */ /* 0x050ff00000041804 */
[C---:B------:R-:W-:Y:S01]  /*c110*/  HMMA.16816.F32.BF16 R8, R148.reuse, R170, R8 ;  /* 0x000000aa9408723c */ /* 0x040fe20000041808 */
[----:B------:R-:W-:Y:S07]  /*c120*/  LDSM.16.M88.4 R168, [R2+0xe100] ;  /* 0x00e1000002a8783b */ /* 0x000fee0000000200 */
[C---:B------:R-:W-:Y:S08]  /*c130*/  HMMA.16816.F32.BF16 R12, R148.reuse, R176, R12 ;  /* 0x000000b0940c723c */ /* 0x040ff0000004180c */
[C---:B------:R-:W-:Y:S08]  /*c140*/  HMMA.16816.F32.BF16 R16, R148.reuse, R178, R16 ;  /* 0x000000b29410723c */ /* 0x040ff00000041810 */
[C---:B-----5:R-:W-:Y:S08]  /*c150*/  HMMA.16816.F32.BF16 R20, R148.reuse, R144, R20 ;  /* 0x000000909414723c */ /* 0x060ff00000041814 */
[C---:B------:R-:W-:Y:S01]  /*c160*/  HMMA.16816.F32.BF16 R24, R148.reuse, R146, R24 ;  /* 0x000000929418723c */ /* 0x040fe20000041818 */
[----:B------:R-:W3:Y:S07]  /*c170*/  LDSM.16.M88.4 R144, [R0+0xf900] ;  /* 0x00f900000090783b */ /* 0x000eee0000000200 */
[C---:B------:R-:W-:Y:S08]  /*c180*/  HMMA.16816.F32.BF16 R28, R148.reuse, R152, R28 ;  /* 0x00000098941c723c */ /* 0x040ff0000004181c */
[----:B------:R-:W-:Y:S01]  /*c190*/  HMMA.16816.F32.BF16 R32, R148, R154, R32 ;  /* 0x0000009a9420723c */ /* 0x000fe20000041820 */
[----:B------:R-:W4:Y:S06]  /*c1a0*/  LDSM.16.M88.4 R148, [R134+0xe900] ;  /* 0x00e900008694783b */ /* 0x000f2c0000000200 */
[----:B------:R-:W5:Y:S01]  /*c1b0*/  LDSM.16.M88.4 R152, [R134+0xf100] ;  /* 0x00f100008698783b */ /* 0x000f620000000200 */
[C---:B-1----:R-:W-:Y:S08]  /*c1c0*/  HMMA.16816.F32.BF16 R4, R136.reuse, R140, R4 ;  /* 0x0000008c8804723c */ /* 0x042ff00000041804 */
[C---:B------:R-:W-:Y:S01]  /*c1d0*/  HMMA.16816.F32.BF16 R8, R136.reuse, R142, R8 ;  /* 0x0000008e8808723c */ /* 0x040fe20000041808 */
[----:B------:R-:W1:Y:S07]  /*c1e0*/  LDSM.16.M88.4 R140, [R134+0xf900] ;  /* 0x00f90000868c783b */ /* 0x000e6e0000000200 */
[C---:B--2---:R-:W-:Y:S08]  /*c1f0*/  HMMA.16816.F32.BF16 R12, R136.reuse, R156, R12 ;  /* 0x0000009c880c723c */ /* 0x044ff0000004180c */
[C---:B------:R-:W-:Y:S01]  /*c200*/  HMMA.16816.F32.BF16 R16, R136.reuse, R158, R16 ;  /* 0x0000009e8810723c */ /* 0x040fe20000041810 */
[----:B------:R-:W-:Y:S07]  /*c210*/  LDSM.16.M88.4 R156, [R191+UR4+0x10900] ;  /* 0x01090004bf9c783b */ /* 0x000fee0008000200 */
[C---:B------:R-:W-:Y:S08]  /*c220*/  HMMA.16816.F32.BF16 R20, R136.reuse, R160, R20 ;  /* 0x000000a08814723c */ /* 0x040ff00000041814 */
[C---:B------:R-:W-:Y:S01]  /*c230*/  HMMA.16816.F32.BF16 R24, R136.reuse, R162, R24 ;  /* 0x000000a28818723c */ /* 0x040fe20000041818 */
[----:B------:R-:W-:Y:S07]  /*c240*/  LDSM.16.M88.4 R160, [R191+UR4+0x11100] ;  /* 0x01110004bfa0783b */ /* 0x000fee0008000200 */
[C---:B---3--:R-:W-:Y:S08]  /*c250*/  HMMA.16816.F32.BF16 R28, R136.reuse, R144, R28 ;  /* 0x00000090881c723c */ /* 0x048ff0000004181c */
[----:B------:R-:W-:Y:S01]  /*c260*/  HMMA.16816.F32.BF16 R32, R136, R146, R32 ;  /* 0x000000928820723c */ /* 0x000fe20000041820 */
[----:B------:R-:W-:Y:S06]  /*c270*/  LDSM.16.M88.4 R136, [R193+0x8000] ;  /* 0x00800000c188783b */ /* 0x000fec0000000200 */
[----:B------:R-:W2:Y:S01]  /*c280*/  LDSM.16.M88.4 R144, [R191+UR4+0x10100] ;  /* 0x01010004bf90783b */ /* 0x000ea20008000200 */
[C---:B------:R-:W-:Y:S08]  /*c290*/  HMMA.16816.F32.BF16 R4, R164.reuse, R168, R4 ;  /* 0x000000a8a404723c */ /* 0x040ff00000041804 */
[C---:B------:R-:W-:Y:S01]  /*c2a0*/  HMMA.16816.F32.BF16 R8, R164.reuse, R170, R8 ;  /* 0x000000aaa408723c */ /* 0x040fe20000041808 */
[----:B------:R-:W-:Y:S07]  /*c2b0*/  LDSM.16.M88.4 R168, [R133+0x10100] ;  /* 0x0101000085a8783b */ /* 0x000fee0000000200 */
[C---:B----4-:R-:W-:Y:S08]  /*c2c0*/  HMMA.16816.F32.BF16 R12, R164.reuse, R148, R12 ;  /* 0x00000094a40c723c */ /* 0x050ff0000004180c */
[C---:B------:R-:W-:Y:S01]  /*c2d0*/  HMMA.16816.F32.BF16 R16, R164.reuse, R150, R16 ;  /* 0x00000096a410723c */ /* 0x040fe20000041810 */
[----:B------:R-:W3:Y:S07]  /*c2e0*/  LDSM.16.M88.4 R148, [R191+UR4+0x11900] ;  /* 0x01190004bf94783b */ /* 0x000eee0008000200 */
[C---:B-----5:R-:W-:Y:S08]  /*c2f0*/  HMMA.16816.F32.BF16 R20, R164.reuse, R152, R20 ;  /* 0x00000098a414723c */ /* 0x060ff00000041814 */
[C---:B------:R-:W-:Y:S01]  /*c300*/  HMMA.16816.F32.BF16 R24, R164.reuse, R154, R24 ;  /* 0x0000009aa418723c */ /* 0x040fe20000041818 */
[----:B------:R-:W4:Y:S07]  /*c310*/  LDSM.16.M88.4 R152, [R189+0x8000] ;  /* 0x00800000bd98783b */ /* 0x000f2e0000000200 */
[C---:B-1----:R-:W-:Y:S08]  /*c320*/  HMMA.16816.F32.BF16 R28, R164.reuse, R140, R28 ;  /* 0x0000008ca41c723c */ /* 0x042ff0000004181c */
[----:B------:R-:W-:Y:S01]  /*c330*/  HMMA.16816.F32.BF16 R32, R164, R142, R32 ;  /* 0x0000008ea420723c */ /* 0x000fe20000041820 */
[----:B------:R-:W1:Y:S06]  /*c340*/  LDSM.16.M88.4 R140, [R133+0x10900] ;  /* 0x01090000858c783b */ /* 0x000e6c0000000200 */
[----:B------:R-:W-:Y:S01]  /*c350*/  LDSM.16.M88.4 R164, [R0+0x10100] ;  /* 0x0101000000a4783b */ /* 0x000fe20000000200 */
[C---:B--2---:R-:W-:Y:S08]  /*c360*/  HMMA.16816.F32.BF16 R4, R136.reuse, R144, R4 ;  /* 0x000000908804723c */ /* 0x044ff00000041804 */
        /* <DEDUP_REMOVED lines=10> */
[----:B------:R-:W3:Y:S06]  /*c410*/  LDSM.16.M88.4 R136, [R0+0x10900] ;  /* 0x010900000088783b */ /* 0x000eec0000000200 */
[----:B------:R-:W3:Y:S01]  /*c420*/  LDSM.16.M88.4 R148, [R0+0x11100] ;  /* 0x011100000094783b */ /* 0x000ee20000000200 */
[C---:B----4-:R-:W-:Y:S08]  /*c430*/  HMMA.16816.F32.BF16 R4, R152.reuse, R168, R4 ;  /* 0x000000a89804723c */ /* 0x050ff00000041804 */
[C---:B------:R-:W-:Y:S08]  /*c440*/  HMMA.16816.F32.BF16 R8, R152.reuse, R170, R8 ;  /* 0x000000aa9808723c */ /* 0x040ff00000041808 */
[C---:B-1----:R-:W-:Y:S08]  /*c450*/  HMMA.16816.F32.BF16 R12, R152.reuse, R140, R12 ;  /* 0x0000008c980c723c */ /* 0x042ff0000004180c */
[C---:B------:R-:W-:Y:S01]  /*c460*/  HMMA.16816.F32.BF16 R16, R152.reuse, R142, R16 ;  /* 0x0000008e9810723c */ /* 0x040fe20000041810 */
[----:B------:R1:W4:Y:S07]  /*c470*/  LDSM.16.M88.4 R140, [R0+0x11900] ;  /* 0x01190000008c783b */ /* 0x00032e0000000200 */
[C---:B--2---:R-:W-:Y:S08]  /*c480*/  HMMA.16816.F32.BF16 R20, R152.reuse, R144, R20 ;  /* 0x000000909814723c */ /* 0x044ff00000041814 */
[C---:B------:R-:W-:Y:S01]  /*c490*/  HMMA.16816.F32.BF16 R24, R152.reuse, R146, R24 ;  /* 0x000000929818723c */ /* 0x040fe20000041818 */
[----:B------:R-:W-:Y:S07]  /*c4a0*/  LDSM.16.M88.4 R144, [R186+0x8000] ;  /* 0x00800000ba90783b */ /* 0x000fee0000000200 */
[C---:B-----5:R-:W-:Y:S04]  /*c4b0*/  HMMA.16816.F32.BF16 R28, R152.reuse, R156, R28 ;  /* 0x0000009c981c723c */ /* 0x060fe8000004181c */
[----:B-1----:R-:W-:Y:S04]  /*c4c0*/  IMAD.MOV.U32 R0, RZ, RZ, R205 ;  /* 0x000000ffff007224 */ /* 0x002fe800078e00cd */
[----:B------:R-:W-:Y:S01]  /*c4d0*/  HMMA.16816.F32.BF16 R32, R152, R158, R32 ;  /* 0x0000009e9820723c */ /* 0x000fe20000041820 */
[----:B------:R1:W2:Y:S06]  /*c4e0*/  LDSM.16.M88.4 R152, [R2+0x10100] ;  /* 0x010100000298783b */ /* 0x0002ac0000000200 */
[----:B------:R-:W-:Y:S01]  /*c4f0*/  LDSM.16.M88.4 R156, [R134+0x10900] ;  /* 0x01090000869c783b */ /* 0x000fe20000000200 */
[C---:B------:R-:W-:Y:S08]  /*c500*/  HMMA.16816.F32.BF16 R4, R160.reuse, R164, R4 ;  /* 0x000000a4a004723c */ /* 0x040ff00000041804 */
[C---:B------:R-:W-:Y:S01]  /*c510*/  HMMA.16816.F32.BF16 R8, R160.reuse, R166, R8 ;  /* 0x000000a6a008723c */ /* 0x040fe20000041808 */
[----:B------:R-:W-:Y:S07]  /*c520*/  LDSM.16.M88.4 R164, [R134+0x11100] ;  /* 0x0111000086a4783b */ /* 0x000fee0000000200 */
[C---:B---3--:R-:W-:Y:S04]  /*c530*/  HMMA.16816.F32.BF16 R12, R160.reuse, R136, R12 ;  /* 0x00000088a00c723c */ /* 0x048fe8000004180c */
[----:B-1----:R-:W-:Y:S04]  /*c540*/  @P0 IMAD.HI.U32 R2, R205, c[0x0][0x2c8], RZ ;  /* 0x0000b200cd020a27 */ /* 0x002fe800078e00ff */
[C---:B------:R-:W-:Y:S01]  /*c550*/  HMMA.16816.F32.BF16 R16, R160.reuse, R138, R16 ;  /* 0x0000008aa010723c */ /* 0x040fe20000041810 */
[----:B------:R-:W-:Y:S03]  /*c560*/  LDSM.16.M88.4 R136, [R134+0x11900] ;  /* 0x011900008688783b */ /* 0x000fe60000000200 */
[----:B------:R-:W-:Y:S04]  /*c570*/  @P0 SHF.R.U32.HI R0, RZ, c[0x0][0x2cc], R2 ;  /* 0x0000b300ff000a19 */ /* 0x000fe80000011602 */
[C---:B------:R-:W-:Y:S01]  /*c580*/  HMMA.16816.F32.BF16 R20, R160.reuse, R148, R20 ;  /* 0x00000094a014723c */ /* 0x040fe20000041814 */
[----:B------:R-:W1:Y:S06]  /*c590*/  SHFL.IDX PT, R134, R0, RZ, 0x1c1f ;  /* 0x001c1fff00867589 */ /* 0x000e6c00000e0000 */
[----:B------:R-:W-:Y:S01]  /*c5a0*/  IMAD.SHL.U32 R149, R209, 0x40, RZ ;  /* 0x00000040d1957824 */ /* 0x000fe200078e00ff */
[C---:B------:R-:W-:Y:S04]  /*c5b0*/  HMMA.16816.F32.BF16 R24, R160.reuse, R150, R24 ;  /* 0x00000096a018723c */ /* 0x040fe80000041818 */
[----:B------:R-:W-:Y:S04]  /*c5c0*/  IADD3 R2, -R206, 0x1, -R149 ;  /* 0x00000001ce027810 */ /* 0x000fe80007ffe995 */
[C---:B----4-:R-:W-:Y:S04]  /*c5d0*/  HMMA.16816.F32.BF16 R28, R160.reuse, R140, R28 ;  /* 0x0000008ca01c723c */ /* 0x050fe8000004181c */
[----:B------:R-:W-:Y:S04]  /*c5e0*/  IADD3 R2, R2, -c[0x0][0x168], R199 ;  /* 0x80005a0002027a10 */ /* 0x000fe80007ffe0c7 */
[----:B------:R-:W-:Y:S04]  /*c5f0*/  HMMA.16816.F32.BF16 R32, R160, R142, R32 ;  /* 0x0000008ea020723c */ /* 0x000fe80000041820 */
[C---:B------:R-:W-:Y:S02]  /*c600*/  IADD3 R133, R2.reuse, c[0x0][0x328], RZ ;  /* 0x0000ca0002857a10 */ /* 0x040fe40007ffe0ff */
[----:B------:R-:W-:Y:S02]  /*c610*/  IADD3 R2, R2, UR17, RZ ;  /* 0x0000001102027c10 */ /* 0x000fe4000fffe0ff */
[C---:B--2---:R-:W-:Y:S05]  /*c620*/  HMMA.16816.F32.BF16 R4, R144.reuse, R152, R4 ;  /* 0x000000989004723c */ /* 0x044fea0000041804 */
[--C-:B-1----:R-:W-:Y:S02]  /*c630*/  IMAD.IADD R142, R133, 0x1, R134.reuse ;  /* 0x00000001858e7824 */ /* 0x102fe400078e0286 */
[----:B------:R-:W-:Y:S01]  /*c640*/  IMAD.IADD R135, R2, 0x1, R134 ;  /* 0x0000000102877824 */ /* 0x000fe200078e0286 */
[C---:B------:R-:W-:Y:S08]  /*c650*/  HMMA.16816.F32.BF16 R8, R144.reuse, R154, R8 ;  /* 0x0000009a9008723c */ /* 0x040ff00000041808 */
[C---:B------:R-:W-:Y:S08]  /*c660*/  HMMA.16816.F32.BF16 R12, R144.reuse, R156, R12 ;  /* 0x0000009c900c723c */ /* 0x040ff0000004180c */
[C---:B------:R-:W-:Y:S08]  /*c670*/  HMMA.16816.F32.BF16 R16, R144.reuse, R158, R16 ;  /* 0x0000009e9010723c */ /* 0x040ff00000041810 */
[C---:B------:R-:W-:Y:S08]  /*c680*/  HMMA.16816.F32.BF16 R20, R144.reuse, R164, R20 ;  /* 0x000000a49014723c */ /* 0x040ff00000041814 */
[C---:B------:R-:W-:Y:S08]  /*c690*/  HMMA.16816.F32.BF16 R24, R144.reuse, R166, R24 ;  /* 0x000000a69018723c */ /* 0x040ff00000041818 */
[C---:B------:R-:W-:Y:S08]  /*c6a0*/  HMMA.16816.F32.BF16 R28, R144.reuse, R136, R28 ;  /* 0x00000088901c723c */ /* 0x040ff0000004181c */
[----:B------:R-:W-:Y:S01]  /*c6b0*/  HMMA.16816.F32.BF16 R32, R144, R138, R32 ;  /* 0x0000008a9020723c */ /* 0x000fe20000041820 */
[----:B------:R-:W-:-:S07]  /*c6c0*/  @!P2 BRA `(.L_x_2748) ;  /* 0x000001a00000a947 */ /* 0x000fce0003800000 */
        /* <DEDUP_REMOVED lines=15> */
.L_x_2750:
[----:B------:R-:W-:Y:S04]  /*c7c0*/  MOV R134, c[0x0][0x32c] ;  /* 0x0000cb0000867a02 */ /* 0x000fe80000000f00 */
[----:B------:R-:W-:Y:S11]  /*c7d0*/  ISETP.NE.AND P0, PT, R134, 0x1, PT ;  /* 0x000000018600780c */ /* 0x000ff60003f05270 */
[----:B------:R-:W-:Y:S02]  /*c7e0*/  @!UPT UIADD3 URZ, URZ, URZ, URZ ;  /* 0x0000003f3f3ff290 */ /* 0x000fe4000fffe03f */
[----:B------:R-:W-:Y:S05]  /*c7f0*/  @P0 IMAD.HI.U32 R134, R136, c[0x0][0x330], RZ ;  /* 0x0000cc0088860a27 */ /* 0x000fea00078e00ff */
[----:B------:R-:W-:Y:S02]  /*c800*/  @P0 SHF.R.U32.HI R136, RZ, c[0x0][0x334], R134 ;  /* 0x0000cd00ff880a19 */ /* 0x000fe40000011686 */
.L_x_2751:
[----:B------:R-:W-:Y:S05]  /*c810*/  BSYNC B0 ;  /* 0x0000000000007941 */ /* 0x000fea0003800000 */
.L_x_2749:
[----:B------:R-:W-:Y:S04]  /*c820*/  IMAD R137, R136, c[0x0][0x32c], -R149 ;  /* 0x0000cb0088897a24 */ /* 0x000fe800078e0a95 */
[----:B------:R-:W-:Y:S05]  /*c830*/  IMAD.IADD R134, R137, 0x1, -R206 ;  /* 0x0000000189867824 */ /* 0x000fea00078e0ace */
[----:B------:R-:W-:Y:S02]  /*c840*/  IADD3 R137, R134, c[0x0][0x32c], RZ ;  /* 0x0000cb0086897a10 */ /* 0x000fe40007ffe0ff */
[----:B------:R-:W-:Y:S02]  /*c850*/  IMNMX R135, R135, R134, !PT ;  /* 0x0000008687877217 */ /* 0x000fe40007800200 */
[----:B------:R-:W-:Y:S02]  /*c860*/  IMNMX R142, R142, R137, PT ;  /* 0x000000898e8e7217 */ /* 0x000fe40003800200 */
.L_x_2748:
[----:B------:R-:W-:Y:S01]  /*c870*/  ISETP.GT.AND P1, PT, R209, -0x1, PT ;  /* 0xffffffffd100780c */ /* 0x000fe20003f24270 */
[----:B------:R-:W1:Y:S03]  /*c880*/  SHFL.IDX PT, R0, R0, 0x1, 0x1c1f ;  /* 0x003c1f0000007f89 */ /* 0x000e6600000e0000 */
[C---:B------:R-:W-:Y:S04]  /*c890*/  ISETP.GT.AND P0, PT, R135.reuse, RZ, P1 ;  /* 0x000000ff8700720c */ /* 0x040fe80000f04270 */
[----:B------:R-:W-:Y:S04]  /*c8a0*/  ISETP.LT.OR P0, PT, R142, 0x1, P0 ;  /* 0x000000018e00780c */ /* 0x000fe80000701670 */
[----:B------:R-:W-:Y:S02]  /*c8b0*/  FSEL R139, R4, -INF , !P0 ;  /* 0xff800000048b7808 */ /* 0x000fe40004000000 */
[----:B------:R-:W-:Y:S04]  /*c8c0*/  ISETP.GT.AND P0, PT, R135, 0x1, P1 ;  /* 0x000000018700780c */ /* 0x000fe80000f04270 */
[----:B------:R-:W-:Y:S04]  /*c8d0*/  ISETP.LT.OR P0, PT, R142, 0x2, P0 ;  /* 0x000000028e00780c */ /* 0x000fe80000701670 */
[----:B------:R-:W-:Y:S02]  /*c8e0*/  FSEL R150, R5, -INF , !P0 ;  /* 0xff80000005967808 */ /* 0x000fe40004000000 */
[----:B------:R-:W-:Y:S01]  /*c8f0*/  ISETP.GT.AND P0, PT, R135, 0x8, P1 ;  /* 0x000000088700780c */ /* 0x000fe20000f04270 */
[--C-:B-1----:R-:W-:Y:S02]  /*c900*/  IMAD.IADD R4, R133, 0x1, R0.reuse ;  /* 0x0000000185047824 */ /* 0x102fe400078e0200 */
        /* <DEDUP_REMOVED lines=58> */
.L_x_2754:
[----:B------:R-:W-:Y:S04]  /*ccb0*/  MOV R0, c[0x0][0x32c] ;  /* 0x0000cb0000007a02 */ /* 0x000fe80000000f00 */
[----:B------:R-:W-:Y:S11]  /*ccc0*/  ISETP.NE.AND P0, PT, R0, 0x1, PT ;  /* 0x000000010000780c */ /* 0x000ff60003f05270 */
[----:B------:R-:W-:Y:S02]  /*ccd0*/  @!UPT UIADD3 URZ, URZ, URZ, URZ ;  /* 0x0000003f3f3ff290 */ /* 0x000fe4000fffe03f */
[----:B------:R-:W-:Y:S05]  /*cce0*/  @P0 IMAD.HI.U32 R0, R12, c[0x0][0x330], RZ ;  /* 0x0000cc000c000a27 */ /* 0x000fea00078e00ff */
[----:B------:R-:W-:Y:S02]  /*ccf0*/  @P0 SHF.R.U32.HI R12, RZ, c[0x0][0x334], R0 ;  /* 0x0000cd00ff0c0a19 */ /* 0x000fe40000011600 */
.L_x_2755:
[----:B------:R-:W-:Y:S05]  /*cd00*/  BSYNC B0 ;  /* 0x0000000000007941 */ /* 0x000fea0003800000 */
.L_x_2753:
[----:B------:R-:W-:Y:S04]  /*cd10*/  IMAD R9, R12, c[0x0][0x32c], -R149 ;  /* 0x0000cb000c097a24 */ /* 0x000fe800078e0a95 */
[----:B------:R-:W-:Y:S05]  /*cd20*/  IMAD.IADD R9, R9, 0x1, -R206 ;  /* 0x0000000109097824 */ /* 0x000fea00078e0ace */
[----:B------:R-:W-:Y:S02]  /*cd30*/  IADD3 R5, R9, c[0x0][0x32c], RZ ;  /* 0x0000cb0009057a10 */ /* 0x000fe40007ffe0ff */
[----:B------:R-:W-:Y:S02]  /*cd40*/  IMNMX R2, R2, R9, !PT ;  /* 0x0000000902027217 */ /* 0x000fe40007800200 */
[----:B------:R-:W-:Y:S02]  /*cd50*/  IMNMX R4, R4, R5, PT ;  /* 0x0000000504047217 */ /* 0x000fe40003800200 */
.L_x_2752:
[----:B------:R-:W-:Y:S01]  /*cd60*/  FMNMX.FTZ R5, R139, R132, !PT ;  /* 0x000000848b057209 */ /* 0x000fe20007810000 */
[----:B------:R-:W-:Y:S04]  /*cd70*/  DEPBAR.LE SB0, 0x2 ;  /* 0x000080800000791a */ /* 0x000fe80000000000 */
[----:B------:R-:W-:Y:S01]  /*cd80*/  FMNMX.FTZ R5, R150, R5, !PT ;  /* 0x0000000596057209 */ /* 0x000fe20007810000 */
[----:B------:R-:W-:Y:S01]  /*cd90*/  BAR.SYNC.DEFER_BLOCKING 0x0 ;  /* 0x0000000000007b1d */ /* 0x000fe20000010000 */
[----:B------:R-:W-:Y:S02]  /*cda0*/  ISETP.GT.AND P0, PT, R2, RZ, P1 ;  /* 0x000000ff0200720c */ /* 0x000fe40000f04270 */
        /* <DEDUP_REMOVED lines=30> */
[----:B------:R-:W-:Y:S02]  /*cf90*/  FMNMX.FTZ R15, R142, R5, !PT ;  /* 0x000000058e0f7209 */ /* 0x000fe40007810000 */
[----:B------:R-:W-:Y:S03]  /*cfa0*/  ISETP.GT.AND P0, PT, R2, 0x18, P1 ;  /* 0x000000180200780c */ /* 0x000fe60000f04270 */
[----:B------:R-:W1:Y:S01]  /*cfb0*/  SHFL.BFLY PT, R0, R15, 0x2, 0x1f ;  /* 0x0c401f000f007f89 */ /* 0x000e6200000e0000 */
[----:B------:R-:W-:Y:S04]  /*cfc0*/  ISETP.LT.OR P0, PT, R4, 0x19, P0 ;  /* 0x000000190400780c */ /* 0x000fe80000701670 */
[----:B------:R-:W-:Y:S02]  /*cfd0*/  FSEL R33, R18, -INF , !P0 ;  /* 0xff80000012217808 */ /* 0x000fe40004000000 */
[----:B------:R-:W-:Y:S04]  /*cfe0*/  ISETP.GT.AND P0, PT, R2, 0x19, P1 ;  /* 0x000000190200780c */ /* 0x000fe80000f04270 */
[----:B------:R-:W-:Y:S04]  /*cff0*/  ISETP.LT.OR P0, PT, R4, 0x1a, P0 ;  /* 0x0000001a0400780c */ /* 0x000fe80000701670 */
[----:B------:R-:W-:Y:S02]  /*d000*/  FSEL R133, R19, -INF , !P0 ;  /* 0xff80000013857808 */ /* 0x000fe40004000000 */
[----:B------:R-:W-:Y:S04]  /*d010*/  ISETP.GT.AND P0, PT, R2, 0x20, P1 ;  /* 0x000000200200780c */ /* 0x000fe80000f04270 */
[----:B------:R-:W-:Y:S02]  /*d020*/  ISETP.LT.OR P0, PT, R4, 0x21, P0 ;  /* 0x000000210400780c */ /* 0x000fe40000701670 */
[----:B-1----:R-:W-:Y:S02]  /*d030*/  FMNMX.FTZ R13, R15, R0, !PT ;  /* 0x000000000f0d7209 */ /* 0x002fe40007810000 */
[----:B------:R-:W-:Y:S02]  /*d040*/  FSEL R175, R22, -INF , !P0 ;  /* 0xff80000016af7808 */ /* 0x000fe40004000000 */
[----:B------:R-:W-:Y:S02]  /*d050*/  FMNMX.FTZ R0, R6, R3, !PT ;  /* 0x0000000306007209 */ /* 0x000fe40007810000 */
[----:B------:R-:W-:Y:S02]  /*d060*/  ISETP.GT.AND P0, PT, R2, 0x21, P1 ;  /* 0x000000210200780c */ /* 0x000fe40000f04270 */
        /* <DEDUP_REMOVED lines=46> */
[--C-:B------:R-:W-:Y:S01]  /*d350*/  FFMA.FTZ R155, R139, c[0x0][0x2d0], -R159.reuse ;  /* 0x0000b4008b9b7a23 */ /* 0x100fe2000001089f */
[----:B------:R-:W-:Y:S01]  /*d360*/  IADD3 R15, R184, UR4, RZ ;  /* 0x00000004b80f7c10 */ /* 0x000fe2000fffe0ff */
[--C-:B------:R-:W-:Y:S02]  /*d370*/  FFMA.FTZ R150, R150, c[0x0][0x2d0], -R159.reuse ;  /* 0x0000b40096967a23 */ /* 0x100fe4000001089f */
[----:B------:R-:W1:Y:S01]  /*d380*/  SHFL.BFLY PT, R0, R13, 0x1, 0x1f ;  /* 0x0c201f000d007f89 */ /* 0x000e6200000e0000 */
[--C-:B------:R-:W-:Y:S01]  /*d390*/  FFMA.FTZ R151, R148, c[0x0][0x2d0], -R159.reuse ;  /* 0x0000b40094977a23 */ /* 0x100fe2000001089f */
[----:B------:R-:W-:Y:S01]  /*d3a0*/  MUFU.EX2 R155, R155 ;  /* 0x0000009b009b7308 */ /* 0x000fe20000000800 */
[--C-:B------:R-:W-:Y:S01]  /*d3b0*/  FFMA.FTZ R148, R8, c[0x0][0x2d0], -R159.reuse ;  /* 0x0000b40008947a23 */ /* 0x100fe2000001089f */
[----:B------:R-:W-:Y:S01]  /*d3c0*/  IADD3 R14, R190, R15, RZ ;  /* 0x0000000fbe0e7210 */ /* 0x000fe20007ffe0ff */
[----:B------:R-:W-:Y:S01]  /*d3d0*/  FMUL.FTZ R12, R5, c[0x0][0x2d0] ;  /* 0x0000b400050c7a20 */ /* 0x000fe20000410000 */
[----:B------:R-:W-:Y:S01]  /*d3e0*/  IADD3 R5, R185, UR4, RZ ;  /* 0x00000004b9057c10 */ /* 0x000fe2000fffe0ff */
        /* <DEDUP_REMOVED lines=9> */
[----:B------:R-:W3:Y:S01]  /*d480*/  MUFU.EX2 R150, R150 ;  /* 0x0000009600967308 */ /* 0x000ee20000000800 */
[--C-:B------:R-:W-:Y:S01]  /*d490*/  FFMA.FTZ R179, R166, c[0x0][0x2d0], -R159.reuse ;  /* 0x0000b400a6b37a23 */ /* 0x100fe2000001089f */
[----:B-1----:R-:W-:Y:S01]  /*d4a0*/  FMNMX.FTZ R0, R13, R0, !PT ;  /* 0x000000000d007209 */ /* 0x002fe20007810000 */
[----:B------:R-:W-:Y:S01]  /*d4b0*/  FFMA.FTZ R156, R156, c[0x0][0x2d0], -R159 ;  /* 0x0000b4009c9c7a23 */ /* 0x000fe2000001089f */
[----:B------:R-:W-:Y:S02]  /*d4c0*/  IADD3 R13, R190, R5, RZ ;  /* 0x00000005be0d7210 */ /* 0x000fe40007ffe0ff */
[C---:B------:R-:W-:Y:S01]  /*d4d0*/  FSETP.NEU.FTZ.AND P0, PT, R0.reuse, -INF , PT ;  /* 0xff8000000000780b */ /* 0x040fe20003f1d000 */
[C---:B------:R-:W-:Y:S02]  /*d4e0*/  FMUL.FTZ R140, R0.reuse, c[0x0][0x2d0] ;  /* 0x0000b400008c7a20 */ /* 0x040fe40000410000 */
[----:B------:R-:W1:Y:S01]  /*d4f0*/  LDSM.16.MT88.4 R24, [R13+0x100] ;  /* 0x000100000d18783b */ /* 0x000e620000004200 */
[----:B------:R-:W-:Y:S01]  /*d500*/  FSEL R4, R0, RZ, P0 ;  /* 0x000000ff00047208 */ /* 0x000fe20000000000 */
[----:B------:R-:W-:Y:S01]  /*d510*/  MUFU.EX2 R151, R151 ;  /* 0x0000009700977308 */ /* 0x000fe20000000800 */
[----:B------:R-:W-:Y:S01]  /*d520*/  FSEL R140, R140, RZ, P0 ;  /* 0x000000ff8c8c7208 */ /* 0x000fe20000000000 */
[----:B--2---:R-:W-:Y:S02]  /*d530*/  FMUL.FTZ R5, R12, R129 ;  /* 0x000000810c057220 */ /* 0x004fe40000410000 */
[----:B------:R-:W-:Y:S02]  /*d540*/  FADD.FTZ R4, -R4, R3 ;  /* 0x0000000304047221 */ /* 0x000fe40000010100 */
[--C-:B------:R-:W-:Y:S02]  /*d550*/  FFMA.FTZ R154, R6, c[0x0][0x2d0], -R140.reuse ;  /* 0x0000b400069a7a23 */ /* 0x100fe4000001088c */
[--C-:B------:R-:W-:Y:S02]  /*d560*/  FFMA.FTZ R153, R9, c[0x0][0x2d0], -R140.reuse ;  /* 0x0000b40009997a23 */ /* 0x100fe4000001088c */
[----:B------:R-:W2:Y:S01]  /*d570*/  MUFU.EX2 R148, R148 ;  /* 0x0000009400947308 */ /* 0x000ea20000000800 */
[--C-:B------:R-:W-:Y:S02]  /*d580*/  FFMA.FTZ R152, R7, c[0x0][0x2d0], -R140.reuse ;  /* 0x0000b40007987a23 */ /* 0x100fe4000001088c */
[--C-:B------:R-:W-:Y:S01]  /*d590*/  FFMA.FTZ R157, R11, c[0x0][0x2d0], -R140.reuse ;  /* 0x0000b4000b9d7a23 */ /* 0x100fe2000001088c */
[----:B---3--:R-:W-:Y:S01]  /*d5a0*/  F2FP.BF16.PACK_AB R16, R150, R155 ;  /* 0x0000009b9610723e */ /* 0x008fe200000010ff */
[----:B------:R-:W-:Y:S02]  /*d5b0*/  FMUL.FTZ R3, R4, c[0x0][0x2d0] ;  /* 0x0000b40004037a20 */ /* 0x000fe40000410000 */
        /* <DEDUP_REMOVED lines=27> */
[----:B------:R-:W3:Y:S01]  /*d770*/  MUFU.EX2 R157, R157 ;  /* 0x0000009d009d7308 */ /* 0x000ee20000000800 */
[C---:B------:R-:W-:Y:S01]  /*d780*/  FMUL.FTZ R11, R3.reuse, R127 ;  /* 0x0000007f030b7220 */ /* 0x040fe20000410000 */
[----:B------:R-:W-:Y:S01]  /*d790*/  LDSM.16.MT88.4 R128, [R185+UR4+0x2900] ;  /* 0x00290004b980783b */ /* 0x000fe20008004200 */
[----:B------:R-:W-:Y:S01]  /*d7a0*/  FMUL.FTZ R102, R3, R102 ;  /* 0x0000006603667220 */ /* 0x000fe20000410000 */
[----:B--2---:R-:W-:Y:S01]  /*d7b0*/  F2FP.BF16.PACK_AB R17, R153, R154 ;  /* 0x0000009a9911723e */ /* 0x004fe200000010ff */
[C---:B------:R-:W-:Y:S02]  /*d7c0*/  FMUL.FTZ R103, R3.reuse, R103 ;  /* 0x0000006703677220 */ /* 0x040fe40000410000 */
[C---:B------:R-:W-:Y:S02]  /*d7d0*/  FMUL.FTZ R106, R3.reuse, R106 ;  /* 0x0000006a036a7220 */ /* 0x040fe40000410000 */
[C---:B------:R-:W-:Y:S01]  /*d7e0*/  FMUL.FTZ R107, R3.reuse, R107 ;  /* 0x0000006b036b7220 */ /* 0x040fe20000410000 */
[----:B------:R-:W-:Y:S01]  /*d7f0*/  LDSM.16.MT88.4 R124, [R14+0x900] ;  /* 0x000900000e7c783b */ /* 0x000fe20000004200 */
[C---:B------:R-:W-:Y:S01]  /*d800*/  FMUL.FTZ R110, R3.reuse, R110 ;  /* 0x0000006e036e7220 */ /* 0x040fe20000410000 */
[----:B------:R-:W-:Y:S01]  /*d810*/  MUFU.EX2 R158, R158 ;  /* 0x0000009e009e7308 */ /* 0x000fe20000000800 */
[----:B------:R-:W-:Y:S02]  /*d820*/  FMUL.FTZ R111, R3, R111 ;  /* 0x0000006f036f7220 */ /* 0x000fe40000410000 */
[C---:B------:R-:W-:Y:S02]  /*d830*/  FMUL.FTZ R44, R12.reuse, R44 ;  /* 0x0000002c0c2c7220 */ /* 0x040fe40000410000 */
[C---:B------:R-:W-:Y:S02]  /*d840*/  FMUL.FTZ R45, R12.reuse, R45 ;  /* 0x0000002d0c2d7220 */ /* 0x040fe40000410000 */
[C---:B------:R-:W-:Y:S02]  /*d850*/  FMUL.FTZ R48, R12.reuse, R48 ;  /* 0x000000300c307220 */ /* 0x040fe40000410000 */
[C---:B------:R-:W-:Y:S01]  /*d860*/  FMUL.FTZ R49, R12.reuse, R49 ;  /* 0x000000310c317220 */ /* 0x040fe20000410000 */
[----:B------:R-:W2:Y:S01]  /*d870*/  MUFU.EX2 R161, R161 ;  /* 0x000000a100a17308 */ /* 0x000ea20000000800 */
[C---:B------:R-:W-:Y:S01]  /*d880*/  FMUL.FTZ R52, R12.reuse, R52 ;  /* 0x000000340c347220 */ /* 0x040fe20000410000 */
[----:B---3--:R-:W-:Y:S01]  /*d890*/  F2FP.BF16.PACK_AB R19, R157, R152 ;  /* 0x000000989d13723e */ /* 0x008fe200000010ff */
[C---:B------:R-:W-:Y:S02]  /*d8a0*/  FMUL.FTZ R53, R12.reuse, R53 ;  /* 0x000000350c357220 */ /* 0x040fe40000410000 */
[C---:B------:R-:W-:Y:S02]  /*d8b0*/  FMUL.FTZ R56, R12.reuse, R56 ;  /* 0x000000380c387220 */ /* 0x040fe40000410000 */
[C---:B------:R-:W-:Y:S02]  /*d8c0*/  FMUL.FTZ R57, R12.reuse, R57 ;  /* 0x000000390c397220 */ /* 0x040fe40000410000 */
[C---:B------:R-:W-:Y:S01]  /*d8d0*/  HMMA.16816.F32.BF16 R4, R16.reuse, R20, R4 ;  /* 0x000000141004723c */ /* 0x040fe20000041804 */
[----:B------:R-:W-:Y:S04]  /*d8e0*/  MUFU.EX2 R160, R160 ;  /* 0x000000a000a07308 */ /* 0x000fe80000000800 */
[C---:B------:R-:W-:Y:S02]  /*d8f0*/  FMUL.FTZ R60, R12.reuse, R60 ;  /* 0x0000003c0c3c7220 */ /* 0x040fe40000410000 */
[C---:B------:R-:W-:Y:S01]  /*d900*/  FMUL.FTZ R61, R12.reuse, R61 ;  /* 0x0000003d0c3d7220 */ /* 0x040fe20000410000 */
[C---:B------:R-:W-:Y:S01]  /*d910*/  HMMA.16816.F32.BF16 R8, R16.reuse, R22, R8 ;  /* 0x000000161008723c */ /* 0x040fe20000041808 */
[----:B------:R-:W3:Y:S02]  /*d920*/  LDSM.16.MT88.4 R20, [R14+0x100] ;  /* 0x000100000e14783b */ /* 0x000ee40000004200 */
[----:B------:R-:W4:Y:S01]  /*d930*/  MUFU.EX2 R163, R163 ;  /* 0x000000a300a37308 */ /* 0x000f220000000800 */
[C---:B------:R-:W-:Y:S02]  /*d940*/  FMUL.FTZ R64, R12.reuse, R64 ;  /* 0x000000400c407220 */ /* 0x040fe40000410000 */
[C---:B------:R-:W-:Y:S02]  /*d950*/  FMUL.FTZ R65, R12.reuse, R65 ;  /* 0x000000410c417220 */ /* 0x040fe40000410000 */
[C---:B-1----:R-:W-:Y:S04]  /*d960*/  HMMA.16816.F32.BF16 R100, R16.reuse, R24, R100 ;  /* 0x000000181064723c */ /* 0x042fe80000041864 */
[C---:B------:R-:W-:Y:S01]  /*d970*/  FMUL.FTZ R68, R12.reuse, R68 ;  /* 0x000000440c447220 */ /* 0x040fe20000410000 */
[----:B------:R-:W-:Y:S01]  /*d980*/  MUFU.EX2 R172, R172 ;  /* 0x000000ac00ac7308 */ /* 0x000fe20000000800 */
[C---:B------:R-:W-:Y:S02]  /*d990*/  FMUL.FTZ R69, R12.reuse, R69 ;  /* 0x000000450c457220 */ /* 0x040fe40000410000 */
[C---:B------:R-:W-:Y:S01]  /*d9a0*/  HMMA.16816.F32.BF16 R104, R16.reuse, R26, R104 ;  /* 0x0000001a1068723c */ /* 0x040fe20000041868 */
[----:B------:R-:W1:Y:S03]  /*d9b0*/  LDSM.16.MT88.4 R24, [R185+UR4+0x2100] ;  /* 0x00210004b918783b */ /* 0x000e660008004200 */
[C---:B------:R-:W-:Y:S02]  /*d9c0*/  FMUL.FTZ R72, R12.reuse, R72 ;  /* 0x000000480c487220 */ /* 0x040fe40000410000 */
[C---:B------:R-:W-:Y:S01]  /*d9d0*/  FMUL.FTZ R73, R12.reuse, R73 ;  /* 0x000000490c497220 */ /* 0x040fe20000410000 */
[----:B------:R-:W-:Y:S01]  /*d9e0*/  MUFU.EX2 R177, R177 ;  /* 0x000000b100b17308 */ /* 0x000fe20000000800 */
[C---:B------:R-:W-:Y:S04]  /*d9f0*/  HMMA.16816.F32.BF16 R108, R16.reuse, R28, R108 ;  /* 0x0000001c106c723c */ /* 0x040fe8000004186c */
[C---:B------:R-:W-:Y:S02]  /*da00*/  FMUL.FTZ R114, R3.reuse, R114 ;  /* 0x0000007203727220 */ /* 0x040fe40000410000 */
[C---:B------:R-:W-:Y:S02]  /*da10*/  FMUL.FTZ R115, R3.reuse, R115 ;  /* 0x0000007303737220 */ /* 0x040fe40000410000 */
[C---:B------:R-:W-:Y:S01]  /*da20*/  FMUL.FTZ R76, R12.reuse, R76 ;  /* 0x0000004c0c4c7220 */ /* 0x040fe20000410000 */
[----:B------:R-:W-:Y:S03]  /*da30*/  MUFU.EX2 R168, R168 ;  /* 0x000000a800a87308 */ /* 0x000fe60000000800 */
[C---:B------:R-:W-:Y:S01]  /*da40*/  FMUL.FTZ R77, R12.reuse, R77 ;  /* 0x0000004d0c4d7220 */ /* 0x040fe20000410000 */
[C---:B------:R-:W-:Y:S01]  /*da50*/  HMMA.16816.F32.BF16 R112, R16.reuse, R30, R112 ;  /* 0x0000001e1070723c */ /* 0x040fe20000041870 */
[----:B------:R-:W5:Y:S02]  /*da60*/  LDSM.16.MT88.4 R28, [R13+0x2100] ;  /* 0x002100000d1c783b */ /* 0x000f640000004200 */
[C---:B------:R-:W-:Y:S02]  /*da70*/  FMUL.FTZ R118, R3.reuse, R118 ;  /* 0x0000007603767220 */ /* 0x040fe40000410000 */
[C---:B------:R-:W-:Y:S01]  /*da80*/  FMUL.FTZ R119, R3.reuse, R119 ;  /* 0x0000007703777220 */ /* 0x040fe20000410000 */
[----:B------:R-:W-:Y:S01]  /*da90*/  MUFU.EX2 R179, R179 ;  /* 0x000000b300b37308 */ /* 0x000fe20000000800 */
[C---:B------:R-:W-:Y:S02]  /*daa0*/  FMUL.FTZ R80, R12.reuse, R80 ;  /* 0x000000500c507220 */ /* 0x040fe40000410000 */
[C---:B------:R-:W-:Y:S03]  /*dab0*/  FMUL.FTZ R81, R12.reuse, R81 ;  /* 0x000000510c517220 */ /* 0x040fe60000410000 */
[C---:B---3--:R-:W-:Y:S03]  /*dac0*/  HMMA.16816.F32.BF16 R116, R16.reuse, R20, R116 ;  /* 0x000000141074723c */ /* 0x048fe60000041874 */
[C---:B------:R-:W-:Y:S01]  /*dad0*/  FMUL.FTZ R122, R3.reuse, R122 ;  /* 0x0000007a037a7220 */ /* 0x040fe20000410000 */
[----:B------:R-:W-:Y:S01]  /*dae0*/  MUFU.EX2 R156, R156 ;  /* 0x0000009c009c7308 */ /* 0x000fe20000000800 */
[C---:B------:R-:W-:Y:S02]  /*daf0*/  FMUL.FTZ R123, R3.reuse, R123 ;  /* 0x0000007b037b7220 */ /* 0x040fe40000410000 */
[C---:B------:R-:W-:Y:S02]  /*db00*/  FMUL.FTZ R84, R12.reuse, R84 ;  /* 0x000000540c547220 */ /* 0x040fe40000410000 */
[C---:B------:R-:W-:Y:S03]  /*db10*/  FMUL.FTZ R85, R12.reuse, R85 ;  /* 0x000000550c557220 */ /* 0x040fe60000410000 */
[C---:B------:R-:W-:Y:S01]  /*db20*/  HMMA.16816.F32.BF16 R120, R16.reuse, R22, R120 ;  /* 0x000000161078723c */ /* 0x040fe20000041878 */
[----:B------:R-:W3:Y:S01]  /*db30*/  LDSM.16.MT88.4 R20, [R184+UR4+0x2100] ;  /* 0x00210004b814783b */ /* 0x000ee20008004200 */
[----:B------:R-:W-:Y:S01]  /*db40*/  MUFU.EX2 R174, R174 ;  /* 0x000000ae00ae7308 */ /* 0x000fe20000000800 */
[C---:B------:R-:W-:Y:S02]  /*db50*/  FMUL.FTZ R38, R3.reuse, R38 ;  /* 0x0000002603267220 */ /* 0x040fe40000410000 */
[----:B------:R-:W-:Y:S02]  /*db60*/  FMUL.FTZ R39, R3, R39 ;  /* 0x0000002703277220 */ /* 0x000fe40000410000 */
[--C-:B------:R-:W-:Y:S02]  /*db70*/  FFMA.FTZ R162, R137, c[0x0][0x2d0], -R140.reuse ;  /* 0x0000b40089a27a23 */ /* 0x100fe4000001088c */
[----:B------:R-:W-:Y:S03]  /*db80*/  LDSM.16.MT88.4 R136, [R184+UR4+0x2900] ;  /* 0x00290004b888783b */ /* 0x000fe60008004200 */
[C---:B-1----:R-:W-:Y:S01]  /*db90*/  HMMA.16816.F32.BF16 R36, R16.reuse, R24, R36 ;  /* 0x000000181024723c */ /* 0x042fe20000041824 */
[----:B------:R-:W-:Y:S02]  /*dba0*/  MUFU.EX2 R162, R162 ;  /* 0x000000a200a27308 */ /* 0x000fe40000000800 */
[C---:B------:R-:W-:Y:S02]  /*dbb0*/  FMUL.FTZ R42, R3.reuse, R42 ;  /* 0x0000002a032a7220 */ /* 0x040fe40000410000 */
[----:B------:R-:W-:Y:S02]  /*dbc0*/  FMUL.FTZ R43, R3, R43 ;  /* 0x0000002b032b7220 */ /* 0x000fe40000410000 */
[--C-:B------:R-:W-:Y:S02]  /*dbd0*/  FFMA.FTZ R165, R135, c[0x0][0x2d0], -R140.reuse ;  /* 0x0000b40087a57a23 */ /* 0x100fe4000001088c */
[--C-:B------:R-:W-:Y:S02]  /*dbe0*/  FFMA.FTZ R164, R33, c[0x0][0x2d0], -R140.reuse ;  /* 0x0000b40021a47a23 */ /* 0x100fe4000001088c */
[----:B------:R-:W-:Y:S01]  /*dbf0*/  LDSM.16.MT88.4 R32, [R13+0x900] ;  /* 0x000900000d20783b */ /* 0x000fe20000004200 */
[C---:B------:R-:W-:Y:S01]  /*dc00*/  HMMA.16816.F32.BF16 R40, R16.reuse, R26, R40 ;  /* 0x0000001a1028723c */ /* 0x040fe20000041828 */
[----:B------:R-:W1:Y:S02]  /*dc10*/  MUFU.EX2 R165, R165 ;  /* 0x000000a500a57308 */ /* 0x000e640000000800 */
[C---:B------:R-:W-:Y:S02]  /*dc20*/  FMUL.FTZ R46, R3.reuse, R46 ;  /* 0x0000002e032e7220 */ /* 0x040fe40000410000 */
[C---:B------:R-:W-:Y:S02]  /*dc30*/  FMUL.FTZ R47, R3.reuse, R47 ;  /* 0x0000002f032f7220 */ /* 0x040fe40000410000 */
[----:B------:R-:W1:Y:S01]  /*dc40*/  LDSM.16.MT88.4 R24, [R14+0x2100] ;  /* 0x002100000e18783b */ /* 0x000e620000004200 */
[C---:B------:R-:W-:Y:S03]  /*dc50*/  FMUL.FTZ R88, R12.reuse, R88 ;  /* 0x000000580c587220 */ /* 0x040fe60000410000 */
[----:B------:R-:W-:Y:S01]  /*dc60*/  MUFU.EX2 R164, R164 ;  /* 0x000000a400a47308 */ /* 0x000fe20000000800 */
[C---:B-----5:R-:W-:Y:S03]  /*dc70*/  HMMA.16816.F32.BF16 R44, R16.reuse, R28, R44 ;  /* 0x0000001c102c723c */ /* 0x060fe6000004182c */
[C---:B------:R-:W-:Y:S02]  /*dc80*/  FMUL.FTZ R50, R3.reuse, R50 ;  /* 0x0000003203327220 */ /* 0x040fe40000410000 */
[----:B------:R-:W-:Y:S02]  /*dc90*/  FMUL.FTZ R51, R3, R51 ;  /* 0x0000003303337220 */ /* 0x000fe40000410000 */
[C---:B------:R-:W-:Y:S02]  /*dca0*/  FMUL.FTZ R89, R12.reuse, R89 ;  /* 0x000000590c597220 */ /* 0x040fe40000410000 */
[--C-:B------:R-:W-:Y:S02]  /*dcb0*/  FFMA.FTZ R167, R133, c[0x0][0x2d0], -R140.reuse ;  /* 0x0000b40085a77a23 */ /* 0x100fe4000001088c */
[----:B------:R-:W-:Y:S01]  /*dcc0*/  LDSM.16.MT88.4 R132, [R13+0x2900] ;  /* 0x002900000d84783b */ /* 0x000fe20000004200 */
[C---:B------:R-:W-:Y:S03]  /*dcd0*/  HMMA.16816.F32.BF16 R48, R16.reuse, R30, R48 ;  /* 0x0000001e1030723c */ /* 0x040fe60000041830 */
[C---:B------:R-:W-:Y:S01]  /*dce0*/  FMUL.FTZ R54, R3.reuse, R54 ;  /* 0x0000003603367220 */ /* 0x040fe20000410000 */
[----:B------:R-:W5:Y:S01]  /*dcf0*/  MUFU.EX2 R167, R167 ;  /* 0x000000a700a77308 */ /* 0x000f620000000800 */
[C---:B------:R-:W-:Y:S02]  /*dd00*/  FMUL.FTZ R55, R3.reuse, R55 ;  /* 0x0000003703377220 */ /* 0x040fe40000410000 */
[----:B------:R-:W2:Y:S01]  /*dd10*/  LDSM.16.MT88.4 R28, [R185+UR4+0x4100] ;  /* 0x00410004b91c783b */ /* 0x000ea20008004200 */
[C---:B------:R-:W-:Y:S04]  /*dd20*/  FMUL.FTZ R92, R12.reuse, R92 ;  /* 0x0000005c0c5c7220 */ /* 0x040fe80000410000 */
        /* <DEDUP_REMOVED lines=8> */
[----:B------:R-:W-:Y:S02]  /*ddb0*/  FMUL.FTZ R63, R3, R63 ;  /* 0x0000003f033f7220 */ /* 0x000fe40000410000 */
[C---:B------:R-:W-:Y:S02]  /*ddc0*/  FMUL.FTZ R97, R12.reuse, R97 ;  /* 0x000000610c617220 */ /* 0x040fe40000410000 */
[--C-:B------:R-:W-:Y:S03]  /*ddd0*/  FFMA.FTZ R176, R145, c[0x0][0x2d0], -R140.reuse ;  /* 0x0000b40091b07a23 */ /* 0x100fe6000001088c */
[C---:B-1----:R-:W-:Y:S03]  /*dde0*/  HMMA.16816.F32.BF16 R60, R16.reuse, R24, R60 ;  /* 0x00000018103c723c */ /* 0x042fe6000004183c */
[C---:B------:R-:W-:Y:S01]  /*ddf0*/  FMUL.FTZ R66, R3.reuse, R66 ;  /* 0x0000004203427220 */ /* 0x040fe20000410000 */
[----:B------:R-:W-:Y:S01]  /*de00*/  MUFU.EX2 R176, R176 ;  /* 0x000000b000b07308 */ /* 0x000fe20000000800 */
[----:B------:R-:W-:Y:S02]  /*de10*/  FMUL.FTZ R67, R3, R67 ;  /* 0x0000004303437220 */ /* 0x000fe40000410000 */
[--C-:B------:R-:W-:Y:S02]  /*de20*/  FFMA.FTZ R178, R143, c[0x0][0x2d0], -R140.reuse ;  /* 0x0000b4008fb27a23 */ /* 0x100fe4000001088c */
[----:B------:R-:W-:Y:S03]  /*de30*/  FFMA.FTZ R155, R12, R207, R155 ;  /* 0x000000cf0c9b7223 */ /* 0x000fe6000001009b */
[C---:B------:R-:W-:Y:S01]  /*de40*/  HMMA.16816.F32.BF16 R64, R16.reuse, R26, R64 ;  /* 0x0000001a1040723c */ /* 0x040fe20000041840 */
[----:B------:R-:W1:Y:S01]  /*de50*/  LDSM.16.MT88.4 R24, [R184+UR4+0x4100] ;  /* 0x00410004b818783b */ /* 0x000e620008004200 */
[----:B------:R-:W-:Y:S01]  /*de60*/  MUFU.EX2 R178, R178 ;  /* 0x000000b200b27308 */ /* 0x000fe20000000800 */
[C---:B------:R-:W-:Y:S02]  /*de70*/  FMUL.FTZ R70, R3.reuse, R70 ;  /* 0x0000004603467220 */ /* 0x040fe40000410000 */
[C---:B------:R-:W-:Y:S02]  /*de80*/  FMUL.FTZ R71, R3.reuse, R71 ;  /* 0x0000004703477220 */ /* 0x040fe40000410000 */
[C---:B------:R-:W-:Y:S02]  /*de90*/  FMUL.FTZ R74, R3.reuse, R74 ;  /* 0x0000004a034a7220 */ /* 0x040fe40000410000 */
[C---:B------:R-:W-:Y:S03]  /*dea0*/  FMUL.FTZ R75, R3.reuse, R75 ;  /* 0x0000004b034b7220 */ /* 0x040fe60000410000 */
[C---:B--2---:R-:W-:Y:S03]  /*deb0*/  HMMA.16816.F32.BF16 R68, R16.reuse, R28, R68 ;  /* 0x0000001c1044723c */ /* 0x044fe60000041844 */
[C---:B------:R-:W-:Y:S02]  /*dec0*/  FMUL.FTZ R78, R3.reuse, R78 ;  /* 0x0000004e034e7220 */ /* 0x040fe40000410000 */
[C---:B------:R-:W-:Y:S02]  /*ded0*/  FMUL.FTZ R79, R3.reuse, R79 ;  /* 0x0000004f034f7220 */ /* 0x040fe40000410000 */
[C---:B------:R-:W-:Y:S01]  /*dee0*/  FMUL.FTZ R82, R3.reuse, R82 ;  /* 0x0000005203527220 */ /* 0x040fe20000410000 */
[C---:B------:R-:W-:Y:S01]  /*def0*/  HMMA.16816.F32.BF16 R72, R16.reuse, R30, R72 ;  /* 0x0000001e1048723c */ /* 0x040fe20000041848 */
[----:B------:R-:W2:Y:S03]  /*df00*/  LDSM.16.MT88.4 R28, [R14+0x4100] ;  /* 0x004100000e1c783b */ /* 0x000ea60000004200 */
[C---:B------:R-:W-:Y:S02]  /*df10*/  FMUL.FTZ R83, R3.reuse, R83 ;  /* 0x0000005303537220 */ /* 0x040fe40000410000 */
[C---:B------:R-:W-:Y:S02]  /*df20*/  FMUL.FTZ R86, R3.reuse, R86 ;  /* 0x0000005603567220 */ /* 0x040fe40000410000 */
[C---:B---3--:R-:W-:Y:S04]  /*df30*/  HMMA.16816.F32.BF16 R76, R16.reuse, R20, R76 ;  /* 0x00000014104c723c */ /* 0x048fe8000004184c */
[C---:B------:R-:W-:Y:S02]  /*df40*/  FMUL.FTZ R87, R3.reuse, R87 ;  /* 0x0000005703577220 */ /* 0x040fe40000410000 */
[C---:B------:R-:W-:Y:S02]  /*df50*/  FMUL.FTZ R90, R3.reuse, R90 ;  /* 0x0000005a035a7220 */ /* 0x040fe40000410000 */
[C---:B------:R-:W-:Y:S01]  /*df60*/  HMMA.16816.F32.BF16 R80, R16.reuse, R22, R80 ;  /* 0x000000161050723c */ /* 0x040fe20000041850 */
[----:B------:R-:W3:Y:S03]  /*df70*/  LDSM.16.MT88.4 R20, [R185+UR4+0x900] ;  /* 0x00090004b914783b */ /* 0x000ee60008004200 */
[C---:B------:R-:W-:Y:S02]  /*df80*/  FMUL.FTZ R91, R3.reuse, R91 ;  /* 0x0000005b035b7220 */ /* 0x040fe40000410000 */
[C---:B------:R-:W-:Y:S02]  /*df90*/  FMUL.FTZ R94, R3.reuse, R94 ;  /* 0x0000005e035e7220 */ /* 0x040fe40000410000 */
[C---:B-1----:R-:W-:Y:S04]  /*dfa0*/  HMMA.16816.F32.BF16 R84, R16.reuse, R24, R84 ;  /* 0x000000181054723c */ /* 0x042fe80000041854 */
[C---:B------:R-:W-:Y:S02]  /*dfb0*/  FMUL.FTZ R95, R3.reuse, R95 ;  /* 0x0000005f035f7220 */ /* 0x040fe40000410000 */
[C---:B------:R-:W-:Y:S02]  /*dfc0*/  FMUL.FTZ R98, R3.reuse, R98 ;  /* 0x0000006203627220 */ /* 0x040fe40000410000 */
[C---:B------:R-:W-:Y:S01]  /*dfd0*/  HMMA.16816.F32.BF16 R88, R16.reuse, R26, R88 ;  /* 0x0000001a1058723c */ /* 0x040fe20000041858 */
[----:B------:R-:W1:Y:S03]  /*dfe0*/  LDSM.16.MT88.4 R24, [R184+UR4+0x900] ;  /* 0x00090004b818783b */ /* 0x000e660008004200 */
[----:B------:R-:W-:Y:S02]  /*dff0*/  FMUL.FTZ R99, R3, R99 ;  /* 0x0000006303637220 */ /* 0x000fe40000410000 */
[--C-:B------:R-:W-:Y:S02]  /*e000*/  FFMA.FTZ R166, R175, c[0x0][0x2d0], -R140.reuse ;  /* 0x0000b400afa67a23 */ /* 0x100fe4000001088c */
[--C-:B------:R-:W-:Y:S01]  /*e010*/  FFMA.FTZ R175, R147, c[0x0][0x2d0], -R140.reuse ;  /* 0x0000b40093af7a23 */ /* 0x100fe2000001088c */
[C---:B--2---:R-:W-:Y:S03]  /*e020*/  HMMA.16816.F32.BF16 R92, R16.reuse, R28, R92 ;  /* 0x0000001c105c723c */ /* 0x044fe6000004185c */
[--C-:B------:R-:W-:Y:S01]  /*e030*/  FFMA.FTZ R173, R173, c[0x0][0x2d0], -R140.reuse ;  /* 0x0000b400adad7a23 */ /* 0x100fe2000001088c */
[----:B------:R-:W-:Y:S01]  /*e040*/  MUFU.EX2 R166, R166 ;  /* 0x000000a600a67308 */ /* 0x000fe20000000800 */
[--C-:B------:R-:W-:Y:S02]  /*e050*/  FFMA.FTZ R170, R171, c[0x0][0x2d0], -R140.reuse ;  /* 0x0000b400abaa7a23 */ /* 0x100fe4000001088c */
[--C-:B------:R-:W-:Y:S01]  /*e060*/  FFMA.FTZ R171, R146, c[0x0][0x2d0], -R159.reuse ;  /* 0x0000b40092ab7a23 */ /* 0x100fe2000001089f */
[----:B------:R-:W-:Y:S01]  /*e070*/  HMMA.16816.F32.BF16 R96, R16, R30, R96 ;  /* 0x0000001e1060723c */ /* 0x000fe20000041860 */
[----:B------:R-:W-:Y:S03]  /*e080*/  LDSM.16.MT88.4 R28, [R13+0x4900] ;  /* 0x004900000d1c783b */ /* 0x000fe60000004200 */
[----:B------:R-:W-:Y:S02]  /*e090*/  FFMA.FTZ R159, R142, c[0x0][0x2d0], -R159 ;  /* 0x0000b4008e9f7a23 */ /* 0x000fe4000001089f */
[--C-:B------:R-:W-:Y:S01]  /*e0a0*/  FFMA.FTZ R169, R169, c[0x0][0x2d0], -R140.reuse ;  /* 0x0000b400a9a97a23 */ /* 0x100fe2000001088c */
[----:B------:R-:W-:Y:S01]  /*e0b0*/  F2FP.BF16.PACK_AB R16, R161, R158 ;  /* 0x0000009ea110723e */ /* 0x000fe200000010ff */
[----:B------:R-:W-:Y:S01]  /*e0c0*/  FFMA.FTZ R140, R141, c[0x0][0x2d0], -R140 ;  /* 0x0000b4008d8c7a23 */ /* 0x000fe2000001088c */
[----:B----4-:R-:W-:Y:S01]  /*e0d0*/  F2FP.BF16.PACK_AB R18, R163, R160 ;  /* 0x000000a0a312723e */ /* 0x010fe200000010ff */
[----:B------:R-:W-:Y:S01]  /*e0e0*/  LDSM.16.MT88.4 R144, [R185+UR4+0x5900] ;  /* 0x00590004b990783b */ /* 0x000fe20008004200 */
[----:B------:R-:W2:Y:S01]  /*e0f0*/  MUFU.EX2 R173, R173 ;  /* 0x000000ad00ad7308 */ /* 0x000ea20000000800 */
[----:B------:R-:W-:Y:S01]  /*e100*/  F2FP.BF16.PACK_AB R17, R165, R162 ;  /* 0x000000a2a511723e */ /* 0x000fe200000010ff */
[----:B------:R-:W-:Y:S01]  /*e110*/  FFMA.FTZ R154, R3, R208, R154 ;  /* 0x000000d0039a7223 */ /* 0x000fe2000001009a */
[----:B-----5:R-:W-:Y:S01]  /*e120*/  F2FP.BF16.PACK_AB R19, R167, R164 ;  /* 0x000000a4a713723e */ /* 0x020fe200000010ff */
[----:B------:R-:W-:Y:S01]  /*e130*/  FADD.FTZ R150, R150, R155 ;  /* 0x0000009b96967221 */ /* 0x000fe20000010000 */
[----:B------:R-:W-:Y:S01]  /*e140*/  IADD3 R3, R209, -0x2, RZ ;  /* 0xfffffffed1037810 */ /* 0x000fe20007ffe0ff */
[----:B------:R-:W-:Y:S02]  /*e150*/  FADD.FTZ R153, R153, R154 ;  /* 0x0000009a99997221 */ /* 0x000fe40000010000 */
[----:B------:R-:W-:Y:S01]  /*e160*/  FADD.FTZ R151, R151, R150 ;  /* 0x0000009697977221 */ /* 0x000fe20000010000 */
[----:B------:R-:W-:Y:S01]  /*e170*/  ISETP.GE.AND P0, PT, R3, R194, PT ;  /* 0x000000c20300720c */ /* 0x000fe20003f06270 */
[C---:B---3--:R-:W-:Y:S01]  /*e180*/  HMMA.16816.F32.BF16 R4, R16.reuse, R20, R4 ;  /* 0x000000141004723c */ /* 0x048fe20000041804 */
[----:B------:R3:W-:Y:S02]  /*e190*/  MUFU.EX2 R181, R140 ;  /* 0x0000008c00b57308 */ /* 0x0007e40000000800 */
[----:B------:R-:W-:Y:S02]  /*e1a0*/  FADD.FTZ R152, R152, R153 ;  /* 0x0000009998987221 */ /* 0x000fe40000010000 */
[----:B------:R-:W-:Y:S02]  /*e1b0*/  FADD.FTZ R151, R148, R151 ;  /* 0x0000009794977221 */ /* 0x000fe40000010000 */
[----:B------:R-:W-:Y:S01]  /*e1c0*/  FADD.FTZ R157, R157, R152 ;  /* 0x000000989d9d7221 */ /* 0x000fe20000010000 */
[C---:B------:R-:W-:Y:S01]  /*e1d0*/  HMMA.16816.F32.BF16 R8, R16.reuse, R22, R8 ;  /* 0x000000161008723c */ /* 0x040fe20000041808 */
[----:B------:R-:W4:Y:S02]  /*e1e0*/  LDSM.16.MT88.4 R20, [R14+0x2900] ;  /* 0x002900000e14783b */ /* 0x000f240000004200 */
[----:B------:R-:W-:Y:S01]  /*e1f0*/  MUFU.EX2 R170, R170 ;  /* 0x000000aa00aa7308 */ /* 0x000fe20000000800 */
[----:B------:R-:W-:Y:S02]  /*e200*/  FADD.FTZ R158, R158, R151 ;  /* 0x000000979e9e7221 */ /* 0x000fe40000010000 */
[----:B------:R-:W-:Y:S02]  /*e210*/  FADD.FTZ R162, R162, R157 ;  /* 0x0000009da2a27221 */ /* 0x000fe40000010000 */
[C---:B------:R-:W-:Y:S04]  /*e220*/  HMMA.16816.F32.BF16 R100, R16.reuse, R32, R100 ;  /* 0x000000201064723c */ /* 0x040fe80000041864 */
[----:B------:R-:W-:Y:S01]  /*e230*/  FADD.FTZ R161, R161, R158 ;  /* 0x0000009ea1a17221 */ /* 0x000fe20000010000 */
[----:B------:R-:W5:Y:S01]  /*e240*/  MUFU.EX2 R169, R169 ;  /* 0x000000a900a97308 */ /* 0x000f620000000800 */
[----:B------:R-:W-:Y:S02]  /*e250*/  FADD.FTZ R165, R165, R162 ;  /* 0x000000a2a5a57221 */ /* 0x000fe40000010000 */
[C---:B------:R-:W-:Y:S01]  /*e260*/  HMMA.16816.F32.BF16 R104, R16.reuse, R34, R104 ;  /* 0x000000221068723c */ /* 0x040fe20000041868 */
[----:B------:R-:W-:Y:S03]  /*e270*/  LDSM.16.MT88.4 R32, [R184+UR4+0x4900] ;  /* 0x00490004b820783b */ /* 0x000fe60008004200 */
[----:B------:R-:W-:Y:S02]  /*e280*/  FADD.FTZ R160, R160, R161 ;  /* 0x000000a1a0a07221 */ /* 0x000fe40000010000 */
[----:B------:R-:W-:Y:S01]  /*e290*/  FADD.FTZ R164, R164, R165 ;  /* 0x000000a5a4a47221 */ /* 0x000fe20000010000 */
[----:B------:R-:W2:Y:S01]  /*e2a0*/  MUFU.EX2 R171, R171 ;  /* 0x000000ab00ab7308 */ /* 0x000ea20000000800 */
[C---:B-1----:R-:W-:Y:S01]  /*e2b0*/  HMMA.16816.F32.BF16 R108, R16.reuse, R24, R108 ;  /* 0x00000018106c723c */ /* 0x042fe2000004186c */
[----:B---3--:R-:W-:Y:S03]  /*e2c0*/  LDSM.16.MT88.4 R140, [R14+0x3900] ;  /* 0x003900000e8c783b */ /* 0x008fe60000004200 */
[----:B------:R-:W-:Y:S02]  /*e2d0*/  FADD.FTZ R163, R163, R160 ;  /* 0x000000a0a3a37221 */ /* 0x000fe40000010000 */
[----:B------:R-:W-:Y:S02]  /*e2e0*/  FADD.FTZ R167, R167, R164 ;  /* 0x000000a4a7a77221 */ /* 0x000fe40000010000 */
[C---:B------:R-:W-:Y:S01]  /*e2f0*/  HMMA.16816.F32.BF16 R112, R16.reuse, R26, R112 ;  /* 0x0000001a1070723c */ /* 0x040fe20000041870 */
[----:B------:R-:W1:Y:S01]  /*e300*/  LDSM.16.MT88.4 R24, [R185+UR4+0x4900] ;  /* 0x00490004b918783b */ /* 0x000e620008004200 */
[----:B------:R-:W3:Y:S06]  /*e310*/  MUFU.EX2 R159, R159 ;  /* 0x0000009f009f7308 */ /* 0x000eec0000000800 */
[C---:B------:R-:W-:Y:S04]  /*e320*/  HMMA.16816.F32.BF16 R116, R16.reuse, R124, R116 ;  /* 0x0000007c1074723c */ /* 0x040fe80000041874 */
[----:B------:R-:W1:Y:S04]  /*e330*/  MUFU.EX2 R175, R175 ;  /* 0x000000af00af7308 */ /* 0x000e680000000800 */
        /* <DEDUP_REMOVED lines=14> */
[C---:B-1----:R-:W-:Y:S08]  /*e420*/  HMMA.16816.F32.BF16 R68, R16.reuse, R24, R68 ;  /* 0x000000181044723c */ /* 0x042ff00000041844 */
[C---:B------:R-:W-:Y:S01]  /*e430*/  HMMA.16816.F32.BF16 R72, R16.reuse, R26, R72 ;  /* 0x0000001a1048723c */ /* 0x040fe20000041848 */
[----:B------:R-:W1:Y:S07]  /*e440*/  LDSM.16.MT88.4 R24, [R185+UR4+0x1100] ;  /* 0x00110004b918783b */ /* 0x000e6e0008004200 */
[C---:B------:R-:W-:Y:S08]  /*e450*/  HMMA.16816.F32.BF16 R76, R16.reuse, R28, R76 ;  /* 0x0000001c104c723c */ /* 0x040ff0000004184c */
[C---:B------:R-:W-:Y:S01]  /*e460*/  HMMA.16816.F32.BF16 R80, R16.reuse, R30, R80 ;  /* 0x0000001e1050723c */ /* 0x040fe20000041850 */
[----:B------:R-:W1:Y:S07]  /*e470*/  LDSM.16.MT88.4 R28, [R184+UR4+0x1100] ;  /* 0x00110004b81c783b */ /* 0x000e6e0008004200 */
[C---:B------:R-:W-:Y:S08]  /*e480*/  HMMA.16816.F32.BF16 R84, R16.reuse, R32, R84 ;  /* 0x000000201054723c */ /* 0x040ff00000041854 */
[C---:B------:R-:W-:Y:S01]  /*e490*/  HMMA.16816.F32.BF16 R88, R16.reuse, R34, R88 ;  /* 0x000000221058723c */ /* 0x040fe20000041858 */
[----:B------:R-:W3:Y:S07]  /*e4a0*/  LDSM.16.MT88.4 R32, [R185+UR4+0x3100] ;  /* 0x00310004b920783b */ /* 0x000eee0008004200 */
[C---:B----4-:R-:W-:Y:S08]  /*e4b0*/  HMMA.16816.F32.BF16 R92, R16.reuse, R20, R92 ;  /* 0x00000014105c723c */ /* 0x050ff0000004185c */
[----:B------:R-:W-:Y:S01]  /*e4c0*/  HMMA.16816.F32.BF16 R96, R16, R22, R96 ;  /* 0x000000161060723c */ /* 0x000fe20000041860 */
[----:B------:R-:W4:Y:S06]  /*e4d0*/  LDSM.16.MT88.4 R20, [R14+0x3100] ;  /* 0x003100000e14783b */ /* 0x000f2c0000004200 */
[----:B------:R-:W-:Y:S01]  /*e4e0*/  F2FP.BF16.PACK_AB R16, R177, R172 ;  /* 0x000000acb110723e */ /* 0x000fe200000010ff */
[----:B------:R-:W-:Y:S01]  /*e4f0*/  FADD.FTZ R172, R172, R163 ;  /* 0x000000a3acac7221 */ /* 0x000fe20000010000 */
[----:B------:R-:W-:Y:S03]  /*e500*/  F2FP.BF16.PACK_AB R18, R179, R168 ;  /* 0x000000a8b312723e */ /* 0x000fe600000010ff */
[----:B--2---:R-:W-:Y:S01]  /*e510*/  F2FP.BF16.PACK_AB R17, R173, R166 ;  /* 0x000000a6ad11723e */ /* 0x004fe200000010ff */
[----:B------:R-:W-:Y:S01]  /*e520*/  FADD.FTZ R166, R166, R167 ;  /* 0x000000a7a6a67221 */ /* 0x000fe20000010000 */
[----:B-----5:R-:W-:Y:S01]  /*e530*/  F2FP.BF16.PACK_AB R19, R169, R170 ;  /* 0x000000aaa913723e */ /* 0x020fe200000010ff */
        /* <DEDUP_REMOVED lines=8> */
[----:B------:R-:W1:Y:S07]  /*e5c0*/  LDSM.16.MT88.4 R24, [R185+UR4+0x5100] ;  /* 0x00510004b918783b */ /* 0x000e6e0008004200 */
[C---:B------:R-:W-:Y:S08]  /*e5d0*/  HMMA.16816.F32.BF16 R100, R16.reuse, R124, R100 ;  /* 0x0000007c1064723c */ /* 0x040ff00000041864 */
[C---:B------:R-:W-:Y:S01]  /*e5e0*/  HMMA.16816.F32.BF16 R104, R16.reuse, R126, R104 ;  /* 0x0000007e1068723c */ /* 0x040fe20000041868 */
[----:B------:R-:W-:Y:S07]  /*e5f0*/  LDSM.16.MT88.4 R124, [R185+UR4+0x1900] ;  /* 0x00190004b97c783b */ /* 0x000fee0008004200 */
[C---:B------:R-:W-:Y:S08]  /*e600*/  HMMA.16816.F32.BF16 R108, R16.reuse, R28, R108 ;  /* 0x0000001c106c723c */ /* 0x040ff0000004186c */
[C---:B------:R-:W-:Y:S01]  /*e610*/  HMMA.16816.F32.BF16 R112, R16.reuse, R30, R112 ;  /* 0x0000001e1070723c */ /* 0x040fe20000041870 */
[----:B------:R-:W2:Y:S07]  /*e620*/  LDSM.16.MT88.4 R28, [R13+0x5100] ;  /* 0x005100000d1c783b */ /* 0x000eae0000004200 */
[C---:B------:R-:W-:Y:S08]  /*e630*/  HMMA.16816.F32.BF16 R116, R16.reuse, R128, R116 ;  /* 0x000000801074723c */ /* 0x040ff00000041874 */
[C---:B------:R-:W-:Y:S08]  /*e640*/  HMMA.16816.F32.BF16 R120, R16.reuse, R130, R120 ;  /* 0x000000821078723c */ /* 0x040ff00000041878 */
[C---:B---3--:R-:W-:Y:S08]  /*e650*/  HMMA.16816.F32.BF16 R36, R16.reuse, R32, R36 ;  /* 0x000000201024723c */ /* 0x048ff00000041824 */
[C---:B------:R-:W-:Y:S01]  /*e660*/  HMMA.16816.F32.BF16 R40, R16.reuse, R34, R40 ;  /* 0x000000221028723c */ /* 0x040fe20000041828 */
[----:B------:R-:W3:Y:S07]  /*e670*/  LDSM.16.MT88.4 R32, [R184+UR4+0x5100] ;  /* 0x00510004b820783b */ /* 0x000eee0008004200 */
[C---:B------:R-:W-:Y:S08]  /*e680*/  HMMA.16816.F32.BF16 R44, R16.reuse, R132, R44 ;  /* 0x00000084102c723c */ /* 0x040ff0000004182c */
[C---:B------:R-:W-:Y:S01]  /*e690*/  HMMA.16816.F32.BF16 R48, R16.reuse, R134, R48 ;  /* 0x000000861030723c */ /* 0x040fe20000041830 */
[----:B------:R-:W-:Y:S07]  /*e6a0*/  LDSM.16.MT88.4 R132, [R185+UR4+0x3900] ;  /* 0x00390004b984783b */ /* 0x000fee0008004200 */
        /* <DEDUP_REMOVED lines=11> */
[----:B------:R-:W2:Y:S07]  /*e760*/  LDSM.16.MT88.4 R28, [R184+UR4+0x1900] ;  /* 0x00190004b81c783b */ /* 0x000eae0008004200 */
[C---:B---3--:R-:W-:Y:S08]  /*e770*/  HMMA.16816.F32.BF16 R84, R16.reuse, R32, R84 ;  /* 0x000000201054723c */ /* 0x048ff00000041854 */
[C---:B------:R-:W-:Y:S01]  /*e780*/  HMMA.16816.F32.BF16 R88, R16.reuse, R34, R88 ;  /* 0x000000221058723c */ /* 0x040fe20000041858 */
[----:B------:R-:W3:Y:S07]  /*e790*/  LDSM.16.MT88.4 R32, [R14+0x1900] ;  /* 0x001900000e20783b */ /* 0x000eee0000004200 */
[C---:B----4-:R-:W-:Y:S08]  /*e7a0*/  HMMA.16816.F32.BF16 R92, R16.reuse, R20, R92 ;  /* 0x00000014105c723c */ /* 0x050ff0000004185c */
[----:B------:R-:W-:Y:S01]  /*e7b0*/  HMMA.16816.F32.BF16 R96, R16, R22, R96 ;  /* 0x000000161060723c */ /* 0x000fe20000041860 */
[----:B------:R-:W4:Y:S06]  /*e7c0*/  LDSM.16.MT88.4 R20, [R184+UR4+0x3900] ;  /* 0x00390004b814783b */ /* 0x000f2c0008004200 */
[----:B------:R-:W-:Y:S01]  /*e7d0*/  F2FP.BF16.PACK_AB R16, R171, R156 ;  /* 0x0000009cab10723e */ /* 0x000fe200000010ff */
[----:B------:R-:W-:Y:S01]  /*e7e0*/  FADD.FTZ R156, R156, R179 ;  /* 0x000000b39c9c7221 */ /* 0x000fe20000010000 */
[----:B------:R-:W-:Y:S03]  /*e7f0*/  F2FP.BF16.PACK_AB R18, R159, R174 ;  /* 0x000000ae9f12723e */ /* 0x000fe600000010ff */
[C---:B------:R-:W-:Y:S01]  /*e800*/  F2FP.BF16.PACK_AB R17, R176.reuse, R175 ;  /* 0x000000afb011723e */ /* 0x040fe200000010ff */
[----:B------:R-:W-:Y:S01]  /*e810*/  FADD.FTZ R175, R175, R170 ;  /* 0x000000aaafaf7221 */ /* 0x000fe20000010000 */
[----:B------:R-:W-:Y:S01]  /*e820*/  F2FP.BF16.PACK_AB R19, R181, R178 ;  /* 0x000000b2b513723e */ /* 0x000fe200000010ff */
[----:B------:R-:W-:Y:S02]  /*e830*/  FADD.FTZ R171, R171, R156 ;  /* 0x0000009cabab7221 */ /* 0x000fe40000010000 */
[----:B------:R-:W-:Y:S02]  /*e840*/  FADD.FTZ R175, R176, R175 ;  /* 0x000000afb0af7221 */ /* 0x000fe40000010000 */
[----:B------:R-:W-:Y:S02]  /*e850*/  FADD.FTZ R174, R174, R171 ;  /* 0x000000abaeae7221 */ /* 0x000fe40000010000 */
[C---:B------:R-:W-:Y:S01]  /*e860*/  HMMA.16816.F32.BF16 R128, R16.reuse, R124, R4 ;  /* 0x0000007c1080723c */ /* 0x040fe20000041804 */
[----:B------:R-:W5:Y:S02]  /*e870*/  LDSM.16.MT88.4 R4, [R13+0x5900] ;  /* 0x005900000d04783b */ /* 0x000f640000004200 */
[----:B------:R-:W-:Y:S02]  /*e880*/  FADD.FTZ R178, R178, R175 ;  /* 0x000000afb2b27221 */ /* 0x000fe40000010000 */
[----:B------:R-:W-:Y:S02]  /*e890*/  FADD.FTZ R207, R159, R174 ;  /* 0x000000ae9fcf7221 */ /* 0x000fe40000010000 */
[----:B------:R-:W-:Y:S01]  /*e8a0*/  FADD.FTZ R208, R181, R178 ;  /* 0x000000b2b5d07221 */ /* 0x000fe20000010000 */
[C---:B------:R-:W-:Y:S01]  /*e8b0*/  HMMA.16816.F32.BF16 R124, R16.reuse, R126, R8 ;  /* 0x0000007e107c723c */ /* 0x040fe20000041808 */
[----:B------:R-:W4:Y:S07]  /*e8c0*/  LDSM.16.MT88.4 R8, [R184+UR4+0x5900] ;  /* 0x00590004b808783b */ /* 0x000f2e0008004200 */
[C---:B-1----:R-:W-:Y:S01]  /*e8d0*/  HMMA.16816.F32.BF16 R100, R16.reuse, R24, R100 ;  /* 0x000000181064723c */ /* 0x042fe20000041864 */
[----:B------:R-:W1:Y:S07]  /*e8e0*/  LDSM.16.MT88.4 R12, [R14+0x5900] ;  /* 0x005900000e0c783b */ /* 0x000e6e0000004200 */
[C---:B------:R-:W-:Y:S08]  /*e8f0*/  HMMA.16816.F32.BF16 R104, R16.reuse, R26, R104 ;  /* 0x0000001a1068723c */ /* 0x040ff00000041868 */
[C---:B--2---:R-:W-:Y:S08]  /*e900*/  HMMA.16816.F32.BF16 R108, R16.reuse, R28, R108 ;  /* 0x0000001c106c723c */ /* 0x044ff0000004186c */
[C---:B------:R-:W-:Y:S08]  /*e910*/  HMMA.16816.F32.BF16 R112, R16.reuse, R30, R112 ;  /* 0x0000001e1070723c */ /* 0x040ff00000041870 */
[C---:B---3--:R-:W-:Y:S08]  /*e920*/  HMMA.16816.F32.BF16 R116, R16.reuse, R32, R116 ;  /* 0x000000201074723c */ /* 0x048ff00000041874 */
        /* <DEDUP_REMOVED lines=70> */
.L_x_2756:
        /* <DEDUP_REMOVED lines=10> */
.L_x_2746:
[----:B-1----:R-:W1:Y:S01]  /*ee30*/  SHFL.BFLY PT, R4, R207, 0x2, 0x1f ;  /* 0x0c401f00cf047f89 */ /* 0x002e6200000e0000 */
[----:B------:R-:W-:-:S02]  /*ee40*/  MOV R6, RZ ;  /* 0x000000ff00067202 */ /* 0x000fc40000000f00 */
[----:B------:R-:W-:Y:S01]  /*ee50*/  MOV R5, RZ ;  /* 0x000000ff00057202 */ /* 0x000fe20000000f00 */
[----:B------:R-:W2:Y:S01]  /*ee60*/  SHFL.BFLY PT, R3, R208, 0x2, 0x1f ;  /* 0x0c401f00d0037f89 */ /* 0x000ea200000e0000 */
        /* <DEDUP_REMOVED lines=13> */
[----:B------:R-:W2:Y:S01]  /*ef40*/  @P1 MUFU.LG2 R4, R4 ;  /* 0x0000000400041308 */ /* 0x000ea20000000c00 */
[----:B------:R-:W-:Y:S02]  /*ef50*/  @P0 FMUL.FTZ R11, R11, c[0x0][0x2d0] ;  /* 0x0000b4000b0b0a20 */ /* 0x000fe40000410000 */
[----:B-1----:R-:W-:-:S05]  /*ef60*/  FMUL.FTZ R128, R6, R128 ;  /* 0x0000008006807220 */ /* 0x002fca0000410000 */
[----:B------:R-:W1:Y:S01]  /*ef70*/  @P0 MUFU.RCP R5, R3 ;  /* 0x0000000300050308 */ /* 0x000e620000001000 */
        /* <DEDUP_REMOVED lines=47> */
[----:B------:R3:W4:Y:S01]  /*f270*/  @P0 MUFU.LG2 R6, R3 ;  /* 0x0000000300060308 */ /* 0x0007220000000c00 */
[----:B--2---:R-:W-:-:S02]  /*f280*/  @P1 FMUL.FTZ R9, R4, 0.69314718246459960938 ;  /* 0x3f31721804091820 */ /* 0x004fc40000410000 */
[----:B------:R-:W-:Y:S02]  /*f290*/  @P1 FMUL.FTZ R4, R8, c[0x0][0x2d0] ;  /* 0x0000b40008041a20 */ /* 0x000fe40000410000 */
[C---:B-1----:R-:W-:Y:S02]  /*f2a0*/  FMUL.FTZ R130, R5.reuse, R130 ;  /* 0x0000008205827220 */ /* 0x042fe40000410000 */
[C---:B------:R-:W-:Y:S02]  /*f2b0*/  FMUL.FTZ R131, R5.reuse, R131 ;  /* 0x0000008305837220 */ /* 0x040fe40000410000 */
[C---:B------:R-:W-:Y:S02]  /*f2c0*/  FMUL.FTZ R126, R5.reuse, R126 ;  /* 0x0000007e057e7220 */ /* 0x040fe40000410000 */
[C---:B------:R-:W-:Y:S02]  /*f2d0*/  FMUL.FTZ R127, R5.reuse, R127 ;  /* 0x0000007f057f7220 */ /* 0x040fe40000410000 */
[----:B------:R-:W-:-:S02]  /*f2e0*/  FMUL.FTZ R102, R5, R102 ;  /* 0x0000006605667220 */ /* 0x000fc40000410000 */
[C---:B------:R-:W-:Y:S01]  /*f2f0*/  FMUL.FTZ R103, R5.reuse, R103 ;  /* 0x0000006705677220 */ /* 0x040fe20000410000 */
[----:B---3--:R-:W-:Y:S01]  /*f300*/  MOV R3, 0xff800000 ;  /* 0xff80000000037802 */ /* 0x008fe20000000f00 */
[----:B----4-:R-:W-:Y:S02]  /*f310*/  @P0 FMUL.FTZ R6, R6, 0.69314718246459960938 ;  /* 0x3f31721806060820 */ /* 0x010fe40000410000 */
        /* <DEDUP_REMOVED lines=44> */
.L_x_2712:
[----:B------:R-:W-:Y:S01]  /*f5e0*/  USHF.R.S32.HI UR6, URZ, 0x1f, UR7 ;  /* 0x0000001f3f067899 */ /* 0x000fe20008011407 */
[----:B------:R-:W-:Y:S05]  /*f5f0*/  @P2 BRA `(.L_x_2758) ;  /* 0x0000157000002947 */ /* 0x000fea0003800000 */
[----:B------:R-:W1:Y:S01]  /*f600*/  S2R R0, SR_TID.X ;  /* 0x0000000000007919 */ /* 0x000e620000002100 */
[----:B------:R-:W-:Y:S01]  /*f610*/  IMAD.MOV.U32 R10, RZ, RZ, c[0x0][0x4e8] ;  /* 0x00013a00ff0a7624 */ /* 0x000fe200078e00ff */
[----:B------:R-:W-:Y:S01]  /*f620*/  ULDC.64 UR4, c[0x0][0x490] ;  /* 0x0001240000047ab9 */ /* 0x000fe20000000a00 */
[----:B------:R-:W-:Y:S01]  /*f630*/  F2FP.BF16.PACK_AB R128, R129, R128 ;  /* 0x000000808180723e */ /* 0x000fe200000010ff */
[----:B------:R-:W2:Y:S01]  /*f640*/  S2R R22, SR_CTAID.Z ;  /* 0x0000000000167919 */ /* 0x000ea20000002700 */
[----:B------:R-:W-:Y:S01]  /*f650*/  UIMAD UR8, UR6, UR4, URZ ;  /* 0x00000004060872a4 */ /* 0x000fe2000f8e023f */
[C---:B------:R-:W-:Y:S01]  /*f660*/  ISETP.NE.AND P3, PT, R10.reuse, 0x1, PT ;  /* 0x000000010a00780c */ /* 0x040fe20003f65270 */
[----:B------:R-:W-:Y:S01]  /*f670*/  UIMAD.WIDE.U32 UR10, UR7, UR4, URZ ;  /* 0x00000004070a72a5 */ /* 0x000fe2000f8e003f */
[----:B------:R-:W-:Y:S01]  /*f680*/  IMAD R10, R10, c[0x0][0x388], RZ ;  /* 0x0000e2000a0a7a24 */ /* 0x000fe200078e02ff */
[----:B------:R-:W-:Y:S01]  /*f690*/  UIMAD UR8, UR7, UR5, UR8 ;  /* 0x00000005070872a4 */ /* 0x000fe2000f8e0208 */
[----:B------:R-:W-:Y:S01]  /*f6a0*/  F2FP.BF16.PACK_AB R130, R131, R130 ;  /* 0x000000828382723e */ /* 0x000fe200000010ff */
[----:B------:R-:W-:Y:S01]  /*f6b0*/  BSSY B0, `(.L_x_2759) ;  /* 0x0000103000007945 */ /* 0x000fe20003800000 */
        /* <DEDUP_REMOVED lines=12> */
[----:B-1----:R-:W-:Y:S01]  /*f780*/  SHF.R.S32.HI R9, RZ, 0x1f, R0 ;  /* 0x0000001fff097819 */ /* 0x002fe20000011400 */
[----:B------:R-:W-:Y:S01]  /*f790*/  IMAD.U32 R26, RZ, RZ, UR14 ;  /* 0x0000000eff1a7e24 */ /* 0x000fe2000f8e00ff */
[----:B------:R-:W-:Y:S01]  /*f7a0*/  F2FP.BF16.PACK_AB R102, R103, R102 ;  /* 0x000000666766723e */ /* 0x000fe200000010ff */
[----:B------:R-:W-:Y:S01]  /*f7b0*/  IMAD.U32 R25, RZ, RZ, UR8 ;  /* 0x00000008ff197e24 */ /* 0x000fe2000f8e00ff */
[----:B------:R-:W-:Y:S01]  /*f7c0*/  LEA.HI R11, R9, R0, RZ, 0x2 ;  /* 0x00000000090b7211 */ /* 0x000fe200078f10ff */
[----:B------:R-:W-:Y:S01]  /*f7d0*/  IMAD.U32 R27, RZ, RZ, UR5 ;  /* 0x00000005ff1b7e24 */ /* 0x000fe2000f8e00ff */
[----:B--2---:R-:W-:Y:S01]  /*f7e0*/  SHF.R.S32.HI R15, RZ, 0x1f, R22 ;  /* 0x0000001fff0f7819 */ /* 0x004fe20000011416 */
[----:B------:R-:W-:Y:S01]  /*f7f0*/  IMAD.WIDE.U32 R24, R22, c[0x0][0x498], R24 ;  /* 0x0001260016187a25 */ /* 0x000fe200078e0018 */
[----:B------:R-:W-:-:S02]  /*f800*/  SHF.R.S32.HI R20, RZ, 0x2, R11 ;  /* 0x00000002ff147819 */ /* 0x000fc4000001140b */
[----:B------:R-:W-:Y:S02]  /*f810*/  SHF.R.S32.HI R13, RZ, 0x1f, R11 ;  /* 0x0000001fff0d7819 */ /* 0x000fe4000001140b */
[----:B------:R-:W-:Y:S02]  /*f820*/  LOP3.LUT R11, R11, 0xfffffffc, RZ, 0xc0, !PT ;  /* 0xfffffffc0b0b7812 */ /* 0x000fe400078ec0ff */
[----:B------:R-:W-:Y:S01]  /*f830*/  LEA.HI R4, R13, R20, RZ, 0x3 ;  /* 0x000000140d047211 */ /* 0x000fe200078f18ff */
[----:B------:R-:W-:Y:S01]  /*f840*/  IMAD R13, R15, c[0x0][0x498], RZ ;  /* 0x000126000f0d7a24 */ /* 0x000fe200078e02ff */
[-C--:B------:R-:W-:Y:S01]  /*f850*/  LEA.HI R18, R9, R0.reuse, RZ, 0x5 ;  /* 0x0000000009127211 */ /* 0x080fe200078f28ff */
[----:B------:R-:W-:Y:S01]  /*f860*/  IMAD.IADD R8, R0, 0x1, -R11 ;  /* 0x0000000100087824 */ /* 0x000fe200078e0a0b */
[----:B------:R-:W-:Y:S01]  /*f870*/  LOP3.LUT R11, R4, 0xfffffff8, RZ, 0xc0, !PT ;  /* 0xfffffff8040b7812 */ /* 0x000fe200078ec0ff */
[----:B------:R-:W-:Y:S01]  /*f880*/  IMAD R15, R15, c[0x0][0x3f0], RZ ;  /* 0x0000fc000f0f7a24 */ /* 0x000fe200078e02ff */
[CC--:B------:R-:W-:Y:S01]  /*f890*/  LEA.HI R6, R9.reuse, R0.reuse, RZ, 0x3 ;  /* 0x0000000009067211 */ /* 0x0c0fe200078f18ff */
[----:B------:R-:W-:Y:S01]  /*f8a0*/  IMAD R13, R22, c[0x0][0x49c], R13 ;  /* 0x00012700160d7a24 */ /* 0x000fe200078e020d */
[----:B------:R-:W-:Y:S01]  /*f8b0*/  LEA.HI R2, R9, R0, RZ, 0x6 ;  /* 0x0000000009027211 */ /* 0x000fe200078f30ff */
[----:B------:R-:W-:Y:S01]  /*f8c0*/  IMAD.IADD R20, R20, 0x1, -R11 ;  /* 0x0000000114147824 */ /* 0x000fe200078e0a0b */
[----:B------:R-:W-:Y:S01]  /*f8d0*/  LOP3.LUT R9, R18, 0xffffffe0, RZ, 0xc0, !PT ;  /* 0xffffffe012097812 */ /* 0x000fe200078ec0ff */
[----:B------:R-:W1:Y:S01]  /*f8e0*/  S2R R11, SR_CTAID.X ;  /* 0x00000000000b7919 */ /* 0x000e620000002500 */
[----:B------:R-:W-:Y:S01]  /*f8f0*/  LOP3.LUT R21, R6, 0xfffffff8, RZ, 0xc0, !PT ;  /* 0xfffffff806157812 */ /* 0x000fe200078ec0ff */
[----:B------:R-:W-:Y:S01]  /*f900*/  IMAD R12, R22, c[0x0][0x3f4], R15 ;  /* 0x0000fd00160c7a24 */ /* 0x000fe200078e020f */
[----:B------:R-:W-:Y:S01]  /*f910*/  SHF.R.S32.HI R6, RZ, 0x3, R6 ;  /* 0x00000003ff067819 */ /* 0x000fe20000011406 */
[C---:B------:R-:W-:Y:S01]  /*f920*/  IMAD.IADD R9, R0.reuse, 0x1, -R9 ;  /* 0x0000000100097824 */ /* 0x040fe200078e0a09 */
[--C-:B------:R-:W-:Y:S01]  /*f930*/  SHF.R.S32.HI R17, RZ, 0x5, R18.reuse ;  /* 0x00000005ff117819 */ /* 0x100fe20000011412 */
[----:B------:R-:W-:Y:S01]  /*f940*/  IMAD.IADD R21, R0, 0x1, -R21 ;  /* 0x0000000100157824 */ /* 0x000fe200078e0a15 */
[----:B------:R-:W-:Y:S01]  /*f950*/  SHF.R.S32.HI R18, RZ, 0x1f, R18 ;  /* 0x0000001fff127819 */ /* 0x000fe20000011412 */
[----:B------:R-:W-:Y:S01]  /*f960*/  IMAD.SHL.U32 R15, R6, 0x40, RZ ;  /* 0x00000040060f7824 */ /* 0x000fe200078e00ff */
[----:B------:R-:W-:Y:S01]  /*f970*/  SHF.R.S32.HI R0, RZ, 0x1f, R9 ;  /* 0x0000001fff007819 */ /* 0x000fe20000011409 */
[C---:B------:R-:W-:Y:S01]  /*f980*/  IMAD.SHL.U32 R4, R21.reuse, 0x8, RZ ;  /* 0x0000000815047824 */ /* 0x040fe200078e00ff */
[----:B------:R-:W-:Y:S01]  /*f990*/  LEA.HI R18, R18, R17, RZ, 0x3 ;  /* 0x0000001112127211 */ /* 0x000fe200078f18ff */
[----:B------:R-:W-:Y:S01]  /*f9a0*/  IMAD R16, R21, 0x20, R6 ;  /* 0x0000002015107824 */ /* 0x000fe200078e0206 */
[----:B------:R-:W-:Y:S01]  /*f9b0*/  LOP3.LUT R15, R15, 0x1c0, RZ, 0xc0, !PT ;  /* 0x000001c00f0f7812 */ /* 0x000fe200078ec0ff */
[----:B------:R-:W-:Y:S01]  /*f9c0*/  IMAD R14, R17, 0x200, R8 ;  /* 0x00000200110e7824 */ /* 0x000fe200078e0208 */
[----:B------:R-:W-:Y:S01]  /*f9d0*/  LOP3.LUT R18, R18, 0xffffff8, RZ, 0xc0, !PT ;  /* 0x0ffffff812127812 */ /* 0x000fe200078ec0ff */
[----:B------:R-:W-:Y:S01]  /*f9e0*/  IMAD.WIDE.U32 R22, R22, c[0x0][0x3f0], R26 ;  /* 0x0000fc0016167a25 */ /* 0x000fe200078e001a */
[----:B------:R-:W-:-:S02]  /*f9f0*/  LOP3.LUT P0, RZ, R9, 0x3, RZ, 0xc0, !PT ;  /* 0x0000000309ff7812 */ /* 0x000fc4000780c0ff */
[----:B------:R-:W-:Y:S01]  /*fa00*/  LEA.HI R19, R8, R8, RZ, 0x1 ;  /* 0x0000000808137211 */ /* 0x000fe200078f08ff */
[----:B------:R-:W-:Y:S01]  /*fa10*/  IMAD.IADD R18, R17, 0x1, -R18 ;  /* 0x0000000111127824 */ /* 0x000fe200078e0a12 */
[----:B------:R-:W-:Y:S01]  /*fa20*/  LEA.HI R9, R0, R9, RZ, 0x2 ;  /* 0x0000000900097211 */ /* 0x000fe200078f10ff */
[----:B------:R-:W-:Y:S01]  /*fa30*/  IMAD.IADD R23, R23, 0x1, R12 ;  /* 0x0000000117177824 */ /* 0x000fe200078e020c */
[----:B------:R-:W-:Y:S01]  /*fa40*/  SHF.R.U32.HI R0, RZ, 0x3, R15 ;  /* 0x00000003ff007819 */ /* 0x000fe2000001160f */
[----:B-1----:R-:W-:Y:S01]  /*fa50*/  IMAD R17, R11, 0x80, R16 ;  /* 0x000000800b117824 */ /* 0x002fe200078e0210 */
[----:B------:R-:W-:Y:S02]  /*fa60*/  LOP3.LUT R15, R15, 0x38, R4, 0xf8, !PT ;  /* 0x000000380f0f7812 */ /* 0x000fe400078ef804 */
[----:B------:R-:W-:Y:S01]  /*fa70*/  LOP3.LUT R19, R19, 0x1ffffffe, RZ, 0xc0, !PT ;  /* 0x1ffffffe13137812 */ /* 0x000fe200078ec0ff */
[----:B------:R-:W-:Y:S01]  /*fa80*/  IMAD.MOV.U32 R16, RZ, RZ, R17 ;  /* 0x000000ffff107224 */ /* 0x000fe200078e0011 */
[----:B------:R-:W-:Y:S01]  /*fa90*/  LOP3.LUT R0, R15, R0, RZ, 0x3c, !PT ;  /* 0x000000000f007212 */ /* 0x000fe200078e3cff */
[----:B------:R-:W-:Y:S01]  /*faa0*/  @P3 IMAD.HI.U32 R15, R17, c[0x0][0x4ec], RZ ;  /* 0x00013b00110f3a27 */ /* 0x000fe200078e00ff */
[----:B------:R-:W-:-:S02]  /*fab0*/  SHF.R.S32.HI R9, RZ, 0x2, R9 ;  /* 0x00000002ff097819 */ /* 0x000fc40000011409 */
[----:B------:R-:W-:Y:S01]  /*fac0*/  R2P PR, R20, 0x6 ;  /* 0x0000000614007804 */ /* 0x000fe20000000000 */
[----:B------:R-:W-:Y:S01]  /*fad0*/  IMAD.IADD R8, R8, 0x1, -R19 ;  /* 0x0000000108087824 */ /* 0x000fe200078e0a13 */
[C---:B------:R-:W-:Y:S01]  /*fae0*/  LOP3.LUT R19, R20.reuse, 0x1, RZ, 0xc0, !PT ;  /* 0x0000000114137812 */ /* 0x040fe200078ec0ff */
[----:B------:R-:W-:Y:S01]  /*faf0*/  IMAD.SHL.U32 R20, R20, 0x40, RZ ;  /* 0x0000004014147824 */ /* 0x000fe200078e00ff */
[----:B------:R-:W-:Y:S01]  /*fb00*/  @P3 SHF.R.U32.HI R16, RZ, c[0x0][0x4f0], R15 ;  /* 0x00013c00ff103a19 */ /* 0x000fe2000001160f */
[----:B------:R-:W-:Y:S01]  /*fb10*/  IMAD R9, R18, 0x10, R9 ;  /* 0x0000001012097824 */ /* 0x000fe200078e0209 */
[----:B------:R-:W-:Y:S01]  /*fb20*/  ISETP.NE.U32.AND P4, PT, R19, 0x1, PT ;  /* 0x000000011300780c */ /* 0x000fe20003f85070 */
[----:B------:R-:W-:Y:S01]  /*fb30*/  IMAD.SHL.U32 R15, R2, 0x8, RZ ;  /* 0x00000008020f7824 */ /* 0x000fe200078e00ff */
[----:B------:R-:W-:Y:S01]  /*fb40*/  LOP3.LUT R20, R20, 0x1c0, RZ, 0xc0, !PT ;  /* 0x000001c014147812 */ /* 0x000fe200078ec0ff */
[----:B------:R-:W-:Y:S01]  /*fb50*/  IMAD R8, R8, 0x8, R9 ;  /* 0x0000000808087824 */ /* 0x000fe200078e0209 */
[----:B------:R-:W-:Y:S01]  /*fb60*/  F2FP.BF16.PACK_AB R104, R105, R104 ;  /* 0x000000686968723e */ /* 0x000fe200000010ff */
[----:B------:R-:W-:Y:S01]  /*fb70*/  IMAD.MOV R2, RZ, RZ, -R16 ;  /* 0x000000ffff027224 */ /* 0x000fe200078e0a10 */
[----:B------:R-:W-:Y:S01]  /*fb80*/  LOP3.LUT R15, R0, 0x7ffffe00, R15, 0xf8, !PT ;  /* 0x7ffffe00000f7812 */ /* 0x000fe200078ef80f */
[C---:B------:R-:W-:Y:S01]  /*fb90*/  IMAD R8, R11.reuse, 0x80, R8 ;  /* 0x000000800b087824 */ /* 0x040fe200078e0208 */
[----:B------:R-:W-:Y:S01]  /*fba0*/  LEA.HI R19, R20, R20, RZ, 0x1d ;  /* 0x0000001414137211 */ /* 0x000fe200078fe8ff */
[----:B------:R-:W-:Y:S01]  /*fbb0*/  IMAD R2, R2, c[0x0][0x4e8], R17 ;  /* 0x00013a0002027a24 */ /* 0x000fe200078e0211 */
[----:B------:R-:W-:Y:S01]  /*fbc0*/  SHF.R.S32.HI R0, RZ, 0x1f, R16 ;  /* 0x0000001fff007819 */ /* 0x000fe20000011410 */
[----:B------:R-:W-:Y:S01]  /*fbd0*/  IMAD R9, R11, 0x80, R9 ;  /* 0x000000800b097824 */ /* 0x000fe200078e0209 */
[----:B------:R-:W-:Y:S01]  /*fbe0*/  F2FP.BF16.PACK_AB R106, R107, R106 ;  /* 0x0000006a6b6a723e */ /* 0x000fe200000010ff */
[----:B------:R-:W-:Y:S01]  /*fbf0*/  IMAD.U32 R14, R14, 0x2, R19 ;  /* 0x000000020e0e7824 */ /* 0x000fe200078e0013 */
[----:B------:R-:W-:Y:S01]  /*fc00*/  F2FP.BF16.PACK_AB R108, R109, R108 ;  /* 0x0000006c6d6c723e */ /* 0x000fe200000010ff */
[----:B------:R-:W-:Y:S01]  /*fc10*/  IMAD R17, R0, c[0x0][0x3e0], RZ ;  /* 0x0000f80000117a24 */ /* 0x000fe200078e02ff */
[C---:B------:R-:W-:Y:S01]  /*fc20*/  ISETP.GE.OR P6, PT, R9.reuse, R10, P0 ;  /* 0x0000000a0900720c */ /* 0x040fe200007c6670 */
[----:B------:R-:W-:Y:S01]  /*fc30*/  @P3 IMAD.HI.U32 R0, R8, c[0x0][0x4ec], RZ ;  /* 0x00013b0008003a27 */ /* 0x000fe200078e00ff */
[----:B------:R-:W-:-:S02]  /*fc40*/  IADD3 R9, R9, 0x8, RZ ;  /* 0x0000000809097810 */ /* 0x000fc40007ffe0ff */
[----:B------:R-:W-:Y:S01]  /*fc50*/  F2FP.BF16.PACK_AB R110, R111, R110 ;  /* 0x0000006e6f6e723e */ /* 0x000fe200000010ff */
[----:B------:R-:W-:Y:S01]  /*fc60*/  IMAD.SHL.U32 R21, R14, 0x2, RZ ;  /* 0x000000020e157824 */ /* 0x000fe200078e00ff */
[----:B------:R-:W-:Y:S01]  /*fc70*/  ISETP.GE.OR P5, PT, R9, R10, P0 ;  /* 0x0000000a0900720c */ /* 0x000fe200007a6670 */
[----:B------:R-:W-:Y:S01]  /*fc80*/  IMAD.MOV.U32 R19, RZ, RZ, R8 ;  /* 0x000000ffff137224 */ /* 0x000fe200078e0008 */
[----:B------:R-:W-:Y:S01]  /*fc90*/  @P3 SHF.R.U32.HI R19, RZ, c[0x0][0x4f0], R0 ;  /* 0x00013c00ff133a19 */ /* 0x000fe20000011600 */
[C---:B------:R-:W-:Y:S01]  /*fca0*/  IMAD.WIDE.U32 R22, R16.reuse, c[0x0][0x3e0], R22 ;  /* 0x0000f80010167a25 */ /* 0x040fe200078e0016 */
[----:B------:R-:W-:Y:S01]  /*fcb0*/  IADD3 R12, R21, 0x80, RZ ;  /* 0x00000080150c7810 */ /* 0x000fe20007ffe0ff */
[----:B------:R-:W-:Y:S01]  /*fcc0*/  BAR.SYNC.DEFER_BLOCKING 0x1, 0x100 ;  /* 0x0044000000007b1d */ /* 0x000fe20000010000 */
[----:B------:R-:W-:Y:S01]  /*fcd0*/  SHF.R.S32.HI R0, RZ, 0x1f, R19 ;  /* 0x0000001fff007819 */ /* 0x000fe20000011413 */
[----:B------:R-:W-:Y:S01]  /*fce0*/  IMAD R17, R16, c[0x0][0x3e4], R17 ;  /* 0x0000f90010117a24 */ /* 0x000fe200078e0211 */
[----:B------:R-:W-:Y:S01]  /*fcf0*/  IADD3 R16, P0, R19, R24, RZ ;  /* 0x0000001813107210 */ /* 0x000fe20007f1e0ff */
[----:B------:R-:W-:Y:S01]  /*fd00*/  IMAD R11, R11, 0x80, R6 ;  /* 0x000000800b0b7824 */ /* 0x000fe200078e0206 */
[----:B------:R-:W-:Y:S01]  /*fd10*/  IADD3 R9, R21, 0x70, RZ ;  /* 0x0000007015097810 */ /* 0x000fe20007ffe0ff */
[----:B------:R-:W-:Y:S01]  /*fd20*/  IMAD.IADD R23, R23, 0x1, R17 ;  /* 0x0000000117177824 */ /* 0x000fe200078e0211 */
[----:B------:R-:W-:-:S02]  /*fd30*/  @P4 IADD3 R9, R12, 0x10, RZ ;  /* 0x000000100c094810 */ /* 0x000fc40007ffe0ff */
[----:B------:R-:W-:Y:S01]  /*fd40*/  IADD3.X R17, R0, R25, R13, P0, !PT ;  /* 0x0000001900117210 */ /* 0x000fe200007fe40d */
[----:B------:R-:W-:Y:S01]  /*fd50*/  IMAD.MOV.U32 R0, RZ, RZ, 0x20 ;  /* 0x00000020ff007424 */ /* 0x000fe200078e00ff */
[----:B------:R-:W-:Y:S01]  /*fd60*/  SHF.R.S32.HI R12, RZ, 0x1f, R2 ;  /* 0x0000001fff0c7819 */ /* 0x000fe20000011402 */
[----:B------:R-:W-:Y:S01]  /*fd70*/  IMAD.MOV R13, RZ, RZ, -R19 ;  /* 0x000000ffff0d7224 */ /* 0x000fe200078e0a13 */
[----:B------:R-:W-:Y:S02]  /*fd80*/  F2FP.BF16.PACK_AB R112, R113, R112 ;  /* 0x000000707170723e */ /* 0x000fe400000010ff */
[----:B------:R-:W-:Y:S01]  /*fd90*/  SEL R0, R0, 0xffffffe0, !P1 ;  /* 0xffffffe000007807 */ /* 0x000fe20004800000 */
[----:B------:R-:W-:Y:S01]  /*fda0*/  IMAD R19, R12, c[0x0][0x3d8], RZ ;  /* 0x0000f6000c137a24 */ /* 0x000fe200078e02ff */
[----:B------:R-:W-:Y:S01]  /*fdb0*/  F2FP.BF16.PACK_AB R114, R115, R114 ;  /* 0x000000727372723e */ /* 0x000fe200000010ff */
[----:B------:R-:W-:Y:S01]  /*fdc0*/  IMAD R25, R13, c[0x0][0x4e8], R8 ;  /* 0x00013a000d197a24 */ /* 0x000fe200078e0208 */
[----:B------:R-:W-:Y:S01]  /*fdd0*/  F2FP.BF16.PACK_AB R116, R117, R116 ;  /* 0x000000747574723e */ /* 0x000fe200000010ff */
[C---:B------:R-:W-:Y:S01]  /*fde0*/  IMAD R12, R2.reuse, c[0x0][0x3dc], R19 ;  /* 0x0000f700020c7a24 */ /* 0x040fe200078e0213 */
[----:B------:R-:W-:Y:S01]  /*fdf0*/  F2FP.BF16.PACK_AB R118, R119, R118 ;  /* 0x000000767776723e */ /* 0x000fe200000010ff */
[----:B------:R-:W-:Y:S01]  /*fe00*/  IMAD.WIDE.U32 R18, R2, c[0x0][0x3d8], R22 ;  /* 0x0000f60002127a25 */ /* 0x000fe200078e0016 */
[----:B------:R-:W-:Y:S01]  /*fe10*/  F2FP.BF16.PACK_AB R120, R121, R120 ;  /* 0x000000787978723e */ /* 0x000fe200000010ff */
[----:B------:R-:W-:Y:S01]  /*fe20*/  STS [R21+0x80], R128 ;  /* 0x0000808015007388 */ /* 0x000fe20000000800 */
[----:B------:R-:W-:Y:S01]  /*fe30*/  F2FP.BF16.PACK_AB R122, R123, R122 ;  /* 0x0000007a7b7a723e */ /* 0x000fe200000010ff */
[----:B------:R-:W-:Y:S01]  /*fe40*/  IMAD.MOV.U32 R8, RZ, RZ, 0x40 ;  /* 0x00000040ff087424 */ /* 0x000fe200078e00ff */
[----:B------:R-:W-:Y:S01]  /*fe50*/  F2FP.BF16.PACK_AB R36, R37, R36 ;  /* 0x000000242524723e */ /* 0x000fe200000010ff */
[----:B------:R-:W-:Y:S01]  /*fe60*/  IMAD.IADD R13, R21, 0x1, R0 ;  /* 0x00000001150d7824 */ /* 0x000fe200078e0200 */
[----:B------:R-:W-:Y:S01]  /*fe70*/  STS [R21+0x480], R130 ;  /* 0x0004808215007388 */ /* 0x000fe20000000800 */
[----:B------:R-:W-:Y:S01]  /*fe80*/  IMAD.IADD R23, R0, 0x1, R9 ;  /* 0x0000000100177824 */ /* 0x000fe200078e0209 */
[----:B------:R-:W-:Y:S01]  /*fe90*/  SHF.R.S32.HI R0, RZ, 0x1f, R25 ;  /* 0x0000001fff007819 */ /* 0x000fe20000011419 */
[----:B------:R-:W-:Y:S01]  /*fea0*/  IMAD.WIDE.U32 R16, R25, c[0x0][0x488], R16 ;  /* 0x0001220019107a25 */ /* 0x000fe200078e0010 */
[----:B------:R-:W-:Y:S01]  /*feb0*/  SEL R8, R8, 0xffffffc0, !P2 ;  /* 0xffffffc008087807 */ /* 0x000fe20005000000 */
[----:B------:R-:W-:Y:S01]  /*fec0*/  STS [R9], R124 ;  /* 0x0000007c09007388 */ /* 0x000fe20000000800 */
        /* <DEDUP_REMOVED lines=45> */
[----:B------:R-:W-:Y:S01]  /*101a0*/  LEA R2, P0, R16, c[0x0][0x450], 0x2 ;  /* 0x0001140010027a11 */ /* 0x000fe200078010ff */
        /* <DEDUP_REMOVED lines=53> */
[----:B-1----:R-:W-:-:S03]  /*10500*/  IMAD.IADD R3, R19, 0x1, R12 ;  /* 0x0000000113037824 */ /* 0x002fc600078e020c */
[----:B------:R1:W1:Y:S02]  /*10510*/  LDS.128 R36, [R9+0x6080] ;  /* 0x0060800009247984 */ /* 0x0002640000000c00 */
[----:B------:R-:W-:Y:S02]  /*10520*/  LEA.HI.X R2, R18, c[0x0][0x384], R3, 0x1, P0 ;  /* 0x0000e10012027a11 */ /* 0x000fe400000f0c03 */
[----:B------:R1:W1:Y:S01]  /*10530*/  LDS.128 R32, [R9+0x7080] ;  /* 0x0070800009207984 */ /* 0x0002620000000c00 */
[----:B------:R-:W-:-:S03]  /*10540*/  ISETP.GE.AND P0, PT, R11, R10, PT ;  /* 0x0000000a0b00720c */ /* 0x000fc60003f06270 */
[----:B------:R1:W1:Y:S04]  /*10550*/  LDS.128 R28, [R9+0x9080] ;  /* 0x00908000091c7984 */ /* 0x0002680000000c00 */
[----:B------:R1:W1:Y:S04]  /*10560*/  LDS.128 R24, [R9+0xa080] ;  /* 0x00a0800009187984 */ /* 0x0002680000000c00 */
[----:B------:R1:W1:Y:S04]  /*10570*/  LDS.128 R20, [R9+0xb080] ;  /* 0x00b0800009147984 */ /* 0x0002680000000c00 */
[----:B------:R1:W1:Y:S01]  /*10580*/  SHFL.IDX PT, R61, R2, RZ, 0x181f ;  /* 0x00181fff023d7589 */ /* 0x00026200000e0000 */
[----:B------:R-:W-:Y:S05]  /*10590*/  @P0 BRA `(.L_x_2760) ;  /* 0x0000014000000947 */ /* 0x000fea0003800000 */
[----:B---3--:R-:W3:Y:S01]  /*105a0*/  LDS.128 R56, [R9+0x80] ;  /* 0x0000800009387984 */ /* 0x008ee20000000c00 */
[----:B------:R-:W-:-:S02]  /*105b0*/  IADD3 R8, R4, 0x40, RZ ;  /* 0x0000004004087810 */ /* 0x000fc40007ffe0ff */
[----:B------:R-:W-:Y:S01]  /*105c0*/  IADD3 R6, R4, 0x80, RZ ;  /* 0x0000008004067810 */ /* 0x000fe20007ffe0ff */
[----:B------:R-:W4:Y:S01]  /*105d0*/  LDS.128 R16, [R9+0x4080] ;  /* 0x0040800009107984 */ /* 0x000f220000000c00 */
[----:B------:R-:W-:Y:S02]  /*105e0*/  ISETP.GE.AND P1, PT, R8, c[0x0][0x3c8], PT ;  /* 0x0000f20008007a0c */ /* 0x000fe40003f26270 */
[----:B------:R-:W-:Y:S01]  /*105f0*/  ISETP.GE.AND P0, PT, R6, c[0x0][0x3c8], PT ;  /* 0x0000f20006007a0c */ /* 0x000fe20003f06270 */
[----:B------:R2:W1:Y:S01]  /*10600*/  LDS.128 R12, [R9+0x8080] ;  /* 0x00808000090c7984 */ /* 0x0004620000000c00 */
[----:B------:R-:W-:-:S09]  /*10610*/  ISETP.GE.AND P2, PT, R4, c[0x0][0x3c8], PT ;  /* 0x0000f20004007a0c */ /* 0x000fd20003f46270 */
[----:B------:R-:W-:Y:S02]  /*10620*/  @!P1 SHF.R.S32.HI R5, RZ, 0x1f, R8 ;  /* 0x0000001fff059819 */ /* 0x000fe40000011408 */
[----:B------:R-:W-:Y:S02]  /*10630*/  @!P0 SHF.R.S32.HI R3, RZ, 0x1f, R6 ;  /* 0x0000001fff038819 */ /* 0x000fe40000011406 */
[----:B------:R-:W-:Y:S02]  /*10640*/  @!P1 LEA.HI R5, R5, R8, RZ, 0x3 ;  /* 0x0000000805059211 */ /* 0x000fe400078f18ff */
[----:B------:R-:W-:Y:S01]  /*10650*/  @!P0 LEA.HI R3, R3, R6, RZ, 0x3 ;  /* 0x0000000603038211 */ /* 0x000fe200078f18ff */
[----:B-12---:R-:W-:Y:S01]  /*10660*/  @!P2 IMAD.WIDE R6, R4, 0x2, R60 ;  /* 0x000000020406a825 */ /* 0x006fe200078e023c */
[----:B------:R-:W-:Y:S02]  /*10670*/  @!P1 LOP3.LUT R5, R5, 0xfffffff8, RZ, 0xc0, !PT ;  /* 0xfffffff805059812 */ /* 0x000fe400078ec0ff */
[----:B------:R-:W-:-:S03]  /*10680*/  @!P0 LOP3.LUT R3, R3, 0xfffffff8, RZ, 0xc0, !PT ;  /* 0xfffffff803038812 */ /* 0x000fc600078ec0ff */
[----:B------:R-:W-:-:S04]  /*10690*/  @!P1 IMAD.WIDE R8, R5, 0x2, R60 ;  /* 0x0000000205089825 */ /* 0x000fc800078e023c */
[----:B------:R-:W-:Y:S01]  /*106a0*/  @!P0 IMAD.WIDE R60, R3, 0x2, R60 ;  /* 0x00000002033c8825 */ /* 0x000fe200078e023c */
[----:B---3--:R1:W-:Y:S04]  /*106b0*/  @!P2 ST.E.128 [R6.64], R56 ;  /* 0x000000380600a985 */ /* 0x0083e8000c101d0c */
[----:B----4-:R1:W-:Y:S04]  /*106c0*/  @!P1 ST.E.128 [R8.64], R16 ;  /* 0x0000001008009985 */ /* 0x0103e8000c101d0c */
[----:B------:R1:W-:Y:S02]  /*106d0*/  @!P0 ST.E.128 [R60.64], R12 ;  /* 0x0000000c3c008985 */ /* 0x0003e4000c101d0c */
.L_x_2760:
[----:B---3--:R-:W-:Y:S05]  /*106e0*/  BSYNC B0 ;  /* 0x0000000000007941 */ /* 0x008fea0003800000 */
.L_x_2759:
[----:B------:R-:W-:Y:S01]  /*106f0*/  IADD3 R3, R11, 0x20, RZ ;  /* 0x000000200b037810 */ /* 0x000fe20007ffe0ff */
[----:B-1----:R1:W3:Y:S01]  /*10700*/  SHFL.IDX PT, R13, R2, 0x1, 0x181f ;  /* 0x00381f00020d7f89 */ /* 0x0022e200000e0000 */
        /* <DEDUP_REMOVED lines=13> */
[----:B--234-:R-:W-:Y:S01]  /*107e0*/  @!P2 IMAD.WIDE R6, R4, 0x2, R12 ;  /* 0x000000020406a825 */ /* 0x01cfe200078e020c */
[----:B------:R-:W-:Y:S02]  /*107f0*/  @!P1 LOP3.LUT R5, R5, 0xfffffff8, RZ, 0xc0, !PT ;  /* 0xfffffff805059812 */ /* 0x000fe400078ec0ff */
[----:B------:R-:W-:-:S02]  /*10800*/  @!P0 LOP3.LUT R3, R3, 0xfffffff8, RZ, 0xc0, !PT ;  /* 0xfffffff803038812 */ /* 0x000fc400078ec0ff */
[----:B------:R2:W-:Y:S01]  /*10810*/  @!P2 ST.E.128 [R6.64], R52 ;  /* 0x000000340600a985 */ /* 0x0005e2000c101d0c */
[----:B------:R-:W-:-:S04]  /*10820*/  @!P1 IMAD.WIDE R8, R5, 0x2, R12 ;  /* 0x0000000205089825 */ /* 0x000fc800078e020c */
[----:B------:R-:W-:Y:S01]  /*10830*/  @!P0 IMAD.WIDE R12, R3, 0x2, R12 ;  /* 0x00000002030c8825 */ /* 0x000fe200078e020c */
[----:B------:R2:W-:Y:S04]  /*10840*/  @!P1 ST.E.128 [R8.64], R40 ;  /* 0x0000002808009985 */ /* 0x0005e8000c101d0c */
[----:B------:R2:W-:Y:S02]  /*10850*/  @!P0 ST.E.128 [R12.64], R28 ;  /* 0x0000001c0c008985 */ /* 0x0005e4000c101d0c */
.L_x_2762:
[----:B------:R-:W-:Y:S05]  /*10860*/  BSYNC B0 ;  /* 0x0000000000007941 */ /* 0x000fea0003800000 */
.L_x_2761:
[----:B------:R-:W-:Y:S01]  /*10870*/  IADD3 R3, R11, 0x40, RZ ;  /* 0x000000400b037810 */ /* 0x000fe20007ffe0ff */
[----:B--23--:R2:W3:Y:S01]  /*10880*/  SHFL.IDX PT, R13, R2, 0x2, 0x181f ;  /* 0x00581f00020d7f89 */ /* 0x00c4e200000e0000 */
        /* <DEDUP_REMOVED lines=21> */
.L_x_2764:
[----:B------:R-:W-:Y:S05]  /*109e0*/  BSYNC B0 ;  /* 0x0000000000007941 */ /* 0x000fea0003800000 */
.L_x_2763:
        /* <DEDUP_REMOVED lines=24> */
.L_x_2758:
        /* <DEDUP_REMOVED lines=42> */
.L_x_2766:
[----:B------:R-:W-:Y:S05]  /*10e10*/  BSYNC B0 ;  /* 0x0000000000007941 */ /* 0x000fea0003800000 */
.L_x_2765:
        /* <DEDUP_REMOVED lines=64> */
.L_x_2768:
[----:B------:R-:W-:Y:S05]  /*11220*/  BSYNC B0 ;  /* 0x0000000000007941 */ /* 0x000fea0003800000 */
.L_x_2767:
        /* <DEDUP_REMOVED lines=21> */
.L_x_2770:
[----:B------:R-:W-:Y:S05]  /*11380*/  BSYNC B0 ;  /* 0x0000000000007941 */ /* 0x000fea0003800000 */
.L_x_2769:
        /* <DEDUP_REMOVED lines=21> */
.L_x_2772:
[----:B------:R-:W-:Y:S05]  /*114e0*/  BSYNC B0 ;  /* 0x0000000000007941 */ /* 0x000fea0003800000 */
.L_x_2771:
        /* <DEDUP_REMOVED lines=22> */
.L_x_2773:
        /* <DEDUP_REMOVED lines=11> */
.L_x_3439:


//--------------------- .text._ZN7cutlass13device_kernelIN5flash19enable_sm80_to_sm89INS1_16FlashAttnFwdSm80INS1_25CollectiveMainloopFwdSm80ILi8ELi2ELb0EN4cute5tupleIJNS5_1CILi128EEENS7_ILi64EEENS7_ILi192EEEEEELi192ENS_10bfloat16_tEfNS_4arch4Sm80ELb0ELb1ELb0ELb1ELb1ELb0ELb1ELb0EEENS1_21CollectiveEpilogueFwdINS6_IJS8_SA_S9_EEENS6_IJNS7_ILi1EEESI_SI_EEESC_SE_Li256ELb1ELb1ELb0ELb0EEENS1_19SingleTileSchedulerILb1ELb0ELb1ELi128EEEEEEEEEvNT_6ParamsE --------------------------
	.section	.text._ZN7cutlass13device_kernelIN5flash19enable_sm80_to_sm89INS1_16FlashAttnFwdSm80INS1_25CollectiveMainloopFwdSm80ILi8ELi2ELb0EN4cute5tupleIJNS5_1CILi128EEENS7_ILi64EEENS7_ILi192EEEEEELi192ENS_10bfloat16_tEfNS_4arch4Sm80ELb0ELb1ELb0ELb1ELb1ELb0ELb1ELb0EEENS1_21CollectiveEpilogueFwdINS6_IJS8_SA_S9_EEENS6_IJNS7_ILi1EEESI_SI_EEESC_SE_Li256ELb1ELb1ELb0ELb0EEENS1_19SingleTileSchedulerILb1ELb0ELb1ELi128EEEEEEEEEvNT_6ParamsE,"ax",@progbits
	.sectioninfo	@"SHI_REGISTERS=234"
	.align	128
.text._ZN7cutlass13device_kernelIN5flash19enable_sm80_to_sm89INS1_16FlashAttnFwdSm80INS1_25CollectiveMainloopFwdSm80ILi8ELi2ELb0EN4cute5tupleIJNS5_1CILi128EEENS7_ILi64EEENS7_ILi192EEEEEELi192ENS_10bfloat16_tEfNS_4arch4Sm80ELb0ELb1ELb0ELb1ELb1ELb0ELb1ELb0EEENS1_21CollectiveEpilogueFwdINS6_IJS8_SA_S9_EEENS6_IJNS7_ILi1EEESI_SI_EEESC_SE_Li256ELb1ELb1ELb0ELb0EEENS1_19SingleTileSchedulerILb1ELb0ELb1ELi128EEEEEEEEEvNT_6ParamsE:
        .type           _ZN7cutlass13device_kernelIN5flash19enable_sm80_to_sm89INS1_16FlashAttnFwdSm80INS1_25CollectiveMainloopFwdSm80ILi8ELi2ELb0EN4cute5tupleIJNS5_1CILi128EEENS7_ILi64EEENS7_ILi192EEEEEELi192ENS_10bfloat16_tEfNS_4arch4Sm80ELb0ELb1ELb0ELb1ELb1ELb0ELb1ELb0EEENS1_21CollectiveEpilogueFwdINS6_IJS8_SA_S9_EEENS6_IJNS7_ILi1EEESI_SI_EEESC_SE_Li256ELb1ELb1ELb0ELb0EEENS1_19SingleTileSchedulerILb1ELb0ELb1ELi128EEEEEEEEEvNT_6ParamsE,@function
        .size           _ZN7cutlass13device_kernelIN5flash19enable_sm80_to_sm89INS1_16FlashAttnFwdSm80INS1_25CollectiveMainloopFwdSm80ILi8ELi2ELb0EN4cute5tupleIJNS5_1CILi128EEENS7_ILi64EEENS7_ILi192EEEEEELi192ENS_10bfloat16_tEfNS_4arch4Sm80ELb0ELb1ELb0ELb1ELb1ELb0ELb1ELb0EEENS1_21CollectiveEpilogueFwdINS6_IJS8_SA_S9_EEENS6_IJNS7_ILi1EEESI_SI_EEESC_SE_Li256ELb1ELb1ELb0ELb0EEENS1_19SingleTileSchedulerILb1ELb0ELb1ELi128EEEEEEEEEvNT_6ParamsE,(.L_x_3440 - _ZN7cutlass13device_kernelIN5flash19enable_sm80_to_sm89INS1_16FlashAttnFwdSm80INS1_25CollectiveMainloopFwdSm80ILi8ELi2ELb0EN4cute5tupleIJNS5_1CILi128EEENS7_ILi64EEENS7_ILi192EEEEEELi192ENS_10bfloat16_tEfNS_4arch4Sm80ELb0ELb1ELb0ELb1ELb1ELb0ELb1ELb0EEENS1_21CollectiveEpilogueFwdINS6_IJS8_SA_S9_EEENS6_IJNS7_ILi1EEESI_SI_EEESC_SE_Li256ELb1ELb1ELb0ELb0EEENS1_19SingleTileSchedulerILb1ELb0ELb1ELi128EEEEEEEEEvNT_6ParamsE)
        .other          _ZN7cutlass13device_kernelIN5flash19enable_sm80_to_sm89INS1_16FlashAttnFwdSm80INS1_25CollectiveMainloopFwdSm80ILi8ELi2ELb0EN4cute5tupleIJNS5_1CILi128EEENS7_ILi64EEENS7_ILi192EEEEEELi192ENS_10bfloat16_tEfNS_4arch4Sm80ELb0ELb1ELb0ELb1ELb1ELb0ELb1ELb0EEENS1_21CollectiveEpilogueFwdINS6_IJS8_SA_S9_EEENS6_IJNS7_ILi1EEESI_SI_EEESC_SE_Li256ELb1ELb1ELb0ELb0EEENS1_19SingleTileSchedulerILb1ELb0ELb1ELi128EEEEEEEEEvNT_6ParamsE,@"STO_CUDA_ENTRY STV_DEFAULT"
_ZN7cutlass13device_kernelIN5flash19enable_sm80_to_sm89INS1_16FlashAttnFwdSm80INS1_25CollectiveMainloopFwdSm80ILi8ELi2ELb0EN4cute5tupleIJNS5_1CILi128EEENS7_ILi64EEENS7_ILi192EEEEEELi192ENS_10bfloat16_tEfNS_4arch4Sm80ELb0ELb1ELb0ELb1ELb1ELb0ELb1ELb0EEENS1_21CollectiveEpilogueFwdINS6_IJS8_SA_S9_EEENS6_IJNS7_ILi1EEESI_SI_EEESC_SE_Li256ELb1ELb1ELb0ELb0EEENS1_19SingleTileSchedulerILb1ELb0ELb1ELi128EEEEEEEEEvNT_6ParamsE:
        /* <DEDUP_REMOVED lines=20> */
.L_x_2775:
        /* <DEDUP_REMOVED lines=13> */
.L_x_2777:
[----:B------:R-:W-:Y:S02]  /*0210*/  ULDC UR5, c[0x0][0x54c] ;  /* 0x0001530000057ab9 */ /* 0x000fe40000000800 */
.L_x_2776:
[----:B------:R-:W-:Y:S02]  /*0220*/  ULDC UR4, c[0x0][0x548] ;  /* 0x0001520000047ab9 */ /* 0x000fe40000000800 */
[----:B------:R-:W-:-:S02]  /*0230*/  USHF.L.U32 UR7, UR6, 0x7, URZ ;  /* 0x0000000706077899 */ /* 0x000fc4000800063f */
[----:B------:R-:W-:-:S04]  /*0240*/  UIMAD UR4, UR5, UR4, URZ ;  /* 0x00000004050472a4 */ /* 0x000fc8000f8e023f */
[----:B------:R-:W-:-:S04]  /*0250*/  UISETP.GE.AND UP0, UPT, UR7, UR4, UPT ;  /* 0x000000040700728c */ /* 0x000fc8000bf06270 */
[----:B------:R-:W-:Y:S01]  /*0260*/  USEL UR11, UR11, 0xffffffff, !UP0 ;  /* 0xffffffff0b0b7887 */ /* 0x000fe2000c000000 */
[----:B------:R-:W-:Y:S05]  /*0270*/  BRA `(.L_x_2778) ;  /* 0x000001b000007947 */ /* 0x000fea0003800000 */
.L_x_2774:
        /* <DEDUP_REMOVED lines=8> */
.L_x_2779:
        /* <DEDUP_REMOVED lines=13> */
.L_x_2781:
[----:B------:R-:W-:Y:S02]  /*03d0*/  ULDC UR5, c[0x0][0x54c] ;  /* 0x0001530000057ab9 */ /* 0x000fe40000000800 */
.L_x_2780:
[----:B------:R-:W-:Y:S02]  /*03e0*/  ULDC UR4, c[0x0][0x548] ;  /* 0x0001520000047ab9 */ /* 0x000fe40000000800 */
[----:B------:R-:W-:-:S02]  /*03f0*/  USHF.L.U32 UR7, UR6, 0x7, URZ ;  /* 0x0000000706077899 */ /* 0x000fc4000800063f */
[----:B------:R-:W-:-:S04]  /*0400*/  UIMAD UR4, UR5, UR4, URZ ;  /* 0x00000004050472a4 */ /* 0x000fc8000f8e023f */
[----:B------:R-:W-:-:S04]  /*0410*/  UISETP.GE.AND UP0, UPT, UR7, UR4, UPT ;  /* 0x000000040700728c */ /* 0x000fc8000bf06270 */
[----:B------:R-:W-:-:S06]  /*0420*/  USEL UR11, UR11, 0xffffffff, !UP0 ;  /* 0xffffffff0b0b7887 */ /* 0x000fcc000c000000 */
.L_x_2778:
        /* <DEDUP_REMOVED lines=44> */
.L_x_2782:
        /* <DEDUP_REMOVED lines=9> */
.L_x_2783:
        /* <DEDUP_REMOVED lines=10> */
.L_x_2784:
        /* <DEDUP_REMOVED lines=24> */
.L_x_2786:
[----:B------:R-:W-:-:S13]  /*09a0*/  ISETP.NE.AND P0, PT, R193, 0x1, PT ;  /* 0x00000001c100780c */ /* 0x000fda0003f05270 */
[----:B------:R-:W-:-:S05]  /*09b0*/  @P0 IMAD.HI.U32 R2, R0, c[0x0][0x330], RZ ;  /* 0x0000cc0000020a27 */ /* 0x000fca00078e00ff */
[----:B------:R-:W-:-:S05]  /*09c0*/  @P0 SHF.R.U32.HI R0, RZ, c[0x0][0x334], R2 ;  /* 0x0000cd00ff000a19 */ /* 0x000fca0000011602 */
.L_x_2787:
[----:B------:R-:W-:-:S05]  /*09d0*/  IMAD R0, R0, R193, c[0x0][0x32c] ;  /* 0x0000cb0000007624 */ /* 0x000fca00078e02c1 */
[----:B------:R-:W-:Y:S02]  /*09e0*/  IMNMX R7, R7, R0, PT ;  /* 0x0000000007077217 */ /* 0x000fe40003800200 */
.L_x_2785:
        /* <DEDUP_REMOVED lines=25> */
.L_x_2789:
[----:B------:R-:W-:-:S13]  /*0b80*/  ISETP.NE.AND P0, PT, R193, 0x1, PT ;  /* 0x00000001c100780c */ /* 0x000fda0003f05270 */
[----:B------:R-:W-:-:S05]  /*0b90*/  @P0 IMAD.HI.U32 R0, R2, c[0x0][0x330], RZ ;  /* 0x0000cc0002000a27 */ /* 0x000fca00078e00ff */
[----:B------:R-:W-:-:S05]  /*0ba0*/  @P0 SHF.R.U32.HI R2, RZ, c[0x0][0x334], R0 ;  /* 0x0000cd00ff020a19 */ /* 0x000fca0000011600 */
.L_x_2790:
[----:B------:R-:W-:-:S05]  /*0bb0*/  IMAD R2, R2, c[0x0][0x32c], RZ ;  /* 0x0000cb0002027a24 */ /* 0x000fca00078e02ff */
[----:B------:R-:W-:-:S04]  /*0bc0*/  IMNMX R3, R3, R2, !PT ;  /* 0x0000000203037217 */ /* 0x000fc80007800200 */
.L_x_2788:
        /* <DEDUP_REMOVED lines=82> */
[C---:B------:R-:W-:Y:S01]  /*10f0*/  IMAD R198, R208.reuse, 0x20, R19 ;  /* 0x00000020d0c67824 */ /* 0x040fe200078e0213 */
        /* <DEDUP_REMOVED lines=12> */
[----:B------:R-:W-:Y:S01]  /*11c0*/  LOP3.LUT R6, R187, 0x8, R6, 0xf8, !PT ;  /* 0x00000008bb067812 */ /* 0x000fe200078ef806 */
        /* <DEDUP_REMOVED lines=9> */
[----:B------:R-:W-:Y:S01]  /*1260*/  SHF.R.U32.HI R187, RZ, 0x3, R187 ;  /* 0x00000003ffbb7819 */ /* 0x000fe200000116bb */
[----:B------:R-:W-:Y:S01]  /*1270*/  IMAD.IADD R7, R5, 0x1, -R2 ;  /* 0x0000000105077824 */ /* 0x000fe200078e0a02 */
[----:B------:R-:W-:Y:S01]  /*1280*/  SHF.R.S32.HI R2, RZ, 0x1f, R3 ;  /* 0x0000001fff027819 */ /* 0x000fe20000011403 */
[----:B------:R-:W-:Y:S01]  /*1290*/  UIADD3 UR5, UR13, UR5, URZ ;  /* 0x000000050d057290 */ /* 0x000fe2000fffe03f */
[----:B------:R-:W-:Y:S01]  /*12a0*/  LOP3.LUT R14, R14, 0xfffffffe, RZ, 0xc0, !PT ;  /* 0xfffffffe0e0e7812 */ /* 0x000fe200078ec0ff */
[----:B------:R-:W-:Y:S01]  /*12b0*/  IMAD.U32 R21, RZ, RZ, UR13 ;  /* 0x0000000dff157e24 */ /* 0x000fe2000f8e00ff */
[----:B------:R-:W-:Y:S01]  /*12c0*/  SHF.R.S32.HI R10, RZ, 0x1f, R7 ;  /* 0x0000001fff0a7819 */ /* 0x000fe20000011407 */
[----:B------:R-:W-:Y:S01]  /*12d0*/  IMAD.U32 R20, RZ, RZ, UR12 ;  /* 0x0000000cff147e24 */ /* 0x000fe2000f8e00ff */
[----:B------:R-:W-:Y:S01]  /*12e0*/  LOP3.LUT R197, R197, 0x1c0, RZ, 0xc0, !PT ;  /* 0x000001c0c5c57812 */ /* 0x000fe200078ec0ff */
[----:B------:R-:W-:Y:S01]  /*12f0*/  IMAD.U32 R21, RZ, RZ, UR5 ;  /* 0x00000005ff157e24 */ /* 0x000fe2000f8e00ff */
[----:B------:R-:W-:Y:S01]  /*1300*/  LEA.HI R10, R10, R7, RZ, 0x3 ;  /* 0x000000070a0a7211 */ /* 0x000fe200078f18ff */
[----:B------:R-:W-:Y:S01]  /*1310*/  IMAD R2, R2, c[0x0][0x1b0], RZ ;  /* 0x00006c0002027a24 */ /* 0x000fe200078e02ff */
[----:B------:R-:W-:Y:S01]  /*1320*/  LOP3.LUT R187, R6, R187, RZ, 0x3c, !PT ;  /* 0x000000bb06bb7212 */ /* 0x000fe200078e3cff */
[C---:B------:R-:W-:Y:S01]  /*1330*/  IMAD.WIDE.U32 R20, R3.reuse, c[0x0][0x1b0], R20 ;  /* 0x00006c0003147a25 */ /* 0x040fe200078e0014 */
[----:B------:R-:W-:Y:S01]  /*1340*/  SHF.R.U32.HI R16, RZ, 0x3, R197 ;  /* 0x00000003ff107819 */ /* 0x000fe200000116c5 */
[----:B------:R-:W-:Y:S01]  /*1350*/  BSSY B0, `(.L_x_2792) ;  /* 0x0000046000007945 */ /* 0x000fe20003800000 */
[----:B------:R-:W-:Y:S01]  /*1360*/  LEA.HI R18, R8, R5, RZ, 0x6 ;  /* 0x0000000508127211 */ /* 0x000fe200078f30ff */
[----:B------:R-:W-:Y:S01]  /*1370*/  IMAD R9, R3, c[0x0][0x1b4], R2 ;  /* 0x00006d0003097a24 */ /* 0x000fe200078e0202 */
[----:B------:R-:W-:Y:S01]  /*1380*/  LOP3.LUT R2, R10, 0xfffffff8, RZ, 0xc0, !PT ;  /* 0xfffffff80a027812 */ /* 0x000fe200078ec0ff */
[----:B------:R-:W-:Y:S01]  /*1390*/  IMAD.MOV R3, RZ, RZ, -R3 ;  /* 0x000000ffff037224 */ /* 0x000fe200078e0a03 */
[----:B------:R-:W-:Y:S01]  /*13a0*/  LOP3.LUT P1, RZ, R208, 0x4, RZ, 0xc0, !PT ;  /* 0x00000004d0ff7812 */ /* 0x000fe2000782c0ff */
[----:B------:R-:W-:-:S02]  /*13b0*/  IMAD.IADD R14, R11, 0x1, -R14 ;  /* 0x000000010b0e7824 */ /* 0x000fc400078e0a0e */
[----:B------:R-:W-:Y:S02]  /*13c0*/  IMAD R12, R3, c[0x0][0x2c4], R12 ;  /* 0x0000b100030c7a24 */ /* 0x000fe400078e020c */
[----:B------:R-:W-:Y:S02]  /*13d0*/  IMAD.IADD R2, R7, 0x1, -R2 ;  /* 0x0000000107027824 */ /* 0x000fe400078e0a02 */
        /* <DEDUP_REMOVED lines=14> */
[----:B------:R-:W-:Y:S01]  /*14c0*/  LOP3.LUT R10, R10, 0xfffffe00, RZ, 0xc0, !PT ;  /* 0xfffffe000a0a7812 */ /* 0x000fe200078ec0ff */
[----:B------:R-:W-:Y:S01]  /*14d0*/  IMAD.IADD R7, R13, 0x1, R3 ;  /* 0x000000010d077824 */ /* 0x000fe200078e0203 */
[----:B------:R-:W-:Y:S01]  /*14e0*/  LOP3.LUT R3, R4, R9, RZ, 0x3c, !PT ;  /* 0x0000000904037212 */ /* 0x000fe200078e3cff */
[----:B------:R-:W-:Y:S01]  /*14f0*/  IMAD R9, R200, c[0x0][0x2c4], RZ ;  /* 0x0000b100c8097a24 */ /* 0x000fe200078e02ff */
[----:B------:R-:W-:Y:S01]  /*1500*/  LEA R13, P0, R12, c[0x0][0x160], 0x1 ;  /* 0x000058000c0d7a11 */ /* 0x000fe200078008ff */
[----:B------:R-:W-:Y:S01]  /*1510*/  IMAD.SHL.U32 R188, R208, 0x8, RZ ;  /* 0x00000008d0bc7824 */ /* 0x000fe200078e00ff */
[----:B------:R-:W-:Y:S01]  /*1520*/  SEL R186, R186, 0xfffffff0, !P4 ;  /* 0xfffffff0baba7807 */ /* 0x000fe20006000000 */
[----:B------:R-:W-:Y:S01]  /*1530*/  IMAD.MOV.U32 R4, RZ, RZ, 0x20 ;  /* 0x00000020ff047424 */ /* 0x000fe200078e00ff */
[----:B------:R-:W-:Y:S01]  /*1540*/  LEA.HI.X R12, R12, c[0x0][0x164], R7, 0x1, P0 ;  /* 0x000059000c0c7a11 */ /* 0x000fe200000f0c07 */
[----:B------:R-:W-:Y:S01]  /*1550*/  IMAD.SHL.U32 R18, R18, 0x8, RZ ;  /* 0x0000000812127824 */ /* 0x000fe200078e00ff */
[----:B------:R-:W-:Y:S01]  /*1560*/  LEA.HI R7, R8, R5, RZ, 0x5 ;  /* 0x0000000508077211 */ /* 0x000fe200078f28ff */
[----:B------:R1:W3:Y:S01]  /*1570*/  SHFL.IDX PT, R20, R13, RZ, 0x181f ;  /* 0x00181fff0d147589 */ /* 0x0002e200000e0000 */
[----:B------:R-:W-:Y:S01]  /*1580*/  LOP3.LUT P0, RZ, R208, 0x2, RZ, 0xc0, !PT ;  /* 0x00000002d0ff7812 */ /* 0x000fe2000780c0ff */
[----:B------:R-:W-:Y:S01]  /*1590*/  IMAD R187, R14, 0x200, R187 ;  /* 0x000002000ebb7824 */ /* 0x000fe200078e02bb */
[----:B------:R-:W-:Y:S01]  /*15a0*/  SHF.R.S32.HI R6, RZ, 0x5, R7 ;  /* 0x00000005ff067819 */ /* 0x000fe20000011407 */
[----:B------:R1:W4:Y:S01]  /*15b0*/  SHFL.IDX PT, R21, R12, RZ, 0x181f ;  /* 0x00181fff0c157589 */ /* 0x00032200000e0000 */
[----:B------:R-:W-:-:S02]  /*15c0*/  LOP3.LUT R197, R197, 0x38, R188, 0xf8, !PT ;  /* 0x00000038c5c57812 */ /* 0x000fc400078ef8bc */
[C---:B------:R-:W-:Y:S02]  /*15d0*/  IADD3 R17, R188.reuse, 0x40, RZ ;  /* 0x00000040bc117810 */ /* 0x040fe40007ffe0ff */
[----:B------:R-:W-:Y:S02]  /*15e0*/  LOP3.LUT R197, R197, R16, RZ, 0x3c, !PT ;  /* 0x00000010c5c57212 */ /* 0x000fe400078e3cff */
[C---:B------:R-:W-:Y:S02]  /*15f0*/  IADD3 R16, R188.reuse, 0x80, RZ ;  /* 0x00000080bc107810 */ /* 0x040fe40007ffe0ff */
        /* <DEDUP_REMOVED lines=27> */
.L_x_2793:
[----:B-1-34-:R-:W-:Y:S05]  /*17b0*/  BSYNC B0 ;  /* 0x0000000000007941 */ /* 0x01afea0003800000 */
.L_x_2792:
        /* <DEDUP_REMOVED lines=20> */
.L_x_2795:
[----:B------:R-:W-:Y:S05]  /*1900*/  BSYNC B0 ;  /* 0x0000000000007941 */ /* 0x000fea0003800000 */
.L_x_2794:
[----:B--2---:R-:W-:Y:S01]  /*1910*/  IADD3 R10, R2, 0x40, RZ ;  /* 0x00000040020a7810 */ /* 0x004fe20007ffe0ff */
[----:B------:R2:W4:Y:S01]  /*1920*/  SHFL.IDX PT, R21, R12, 0x2, 0x181f ;  /* 0x00581f000c157f89 */ /* 0x00052200000e0000 */
        /* <DEDUP_REMOVED lines=18> */
.L_x_2797:
[----:B------:R-:W-:Y:S05]  /*1a50*/  BSYNC B0 ;  /* 0x0000000000007941 */ /* 0x000fea0003800000 */
.L_x_2796:
[----:B---3--:R-:W-:Y:S01]  /*1a60*/  SHFL.IDX PT, R14, R13, 0x3, 0x181f ;  /* 0x00781f000d0e7f89 */ /* 0x008fe200000e0000 */
[----:B------:R-:W-:Y:S01]  /*1a70*/  IADD3 R2, R2, 0x60, RZ ;  /* 0x0000006002027810 */ /* 0x000fe20007ffe0ff */
[----:B------:R-:W-:Y:S01]  /*1a80*/  IMAD.MOV.U32 R192, RZ, RZ, c[0x0][0x2b8] ;  /* 0x0000ae00ffc07624 */ /* 0x000fe200078e00ff */
[----:B------:R-:W-:Y:S01]  /*1a90*/  SHF.R.S32.HI R206, RZ, 0x1f, R17 ;  /* 0x0000001fffce7819 */ /* 0x000fe20000011411 */
[----:B------:R-:W3:Y:S01]  /*1aa0*/  SHFL.IDX PT, R15, R12, 0x3, 0x181f ;  /* 0x00781f000c0f7f89 */ /* 0x000ee200000e0000 */
        /* <DEDUP_REMOVED lines=21> */
[----:B---3--:R-:W-:-:S04]  /*1c00*/  @!P2 IMAD.WIDE R10, R188, 0x2, R14 ;  /* 0x00000002bc0aa825 */ /* 0x008fc800078e020e */
        /* <DEDUP_REMOVED lines=9> */
[----:B------:R-:W-:Y:S01]  /*1ca0*/  IMAD.MOV.U32 R2, RZ, RZ, R196 ;  /* 0x000000ffff027224 */ /* 0x000fe200078e00c4 */
[----:B------:R-:W0:Y:S01]  /*1cb0*/  LDGDEPBAR ;  /* 0x00000000000079af */ /* 0x000e220000000000 */
[----:B-1----:R-:W-:-:S05]  /*1cc0*/  @P5 IMAD.HI.U32 R10, R196, c[0x0][0x2bc], RZ ;  /* 0x0000af00c40a5a27 */ /* 0x002fca00078e00ff */
[----:B------:R-:W-:-:S04]  /*1cd0*/  @P5 SHF.R.U32.HI R2, RZ, c[0x0][0x2c0], R10 ;  /* 0x0000b000ff025a19 */ /* 0x000fc8000001160a */
[----:B--2---:R-:W-:-:S04]  /*1ce0*/  @!P0 IADD3 R12, P3, R2, UR12, RZ ;  /* 0x0000000c020c8c10 */ /* 0x004fc8000ff7e0ff */
[----:B------:R-:W-:Y:S02]  /*1cf0*/  @!P0 LEA.HI.X.SX32 R11, R2, UR8, 0x1, P3 ;  /* 0x00000008020b8c11 */ /* 0x000fe400098f0eff */
[----:B------:R-:W-:-:S04]  /*1d00*/  @!P0 LEA R10, P3, R12, c[0x0][0x2a0], 0x2 ;  /* 0x0000a8000c0a8a11 */ /* 0x000fc800078610ff */
[----:B------:R-:W-:Y:S01]  /*1d10*/  @!P0 LEA.HI.X R11, R12, c[0x0][0x2a4], R11, 0x2, P3 ;  /* 0x0000a9000c0b8a11 */ /* 0x000fe200018f140b */
[----:B------:R-:W-:Y:S06]  /*1d20*/  BAR.SYNC.DEFER_BLOCKING 0x0 ;  /* 0x0000000000007b1d */ /* 0x000fec0000010000 */
[----:B------:R1:W2:Y:S01]  /*1d30*/  @!P0 LDG.E R195, [R10.64] ;  /* 0x0000000e0ac38981 */ /* 0x0002a2000c1e1900 */
        /* <DEDUP_REMOVED lines=9> */
[----:B------:R-:W-:Y:S01]  /*1dd0*/  IMAD.WIDE R26, R206, 0x2, RZ ;  /* 0x00000002ce1a7825 */ /* 0x000fe200078e02ff */
[----:B------:R-:W-:Y:S01]  /*1de0*/  UIADD3 UR9, UR17, UR9, URZ ;  /* 0x0000000911097290 */ /* 0x000fe2000fffe03f */
[----:B------:R-:W-:Y:S01]  /*1df0*/  SHF.R.S32.HI R15, RZ, 0x1f, R196 ;  /* 0x0000001fff0f7819 */ /* 0x000fe200000114c4 */
[----:B------:R-:W-:Y:S01]  /*1e00*/  UIMAD UR18, UR18, UR4, URZ ;  /* 0x00000004121272a4 */ /* 0x000fe2000f8e023f */
[----:B------:R-:W-:Y:S01]  /*1e10*/  IMAD.WIDE.U32 R12, R196, c[0x0][0x208], RZ ;  /* 0x00008200c40c7a25 */ /* 0x000fe200078e00ff */
[----:B------:R-:W-:Y:S01]  /*1e20*/  UIMAD.WIDE.U32 UR22, UR10, UR4, URZ ;  /* 0x000000040a1672a5 */ /* 0x000fe2000f8e003f */
[----:B------:R-:W-:Y:S01]  /*1e30*/  ISETP.GE.AND P6, PT, R16, c[0x0][0x1d4], PT ;  /* 0x0000750010007a0c */ /* 0x000fe20003fc6270 */
[----:B------:R-:W-:Y:S01]  /*1e40*/  UIMAD UR18, UR10, UR5, UR18 ;  /* 0x000000050a1272a4 */ /* 0x000fe2000f8e0212 */
[C---:B----4-:R-:W-:Y:S01]  /*1e50*/  IMAD R21, R15.reuse, c[0x0][0x208], RZ ;  /* 0x000082000f157a24 */ /* 0x050fe200078e02ff */
        /* <DEDUP_REMOVED lines=11> */
[----:B-1----:R-:W-:-:S04]  /*1f10*/  IMAD.WIDE.U32 R10, R196, c[0x0][0x1e0], RZ ;  /* 0x00007800c40a7a25 */ /* 0x002fc800078e00ff */
[----:B------:R-:W-:Y:S02]  /*1f20*/  IMAD.IADD R11, R11, 0x1, R15 ;  /* 0x000000010b0b7824 */ /* 0x000fe400078e020f */
[----:B------:R-:W-:Y:S01]  /*1f30*/  IMAD.WIDE R24, R205, 0x2, RZ ;  /* 0x00000002cd187825 */ /* 0x000fe200078e02ff */
[----:B--2---:R-:W-:-:S03]  /*1f40*/  SHF.R.S32.HI R2, RZ, 0x1f, R195 ;  /* 0x0000001fff027819 */ /* 0x004fc600000114c3 */
[----:B------:R-:W-:-:S04]  /*1f50*/  IMAD.WIDE.U32 R20, R195, c[0x0][0x218], R20 ;  /* 0x00008600c3147a25 */ /* 0x000fc800078e0014 */
[----:B---3--:R-:W-:Y:S01]  /*1f60*/  IMAD R22, R2, c[0x0][0x218], RZ ;  /* 0x0000860002167a24 */ /* 0x008fe200078e02ff */
        /* <DEDUP_REMOVED lines=21> */
[----:B------:R-:W-:Y:S02]  /*20c0*/  IADD3 R26, P3, R26, R12, RZ ;  /* 0x0000000c1a1a7210 */ /* 0x000fe40007f7e0ff */
[----:B---3--:R-:W-:Y:S02]  /*20d0*/  IADD3 R22, P2, R14, R28, RZ ;  /* 0x0000001c0e167210 */ /* 0x008fe40007f5e0ff */
[----:B------:R-:W-:Y:S01]  /*20e0*/  IADD3 R28, P0, R28, R12, RZ ;  /* 0x0000000c1c1c7210 */ /* 0x000fe20007f1e0ff */
[----:B----4-:R-:W-:Y:S01]  /*20f0*/  IMAD.X R27, R27, 0x1, R13, P3 ;  /* 0x000000011b1b7824 */ /* 0x010fe200018e060d */
        /* <DEDUP_REMOVED lines=40> */
[----:B--2---:R-:W-:-:S09]  /*2380*/  P2R R21, PR, RZ, 0x8 ;  /* 0x00000008ff157803 */ /* 0x004fd20000000000 */
        /* <DEDUP_REMOVED lines=10> */
[----:B-1----:R-:W-:-:S04]  /*2430*/  @!P2 IADD3 R12, P0, R2, UR12, RZ ;  /* 0x0000000c020cac10 */ /* 0x002fc8000ff1e0ff */
        /* <DEDUP_REMOVED lines=15> */
[----:B------:R-:W-:Y:S02]  /*2530*/  SHF.L.U64.HI R9, R205, 0x1, R132 ;  /* 0x00000001cd097819 */ /* 0x000fe40000010284 */
[----:B--2---:R-:W-:Y:S01]  /*2540*/  SHF.R.S32.HI R2, RZ, 0x1f, R195 ;  /* 0x0000001fff027819 */ /* 0x004fe200000114c3 */
[----:B------:R-:W-:Y:S01]  /*2550*/  IMAD.WIDE.U32 R10, R195, c[0x0][0x1f0], R12 ;  /* 0x00007c00c30a7a25 */ /* 0x000fe200078e000c */
[----:B------:R-:W-:Y:S02]  /*2560*/  SEL R13, RZ, 0x10, P5 ;  /* 0x00000010ff0d7807 */ /* 0x000fe40002800000 */
[----:B------:R-:W-:Y:S01]  /*2570*/  SHF.L.U64.HI R12, R206, 0x1, R133 ;  /* 0x00000001ce0c7819 */ /* 0x000fe20000010285 */
[----:B------:R-:W-:Y:S01]  /*2580*/  IMAD R2, R2, c[0x0][0x1f0], RZ ;  /* 0x00007c0002027a24 */ /* 0x000fe200078e02ff */
[----:B------:R-:W-:Y:S02]  /*2590*/  IADD3 R16, P0, R10, UR22, RZ ;  /* 0x000000160a107c10 */ /* 0x000fe4000ff1e0ff */
[----:B------:R-:W-:Y:S01]  /*25a0*/  IADD3 R25, -R13, 0x10, RZ ;  /* 0x000000100d197810 */ /* 0x000fe20007ffe1ff */
[----:B------:R-:W-:Y:S01]  /*25b0*/  IMAD R2, R195, c[0x0][0x1f4], R2 ;  /* 0x00007d00c3027a24 */ /* 0x000fe200078e0202 */
[----:B------:R-:W-:-:S02]  /*25c0*/  SEL R10, RZ, 0x10, P4 ;  /* 0x00000010ff0a7807 */ /* 0x000fc40002000000 */
[----:B------:R-:W-:Y:S02]  /*25d0*/  LOP3.LUT R25, R25, 0xf, RZ, 0xc0, !PT ;  /* 0x0000000f19197812 */ /* 0x000fe400078ec0ff */
[----:B------:R-:W-:Y:S01]  /*25e0*/  IADD3.X R11, R11, UR18, R2, P0, !PT ;  /* 0x000000120b0b7c10 */ /* 0x000fe200087fe402 */
[----:B------:R-:W-:Y:S01]  /*25f0*/  IMAD.SHL.U32 R2, R205, 0x2, RZ ;  /* 0x00000002cd027824 */ /* 0x000fe200078e00ff */
[----:B------:R-:W-:Y:S02]  /*2600*/  LEA R17, P0, R16, c[0x0][0x1c8], 0x1 ;  /* 0x0000720010117a11 */ /* 0x000fe400078008ff */
[----:B------:R-:W-:Y:S02]  /*2610*/  IADD3 R22, -R10, 0x10, RZ ;  /* 0x000000100a167810 */ /* 0x000fe40007ffe1ff */
[----:B------:R-:W-:Y:S01]  /*2620*/  LEA.HI.X R16, R16, c[0x0][0x1cc], R11, 0x1, P0 ;  /* 0x0000730010107a11 */ /* 0x000fe200000f0c0b */
[----:B------:R-:W1:Y:S01]  /*2630*/  SHFL.IDX PT, R18, R17, 0x1, 0x181f ;  /* 0x00381f0011127f89 */ /* 0x000e6200000e0000 */
[----:B------:R-:W-:Y:S01]  /*2640*/  IMAD.SHL.U32 R11, R206, 0x2, RZ ;  /* 0x00000002ce0b7824 */ /* 0x000fe200078e00ff */
[----:B------:R-:W-:-:S02]  /*2650*/  LOP3.LUT R22, R22, 0xf, RZ, 0xc0, !PT ;  /* 0x0000000f16167812 */ /* 0x000fc400078ec0ff */
        /* <DEDUP_REMOVED lines=24> */
.L_x_2798:
        /* <DEDUP_REMOVED lines=15> */
[----:B------:R3:W4:Y:S04]  /*28d0*/  LDSM.16.M88.4 R40, [R187+0xc100] ;  /* 0x00c10000bb28783b */ /* 0x0007280000000200 */
[----:B-1----:R3:W1:Y:S04]  /*28e0*/  LDSM.16.M88.4 R32, [R187+0xc900] ;  /* 0x00c90000bb20783b */ /* 0x0026680000000200 */
        /* <DEDUP_REMOVED lines=36> */
[----:B------:R-:W3:Y:S04]  /*2b30*/  SHFL.IDX PT, R28, R16, 0x1, 0x181f ;  /* 0x00381f00101c7f89 */ /* 0x000ee800000e0000 */
[----:B------:R-:W4:Y:S04]  /*2b40*/  SHFL.IDX PT, R17, R17, RZ, 0x181f ;  /* 0x00181fff11117589 */ /* 0x000f2800000e0000 */
[----:B------:R-:W2:Y:S01]  /*2b50*/  SHFL.IDX PT, R16, R16, RZ, 0x181f ;  /* 0x00181fff10107589 */ /* 0x000ea200000e0000 */
[----:B-----5:R-:W-:-:S04]  /*2b60*/  IADD3 R36, P3, P0, R37, R18, R14 ;  /* 0x0000001225247210 */ /* 0x020fc8000787e00e */
[----:B---3--:R-:W-:Y:S02]  /*2b70*/  IADD3.X R37, RZ, R28, R15, P3, P0 ;  /* 0x0000001cff257210 */ /* 0x008fe40001fe040f */
[----:B------:R-:W-:-:S04]  /*2b80*/  IADD3 R30, P3, P0, R30, R18, R11 ;  /* 0x000000121e1e7210 */ /* 0x000fc8000787e00b */
[----:B------:R-:W-:Y:S02]  /*2b90*/  IADD3.X R31, RZ, R28, R12, P3, P0 ;  /* 0x0000001cff1f7210 */ /* 0x000fe40001fe040c */
[----:B------:R-:W-:-:S04]  /*2ba0*/  IADD3 R18, P3, P0, R19, R18, R0 ;  /* 0x0000001213127210 */ /* 0x000fc8000787e000 */
[----:B------:R-:W-:Y:S02]  /*2bb0*/  IADD3.X R19, RZ, R28, R9, P3, P0 ;  /* 0x0000001cff137210 */ /* 0x000fe40001fe0409 */
[----:B----4-:R-:W-:-:S05]  /*2bc0*/  IADD3 R14, P0, R17, R14, RZ ;  /* 0x0000000e110e7210 */ /* 0x010fca0007f1e0ff */
        /* <DEDUP_REMOVED lines=14> */
.L_x_2799:
[----:B------:R-:W-:Y:S01]  /*2cb0*/  IMAD.MOV.U32 R0, RZ, RZ, 0x40 ;  /* 0x00000040ff007424 */ /* 0x000fe200078e00ff */
[----:B------:R-:W-:Y:S01]  /*2cc0*/  LOP3.LUT R84, R7, 0xffffffe0, RZ, 0xc0, !PT ;  /* 0xffffffe007547812 */ /* 0x000fe200078ec0ff */
[C---:B-12---:R-:W-:Y:S01]  /*2cd0*/  HMMA.16816.F32.BF16 R36, R48.reuse, R32, RZ ;  /* 0x000000203024723c */ /* 0x046fe200000418ff */
[----:B------:R-:W-:Y:S01]  /*2ce0*/  SHF.R.S32.HI R9, RZ, 0x1f, R6 ;  /* 0x0000001fff097819 */ /* 0x000fe20000011406 */
[----:B------:R-:W-:Y:S01]  /*2cf0*/  IMAD R183, R4, 0x2, R189 ;  /* 0x0000000204b77824 */ /* 0x000fe200078e02bd */
[----:B------:R-:W-:Y:S01]  /*2d00*/  SEL R135, R0, 0xffffffc0, !P1 ;  /* 0xffffffc000877807 */ /* 0x000fe20004800000 */
[----:B------:R-:W-:Y:S01]  /*2d10*/  IMAD.IADD R84, R5, 0x1, -R84 ;  /* 0x0000000105547824 */ /* 0x000fe200078e0a54 */
[----:B------:R-:W-:Y:S01]  /*2d20*/  LEA.HI R0, R8, R5, RZ, 0x2 ;  /* 0x0000000508007211 */ /* 0x000fe200078f10ff */
[----:B------:R-:W-:Y:S01]  /*2d30*/  IMAD R182, R4, 0x2, R185 ;  /* 0x0000000204b67824 */ /* 0x000fe200078e02b9 */
[----:B------:R-:W-:Y:S01]  /*2d40*/  LEA.HI R9, R9, R6, RZ, 0x3 ;  /* 0x0000000609097211 */ /* 0x000fe200078f18ff */
[C---:B------:R-:W-:Y:S01]  /*2d50*/  HMMA.16816.F32.BF16 R32, R48.reuse, R34, RZ ;  /* 0x000000223020723c */ /* 0x040fe200000418ff */
[----:B------:R-:W-:Y:S01]  /*2d60*/  LOP3.LUT R0, R0, 0xfffffffc, RZ, 0xc0, !PT ;  /* 0xfffffffc00007812 */ /* 0x000fe200078ec0ff */
[----:B------:R-:W-:Y:S01]  /*2d70*/  LDSM.16.M88.4 R64, [R183] ;  /* 0x00000000b740783b */ /* 0x000fe20000000200 */
[----:B------:R-:W-:Y:S01]  /*2d80*/  SHF.R.S32.HI R7, RZ, 0x1f, R84 ;  /* 0x0000001fff077819 */ /* 0x000fe20000011454 */
[----:B------:R-:W-:Y:S01]  /*2d90*/  ULDC UR19, c[0x0][0x324] ;  /* 0x0000c90000137ab9 */ /* 0x000fe20000000800 */
[----:B------:R-:W-:Y:S01]  /*2da0*/  LOP3.LUT R9, R9, 0xffffff8, RZ, 0xc0, !PT ;  /* 0x0ffffff809097812 */ /* 0x000fe200078ec0ff */
[----:B------:R-:W-:Y:S01]  /*2db0*/  IMAD.IADD R5, R5, 0x1, -R0 ;  /* 0x0000000105057824 */ /* 0x000fe200078e0a00 */
[----:B------:R-:W-:Y:S01]  /*2dc0*/  LEA.HI R7, R7, R84, RZ, 0x2 ;  /* 0x0000005407077211 */ /* 0x000fe200078f10ff */
[C---:B----4-:R-:W-:Y:S01]  /*2dd0*/  HMMA.16816.F32.BF16 R44, R48.reuse, R40, RZ ;  /* 0x00000028302c723c */ /* 0x050fe200000418ff */
[----:B------:R-:W-:Y:S01]  /*2de0*/  PLOP3.LUT P0, PT, PT, PT, UP1, 0x80, 0x0 ;  /* 0x000000000000781c */ /* 0x000fe20003f0f018 */
[----:B------:R-:W-:Y:S01]  /*2df0*/  IMAD.IADD R9, R6, 0x1, -R9 ;  /* 0x0000000106097824 */ /* 0x000fe200078e0a09 */
[----:B------:R-:W-:Y:S01]  /*2e00*/  LEA.HI R0, R5, R5, RZ, 0x1 ;  /* 0x0000000505007211 */ /* 0x000fe200078f08ff */
[----:B------:R-:W-:Y:S01]  /*2e10*/  ULOP3.LUT UR19, URZ, UR19, URZ, 0x33, !UPT ;  /* 0x000000133f137292 */ /* 0x000fe2000f8e333f */
[C---:B------:R-:W-:Y:S01]  /*2e20*/  LEA.HI.SX32 R6, R7.reuse, UR7, 0x1e ;  /* 0x0000000707067c11 */ /* 0x040fe2000f8ff2ff */
[----:B------:R-:W0:Y:S01]  /*2e30*/  LDGDEPBAR ;  /* 0x00000000000079af */ /* 0x000e220000000000 */
[----:B------:R-:W-:Y:S01]  /*2e40*/  LOP3.LUT R0, R0, 0x1ffffffe, RZ, 0xc0, !PT ;  /* 0x1ffffffe00007812 */ /* 0x000fe200078ec0ff */
[----:B------:R-:W-:Y:S01]  /*2e50*/  HMMA.16816.F32.BF16 R40, R48, R42, RZ ;  /* 0x0000002a3028723c */ /* 0x000fe200000418ff */
[----:B------:R-:W-:Y:S01]  /*2e60*/  LOP3.LUT R7, R7, 0x7ffffffc, RZ, 0xc0, !PT ;  /* 0x7ffffffc07077812 */ /* 0x000fe200078ec0ff */
[----:B------:R-:W-:Y:S01]  /*2e70*/  IMAD R6, R9, 0x10, R6 ;  /* 0x0000001009067824 */ /* 0x000fe200078e0206 */
[----:B------:R-:W-:Y:S01]  /*2e80*/  ISETP.GE.AND P3, PT, R193, 0x1, PT ;  /* 0x00000001c100780c */ /* 0x000fe20003f66270 */
[----:B------:R-:W-:-:S02]  /*2e90*/  IMAD.IADD R201, R5, 0x1, -R0 ;  /* 0x0000000105c97824 */ /* 0x000fc400078e0a00 */
[----:B------:R-:W-:Y:S01]  /*2ea0*/  IMAD.IADD R202, R84, 0x1, -R7 ;  /* 0x0000000154ca7824 */ /* 0x000fe200078e0a07 */
[----:B------:R-:W-:Y:S01]  /*2eb0*/  IADD3 R7, R191, 0x1, -R144 ;  /* 0x00000001bf077810 */ /* 0x000fe20007ffe890 */
[----:B------:R-:W-:Y:S01]  /*2ec0*/  IMAD R201, R201, 0x8, R6 ;  /* 0x00000008c9c97824 */ /* 0x000fe200078e0206 */
[C---:B------:R-:W-:Y:S01]  /*2ed0*/  HMMA.16816.F32.BF16 R28, R48.reuse, R24, RZ ;  /* 0x00000018301c723c */ /* 0x040fe200000418ff */
[----:B------:R-:W-:Y:S02]  /*2ee0*/  IMAD.IADD R6, R187, 0x1, R135 ;  /* 0x00000001bb067824 */ /* 0x000fe400078e0287 */
[----:B------:R-:W-:Y:S01]  /*2ef0*/  @P0 IMAD.HI.U32 R5, R201, c[0x0][0x2c8], RZ ;  /* 0x0000b200c9050a27 */ /* 0x000fe200078e00ff */
[----:B------:R-:W-:Y:S02]  /*2f00*/  PLOP3.LUT P0, PT, PT, PT, UP1, 0x80, 0x0 ;  /* 0x000000000000781c */ /* 0x000fe40003f0f018 */
[----:B------:R-:W1:Y:S01]  /*2f10*/  LDSM.16.M88.4 R12, [R6+0xc900] ;  /* 0x00c90000060c783b */ /* 0x000e620000000200 */
[----:B------:R-:W-:Y:S01]  /*2f20*/  IMAD.MOV.U32 R0, RZ, RZ, R201 ;  /* 0x000000ffff007224 */ /* 0x000fe200078e00c9 */
[C---:B------:R-:W-:Y:S01]  /*2f30*/  HMMA.16816.F32.BF16 R24, R48.reuse, R26, RZ ;  /* 0x0000001a3018723c */ /* 0x040fe200000418ff */
[----:B------:R-:W-:Y:S01]  /*2f40*/  IMAD.SHL.U32 R202, R202, 0x2, RZ ;  /* 0x00000002caca7824 */ /* 0x000fe200078e00ff */
[----:B------:R-:W2:Y:S04]  /*2f50*/  LDSM.16.M88.4 R16, [R6+0xc100] ;  /* 0x00c100000610783b */ /* 0x000ea80000000200 */
[----:B------:R-:W4:Y:S01]  /*2f60*/  LDSM.16.M88.4 R8, [R6+0xd100] ;  /* 0x00d100000608783b */ /* 0x000f220000000200 */
[----:B------:R-:W-:Y:S01]  /*2f70*/  IADD3 R7, -R200, R7, -R202 ;  /* 0x00000007c8077210 */ /* 0x000fe20007ffe9ca */
[C---:B------:R-:W-:Y:S01]  /*2f80*/  HMMA.16816.F32.BF16 R72, R48.reuse, R60, RZ ;  /* 0x0000003c3048723c */ /* 0x040fe200000418ff */
[----:B------:R-:W-:Y:S01]  /*2f90*/  @P0 SHF.R.U32.HI R0, RZ, c[0x0][0x2cc], R5 ;  /* 0x0000b300ff000a19 */ /* 0x000fe20000011605 */
[----:B------:R-:W-:Y:S01]  /*2fa0*/  IMAD.IADD R5, R135, 0x1, R2 ;  /* 0x0000000187057824 */ /* 0x000fe200078e0202 */
[----:B------:R-:W5:Y:S05]  /*2fb0*/  LDSM.16.M88.4 R76, [R6+0xd900] ;  /* 0x00d90000064c783b */ /* 0x000f6a0000000200 */
[----:B------:R-:W-:Y:S01]  /*2fc0*/  HMMA.16816.F32.BF16 R48, R48, R62, RZ ;  /* 0x0000003e3030723c */ /* 0x000fe200000418ff */
[----:B------:R-:W-:Y:S07]  /*2fd0*/  LDSM.16.M88.4 R60, [R5+0xc100] ;  /* 0x00c10000053c783b */ /* 0x000fee0000000200 */
[C---:B------:R-:W-:Y:S08]  /*2fe0*/  HMMA.16816.F32.BF16 R36, R68.reuse, R20, R36 ;  /* 0x000000144424723c */ /* 0x040ff00000041824 */
[C---:B------:R-:W-:Y:S01]  /*2ff0*/  HMMA.16816.F32.BF16 R32, R68.reuse, R22, R32 ;  /* 0x000000164420723c */ /* 0x040fe20000041820 */
[----:B------:R-:W-:Y:S07]  /*3000*/  LDSM.16.M88.4 R20, [R182] ;  /* 0x00000000b614783b */ /* 0x000fee0000000200 */
[C---:B------:R-:W-:Y:S08]  /*3010*/  HMMA.16816.F32.BF16 R44, R68.reuse, R56, R44 ;  /* 0x00000038442c723c */ /* 0x040ff0000004182c */
[C---:B------:R-:W-:Y:S01]  /*3020*/  HMMA.16816.F32.BF16 R40, R68.reuse, R58, R40 ;  /* 0x0000003a4428723c */ /* 0x040fe20000041828 */
[----:B------:R-:W3:Y:S07]  /*3030*/  LDSM.16.M88.4 R56, [R5+0xc900] ;  /* 0x00c900000538783b */ /* 0x000eee0000000200 */
[C---:B------:R-:W-:Y:S08]  /*3040*/  HMMA.16816.F32.BF16 R28, R68.reuse, R52, R28 ;  /* 0x00000034441c723c */ /* 0x040ff0000004181c */
[C---:B------:R-:W-:Y:S01]  /*3050*/  HMMA.16816.F32.BF16 R24, R68.reuse, R54, R24 ;  /* 0x000000364418723c */ /* 0x040fe20000041818 */
[----:B------:R-:W3:Y:S07]  /*3060*/  LDSM.16.M88.4 R52, [R5+0xd100] ;  /* 0x00d100000534783b */ /* 0x000eee0000000200 */
[C---:B------:R-:W-:Y:S08]  /*3070*/  HMMA.16816.F32.BF16 R72, R68.reuse, R80, R72 ;  /* 0x000000504448723c */ /* 0x040ff00000041848 */
[----:B------:R-:W-:Y:S01]  /*3080*/  HMMA.16816.F32.BF16 R68, R68, R82, R48 ;  /* 0x000000524444723c */ /* 0x000fe20000041830 */
[----:B------:R-:W3:Y:S04]  /*3090*/  LDSM.16.M88.4 R48, [R5+0xd900] ;  /* 0x00d900000530783b */ /* 0x000ee80000000200 */
[----:B------:R-:W-:Y:S03]  /*30a0*/  LDSM.16.M88.4 R80, [R189+0x4000] ;  /* 0x00400000bd50783b */ /* 0x000fe60000000200 */
[C---:B-1----:R-:W-:Y:S08]  /*30b0*/  HMMA.16816.F32.BF16 R36, R64.reuse, R12, R36 ;  /* 0x0000000c4024723c */ /* 0x042ff00000041824 */
[C---:B------:R-:W-:Y:S01]  /*30c0*/  HMMA.16816.F32.BF16 R32, R64.reuse, R14, R32 ;  /* 0x0000000e4020723c */ /* 0x040fe20000041820 */
[----:B------:R-:W1:Y:S07]  /*30d0*/  LDSM.16.M88.4 R12, [R187+0xe900] ;  /* 0x00e90000bb0c783b */ /* 0x000e6e0000000200 */
[C---:B--2---:R-:W-:Y:S08]  /*30e0*/  HMMA.16816.F32.BF16 R44, R64.reuse, R16, R44 ;  /* 0x00000010402c723c */ /* 0x044ff0000004182c */
[C---:B------:R-:W-:Y:S01]  /*30f0*/  HMMA.16816.F32.BF16 R40, R64.reuse, R18, R40 ;  /* 0x000000124028723c */ /* 0x040fe20000041828 */
[----:B------:R-:W2:Y:S07]  /*3100*/  LDSM.16.M88.4 R16, [R187+0xe100] ;  /* 0x00e10000bb10783b */ /* 0x000eae0000000200 */
[C---:B----4-:R-:W-:Y:S08]  /*3110*/  HMMA.16816.F32.BF16 R28, R64.reuse, R8, R28 ;  /* 0x00000008401c723c */ /* 0x050ff0000004181c */
[C---:B------:R-:W-:Y:S01]  /*3120*/  HMMA.16816.F32.BF16 R24, R64.reuse, R10, R24 ;  /* 0x0000000a4018723c */ /* 0x040fe20000041818 */
[----:B------:R-:W4:Y:S07]  /*3130*/  LDSM.16.M88.4 R8, [R187+0xf100] ;  /* 0x00f10000bb08783b */ /* 0x000f2e0000000200 */
[C---:B-----5:R-:W-:Y:S08]  /*3140*/  HMMA.16816.F32.BF16 R72, R64.reuse, R76, R72 ;  /* 0x0000004c4048723c */ /* 0x060ff00000041848 */
[----:B------:R-:W-:Y:S01]  /*3150*/  HMMA.16816.F32.BF16 R68, R64, R78, R68 ;  /* 0x0000004e4044723c */ /* 0x000fe20000041844 */
[----:B------:R-:W5:Y:S04]  /*3160*/  LDSM.16.M88.4 R76, [R187+0xf900] ;  /* 0x00f90000bb4c783b */ /* 0x000f680000000200 */
[----:B------:R-:W-:Y:S03]  /*3170*/  LDSM.16.M88.4 R64, [R185+0x4000] ;  /* 0x00400000b940783b */ /* 0x000fe60000000200 */
[C---:B---3--:R-:W-:Y:S08]  /*3180*/  HMMA.16816.F32.BF16 R36, R20.reuse, R56, R36 ;  /* 0x000000381424723c */ /* 0x048ff00000041824 */
[C---:B------:R-:W-:Y:S01]  /*3190*/  HMMA.16816.F32.BF16 R32, R20.reuse, R58, R32 ;  /* 0x0000003a1420723c */ /* 0x040fe20000041820 */
[----:B------:R-:W3:Y:S07]  /*31a0*/  LDSM.16.M88.4 R56, [R2+0xe900] ;  /* 0x00e900000238783b */ /* 0x000eee0000000200 */
        /* <DEDUP_REMOVED lines=15> */
[----:B------:R-:W-:Y:S07]  /*32a0*/  LDSM.16.M88.4 R16, [R6+0xe100] ;  /* 0x00e100000610783b */ /* 0x000fee0000000200 */
[C---:B----4-:R-:W-:Y:S08]  /*32b0*/  HMMA.16816.F32.BF16 R28, R80.reuse, R8, R28 ;  /* 0x00000008501c723c */ /* 0x050ff0000004181c */
[C---:B------:R-:W-:Y:S01]  /*32c0*/  HMMA.16816.F32.BF16 R24, R80.reuse, R10, R24 ;  /* 0x0000000a5018723c */ /* 0x040fe20000041818 */
[----:B------:R-:W2:Y:S07]  /*32d0*/  LDSM.16.M88.4 R8, [R6+0xf100] ;  /* 0x00f100000608783b */ /* 0x000eae0000000200 */
[C---:B-----5:R-:W-:Y:S08]  /*32e0*/  HMMA.16816.F32.BF16 R72, R80.reuse, R76, R72 ;  /* 0x0000004c5048723c */ /* 0x060ff00000041848 */
[----:B------:R-:W-:Y:S01]  /*32f0*/  HMMA.16816.F32.BF16 R68, R80, R78, R68 ;  /* 0x0000004e5044723c */ /* 0x000fe20000041844 */
[----:B------:R-:W-:Y:S07]  /*3300*/  LDSM.16.M88.4 R76, [R5+0x11900] ;  /* 0x01190000054c783b */ /* 0x000fee0000000200 */
[C---:B---3--:R-:W-:Y:S08]  /*3310*/  HMMA.16816.F32.BF16 R36, R64.reuse, R56, R36 ;  /* 0x000000384024723c */ /* 0x048ff00000041824 */
[C---:B------:R-:W-:Y:S01]  /*3320*/  HMMA.16816.F32.BF16 R32, R64.reuse, R58, R32 ;  /* 0x0000003a4020723c */ /* 0x040fe20000041820 */
[----:B------:R-:W3:Y:S07]  /*3330*/  LDSM.16.M88.4 R56, [R6+0xf900] ;  /* 0x00f900000638783b */ /* 0x000eee0000000200 */
[C---:B------:R-:W-:Y:S08]  /*3340*/  HMMA.16816.F32.BF16 R44, R64.reuse, R60, R44 ;  /* 0x0000003c402c723c */ /* 0x040ff0000004182c */
[C---:B------:R-:W-:Y:S08]  /*3350*/  HMMA.16816.F32.BF16 R40, R64.reuse, R62, R40 ;  /* 0x0000003e4028723c */ /* 0x040ff00000041828 */
[C---:B------:R-:W-:Y:S08]  /*3360*/  HMMA.16816.F32.BF16 R28, R64.reuse, R52, R28 ;  /* 0x00000034401c723c */ /* 0x040ff0000004181c */
[C---:B------:R-:W-:Y:S01]  /*3370*/  HMMA.16816.F32.BF16 R60, R64.reuse, R54, R24 ;  /* 0x00000036403c723c */ /* 0x040fe20000041818 */
[----:B------:R-:W-:Y:S04]  /*3380*/  LDSM.16.M88.4 R52, [R182+0x4000] ;  /* 0x00400000b634783b */ /* 0x000fe80000000200 */
[----:B------:R-:W4:Y:S03]  /*3390*/  LDSM.16.M88.4 R24, [R5+0xe100] ;  /* 0x00e100000518783b */ /* 0x000f260000000200 */
[C---:B------:R-:W-:Y:S08]  /*33a0*/  HMMA.16816.F32.BF16 R72, R64.reuse, R48, R72 ;  /* 0x000000304048723c */ /* 0x040ff00000041848 */
[----:B------:R-:W-:Y:S01]  /*33b0*/  HMMA.16816.F32.BF16 R68, R64, R50, R68 ;  /* 0x000000324044723c */ /* 0x000fe20000041844 */
[----:B------:R-:W-:Y:S07]  /*33c0*/  LDSM.16.M88.4 R48, [R187+0x10100] ;  /* 0x01010000bb30783b */ /* 0x000fee0000000200 */
        /* <DEDUP_REMOVED lines=8> */
[----:B------:R-:W5:Y:S07]  /*3450*/  LDSM.16.M88.4 R16, [R5+0xf900] ;  /* 0x00f900000510783b */ /* 0x000f6e0000000200 */
[C---:B---3--:R-:W-:Y:S08]  /*3460*/  HMMA.16816.F32.BF16 R72, R20.reuse, R56, R72 ;  /* 0x000000381448723c */ /* 0x048ff00000041848 */
[----:B------:R-:W-:Y:S01]  /*3470*/  HMMA.16816.F32.BF16 R68, R20, R58, R68 ;  /* 0x0000003a1444723c */ /* 0x000fe20000041844 */
[----:B------:R-:W3:Y:S04]  /*3480*/  LDSM.16.M88.4 R56, [R189+0x8000] ;  /* 0x00800000bd38783b */ /* 0x000ee80000000200 */
[----:B------:R-:W3:Y:S03]  /*3490*/  LDSM.16.M88.4 R20, [R187+0x10900] ;  /* 0x01090000bb14783b */ /* 0x000ee60000000200 */
[C---:B----4-:R-:W-:Y:S08]  /*34a0*/  HMMA.16816.F32.BF16 R44, R52.reuse, R24, R44 ;  /* 0x00000018342c723c */ /* 0x050ff0000004182c */
[C---:B------:R-:W-:Y:S01]  /*34b0*/  HMMA.16816.F32.BF16 R40, R52.reuse, R26, R40 ;  /* 0x0000001a3428723c */ /* 0x040fe20000041828 */
[----:B------:R-:W4:Y:S07]  /*34c0*/  LDSM.16.M88.4 R24, [R187+0x11100] ;  /* 0x01110000bb18783b */ /* 0x000f2e0000000200 */
[C---:B-1----:R-:W-:Y:S08]  /*34d0*/  HMMA.16816.F32.BF16 R36, R52.reuse, R12, R36 ;  /* 0x0000000c3424723c */ /* 0x042ff00000041824 */
[C---:B------:R-:W-:Y:S01]  /*34e0*/  HMMA.16816.F32.BF16 R32, R52.reuse, R14, R32 ;  /* 0x0000000e3420723c */ /* 0x040fe20000041820 */
[----:B------:R-:W1:Y:S07]  /*34f0*/  LDSM.16.M88.4 R12, [R187+0x11900] ;  /* 0x01190000bb0c783b */ /* 0x000e6e0000000200 */
[C---:B--2---:R-:W-:Y:S08]  /*3500*/  HMMA.16816.F32.BF16 R28, R52.reuse, R8, R28 ;  /* 0x00000008341c723c */ /* 0x044ff0000004181c */
[C---:B------:R-:W-:Y:S01]  /*3510*/  HMMA.16816.F32.BF16 R64, R52.reuse, R10, R60 ;  /* 0x0000000a3440723c */ /* 0x040fe2000004183c */
[----:B------:R-:W-:Y:S04]  /*3520*/  LDSM.16.M88.4 R60, [R185+0x8000] ;  /* 0x00800000b93c783b */ /* 0x000fe80000000200 */
[----:B------:R-:W2:Y:S03]  /*3530*/  LDSM.16.M88.4 R8, [R2+0x10100] ;  /* 0x010100000208783b */ /* 0x000ea60000000200 */
[C---:B-----5:R-:W-:Y:S08]  /*3540*/  HMMA.16816.F32.BF16 R72, R52.reuse, R16, R72 ;  /* 0x000000103448723c */ /* 0x060ff00000041848 */
[----:B------:R-:W-:Y:S01]  /*3550*/  HMMA.16816.F32.BF16 R68, R52, R18, R68 ;  /* 0x000000123444723c */ /* 0x000fe20000041844 */
[----:B------:R-:W-:Y:S04]  /*3560*/  LDSM.16.M88.4 R16, [R2+0x11100] ;  /* 0x011100000210783b */ /* 0x000fe80000000200 */
[----:B------:R-:W-:Y:S03]  /*3570*/  LDSM.16.M88.4 R52, [R183+0x8000] ;  /* 0x00800000b734783b */ /* 0x000fe60000000200 */
[C---:B---3--:R-:W-:Y:S08]  /*3580*/  HMMA.16816.F32.BF16 R44, R56.reuse, R48, R44 ;  /* 0x00000030382c723c */ /* 0x048ff0000004182c */
[C---:B------:R-:W-:Y:S01]  /*3590*/  HMMA.16816.F32.BF16 R40, R56.reuse, R50, R40 ;  /* 0x000000323828723c */ /* 0x040fe20000041828 */
[----:B------:R-:W-:Y:S07]  /*35a0*/  LDSM.16.M88.4 R48, [R2+0x11900] ;  /* 0x011900000230783b */ /* 0x000fee0000000200 */
[C---:B------:R-:W-:Y:S08]  /*35b0*/  HMMA.16816.F32.BF16 R36, R56.reuse, R20, R36 ;  /* 0x000000143824723c */ /* 0x040ff00000041824 */
[C---:B------:R-:W-:Y:S01]  /*35c0*/  HMMA.16816.F32.BF16 R32, R56.reuse, R22, R32 ;  /* 0x000000163820723c */ /* 0x040fe20000041820 */
[----:B------:R-:W3:Y:S04]  /*35d0*/  LDSM.16.M88.4 R20, [R2+0x10900] ;  /* 0x010900000214783b */ /* 0x000ee80000000200 */
[----:B------:R-:W-:Y:S03]  /*35e0*/  SHFL.IDX PT, R2, R0, RZ, 0x1c1f ;  /* 0x001c1fff00027589 */ /* 0x000fe600000e0000 */
[C---:B----4-:R-:W-:Y:S08]  /*35f0*/  HMMA.16816.F32.BF16 R28, R56.reuse, R24, R28 ;  /* 0x00000018381c723c */ /* 0x050ff0000004181c */
        /* <DEDUP_REMOVED lines=8> */
[----:B------:R-:W2:Y:S07]  /*3680*/  LDSM.16.M88.4 R8, [R6+0x11900] ;  /* 0x011900000608783b */ /* 0x000eae0000000200 */
[C---:B---3--:R-:W-:Y:S08]  /*3690*/  HMMA.16816.F32.BF16 R36, R60.reuse, R20, R36 ;  /* 0x000000143c24723c */ /* 0x048ff00000041824 */
        /* <DEDUP_REMOVED lines=8> */
[----:B------:R3:W2:Y:S03]  /*3720*/  LDSM.16.M88.4 R48, [R5+0x10100] ;  /* 0x010100000530783b */ /* 0x0006a60000000200 */
[C---:B----4-:R-:W-:Y:S08]  /*3730*/  HMMA.16816.F32.BF16 R44, R52.reuse, R24, R44 ;  /* 0x00000018342c723c */ /* 0x050ff0000004182c */
[C---:B------:R-:W-:Y:S08]  /*3740*/  HMMA.16816.F32.BF16 R40, R52.reuse, R26, R40 ;  /* 0x0000001a3428723c */ /* 0x040ff00000041828 */
[----:B-1----:R-:W-:Y:S01]  /*3750*/  HMMA.16816.F32.BF16 R36, R52, R56, R36 ;  /* 0x000000383424723c */ /* 0x002fe20000041824 */
[----:B---3--:R-:W-:-:S07]  /*3760*/  IADD3 R5, -R202, R191, -R144 ;  /* 0x000000bfca057210 */ /* 0x008fce0007ffe990 */
[C---:B------:R-:W-:Y:S08]  /*3770*/  HMMA.16816.F32.BF16 R32, R52.reuse, R58, R32 ;  /* 0x0000003a3420723c */ /* 0x040ff00000041820 */
[C---:B-----5:R-:W-:Y:S08]  /*3780*/  HMMA.16816.F32.BF16 R28, R52.reuse, R12, R28 ;  /* 0x0000000c341c723c */ /* 0x060ff0000004181c */
[C---:B------:R-:W-:Y:S08]  /*3790*/  HMMA.16816.F32.BF16 R64, R52.reuse, R14, R64 ;  /* 0x0000000e3440723c */ /* 0x040ff00000041840 */
[C---:B--2---:R-:W-:Y:S07]  /*37a0*/  HMMA.16816.F32.BF16 R72, R52.reuse, R8, R72 ;  /* 0x000000083448723c */ /* 0x044fee0000041848 */
[C---:B------:R-:W-:Y:S01]  /*37b0*/  IADD3 R9, R7.reuse, c[0x0][0x328], RZ ;  /* 0x0000ca0007097a10 */ /* 0x040fe20007ffe0ff */
[----:B------:R-:W-:Y:S01]  /*37c0*/  HMMA.16816.F32.BF16 R68, R52, R10, R68 ;  /* 0x0000000a3444723c */ /* 0x000fe20000041844 */
[----:B------:R-:W-:-:S03]  /*37d0*/  IADD3 R7, R7, UR19, RZ ;  /* 0x0000001307077c10 */ /* 0x000fc6000fffe0ff */
[----:B------:R-:W-:-:S03]  /*37e0*/  IMAD.IADD R6, R9, 0x1, R2 ;  /* 0x0000000109067824 */ /* 0x000fc600078e0202 */
[----:B------:R-:W-:Y:S01]  /*37f0*/  IMAD.IADD R11, R7, 0x1, R2 ;  /* 0x00000001070b7824 */ /* 0x000fe200078e0202 */
[----:B------:R-:W-:Y:S01]  /*3800*/  HMMA.16816.F32.BF16 R44, R60, R48, R44 ;  /* 0x000000303c2c723c */ /* 0x000fe2000004182c */
[----:B------:R-:W-:-:S07]  /*3810*/  IMNMX R13, R6, R5, PT ;  /* 0x00000005060d7217 */ /* 0x000fce0003800200 */
        /* <DEDUP_REMOVED lines=19> */
.L_x_2802:
[----:B------:R-:W-:-:S04]  /*3950*/  MOV R2, 0x1 ;  /* 0x0000000100027802 */ /* 0x000fc80000000f00 */
[----:B------:R-:W-:-:S13]  /*3960*/  ISETP.NE.AND P0, PT, R2, c[0x0][0x32c], PT ;  /* 0x0000cb0002007a0c */ /* 0x000fda0003f05270 */
[----:B------:R-:W-:-:S05]  /*3970*/  @P0 IMAD.HI.U32 R2, R15, c[0x0][0x330], RZ ;  /* 0x0000cc000f020a27 */ /* 0x000fca00078e00ff */
[----:B------:R-:W-:Y:S02]  /*3980*/  @P0 SHF.R.U32.HI R15, RZ, c[0x0][0x334], R2 ;  /* 0x0000cd00ff0f0a19 */ /* 0x000fe40000011602 */
.L_x_2803:
[----:B------:R-:W-:Y:S05]  /*3990*/  BSYNC B0 ;  /* 0x0000000000007941 */ /* 0x000fea0003800000 */
.L_x_2801:
[----:B------:R-:W-:-:S04]  /*39a0*/  IMAD R15, R15, c[0x0][0x32c], -R144 ;  /* 0x0000cb000f0f7a24 */ /* 0x000fc800078e0a90 */
[----:B------:R-:W-:-:S05]  /*39b0*/  IMAD.IADD R6, R15, 0x1, -R202 ;  /* 0x000000010f067824 */ /* 0x000fca00078e0aca */
[----:B------:R-:W-:Y:S02]  /*39c0*/  IADD3 R2, R6, c[0x0][0x32c], RZ ;  /* 0x0000cb0006027a10 */ /* 0x000fe40007ffe0ff */
[----:B------:R-:W-:Y:S02]  /*39d0*/  IMNMX R11, R11, R6, !PT ;  /* 0x000000060b0b7217 */ /* 0x000fe40007800200 */
[----:B------:R-:W-:Y:S02]  /*39e0*/  IMNMX R13, R13, R2, PT ;  /* 0x000000020d0d7217 */ /* 0x000fe40003800200 */
.L_x_2800:
        /* <DEDUP_REMOVED lines=65> */
.L_x_2806:
[----:B------:R-:W-:-:S04]  /*3e00*/  MOV R0, 0x1 ;  /* 0x0000000100007802 */ /* 0x000fc80000000f00 */
[----:B------:R-:W-:-:S13]  /*3e10*/  ISETP.NE.AND P0, PT, R0, c[0x0][0x32c], PT ;  /* 0x0000cb0000007a0c */ /* 0x000fda0003f05270 */
[----:B------:R-:W-:-:S05]  /*3e20*/  @P0 IMAD.HI.U32 R0, R5, c[0x0][0x330], RZ ;  /* 0x0000cc0005000a27 */ /* 0x000fca00078e00ff */
[----:B------:R-:W-:Y:S02]  /*3e30*/  @P0 SHF.R.U32.HI R5, RZ, c[0x0][0x334], R0 ;  /* 0x0000cd00ff050a19 */ /* 0x000fe40000011600 */
.L_x_2807:
[----:B------:R-:W-:Y:S05]  /*3e40*/  BSYNC B0 ;  /* 0x0000000000007941 */ /* 0x000fea0003800000 */
.L_x_2805:
[----:B------:R-:W-:-:S04]  /*3e50*/  IMAD R5, R5, c[0x0][0x32c], -R144 ;  /* 0x0000cb0005057a24 */ /* 0x000fc800078e0a90 */
[----:B------:R-:W-:-:S05]  /*3e60*/  IMAD.IADD R0, R5, 0x1, -R202 ;  /* 0x0000000105007824 */ /* 0x000fca00078e0aca */
[----:B------:R-:W-:Y:S02]  /*3e70*/  IADD3 R5, R0, c[0x0][0x32c], RZ ;  /* 0x0000cb0000057a10 */ /* 0x000fe40007ffe0ff */
[----:B------:R-:W-:Y:S02]  /*3e80*/  IMNMX R7, R7, R0, !PT ;  /* 0x0000000007077217 */ /* 0x000fe40007800200 */
[----:B------:R-:W-:Y:S02]  /*3e90*/  IMNMX R2, R2, R5, PT ;  /* 0x0000000502027217 */ /* 0x000fe40003800200 */
.L_x_2804:
[----:B------:R-:W-:Y:S01]  /*3ea0*/  ISETP.GT.AND P0, PT, R7, 0x8, P1 ;  /* 0x000000080700780c */ /* 0x000fe20000f04270 */
        /* <DEDUP_REMOVED lines=13> */
[----:B------:R-:W-:Y:S01]  /*3f80*/  ISETP.LT.OR P0, PT, R2, 0x11, P0 ;  /* 0x000000110200780c */ /* 0x000fe20000701670 */
        /* <DEDUP_REMOVED lines=24> */
[----:B------:R-:W-:-:S04]  /*4110*/  ISETP.GT.AND P0, PT, R7, 0x21, P1 ;  /* 0x000000210700780c */ /* 0x000fc80000f04270 */
[----:B------:R-:W-:-:S04]  /*4120*/  ISETP.LT.OR P0, PT, R2, 0x22, P0 ;  /* 0x000000220200780c */ /* 0x000fc80000701670 */
[----:B------:R-:W-:Y:S02]  /*4130*/  FSEL R173, R31, -INF , !P0 ;  /* 0xff8000001fad7808 */ /* 0x000fe40004000000 */
[----:B------:R-:W-:Y:S01]  /*4140*/  ISETP.GT.AND P0, PT, R7, 0x28, P1 ;  /* 0x000000280700780c */ /* 0x000fe20000f04270 */
[----:B------:R-:W-:Y:S03]  /*4150*/  LDSM.16.MT88.4 R28, [R163+0x900] ;  /* 0x00090000a31c783b */ /* 0x000fe60000004200 */
[----:B------:R-:W-:-:S04]  /*4160*/  ISETP.LT.OR P0, PT, R2, 0x29, P0 ;  /* 0x000000290200780c */ /* 0x000fc80000701670 */
        /* <DEDUP_REMOVED lines=22> */
[----:B------:R-:W-:-:S02]  /*42d0*/  FSEL R141, R70, -INF , !P0 ;  /* 0xff800000468d7808 */ /* 0x000fc40004000000 */
[----:B------:R-:W-:Y:S02]  /*42e0*/  ISETP.GT.AND P0, PT, R7, 0x39, P1 ;  /* 0x000000390700780c */ /* 0x000fe40000f04270 */
        /* <DEDUP_REMOVED lines=15> */
[----:B------:R-:W-:Y:S02]  /*43e0*/  ISETP.LT.OR P0, PT, R2, 0x3a, P0 ;  /* 0x0000003a0200780c */ /* 0x000fe40000701670 */
        /* <DEDUP_REMOVED lines=9> */
[----:B------:R-:W-:Y:S02]  /*4480*/  FSEL R169, R71, -INF , !P0 ;  /* 0xff80000047a97808 */ /* 0x000fe40004000000 */
[----:B------:R-:W-:Y:S02]  /*4490*/  FMNMX.FTZ R7, R142, R7, !PT ;  /* 0x000000078e077209 */ /* 0x000fe40007810000 */
[----:B------:R-:W-:Y:S02]  /*44a0*/  FMNMX.FTZ R16, R141, R16, !PT ;  /* 0x000000108d107209 */ /* 0x000fe40007810000 */
[----:B------:R-:W-:-:S02]  /*44b0*/  FMNMX.FTZ R0, R140, R7, !PT ;  /* 0x000000078c007209 */ /* 0x000fc40007810000 */
[----:B------:R-:W-:-:S03]  /*44c0*/  FMNMX.FTZ R16, R169, R16, !PT ;  /* 0x00000010a9107209 */ /* 0x000fc60007810000 */
[----:B------:R-:W1:Y:S02]  /*44d0*/  SHFL.BFLY PT, R7, R0, 0x2, 0x1f ;  /* 0x0c401f0000077f89 */ /* 0x000e6400000e0000 */
        /* <DEDUP_REMOVED lines=18> */
[----:B------:R-:W-:Y:S01]  /*4600*/  MUFU.EX2 R159, R159 ;  /* 0x0000009f009f7308 */ /* 0x000fe20000000800 */
[--C-:B------:R-:W-:Y:S01]  /*4610*/  FFMA.FTZ R167, R172, c[0x0][0x2d0], -R179.reuse ;  /* 0x0000b400aca77a23 */ /* 0x100fe200000108b3 */
[----:B------:R-:W1:Y:S01]  /*4620*/  SHFL.BFLY PT, R0, R7, 0x1, 0x1f ;  /* 0x0c201f0007007f89 */ /* 0x000e6200000e0000 */
[----:B------:R-:W-:-:S02]  /*4630*/  FFMA.FTZ R165, R170, c[0x0][0x2d0], -R179 ;  /* 0x0000b400aaa57a23 */ /* 0x000fc400000108b3 */
[--C-:B------:R-:W-:Y:S01]  /*4640*/  FFMA.FTZ R164, R164, c[0x0][0x2d0], -R179.reuse ;  /* 0x0000b400a4a47a23 */ /* 0x100fe200000108b3 */
[----:B------:R-:W-:Y:S01]  /*4650*/  LDSM.16.MT88.4 R32, [R180+0x900] ;  /* 0x00090000b420783b */ /* 0x000fe20000004200 */
[--C-:B------:R-:W-:Y:S01]  /*4660*/  FFMA.FTZ R166, R166, c[0x0][0x2d0], -R179.reuse ;  /* 0x0000b400a6a67a23 */ /* 0x100fe200000108b3 */
[----:B------:R-:W2:Y:S01]  /*4670*/  MUFU.EX2 R158, R158 ;  /* 0x0000009e009e7308 */ /* 0x000ea20000000800 */
[----:B------:R-:W-:-:S07]  /*4680*/  FFMA.FTZ R176, R176, c[0x0][0x2d0], -R179 ;  /* 0x0000b400b0b07a23 */ /* 0x000fce00000108b3 */
[----:B------:R-:W3:Y:S01]  /*4690*/  MUFU.EX2 R153, R153 ;  /* 0x0000009900997308 */ /* 0x000ee20000000800 */
[----:B--2---:R-:W-:-:S07]  /*46a0*/  F2FP.BF16.PACK_AB R96, R158, R159 ;  /* 0x0000009f9e60723e */ /* 0x004fce00000010ff */
[----:B------:R-:W-:Y:S01]  /*46b0*/  MUFU.EX2 R157, R157 ;  /* 0x0000009d009d7308 */ /* 0x000fe20000000800 */
[----:B-1----:R-:W-:Y:S01]  /*46c0*/  FMNMX.FTZ R0, R7, R0, !PT ;  /* 0x0000000007007209 */ /* 0x002fe20007810000 */
[----:B------:R-:W-:-:S03]  /*46d0*/  FADD.FTZ R159, R159, R158 ;  /* 0x0000009e9f9f7221 */ /* 0x000fc60000010000 */
        /* <DEDUP_REMOVED lines=9> */
[----:B------:R-:W1:Y:S01]  /*4770*/  LDSM.16.MT88.4 R40, [R181+0x2100] ;  /* 0x00210000b528783b */ /* 0x000e620000004200 */
[--C-:B------:R-:W-:Y:S02]  /*4780*/  FFMA.FTZ R161, R46, c[0x0][0x2d0], -R168.reuse ;  /* 0x0000b4002ea17a23 */ /* 0x100fe400000108a8 */
[--C-:B------:R-:W-:Y:S02]  /*4790*/  FFMA.FTZ R160, R47, c[0x0][0x2d0], -R168.reuse ;  /* 0x0000b4002fa07a23 */ /* 0x100fe400000108a8 */
[--C-:B------:R-:W-:Y:S02]  /*47a0*/  FFMA.FTZ R162, R5, c[0x0][0x2d0], -R168.reuse ;  /* 0x0000b40005a27a23 */ /* 0x100fe400000108a8 */
[----:B------:R-:W2:Y:S01]  /*47b0*/  LDSM.16.MT88.4 R4, [R4+0x4100] ;  /* 0x004100000404783b */ /* 0x000ea20000004200 */
[----:B------:R-:W-:Y:S01]  /*47c0*/  MUFU.EX2 R161, R161 ;  /* 0x000000a100a17308 */ /* 0x000fe20000000800 */
[----:B------:R-:W-:-:S02]  /*47d0*/  FFMA.FTZ R150, R11, c[0x0][0x2d0], -R168 ;  /* 0x0000b4000b967a23 */ /* 0x000fc400000108a8 */
[--C-:B------:R-:W-:Y:S02]  /*47e0*/  FFMA.FTZ R3, R9, c[0x0][0x2d0], -R168.reuse ;  /* 0x0000b40009037a23 */ /* 0x100fe400000108a8 */
[----:B------:R-:W3:Y:S01]  /*47f0*/  LDSM.16.MT88.4 R8, [R181+0x2900] ;  /* 0x00290000b508783b */ /* 0x000ee20000004200 */
[--C-:B------:R-:W-:Y:S02]  /*4800*/  FFMA.FTZ R154, R15, c[0x0][0x2d0], -R168.reuse ;  /* 0x0000b4000f9a7a23 */ /* 0x100fe400000108a8 */
[----:B------:R-:W4:Y:S01]  /*4810*/  MUFU.EX2 R160, R160 ;  /* 0x000000a000a07308 */ /* 0x000f220000000800 */
[--C-:B------:R-:W-:Y:S02]  /*4820*/  FFMA.FTZ R149, R13, c[0x0][0x2d0], -R168.reuse ;  /* 0x0000b4000d957a23 */ /* 0x100fe400000108a8 */
[----:B------:R-:W5:Y:S01]  /*4830*/  LDSM.16.MT88.4 R12, [R163+0x2900] ;  /* 0x00290000a30c783b */ /* 0x000f620000004200 */
        /* <DEDUP_REMOVED lines=8> */
[----:B----4-:R-:W-:Y:S01]  /*48c0*/  F2FP.BF16.PACK_AB R97, R160, R161 ;  /* 0x000000a1a061723e */ /* 0x010fe200000010ff */
[----:B------:R-:W-:-:S02]  /*48d0*/  FFMA.FTZ R179, R140, c[0x0][0x2d0], -R179 ;  /* 0x0000b4008cb37a23 */ /* 0x000fc400000108b3 */
[--C-:B------:R-:W-:Y:S02]  /*48e0*/  FFMA.FTZ R175, R175, c[0x0][0x2d0], -R168.reuse ;  /* 0x0000b400afaf7a23 */ /* 0x100fe400000108a8 */
[--C-:B------:R-:W-:Y:S02]  /*48f0*/  FFMA.FTZ R178, R143, c[0x0][0x2d0], -R168.reuse ;  /* 0x0000b4008fb27a23 */ /* 0x100fe400000108a8 */
[----:B------:R-:W-:Y:S01]  /*4900*/  MUFU.EX2 R148, R148 ;  /* 0x0000009400947308 */ /* 0x000fe20000000800 */
[--C-:B------:R-:W-:Y:S02]  /*4910*/  FFMA.FTZ R204, R141, c[0x0][0x2d0], -R168.reuse ;  /* 0x0000b4008dcc7a23 */ /* 0x100fe400000108a8 */
[----:B------:R-:W-:Y:S01]  /*4920*/  FFMA.FTZ R169, R169, c[0x0][0x2d0], -R168 ;  /* 0x0000b400a9a97a23 */ /* 0x000fe200000108a8 */
[----:B------:R-:W-:Y:S01]  /*4930*/  LDSM.16.MT88.4 R140, [R171+0x3900] ;  /* 0x00390000ab8c783b */ /* 0x000fe20000004200 */
[----:B------:R-:W-:Y:S01]  /*4940*/  FADD.FTZ R161, R161, R160 ;  /* 0x000000a0a1a17221 */ /* 0x000fe20000010000 */
[----:B-1----:R-:W-:-:S02]  /*4950*/  F2FP.BF16.PACK_AB R99, R155, R162 ;  /* 0x000000a29b63723e */ /* 0x002fc400000010ff */
[----:B------:R-:W-:Y:S01]  /*4960*/  MUFU.EX2 R154, R154 ;  /* 0x0000009a009a7308 */ /* 0x000fe20000000800 */
[----:B------:R-:W-:-:S04]  /*4970*/  FADD.FTZ R162, R162, R161 ;  /* 0x000000a1a2a27221 */ /* 0x000fc80000010000 */
[----:B------:R-:W-:Y:S01]  /*4980*/  FADD.FTZ R155, R155, R162 ;  /* 0x000000a29b9b7221 */ /* 0x000fe20000010000 */
[C---:B------:R-:W-:Y:S02]  /*4990*/  HMMA.16816.F32.BF16 R36, R96.reuse, R40, RZ ;  /* 0x000000286024723c */ /* 0x040fe400000418ff */
[----:B------:R-:W1:Y:S06]  /*49a0*/  MUFU.EX2 R149, R149 ;  /* 0x0000009500957308 */ /* 0x000e6c0000000800 */
        /* <DEDUP_REMOVED lines=39> */
[C---:B--2---:R-:W-:Y:S07]  /*4c20*/  HMMA.16816.F32.BF16 R92, R96.reuse, R4, RZ ;  /* 0x00000004605c723c */ /* 0x044fee00000418ff */
        /* <DEDUP_REMOVED lines=8> */
[----:B----4-:R-:W-:Y:S01]  /*4cb0*/  F2FP.BF16.PACK_AB R7, R3, R150 ;  /* 0x000000960307723e */ /* 0x010fe200000010ff */
        /* <DEDUP_REMOVED lines=197> */
.L_x_2808:
        /* <DEDUP_REMOVED lines=18> */
.L_x_2810:
[----:B------:R-:W-:-:S04]  /*5a30*/  MOV R5, 0x1 ;  /* 0x0000000100057802 */ /* 0x000fc80000000f00 */
[----:B------:R-:W-:-:S13]  /*5a40*/  ISETP.NE.AND P0, PT, R5, c[0x0][0x32c], PT ;  /* 0x0000cb0005007a0c */ /* 0x000fda0003f05270 */
[----:B------:R-:W-:-:S05]  /*5a50*/  @P0 IMAD.HI.U32 R5, R3, c[0x0][0x330], RZ ;  /* 0x0000cc0003050a27 */ /* 0x000fca00078e00ff */
[----:B------:R-:W-:Y:S02]  /*5a60*/  @P0 SHF.R.U32.HI R3, RZ, c[0x0][0x334], R5 ;  /* 0x0000cd00ff030a19 */ /* 0x000fe40000011605 */
.L_x_2811:
[----:B-1----:R-:W-:-:S05]  /*5a70*/  MOV R6, c[0x0][0x32c] ;  /* 0x0000cb0000067a02 */ /* 0x002fca0000000f00 */
[----:B------:R-:W-:-:S05]  /*5a80*/  IMAD R3, R3, R6, c[0x0][0x32c] ;  /* 0x0000cb0003037624 */ /* 0x000fca00078e0206 */
[----:B------:R-:W-:-:S04]  /*5a90*/  IMNMX R4, R4, R3, PT ;  /* 0x0000000304047217 */ /* 0x000fc80003800200 */
.L_x_2809:
        /* <DEDUP_REMOVED lines=23> */
.L_x_2823:
[----:B------:R-:W-:Y:S04]  /*5c10*/  DEPBAR.LE SB0, 0x2 ;  /* 0x000080800000791a */ /* 0x000fe80000000000 */
[----:B------:R-:W-:Y:S01]  /*5c20*/  BAR.SYNC.DEFER_BLOCKING 0x0 ;  /* 0x0000000000007b1d */ /* 0x000fe20000010000 */
[----:B------:R-:W-:Y:S01]  /*5c30*/  UIMAD UR4, UR5, 0x6000, URZ ;  /* 0x00006000050478a4 */ /* 0x000fe2000f8e023f */
[----:B------:R-:W-:Y:S05]  /*5c40*/  ISETP.GE.AND P0, PT, R190, R209, PT ;  /* 0x000000d1be00720c */ /* 0x000fea0003f06270 */
[----:B-1----:R-:W-:Y:S05]  /*5c50*/  IADD3 R134, R187, UR4, RZ ;  /* 0x00000004bb867c10 */ /* 0x002fea000fffe0ff */
        /* <DEDUP_REMOVED lines=25> */
[----:B------:R-:W-:Y:S02]  /*5df0*/  IADD3 R5, P0, R8, UR16, RZ ;  /* 0x0000001008057c10 */ /* 0x000fe4000ff1e0ff */
[----:B------:R-:W-:Y:S02]  /*5e00*/  IADD3 R8, -R212, 0x10, RZ ;  /* 0x00000010d4087810 */ /* 0x000fe40007ffe1ff */
[----:B------:R-:W-:Y:S02]  /*5e10*/  IADD3.X R6, R9, UR9, R6, P0, !PT ;  /* 0x0000000909067c10 */ /* 0x000fe400087fe406 */
[C---:B------:R-:W-:Y:S02]  /*5e20*/  LEA R4, P0, R5.reuse, c[0x0][0x1f8], 0x1 ;  /* 0x00007e0005047a11 */ /* 0x040fe400078008ff */
[----:B------:R-:W-:Y:S02]  /*5e30*/  LOP3.LUT R8, R8, 0xf, RZ, 0xc0, !PT ;  /* 0x0000000f08087812 */ /* 0x000fe400078ec0ff */
[----:B------:R-:W-:Y:S02]  /*5e40*/  LEA.HI.X R2, R5, c[0x0][0x1fc], R6, 0x1, P0 ;  /* 0x00007f0005027a11 */ /* 0x000fe400000f0c06 */
[----:B------:R-:W5:Y:S04]  /*5e50*/  SHFL.IDX PT, R6, R4, 0x1, 0x181f ;  /* 0x00381f0004067f89 */ /* 0x000f6800000e0000 */
[----:B------:R-:W4:Y:S04]  /*5e60*/  SHFL.IDX PT, R10, R2, 0x1, 0x181f ;  /* 0x00381f00020a7f89 */ /* 0x000f2800000e0000 */
[----:B------:R-:W3:Y:S04]  /*5e70*/  SHFL.IDX PT, R5, R4, RZ, 0x181f ;  /* 0x00181fff04057589 */ /* 0x000ee800000e0000 */
[----:B------:R-:W2:Y:S01]  /*5e80*/  SHFL.IDX PT, R2, R2, RZ, 0x181f ;  /* 0x00181fff02027589 */ /* 0x000ea200000e0000 */
[----:B-----5:R-:W-:Y:S04]  /*5e90*/  IADD3 R12, P1, P0, R13, R6, R216 ;  /* 0x000000060d0c7210 */ /* 0x020fe8000783e0d8 */
[----:B----4-:R-:W-:Y:S02]  /*5ea0*/  IADD3.X R13, RZ, R10, R217, P1, P0 ;  /* 0x0000000aff0d7210 */ /* 0x010fe40000fe04d9 */
[----:B------:R-:W-:Y:S04]  /*5eb0*/  IADD3 R8, P1, P0, R8, R6, R213 ;  /* 0x0000000608087210 */ /* 0x000fe8000783e0d5 */
[----:B------:R-:W-:Y:S02]  /*5ec0*/  IADD3.X R9, RZ, R10, R214, P1, P0 ;  /* 0x0000000aff097210 */ /* 0x000fe40000fe04d6 */
[----:B------:R-:W-:Y:S04]  /*5ed0*/  IADD3 R6, P1, P0, R7, R6, R210 ;  /* 0x0000000607067210 */ /* 0x000fe8000783e0d2 */
[----:B------:R-:W-:Y:S02]  /*5ee0*/  IADD3.X R7, RZ, R10, R211, P1, P0 ;  /* 0x0000000aff077210 */ /* 0x000fe40000fe04d3 */
[C---:B---3--:R-:W-:Y:S05]  /*5ef0*/  IADD3 R16, P0, R5.reuse, R216, RZ ;  /* 0x000000d805107210 */ /* 0x048fea0007f1e0ff */
[C---:B--2---:R-:W-:Y:S01]  /*5f00*/  IMAD.X R17, R2.reuse, 0x1, R217, P0 ;  /* 0x0000000102117824 */ /* 0x044fe200000e06d9 */
        /* <DEDUP_REMOVED lines=17> */
.L_x_2813:
[C---:B--23--:R-:W-:Y:S01]  /*6020*/  HMMA.16816.F32.BF16 R4, R136.reuse, R140, RZ ;  /* 0x0000008c8804723c */ /* 0x04cfe200000418ff */
[----:B------:R-:W0:Y:S01]  /*6030*/  LDGDEPBAR ;  /* 0x00000000000079af */ /* 0x000e220000000000 */
[----:B------:R-:W-:Y:S01]  /*6040*/  PLOP3.LUT P0, PT, PT, PT, UP1, 0x80, 0x0 ;  /* 0x000000000000781c */ /* 0x000fe20003f0f018 */
[----:B------:R-:W-:Y:S01]  /*6050*/  UIADD3 UR7, UR20, 0x1, URZ ;  /* 0x0000000114077890 */ /* 0x000fe2000fffe03f */
[C---:B------:R-:W-:Y:S01]  /*6060*/  IMAD.IADD R2, R135.reuse, 0x1, R134 ;  /* 0x0000000187027824 */ /* 0x040fe200078e0286 */
[----:B------:R-:W-:Y:S01]  /*6070*/  IADD3 R134, R184, R134, R135 ;  /* 0x00000086b8867210 */ /* 0x000fe20007ffe087 */
[----:B------:R-:W-:Y:S01]  /*6080*/  IMAD.IADD R133, R135, 0x1, R0 ;  /* 0x0000000187857824 */ /* 0x000fe200078e0200 */
[----:B------:R-:W-:Y:S01]  /*6090*/  ISETP.GE.AND P3, PT, R193, 0x1, PT ;  /* 0x00000001c100780c */ /* 0x000fe20003f66270 */
[C---:B------:R-:W-:Y:S01]  /*60a0*/  HMMA.16816.F32.BF16 R8, R136.reuse, R142, RZ ;  /* 0x0000008e8808723c */ /* 0x040fe200000418ff */
[----:B------:R-:W-:Y:S01]  /*60b0*/  LDSM.16.M88.4 R140, [R2+0xc100] ;  /* 0x00c10000028c783b */ /* 0x000fe20000000200 */
[----:B------:R-:W-:Y:S04]  /*60c0*/  UISETP.GE.AND UP0, UPT, UR20, 0x1, UPT ;  /* 0x000000011400788c */ /* 0x000fe8000bf06270 */
[----:B------:R-:W-:Y:S01]  /*60d0*/  USEL UR20, UR7, URZ, !UP0 ;  /* 0x0000003f07147287 */ /* 0x000fe2000c000000 */
[----:B------:R-:W-:Y:S01]  /*60e0*/  LDSM.16.M88.4 R176, [R134+0x11100] ;  /* 0x0111000086b0783b */ /* 0x000fe20000000200 */
[C---:B----4-:R-:W-:Y:S01]  /*60f0*/  HMMA.16816.F32.BF16 R12, R136.reuse, R144, RZ ;  /* 0x00000090880c723c */ /* 0x050fe200000418ff */
[----:B------:R-:W-:Y:S01]  /*6100*/  @P0 IMAD.HI.U32 R219, R201, c[0x0][0x2c8], RZ ;  /* 0x0000b200c9db0a27 */ /* 0x000fe200078e00ff */
[----:B------:R-:W-:Y:S06]  /*6110*/  PLOP3.LUT P0, PT, PT, PT, UP1, 0x80, 0x0 ;  /* 0x000000000000781c */ /* 0x000fec0003f0f018 */
[C---:B------:R-:W-:Y:S01]  /*6120*/  HMMA.16816.F32.BF16 R16, R136.reuse, R146, RZ ;  /* 0x000000928810723c */ /* 0x040fe200000418ff */
[----:B------:R-:W-:Y:S07]  /*6130*/  LDSM.16.M88.4 R144, [R2+0xc900] ;  /* 0x00c900000290783b */ /* 0x000fee0000000200 */
[C---:B-1----:R-:W-:Y:S08]  /*6140*/  HMMA.16816.F32.BF16 R20, R136.reuse, R148, RZ ;  /* 0x000000948814723c */ /* 0x042ff000000418ff */
[C---:B------:R-:W-:Y:S01]  /*6150*/  HMMA.16816.F32.BF16 R24, R136.reuse, R150, RZ ;  /* 0x000000968818723c */ /* 0x040fe200000418ff */
[----:B------:R-:W-:Y:S07]  /*6160*/  LDSM.16.M88.4 R148, [R2+0xd100] ;  /* 0x00d100000294783b */ /* 0x000fee0000000200 */
[C---:B------:R-:W-:Y:S08]  /*6170*/  HMMA.16816.F32.BF16 R28, R136.reuse, R152, RZ ;  /* 0x00000098881c723c */ /* 0x040ff000000418ff */
[----:B------:R-:W-:Y:S01]  /*6180*/  HMMA.16816.F32.BF16 R32, R136, R154, RZ ;  /* 0x0000009a8820723c */ /* 0x000fe200000418ff */
[----:B------:R-:W1:Y:S06]  /*6190*/  LDSM.16.M88.4 R136, [R183] ;  /* 0x00000000b788783b */ /* 0x000e6c0000000200 */
[----:B------:R-:W2:Y:S01]  /*61a0*/  LDSM.16.M88.4 R152, [R2+0xd900] ;  /* 0x00d900000298783b */ /* 0x000ea20000000200 */
        /* <DEDUP_REMOVED lines=11> */
[----:B------:R-:W3:Y:S06]  /*6260*/  LDSM.16.M88.4 R156, [R182] ;  /* 0x00000000b69c783b */ /* 0x000eec0000000200 */
[----:B------:R-:W-:Y:S01]  /*6270*/  LDSM.16.M88.4 R172, [R134+0x10900] ;  /* 0x0109000086ac783b */ /* 0x000fe20000000200 */
        /* <DEDUP_REMOVED lines=8> */
[----:B------:R-:W5:Y:S07]  /*6300*/  LDSM.16.M88.4 R148, [R133+0xd900] ;  /* 0x00d900008594783b */ /* 0x000f6e0000000200 */
[C---:B--2---:R-:W-:Y:S08]  /*6310*/  HMMA.16816.F32.BF16 R28, R136.reuse, R152, R28 ;  /* 0x00000098881c723c */ /* 0x044ff0000004181c */
[----:B------:R-:W-:Y:S01]  /*6320*/  HMMA.16816.F32.BF16 R32, R136, R154, R32 ;  /* 0x0000009a8820723c */ /* 0x000fe20000041820 */
[----:B------:R-:W-:Y:S06]  /*6330*/  LDSM.16.M88.4 R136, [R189+0x4000] ;  /* 0x00400000bd88783b */ /* 0x000fec0000000200 */
[----:B------:R-:W2:Y:S01]  /*6340*/  LDSM.16.M88.4 R152, [R187+UR4+0xe100] ;  /* 0x00e10004bb98783b */ /* 0x000ea20008000200 */
[C---:B---3--:R-:W-:Y:S08]  /*6350*/  HMMA.16816.F32.BF16 R4, R156.reuse, R160, R4 ;  /* 0x000000a09c04723c */ /* 0x048ff00000041804 */
[C---:B------:R-:W-:Y:S01]  /*6360*/  HMMA.16816.F32.BF16 R8, R156.reuse, R162, R8 ;  /* 0x000000a29c08723c */ /* 0x040fe20000041808 */
[----:B------:R-:W-:Y:S07]  /*6370*/  LDSM.16.M88.4 R160, [R187+UR4+0xf100] ;  /* 0x00f10004bba0783b */ /* 0x000fee0008000200 */
[C---:B-1----:R-:W-:Y:S08]  /*6380*/  HMMA.16816.F32.BF16 R12, R156.reuse, R140, R12 ;  /* 0x0000008c9c0c723c */ /* 0x042ff0000004180c */
[C---:B------:R-:W-:Y:S01]  /*6390*/  HMMA.16816.F32.BF16 R16, R156.reuse, R142, R16 ;  /* 0x0000008e9c10723c */ /* 0x040fe20000041810 */
[----:B------:R-:W1:Y:S07]  /*63a0*/  LDSM.16.M88.4 R140, [R187+UR4+0xe900] ;  /* 0x00e90004bb8c783b */ /* 0x000e6e0008000200 */
[C---:B----4-:R-:W-:Y:S08]  /*63b0*/  HMMA.16816.F32.BF16 R20, R156.reuse, R144, R20 ;  /* 0x000000909c14723c */ /* 0x050ff00000041814 */
[C---:B------:R-:W-:Y:S01]  /*63c0*/  HMMA.16816.F32.BF16 R24, R156.reuse, R146, R24 ;  /* 0x000000929c18723c */ /* 0x040fe20000041818 */
[----:B------:R-:W3:Y:S07]  /*63d0*/  LDSM.16.M88.4 R144, [R187+UR4+0xf900] ;  /* 0x00f90004bb90783b */ /* 0x000eee0008000200 */
[C---:B-----5:R-:W-:Y:S08]  /*63e0*/  HMMA.16816.F32.BF16 R28, R156.reuse, R148, R28 ;  /* 0x000000949c1c723c */ /* 0x060ff0000004181c */
[----:B------:R-:W-:Y:S01]  /*63f0*/  HMMA.16816.F32.BF16 R32, R156, R150, R32 ;  /* 0x000000969c20723c */ /* 0x000fe20000041820 */
[----:B------:R-:W4:Y:S06]  /*6400*/  LDSM.16.M88.4 R148, [R0+0xe900] ;  /* 0x00e900000094783b */ /* 0x000f2c0000000200 */
[----:B------:R-:W-:Y:S01]  /*6410*/  LDSM.16.M88.4 R156, [R2+0xf900] ;  /* 0x00f90000029c783b */ /* 0x000fe20000000200 */
[C---:B--2---:R-:W-:Y:S08]  /*6420*/  HMMA.16816.F32.BF16 R4, R136.reuse, R152, R4 ;  /* 0x000000988804723c */ /* 0x044ff00000041804 */
        /* <DEDUP_REMOVED lines=8> */
[C---:B---3--:R-:W-:Y:S08]  /*64b0*/  HMMA.16816.F32.BF16 R28, R136.reuse, R144, R28 ;  /* 0x00000090881c723c */ /* 0x048ff0000004181c */
[----:B------:R-:W-:Y:S01]  /*64c0*/  HMMA.16816.F32.BF16 R32, R136, R146, R32 ;  /* 0x000000928820723c */ /* 0x000fe20000041820 */
[----:B------:R-:W-:Y:S06]  /*64d0*/  LDSM.16.M88.4 R136, [R183+0x4000] ;  /* 0x00400000b788783b */ /* 0x000fec0000000200 */
[----:B------:R-:W2:Y:S01]  /*64e0*/  LDSM.16.M88.4 R144, [R2+0xe100] ;  /* 0x00e100000290783b */ /* 0x000ea20000000200 */
[C---:B------:R-:W-:Y:S08]  /*64f0*/  HMMA.16816.F32.BF16 R4, R164.reuse, R168, R4 ;  /* 0x000000a8a404723c */ /* 0x040ff00000041804 */
[C---:B------:R-:W-:Y:S01]  /*6500*/  HMMA.16816.F32.BF16 R8, R164.reuse, R170, R8 ;  /* 0x000000aaa408723c */ /* 0x040fe20000041808 */
[----:B------:R-:W-:Y:S07]  /*6510*/  LDSM.16.M88.4 R168, [R134+0xf900] ;  /* 0x00f9000086a8783b */ /* 0x000fee0000000200 */
[C---:B----4-:R-:W-:Y:S08]  /*6520*/  HMMA.16816.F32.BF16 R12, R164.reuse, R148, R12 ;  /* 0x00000094a40c723c */ /* 0x050ff0000004180c */
[C---:B------:R-:W-:Y:S01]  /*6530*/  HMMA.16816.F32.BF16 R16, R164.reuse, R150, R16 ;  /* 0x00000096a410723c */ /* 0x040fe20000041810 */
[----:B------:R-:W3:Y:S07]  /*6540*/  LDSM.16.M88.4 R148, [R2+0xe900] ;  /* 0x00e900000294783b */ /* 0x000eee0000000200 */
[C---:B-1----:R-:W-:Y:S08]  /*6550*/  HMMA.16816.F32.BF16 R20, R164.reuse, R140, R20 ;  /* 0x0000008ca414723c */ /* 0x042ff00000041814 */
[C---:B------:R-:W-:Y:S01]  /*6560*/  HMMA.16816.F32.BF16 R24, R164.reuse, R142, R24 ;  /* 0x0000008ea418723c */ /* 0x040fe20000041818 */
[----:B------:R-:W1:Y:S07]  /*6570*/  LDSM.16.M88.4 R140, [R2+0xf100] ;  /* 0x00f10000028c783b */ /* 0x000e6e0000000200 */
[C---:B------:R-:W-:Y:S08]  /*6580*/  HMMA.16816.F32.BF16 R28, R164.reuse, R152, R28 ;  /* 0x00000098a41c723c */ /* 0x040ff0000004181c */
[----:B------:R-:W-:Y:S01]  /*6590*/  HMMA.16816.F32.BF16 R32, R164, R154, R32 ;  /* 0x0000009aa420723c */ /* 0x000fe20000041820 */
[----:B------:R-:W4:Y:S06]  /*65a0*/  LDSM.16.M88.4 R152, [R182+0x4000] ;  /* 0x00400000b698783b */ /* 0x000f2c0000000200 */
[----:B------:R-:W-:Y:S01]  /*65b0*/  LDSM.16.M88.4 R164, [R134+0xf100] ;  /* 0x00f1000086a4783b */ /* 0x000fe20000000200 */
[C---:B--2---:R-:W-:Y:S08]  /*65c0*/  HMMA.16816.F32.BF16 R4, R136.reuse, R144, R4 ;  /* 0x000000908804723c */ /* 0x044ff00000041804 */
[C---:B------:R-:W-:Y:S01]  /*65d0*/  HMMA.16816.F32.BF16 R8, R136.reuse, R146, R8 ;  /* 0x000000928808723c */ /* 0x040fe20000041808 */
[----:B------:R-:W2:Y:S07]  /*65e0*/  LDSM.16.M88.4 R144, [R134+0xe900] ;  /* 0x00e900008690783b */ /* 0x000eae0000000200 */
[C---:B---3--:R-:W-:Y:S08]  /*65f0*/  HMMA.16816.F32.BF16 R12, R136.reuse, R148, R12 ;  /* 0x00000094880c723c */ /* 0x048ff0000004180c */
[C---:B------:R-:W-:Y:S01]  /*6600*/  HMMA.16816.F32.BF16 R16, R136.reuse, R150, R16 ;  /* 0x000000968810723c */ /* 0x040fe20000041810 */
[----:B------:R-:W-:Y:S07]  /*6610*/  LDSM.16.M88.4 R148, [R187+UR4+0x10100] ;  /* 0x01010004bb94783b */ /* 0x000fee0008000200 */
[C---:B-1----:R-:W-:Y:S08]  /*6620*/  HMMA.16816.F32.BF16 R20, R136.reuse, R140, R20 ;  /* 0x0000008c8814723c */ /* 0x042ff00000041814 */
[C---:B------:R-:W-:Y:S01]  /*6630*/  HMMA.16816.F32.BF16 R24, R136.reuse, R142, R24 ;  /* 0x0000008e8818723c */ /* 0x040fe20000041818 */
[----:B------:R-:W1:Y:S07]  /*6640*/  LDSM.16.M88.4 R140, [R189+0x8000] ;  /* 0x00800000bd8c783b */ /* 0x000e6e0000000200 */
[C---:B------:R-:W-:Y:S08]  /*6650*/  HMMA.16816.F32.BF16 R28, R136.reuse, R156, R28 ;  /* 0x0000009c881c723c */ /* 0x040ff0000004181c */
[----:B------:R-:W-:Y:S01]  /*6660*/  HMMA.16816.F32.BF16 R32, R136, R158, R32 ;  /* 0x0000009e8820723c */ /* 0x000fe20000041820 */
[----:B------:R-:W3:Y:S06]  /*6670*/  LDSM.16.M88.4 R136, [R187+UR4+0x10900] ;  /* 0x01090004bb88783b */ /* 0x000eec0008000200 */
[----:B------:R-:W-:Y:S01]  /*6680*/  LDSM.16.M88.4 R156, [R187+UR4+0x11900] ;  /* 0x01190004bb9c783b */ /* 0x000fe20008000200 */
        /* <DEDUP_REMOVED lines=8> */
[----:B------:R-:W4:Y:S07]  /*6710*/  LDSM.16.M88.4 R164, [R0+0x10100] ;  /* 0x0101000000a4783b */ /* 0x000f2e0000000200 */
[C---:B------:R-:W-:Y:S08]  /*6720*/  HMMA.16816.F32.BF16 R28, R152.reuse, R168, R28 ;  /* 0x000000a8981c723c */ /* 0x040ff0000004181c */
[----:B------:R-:W-:Y:S01]  /*6730*/  HMMA.16816.F32.BF16 R32, R152, R170, R32 ;  /* 0x000000aa9820723c */ /* 0x000fe20000041820 */
[----:B------:R-:W5:Y:S06]  /*6740*/  LDSM.16.M88.4 R152, [R0+0x10900] ;  /* 0x010900000098783b */ /* 0x000f6c0000000200 */
[----:B------:R-:W-:Y:S01]  /*6750*/  LDSM.16.M88.4 R168, [R133+0x10100] ;  /* 0x0101000085a8783b */ /* 0x000fe20000000200 */
[C---:B-1----:R-:W-:Y:S08]  /*6760*/  HMMA.16816.F32.BF16 R4, R140.reuse, R148, R4 ;  /* 0x000000948c04723c */ /* 0x042ff00000041804 */
[C---:B------:R-:W-:Y:S01]  /*6770*/  HMMA.16816.F32.BF16 R8, R140.reuse, R150, R8 ;  /* 0x000000968c08723c */ /* 0x040fe20000041808 */
[----:B------:R-:W1:Y:S07]  /*6780*/  LDSM.16.M88.4 R148, [R0+0x11100] ;  /* 0x011100000094783b */ /* 0x000e6e0000000200 */
        /* <DEDUP_REMOVED lines=8> */
[----:B------:R-:W2:Y:S06]  /*6810*/  LDSM.16.M88.4 R140, [R183+0x8000] ;  /* 0x00800000b78c783b */ /* 0x000eac0000000200 */
[----:B------:R-:W2:Y:S01]  /*6820*/  LDSM.16.M88.4 R156, [R2+0x10900] ;  /* 0x01090000029c783b */ /* 0x000ea20000000200 */
[C---:B----4-:R-:W-:Y:S08]  /*6830*/  HMMA.16816.F32.BF16 R4, R160.reuse, R164, R4 ;  /* 0x000000a4a004723c */ /* 0x050ff00000041804 */
[C---:B------:R-:W-:Y:S01]  /*6840*/  HMMA.16816.F32.BF16 R8, R160.reuse, R166, R8 ;  /* 0x000000a6a008723c */ /* 0x040fe20000041808 */
[----:B------:R-:W-:Y:S07]  /*6850*/  LDSM.16.M88.4 R164, [R2+0x11900] ;  /* 0x0119000002a4783b */ /* 0x000fee0000000200 */
[C---:B-----5:R-:W-:Y:S08]  /*6860*/  HMMA.16816.F32.BF16 R12, R160.reuse, R152, R12 ;  /* 0x00000098a00c723c */ /* 0x060ff0000004180c */
[C---:B------:R-:W-:Y:S01]  /*6870*/  HMMA.16816.F32.BF16 R16, R160.reuse, R154, R16 ;  /* 0x0000009aa010723c */ /* 0x040fe20000041810 */
[----:B------:R-:W4:Y:S07]  /*6880*/  LDSM.16.M88.4 R152, [R2+0x11100] ;  /* 0x011100000298783b */ /* 0x000f2e0000000200 */
[C---:B-1----:R-:W-:Y:S08]  /*6890*/  HMMA.16816.F32.BF16 R20, R160.reuse, R148, R20 ;  /* 0x00000094a014723c */ /* 0x042ff00000041814 */
[C---:B------:R-:W-:Y:S01]  /*68a0*/  HMMA.16816.F32.BF16 R24, R160.reuse, R150, R24 ;  /* 0x00000096a018723c */ /* 0x040fe20000041818 */
[----:B------:R-:W1:Y:S07]  /*68b0*/  LDSM.16.M88.4 R148, [R182+0x8000] ;  /* 0x00800000b694783b */ /* 0x000e6e0000000200 */
[C---:B---3--:R-:W-:Y:S08]  /*68c0*/  HMMA.16816.F32.BF16 R28, R160.reuse, R136, R28 ;  /* 0x00000088a01c723c */ /* 0x048ff0000004181c */
[----:B------:R-:W-:Y:S01]  /*68d0*/  HMMA.16816.F32.BF16 R32, R160, R138, R32 ;  /* 0x0000008aa020723c */ /* 0x000fe20000041820 */
[----:B------:R-:W3:Y:S07]  /*68e0*/  LDSM.16.M88.4 R136, [R134+0x11900] ;  /* 0x011900008688783b */ /* 0x000eee0000000200 */
[C---:B--2---:R-:W-:Y:S08]  /*68f0*/  HMMA.16816.F32.BF16 R4, R140.reuse, R144, R4 ;  /* 0x000000908c04723c */ /* 0x044ff00000041804 */
[C---:B------:R-:W-:Y:S08]  /*6900*/  HMMA.16816.F32.BF16 R8, R140.reuse, R146, R8 ;  /* 0x000000928c08723c */ /* 0x040ff00000041808 */
[C---:B------:R-:W-:Y:S08]  /*6910*/  HMMA.16816.F32.BF16 R12, R140.reuse, R156, R12 ;  /* 0x0000009c8c0c723c */ /* 0x040ff0000004180c */
[C---:B------:R-:W-:Y:S08]  /*6920*/  HMMA.16816.F32.BF16 R16, R140.reuse, R158, R16 ;  /* 0x0000009e8c10723c */ /* 0x040ff00000041810 */
[C---:B----4-:R-:W-:Y:S08]  /*6930*/  HMMA.16816.F32.BF16 R20, R140.reuse, R152, R20 ;  /* 0x000000988c14723c */ /* 0x050ff00000041814 */
[C---:B------:R-:W-:Y:S08]  /*6940*/  HMMA.16816.F32.BF16 R24, R140.reuse, R154, R24 ;  /* 0x0000009a8c18723c */ /* 0x040ff00000041818 */
[C---:B------:R-:W-:Y:S08]  /*6950*/  HMMA.16816.F32.BF16 R28, R140.reuse, R164, R28 ;  /* 0x000000a48c1c723c */ /* 0x040ff0000004181c */
[----:B------:R-:W-:Y:S08]  /*6960*/  HMMA.16816.F32.BF16 R32, R140, R166, R32 ;  /* 0x000000a68c20723c */ /* 0x000ff00000041820 */
[C---:B-1----:R-:W-:Y:S08]  /*6970*/  HMMA.16816.F32.BF16 R4, R148.reuse, R168, R4 ;  /* 0x000000a89404723c */ /* 0x042ff00000041804 */
[C---:B------:R-:W-:Y:S08]  /*6980*/  HMMA.16816.F32.BF16 R8, R148.reuse, R170, R8 ;  /* 0x000000aa9408723c */ /* 0x040ff00000041808 */
[C---:B------:R-:W-:Y:S08]  /*6990*/  HMMA.16816.F32.BF16 R12, R148.reuse, R172, R12 ;  /* 0x000000ac940c723c */ /* 0x040ff0000004180c */
[C---:B------:R-:W-:Y:S08]  /*69a0*/  HMMA.16816.F32.BF16 R16, R148.reuse, R174, R16 ;  /* 0x000000ae9410723c */ /* 0x040ff00000041810 */
[C---:B------:R-:W-:Y:S07]  /*69b0*/  HMMA.16816.F32.BF16 R20, R148.reuse, R176, R20 ;  /* 0x000000b09414723c */ /* 0x040fee0000041814 */
[----:B------:R-:W-:Y:S01]  /*69c0*/  IMAD.MOV.U32 R176, RZ, RZ, R201 ;  /* 0x000000ffffb07224 */ /* 0x000fe200078e00c9 */
[C---:B------:R-:W-:Y:S04]  /*69d0*/  HMMA.16816.F32.BF16 R24, R148.reuse, R178, R24 ;  /* 0x000000b29418723c */ /* 0x040fe80000041818 */
[----:B------:R-:W-:Y:S01]  /*69e0*/  @P0 SHF.R.U32.HI R176, RZ, c[0x0][0x2cc], R219 ;  /* 0x0000b300ffb00a19 */ /* 0x000fe200000116db */
[----:B------:R-:W-:Y:S03]  /*69f0*/  IMAD.SHL.U32 R177, R209, 0x40, RZ ;  /* 0x00000040d1b17824 */ /* 0x000fe600078e00ff */
[C---:B---3--:R-:W-:Y:S01]  /*6a00*/  HMMA.16816.F32.BF16 R28, R148.reuse, R136, R28 ;  /* 0x00000088941c723c */ /* 0x048fe2000004181c */
[----:B------:R-:W1:Y:S03]  /*6a10*/  SHFL.IDX PT, R179, R176, RZ, 0x1c1f ;  /* 0x001c1fffb0b37589 */ /* 0x000e6600000e0000 */
[----:B------:R-:W-:Y:S04]  /*6a20*/  IADD3 R178, -R202, 0x1, -R177 ;  /* 0x00000001cab27810 */ /* 0x000fe80007ffe9b1 */
[----:B------:R-:W-:Y:S04]  /*6a30*/  HMMA.16816.F32.BF16 R32, R148, R138, R32 ;  /* 0x0000008a9420723c */ /* 0x000fe80000041820 */
[----:B------:R-:W-:Y:S04]  /*6a40*/  IADD3 R178, -R200, R178, R191 ;  /* 0x000000b2c8b27210 */ /* 0x000fe80007ffe1bf */
[C---:B------:R-:W-:Y:S04]  /*6a50*/  IADD3 R219, R178.reuse, c[0x0][0x328], RZ ;  /* 0x0000ca00b2db7a10 */ /* 0x040fe80007ffe0ff */
[----:B------:R-:W-:Y:S01]  /*6a60*/  IADD3 R178, R178, UR19, RZ ;  /* 0x00000013b2b27c10 */ /* 0x000fe2000fffe0ff */
[--C-:B-1----:R-:W-:Y:S04]  /*6a70*/  IMAD.IADD R221, R219, 0x1, R179.reuse ;  /* 0x00000001dbdd7824 */ /* 0x102fe800078e02b3 */
[----:B------:R-:W-:Y:S01]  /*6a80*/  IMAD.IADD R220, R178, 0x1, R179 ;  /* 0x00000001b2dc7824 */ /* 0x000fe200078e02b3 */
        /* <DEDUP_REMOVED lines=14> */
.L_x_2816:
[----:B------:R-:W-:Y:S04]  /*6b70*/  MOV R0, 0x1 ;  /* 0x0000000100007802 */ /* 0x000fe80000000f00 */
[----:B------:R-:W-:Y:S11]  /*6b80*/  ISETP.NE.AND P0, PT, R0, c[0x0][0x32c], PT ;  /* 0x0000cb0000007a0c */ /* 0x000ff60003f05270 */
[----:B------:R-:W-:Y:S02]  /*6b90*/  @!UPT UIADD3 URZ, URZ, URZ, URZ ;  /* 0x0000003f3f3ff290 */ /* 0x000fe4000fffe03f */
[----:B------:R-:W-:Y:S05]  /*6ba0*/  @P0 IMAD.HI.U32 R0, R2, c[0x0][0x330], RZ ;  /* 0x0000cc0002000a27 */ /* 0x000fea00078e00ff */
[----:B------:R-:W-:Y:S02]  /*6bb0*/  @P0 SHF.R.U32.HI R2, RZ, c[0x0][0x334], R0 ;  /* 0x0000cd00ff020a19 */ /* 0x000fe40000011600 */
.L_x_2817:
[----:B------:R-:W-:Y:S05]  /*6bc0*/  BSYNC B0 ;  /* 0x0000000000007941 */ /* 0x000fea0003800000 */
.L_x_2815:
[----:B------:R-:W-:Y:S04]  /*6bd0*/  IMAD R133, R2, c[0x0][0x32c], -R177 ;  /* 0x0000cb0002857a24 */ /* 0x000fe800078e0ab1 */
[----:B------:R-:W-:Y:S05]  /*6be0*/  IMAD.IADD R133, R133, 0x1, -R202 ;  /* 0x0000000185857824 */ /* 0x000fea00078e0aca */
[----:B------:R-:W-:Y:S02]  /*6bf0*/  IADD3 R0, R133, c[0x0][0x32c], RZ ;  /* 0x0000cb0085007a10 */ /* 0x000fe40007ffe0ff */
[----:B------:R-:W-:Y:S02]  /*6c00*/  IMNMX R220, R220, R133, !PT ;  /* 0x00000085dcdc7217 */ /* 0x000fe40007800200 */
[----:B------:R-:W-:Y:S02]  /*6c10*/  IMNMX R221, R221, R0, PT ;  /* 0x00000000dddd7217 */ /* 0x000fe40003800200 */
.L_x_2814:
        /* <DEDUP_REMOVED lines=66> */
.L_x_2820:
[----:B------:R-:W-:Y:S04]  /*7040*/  MOV R0, 0x1 ;  /* 0x0000000100007802 */ /* 0x000fe80000000f00 */
[----:B------:R-:W-:Y:S11]  /*7050*/  ISETP.NE.AND P0, PT, R0, c[0x0][0x32c], PT ;  /* 0x0000cb0000007a0c */ /* 0x000ff60003f05270 */
[----:B------:R-:W-:Y:S02]  /*7060*/  @!UPT UIADD3 URZ, URZ, URZ, URZ ;  /* 0x0000003f3f3ff290 */ /* 0x000fe4000fffe03f */
[----:B------:R-:W-:Y:S05]  /*7070*/  @P0 IMAD.HI.U32 R0, R2, c[0x0][0x330], RZ ;  /* 0x0000cc0002000a27 */ /* 0x000fea00078e00ff */
[----:B------:R-:W-:Y:S02]  /*7080*/  @P0 SHF.R.U32.HI R2, RZ, c[0x0][0x334], R0 ;  /* 0x0000cd00ff020a19 */ /* 0x000fe40000011600 */
.L_x_2821:
[----:B------:R-:W-:Y:S05]  /*7090*/  BSYNC B0 ;  /* 0x0000000000007941 */ /* 0x000fea0003800000 */
.L_x_2819:
[----:B------:R-:W-:Y:S04]  /*70a0*/  IMAD R13, R2, c[0x0][0x32c], -R177 ;  /* 0x0000cb00020d7a24 */ /* 0x000fe800078e0ab1 */
[----:B------:R-:W-:Y:S05]  /*70b0*/  IMAD.IADD R13, R13, 0x1, -R202 ;  /* 0x000000010d0d7824 */ /* 0x000fea00078e0aca */
[----:B------:R-:W-:Y:S02]  /*70c0*/  IADD3 R0, R13, c[0x0][0x32c], RZ ;  /* 0x0000cb000d007a10 */ /* 0x000fe40007ffe0ff */
[----:B------:R-:W-:Y:S02]  /*70d0*/  IMNMX R178, R178, R13, !PT ;  /* 0x0000000db2b27217 */ /* 0x000fe40007800200 */
[----:B------:R-:W-:Y:S02]  /*70e0*/  IMNMX R219, R219, R0, PT ;  /* 0x00000000dbdb7217 */ /* 0x000fe40003800200 */
.L_x_2818:
[----:B------:R-:W-:Y:S01]  /*70f0*/  ISETP.GT.AND P0, PT, R178, RZ, P1 ;  /* 0x000000ffb200720c */ /* 0x000fe20000f04270 */
[----:B------:R-:W-:Y:S04]  /*7100*/  DEPBAR.LE SB0, 0x2 ;  /* 0x000080800000791a */ /* 0x000fe80000000000 */
[----:B------:R-:W-:Y:S01]  /*7110*/  BAR.SYNC.DEFER_BLOCKING 0x0 ;  /* 0x0000000000007b1d */ /* 0x000fe20000010000 */
        /* <DEDUP_REMOVED lines=71> */
[C---:B------:R-:W-:Y:S02]  /*7590*/  ISETP.LT.OR P0, PT, R219.reuse, 0x39, P0 ;  /* 0x00000039db00780c */ /* 0x040fe40000701670 */
[----:B------:R-:W-:Y:S02]  /*75a0*/  FMNMX.FTZ R13, R150, R13, !PT ;  /* 0x0000000d960d7209 */ /* 0x000fe40007810000 */
[----:B------:R-:W-:Y:S01]  /*75b0*/  FSEL R146, R34, -INF , !P0 ;  /* 0xff80000022927808 */ /* 0x000fe20004000000 */
[----:B------:R-:W1:Y:S01]  /*75c0*/  SHFL.BFLY PT, R4, R7, 0x2, 0x1f ;  /* 0x0c401f0007047f89 */ /* 0x000e6200000e0000 */
[----:B------:R-:W-:Y:S02]  /*75d0*/  ISETP.GT.AND P0, PT, R178, 0x39, P1 ;  /* 0x00000039b200780c */ /* 0x000fe40000f04270 */
[----:B------:R-:W-:Y:S02]  /*75e0*/  FMNMX.FTZ R13, R148, R13, !PT ;  /* 0x0000000d940d7209 */ /* 0x000fe40007810000 */
[----:B------:R-:W-:Y:S02]  /*75f0*/  ISETP.LT.OR P0, PT, R219, 0x3a, P0 ;  /* 0x0000003adb00780c */ /* 0x000fe40000701670 */
[----:B------:R-:W-:Y:S02]  /*7600*/  FMNMX.FTZ R15, R146, R13, !PT ;  /* 0x0000000d920f7209 */ /* 0x000fe40007810000 */
[----:B------:R-:W-:Y:S02]  /*7610*/  FSEL R144, R35, -INF , !P0 ;  /* 0xff80000023907808 */ /* 0x000fe40004000000 */
[----:B------:R-:W-:Y:S02]  /*7620*/  IADD3 R17, R180, UR4, RZ ;  /* 0x00000004b4117c10 */ /* 0x000fe4000fffe0ff */
[----:B------:R-:W-:Y:S02]  /*7630*/  FMNMX.FTZ R11, R144, R15, !PT ;  /* 0x0000000f900b7209 */ /* 0x000fe40007810000 */
[----:B------:R-:W-:Y:S03]  /*7640*/  IADD3 R134, R186, R17, RZ ;  /* 0x00000011ba867210 */ /* 0x000fe60007ffe0ff */
[----:B------:R-:W2:Y:S01]  /*7650*/  SHFL.BFLY PT, R0, R11, 0x2, 0x1f ;  /* 0x0c401f000b007f89 */ /* 0x000ea200000e0000 */
[----:B-1----:R-:W-:Y:S07]  /*7660*/  FMNMX.FTZ R4, R7, R4, !PT ;  /* 0x0000000407047209 */ /* 0x002fee0007810000 */
[----:B------:R-:W1:Y:S01]  /*7670*/  SHFL.BFLY PT, R13, R4, 0x1, 0x1f ;  /* 0x0c201f00040d7f89 */ /* 0x000e6200000e0000 */
[----:B--2---:R-:W-:Y:S07]  /*7680*/  FMNMX.FTZ R7, R11, R0, !PT ;  /* 0x000000000b077209 */ /* 0x004fee0007810000 */
[----:B------:R-:W2:Y:S01]  /*7690*/  SHFL.BFLY PT, R0, R7, 0x1, 0x1f ;  /* 0x0c201f0007007f89 */ /* 0x000ea200000e0000 */
[----:B-1----:R-:W-:Y:S04]  /*76a0*/  FMNMX.FTZ R2, R4, R13, !PT ;  /* 0x0000000d04027209 */ /* 0x002fe80007810000 */
[C---:B------:R-:W-:Y:S01]  /*76b0*/  FSETP.NEU.FTZ.AND P0, PT, R2.reuse, -INF , PT ;  /* 0xff8000000200780b */ /* 0x040fe20003f1d000 */
[----:B------:R-:W-:Y:S05]  /*76c0*/  FMUL.FTZ R152, R2, c[0x0][0x2d0] ;  /* 0x0000b40002987a20 */ /* 0x000fea0000410000 */
[----:B------:R-:W-:Y:S05]  /*76d0*/  FSEL R152, R152, RZ, P0 ;  /* 0x000000ff98987208 */ /* 0x000fea0000000000 */
[--C-:B------:R-:W-:Y:S01]  /*76e0*/  FFMA.FTZ R160, R5, c[0x0][0x2d0], -R152.reuse ;  /* 0x0000b40005a07a23 */ /* 0x100fe20000010898 */
[----:B------:R-:W-:Y:S01]  /*76f0*/  FSEL R5, R2, RZ, P0 ;  /* 0x000000ff02057208 */ /* 0x000fe20000000000 */
[--C-:B------:R-:W-:Y:S01]  /*7700*/  FFMA.FTZ R162, R137, c[0x0][0x2d0], -R152.reuse ;  /* 0x0000b40089a27a23 */ /* 0x100fe20000010898 */
[----:B--2---:R-:W-:Y:S01]  /*7710*/  FMNMX.FTZ R0, R7, R0, !PT ;  /* 0x0000000007007209 */ /* 0x004fe20007810000 */
[----:B------:R-:W-:Y:S02]  /*7720*/  FFMA.FTZ R161, R133, c[0x0][0x2d0], -R152 ;  /* 0x0000b40085a17a23 */ /* 0x000fe40000010898 */
[----:B------:R-:W-:Y:S01]  /*7730*/  FADD.FTZ R4, -R5, R132 ;  /* 0x0000008405047221 */ /* 0x000fe20000010100 */
[C---:B------:R-:W-:Y:S01]  /*7740*/  FSETP.NEU.FTZ.AND P0, PT, R0.reuse, -INF , PT ;  /* 0xff8000000000780b */ /* 0x040fe20003f1d000 */
[----:B------:R-:W-:Y:S01]  /*7750*/  FMUL.FTZ R145, R0, c[0x0][0x2d0] ;  /* 0x0000b40000917a20 */ /* 0x000fe20000410000 */
[----:B------:R-:W-:Y:S01]  /*7760*/  MUFU.EX2 R162, R162 ;  /* 0x000000a200a27308 */ /* 0x000fe20000000800 */
[----:B------:R-:W-:Y:S01]  /*7770*/  FMUL.FTZ R132, R4, c[0x0][0x2d0] ;  /* 0x0000b40004847a20 */ /* 0x000fe20000410000 */
[----:B------:R-:W-:Y:S01]  /*7780*/  FSEL R4, R0, RZ, P0 ;  /* 0x000000ff00047208 */ /* 0x000fe20000000000 */
[--C-:B------:R-:W-:Y:S01]  /*7790*/  FFMA.FTZ R163, R9, c[0x0][0x2d0], -R152.reuse ;  /* 0x0000b40009a37a23 */ /* 0x100fe20000010898 */
[----:B------:R-:W-:Y:S01]  /*77a0*/  FSEL R145, R145, RZ, P0 ;  /* 0x000000ff91917208 */ /* 0x000fe20000000000 */
[--C-:B------:R-:W-:Y:S01]  /*77b0*/  FFMA.FTZ R170, R143, c[0x0][0x2d0], -R152.reuse ;  /* 0x0000b4008faa7a23 */ /* 0x100fe20000010898 */
[----:B------:R-:W-:Y:S01]  /*77c0*/  IADD3 R5, R181, UR4, RZ ;  /* 0x00000004b5057c10 */ /* 0x000fe2000fffe0ff */
[----:B------:R-:W-:Y:S02]  /*77d0*/  FADD.FTZ R4, -R4, R3 ;  /* 0x0000000304047221 */ /* 0x000fe40000010100 */
[--C-:B------:R-:W-:Y:S01]  /*77e0*/  FFMA.FTZ R166, R12, c[0x0][0x2d0], -R145.reuse ;  /* 0x0000b4000ca67a23 */ /* 0x100fe20000010891 */
[----:B------:R-:W1:Y:S01]  /*77f0*/  MUFU.EX2 R132, R132 ;  /* 0x0000008400847308 */ /* 0x000e620000000800 */
[----:B------:R-:W2:Y:S01]  /*7800*/  LDSM.16.MT88.4 R12, [R181+UR4+0x100] ;  /* 0x00010004b50c783b */ /* 0x000ea20008004200 */
[--C-:B------:R-:W-:Y:S01]  /*7810*/  FFMA.FTZ R165, R8, c[0x0][0x2d0], -R145.reuse ;  /* 0x0000b40008a57a23 */ /* 0x100fe20000010891 */
[----:B------:R-:W-:Y:S01]  /*7820*/  IADD3 R133, R186, R5, RZ ;  /* 0x00000005ba857210 */ /* 0x000fe20007ffe0ff */
[--C-:B------:R-:W-:Y:S02]  /*7830*/  FFMA.FTZ R164, R10, c[0x0][0x2d0], -R145.reuse ;  /* 0x0000b4000aa47a23 */ /* 0x100fe40000010891 */
[--C-:B------:R-:W-:Y:S02]  /*7840*/  FFMA.FTZ R167, R6, c[0x0][0x2d0], -R145.reuse ;  /* 0x0000b40006a77a23 */ /* 0x100fe40000010891 */
[----:B------:R-:W-:Y:S01]  /*7850*/  FMUL.FTZ R3, R4, c[0x0][0x2d0] ;  /* 0x0000b40004037a20 */ /* 0x000fe20000410000 */
[----:B------:R-:W3:Y:S01]  /*7860*/  LDSM.16.MT88.4 R20, [R133+0x100] ;  /* 0x000100008514783b */ /* 0x000ee20000004200 */
[----:B------:R-:W4:Y:S01]  /*7870*/  MUFU.EX2 R161, R161 ;  /* 0x000000a100a17308 */ /* 0x000f220000000800 */
[--C-:B------:R-:W-:Y:S02]  /*7880*/  FFMA.FTZ R175, R140, c[0x0][0x2d0], -R145.reuse ;  /* 0x0000b4008caf7a23 */ /* 0x100fe40000010891 */
[--C-:B------:R-:W-:Y:S02]  /*7890*/  FFMA.FTZ R219, R157, c[0x0][0x2d0], -R152.reuse ;  /* 0x0000b4009ddb7a23 */ /* 0x100fe40000010898 */
[--C-:B------:R-:W-:Y:S02]  /*78a0*/  FFMA.FTZ R220, R155, c[0x0][0x2d0], -R152.reuse ;  /* 0x0000b4009bdc7a23 */ /* 0x100fe40000010898 */
[--C-:B------:R-:W-:Y:S02]  /*78b0*/  FFMA.FTZ R221, R158, c[0x0][0x2d0], -R145.reuse ;  /* 0x0000b4009edd7a23 */ /* 0x100fe40000010891 */
[--C-:B------:R-:W-:Y:S01]  /*78c0*/  FFMA.FTZ R222, R156, c[0x0][0x2d0], -R145.reuse ;  /* 0x0000b4009cde7a23 */ /* 0x100fe20000010891 */
[----:B------:R-:W5:Y:S01]  /*78d0*/  MUFU.EX2 R3, R3 ;  /* 0x0000000300037308 */ /* 0x000f620000000800 */
[--C-:B------:R-:W-:Y:S02]  /*78e0*/  FFMA.FTZ R223, R154, c[0x0][0x2d0], -R145.reuse ;  /* 0x0000b4009adf7a23 */ /* 0x100fe40000010891 */
[--C-:B------:R-:W-:Y:S02]  /*78f0*/  FFMA.FTZ R224, R153, c[0x0][0x2d0], -R152.reuse ;  /* 0x0000b40099e07a23 */ /* 0x100fe40000010898 */
[C---:B-1----:R-:W-:Y:S02]  /*7900*/  FMUL.FTZ R4, R132.reuse, R128 ;  /* 0x0000008084047220 */ /* 0x042fe40000410000 */
[C---:B------:R-:W-:Y:S02]  /*7910*/  FMUL.FTZ R5, R132.reuse, R129 ;  /* 0x0000008184057220 */ /* 0x040fe40000410000 */
[C---:B------:R-:W-:Y:S01]  /*7920*/  FMUL.FTZ R8, R132.reuse, R124 ;  /* 0x0000007c84087220 */ /* 0x040fe20000410000 */
[----:B------:R-:W-:Y:S01]  /*7930*/  MUFU.EX2 R160, R160 ;  /* 0x000000a000a07308 */ /* 0x000fe20000000800 */
[C---:B------:R-:W-:Y:S02]  /*7940*/  FMUL.FTZ R9, R132.reuse, R125 ;  /* 0x0000007d84097220 */ /* 0x040fe40000410000 */
[C---:B------:R-:W-:Y:S01]  /*7950*/  FMUL.FTZ R16, R132.reuse, R104 ;  /* 0x0000006884107220 */ /* 0x040fe20000410000 */
[----:B----4-:R-:W-:Y:S01]  /*7960*/  F2FP.BF16.PACK_AB R136, R161, R162 ;  /* 0x000000a2a188723e */ /* 0x010fe200000010ff */
[C---:B------:R-:W-:Y:S02]  /*7970*/  FMUL.FTZ R17, R132.reuse, R105 ;  /* 0x0000006984117220 */ /* 0x040fe40000410000 */
[C---:B------:R-:W-:Y:S02]  /*7980*/  FMUL.FTZ R24, R132.reuse, R112 ;  /* 0x0000007084187220 */ /* 0x040fe40000410000 */
[C---:B------:R-:W-:Y:S01]  /*7990*/  FMUL.FTZ R25, R132.reuse, R113 ;  /* 0x0000007184197220 */ /* 0x040fe20000410000 */
[----:B------:R-:W1:Y:S01]  /*79a0*/  MUFU.EX2 R163, R163 ;  /* 0x000000a300a37308 */ /* 0x000e620000000800 */
[C---:B------:R-:W-:Y:S02]  /*79b0*/  FMUL.FTZ R32, R132.reuse, R120 ;  /* 0x0000007884207220 */ /* 0x040fe40000410000 */
[----:B------:R-:W-:Y:S02]  /*79c0*/  FMUL.FTZ R33, R132, R121 ;  /* 0x0000007984217220 */ /* 0x000fe40000410000 */
        /* <DEDUP_REMOVED lines=14> */
[----:B------:R-:W-:Y:S02]  /*7ab0*/  FMUL.FTZ R35, R3, R123 ;  /* 0x0000007b03237220 */ /* 0x000fe40000410000 */
[--C-:B------:R-:W-:Y:S03]  /*7ac0*/  FFMA.FTZ R225, R151, c[0x0][0x2d0], -R152.reuse ;  /* 0x0000b40097e17a23 */ /* 0x100fe60000010898 */
[----:B------:R-:W-:Y:S01]  /*7ad0*/  LDSM.16.MT88.4 R112, [R181+UR4+0x900] ;  /* 0x00090004b570783b */ /* 0x000fe20008004200 */
[----:B------:R-:W-:Y:S01]  /*7ae0*/  MUFU.EX2 R164, R164 ;  /* 0x000000a400a47308 */ /* 0x000fe20000000800 */
[--C-:B------:R-:W-:Y:S02]  /*7af0*/  FFMA.FTZ R226, R149, c[0x0][0x2d0], -R152.reuse ;  /* 0x0000b40095e27a23 */ /* 0x100fe40000010898 */
[--C-:B------:R-:W-:Y:S02]  /*7b00*/  FFMA.FTZ R228, R150, c[0x0][0x2d0], -R145.reuse ;  /* 0x0000b40096e47a23 */ /* 0x100fe40000010891 */
[--C-:B------:R-:W-:Y:S02]  /*7b10*/  FFMA.FTZ R229, R148, c[0x0][0x2d0], -R145.reuse ;  /* 0x0000b40094e57a23 */ /* 0x100fe40000010891 */
[----:B------:R-:W-:Y:S01]  /*7b20*/  LDSM.16.MT88.4 R120, [R134+0x900] ;  /* 0x000900008678783b */ /* 0x000fe20000004200 */
[--C-:B------:R-:W-:Y:S02]  /*7b30*/  FFMA.FTZ R230, R146, c[0x0][0x2d0], -R145.reuse ;  /* 0x0000b40092e67a23 */ /* 0x100fe40000010891 */
[----:B------:R-:W1:Y:S01]  /*7b40*/  MUFU.EX2 R167, R167 ;  /* 0x000000a700a77308 */ /* 0x000e620000000800 */
[C---:B------:R-:W-:Y:S02]  /*7b50*/  FMUL.FTZ R36, R132.reuse, R36 ;  /* 0x0000002484247220 */ /* 0x040fe40000410000 */
[C---:B------:R-:W-:Y:S01]  /*7b60*/  FMUL.FTZ R37, R132.reuse, R37 ;  /* 0x0000002584257220 */ /* 0x040fe20000410000 */
[----:B----4-:R-:W-:Y:S01]  /*7b70*/  F2FP.BF16.PACK_AB R137, R165, R166 ;  /* 0x000000a6a589723e */ /* 0x010fe200000010ff */
[----:B------:R-:W-:Y:S01]  /*7b80*/  LDSM.16.MT88.4 R124, [R181+UR4+0x2900] ;  /* 0x00290004b57c783b */ /* 0x000fe20008004200 */
[C---:B------:R-:W-:Y:S02]  /*7b90*/  FMUL.FTZ R38, R3.reuse, R38 ;  /* 0x0000002603267220 */ /* 0x040fe40000410000 */
[C---:B------:R-:W-:Y:S02]  /*7ba0*/  FMUL.FTZ R39, R3.reuse, R39 ;  /* 0x0000002703277220 */ /* 0x040fe40000410000 */
[C---:B------:R-:W-:Y:S01]  /*7bb0*/  FMUL.FTZ R40, R132.reuse, R40 ;  /* 0x0000002884287220 */ /* 0x040fe20000410000 */
[----:B------:R-:W-:Y:S01]  /*7bc0*/  MUFU.EX2 R170, R170 ;  /* 0x000000aa00aa7308 */ /* 0x000fe20000000800 */
[C---:B------:R-:W-:Y:S01]  /*7bd0*/  FMUL.FTZ R41, R132.reuse, R41 ;  /* 0x0000002984297220 */ /* 0x040fe20000410000 */
[----:B------:R-:W-:Y:S01]  /*7be0*/  LDSM.16.MT88.4 R148, [R180+UR4+0x3900] ;  /* 0x00390004b494783b */ /* 0x000fe20008004200 */
        /* <DEDUP_REMOVED lines=35> */
[----:B------:R-:W2:Y:S01]  /*7e20*/  LDSM.16.MT88.4 R108, [R133+0x2100] ;  /* 0x00210000856c783b */ /* 0x000ea20000004200 */
        /* <DEDUP_REMOVED lines=14> */
[----:B------:R-:W-:Y:S01]  /*7f10*/  LDSM.16.MT88.4 R116, [R180+UR4+0x900] ;  /* 0x00090004b474783b */ /* 0x000fe20008004200 */
        /* <DEDUP_REMOVED lines=8> */
[----:B------:R-:W1:Y:S03]  /*7fa0*/  LDSM.16.MT88.4 R100, [R180+UR4+0x2100] ;  /* 0x00210004b464783b */ /* 0x000e660008004200 */
[C---:B------:R-:W-:Y:S01]  /*7fb0*/  FMUL.FTZ R67, R3.reuse, R67 ;  /* 0x0000004303437220 */ /* 0x040fe20000410000 */
[----:B------:R-:W-:Y:S01]  /*7fc0*/  MUFU.EX2 R229, R229 ;  /* 0x000000e500e57308 */ /* 0x000fe20000000800 */
[C---:B------:R-:W-:Y:S02]  /*7fd0*/  FMUL.FTZ R68, R132.reuse, R68 ;  /* 0x0000004484447220 */ /* 0x040fe40000410000 */
[C---:B------:R-:W-:Y:S04]  /*7fe0*/  HMMA.16816.F32.BF16 R36, R136.reuse, R104, R36 ;  /* 0x000000688824723c */ /* 0x040fe80000041824 */
[C---:B------:R-:W-:Y:S02]  /*7ff0*/  FMUL.FTZ R69, R132.reuse, R69 ;  /* 0x0000004584457220 */ /* 0x040fe40000410000 */
[C---:B------:R-:W-:Y:S01]  /*8000*/  FMUL.FTZ R70, R3.reuse, R70 ;  /* 0x0000004603467220 */ /* 0x040fe20000410000 */
[----:B------:R-:W-:Y:S01]  /*8010*/  MUFU.EX2 R230, R230 ;  /* 0x000000e600e67308 */ /* 0x000fe20000000800 */
[C---:B------:R-:W-:Y:S01]  /*8020*/  HMMA.16816.F32.BF16 R40, R136.reuse, R106, R40 ;  /* 0x0000006a8828723c */ /* 0x040fe20000041828 */
[----:B------:R-:W3:Y:S03]  /*8030*/  LDSM.16.MT88.4 R104, [R134+0x2100] ;  /* 0x002100008668783b */ /* 0x000ee60000004200 */
        /* <DEDUP_REMOVED lines=9> */
[----:B------:R-:W-:Y:S01]  /*80d0*/  FMUL.FTZ R85, R132, R85 ;  /* 0x0000005584557220 */ /* 0x000fe20000410000 */
[C---:B-1----:R-:W-:Y:S03]  /*80e0*/  HMMA.16816.F32.BF16 R52, R136.reuse, R100, R52 ;  /* 0x000000648834723c */ /* 0x042fe60000041834 */
[C---:B------:R-:W-:Y:S02]  /*80f0*/  FMUL.FTZ R86, R3.reuse, R86 ;  /* 0x0000005603567220 */ /* 0x040fe40000410000 */
[----:B------:R-:W-:Y:S02]  /*8100*/  FMUL.FTZ R87, R3, R87 ;  /* 0x0000005703577220 */ /* 0x000fe40000410000 */
[--C-:B------:R-:W-:Y:S01]  /*8110*/  FFMA.FTZ R168, R171, c[0x0][0x2d0], -R152.reuse ;  /* 0x0000b400aba87a23 */ /* 0x100fe20000010898 */
[C---:B------:R-:W-:Y:S01]  /*8120*/  HMMA.16816.F32.BF16 R56, R136.reuse, R102, R56 ;  /* 0x000000668838723c */ /* 0x040fe20000041838 */
[----:B------:R-:W1:Y:S03]  /*8130*/  LDSM.16.MT88.4 R100, [R133+0x4100] ;  /* 0x004100008564783b */ /* 0x000e660000004200 */
[--C-:B------:R-:W-:Y:S01]  /*8140*/  FFMA.FTZ R171, R141, c[0x0][0x2d0], -R152.reuse ;  /* 0x0000b4008dab7a23 */ /* 0x100fe20000010898 */
[----:B------:R-:W-:Y:S01]  /*8150*/  MUFU.EX2 R168, R168 ;  /* 0x000000a800a87308 */ /* 0x000fe20000000800 */
[--C-:B------:R-:W-:Y:S02]  /*8160*/  FFMA.FTZ R169, R169, c[0x0][0x2d0], -R152.reuse ;  /* 0x0000b400a9a97a23 */ /* 0x100fe40000010898 */
[C---:B---3--:R-:W-:Y:S04]  /*8170*/  HMMA.16816.F32.BF16 R60, R136.reuse, R104, R60 ;  /* 0x00000068883c723c */ /* 0x048fe8000004183c */
[--C-:B------:R-:W-:Y:S02]  /*8180*/  FFMA.FTZ R173, R174, c[0x0][0x2d0], -R145.reuse ;  /* 0x0000b400aead7a23 */ /* 0x100fe40000010891 */
[--C-:B------:R-:W-:Y:S01]  /*8190*/  FFMA.FTZ R174, R142, c[0x0][0x2d0], -R145.reuse ;  /* 0x0000b4008eae7a23 */ /* 0x100fe20000010891 */
[----:B------:R-:W3:Y:S01]  /*81a0*/  MUFU.EX2 R169, R169 ;  /* 0x000000a900a97308 */ /* 0x000ee20000000800 */
[C---:B------:R-:W-:Y:S01]  /*81b0*/  HMMA.16816.F32.BF16 R64, R136.reuse, R106, R64 ;  /* 0x0000006a8840723c */ /* 0x040fe20000041840 */
[----:B------:R-:W4:Y:S03]  /*81c0*/  LDSM.16.MT88.4 R104, [R180+UR4+0x4100] ;  /* 0x00410004b468783b */ /* 0x000f260008004200 */
[--C-:B------:R-:W-:Y:S02]  /*81d0*/  FFMA.FTZ R172, R172, c[0x0][0x2d0], -R145.reuse ;  /* 0x0000b400acac7a23 */ /* 0x100fe40000010891 */
[C---:B------:R-:W-:Y:S02]  /*81e0*/  FMUL.FTZ R88, R132.reuse, R88 ;  /* 0x0000005884587220 */ /* 0x040fe40000410000 */
[C---:B--2---:R-:W-:Y:S01]  /*81f0*/  HMMA.16816.F32.BF16 R68, R136.reuse, R108, R68 ;  /* 0x0000006c8844723c */ /* 0x044fe20000041844 */
[----:B------:R-:W-:Y:S01]  /*8200*/  LDSM.16.MT88.4 R140, [R180+UR4+0x2900] ;  /* 0x00290004b48c783b */ /* 0x000fe20008004200 */
[----:B------:R-:W-:Y:S02]  /*8210*/  MUFU.EX2 R171, R171 ;  /* 0x000000ab00ab7308 */ /* 0x000fe40000000800 */
[C---:B------:R-:W-:Y:S02]  /*8220*/  FMUL.FTZ R89, R132.reuse, R89 ;  /* 0x0000005984597220 */ /* 0x040fe40000410000 */
[C---:B------:R-:W-:Y:S02]  /*8230*/  FMUL.FTZ R90, R3.reuse, R90 ;  /* 0x0000005a035a7220 */ /* 0x040fe40000410000 */
[C---:B------:R-:W-:Y:S01]  /*8240*/  HMMA.16816.F32.BF16 R72, R136.reuse, R110, R72 ;  /* 0x0000006e8848723c */ /* 0x040fe20000041848 */
[----:B------:R-:W2:Y:S03]  /*8250*/  LDSM.16.MT88.4 R108, [R134+0x4100] ;  /* 0x00410000866c783b */ /* 0x000ea60000004200 */
[C---:B------:R-:W-:Y:S01]  /*8260*/  FMUL.FTZ R76, R132.reuse, R76 ;  /* 0x0000004c844c7220 */ /* 0x040fe20000410000 */
[----:B------:R-:W-:Y:S01]  /*8270*/  MUFU.EX2 R173, R173 ;  /* 0x000000ad00ad7308 */ /* 0x000fe20000000800 */
[C---:B------:R-:W-:Y:S02]  /*8280*/  FMUL.FTZ R77, R132.reuse, R77 ;  /* 0x0000004d844d7220 */ /* 0x040fe40000410000 */
[C---:B------:R-:W-:Y:S04]  /*8290*/  FMUL.FTZ R78, R3.reuse, R78 ;  /* 0x0000004e034e7220 */ /* 0x040fe80000410000 */
[C---:B------:R-:W-:Y:S02]  /*82a0*/  FMUL.FTZ R79, R3.reuse, R79 ;  /* 0x0000004f034f7220 */ /* 0x040fe40000410000 */
[C---:B------:R-:W-:Y:S01]  /*82b0*/  FMUL.FTZ R91, R3.reuse, R91 ;  /* 0x0000005b035b7220 */ /* 0x040fe20000410000 */
[----:B------:R-:W5:Y:S01]  /*82c0*/  MUFU.EX2 R172, R172 ;  /* 0x000000ac00ac7308 */ /* 0x000f620000000800 */
[C---:B------:R-:W-:Y:S02]  /*82d0*/  FMUL.FTZ R92, R132.reuse, R92 ;  /* 0x0000005c845c7220 */ /* 0x040fe40000410000 */
[C---:B------:R-:W-:Y:S01]  /*82e0*/  FMUL.FTZ R93, R132.reuse, R93 ;  /* 0x0000005d845d7220 */ /* 0x040fe20000410000 */
[C---:B-1----:R-:W-:Y:S03]  /*82f0*/  HMMA.16816.F32.BF16 R76, R136.reuse, R100, R76 ;  /* 0x00000064884c723c */ /* 0x042fe6000004184c */
[C---:B------:R-:W-:Y:S02]  /*8300*/  FMUL.FTZ R80, R132.reuse, R80 ;  /* 0x0000005084507220 */ /* 0x040fe40000410000 */
[C---:B------:R-:W-:Y:S01]  /*8310*/  FMUL.FTZ R81, R132.reuse, R81 ;  /* 0x0000005184517220 */ /* 0x040fe20000410000 */
[----:B------:R-:W1:Y:S01]  /*8320*/  MUFU.EX2 R174, R174 ;  /* 0x000000ae00ae7308 */ /* 0x000e620000000800 */
[----:B------:R-:W-:Y:S01]  /*8330*/  FMUL.FTZ R82, R3, R82 ;  /* 0x0000005203527220 */ /* 0x000fe20000410000 */
[----:B---3--:R-:W-:Y:S01]  /*8340*/  F2FP.BF16.PACK_AB R100, R169, R168 ;  /* 0x000000a8a964723e */ /* 0x008fe200000010ff */
[C---:B------:R-:W-:Y:S03]  /*8350*/  FMUL.FTZ R83, R3.reuse, R83 ;  /* 0x0000005303537220 */ /* 0x040fe60000410000 */
[C---:B------:R-:W-:Y:S02]  /*8360*/  FMUL.FTZ R94, R3.reuse, R94 ;  /* 0x0000005e035e7220 */ /* 0x040fe40000410000 */
[C---:B------:R-:W-:Y:S02]  /*8370*/  FMUL.FTZ R95, R3.reuse, R95 ;  /* 0x0000005f035f7220 */ /* 0x040fe40000410000 */
[C---:B------:R-:W-:Y:S03]  /*8380*/  HMMA.16816.F32.BF16 R80, R136.reuse, R102, R80 ;  /* 0x000000668850723c */ /* 0x040fe60000041850 */
[----:B------:R-:W-:Y:S01]  /*8390*/  FMUL.FTZ R96, R132, R96 ;  /* 0x0000006084607220 */ /* 0x000fe20000410000 */
[----:B-----5:R-:W-:Y:S01]  /*83a0*/  F2FP.BF16.PACK_AB R101, R172, R173 ;  /* 0x000000adac65723e */ /* 0x020fe200000010ff */
[----:B------:R-:W-:Y:S02]  /*83b0*/  FMUL.FTZ R97, R132, R97 ;  /* 0x0000006184617220 */ /* 0x000fe40000410000 */
[C---:B------:R-:W-:Y:S01]  /*83c0*/  FMUL.FTZ R98, R3.reuse, R98 ;  /* 0x0000006203627220 */ /* 0x040fe20000410000 */
[C---:B----4-:R-:W-:Y:S04]  /*83d0*/  HMMA.16816.F32.BF16 R84, R136.reuse, R104, R84 ;  /* 0x000000688854723c */ /* 0x050fe80000041854 */
[----:B------:R-:W-:Y:S01]  /*83e0*/  FMUL.FTZ R99, R3, R99 ;  /* 0x0000006303637220 */ /* 0x000fe20000410000 */
[----:B------:R-:W-:Y:S01]  /*83f0*/  F2FP.BF16.PACK_AB R102, R171, R170 ;  /* 0x000000aaab66723e */ /* 0x000fe200000010ff */
[--C-:B------:R-:W-:Y:S01]  /*8400*/  FFMA.FTZ R178, R179, c[0x0][0x2d0], -R152.reuse ;  /* 0x0000b400b3b27a23 */ /* 0x100fe20000010898 */
[----:B-1----:R-:W-:Y:S01]  /*8410*/  F2FP.BF16.PACK_AB R103, R175, R174 ;  /* 0x000000aeaf67723e */ /* 0x002fe200000010ff */
[C---:B------:R-:W-:Y:S01]  /*8420*/  HMMA.16816.F32.BF16 R88, R136.reuse, R106, R88 ;  /* 0x0000006a8858723c */ /* 0x040fe20000041858 */
[----:B------:R-:W1:Y:S03]  /*8430*/  LDSM.16.MT88.4 R104, [R133+0x900] ;  /* 0x000900008568783b */ /* 0x000e660000004200 */
[--C-:B------:R-:W-:Y:S01]  /*8440*/  FFMA.FTZ R179, R159, c[0x0][0x2d0], -R152.reuse ;  /* 0x0000b4009fb37a23 */ /* 0x100fe20000010898 */
[----:B------:R-:W-:Y:S01]  /*8450*/  MUFU.EX2 R178, R178 ;  /* 0x000000b200b27308 */ /* 0x000fe20000000800 */
[----:B------:R-:W-:Y:S02]  /*8460*/  FFMA.FTZ R152, R147, c[0x0][0x2d0], -R152 ;  /* 0x0000b40093987a23 */ /* 0x000fe40000010898 */
[C---:B--2---:R-:W-:Y:S01]  /*8470*/  HMMA.16816.F32.BF16 R92, R136.reuse, R108, R92 ;  /* 0x0000006c885c723c */ /* 0x044fe2000004185c */
[----:B------:R-:W-:Y:S03]  /*8480*/  LDSM.16.MT88.4 R156, [R181+UR4+0x5900] ;  /* 0x00590004b59c783b */ /* 0x000fe60008004200 */
[--C-:B------:R-:W-:Y:S02]  /*8490*/  FFMA.FTZ R176, R176, c[0x0][0x2d0], -R145.reuse ;  /* 0x0000b400b0b07a23 */ /* 0x100fe40000010891 */
[----:B------:R-:W-:Y:S01]  /*84a0*/  FFMA.FTZ R145, R144, c[0x0][0x2d0], -R145 ;  /* 0x0000b40090917a23 */ /* 0x000fe20000010891 */
[----:B------:R-:W2:Y:S01]  /*84b0*/  MUFU.EX2 R227, R152 ;  /* 0x0000009800e37308 */ /* 0x000ea20000000800 */
[----:B------:R-:W-:Y:S01]  /*84c0*/  HMMA.16816.F32.BF16 R96, R136, R110, R96 ;  /* 0x0000006e8860723c */ /* 0x000fe20000041860 */
[----:B------:R-:W3:Y:S03]  /*84d0*/  LDSM.16.MT88.4 R108, [R134+0x2900] ;  /* 0x00290000866c783b */ /* 0x000ee60000004200 */
[----:B------:R-:W-:Y:S02]  /*84e0*/  FFMA.FTZ R162, R132, R203, R162 ;  /* 0x000000cb84a27223 */ /* 0x000fe400000100a2 */
[----:B------:R-:W-:Y:S01]  /*84f0*/  FFMA.FTZ R166, R3, R204, R166 ;  /* 0x000000cc03a67223 */ /* 0x000fe200000100a6 */
[----:B------:R-:W-:Y:S01]  /*8500*/  F2FP.BF16.PACK_AB R136, R225, R224 ;  /* 0x000000e0e188723e */ /* 0x000fe200000010ff */
[C---:B------:R-:W-:Y:S01]  /*8510*/  HMMA.16816.F32.BF16 R4, R100.reuse, R112, R4 ;  /* 0x000000706404723c */ /* 0x040fe20000041804 */
[----:B------:R-:W4:Y:S04]  /*8520*/  MUFU.EX2 R231, R145 ;  /* 0x0000009100e77308 */ /* 0x000f280000000800 */
[----:B------:R-:W-:Y:S01]  /*8530*/  F2FP.BF16.PACK_AB R137, R229, R228 ;  /* 0x000000e4e589723e */ /* 0x000fe200000010ff */
[----:B------:R-:W-:Y:S02]  /*8540*/  FADD.FTZ R161, R161, R162 ;  /* 0x000000a2a1a17221 */ /* 0x000fe40000010000 */
[C---:B------:R-:W-:Y:S01]  /*8550*/  HMMA.16816.F32.BF16 R8, R100.reuse, R114, R8 ;  /* 0x000000726408723c */ /* 0x040fe20000041808 */
[----:B------:R-:W-:Y:S02]  /*8560*/  LDSM.16.MT88.4 R112, [R133+0x4900] ;  /* 0x004900008570783b */ /* 0x000fe40000004200 */
[----:B------:R-:W5:Y:S01]  /*8570*/  MUFU.EX2 R179, R179 ;  /* 0x000000b300b37308 */ /* 0x000f620000000800 */
[----:B------:R-:W-:Y:S02]  /*8580*/  FADD.FTZ R160, R160, R161 ;  /* 0x000000a1a0a07221 */ /* 0x000fe40000010000 */
[----:B------:R-:W-:Y:S01]  /*8590*/  FADD.FTZ R165, R165, R166 ;  /* 0x000000a6a5a57221 */ /* 0x000fe20000010000 */
[----:B--2---:R-:W-:Y:S01]  /*85a0*/  F2FP.BF16.PACK_AB R138, R227, R226 ;  /* 0x000000e2e38a723e */ /* 0x004fe200000010ff */
[----:B------:R-:W-:Y:S01]  /*85b0*/  FADD.FTZ R163, R163, R160 ;  /* 0x000000a0a3a37221 */ /* 0x000fe20000010000 */
[C---:B-1----:R-:W-:Y:S01]  /*85c0*/  HMMA.16816.F32.BF16 R12, R100.reuse, R104, R12 ;  /* 0x00000068640c723c */ /* 0x042fe2000004180c */
[----:B------:R-:W-:Y:S02]  /*85d0*/  LDSM.16.MT88.4 R152, [R134+0x3900] ;  /* 0x003900008698783b */ /* 0x000fe40000004200 */
[----:B------:R-:W-:Y:S01]  /*85e0*/  FADD.FTZ R164, R164, R165 ;  /* 0x000000a5a4a47221 */ /* 0x000fe20000010000 */
[----:B------:R-:W1:Y:S01]  /*85f0*/  MUFU.EX2 R176, R176 ;  /* 0x000000b000b07308 */ /* 0x000e620000000800 */
[----:B------:R-:W-:Y:S02]  /*8600*/  FADD.FTZ R168, R168, R163 ;  /* 0x000000a3a8a87221 */ /* 0x000fe40000010000 */
[----:B------:R-:W-:Y:S01]  /*8610*/  FADD.FTZ R164, R167, R164 ;  /* 0x000000a4a7a47221 */ /* 0x000fe20000010000 */
[C---:B------:R-:W-:Y:S01]  /*8620*/  HMMA.16816.F32.BF16 R16, R100.reuse, R106, R16 ;  /* 0x0000006a6410723c */ /* 0x040fe20000041810 */
[----:B------:R-:W2:Y:S03]  /*8630*/  LDSM.16.MT88.4 R104, [R181+UR4+0x4900] ;  /* 0x00490004b568783b */ /* 0x000ea60008004200 */
[----:B----4-:R-:W-:Y:S01]  /*8640*/  F2FP.BF16.PACK_AB R139, R231, R230 ;  /* 0x000000e6e78b723e */ /* 0x010fe200000010ff */
[----:B------:R-:W-:Y:S02]  /*8650*/  FADD.FTZ R169, R169, R168 ;  /* 0x000000a8a9a97221 */ /* 0x000fe40000010000 */
[----:B------:R-:W-:Y:S01]  /*8660*/  FADD.FTZ R173, R173, R164 ;  /* 0x000000a4adad7221 */ /* 0x000fe20000010000 */
[C---:B------:R-:W-:Y:S01]  /*8670*/  HMMA.16816.F32.BF16 R20, R100.reuse, R116, R20 ;  /* 0x000000746414723c */ /* 0x040fe20000041814 */
[----:B------:R-:W-:Y:S03]  /*8680*/  LDSM.16.MT88.4 R144, [R133+0x3900] ;  /* 0x003900008590783b */ /* 0x000fe60000004200 */
        /* <DEDUP_REMOVED lines=17> */
[----:B------:R-:W-:Y:S07]  /*87a0*/  LDSM.16.MT88.4 R140, [R181+UR4+0x3900] ;  /* 0x00390004b58c783b */ /* 0x000fee0008004200 */
[C---:B---3--:R-:W-:Y:S08]  /*87b0*/  HMMA.16816.F32.BF16 R60, R100.reuse, R108, R60 ;  /* 0x0000006c643c723c */ /* 0x048ff0000004183c */
        /* <DEDUP_REMOVED lines=13> */
[----:B------:R-:W3:Y:S06]  /*8890*/  LDSM.16.MT88.4 R116, [R133+0x3100] ;  /* 0x003100008574783b */ /* 0x000eec0000004200 */
[----:B-----5:R-:W-:Y:S02]  /*88a0*/  F2FP.BF16.PACK_AB R100, R179, R178 ;  /* 0x000000b2b364723e */ /* 0x020fe400000010ff */
[----:B------:R-:W-:Y:S03]  /*88b0*/  F2FP.BF16.PACK_AB R102, R220, R219 ;  /* 0x000000dbdc66723e */ /* 0x000fe600000010ff */
[----:B-1----:R-:W-:Y:S01]  /*88c0*/  F2FP.BF16.PACK_AB R101, R221, R176 ;  /* 0x000000b0dd65723e */ /* 0x002fe200000010ff */
[----:B------:R-:W-:Y:S01]  /*88d0*/  FADD.FTZ R176, R176, R175 ;  /* 0x000000afb0b07221 */ /* 0x000fe20000010000 */
[----:B------:R-:W-:Y:S03]  /*88e0*/  F2FP.BF16.PACK_AB R103, R223, R222 ;  /* 0x000000dedf67723e */ /* 0x000fe600000010ff */
[----:B------:R-:W-:Y:S04]  /*88f0*/  FADD.FTZ R221, R221, R176 ;  /* 0x000000b0dddd7221 */ /* 0x000fe80000010000 */
[C---:B--2---:R-:W-:Y:S03]  /*8900*/  HMMA.16816.F32.BF16 R4, R100.reuse, R104, R4 ;  /* 0x000000686404723c */ /* 0x044fe60000041804 */
[----:B------:R-:W-:Y:S04]  /*8910*/  FADD.FTZ R222, R222, R221 ;  /* 0x000000dddede7221 */ /* 0x000fe80000010000 */
[----:B------:R-:W-:Y:S01]  /*8920*/  FADD.FTZ R223, R223, R222 ;  /* 0x000000dedfdf7221 */ /* 0x000fe20000010000 */
        /* <DEDUP_REMOVED lines=8> */
[C---:B----4-:R-:W-:Y:S04]  /*89b0*/  HMMA.16816.F32.BF16 R20, R100.reuse, R112, R20 ;  /* 0x000000706414723c */ /* 0x050fe80000041814 */
        /* <DEDUP_REMOVED lines=23> */
[----:B------:R-:W4:Y:S07]  /*8b30*/  LDSM.16.MT88.4 R116, [R180+UR4+0x1900] ;  /* 0x00190004b474783b */ /* 0x000f2e0008004200 */
[C---:B-1----:R-:W-:Y:S08]  /*8b40*/  HMMA.16816.F32.BF16 R84, R100.reuse, R104, R84 ;  /* 0x000000686454723c */ /* 0x042ff00000041854 */
[C---:B------:R-:W-:Y:S08]  /*8b50*/  HMMA.16816.F32.BF16 R88, R100.reuse, R106, R88 ;  /* 0x0000006a6458723c */ /* 0x040ff00000041858 */
[C---:B--2---:R-:W-:Y:S08]  /*8b60*/  HMMA.16816.F32.BF16 R92, R100.reuse, R112, R92 ;  /* 0x00000070645c723c */ /* 0x044ff0000004185c */
        /* <DEDUP_REMOVED lines=30> */
[C---:B---3--:R-:W-:Y:S04]  /*8d50*/  HMMA.16816.F32.BF16 R92, R136.reuse, R12, R92 ;  /* 0x0000000c885c723c */ /* 0x048fe8000004185c */
[----:B------:R-:W-:Y:S01]  /*8d60*/  FADD.FTZ R224, R224, R3 ;  /* 0x00000003e0e07221 */ /* 0x000fe20000010000 */
[----:B------:R-:W-:Y:S03]  /*8d70*/  IADD3 R3, R209, -0x2, RZ ;  /* 0xfffffffed1037810 */ /* 0x000fe60007ffe0ff */
[----:B------:R-:W-:Y:S03]  /*8d80*/  HMMA.16816.F32.BF16 R96, R136, R14, R96 ;  /* 0x0000000e8860723c */ /* 0x000fe60000041860 */
[----:B------:R-:W-:Y:S01]  /*8d90*/  ISETP.GE.AND P0, PT, R3, R190, PT ;  /* 0x000000be0300720c */ /* 0x000fe20003f06270 */
[----:B------:R-:W-:Y:S04]  /*8da0*/  FADD.FTZ R225, R225, R224 ;  /* 0x000000e0e1e17221 */ /* 0x000fe80000010000 */
[----:B------:R-:W-:Y:S04]  /*8db0*/  FADD.FTZ R226, R226, R225 ;  /* 0x000000e1e2e27221 */ /* 0x000fe80000010000 */
[----:B------:R-:W-:Y:S04]  /*8dc0*/  FADD.FTZ R203, R227, R226 ;  /* 0x000000e2e3cb7221 */ /* 0x000fe80000010000 */
[----:B------:R-:W-:-:S05]  /*8dd0*/  @!P0 BRA `(.L_x_2822) ;  /* 0x000003f000008947 */ /* 0x000fca0003800000 */
        /* <DEDUP_REMOVED lines=63> */
.L_x_2822:
        /* <DEDUP_REMOVED lines=9> */
.L_x_2812:
        /* <DEDUP_REMOVED lines=19> */
.L_x_2825:
[----:B------:R-:W-:-:S04]  /*9390*/  MOV R3, 0x1 ;  /* 0x0000000100037802 */ /* 0x000fc80000000f00 */
[----:B------:R-:W-:-:S13]  /*93a0*/  ISETP.NE.AND P0, PT, R3, c[0x0][0x32c], PT ;  /* 0x0000cb0003007a0c */ /* 0x000fda0003f05270 */
[----:B------:R-:W-:-:S05]  /*93b0*/  @P0 IMAD.HI.U32 R3, R5, c[0x0][0x330], RZ ;  /* 0x0000cc0005030a27 */ /* 0x000fca00078e00ff */
[----:B------:R-:W-:-:S05]  /*93c0*/  @P0 SHF.R.U32.HI R5, RZ, c[0x0][0x334], R3 ;  /* 0x0000cd00ff050a19 */ /* 0x000fca0000011603 */
.L_x_2826:
[----:B------:R-:W-:-:S05]  /*93d0*/  IMAD R5, R5, c[0x0][0x32c], RZ ;  /* 0x0000cb0005057a24 */ /* 0x000fca00078e02ff */
[----:B------:R-:W-:-:S04]  /*93e0*/  IMNMX R4, R4, R5, !PT ;  /* 0x0000000504047217 */ /* 0x000fc80007800200 */
.L_x_2824:
[----:B------:R-:W-:-:S04]  /*93f0*/  IADD3 R4, R4, 0x3f, RZ ;  /* 0x0000003f04047810 */ /* 0x000fc80007ffe0ff */
[----:B------:R-:W-:-:S04]  /*9400*/  SHF.R.S32.HI R3, RZ, 0x1f, R4 ;  /* 0x0000001fff037819 */ /* 0x000fc80000011404 */
[----:B------:R-:W-:-:S04]  /*9410*/  LEA.HI R3, R3, R4, RZ, 0x6 ;  /* 0x0000000403037211 */ /* 0x000fc800078f30ff */
[----:B------:R-:W-:-:S04]  /*9420*/  SHF.R.S32.HI R3, RZ, 0x6, R3 ;  /* 0x00000006ff037819 */ /* 0x000fc80000011403 */
[----:B------:R-:W-:-:S04]  /*9430*/  IMNMX R214, R190, R3, !PT ;  /* 0x00000003bed67217 */ /* 0x000fc80007800200 */
[----:B------:R-:W-:-:S13]  /*9440*/  ISETP.GE.AND P0, PT, R209, R214, PT ;  /* 0x000000d6d100720c */ /* 0x000fda0003f06270 */
[----:B------:R-:W-:Y:S05]  /*9450*/  @!P0 BRA `(.L_x_2827) ;  /* 0x00002cb000008947 */ /* 0x000fea0003800000 */
[----:B------:R-:W-:Y:S01]  /*9460*/  IMAD.MOV.U32 R3, RZ, RZ, R0 ;  /* 0x000000ffff037224 */ /* 0x000fe200078e0000 */
[----:B------:R-:W-:Y:S01]  /*9470*/  LOP3.LUT P0, RZ, R208, 0x2, RZ, 0xc0, !PT ;  /* 0x00000002d0ff7812 */ /* 0x000fe2000780c0ff */
[----:B------:R-:W-:Y:S01]  /*9480*/  IMAD.MOV.U32 R184, RZ, RZ, 0x20 ;  /* 0x00000020ffb87424 */ /* 0x000fe200078e00ff */
        /* <DEDUP_REMOVED lines=13> */
.L_x_2830:
        /* <DEDUP_REMOVED lines=65> */
.L_x_2828:
[C---:B--234-:R-:W-:Y:S01]  /*9970*/  HMMA.16816.F32.BF16 R4, R136.reuse, R140, RZ ;  /* 0x0000008c8804723c */ /* 0x05cfe200000418ff */
        /* <DEDUP_REMOVED lines=9> */
[C---:B-1----:R-:W-:Y:S01]  /*9a10*/  HMMA.16816.F32.BF16 R12, R136.reuse, R16, RZ ;  /* 0x00000010880c723c */ /* 0x042fe200000418ff */
[----:B------:R-:W-:Y:S07]  /*9a20*/  LDSM.16.M88.4 R164, [R0+0xd900] ;  /* 0x00d9000000a4783b */ /* 0x000fee0000000200 */
[C---:B------:R-:W-:Y:S01]  /*9a30*/  HMMA.16816.F32.BF16 R16, R136.reuse, R18, RZ ;  /* 0x000000128810723c */ /* 0x040fe200000418ff */
[----:B------:R-:W-:Y:S07]  /*9a40*/  LDSM.16.M88.4 R168, [R172+0xc100] ;  /* 0x00c10000aca8783b */ /* 0x000fee0000000200 */
[C---:B------:R-:W-:Y:S08]  /*9a50*/  HMMA.16816.F32.BF16 R20, R136.reuse, R24, RZ ;  /* 0x000000188814723c */ /* 0x040ff000000418ff */
        /* <DEDUP_REMOVED lines=383> */
[----:B------:R-:W-:Y:S02]  /*b250*/  LDSM.16.MT88.4 R128, [R133+0x4900] ;  /* 0x004900008580783b */ /* 0x000fe40000004200 */
        /* <DEDUP_REMOVED lines=33> */
[----:B------:R-:W-:Y:S07]  /*b470*/  LDSM.16.MT88.4 R144, [R181+UR4+0x5900] ;  /* 0x00590004b590783b */ /* 0x000fee0008004200 */
        /* <DEDUP_REMOVED lines=36> */
[----:B------:R-:W-:Y:S07]  /*b6c0*/  LDSM.16.MT88.4 R136, [R180+UR4+0x3900] ;  /* 0x00390004b488783b */ /* 0x000fee0008004200 */
[C---:B----4-:R-:W-:Y:S01]  /*b6d0*/  HMMA.16816.F32.BF16 R92, R12.reuse, R20, R92 ;  /* 0x000000140c5c723c */ /* 0x050fe2000004185c */
[----:B------:R-:W4:Y:S07]  /*b6e0*/  MUFU.EX2 R218, R165 ;  /* 0x000000a500da7308 */ /* 0x000f2e0000000800 */
[----:B------:R-:W-:Y:S01]  /*b6f0*/  HMMA.16816.F32.BF16 R96, R12, R22, R96 ;  /* 0x000000160c60723c */ /* 0x000fe20000041860 */
[----:B------:R-:W4:Y:S02]  /*b700*/  LDSM.16.MT88.4 R20, [R133+0x3100] ;  /* 0x003100008514783b */ /* 0x000f240000004200 */
        /* <DEDUP_REMOVED lines=11> */
[----:B------:R-:W-:Y:S05]  /*b7c0*/  FADD.FTZ R153, R153, R152 ;  /* 0x0000009899997221 */ /* 0x000fea0000010000 */
[C---:B------:R-:W-:Y:S01]  /*b7d0*/  HMMA.16816.F32.BF16 R8, R12.reuse, R18, R8 ;  /* 0x000000120c08723c */ /* 0x040fe20000041808 */
[----:B------:R-:W1:Y:S07]  /*b7e0*/  LDSM.16.MT88.4 R16, [R180+UR4+0x3100] ;  /* 0x00310004b410783b */ /* 0x000e6e0008004200 */
[C---:B------:R-:W-:Y:S08]  /*b7f0*/  HMMA.16816.F32.BF16 R100, R12.reuse, R124, R100 ;  /* 0x0000007c0c64723c */ /* 0x040ff00000041864 */
[C---:B------:R-:W-:Y:S01]  /*b800*/  HMMA.16816.F32.BF16 R104, R12.reuse, R126, R104 ;  /* 0x0000007e0c68723c */ /* 0x040fe20000041868 */
[----:B------:R-:W-:Y:S07]  /*b810*/  LDSM.16.MT88.4 R124, [R181+UR4+0x5100] ;  /* 0x00510004b57c783b */ /* 0x000fee0008004200 */
[C---:B------:R-:W-:Y:S08]  /*b820*/  HMMA.16816.F32.BF16 R108, R12.reuse, R140, R108 ;  /* 0x0000008c0c6c723c */ /* 0x040ff0000004186c */
[C---:B------:R-:W-:Y:S01]  /*b830*/  HMMA.16816.F32.BF16 R112, R12.reuse, R142, R112 ;  /* 0x0000008e0c70723c */ /* 0x040fe20000041870 */
[----:B------:R-:W-:Y:S07]  /*b840*/  LDSM.16.MT88.4 R140, [R134+0x3900] ;  /* 0x00390000868c783b */ /* 0x000fee0000004200 */
[C---:B------:R-:W-:Y:S08]  /*b850*/  HMMA.16816.F32.BF16 R116, R12.reuse, R24, R116 ;  /* 0x000000180c74723c */ /* 0x040ff00000041874 */
[C---:B------:R-:W-:Y:S01]  /*b860*/  HMMA.16816.F32.BF16 R120, R12.reuse, R26, R120 ;  /* 0x0000001a0c78723c */ /* 0x040fe20000041878 */
[----:B------:R-:W2:Y:S07]  /*b870*/  LDSM.16.MT88.4 R24, [R134+0x3100] ;  /* 0x003100008618783b */ /* 0x000eae0000004200 */
[C---:B------:R-:W-:Y:S08]  /*b880*/  HMMA.16816.F32.BF16 R36, R12.reuse, R128, R36 ;  /* 0x000000800c24723c */ /* 0x040ff00000041824 */
[C---:B------:R-:W-:Y:S08]  /*b890*/  HMMA.16816.F32.BF16 R40, R12.reuse, R130, R40 ;  /* 0x000000820c28723c */ /* 0x040ff00000041828 */
[C---:B----4-:R-:W-:Y:S08]  /*b8a0*/  HMMA.16816.F32.BF16 R44, R12.reuse, R20, R44 ;  /* 0x000000140c2c723c */ /* 0x050ff0000004182c */
[C---:B------:R-:W-:Y:S01]  /*b8b0*/  HMMA.16816.F32.BF16 R48, R12.reuse, R22, R48 ;  /* 0x000000160c30723c */ /* 0x040fe20000041830 */
[----:B------:R-:W3:Y:S07]  /*b8c0*/  LDSM.16.MT88.4 R20, [R133+0x5100] ;  /* 0x005100008514783b */ /* 0x000eee0000004200 */
[C---:B-1----:R-:W-:Y:S08]  /*b8d0*/  HMMA.16816.F32.BF16 R52, R12.reuse, R16, R52 ;  /* 0x000000100c34723c */ /* 0x042ff00000041834 */
[C---:B------:R-:W-:Y:S01]  /*b8e0*/  HMMA.16816.F32.BF16 R56, R12.reuse, R18, R56 ;  /* 0x000000120c38723c */ /* 0x040fe20000041838 */
[----:B------:R-:W1:Y:S07]  /*b8f0*/  LDSM.16.MT88.4 R16, [R180+UR4+0x5100] ;  /* 0x00510004b410783b */ /* 0x000e6e0008004200 */
[C---:B--2---:R-:W-:Y:S08]  /*b900*/  HMMA.16816.F32.BF16 R60, R12.reuse, R24, R60 ;  /* 0x000000180c3c723c */ /* 0x044ff0000004183c */
[C---:B------:R-:W-:Y:S01]  /*b910*/  HMMA.16816.F32.BF16 R64, R12.reuse, R26, R64 ;  /* 0x0000001a0c40723c */ /* 0x040fe20000041840 */
[----:B------:R-:W2:Y:S07]  /*b920*/  LDSM.16.MT88.4 R24, [R134+0x5100] ;  /* 0x005100008618783b */ /* 0x000eae0000004200 */
[C---:B------:R-:W-:Y:S08]  /*b930*/  HMMA.16816.F32.BF16 R68, R12.reuse, R124, R68 ;  /* 0x0000007c0c44723c */ /* 0x040ff00000041844 */
[C---:B------:R-:W-:Y:S01]  /*b940*/  HMMA.16816.F32.BF16 R72, R12.reuse, R126, R72 ;  /* 0x0000007e0c48723c */ /* 0x040fe20000041848 */
[----:B------:R-:W4:Y:S07]  /*b950*/  LDSM.16.MT88.4 R124, [R181+UR4+0x1900] ;  /* 0x00190004b57c783b */ /* 0x000f2e0008004200 */
[C---:B---3--:R-:W-:Y:S08]  /*b960*/  HMMA.16816.F32.BF16 R76, R12.reuse, R20, R76 ;  /* 0x000000140c4c723c */ /* 0x048ff0000004184c */
[C---:B------:R-:W-:Y:S01]  /*b970*/  HMMA.16816.F32.BF16 R80, R12.reuse, R22, R80 ;  /* 0x000000160c50723c */ /* 0x040fe20000041850 */
[----:B------:R-:W3:Y:S07]  /*b980*/  LDSM.16.MT88.4 R20, [R133+0x1900] ;  /* 0x001900008514783b */ /* 0x000eee0000004200 */
[C---:B-1----:R-:W-:Y:S08]  /*b990*/  HMMA.16816.F32.BF16 R84, R12.reuse, R16, R84 ;  /* 0x000000100c54723c */ /* 0x042ff00000041854 */
[C---:B------:R-:W-:Y:S01]  /*b9a0*/  HMMA.16816.F32.BF16 R88, R12.reuse, R18, R88 ;  /* 0x000000120c58723c */ /* 0x040fe20000041858 */
[----:B------:R-:W1:Y:S07]  /*b9b0*/  LDSM.16.MT88.4 R16, [R181+UR4+0x3900] ;  /* 0x00390004b510783b */ /* 0x000e6e0008004200 */
[C---:B--2---:R-:W-:Y:S08]  /*b9c0*/  HMMA.16816.F32.BF16 R92, R12.reuse, R24, R92 ;  /* 0x000000180c5c723c */ /* 0x044ff0000004185c */
[----:B------:R-:W-:Y:S01]  /*b9d0*/  HMMA.16816.F32.BF16 R96, R12, R26, R96 ;  /* 0x0000001a0c60723c */ /* 0x000fe20000041860 */
[----:B------:R-:W2:Y:S06]  /*b9e0*/  LDSM.16.MT88.4 R24, [R133+0x3900] ;  /* 0x003900008518783b */ /* 0x000eac0000004200 */
[C---:B------:R-:W-:Y:S01]  /*b9f0*/  F2FP.BF16.PACK_AB R12, R175.reuse, R174 ;  /* 0x000000aeaf0c723e */ /* 0x040fe200000010ff */
[----:B------:R-:W-:Y:S01]  /*ba00*/  FADD.FTZ R174, R174, R153 ;  /* 0x00000099aeae7221 */ /* 0x000fe20000010000 */
[----:B------:R-:W-:Y:S03]  /*ba10*/  F2FP.BF16.PACK_AB R13, R216, R215 ;  /* 0x000000d7d80d723e */ /* 0x000fe600000010ff */
[----:B------:R-:W-:Y:S01]  /*ba20*/  F2FP.BF16.PACK_AB R14, R218, R217 ;  /* 0x000000d9da0e723e */ /* 0x000fe200000010ff */
[----:B------:R-:W-:Y:S01]  /*ba30*/  FADD.FTZ R174, R175, R174 ;  /* 0x000000aeafae7221 */ /* 0x000fe20000010000 */
[----:B------:R-:W-:Y:S03]  /*ba40*/  F2FP.BF16.PACK_AB R15, R164, R219 ;  /* 0x000000dba40f723e */ /* 0x000fe600000010ff */
[----:B------:R-:W-:Y:S04]  /*ba50*/  FADD.FTZ R203, R217, R174 ;  /* 0x000000aed9cb7221 */ /* 0x000fe80000010000 */
[C---:B----4-:R-:W-:Y:S03]  /*ba60*/  HMMA.16816.F32.BF16 R128, R12.reuse, R124, R4 ;  /* 0x0000007c0c80723c */ /* 0x050fe60000041804 */
[----:B------:R-:W-:Y:S05]  /*ba70*/  FADD.FTZ R203, R218, R203 ;  /* 0x000000cbdacb7221 */ /* 0x000fea0000010000 */
[C---:B------:R-:W-:Y:S01]  /*ba80*/  HMMA.16816.F32.BF16 R124, R12.reuse, R126, R8 ;  /* 0x0000007e0c7c723c */ /* 0x040fe20000041808 */
[----:B------:R-:W4:Y:S07]  /*ba90*/  LDSM.16.MT88.4 R8, [R133+0x5900] ;  /* 0x005900008508783b */ /* 0x000f2e0000004200 */
[C---:B---3--:R-:W-:Y:S08]  /*baa0*/  HMMA.16816.F32.BF16 R100, R12.reuse, R20, R100 ;  /* 0x000000140c64723c */ /* 0x048ff00000041864 */
        /* <DEDUP_REMOVED lines=17> */
[C---:B----4-:R-:W-:Y:S07]  /*bbc0*/  HMMA.16816.F32.BF16 R76, R12.reuse, R8, R76 ;  /* 0x000000080c4c723c */ /* 0x050fee000004184c */
[----:B------:R-:W-:Y:S01]  /*bbd0*/  FADD.FTZ R8, R154, R151 ;  /* 0x000000979a087221 */ /* 0x000fe20000010000 */
[C---:B------:R-:W-:Y:S04]  /*bbe0*/  HMMA.16816.F32.BF16 R80, R12.reuse, R10, R80 ;  /* 0x0000000a0c50723c */ /* 0x040fe80000041850 */
[----:B------:R-:W-:Y:S04]  /*bbf0*/  FADD.FTZ R8, R155, R8 ;  /* 0x000000089b087221 */ /* 0x000fe80000010000 */
[C---:B-1----:R-:W-:Y:S04]  /*bc00*/  HMMA.16816.F32.BF16 R84, R12.reuse, R16, R84 ;  /* 0x000000100c54723c */ /* 0x042fe80000041854 */
[----:B------:R-:W-:Y:S04]  /*bc10*/  FADD.FTZ R215, R215, R8 ;  /* 0x00000008d7d77221 */ /* 0x000fe80000010000 */
[C---:B------:R-:W-:Y:S04]  /*bc20*/  HMMA.16816.F32.BF16 R88, R12.reuse, R18, R88 ;  /* 0x000000120c58723c */ /* 0x040fe80000041858 */
[----:B------:R-:W-:Y:S04]  /*bc30*/  FADD.FTZ R216, R216, R215 ;  /* 0x000000d7d8d87221 */ /* 0x000fe80000010000 */
[C---:B------:R-:W-:Y:S04]  /*bc40*/  HMMA.16816.F32.BF16 R92, R12.reuse, R20, R92 ;  /* 0x000000140c5c723c */ /* 0x040fe8000004185c */
[----:B------:R-:W-:Y:S04]  /*bc50*/  FADD.FTZ R219, R219, R216 ;  /* 0x000000d8dbdb7221 */ /* 0x000fe80000010000 */
[----:B------:R-:W-:Y:S04]  /*bc60*/  HMMA.16816.F32.BF16 R96, R12, R22, R96 ;  /* 0x000000160c60723c */ /* 0x000fe80000041860 */
[----:B------:R-:W-:Y:S04]  /*bc70*/  FADD.FTZ R204, R164, R219 ;  /* 0x000000dba4cc7221 */ /* 0x000fe80000010000 */
        /* <DEDUP_REMOVED lines=64> */
.L_x_2829:
        /* <DEDUP_REMOVED lines=9> */
.L_x_2827:
[----:B------:R-:W-:-:S13]  /*c110*/  ISETP.GE.AND P0, PT, R209, R190, PT ;  /* 0x000000bed100720c */ /* 0x000fda0003f06270 */
[----:B------:R-:W-:Y:S05]  /*c120*/  @!P0 BRA `(.L_x_2831) ;  /* 0x000035e000008947 */ /* 0x000fea0003800000 */
[----:B------:R-:W-:Y:S01]  /*c130*/  SHF.R.S32.HI R207, RZ, 0x1f, R188 ;  /* 0x0000001fffcf7819 */ /* 0x000fe200000114bc */
[----:B------:R-:W-:Y:S01]  /*c140*/  IMAD.MOV.U32 R3, RZ, RZ, R0 ;  /* 0x000000ffff037224 */ /* 0x000fe200078e0000 */
[----:B------:R-:W-:Y:S01]  /*c150*/  SHF.R.S32.HI R5, RZ, 0x1f, R206 ;  /* 0x0000001fff057819 */ /* 0x000fe200000114ce */
[C---:B------:R-:W-:Y:S01]  /*c160*/  IMAD.SHL.U32 R210, R188.reuse, 0x2, RZ ;  /* 0x00000002bcd27824 */ /* 0x040fe200078e00ff */
[----:B------:R-:W-:Y:S01]  /*c170*/  SHF.L.U64.HI R207, R188, 0x1, R207 ;  /* 0x00000001bccf7819 */ /* 0x000fe200000102cf */
[----:B------:R-:W-:Y:S01]  /*c180*/  IMAD.MOV.U32 R188, RZ, RZ, 0x40 ;  /* 0x00000040ffbc7424 */ /* 0x000fe200078e00ff */
[----:B------:R-:W-:Y:S01]  /*c190*/  SHF.R.S32.HI R0, RZ, 0x1f, R205 ;  /* 0x0000001fff007819 */ /* 0x000fe200000114cd */
[----:B------:R-:W-:Y:S01]  /*c1a0*/  IMAD.SHL.U32 R211, R206, 0x2, RZ ;  /* 0x00000002ced37824 */ /* 0x000fe200078e00ff */
[----:B------:R-:W-:Y:S01]  /*c1b0*/  LOP3.LUT P0, RZ, R208, 0x4, RZ, 0xc0, !PT ;  /* 0x00000004d0ff7812 */ /* 0x000fe2000780c0ff */
[----:B------:R-:W-:Y:S01]  /*c1c0*/  IMAD.MOV.U32 R132, RZ, RZ, R2 ;  /* 0x000000ffff847224 */ /* 0x000fe200078e0002 */
[----:B------:R-:W-:-:S02]  /*c1d0*/  SHF.L.U64.HI R208, R206, 0x1, R5 ;  /* 0x00000001ced07819 */ /* 0x000fc40000010205 */
[C---:B------:R-:W-:Y:S01]  /*c1e0*/  SHF.L.U64.HI R206, R205.reuse, 0x1, R0 ;  /* 0x00000001cdce7819 */ /* 0x040fe20000010200 */
[----:B------:R-:W-:Y:S01]  /*c1f0*/  IMAD.SHL.U32 R205, R205, 0x2, RZ ;  /* 0x00000002cdcd7824 */ /* 0x000fe200078e00ff */
[----:B------:R-:W-:Y:S02]  /*c200*/  SEL R188, R188, 0xffffffc0, !P0 ;  /* 0xffffffc0bcbc7807 */ /* 0x000fe40004000000 */
.L_x_2842:
        /* <DEDUP_REMOVED lines=18> */
[C---:B------:R-:W-:Y:S01]  /*c330*/  IMAD.WIDE.U32 R6, R196.reuse, c[0x0][0x208], RZ ;  /* 0x00008200c4067a25 */ /* 0x040fe200078e00ff */
[----:B------:R-:W-:Y:S03]  /*c340*/  SHF.R.S32.HI R5, RZ, 0x1f, R195 ;  /* 0x0000001fff057819 */ /* 0x000fe600000114c3 */
[----:B------:R-:W-:Y:S02]  /*c350*/  IMAD R9, R9, c[0x0][0x208], RZ ;  /* 0x0000820009097a24 */ /* 0x000fe400078e02ff */
[----:B------:R-:W-:Y:S02]  /*c360*/  IMAD R5, R5, c[0x0][0x218], RZ ;  /* 0x0000860005057a24 */ /* 0x000fe400078e02ff */
        /* <DEDUP_REMOVED lines=8> */
[----:B------:R-:W5:Y:S04]  /*c3f0*/  SHFL.IDX PT, R10, R4, RZ, 0x181f ;  /* 0x00181fff040a7589 */ /* 0x000f6800000e0000 */
[----:B------:R-:W2:Y:S04]  /*c400*/  SHFL.IDX PT, R5, R2, RZ, 0x181f ;  /* 0x00181fff02057589 */ /* 0x000ea800000e0000 */
[----:B------:R-:W-:Y:S04]  /*c410*/  SHFL.IDX PT, R7, R2, 0x1, 0x181f ;  /* 0x00381f0002077f89 */ /* 0x000fe800000e0000 */
[----:B------:R-:W4:Y:S01]  /*c420*/  SHFL.IDX PT, R0, R4, 0x1, 0x181f ;  /* 0x00381f0004007f89 */ /* 0x000f2200000e0000 */
[C---:B-----5:R-:W-:Y:S05]  /*c430*/  IADD3 R14, P0, R10.reuse, R210, RZ ;  /* 0x000000d20a0e7210 */ /* 0x060fea0007f1e0ff */
[C---:B--2---:R-:W-:Y:S01]  /*c440*/  IMAD.X R15, R5.reuse, 0x1, R207, P0 ;  /* 0x00000001050f7824 */ /* 0x044fe200000e06cf */
[C---:B------:R-:W-:Y:S04]  /*c450*/  IADD3 R12, P0, R10.reuse, R211, RZ ;  /* 0x000000d30a0c7210 */ /* 0x040fe80007f1e0ff */
[C---:B------:R-:W-:Y:S02]  /*c460*/  IADD3.X R13, R5.reuse, R208, RZ, P0, !PT ;  /* 0x000000d0050d7210 */ /* 0x040fe400007fe4ff */
[----:B------:R-:W-:Y:S05]  /*c470*/  IADD3 R10, P0, R10, R205, RZ ;  /* 0x000000cd0a0a7210 */ /* 0x000fea0007f1e0ff */
[----:B------:R-:W-:Y:S01]  /*c480*/  IMAD.X R11, R5, 0x1, R206, P0 ;  /* 0x00000001050b7824 */ /* 0x000fe200000e06ce */
[C---:B----4-:R-:W-:Y:S01]  /*c490*/  IADD3 R8, P0, R0.reuse, R210, RZ ;  /* 0x000000d200087210 */ /* 0x050fe20007f1e0ff */
[----:B------:R-:W-:Y:S03]  /*c4a0*/  IMAD.U32 R5, RZ, RZ, UR20 ;  /* 0x00000014ff057e24 */ /* 0x000fe6000f8e00ff */
[----:B------:R-:W-:Y:S01]  /*c4b0*/  IADD3.X R9, R7, R207, RZ, P0, !PT ;  /* 0x000000cf07097210 */ /* 0x000fe200007fe4ff */
[----:B------:R-:W-:Y:S01]  /*c4c0*/  IMAD R2, R5, 0x6000, R194 ;  /* 0x0000600005027824 */ /* 0x000fe200078e02c2 */
[C---:B------:R-:W-:Y:S04]  /*c4d0*/  IADD3 R4, P0, R0.reuse, R211, RZ ;  /* 0x000000d300047210 */ /* 0x040fe80007f1e0ff */
[----:B------:R2:W-:Y:S01]  /*c4e0*/  LDGSTS.E.BYPASS.LTC128B.128 [R2], [R14.64], !P5 ;  /* 0x000000000e027fae */ /* 0x0005e2000e901d4e */
[C---:B------:R-:W-:Y:S01]  /*c4f0*/  IMAD.X R5, R7.reuse, 0x1, R208, P0 ;  /* 0x0000000107057824 */ /* 0x040fe200000e06d0 */
[----:B------:R-:W-:Y:S02]  /*c500*/  IADD3 R6, P0, R0, R205, RZ ;  /* 0x000000cd00067210 */ /* 0x000fe40007f1e0ff */
[----:B------:R2:W-:Y:S02]  /*c510*/  LDGSTS.E.BYPASS.LTC128B.128 [R2+0x2000], [R12.64], !P4 ;  /* 0x020000000c027fae */ /* 0x0005e4000e101d4e */
[----:B------:R-:W-:Y:S02]  /*c520*/  IADD3.X R7, R7, R206, RZ, P0, !PT ;  /* 0x000000ce07077210 */ /* 0x000fe400007fe4ff */
[----:B------:R2:W-:Y:S04]  /*c530*/  LDGSTS.E.BYPASS.LTC128B.128 [R2+0x4000], [R10.64], !P6 ;  /* 0x040000000a027fae */ /* 0x0005e8000f101d4e */
[----:B------:R2:W-:Y:S04]  /*c540*/  LDGSTS.E.BYPASS.LTC128B.128 [R2+0x1000], [R8.64], !P5 ;  /* 0x0100000008027fae */ /* 0x0005e8000e901d4e */
[----:B------:R2:W-:Y:S04]  /*c550*/  LDGSTS.E.BYPASS.LTC128B.128 [R2+0x3000], [R4.64], !P4 ;  /* 0x0300000004027fae */ /* 0x0005e8000e101d4e */
[----:B------:R2:W-:Y:S02]  /*c560*/  LDGSTS.E.BYPASS.LTC128B.128 [R2+0x5000], [R6.64], !P6 ;  /* 0x0500000006027fae */ /* 0x0005e4000f101d4e */
.L_x_2832:
[C---:B--234-:R-:W-:Y:S01]  /*c570*/  HMMA.16816.F32.BF16 R4, R136.reuse, R140, RZ ;  /* 0x0000008c8804723c */ /* 0x05cfe200000418ff */
[----:B------:R-:W-:Y:S01]  /*c580*/  LDSM.16.M88.4 R168, [R182] ;  /* 0x00000000b6a8783b */ /* 0x000fe20000000200 */
[----:B------:R-:W-:Y:S01]  /*c590*/  PLOP3.LUT P0, PT, PT, PT, UP1, 0x80, 0x0 ;  /* 0x000000000000781c */ /* 0x000fe20003f0f018 */
[----:B------:R-:W-:Y:S01]  /*c5a0*/  UIADD3 UR6, UR20, 0x1, URZ ;  /* 0x0000000114067890 */ /* 0x000fe2000fffe03f */
[C---:B------:R-:W-:Y:S01]  /*c5b0*/  IMAD.IADD R0, R188.reuse, 0x1, R135 ;  /* 0x00000001bc007824 */ /* 0x040fe200078e0287 */
[C---:B------:R-:W-:Y:S01]  /*c5c0*/  IADD3 R135, R188.reuse, UR4, R187 ;  /* 0x00000004bc877c10 */ /* 0x040fe2000fffe0bb */
[----:B------:R-:W-:Y:S01]  /*c5d0*/  IMAD.IADD R2, R188, 0x1, R133 ;  /* 0x00000001bc027824 */ /* 0x000fe200078e0285 */
[----:B------:R-:W0:Y:S01]  /*c5e0*/  LDGDEPBAR ;  /* 0x00000000000079af */ /* 0x000e220000000000 */
[C---:B------:R-:W-:Y:S01]  /*c5f0*/  HMMA.16816.F32.BF16 R8, R136.reuse, R142, RZ ;  /* 0x0000008e8808723c */ /* 0x040fe200000418ff */
[----:B------:R-:W-:Y:S01]  /*c600*/  ISETP.GE.AND P3, PT, R193, 0x1, PT ;  /* 0x00000001c100780c */ /* 0x000fe20003f66270 */
[----:B------:R-:W-:Y:S02]  /*c610*/  UISETP.GE.AND UP0, UPT, UR20, 0x1, UPT ;  /* 0x000000011400788c */ /* 0x000fe4000bf06270 */
[----:B------:R-:W-:Y:S01]  /*c620*/  IMAD.IADD R134, R184, 0x1, R135 ;  /* 0x00000001b8867824 */ /* 0x000fe200078e0287 */
[----:B------:R-:W-:Y:S01]  /*c630*/  LDSM.16.M88.4 R140, [R0+0xc100] ;  /* 0x00c10000008c783b */ /* 0x000fe20000000200 */
[----:B------:R-:W-:Y:S02]  /*c640*/  USEL UR20, UR6, URZ, !UP0 ;  /* 0x0000003f06147287 */ /* 0x000fe4000c000000 */
[C---:B-1----:R-:W-:Y:S03]  /*c650*/  HMMA.16816.F32.BF16 R12, R136.reuse, R16, RZ ;  /* 0x00000010880c723c */ /* 0x042fe600000418ff */
[----:B------:R-:W-:Y:S05]  /*c660*/  LDSM.16.M88.4 R164, [R0+0xc900] ;  /* 0x00c9000000a4783b */ /* 0x000fea0000000200 */
[C---:B------:R-:W-:Y:S01]  /*c670*/  HMMA.16816.F32.BF16 R16, R136.reuse, R18, RZ ;  /* 0x000000128810723c */ /* 0x040fe200000418ff */
[----:B------:R-:W-:Y:S06]  /*c680*/  LDSM.16.M88.4 R172, [R2+0xc100] ;  /* 0x00c1000002ac783b */ /* 0x000fec0000000200 */
[----:B------:R-:W-:Y:S01]  /*c690*/  LDSM.16.M88.4 R176, [R2+0xc900] ;  /* 0x00c9000002b0783b */ /* 0x000fe20000000200 */
        /* <DEDUP_REMOVED lines=16> */
[----:B------:R-:W-:Y:S06]  /*c7a0*/  LDSM.16.M88.4 R144, [R2+0xd900] ;  /* 0x00d900000290783b */ /* 0x000fec0000000200 */
[----:B------:R-:W-:Y:S01]  /*c7b0*/  LDSM.16.M88.4 R160, [R187+UR4+0xe100] ;  /* 0x00e10004bba0783b */ /* 0x000fe20008000200 */
        /* <DEDUP_REMOVED lines=8> */
[----:B------:R-:W-:Y:S07]  /*c840*/  LDSM.16.M88.4 R148, [R187+UR4+0xf100] ;  /* 0x00f10004bb94783b */ /* 0x000fee0008000200 */
[C---:B---3--:R-:W-:Y:S08]  /*c850*/  HMMA.16816.F32.BF16 R28, R136.reuse, R152, R28 ;  /* 0x00000098881c723c */ /* 0x048ff0000004181c */
[----:B------:R-:W-:Y:S01]  /*c860*/  HMMA.16816.F32.BF16 R32, R136, R154, R32 ;  /* 0x0000009a8820723c */ /* 0x000fe20000041820 */
[----:B------:R-:W2:Y:S06]  /*c870*/  LDSM.16.M88.4 R136, [R187+UR4+0xe900] ;  /* 0x00e90004bb88783b */ /* 0x000eac0008000200 */
[----:B------:R-:W3:Y:S01]  /*c880*/  LDSM.16.M88.4 R152, [R187+UR4+0xf900] ;  /* 0x00f90004bb98783b */ /* 0x000ee20008000200 */
[C---:B------:R-:W-:Y:S08]  /*c890*/  HMMA.16816.F32.BF16 R4, R168.reuse, R172, R4 ;  /* 0x000000aca804723c */ /* 0x040ff00000041804 */
        /* <DEDUP_REMOVED lines=8> */
[C---:B------:R-:W-:Y:S08]  /*c920*/  HMMA.16816.F32.BF16 R28, R168.reuse, R144, R28 ;  /* 0x00000090a81c723c */ /* 0x040ff0000004181c */
[----:B------:R-:W-:Y:S01]  /*c930*/  HMMA.16816.F32.BF16 R32, R168, R146, R32 ;  /* 0x00000092a820723c */ /* 0x000fe20000041820 */
[----:B------:R-:W1:Y:S06]  /*c940*/  LDSM.16.M88.4 R144, [R133+0xe100] ;  /* 0x00e100008590783b */ /* 0x000e6c0000000200 */
[----:B------:R-:W-:Y:S01]  /*c950*/  LDSM.16.M88.4 R168, [R0+0xe100] ;  /* 0x00e1000000a8783b */ /* 0x000fe20000000200 */
[C---:B------:R-:W-:Y:S08]  /*c960*/  HMMA.16816.F32.BF16 R4, R156.reuse, R160, R4 ;  /* 0x000000a09c04723c */ /* 0x040ff00000041804 */
[C---:B------:R-:W-:Y:S01]  /*c970*/  HMMA.16816.F32.BF16 R8, R156.reuse, R162, R8 ;  /* 0x000000a29c08723c */ /* 0x040fe20000041808 */
[----:B------:R-:W4:Y:S07]  /*c980*/  LDSM.16.M88.4 R160, [R133+0xf100] ;  /* 0x00f1000085a0783b */ /* 0x000f2e0000000200 */
        /* <DEDUP_REMOVED lines=16> */
[C---:B----4-:R-:W-:Y:S08]  /*ca90*/  HMMA.16816.F32.BF16 R20, R140.reuse, R160, R20 ;  /* 0x000000a08c14723c */ /* 0x050ff00000041814 */
[C---:B------:R-:W-:Y:S01]  /*caa0*/  HMMA.16816.F32.BF16 R24, R140.reuse, R162, R24 ;  /* 0x000000a28c18723c */ /* 0x040fe20000041818 */
[----:B------:R-:W-:Y:S07]  /*cab0*/  LDSM.16.M88.4 R160, [R134+0xe900] ;  /* 0x00e9000086a0783b */ /* 0x000fee0000000200 */
[C---:B--2---:R-:W-:Y:S08]  /*cac0*/  HMMA.16816.F32.BF16 R28, R140.reuse, R136, R28 ;  /* 0x000000888c1c723c */ /* 0x044ff0000004181c */
[----:B------:R-:W-:Y:S01]  /*cad0*/  HMMA.16816.F32.BF16 R32, R140, R138, R32 ;  /* 0x0000008a8c20723c */ /* 0x000fe20000041820 */
[----:B------:R-:W2:Y:S06]  /*cae0*/  LDSM.16.M88.4 R136, [R0+0xf900] ;  /* 0x00f900000088783b */ /* 0x000eac0000000200 */
[----:B------:R-:W3:Y:S01]  /*caf0*/  LDSM.16.M88.4 R140, [R182+0x4000] ;  /* 0x00400000b68c783b */ /* 0x000ee20000000200 */
[C---:B-----5:R-:W-:Y:S08]  /*cb00*/  HMMA.16816.F32.BF16 R4, R148.reuse, R168, R4 ;  /* 0x000000a89404723c */ /* 0x060ff00000041804 */
[C---:B------:R-:W-:Y:S01]  /*cb10*/  HMMA.16816.F32.BF16 R8, R148.reuse, R170, R8 ;  /* 0x000000aa9408723c */ /* 0x040fe20000041808 */
[----:B------:R-:W4:Y:S07]  /*cb20*/  LDSM.16.M88.4 R168, [R134+0xf900] ;  /* 0x00f9000086a8783b */ /* 0x000f2e0000000200 */
[C---:B-1----:R-:W-:Y:S08]  /*cb30*/  HMMA.16816.F32.BF16 R12, R148.reuse, R144, R12 ;  /* 0x00000090940c723c */ /* 0x042ff0000004180c */
[C---:B------:R-:W-:Y:S01]  /*cb40*/  HMMA.16816.F32.BF16 R16, R148.reuse, R146, R16 ;  /* 0x000000929410723c */ /* 0x040fe20000041810 */
[----:B------:R-:W-:Y:S07]  /*cb50*/  LDSM.16.M88.4 R144, [R189+0x8000] ;  /* 0x00800000bd90783b */ /* 0x000fee0000000200 */
[C---:B------:R-:W-:Y:S08]  /*cb60*/  HMMA.16816.F32.BF16 R20, R148.reuse, R152, R20 ;  /* 0x000000989414723c */ /* 0x040ff00000041814 */
[C---:B------:R-:W-:Y:S01]  /*cb70*/  HMMA.16816.F32.BF16 R24, R148.reuse, R154, R24 ;  /* 0x0000009a9418723c */ /* 0x040fe20000041818 */
[----:B------:R-:W1:Y:S07]  /*cb80*/  LDSM.16.M88.4 R152, [R187+UR4+0x10100] ;  /* 0x01010004bb98783b */ /* 0x000e6e0008000200 */
[C---:B--2---:R-:W-:Y:S08]  /*cb90*/  HMMA.16816.F32.BF16 R28, R148.reuse, R136, R28 ;  /* 0x00000088941c723c */ /* 0x044ff0000004181c */
[----:B------:R-:W-:Y:S01]  /*cba0*/  HMMA.16816.F32.BF16 R32, R148, R138, R32 ;  /* 0x0000008a9420723c */ /* 0x000fe20000041820 */
[----:B------:R-:W2:Y:S06]  /*cbb0*/  LDSM.16.M88.4 R136, [R187+UR4+0x10900] ;  /* 0x01090004bb88783b */ /* 0x000eac0008000200 */
[----:B------:R-:W5:Y:S01]  /*cbc0*/  LDSM.16.M88.4 R148, [R187+UR4+0x11100] ;  /* 0x01110004bb94783b */ /* 0x000f620008000200 */
[C---:B---3--:R-:W-:Y:S08]  /*cbd0*/  HMMA.16816.F32.BF16 R4, R140.reuse, R156, R4 ;  /* 0x0000009c8c04723c */ /* 0x048ff00000041804 */
[C---:B------:R-:W-:Y:S01]  /*cbe0*/  HMMA.16816.F32.BF16 R8, R140.reuse, R158, R8 ;  /* 0x0000009e8c08723c */ /* 0x040fe20000041808 */
[----:B------:R-:W3:Y:S07]  /*cbf0*/  LDSM.16.M88.4 R156, [R187+UR4+0x11900] ;  /* 0x01190004bb9c783b */ /* 0x000eee0008000200 */
[C---:B------:R-:W-:Y:S08]  /*cc00*/  HMMA.16816.F32.BF16 R12, R140.reuse, R160, R12 ;  /* 0x000000a08c0c723c */ /* 0x040ff0000004180c */
[C---:B------:R-:W-:Y:S01]  /*cc10*/  HMMA.16816.F32.BF16 R16, R140.reuse, R162, R16 ;  /* 0x000000a28c10723c */ /* 0x040fe20000041810 */
[----:B------:R-:W-:Y:S07]  /*cc20*/  LDSM.16.M88.4 R160, [R185+0x8000] ;  /* 0x00800000b9a0783b */ /* 0x000fee0000000200 */
[C---:B------:R-:W-:Y:S08]  /*cc30*/  HMMA.16816.F32.BF16 R20, R140.reuse, R164, R20 ;  /* 0x000000a48c14723c */ /* 0x040ff00000041814 */
[C---:B------:R-:W-:Y:S01]  /*cc40*/  HMMA.16816.F32.BF16 R24, R140.reuse, R166, R24 ;  /* 0x000000a68c18723c */ /* 0x040fe20000041818 */
[----:B------:R-:W3:Y:S07]  /*cc50*/  LDSM.16.M88.4 R164, [R133+0x10100] ;  /* 0x0101000085a4783b */ /* 0x000eee0000000200 */
[C---:B----4-:R-:W-:Y:S08]  /*cc60*/  HMMA.16816.F32.BF16 R28, R140.reuse, R168, R28 ;  /* 0x000000a88c1c723c */ /* 0x050ff0000004181c */
[----:B------:R-:W-:Y:S01]  /*cc70*/  HMMA.16816.F32.BF16 R32, R140, R170, R32 ;  /* 0x000000aa8c20723c */ /* 0x000fe20000041820 */
[----:B------:R-:W4:Y:S06]  /*cc80*/  LDSM.16.M88.4 R140, [R133+0x10900] ;  /* 0x01090000858c783b */ /* 0x000f2c0000000200 */
[----:B------:R3:W-:Y:S01]  /*cc90*/  LDSM.16.M88.4 R168, [R2+0x10100] ;  /* 0x0101000002a8783b */ /* 0x0007e20000000200 */
[C---:B-1----:R-:W-:Y:S08]  /*cca0*/  HMMA.16816.F32.BF16 R4, R144.reuse, R152, R4 ;  /* 0x000000989004723c */ /* 0x042ff00000041804 */
[C---:B------:R-:W-:Y:S01]  /*ccb0*/  HMMA.16816.F32.BF16 R8, R144.reuse, R154, R8 ;  /* 0x0000009a9008723c */ /* 0x040fe20000041808 */
[----:B------:R-:W1:Y:S07]  /*ccc0*/  LDSM.16.M88.4 R152, [R133+0x11100] ;  /* 0x011100008598783b */ /* 0x000e6e0000000200 */
[C---:B--2---:R-:W-:Y:S04]  /*ccd0*/  HMMA.16816.F32.BF16 R12, R144.reuse, R136, R12 ;  /* 0x00000088900c723c */ /* 0x044fe8000004180c */
[----:B---3--:R-:W-:Y:S01]  /*cce0*/  @P0 IMAD.HI.U32 R2, R201, c[0x0][0x2c8], RZ ;  /* 0x0000b200c9020a27 */ /* 0x008fe200078e00ff */
[----:B------:R-:W-:Y:S03]  /*ccf0*/  PLOP3.LUT P0, PT, PT, PT, UP1, 0x80, 0x0 ;  /* 0x000000000000781c */ /* 0x000fe60003f0f018 */
[C---:B------:R-:W-:Y:S01]  /*cd00*/  HMMA.16816.F32.BF16 R16, R144.reuse, R138, R16 ;  /* 0x0000008a9010723c */ /* 0x040fe20000041810 */
[----:B------:R-:W2:Y:S07]  /*cd10*/  LDSM.16.M88.4 R136, [R133+0x11900] ;  /* 0x011900008588783b */ /* 0x000eae0000000200 */
[C---:B-----5:R-:W-:Y:S08]  /*cd20*/  HMMA.16816.F32.BF16 R20, R144.reuse, R148, R20 ;  /* 0x000000949014723c */ /* 0x060ff00000041814 */
[C---:B------:R-:W-:Y:S01]  /*cd30*/  HMMA.16816.F32.BF16 R24, R144.reuse, R150, R24 ;  /* 0x000000969018723c */ /* 0x040fe20000041818 */
[----:B------:R-:W-:Y:S07]  /*cd40*/  LDSM.16.M88.4 R148, [R0+0x10100] ;  /* 0x010100000094783b */ /* 0x000fee0000000200 */
[C---:B------:R-:W-:Y:S08]  /*cd50*/  HMMA.16816.F32.BF16 R28, R144.reuse, R156, R28 ;  /* 0x0000009c901c723c */ /* 0x040ff0000004181c */
[----:B------:R-:W-:Y:S01]  /*cd60*/  HMMA.16816.F32.BF16 R32, R144, R158, R32 ;  /* 0x0000009e9020723c */ /* 0x000fe20000041820 */
[----:B------:R-:W3:Y:S06]  /*cd70*/  LDSM.16.M88.4 R144, [R183+0x8000] ;  /* 0x00800000b790783b */ /* 0x000eec0000000200 */
[----:B------:R-:W5:Y:S01]  /*cd80*/  LDSM.16.M88.4 R156, [R0+0x10900] ;  /* 0x01090000009c783b */ /* 0x000f620000000200 */
[C---:B------:R-:W-:Y:S08]  /*cd90*/  HMMA.16816.F32.BF16 R4, R160.reuse, R164, R4 ;  /* 0x000000a4a004723c */ /* 0x040ff00000041804 */
[C---:B------:R-:W-:Y:S01]  /*cda0*/  HMMA.16816.F32.BF16 R8, R160.reuse, R166, R8 ;  /* 0x000000a6a008723c */ /* 0x040fe20000041808 */
[----:B------:R-:W-:Y:S07]  /*cdb0*/  LDSM.16.M88.4 R164, [R0+0x11900] ;  /* 0x0119000000a4783b */ /* 0x000fee0000000200 */
[C---:B----4-:R-:W-:Y:S08]  /*cdc0*/  HMMA.16816.F32.BF16 R12, R160.reuse, R140, R12 ;  /* 0x0000008ca00c723c */ /* 0x050ff0000004180c */
[C---:B------:R-:W-:Y:S01]  /*cdd0*/  HMMA.16816.F32.BF16 R16, R160.reuse, R142, R16 ;  /* 0x0000008ea010723c */ /* 0x040fe20000041810 */
[----:B------:R4:W5:Y:S07]  /*cde0*/  LDSM.16.M88.4 R140, [R0+0x11100] ;  /* 0x01110000008c783b */ /* 0x00096e0000000200 */
[C---:B-1----:R-:W-:Y:S08]  /*cdf0*/  HMMA.16816.F32.BF16 R20, R160.reuse, R152, R20 ;  /* 0x00000098a014723c */ /* 0x042ff00000041814 */
[C---:B------:R-:W-:Y:S01]  /*ce00*/  HMMA.16816.F32.BF16 R24, R160.reuse, R154, R24 ;  /* 0x0000009aa018723c */ /* 0x040fe20000041818 */
[----:B------:R-:W-:Y:S07]  /*ce10*/  LDSM.16.M88.4 R152, [R182+0x8000] ;  /* 0x00800000b698783b */ /* 0x000fee0000000200 */
[C---:B--2---:R-:W-:Y:S04]  /*ce20*/  HMMA.16816.F32.BF16 R28, R160.reuse, R136, R28 ;  /* 0x00000088a01c723c */ /* 0x044fe8000004181c */
[----:B----4-:R-:W-:Y:S01]  /*ce30*/  IMAD.MOV.U32 R0, RZ, RZ, R201 ;  /* 0x000000ffff007224 */ /* 0x010fe200078e00c9 */
[----:B------:R-:W-:Y:S03]  /*ce40*/  @P0 SHF.R.U32.HI R0, RZ, c[0x0][0x2cc], R2 ;  /* 0x0000b300ff000a19 */ /* 0x000fe60000011602 */
[----:B------:R-:W-:Y:S01]  /*ce50*/  HMMA.16816.F32.BF16 R32, R160, R138, R32 ;  /* 0x0000008aa020723c */ /* 0x000fe20000041820 */
[----:B------:R1:W-:Y:S06]  /*ce60*/  LDSM.16.M88.4 R136, [R134+0x11900] ;  /* 0x011900008688783b */ /* 0x0003ec0000000200 */
[----:B------:R-:W2:Y:S01]  /*ce70*/  SHFL.IDX PT, R133, R0, RZ, 0x1c1f ;  /* 0x001c1fff00857589 */ /* 0x000ea200000e0000 */
[C---:B---3--:R-:W-:Y:S07]  /*ce80*/  HMMA.16816.F32.BF16 R4, R144.reuse, R148, R4 ;  /* 0x000000949004723c */ /* 0x048fee0000041804 */
[----:B------:R-:W-:Y:S01]  /*ce90*/  IMAD.SHL.U32 R149, R209, 0x40, RZ ;  /* 0x00000040d1957824 */ /* 0x000fe200078e00ff */
[C---:B------:R-:W-:Y:S04]  /*cea0*/  HMMA.16816.F32.BF16 R8, R144.reuse, R150, R8 ;  /* 0x000000969008723c */ /* 0x040fe80000041808 */
[----:B------:R-:W-:Y:S04]  /*ceb0*/  IADD3 R2, -R202, 0x1, -R149 ;  /* 0x00000001ca027810 */ /* 0x000fe80007ffe995 */
[C---:B-----5:R-:W-:Y:S04]  /*cec0*/  HMMA.16816.F32.BF16 R12, R144.reuse, R156, R12 ;  /* 0x0000009c900c723c */ /* 0x060fe8000004180c */
[----:B------:R-:W-:Y:S04]  /*ced0*/  IADD3 R2, -R200, R2, R191 ;  /* 0x00000002c8027210 */ /* 0x000fe80007ffe1bf */
[C---:B------:R-:W-:Y:S04]  /*cee0*/  HMMA.16816.F32.BF16 R16, R144.reuse, R158, R16 ;  /* 0x0000009e9010723c */ /* 0x040fe80000041810 */
[C---:B-1----:R-:W-:Y:S02]  /*cef0*/  IADD3 R134, R2.reuse, c[0x0][0x328], RZ ;  /* 0x0000ca0002867a10 */ /* 0x042fe40007ffe0ff */
[----:B------:R-:W-:Y:S02]  /*cf00*/  IADD3 R2, R2, UR19, RZ ;  /* 0x0000001302027c10 */ /* 0x000fe4000fffe0ff */
[C---:B------:R-:W-:Y:S08]  /*cf10*/  HMMA.16816.F32.BF16 R20, R144.reuse, R140, R20 ;  /* 0x0000008c9014723c */ /* 0x040ff00000041814 */
[C---:B------:R-:W-:Y:S07]  /*cf20*/  HMMA.16816.F32.BF16 R24, R144.reuse, R142, R24 ;  /* 0x0000008e9018723c */ /* 0x040fee0000041818 */
[--C-:B--2---:R-:W-:Y:S01]  /*cf30*/  IMAD.IADD R143, R134, 0x1, R133.reuse ;  /* 0x00000001868f7824 */ /* 0x104fe200078e0285 */
[C---:B------:R-:W-:Y:S04]  /*cf40*/  HMMA.16816.F32.BF16 R28, R144.reuse, R164, R28 ;  /* 0x000000a4901c723c */ /* 0x040fe8000004181c */
[----:B------:R-:W-:Y:S04]  /*cf50*/  IMAD.IADD R142, R2, 0x1, R133 ;  /* 0x00000001028e7824 */ /* 0x000fe800078e0285 */
[----:B------:R-:W-:Y:S08]  /*cf60*/  HMMA.16816.F32.BF16 R32, R144, R166, R32 ;  /* 0x000000a69020723c */ /* 0x000ff00000041820 */
        /* <DEDUP_REMOVED lines=22> */
.L_x_2835:
[----:B------:R-:W-:Y:S04]  /*d0d0*/  MOV R133, 0x1 ;  /* 0x0000000100857802 */ /* 0x000fe80000000f00 */
[----:B------:R-:W-:Y:S11]  /*d0e0*/  ISETP.NE.AND P0, PT, R133, c[0x0][0x32c], PT ;  /* 0x0000cb0085007a0c */ /* 0x000ff60003f05270 */
[----:B------:R-:W-:Y:S02]  /*d0f0*/  @!UPT UIADD3 URZ, URZ, URZ, URZ ;  /* 0x0000003f3f3ff290 */ /* 0x000fe4000fffe03f */
[----:B------:R-:W-:Y:S05]  /*d100*/  @P0 IMAD.HI.U32 R133, R136, c[0x0][0x330], RZ ;  /* 0x0000cc0088850a27 */ /* 0x000fea00078e00ff */
[----:B------:R-:W-:Y:S02]  /*d110*/  @P0 SHF.R.U32.HI R136, RZ, c[0x0][0x334], R133 ;  /* 0x0000cd00ff880a19 */ /* 0x000fe40000011685 */
.L_x_2836:
[----:B------:R-:W-:Y:S05]  /*d120*/  BSYNC B0 ;  /* 0x0000000000007941 */ /* 0x000fea0003800000 */
.L_x_2834:
[----:B------:R-:W-:Y:S04]  /*d130*/  IMAD R133, R136, c[0x0][0x32c], -R149 ;  /* 0x0000cb0088857a24 */ /* 0x000fe800078e0a95 */
[----:B------:R-:W-:Y:S05]  /*d140*/  IMAD.IADD R133, R133, 0x1, -R202 ;  /* 0x0000000185857824 */ /* 0x000fea00078e0aca */
[----:B------:R-:W-:Y:S02]  /*d150*/  IADD3 R136, R133, c[0x0][0x32c], RZ ;  /* 0x0000cb0085887a10 */ /* 0x000fe40007ffe0ff */
[----:B------:R-:W-:Y:S02]  /*d160*/  IMNMX R142, R142, R133, !PT ;  /* 0x000000858e8e7217 */ /* 0x000fe40007800200 */
[----:B------:R-:W-:Y:S02]  /*d170*/  IMNMX R143, R143, R136, PT ;  /* 0x000000888f8f7217 */ /* 0x000fe40003800200 */
.L_x_2833:
[----:B------:R-:W-:Y:S04]  /*d180*/  ISETP.GT.AND P1, PT, R209, -0x1, PT ;  /* 0xffffffffd100780c */ /* 0x000fe80003f24270 */
[----:B------:R-:W-:Y:S04]  /*d190*/  ISETP.GT.AND P0, PT, R142, RZ, P1 ;  /* 0x000000ff8e00720c */ /* 0x000fe80000f04270 */
        /* <DEDUP_REMOVED lines=17> */
[----:B------:R-:W-:Y:S01]  /*d2b0*/  ISETP.GT.AND P0, PT, R142, 0x18, P1 ;  /* 0x000000188e00780c */ /* 0x000fe20000f04270 */
[----:B------:R-:W1:Y:S03]  /*d2c0*/  SHFL.IDX PT, R13, R0, 0x1, 0x1c1f ;  /* 0x003c1f00000d7f89 */ /* 0x000e6600000e0000 */
[C---:B------:R-:W-:Y:S04]  /*d2d0*/  ISETP.LT.OR P0, PT, R143.reuse, 0x19, P0 ;  /* 0x000000198f00780c */ /* 0x040fe80000701670 */
[----:B------:R-:W-:Y:S02]  /*d2e0*/  FSEL R135, R16, -INF , !P0 ;  /* 0xff80000010877808 */ /* 0x000fe40004000000 */
[C---:B------:R-:W-:Y:S04]  /*d2f0*/  ISETP.GT.AND P0, PT, R142.reuse, 0x19, P1 ;  /* 0x000000198e00780c */ /* 0x040fe80000f04270 */
[----:B------:R-:W-:Y:S04]  /*d300*/  ISETP.LT.OR P0, PT, R143, 0x1a, P0 ;  /* 0x0000001a8f00780c */ /* 0x000fe80000701670 */
[----:B------:R-:W-:Y:S02]  /*d310*/  FSEL R133, R17, -INF , !P0 ;  /* 0xff80000011857808 */ /* 0x000fe40004000000 */
[----:B------:R-:W-:Y:S04]  /*d320*/  ISETP.GT.AND P0, PT, R142, 0x20, P1 ;  /* 0x000000208e00780c */ /* 0x000fe80000f04270 */
[C---:B------:R-:W-:Y:S01]  /*d330*/  ISETP.LT.OR P0, PT, R143.reuse, 0x21, P0 ;  /* 0x000000218f00780c */ /* 0x040fe20000701670 */
[--C-:B-1----:R-:W-:Y:S02]  /*d340*/  IMAD.IADD R4, R134, 0x1, R13.reuse ;  /* 0x0000000186047824 */ /* 0x102fe400078e020d */
[----:B------:R-:W-:Y:S01]  /*d350*/  IMAD.IADD R2, R2, 0x1, R13 ;  /* 0x0000000102027824 */ /* 0x000fe200078e020d */
        /* <DEDUP_REMOVED lines=36> */
.L_x_2839:
[----:B------:R-:W-:Y:S04]  /*d5a0*/  MOV R0, 0x1 ;  /* 0x0000000100007802 */ /* 0x000fe80000000f00 */
[----:B------:R-:W-:Y:S11]  /*d5b0*/  ISETP.NE.AND P0, PT, R0, c[0x0][0x32c], PT ;  /* 0x0000cb0000007a0c */ /* 0x000ff60003f05270 */
[----:B------:R-:W-:Y:S02]  /*d5c0*/  @!UPT UIADD3 URZ, URZ, URZ, URZ ;  /* 0x0000003f3f3ff290 */ /* 0x000fe4000fffe03f */
[----:B------:R-:W-:Y:S05]  /*d5d0*/  @P0 IMAD.HI.U32 R0, R8, c[0x0][0x330], RZ ;  /* 0x0000cc0008000a27 */ /* 0x000fea00078e00ff */
[----:B------:R-:W-:Y:S02]  /*d5e0*/  @P0 SHF.R.U32.HI R8, RZ, c[0x0][0x334], R0 ;  /* 0x0000cd00ff080a19 */ /* 0x000fe40000011600 */
.L_x_2840:
[----:B------:R-:W-:Y:S05]  /*d5f0*/  BSYNC B0 ;  /* 0x0000000000007941 */ /* 0x000fea0003800000 */
.L_x_2838:
[----:B------:R-:W-:Y:S04]  /*d600*/  IMAD R17, R8, c[0x0][0x32c], -R149 ;  /* 0x0000cb0008117a24 */ /* 0x000fe800078e0a95 */
[----:B------:R-:W-:Y:S05]  /*d610*/  IMAD.IADD R17, R17, 0x1, -R202 ;  /* 0x0000000111117824 */ /* 0x000fea00078e0aca */
[----:B------:R-:W-:Y:S02]  /*d620*/  IADD3 R13, R17, c[0x0][0x32c], RZ ;  /* 0x0000cb00110d7a10 */ /* 0x000fe40007ffe0ff */
[----:B------:R-:W-:Y:S02]  /*d630*/  IMNMX R2, R2, R17, !PT ;  /* 0x0000001102027217 */ /* 0x000fe40007800200 */
[----:B------:R-:W-:Y:S02]  /*d640*/  IMNMX R4, R4, R13, PT ;  /* 0x0000000d04047217 */ /* 0x000fe40003800200 */
.L_x_2837:
        /* <DEDUP_REMOVED lines=83> */
[----:B------:R-:W-:Y:S04]  /*db80*/  FSEL R140, R35, -INF , !P0 ;  /* 0xff800000238c7808 */ /* 0x000fe80004000000 */
[----:B------:R-:W-:Y:S02]  /*db90*/  FMNMX.FTZ R11, R140, R15, !PT ;  /* 0x0000000f8c0b7209 */ /* 0x000fe40007810000 */
[----:B------:R-:W-:Y:S04]  /*dba0*/  IADD3 R15, R180, UR4, RZ ;  /* 0x00000004b40f7c10 */ /* 0x000fe8000fffe0ff */
[----:B------:R-:W-:Y:S02]  /*dbb0*/  IADD3 R14, R186, R15, RZ ;  /* 0x0000000fba0e7210 */ /* 0x000fe40007ffe0ff */
[----:B-1----:R-:W-:Y:S02]  /*dbc0*/  FMNMX.FTZ R4, R7, R0, !PT ;  /* 0x0000000007047209 */ /* 0x002fe40007810000 */
[----:B------:R-:W1:Y:S08]  /*dbd0*/  SHFL.BFLY PT, R0, R11, 0x2, 0x1f ;  /* 0x0c401f000b007f89 */ /* 0x000e7000000e0000 */
[----:B------:R-:W2:Y:S01]  /*dbe0*/  SHFL.BFLY PT, R13, R4, 0x1, 0x1f ;  /* 0x0c201f00040d7f89 */ /* 0x000ea200000e0000 */
[----:B-1----:R-:W-:Y:S07]  /*dbf0*/  FMNMX.FTZ R7, R11, R0, !PT ;  /* 0x000000000b077209 */ /* 0x002fee0007810000 */
[----:B------:R-:W1:Y:S01]  /*dc00*/  SHFL.BFLY PT, R0, R7, 0x1, 0x1f ;  /* 0x0c201f0007007f89 */ /* 0x000e6200000e0000 */
[----:B--2---:R-:W-:Y:S04]  /*dc10*/  FMNMX.FTZ R2, R4, R13, !PT ;  /* 0x0000000d04027209 */ /* 0x004fe80007810000 */
[C---:B------:R-:W-:Y:S01]  /*dc20*/  FSETP.NEU.FTZ.AND P0, PT, R2.reuse, -INF , PT ;  /* 0xff8000000200780b */ /* 0x040fe20003f1d000 */
[----:B------:R-:W-:Y:S05]  /*dc30*/  FMUL.FTZ R156, R2, c[0x0][0x2d0] ;  /* 0x0000b400029c7a20 */ /* 0x000fea0000410000 */
[----:B------:R-:W-:Y:S05]  /*dc40*/  FSEL R156, R156, RZ, P0 ;  /* 0x000000ff9c9c7208 */ /* 0x000fea0000000000 */
[--C-:B------:R-:W-:Y:S01]  /*dc50*/  FFMA.FTZ R148, R5, c[0x0][0x2d0], -R156.reuse ;  /* 0x0000b40005947a23 */ /* 0x100fe2000001089c */
[----:B------:R-:W-:Y:S01]  /*dc60*/  FSEL R5, R2, RZ, P0 ;  /* 0x000000ff02057208 */ /* 0x000fe20000000000 */
[--C-:B------:R-:W-:Y:S02]  /*dc70*/  FFMA.FTZ R150, R141, c[0x0][0x2d0], -R156.reuse ;  /* 0x0000b4008d967a23 */ /* 0x100fe4000001089c */
[----:B------:R-:W-:Y:S01]  /*dc80*/  FFMA.FTZ R151, R151, c[0x0][0x2d0], -R156 ;  /* 0x0000b40097977a23 */ /* 0x000fe2000001089c */
[----:B-1----:R-:W-:Y:S01]  /*dc90*/  FMNMX.FTZ R0, R7, R0, !PT ;  /* 0x0000000007007209 */ /* 0x002fe20007810000 */
[----:B------:R-:W-:Y:S01]  /*dca0*/  FADD.FTZ R4, -R5, R132 ;  /* 0x0000008405047221 */ /* 0x000fe20000010100 */
[----:B------:R-:W-:Y:S01]  /*dcb0*/  IADD3 R5, R181, UR4, RZ ;  /* 0x00000004b5057c10 */ /* 0x000fe2000fffe0ff */
[--C-:B------:R-:W-:Y:S01]  /*dcc0*/  FFMA.FTZ R153, R9, c[0x0][0x2d0], -R156.reuse ;  /* 0x0000b40009997a23 */ /* 0x100fe2000001089c */
        /* <DEDUP_REMOVED lines=8> */
[----:B------:R-:W-:Y:S01]  /*dd50*/  IADD3 R13, R186, R5, RZ ;  /* 0x00000005ba0d7210 */ /* 0x000fe20007ffe0ff */
[----:B------:R-:W-:Y:S02]  /*dd60*/  FADD.FTZ R4, -R4, R3 ;  /* 0x0000000304047221 */ /* 0x000fe40000010100 */
[--C-:B------:R-:W-:Y:S01]  /*dd70*/  FFMA.FTZ R155, R16, c[0x0][0x2d0], -R141.reuse ;  /* 0x0000b400109b7a23 */ /* 0x100fe2000001088d */
[----:B------:R-:W1:Y:S01]  /*dd80*/  MUFU.EX2 R12, R12 ;  /* 0x0000000c000c7308 */ /* 0x000e620000000800 */
[--C-:B------:R-:W-:Y:S01]  /*dd90*/  FFMA.FTZ R154, R8, c[0x0][0x2d0], -R141.reuse ;  /* 0x0000b400089a7a23 */ /* 0x100fe2000001088d */
[----:B------:R-:W2:Y:S01]  /*dda0*/  LDSM.16.MT88.4 R24, [R13+0x100] ;  /* 0x000100000d18783b */ /* 0x000ea20000004200 */
[--C-:B------:R-:W-:Y:S02]  /*ddb0*/  FFMA.FTZ R152, R10, c[0x0][0x2d0], -R141.reuse ;  /* 0x0000b4000a987a23 */ /* 0x100fe4000001088d */
[--C-:B------:R-:W-:Y:S02]  /*ddc0*/  FFMA.FTZ R157, R6, c[0x0][0x2d0], -R141.reuse ;  /* 0x0000b400069d7a23 */ /* 0x100fe4000001088d */
[----:B------:R-:W-:Y:S02]  /*ddd0*/  FMUL.FTZ R3, R4, c[0x0][0x2d0] ;  /* 0x0000b40004037a20 */ /* 0x000fe40000410000 */
[--C-:B------:R-:W-:Y:S01]  /*dde0*/  FFMA.FTZ R160, R135, c[0x0][0x2d0], -R156.reuse ;  /* 0x0000b40087a07a23 */ /* 0x100fe2000001089c */
[----:B------:R-:W3:Y:S01]  /*ddf0*/  MUFU.EX2 R150, R150 ;  /* 0x0000009600967308 */ /* 0x000ee20000000800 */
[--C-:B------:R-:W-:Y:S02]  /*de00*/  FFMA.FTZ R161, R133, c[0x0][0x2d0], -R156.reuse ;  /* 0x0000b40085a17a23 */ /* 0x100fe4000001089c */
[--C-:B------:R-:W-:Y:S02]  /*de10*/  FFMA.FTZ R163, R138, c[0x0][0x2d0], -R141.reuse ;  /* 0x0000b4008aa37a23 */ /* 0x100fe4000001088d */
[--C-:B------:R-:W-:Y:S02]  /*de20*/  FFMA.FTZ R162, R136, c[0x0][0x2d0], -R141.reuse ;  /* 0x0000b40088a27a23 */ /* 0x100fe4000001088d */
[----:B------:R-:W-:Y:S01]  /*de30*/  LDSM.16.MT88.4 R136, [R180+UR4+0x2900] ;  /* 0x00290004b488783b */ /* 0x000fe20008004200 */
[--C-:B------:R-:W-:Y:S02]  /*de40*/  FFMA.FTZ R164, R134, c[0x0][0x2d0], -R141.reuse ;  /* 0x0000b40086a47a23 */ /* 0x100fe4000001088d */
[----:B------:R-:W4:Y:S01]  /*de50*/  MUFU.EX2 R3, R3 ;  /* 0x0000000300037308 */ /* 0x000f220000000800 */
[--C-:B------:R-:W-:Y:S02]  /*de60*/  FFMA.FTZ R165, R32, c[0x0][0x2d0], -R141.reuse ;  /* 0x0000b40020a57a23 */ /* 0x100fe4000001088d */
[--C-:B------:R-:W-:Y:S02]  /*de70*/  FFMA.FTZ R177, R146, c[0x0][0x2d0], -R141.reuse ;  /* 0x0000b40092b17a23 */ /* 0x100fe4000001088d */
[C---:B-1----:R-:W-:Y:S01]  /*de80*/  FMUL.FTZ R4, R12.reuse, R128 ;  /* 0x000000800c047220 */ /* 0x042fe20000410000 */
[----:B------:R-:W-:Y:S01]  /*de90*/  LDSM.16.MT88.4 R32, [R180+UR4+0x900] ;  /* 0x00090004b420783b */ /* 0x000fe20008004200 */
[C---:B------:R-:W-:Y:S02]  /*dea0*/  FMUL.FTZ R5, R12.reuse, R129 ;  /* 0x000000810c057220 */ /* 0x040fe40000410000 */
[C---:B------:R-:W-:Y:S01]  /*deb0*/  FMUL.FTZ R8, R12.reuse, R124 ;  /* 0x0000007c0c087220 */ /* 0x040fe20000410000 */
[----:B------:R-:W-:Y:S01]  /*dec0*/  MUFU.EX2 R148, R148 ;  /* 0x0000009400947308 */ /* 0x000fe20000000800 */
[C---:B------:R-:W-:Y:S02]  /*ded0*/  FMUL.FTZ R9, R12.reuse, R125 ;  /* 0x0000007d0c097220 */ /* 0x040fe40000410000 */
[----:B------:R-:W-:Y:S01]  /*dee0*/  FMUL.FTZ R100, R12, R100 ;  /* 0x000000640c647220 */ /* 0x000fe20000410000 */
[----:B---3--:R-:W-:Y:S01]  /*def0*/  F2FP.BF16.PACK_AB R16, R150, R151 ;  /* 0x000000979610723e */ /* 0x008fe200000010ff */
[C---:B------:R-:W-:Y:S01]  /*df00*/  FMUL.FTZ R101, R12.reuse, R101 ;  /* 0x000000650c657220 */ /* 0x040fe20000410000 */
[----:B------:R-:W-:Y:S01]  /*df10*/  LDSM.16.MT88.4 R132, [R13+0x2900] ;  /* 0x002900000d84783b */ /* 0x000fe20000004200 */
[C---:B------:R-:W-:Y:S02]  /*df20*/  FMUL.FTZ R104, R12.reuse, R104 ;  /* 0x000000680c687220 */ /* 0x040fe40000410000 */
[C---:B------:R-:W-:Y:S01]  /*df30*/  FMUL.FTZ R105, R12.reuse, R105 ;  /* 0x000000690c697220 */ /* 0x040fe20000410000 */
[----:B------:R-:W1:Y:S01]  /*df40*/  MUFU.EX2 R153, R153 ;  /* 0x0000009900997308 */ /* 0x000e620000000800 */
[C---:B------:R-:W-:Y:S02]  /*df50*/  FMUL.FTZ R108, R12.reuse, R108 ;  /* 0x0000006c0c6c7220 */ /* 0x040fe40000410000 */
[----:B------:R-:W-:Y:S02]  /*df60*/  FMUL.FTZ R109, R12, R109 ;  /* 0x0000006d0c6d7220 */ /* 0x000fe40000410000 */
[C---:B----4-:R-:W-:Y:S02]  /*df70*/  FMUL.FTZ R6, R3.reuse, R130 ;  /* 0x0000008203067220 */ /* 0x050fe40000410000 */
        /* <DEDUP_REMOVED lines=9> */
[----:B------:R-:W3:Y:S01]  /*e010*/  MUFU.EX2 R154, R154 ;  /* 0x0000009a009a7308 */ /* 0x000ee20000000800 */
[C---:B------:R-:W-:Y:S01]  /*e020*/  FMUL.FTZ R110, R3.reuse, R110 ;  /* 0x0000006e036e7220 */ /* 0x040fe20000410000 */
[----:B------:R-:W-:Y:S01]  /*e030*/  LDSM.16.MT88.4 R124, [R14+0x900] ;  /* 0x000900000e7c783b */ /* 0x000fe20000004200 */
[----:B------:R-:W-:Y:S01]  /*e040*/  FMUL.FTZ R111, R3, R111 ;  /* 0x0000006f036f7220 */ /* 0x000fe20000410000 */
[----:B-1----:R-:W-:Y:S01]  /*e050*/  F2FP.BF16.PACK_AB R18, R153, R148 ;  /* 0x000000949912723e */ /* 0x002fe200000010ff */
        /* <DEDUP_REMOVED lines=12> */
[----:B---3--:R-:W-:Y:S01]  /*e120*/  F2FP.BF16.PACK_AB R17, R154, R155 ;  /* 0x0000009b9a11723e */ /* 0x008fe200000010ff */
        /* <DEDUP_REMOVED lines=9> */
[----:B------:R-:W3:Y:S01]  /*e1c0*/  MUFU.EX2 R158, R158 ;  /* 0x0000009e009e7308 */ /* 0x000ee20000000800 */
[C---:B------:R-:W-:Y:S02]  /*e1d0*/  FMUL.FTZ R40, R12.reuse, R40 ;  /* 0x000000280c287220 */ /* 0x040fe40000410000 */
[C---:B------:R-:W-:Y:S01]  /*e1e0*/  FMUL.FTZ R41, R12.reuse, R41 ;  /* 0x000000290c297220 */ /* 0x040fe20000410000 */
[----:B-1----:R-:W-:Y:S01]  /*e1f0*/  F2FP.BF16.PACK_AB R19, R157, R152 ;  /* 0x000000989d13723e */ /* 0x002fe200000010ff */
        /* <DEDUP_REMOVED lines=8> */
[----:B------:R-:W1:Y:S01]  /*e280*/  LDSM.16.MT88.4 R20, [R14+0x100] ;  /* 0x000100000e14783b */ /* 0x000e620000004200 */
[----:B------:R-:W4:Y:S02]  /*e290*/  MUFU.EX2 R161, R161 ;  /* 0x000000a100a17308 */ /* 0x000f240000000800 */
[C---:B------:R-:W-:Y:S02]  /*e2a0*/  FMUL.FTZ R47, R3.reuse, R47 ;  /* 0x0000002f032f7220 */ /* 0x040fe40000410000 */
[C---:B------:R-:W-:Y:S02]  /*e2b0*/  FMUL.FTZ R48, R12.reuse, R48 ;  /* 0x000000300c307220 */ /* 0x040fe40000410000 */
[C---:B--2---:R-:W-:Y:S04]  /*e2c0*/  HMMA.16816.F32.BF16 R100, R16.reuse, R24, R100 ;  /* 0x000000181064723c */ /* 0x044fe80000041864 */
[C---:B------:R-:W-:Y:S01]  /*e2d0*/  FMUL.FTZ R49, R12.reuse, R49 ;  /* 0x000000310c317220 */ /* 0x040fe20000410000 */
[----:B------:R-:W-:Y:S01]  /*e2e0*/  MUFU.EX2 R163, R163 ;  /* 0x000000a300a37308 */ /* 0x000fe20000000800 */
[C---:B------:R-:W-:Y:S02]  /*e2f0*/  FMUL.FTZ R50, R3.reuse, R50 ;  /* 0x0000003203327220 */ /* 0x040fe40000410000 */
[C---:B------:R-:W-:Y:S01]  /*e300*/  HMMA.16816.F32.BF16 R104, R16.reuse, R26, R104 ;  /* 0x0000001a1068723c */ /* 0x040fe20000041868 */
[----:B------:R-:W2:Y:S03]  /*e310*/  LDSM.16.MT88.4 R24, [R181+UR4+0x2100] ;  /* 0x00210004b518783b */ /* 0x000ea60008004200 */
[C---:B------:R-:W-:Y:S02]  /*e320*/  FMUL.FTZ R51, R3.reuse, R51 ;  /* 0x0000003303337220 */ /* 0x040fe40000410000 */
[C---:B------:R-:W-:Y:S01]  /*e330*/  FMUL.FTZ R52, R12.reuse, R52 ;  /* 0x000000340c347220 */ /* 0x040fe20000410000 */
[----:B------:R-:W5:Y:S01]  /*e340*/  MUFU.EX2 R162, R162 ;  /* 0x000000a200a27308 */ /* 0x000f620000000800 */
[C---:B------:R-:W-:Y:S04]  /*e350*/  HMMA.16816.F32.BF16 R108, R16.reuse, R28, R108 ;  /* 0x0000001c106c723c */ /* 0x040fe8000004186c */
[C---:B------:R-:W-:Y:S02]  /*e360*/  FMUL.FTZ R53, R12.reuse, R53 ;  /* 0x000000350c357220 */ /* 0x040fe40000410000 */
[C---:B------:R-:W-:Y:S02]  /*e370*/  FMUL.FTZ R54, R3.reuse, R54 ;  /* 0x0000003603367220 */ /* 0x040fe40000410000 */
[C---:B------:R-:W-:Y:S01]  /*e380*/  HMMA.16816.F32.BF16 R112, R16.reuse, R30, R112 ;  /* 0x0000001e1070723c */ /* 0x040fe20000041870 */
[----:B------:R-:W3:Y:S01]  /*e390*/  LDSM.16.MT88.4 R28, [R13+0x2100] ;  /* 0x002100000d1c783b */ /* 0x000ee20000004200 */
        /* <DEDUP_REMOVED lines=10> */
[----:B------:R-:W1:Y:S03]  /*e440*/  LDSM.16.MT88.4 R20, [R180+UR4+0x2100] ;  /* 0x00210004b414783b */ /* 0x000e660008004200 */
[C---:B------:R-:W-:Y:S02]  /*e450*/  FMUL.FTZ R61, R12.reuse, R61 ;  /* 0x0000003d0c3d7220 */ /* 0x040fe40000410000 */
[C---:B------:R-:W-:Y:S01]  /*e460*/  FMUL.FTZ R62, R3.reuse, R62 ;  /* 0x0000003e033e7220 */ /* 0x040fe20000410000 */
[----:B------:R-:W-:Y:S01]  /*e470*/  MUFU.EX2 R177, R177 ;  /* 0x000000b100b17308 */ /* 0x000fe20000000800 */
[C---:B--2---:R-:W-:Y:S04]  /*e480*/  HMMA.16816.F32.BF16 R36, R16.reuse, R24, R36 ;  /* 0x000000181024723c */ /* 0x044fe80000041824 */
[C---:B------:R-:W-:Y:S02]  /*e490*/  FMUL.FTZ R63, R3.reuse, R63 ;  /* 0x0000003f033f7220 */ /* 0x040fe40000410000 */
[C---:B------:R-:W-:Y:S02]  /*e4a0*/  FMUL.FTZ R64, R12.reuse, R64 ;  /* 0x000000400c407220 */ /* 0x040fe40000410000 */
[C---:B------:R-:W-:Y:S01]  /*e4b0*/  HMMA.16816.F32.BF16 R40, R16.reuse, R26, R40 ;  /* 0x0000001a1028723c */ /* 0x040fe20000041828 */
[----:B------:R-:W2:Y:S01]  /*e4c0*/  LDSM.16.MT88.4 R24, [R14+0x2100] ;  /* 0x002100000e18783b */ /* 0x000ea20000004200 */
[----:B------:R-:W-:Y:S02]  /*e4d0*/  MUFU.EX2 R178, R178 ;  /* 0x000000b200b27308 */ /* 0x000fe40000000800 */
        /* <DEDUP_REMOVED lines=38> */
[----:B------:R-:W1:Y:S03]  /*e740*/  LDSM.16.MT88.4 R20, [R181+UR4+0x900] ;  /* 0x00090004b514783b */ /* 0x000e660008004200 */
[C---:B------:R-:W-:Y:S02]  /*e750*/  FMUL.FTZ R89, R12.reuse, R89 ;  /* 0x000000590c597220 */ /* 0x040fe40000410000 */
[C---:B------:R-:W-:Y:S02]  /*e760*/  FMUL.FTZ R90, R3.reuse, R90 ;  /* 0x0000005a035a7220 */ /* 0x040fe40000410000 */
[C---:B--2---:R-:W-:Y:S04]  /*e770*/  HMMA.16816.F32.BF16 R84, R16.reuse, R24, R84 ;  /* 0x000000181054723c */ /* 0x044fe80000041854 */
        /* <DEDUP_REMOVED lines=9> */
[C---:B---3--:R-:W-:Y:S03]  /*e810*/  HMMA.16816.F32.BF16 R92, R16.reuse, R28, R92 ;  /* 0x0000001c105c723c */ /* 0x048fe6000004185c */
[C---:B------:R-:W-:Y:S02]  /*e820*/  FMUL.FTZ R98, R3.reuse, R98 ;  /* 0x0000006203627220 */ /* 0x040fe40000410000 */
[----:B------:R-:W-:Y:S02]  /*e830*/  FMUL.FTZ R99, R3, R99 ;  /* 0x0000006303637220 */ /* 0x000fe40000410000 */
[--C-:B------:R-:W-:Y:S02]  /*e840*/  FFMA.FTZ R173, R173, c[0x0][0x2d0], -R156.reuse ;  /* 0x0000b400adad7a23 */ /* 0x100fe4000001089c */
[--C-:B------:R-:W-:Y:S03]  /*e850*/  FFMA.FTZ R174, R171, c[0x0][0x2d0], -R156.reuse ;  /* 0x0000b400abae7a23 */ /* 0x100fe6000001089c */
[----:B------:R-:W-:Y:S01]  /*e860*/  HMMA.16816.F32.BF16 R96, R16, R30, R96 ;  /* 0x0000001e1060723c */ /* 0x000fe20000041860 */
[----:B------:R-:W3:Y:S01]  /*e870*/  LDSM.16.MT88.4 R28, [R14+0x2900] ;  /* 0x002900000e1c783b */ /* 0x000ee20000004200 */
[----:B------:R-:W-:Y:S01]  /*e880*/  MUFU.EX2 R173, R173 ;  /* 0x000000ad00ad7308 */ /* 0x000fe20000000800 */
[--C-:B------:R-:W-:Y:S02]  /*e890*/  FFMA.FTZ R169, R169, c[0x0][0x2d0], -R156.reuse ;  /* 0x0000b400a9a97a23 */ /* 0x100fe4000001089c */
[--C-:B------:R-:W-:Y:S02]  /*e8a0*/  FFMA.FTZ R176, R167, c[0x0][0x2d0], -R156.reuse ;  /* 0x0000b400a7b07a23 */ /* 0x100fe4000001089c */
[----:B------:R-:W-:Y:S01]  /*e8b0*/  F2FP.BF16.PACK_AB R16, R158, R15 ;  /* 0x0000000f9e10723e */ /* 0x000fe200000010ff */
[--C-:B------:R-:W-:Y:S01]  /*e8c0*/  FFMA.FTZ R167, R172, c[0x0][0x2d0], -R141.reuse ;  /* 0x0000b400aca77a23 */ /* 0x100fe2000001088d */
[----:B----4-:R-:W-:Y:S03]  /*e8d0*/  F2FP.BF16.PACK_AB R18, R161, R160 ;  /* 0x000000a0a112723e */ /* 0x010fe600000010ff */
[----:B-----5:R-:W-:Y:S01]  /*e8e0*/  F2FP.BF16.PACK_AB R17, R162, R163 ;  /* 0x000000a3a211723e */ /* 0x020fe200000010ff */
[--C-:B------:R-:W-:Y:S01]  /*e8f0*/  FFMA.FTZ R172, R145, c[0x0][0x2d0], -R156.reuse ;  /* 0x0000b40091ac7a23 */ /* 0x100fe2000001089c */
[----:B------:R-:W-:Y:S01]  /*e900*/  F2FP.BF16.PACK_AB R19, R165, R164 ;  /* 0x000000a4a513723e */ /* 0x000fe200000010ff */
[--C-:B------:R-:W-:Y:S01]  /*e910*/  FFMA.FTZ R170, R170, c[0x0][0x2d0], -R141.reuse ;  /* 0x0000b400aaaa7a23 */ /* 0x100fe2000001088d */
[----:B------:R-:W4:Y:S01]  /*e920*/  MUFU.EX2 R174, R174 ;  /* 0x000000ae00ae7308 */ /* 0x000f220000000800 */
[--C-:B------:R-:W-:Y:S02]  /*e930*/  FFMA.FTZ R168, R168, c[0x0][0x2d0], -R141.reuse ;  /* 0x0000b400a8a87a23 */ /* 0x100fe4000001088d */
[--C-:B------:R-:W-:Y:S02]  /*e940*/  FFMA.FTZ R171, R166, c[0x0][0x2d0], -R141.reuse ;  /* 0x0000b400a6ab7a23 */ /* 0x100fe4000001088d */
[C---:B-1----:R-:W-:Y:S03]  /*e950*/  HMMA.16816.F32.BF16 R4, R16.reuse, R20, R4 ;  /* 0x000000141004723c */ /* 0x042fe60000041804 */
[--C-:B------:R-:W-:Y:S02]  /*e960*/  FFMA.FTZ R166, R147, c[0x0][0x2d0], -R156.reuse ;  /* 0x0000b40093a67a23 */ /* 0x100fe4000001089c */
[----:B------:R-:W-:Y:S01]  /*e970*/  LDSM.16.MT88.4 R144, [R181+UR4+0x5900] ;  /* 0x00590004b590783b */ /* 0x000fe20008004200 */
[----:B------:R-:W-:Y:S01]  /*e980*/  FFMA.FTZ R141, R140, c[0x0][0x2d0], -R141 ;  /* 0x0000b4008c8d7a23 */ /* 0x000fe2000001088d */
[----:B------:R-:W-:Y:S01]  /*e990*/  MUFU.EX2 R169, R169 ;  /* 0x000000a900a97308 */ /* 0x000fe20000000800 */
[C---:B------:R-:W-:Y:S04]  /*e9a0*/  HMMA.16816.F32.BF16 R8, R16.reuse, R22, R8 ;  /* 0x000000161008723c */ /* 0x040fe80000041808 */
[--C-:B------:R-:W-:Y:S01]  /*e9b0*/  FFMA.FTZ R159, R159, c[0x0][0x2d0], -R156.reuse ;  /* 0x0000b4009f9f7a23 */ /* 0x100fe2000001089c */
[----:B------:R-:W1:Y:S01]  /*e9c0*/  LDSM.16.MT88.4 R20, [R181+UR4+0x4900] ;  /* 0x00490004b514783b */ /* 0x000e620008004200 */
[----:B------:R-:W-:Y:S02]  /*e9d0*/  FFMA.FTZ R156, R143, c[0x0][0x2d0], -R156 ;  /* 0x0000b4008f9c7a23 */ /* 0x000fe4000001089c */
[C---:B--2---:R-:W-:Y:S01]  /*e9e0*/  HMMA.16816.F32.BF16 R100, R16.reuse, R24, R100 ;  /* 0x000000181064723c */ /* 0x044fe20000041864 */
[----:B------:R-:W-:Y:S03]  /*e9f0*/  MUFU.EX2 R179, R141 ;  /* 0x0000008d00b37308 */ /* 0x000fe60000000800 */
[----:B------:R-:W-:Y:S02]  /*ea00*/  FFMA.FTZ R151, R12, R203, R151 ;  /* 0x000000cb0c977223 */ /* 0x000fe40000010097 */
[----:B------:R-:W-:Y:S02]  /*ea10*/  FFMA.FTZ R155, R3, R204, R155 ;  /* 0x000000cc039b7223 */ /* 0x000fe4000001009b */
[C---:B------:R-:W-:Y:S01]  /*ea20*/  HMMA.16816.F32.BF16 R104, R16.reuse, R26, R104 ;  /* 0x0000001a1068723c */ /* 0x040fe20000041868 */
[----:B------:R-:W2:Y:S02]  /*ea30*/  LDSM.16.MT88.4 R24, [R13+0x4900] ;  /* 0x004900000d18783b */ /* 0x000ea40000004200 */
[----:B------:R-:W-:Y:S01]  /*ea40*/  MUFU.EX2 R175, R156 ;  /* 0x0000009c00af7308 */ /* 0x000fe20000000800 */
[----:B------:R-:W-:Y:S02]  /*ea50*/  FADD.FTZ R151, R150, R151 ;  /* 0x0000009796977221 */ /* 0x000fe40000010000 */
[----:B------:R-:W-:Y:S02]  /*ea60*/  FADD.FTZ R155, R154, R155 ;  /* 0x0000009b9a9b7221 */ /* 0x000fe40000010000 */
[C---:B------:R-:W-:Y:S04]  /*ea70*/  HMMA.16816.F32.BF16 R108, R16.reuse, R32, R108 ;  /* 0x00000020106c723c */ /* 0x040fe8000004186c */
[----:B------:R-:W-:Y:S01]  /*ea80*/  FADD.FTZ R152, R152, R155 ;  /* 0x0000009b98987221 */ /* 0x000fe20000010000 */
[----:B------:R5:W-:Y:S03]  /*ea90*/  MUFU.EX2 R156, R142 ;  /* 0x0000008e009c7308 */ /* 0x000be60000000800 */
[C---:B------:R-:W-:Y:S01]  /*eaa0*/  HMMA.16816.F32.BF16 R112, R16.reuse, R34, R112 ;  /* 0x000000221070723c */ /* 0x040fe20000041870 */
[----:B------:R-:W-:Y:S03]  /*eab0*/  LDSM.16.MT88.4 R32, [R14+0x4900] ;  /* 0x004900000e20783b */ /* 0x000fe60000004200 */
        /* <DEDUP_REMOVED lines=9> */
[----:B-----5:R-:W-:Y:S03]  /*eb50*/  LDSM.16.MT88.4 R140, [R14+0x3900] ;  /* 0x003900000e8c783b */ /* 0x020fe60000004200 */
[----:B------:R-:W5:Y:S01]  /*eb60*/  MUFU.EX2 R170, R170 ;  /* 0x000000aa00aa7308 */ /* 0x000f620000000800 */
[----:B------:R-:W-:Y:S03]  /*eb70*/  FADD.FTZ R164, R164, R163 ;  /* 0x000000a3a4a47221 */ /* 0x000fe60000010000 */
[C---:B------:R-:W-:Y:S01]  /*eb80*/  HMMA.16816.F32.BF16 R40, R16.reuse, R130, R40 ;  /* 0x000000821028723c */ /* 0x040fe20000041828 */
[----:B------:R-:W-:Y:S03]  /*eb90*/  LDSM.16.MT88.4 R128, [R14+0x1100] ;  /* 0x001100000e80783b */ /* 0x000fe60000004200 */
[----:B------:R-:W-:Y:S02]  /*eba0*/  FADD.FTZ R164, R165, R164 ;  /* 0x000000a4a5a47221 */ /* 0x000fe40000010000 */
[----:B------:R-:W-:Y:S02]  /*ebb0*/  MUFU.EX2 R168, R168 ;  /* 0x000000a800a87308 */ /* 0x000fe40000000800 */
[C---:B------:R-:W-:Y:S08]  /*ebc0*/  HMMA.16816.F32.BF16 R44, R16.reuse, R132, R44 ;  /* 0x00000084102c723c */ /* 0x040ff0000004182c */
[C---:B------:R-:W-:Y:S01]  /*ebd0*/  HMMA.16816.F32.BF16 R48, R16.reuse, R134, R48 ;  /* 0x000000861030723c */ /* 0x040fe20000041830 */
[----:B------:R-:W-:Y:S01]  /*ebe0*/  LDSM.16.MT88.4 R132, [R14+0x1900] ;  /* 0x001900000e84783b */ /* 0x000fe20000004200 */
[----:B------:R-:W1:Y:S06]  /*ebf0*/  MUFU.EX2 R171, R171 ;  /* 0x000000ab00ab7308 */ /* 0x000e6c0000000800 */
[C---:B------:R-:W-:Y:S04]  /*ec00*/  HMMA.16816.F32.BF16 R52, R16.reuse, R136, R52 ;  /* 0x000000881034723c */ /* 0x040fe80000041834 */
[----:B------:R-:W-:Y:S04]  /*ec10*/  MUFU.EX2 R159, R159 ;  /* 0x0000009f009f7308 */ /* 0x000fe80000000800 */
[C---:B------:R-:W-:Y:S01]  /*ec20*/  HMMA.16816.F32.BF16 R56, R16.reuse, R138, R56 ;  /* 0x0000008a1038723c */ /* 0x040fe20000041838 */
[----:B------:R-:W-:Y:S05]  /*ec30*/  LDSM.16.MT88.4 R136, [R180+UR4+0x3900] ;  /* 0x00390004b488783b */ /* 0x000fea0008004200 */
[----:B------:R-:W2:Y:S02]  /*ec40*/  MUFU.EX2 R166, R166 ;  /* 0x000000a600a67308 */ /* 0x000ea40000000800 */
[C---:B---3--:R-:W-:Y:S08]  /*ec50*/  HMMA.16816.F32.BF16 R60, R16.reuse, R28, R60 ;  /* 0x0000001c103c723c */ /* 0x048ff0000004183c */
[C---:B------:R-:W-:Y:S01]  /*ec60*/  HMMA.16816.F32.BF16 R64, R16.reuse, R30, R64 ;  /* 0x0000001e1040723c */ /* 0x040fe20000041840 */
[----:B------:R-:W3:Y:S01]  /*ec70*/  LDSM.16.MT88.4 R28, [R180+UR4+0x4900] ;  /* 0x00490004b41c783b */ /* 0x000ee20008004200 */
[----:B------:R-:W3:Y:S06]  /*ec80*/  MUFU.EX2 R172, R172 ;  /* 0x000000ac00ac7308 */ /* 0x000eec0000000800 */
[C---:B-1----:R-:W-:Y:S08]  /*ec90*/  HMMA.16816.F32.BF16 R68, R16.reuse, R20, R68 ;  /* 0x000000141044723c */ /* 0x042ff00000041844 */
[C---:B------:R-:W-:Y:S01]  /*eca0*/  HMMA.16816.F32.BF16 R72, R16.reuse, R22, R72 ;  /* 0x000000161048723c */ /* 0x040fe20000041848 */
[----:B------:R-:W1:Y:S07]  /*ecb0*/  LDSM.16.MT88.4 R20, [R181+UR4+0x1100] ;  /* 0x00110004b514783b */ /* 0x000e6e0008004200 */
[C---:B--2---:R-:W-:Y:S08]  /*ecc0*/  HMMA.16816.F32.BF16 R76, R16.reuse, R24, R76 ;  /* 0x00000018104c723c */ /* 0x044ff0000004184c */
[C---:B------:R-:W-:Y:S01]  /*ecd0*/  HMMA.16816.F32.BF16 R80, R16.reuse, R26, R80 ;  /* 0x0000001a1050723c */ /* 0x040fe20000041850 */
[----:B------:R-:W2:Y:S07]  /*ece0*/  LDSM.16.MT88.4 R24, [R180+UR4+0x1100] ;  /* 0x00110004b418783b */ /* 0x000eae0008004200 */
[C---:B---3--:R-:W-:Y:S08]  /*ecf0*/  HMMA.16816.F32.BF16 R84, R16.reuse, R28, R84 ;  /* 0x0000001c1054723c */ /* 0x048ff00000041854 */
[C---:B------:R-:W-:Y:S01]  /*ed00*/  HMMA.16816.F32.BF16 R88, R16.reuse, R30, R88 ;  /* 0x0000001e1058723c */ /* 0x040fe20000041858 */
[----:B------:R-:W3:Y:S07]  /*ed10*/  LDSM.16.MT88.4 R28, [R181+UR4+0x3100] ;  /* 0x00310004b51c783b */ /* 0x000eee0008004200 */
[C---:B------:R-:W-:Y:S08]  /*ed20*/  HMMA.16816.F32.BF16 R92, R16.reuse, R32, R92 ;  /* 0x00000020105c723c */ /* 0x040ff0000004185c */
[----:B------:R-:W-:Y:S01]  /*ed30*/  HMMA.16816.F32.BF16 R96, R16, R34, R96 ;  /* 0x000000221060723c */ /* 0x000fe20000041860 */
[----:B------:R-:W2:Y:S06]  /*ed40*/  LDSM.16.MT88.4 R32, [R13+0x3100] ;  /* 0x003100000d20783b */ /* 0x000eac0000004200 */
[----:B----4-:R-:W-:Y:S02]  /*ed50*/  F2FP.BF16.PACK_AB R16, R174, R173 ;  /* 0x000000adae10723e */ /* 0x010fe400000010ff */
[----:B------:R-:W-:Y:S03]  /*ed60*/  F2FP.BF16.PACK_AB R18, R176, R169 ;  /* 0x000000a9b012723e */ /* 0x000fe600000010ff */
[C---:B-----5:R-:W-:Y:S01]  /*ed70*/  F2FP.BF16.PACK_AB R17, R170.reuse, R167 ;  /* 0x000000a7aa11723e */ /* 0x060fe200000010ff */
[----:B------:R-:W-:Y:S01]  /*ed80*/  FADD.FTZ R167, R167, R164 ;  /* 0x000000a4a7a77221 */ /* 0x000fe20000010000 */
[C---:B------:R-:W-:Y:S03]  /*ed90*/  F2FP.BF16.PACK_AB R19, R171.reuse, R168 ;  /* 0x000000a8ab13723e */ /* 0x040fe600000010ff */
[----:B------:R-:W-:Y:S04]  /*eda0*/  FADD.FTZ R167, R170, R167 ;  /* 0x000000a7aaa77221 */ /* 0x000fe80000010000 */
[C---:B-1----:R-:W-:Y:S03]  /*edb0*/  HMMA.16816.F32.BF16 R4, R16.reuse, R20, R4 ;  /* 0x000000141004723c */ /* 0x042fe60000041804 */
[----:B------:R-:W-:Y:S04]  /*edc0*/  FADD.FTZ R168, R168, R167 ;  /* 0x000000a7a8a87221 */ /* 0x000fe80000010000 */
[----:B------:R-:W-:Y:S01]  /*edd0*/  FADD.FTZ R168, R171, R168 ;  /* 0x000000a8aba87221 */ /* 0x000fe20000010000 */
[C---:B------:R-:W-:Y:S01]  /*ede0*/  HMMA.16816.F32.BF16 R8, R16.reuse, R22, R8 ;  /* 0x000000161008723c */ /* 0x040fe20000041808 */
[----:B------:R-:W1:Y:S07]  /*edf0*/  LDSM.16.MT88.4 R20, [R180+UR4+0x3100] ;  /* 0x00310004b414783b */ /* 0x000e6e0008004200 */
[C---:B------:R-:W-:Y:S08]  /*ee00*/  HMMA.16816.F32.BF16 R100, R16.reuse, R124, R100 ;  /* 0x0000007c1064723c */ /* 0x040ff00000041864 */
[C---:B------:R-:W-:Y:S01]  /*ee10*/  HMMA.16816.F32.BF16 R104, R16.reuse, R126, R104 ;  /* 0x0000007e1068723c */ /* 0x040fe20000041868 */
[----:B------:R-:W-:Y:S07]  /*ee20*/  LDSM.16.MT88.4 R124, [R181+UR4+0x1900] ;  /* 0x00190004b57c783b */ /* 0x000fee0008004200 */
[C---:B--2---:R-:W-:Y:S08]  /*ee30*/  HMMA.16816.F32.BF16 R108, R16.reuse, R24, R108 ;  /* 0x00000018106c723c */ /* 0x044ff0000004186c */
        /* <DEDUP_REMOVED lines=23> */
[C---:B------:R-:W-:Y:S01]  /*efb0*/  HMMA.16816.F32.BF16 R88, R16.reuse, R22, R88 ;  /* 0x000000161058723c */ /* 0x040fe20000041858 */
[----:B------:R-:W1:Y:S07]  /*efc0*/  LDSM.16.MT88.4 R20, [R181+UR4+0x3900] ;  /* 0x00390004b514783b */ /* 0x000e6e0008004200 */
[C---:B--2---:R-:W-:Y:S08]  /*efd0*/  HMMA.16816.F32.BF16 R92, R16.reuse, R24, R92 ;  /* 0x00000018105c723c */ /* 0x044ff0000004185c */
[----:B------:R-:W-:Y:S01]  /*efe0*/  HMMA.16816.F32.BF16 R96, R16, R26, R96 ;  /* 0x0000001a1060723c */ /* 0x000fe20000041860 */
[----:B------:R-:W2:Y:S06]  /*eff0*/  LDSM.16.MT88.4 R24, [R13+0x3900] ;  /* 0x003900000d18783b */ /* 0x000eac0000004200 */
[----:B------:R-:W-:Y:S02]  /*f000*/  F2FP.BF16.PACK_AB R16, R166, R159 ;  /* 0x0000009fa610723e */ /* 0x000fe400000010ff */
[----:B------:R-:W-:Y:S03]  /*f010*/  F2FP.BF16.PACK_AB R18, R175, R172 ;  /* 0x000000acaf12723e */ /* 0x000fe600000010ff */
[C---:B------:R-:W-:Y:S01]  /*f020*/  F2FP.BF16.PACK_AB R17, R178.reuse, R177 ;  /* 0x000000b1b211723e */ /* 0x040fe200000010ff */
[----:B------:R-:W-:Y:S01]  /*f030*/  FADD.FTZ R177, R177, R168 ;  /* 0x000000a8b1b17221 */ /* 0x000fe20000010000 */
[C---:B------:R-:W-:Y:S03]  /*f040*/  F2FP.BF16.PACK_AB R19, R179.reuse, R156 ;  /* 0x0000009cb313723e */ /* 0x040fe600000010ff */
[----:B------:R-:W-:Y:S04]  /*f050*/  FADD.FTZ R177, R178, R177 ;  /* 0x000000b1b2b17221 */ /* 0x000fe80000010000 */
[C---:B------:R-:W-:Y:S01]  /*f060*/  HMMA.16816.F32.BF16 R128, R16.reuse, R124, R4 ;  /* 0x0000007c1080723c */ /* 0x040fe20000041804 */
[----:B------:R-:W5:Y:S02]  /*f070*/  LDSM.16.MT88.4 R4, [R13+0x5900] ;  /* 0x005900000d04783b */ /* 0x000f640000004200 */
[----:B------:R-:W-:Y:S04]  /*f080*/  FADD.FTZ R156, R156, R177 ;  /* 0x000000b19c9c7221 */ /* 0x000fe80000010000 */
[----:B------:R-:W-:Y:S01]  /*f090*/  FADD.FTZ R204, R179, R156 ;  /* 0x0000009cb3cc7221 */ /* 0x000fe20000010000 */
[C---:B------:R-:W-:Y:S01]  /*f0a0*/  HMMA.16816.F32.BF16 R124, R16.reuse, R126, R8 ;  /* 0x0000007e107c723c */ /* 0x040fe20000041808 */
[----:B------:R-:W1:Y:S07]  /*f0b0*/  LDSM.16.MT88.4 R8, [R180+UR4+0x5900] ;  /* 0x00590004b408783b */ /* 0x000e6e0008004200 */
[C---:B---3--:R-:W-:Y:S08]  /*f0c0*/  HMMA.16816.F32.BF16 R100, R16.reuse, R28, R100 ;  /* 0x0000001c1064723c */ /* 0x048ff00000041864 */
[C---:B------:R-:W-:Y:S08]  /*f0d0*/  HMMA.16816.F32.BF16 R104, R16.reuse, R30, R104 ;  /* 0x0000001e1068723c */ /* 0x040ff00000041868 */
[C---:B----4-:R-:W-:Y:S08]  /*f0e0*/  HMMA.16816.F32.BF16 R108, R16.reuse, R32, R108 ;  /* 0x00000020106c723c */ /* 0x050ff0000004186c */
        /* <DEDUP_REMOVED lines=14> */
[C---:B-----5:R-:W-:Y:S07]  /*f1d0*/  HMMA.16816.F32.BF16 R76, R16.reuse, R4, R76 ;  /* 0x00000004104c723c */ /* 0x060fee000004184c */
[----:B------:R-:W-:Y:S01]  /*f1e0*/  FADD.FTZ R4, R148, R151 ;  /* 0x0000009794047221 */ /* 0x000fe20000010000 */
[C---:B------:R-:W-:Y:S04]  /*f1f0*/  HMMA.16816.F32.BF16 R80, R16.reuse, R6, R80 ;  /* 0x000000061050723c */ /* 0x040fe80000041850 */
[----:B------:R-:W-:Y:S04]  /*f200*/  FADD.FTZ R4, R153, R4 ;  /* 0x0000000499047221 */ /* 0x000fe80000010000 */
[C---:B------:R-:W-:Y:S04]  /*f210*/  HMMA.16816.F32.BF16 R84, R16.reuse, R8, R84 ;  /* 0x000000081054723c */ /* 0x040fe80000041854 */
[----:B------:R-:W-:Y:S04]  /*f220*/  FADD.FTZ R3, R15, R4 ;  /* 0x000000040f037221 */ /* 0x000fe80000010000 */
[C---:B------:R-:W-:Y:S04]  /*f230*/  HMMA.16816.F32.BF16 R88, R16.reuse, R10, R88 ;  /* 0x0000000a1058723c */ /* 0x040fe80000041858 */
[----:B------:R-:W-:Y:S04]  /*f240*/  FADD.FTZ R3, R158, R3 ;  /* 0x000000039e037221 */ /* 0x000fe80000010000 */
[----:B------:R-:W-:Y:S01]  /*f250*/  FADD.FTZ R4, R160, R3 ;  /* 0x00000003a0047221 */ /* 0x000fe20000010000 */
[----:B------:R-:W-:Y:S01]  /*f260*/  IADD3 R3, R209, -0x2, RZ ;  /* 0xfffffffed1037810 */ /* 0x000fe20007ffe0ff */
[C---:B-1----:R-:W-:Y:S03]  /*f270*/  HMMA.16816.F32.BF16 R92, R16.reuse, R20, R92 ;  /* 0x00000014105c723c */ /* 0x042fe6000004185c */
[----:B------:R-:W-:Y:S01]  /*f280*/  FADD.FTZ R4, R161, R4 ;  /* 0x00000004a1047221 */ /* 0x000fe20000010000 */
[----:B------:R-:W-:Y:S03]  /*f290*/  ISETP.GE.AND P0, PT, R3, R190, PT ;  /* 0x000000be0300720c */ /* 0x000fe60003f06270 */
        /* <DEDUP_REMOVED lines=24> */
[----:B------:R1:W2:Y:S04]  /*f420*/  @!P2 LDG.E R195, [R4.64] ;  /* 0x0000000e04c3a981 */ /* 0x0002a8000c1e1900 */
        /* <DEDUP_REMOVED lines=16> */
[----:B------:R-:W3:Y:S04]  /*f530*/  SHFL.IDX PT, R6, R16, 0x1, 0x181f ;  /* 0x00381f0010067f89 */ /* 0x000ee800000e0000 */
[----:B------:R-:W4:Y:S01]  /*f540*/  SHFL.IDX PT, R3, R7, 0x1, 0x181f ;  /* 0x00381f0007037f89 */ /* 0x000f2200000e0000 */
[CC--:B-1----:R-:W-:Y:S05]  /*f550*/  IADD3 R12, P0, R8.reuse, R210.reuse, RZ ;  /* 0x000000d2080c7210 */ /* 0x0c2fea0007f1e0ff */
[C-C-:B--2---:R-:W-:Y:S01]  /*f560*/  IMAD.X R13, R5.reuse, 0x1, R207.reuse, P0 ;  /* 0x00000001050d7824 */ /* 0x144fe200000e06cf */
[C---:B------:R-:W-:Y:S05]  /*f570*/  IADD3 R10, P0, R8.reuse, R211, RZ ;  /* 0x000000d3080a7210 */ /* 0x040fea0007f1e0ff */
[C---:B------:R-:W-:Y:S01]  /*f580*/  IMAD.X R11, R5.reuse, 0x1, R208, P0 ;  /* 0x00000001050b7824 */ /* 0x040fe200000e06d0 */
[----:B------:R-:W-:Y:S05]  /*f590*/  IADD3 R8, P0, R8, R205, RZ ;  /* 0x000000cd08087210 */ /* 0x000fea0007f1e0ff */
[--C-:B------:R-:W-:Y:S01]  /*f5a0*/  IMAD.X R9, R5, 0x1, R206.reuse, P0 ;  /* 0x0000000105097824 */ /* 0x100fe200000e06ce */
[----:B---3--:R-:W-:Y:S01]  /*f5b0*/  IADD3 R14, P0, R6, R210, RZ ;  /* 0x000000d2060e7210 */ /* 0x008fe20007f1e0ff */
[----:B------:R-:W-:Y:S04]  /*f5c0*/  IMAD.SHL.U32 R5, R4, 0x2, RZ ;  /* 0x0000000204057824 */ /* 0x000fe800078e00ff */
[C---:B----4-:R-:W-:Y:S01]  /*f5d0*/  IMAD.X R15, R3.reuse, 0x1, R207, P0 ;  /* 0x00000001030f7824 */ /* 0x050fe200000e06cf */
[----:B------:R1:W-:Y:S01]  /*f5e0*/  LDGSTS.E.BYPASS.LTC128B.128 [R5+0xc100], [R12.64], !P5 ;  /* 0x0c1000000c057fae */ /* 0x0003e2000e901d4e */
[C---:B------:R-:W-:Y:S03]  /*f5f0*/  IADD3 R16, P0, R6.reuse, R211, RZ ;  /* 0x000000d306107210 */ /* 0x040fe60007f1e0ff */
[----:B------:R1:W-:Y:S01]  /*f600*/  LDGSTS.E.BYPASS.LTC128B.128 [R5+0xe100], [R10.64], !P4 ;  /* 0x0e1000000a057fae */ /* 0x0003e2000e101d4e */
[C---:B------:R-:W-:Y:S02]  /*f610*/  IADD3.X R17, R3.reuse, R208, RZ, P0, !PT ;  /* 0x000000d003117210 */ /* 0x040fe400007fe4ff */
[----:B------:R-:W-:Y:S01]  /*f620*/  IADD3 R6, P0, R6, R205, RZ ;  /* 0x000000cd06067210 */ /* 0x000fe20007f1e0ff */
[----:B------:R1:W-:Y:S04]  /*f630*/  LDGSTS.E.BYPASS.LTC128B.128 [R5+0x10100], [R8.64], !P6 ;  /* 0x1010000008057fae */ /* 0x0003e8000f101d4e */
[----:B------:R1:W-:Y:S01]  /*f640*/  LDGSTS.E.BYPASS.LTC128B.128 [R5+0xd100], [R14.64], !P5 ;  /* 0x0d1000000e057fae */ /* 0x0003e2000e901d4e */
[----:B------:R-:W-:Y:S03]  /*f650*/  IMAD.X R7, R3, 0x1, R206, P0 ;  /* 0x0000000103077824 */ /* 0x000fe600000e06ce */
[----:B------:R1:W-:Y:S04]  /*f660*/  LDGSTS.E.BYPASS.LTC128B.128 [R5+0xf100], [R16.64], !P4 ;  /* 0x0f10000010057fae */ /* 0x0003e8000e101d4e */
[----:B------:R1:W-:Y:S02]  /*f670*/  LDGSTS.E.BYPASS.LTC128B.128 [R5+0x11100], [R6.64], !P6 ;  /* 0x1110000006057fae */ /* 0x0003e4000f101d4e */
.L_x_2841:
        /* <DEDUP_REMOVED lines=9> */
.L_x_2831:
        /* <DEDUP_REMOVED lines=122> */
.L_x_2791:
        /* <DEDUP_REMOVED lines=165> */
.L_x_2844:
        /* <DEDUP_REMOVED lines=146> */
.L_x_2846:
[----:B--2---:R-:W-:Y:S05]  /*11220*/  BSYNC B0 ;  /* 0x0000000000007941 */ /* 0x004fea0003800000 */
.L_x_2845:
        /* <DEDUP_REMOVED lines=23> */
.L_x_2848:
[----:B------:R-:W-:Y:S05]  /*113a0*/  BSYNC B0 ;  /* 0x0000000000007941 */ /* 0x000fea0003800000 */
.L_x_2847:
        /* <DEDUP_REMOVED lines=23> */
.L_x_2850:
[----:B------:R-:W-:Y:S05]  /*11520*/  BSYNC B0 ;  /* 0x0000000000007941 */ /* 0x000fea0003800000 */
.L_x_2849:
        /* <DEDUP_REMOVED lines=24> */
.L_x_2843:
        /* <DEDUP_REMOVED lines=31> */
.L_x_2851:
        /* <DEDUP_REMOVED lines=43> */
.L_x_2853:
[----:B------:R-:W-:Y:S05]  /*11b50*/  BSYNC B0 ;  /* 0x0000000000007941 */ /* 0x000fea0003800000 */
.L_x_2852:
        /* <DEDUP_REMOVED lines=70> */
.L_x_2855:
[----:B------:R-:W-:Y:S05]  /*11fc0*/  BSYNC B0 ;  /* 0x0000000000007941 */ /* 0x000fea0003800000 */
.L_x_2854:
        /* <DEDUP_REMOVED lines=21> */
.L_x_2857:
[----:B------:R-:W-:Y:S05]  /*12120*/  BSYNC B0 ;  /* 0x0000000000007941 */ /* 0x000fea0003800000 */
.L_x_2856:
        /* <DEDUP_REMOVED lines=21> */
.L_x_2859:
[----:B------:R-:W-:Y:S05]  /*12280*/  BSYNC B0 ;  /* 0x0000000000007941 */ /* 0x000fea0003800000 */
.L_x_2858:
        /* <DEDUP_REMOVED lines=22> */
.L_x_2860:
        /* <DEDUP_REMOVED lines=9> */
.L_x_3440:


//--------------------- .text._ZN7cutlass13device_kernelIN5flash19enable_sm80_to_sm89INS1_16FlashAttnFwdSm80INS1_25CollectiveMainloopFwdSm80ILi8ELi2ELb0EN4cute5tupleIJNS5_1CILi128EEENS7_ILi64EEENS7_ILi192EEEEEELi192ENS_10bfloat16_tEfNS_4arch4Sm80ELb0ELb1ELb0ELb1ELb1ELb1ELb1ELb0EEENS1_21CollectiveEpilogueFwdINS6_IJS8_SA_S9_EEENS6_IJNS7_ILi1EEESI_SI_EEESC_SE_Li256ELb1ELb1ELb0ELb0EEENS1_19SingleTileSchedulerILb1ELb0ELb1ELi128EEEEEEEEEvNT_6ParamsE --------------------------
	.section	.text._ZN7cutlass13device_kernelIN5flash19enable_sm80_to_sm89INS1_16FlashAttnFwdSm80INS1_25CollectiveMainloopFwdSm80ILi8ELi2ELb0EN4cute5tupleIJNS5_1CILi128EEENS7_ILi64EEENS7_ILi192EEEEEELi192ENS_10bfloat16_tEfNS_4arch4Sm80ELb0ELb1ELb0ELb1ELb1ELb1ELb1ELb0EEENS1_21CollectiveEpilogueFwdINS6_IJS8_SA_S9_EEENS6_IJNS7_ILi1EEESI_SI_EEESC_SE_Li256ELb1ELb1ELb0ELb0EEENS1_19SingleTileSchedulerILb1ELb0ELb1ELi128EEEEEEEEEvNT_6ParamsE,"ax",@progbits
	.sectioninfo	@"SHI_REGISTERS=255"
	.align	128
.text._ZN7cutlass13device_kernelIN5flash19enable_sm80_to_sm89INS1_16FlashAttnFwdSm80INS1_25CollectiveMainloopFwdSm80ILi8ELi2ELb0EN4cute5tupleIJNS5_1CILi128EEENS7_ILi64EEENS7_ILi192EEEEEELi192ENS_10bfloat16_tEfNS_4arch4Sm80ELb0ELb1ELb0ELb1ELb1ELb1ELb1ELb0EEENS1_21CollectiveEpilogueFwdINS6_IJS8_SA_S9_EEENS6_IJNS7_ILi1EEESI_SI_EEESC_SE_Li256ELb1ELb1ELb0ELb0EEENS1_19SingleTileSchedulerILb1ELb0ELb1ELi128EEEEEEEEEvNT_6ParamsE:
        .type           _ZN7cutlass13device_kernelIN5flash19enable_sm80_to_sm89INS1_16FlashAttnFwdSm80INS1_25CollectiveMainloopFwdSm80ILi8ELi2ELb0EN4cute5tupleIJNS5_1CILi128EEENS7_ILi64EEENS7_ILi192EEEEEELi192ENS_10bfloat16_tEfNS_4arch4Sm80ELb0ELb1ELb0ELb1ELb1ELb1ELb1ELb0EEENS1_21CollectiveEpilogueFwdINS6_IJS8_SA_S9_EEENS6_IJNS7_ILi1EEESI_SI_EEESC_SE_Li256ELb1ELb1ELb0ELb0EEENS1_19SingleTileSchedulerILb1ELb0ELb1ELi128EEEEEEEEEvNT_6ParamsE,@function
        .size           _ZN7cutlass13device_kernelIN5flash19enable_sm80_to_sm89INS1_16FlashAttnFwdSm80INS1_25CollectiveMainloopFwdSm80ILi8ELi2ELb0EN4cute5tupleIJNS5_1CILi128EEENS7_ILi64EEENS7_ILi192EEEEEELi192ENS_10bfloat16_tEfNS_4arch4Sm80ELb0ELb1ELb0ELb1ELb1ELb1ELb1ELb0EEENS1_21CollectiveEpilogueFwdINS6_IJS8_SA_S9_EEENS6_IJNS7_ILi1EEESI_SI_EEESC_SE_Li256ELb1ELb1ELb0ELb0EEENS1_19SingleTileSchedulerILb1ELb0ELb1ELi128EEEEEEEEEvNT_6ParamsE,(.L_x_3441 - _ZN7cutlass13device_kernelIN5flash19enable_sm80_to_sm89INS1_16FlashAttnFwdSm80INS1_25CollectiveMainloopFwdSm80ILi8ELi2ELb0EN4cute5tupleIJNS5_1CILi128EEENS7_ILi64EEENS7_ILi192EEEEEELi192ENS_10bfloat16_tEfNS_4arch4Sm80ELb0ELb1ELb0ELb1ELb1ELb1ELb1ELb0EEENS1_21CollectiveEpilogueFwdINS6_IJS8_SA_S9_EEENS6_IJNS7_ILi1EEESI_SI_EEESC_SE_Li256ELb1ELb1ELb0ELb0EEENS1_19SingleTileSchedulerILb1ELb0ELb1ELi128EEEEEEEEEvNT_6ParamsE)
        .other          _ZN7cutlass13device_kernelIN5flash19enable_sm80_to_sm89INS1_16FlashAttnFwdSm80INS1_25CollectiveMainloopFwdSm80ILi8ELi2ELb0EN4cute5tupleIJNS5_1CILi128EEENS7_ILi64EEENS7_ILi192EEEEEELi192ENS_10bfloat16_tEfNS_4arch4Sm80ELb0ELb1ELb0ELb1ELb1ELb1ELb1ELb0EEENS1_21CollectiveEpilogueFwdINS6_IJS8_SA_S9_EEENS6_IJNS7_ILi1EEESI_SI_EEESC_SE_Li256ELb1ELb1ELb0ELb0EEENS1_19SingleTileSchedulerILb1ELb0ELb1ELi128EEEEEEEEEvNT_6ParamsE,@"STO_CUDA_ENTRY STV_DEFAULT"
_ZN7cutlass13device_kernelIN5flash19enable_sm80_to_sm89INS1_16FlashAttnFwdSm80INS1_25CollectiveMainloopFwdSm80ILi8ELi2ELb0EN4cute5tupleIJNS5_1CILi128EEENS7_ILi64EEENS7_ILi192EEEEEELi192ENS_10bfloat16_tEfNS_4arch4Sm80ELb0ELb1ELb0ELb1ELb1ELb1ELb1ELb0EEENS1_21CollectiveEpilogueFwdINS6_IJS8_SA_S9_EEENS6_IJNS7_ILi1EEESI_SI_EEESC_SE_Li256ELb1ELb1ELb0ELb0EEENS1_19SingleTileSchedulerILb1ELb0ELb1ELi128EEEEEEEEEvNT_6ParamsE:
[----:B------:R-:W-:Y:S02]  /*0000*/  MOV R1, c[0x0][0x28] ;  /* 0x00000a0000017a02 */ /* 0x000fe40000000f00 */
[----:B------:R-:W1:Y:S01]  /*0010*/  S2R R90, SR_TID.X ;  /* 0x00000000005a7919 */ /* 0x000e620000002100 */
[----:B------:R-:W-:Y:S01]  /*0020*/  ULDC.64 UR6, c[0x0][0x118] ;  /* 0x0000460000067ab9 */ /* 0x000fe20000000a00 */
[----:B------:R-:W-:Y:S02]  /*0030*/  IADD3 R1, R1, -0x70, RZ ;  /* 0xffffff9001017810 */ /* 0x000fe40007ffe0ff */
[----:B------:R-:W2:Y:S04]  /*0040*/  S2R R197, SR_CTAID.Z ;  /* 0x0000000000c57919 */ /* 0x000ea80000002700 */
[----:B------:R-:W3:Y:S01]  /*0050*/  S2R R91, SR_CTAID.X ;  /* 0x00000000005b7919 */ /* 0x000ee20000002500 */
[----:B-1----:R-:W-:-:S05]  /*0060*/  SHF.R.U32.HI R4, RZ, 0x5, R90 ;  /* 0x00000005ff047819 */ /* 0x002fca000001165a */
[----:B------:R-:W1:Y:S02]  /*0070*/  SHFL.IDX PT, R0, R4, RZ, 0x1f ;  /* 0x00001fff04007589 */ /* 0x000e6400000e0000 */
[----:B-1----:R-:W-:Y:S01]  /*0080*/  ISETP.NE.AND P0, PT, R0, RZ, PT ;  /* 0x000000ff0000720c */ /* 0x002fe20003f05270 */
[----:B------:R-:W-:-:S04]  /*0090*/  IMAD.MOV.U32 R0, RZ, RZ, 0x4 ;  /* 0x00000004ff007424 */ /* 0x000fc800078e00ff */
[----:B--2---:R-:W-:-:S08]  /*00a0*/  IMAD.WIDE R2, R197, R0, c[0x0][0x568] ;  /* 0x00015a00c5027625 */ /* 0x004fd000078e0200 */
[----:B------:R-:W-:Y:S05]  /*00b0*/  @!P0 BRA `(.L_x_2861) ;  /* 0x0000013000008947 */ /* 0x000fea0003800000 */
[----:B---3--:R-:W-:-:S04]  /*00c0*/  ISETP.NE.U32.AND P0, PT, RZ, c[0x0][0x568], PT ;  /* 0x00015a00ff007a0c */ /* 0x008fc80003f05070 */
[----:B------:R-:W-:-:S13]  /*00d0*/  ISETP.NE.AND.EX P0, PT, RZ, c[0x0][0x56c], PT, P0 ;  /* 0x00015b00ff007a0c */ /* 0x000fda0003f05300 */
[----:B------:R-:W-:Y:S05]  /*00e0*/  @!P0 BRA `(.L_x_2862) ;  /* 0x0000002000008947 */ /* 0x000fea0003800000 */
[----:B------:R1:W5:Y:S01]  /*00f0*/  LDG.E R2, [R2.64] ;  /* 0x0000000602027981 */ /* 0x000362000c1e1900 */
[----:B------:R-:W-:Y:S05]  /*0100*/  BRA `(.L_x_2863) ;  /* 0x0000009000007947 */ /* 0x000fea0003800000 */
.L_x_2862:
        /* <DEDUP_REMOVED lines=8> */
.L_x_2864:
[----:B------:R-:W-:-:S05]  /*0190*/  MOV R2, c[0x0][0x54c] ;  /* 0x0001530000027a02 */ /* 0x000fca0000000f00 */
.L_x_2863:
[----:B-----5:R-:W-:Y:S01]  /*01a0*/  IMAD R2, R2, c[0x0][0x548], RZ ;  /* 0x0001520002027a24 */ /* 0x020fe200078e02ff */
[----:B------:R-:W-:-:S04]  /*01b0*/  SHF.L.U32 R89, R91, 0x7, RZ ;  /* 0x000000075b597819 */ /* 0x000fc800000006ff */
[----:B------:R-:W-:-:S04]  /*01c0*/  ISETP.GE.AND P0, PT, R89, R2, PT ;  /* 0x000000025900720c */ /* 0x000fc80003f06270 */
[----:B------:R-:W-:Y:S01]  /*01d0*/  SEL R197, R197, 0xffffffff, !P0 ;  /* 0xffffffffc5c57807 */ /* 0x000fe20004000000 */
[----:B------:R-:W-:Y:S05]  /*01e0*/  BRA `(.L_x_2865) ;  /* 0x0000012000007947 */ /* 0x000fea0003800000 */
.L_x_2861:
[----:B---3--:R-:W-:-:S04]  /*01f0*/  ISETP.NE.U32.AND P0, PT, RZ, c[0x0][0x568], PT ;  /* 0x00015a00ff007a0c */ /* 0x008fc80003f05070 */
[----:B------:R-:W-:-:S13]  /*0200*/  ISETP.NE.AND.EX P0, PT, RZ, c[0x0][0x56c], PT, P0 ;  /* 0x00015b00ff007a0c */ /* 0x000fda0003f05300 */
[----:B------:R-:W-:Y:S05]  /*0210*/  @!P0 BRA `(.L_x_2866) ;  /* 0x0000002000008947 */ /* 0x000fea0003800000 */
[----:B------:R1:W5:Y:S01]  /*0220*/  LDG.E R2, [R2.64] ;  /* 0x0000000602027981 */ /* 0x000362000c1e1900 */
[----:B------:R-:W-:Y:S05]  /*0230*/  BRA `(.L_x_2867) ;  /* 0x0000009000007947 */ /* 0x000fea0003800000 */
.L_x_2866:
        /* <DEDUP_REMOVED lines=8> */
.L_x_2868:
[----:B------:R-:W-:-:S05]  /*02c0*/  MOV R2, c[0x0][0x54c] ;  /* 0x0001530000027a02 */ /* 0x000fca0000000f00 */
.L_x_2867:
[----:B-----5:R-:W-:Y:S01]  /*02d0*/  IMAD R2, R2, c[0x0][0x548], RZ ;  /* 0x0001520002027a24 */ /* 0x020fe200078e02ff */
[----:B------:R-:W-:-:S04]  /*02e0*/  SHF.L.U32 R89, R91, 0x7, RZ ;  /* 0x000000075b597819 */ /* 0x000fc800000006ff */
[----:B------:R-:W-:-:S04]  /*02f0*/  ISETP.GE.AND P0, PT, R89, R2, PT ;  /* 0x000000025900720c */ /* 0x000fc80003f06270 */
[----:B------:R-:W-:-:S04]  /*0300*/  SEL R197, R197, 0xffffffff, !P0 ;  /* 0xffffffffc5c57807 */ /* 0x000fc80004000000 */
.L_x_2865:
        /* <DEDUP_REMOVED lines=19> */
[----:B------:R-:W-:Y:S01]  /*0440*/  IMAD.WIDE R4, R197, R0, c[0x0][0x358] ;  /* 0x0000d600c5047625 */ /* 0x000fe200078e0200 */
        /* <DEDUP_REMOVED lines=12> */
[----:B-1----:R-:W-:Y:S02]  /*0510*/  MOV R3, UR4 ;  /* 0x0000000400037c02 */ /* 0x002fe40008000f00 */
[----:B------:R-:W-:Y:S01]  /*0520*/  SHF.R.S32.HI R195, RZ, 0x1f, R196 ;  /* 0x0000001fffc37819 */ /* 0x000fe200000114c4 */
        /* <DEDUP_REMOVED lines=10> */
.L_x_2869:
[----:B-----5:R2:W-:Y:S01]  /*05d0*/  STL [R1+0x58], R8 ;  /* 0x0000580801007387 */ /* 0x0205e20000100800 */
[----:B------:R-:W-:-:S04]  /*05e0*/  ISETP.NE.U32.AND P0, PT, RZ, c[0x0][0x368], PT ;  /* 0x0000da00ff007a0c */ /* 0x000fc80003f05070 */
[----:B------:R-:W-:-:S13]  /*05f0*/  ISETP.NE.AND.EX P0, PT, RZ, c[0x0][0x36c], PT, P0 ;  /* 0x0000db00ff007a0c */ /* 0x000fda0003f05300 */
[----:B------:R-:W-:Y:S05]  /*0600*/  @!P0 BRA `(.L_x_2870) ;  /* 0x0000003000008947 */ /* 0x000fea0003800000 */
[----:B-1----:R-:W-:-:S05]  /*0610*/  IMAD.WIDE R6, R197, R0, c[0x0][0x368] ;  /* 0x0000da00c5067625 */ /* 0x002fca00078e0200 */
[----:B------:R1:W5:Y:S01]  /*0620*/  LDG.E R3, [R6.64] ;  /* 0x0000000606037981 */ /* 0x000362000c1e1900 */
[----:B------:R-:W-:Y:S05]  /*0630*/  BRA `(.L_x_2871) ;  /* 0x0000004000007947 */ /* 0x000fea0003800000 */
.L_x_2870:
[----:B------:R-:W-:Y:S05]  /*0640*/  @!P2 BRA `(.L_x_2871) ;  /* 0x000000300000a947 */ /* 0x000fea0003800000 */
[----:B------:R-:W3:Y:S04]  /*0650*/  LDG.E R3, [R10.64] ;  /* 0x000000060a037981 */ /* 0x000ee8000c1e1900 */
[----:B-1----:R-:W3:Y:S02]  /*0660*/  LDG.E R6, [R10.64+0x4] ;  /* 0x000004060a067981 */ /* 0x002ee4000c1e1900 */
[----:B---3--:R-:W-:Y:S02]  /*0670*/  IADD3 R3, -R3, R6, RZ ;  /* 0x0000000603037210 */ /* 0x008fe40007ffe1ff */
.L_x_2871:
        /* <DEDUP_REMOVED lines=37> */
.L_x_2873:
[----:B------:R-:W-:-:S13]  /*08d0*/  ISETP.NE.AND P0, PT, R4, 0x1, PT ;  /* 0x000000010400780c */ /* 0x000fda0003f05270 */
[----:B------:R-:W-:-:S05]  /*08e0*/  @P0 IMAD.HI.U32 R7, R5, c[0x0][0x330], RZ ;  /* 0x0000cc0005070a27 */ /* 0x000fca00078e00ff */
[----:B------:R-:W-:-:S05]  /*08f0*/  @P0 SHF.R.U32.HI R5, RZ, c[0x0][0x334], R7 ;  /* 0x0000cd00ff050a19 */ /* 0x000fca0000011607 */
.L_x_2874:
[----:B------:R-:W-:-:S05]  /*0900*/  IMAD R5, R5, R4, c[0x0][0x32c] ;  /* 0x0000cb0005057624 */ /* 0x000fca00078e0204 */
[----:B------:R-:W-:Y:S02]  /*0910*/  IMNMX R6, R6, R5, PT ;  /* 0x0000000506067217 */ /* 0x000fe40003800200 */
.L_x_2872:
        /* <DEDUP_REMOVED lines=14> */
.L_x_2876:
[----:B------:R-:W-:-:S13]  /*0a00*/  ISETP.NE.AND P0, PT, R4, 0x1, PT ;  /* 0x000000010400780c */ /* 0x000fda0003f05270 */
[----:B------:R-:W-:-:S05]  /*0a10*/  @P0 IMAD.HI.U32 R4, R5, c[0x0][0x330], RZ ;  /* 0x0000cc0005040a27 */ /* 0x000fca00078e00ff */
[----:B------:R-:W-:-:S05]  /*0a20*/  @P0 SHF.R.U32.HI R5, RZ, c[0x0][0x334], R4 ;  /* 0x0000cd00ff050a19 */ /* 0x000fca0000011604 */
.L_x_2877:
[----:B------:R-:W-:-:S05]  /*0a30*/  IMAD R4, R5, c[0x0][0x32c], RZ ;  /* 0x0000cb0005047a24 */ /* 0x000fca00078e02ff */
[----:B------:R-:W-:Y:S02]  /*0a40*/  IMNMX R7, R7, R4, !PT ;  /* 0x0000000407077217 */ /* 0x000fe40007800200 */
.L_x_2875:
        /* <DEDUP_REMOVED lines=14> */
[----:B------:R-:W-:-:S05]  /*0b30*/  SHF.R.U32.HI R11, RZ, 0x6, R11 ;  /* 0x00000006ff0b7819 */ /* 0x000fca000001160b */
[----:B-1----:R-:W-:-:S06]  /*0b40*/  IMAD.MOV.U32 R2, RZ, RZ, R11 ;  /* 0x000000ffff027224 */ /* 0x002fcc00078e000b */
        /* <DEDUP_REMOVED lines=11> */
[----:B------:R-:W-:Y:S01]  /*0c00*/  IMAD.IADD R92, R92, 0x1, R3 ;  /* 0x000000015c5c7824 */ /* 0x000fe200078e0203 */
[----:B------:R-:W-:Y:S01]  /*0c10*/  IADD3 R12, R2, -0x1, RZ ;  /* 0xffffffff020c7810 */ /* 0x000fe20007ffe0ff */
[----:B------:R-:W-:Y:S01]  /*0c20*/  IMAD.MOV.U32 R6, RZ, RZ, c[0x0][0x238] ;  /* 0x00008e00ff067624 */ /* 0x000fe200078e00ff */
[----:B------:R-:W-:Y:S01]  /*0c30*/  LEA.HI R3, R13, R90, RZ, 0x3 ;  /* 0x0000005a0d037211 */ /* 0x000fe200078f18ff */
[----:B------:R-:W-:Y:S01]  /*0c40*/  IMAD.MOV.U32 R111, RZ, RZ, 0x6 ;  /* 0x00000006ff6f7424 */ /* 0x000fe200078e00ff */
[----:B------:R-:W-:Y:S01]  /*0c50*/  ISETP.GT.AND P0, PT, R12, R11, PT ;  /* 0x0000000b0c00720c */ /* 0x000fe20003f04270 */
[----:B------:R-:W-:Y:S01]  /*0c60*/  IMAD.MOV.U32 R100, RZ, RZ, c[0x0][0x258] ;  /* 0x00009600ff647624 */ /* 0x000fe200078e00ff */
[----:B------:R-:W-:Y:S01]  /*0c70*/  LOP3.LUT R5, R3, 0x1ffffff8, RZ, 0xc0, !PT ;  /* 0x1ffffff803057812 */ /* 0x000fe200078ec0ff */
[C---:B------:R-:W-:Y:S01]  /*0c80*/  IMAD.SHL.U32 R95, R6.reuse, 0x40, RZ ;  /* 0x00000040065f7824 */ /* 0x040fe200078e00ff */
[----:B------:R-:W-:Y:S01]  /*0c90*/  SHF.R.S32.HI R3, RZ, 0x3, R3 ;  /* 0x00000003ff037819 */ /* 0x000fe20000011403 */
[----:B------:R-:W-:Y:S01]  /*0ca0*/  IMAD R9, R195, c[0x0][0x240], RZ ;  /* 0x00009000c3097a24 */ /* 0x000fe200078e02ff */
[-C--:B------:R-:W-:Y:S01]  /*0cb0*/  SHF.L.U64.HI R93, R6, R111.reuse, c[0x0][0x23c] ;  /* 0x00008f00065d7619 */ /* 0x080fe2000001026f */
[----:B------:R-:W-:Y:S01]  /*0cc0*/  IMAD.IADD R20, R90, 0x1, -R5 ;  /* 0x000000015a147824 */ /* 0x000fe200078e0a05 */
[----:B------:R-:W-:Y:S01]  /*0cd0*/  SHF.L.U64.HI R94, R100, R111, c[0x0][0x25c] ;  /* 0x00009700645e7619 */ /* 0x000fe2000001026f */
[----:B------:R-:W-:Y:S01]  /*0ce0*/  IMAD R5, R12, -0x40, -R3 ;  /* 0xffffffc00c057824 */ /* 0x000fe200078e0a03 */
[----:B--2---:R-:W-:Y:S01]  /*0cf0*/  SHF.R.S32.HI R8, RZ, 0x1f, R12 ;  /* 0x0000001fff087819 */ /* 0x004fe2000001140c */
[----:B------:R-:W-:Y:S01]  /*0d00*/  IMAD.SHL.U32 R20, R20, 0x8, RZ ;  /* 0x0000000814147824 */ /* 0x000fe200078e00ff */
[----:B------:R-:W-:Y:S01]  /*0d10*/  SEL R18, R197, RZ, !P4 ;  /* 0x000000ffc5127207 */ /* 0x000fe20006000000 */
[-C--:B------:R-:W-:Y:S01]  /*0d20*/  IMAD R0, R93, R12.reuse, RZ ;  /* 0x0000000c5d007224 */ /* 0x080fe200078e02ff */
[----:B------:R-:W-:Y:S01]  /*0d30*/  @P0 IADD3 R14, R2, -0x2, RZ ;  /* 0xfffffffe020e0810 */ /* 0x000fe20007ffe0ff */
[----:B------:R-:W-:Y:S01]  /*0d40*/  IMAD.SHL.U32 R96, R100, 0x40, RZ ;  /* 0x0000004064607824 */ /* 0x000fe200078e00ff */
[----:B------:R-:W-:Y:S01]  /*0d50*/  SHF.R.S32.HI R21, RZ, 0x1f, R20 ;  /* 0x0000001fff157819 */ /* 0x000fe20000011414 */
[----:B------:R-:W-:Y:S01]  /*0d60*/  IMAD R7, R94, R12, RZ ;  /* 0x0000000c5e077224 */ /* 0x000fe200078e02ff */
[----:B------:R-:W-:Y:S01]  /*0d70*/  SHF.R.S32.HI R2, RZ, 0x1f, R197 ;  /* 0x0000001fff027819 */ /* 0x000fe200000114c5 */
[----:B------:R-:W-:Y:S01]  /*0d80*/  IMAD.IADD R5, R5, 0x1, R192 ;  /* 0x0000000105057824 */ /* 0x000fe200078e02c0 */
[----:B------:R-:W-:Y:S01]  /*0d90*/  SHF.R.S32.HI R10, RZ, 0x1f, R156 ;  /* 0x0000001fff0a7819 */ /* 0x000fe2000001149c */
[----:B------:R-:W-:Y:S01]  /*0da0*/  IMAD R0, R8, R95, R0 ;  /* 0x0000005f08007224 */ /* 0x000fe200078e0200 */
[----:B------:R-:W-:Y:S01]  /*0db0*/  ISETP.GE.AND P6, PT, R20, c[0x0][0x1d4], PT ;  /* 0x0000750014007a0c */ /* 0x000fe20003fc6270 */
[----:B------:R-:W-:Y:S01]  /*0dc0*/  IMAD R8, R8, R96, R7 ;  /* 0x0000006008087224 */ /* 0x000fe200078e0207 */
[----:B------:R-:W-:Y:S01]  /*0dd0*/  @P0 SHF.R.S32.HI R7, RZ, 0x1f, R14 ;  /* 0x0000001fff070819 */ /* 0x000fe2000001140e */
[C---:B------:R-:W-:Y:S01]  /*0de0*/  IMAD R9, R196.reuse, c[0x0][0x244], R9 ;  /* 0x00009100c4097a24 */ /* 0x040fe200078e0209 */
[C---:B------:R-:W-:Y:S01]  /*0df0*/  ISETP.GE.AND P2, PT, R5.reuse, 0x1, PT ;  /* 0x000000010500780c */ /* 0x040fe20003f46270 */
[----:B------:R-:W-:Y:S01]  /*0e00*/  IMAD.WIDE.U32 R24, R196, c[0x0][0x240], R20 ;  /* 0x00009000c4187a25 */ /* 0x000fe200078e0014 */
[----:B------:R-:W-:Y:S01]  /*0e10*/  ISETP.GE.AND P1, PT, R5, 0x21, PT ;  /* 0x000000210500780c */ /* 0x000fe20003f26270 */
[----:B------:R-:W-:Y:S01]  /*0e20*/  ULDC.U8 UR4, c[0x0][0x298] ;  /* 0x0000a60000047ab9 */ /* 0x000fe20000000000 */
[----:B------:R-:W-:Y:S01]  /*0e30*/  SEL R5, R2, RZ, !P4 ;  /* 0x000000ff02057207 */ /* 0x000fe20006000000 */
[----:B------:R-:W-:Y:S01]  /*0e40*/  @P0 IMAD R4, R93, R14, RZ ;  /* 0x0000000e5d040224 */ /* 0x000fe200078e02ff */
[----:B------:R-:W-:Y:S01]  /*0e50*/  IADD3 R156, P4, R3, R156, RZ ;  /* 0x0000009c039c7210 */ /* 0x000fe20007f9e0ff */
[----:B------:R-:W-:-:S02]  /*0e60*/  IMAD.IADD R25, R25, 0x1, R9 ;  /* 0x0000000119197824 */ /* 0x000fc400078e0209 */
[----:B------:R-:W-:Y:S01]  /*0e70*/  IMAD R9, R195, c[0x0][0x260], RZ ;  /* 0x00009800c3097a24 */ /* 0x000fe200078e02ff */
[----:B------:R-:W-:Y:S01]  /*0e80*/  LEA.HI.X.SX32 R161, R3, R10, 0x1, P4 ;  /* 0x0000000a03a17211 */ /* 0x000fe200020f0eff */
[----:B------:R-:W-:Y:S02]  /*0e90*/  @P0 IMAD R4, R7, R95, R4 ;  /* 0x0000005f07040224 */ /* 0x000fe400078e0204 */
[----:B------:R-:W-:Y:S02]  /*0ea0*/  IMAD R7, R5, c[0x0][0x248], RZ ;  /* 0x0000920005077a24 */ /* 0x000fe400078e02ff */
[C---:B------:R-:W-:Y:S02]  /*0eb0*/  IMAD R22, R196.reuse, c[0x0][0x264], R9 ;  /* 0x00009900c4167a24 */ /* 0x040fe400078e0209 */
[----:B------:R-:W-:-:S04]  /*0ec0*/  IMAD.WIDE.U32 R16, R196, c[0x0][0x260], R20 ;  /* 0x00009800c4107a25 */ /* 0x000fc800078e0014 */
[C---:B------:R-:W-:Y:S02]  /*0ed0*/  IMAD R158, R18.reuse, c[0x0][0x24c], R7 ;  /* 0x00009300129e7a24 */ /* 0x040fe400078e0207 */
[----:B------:R-:W-:-:S04]  /*0ee0*/  IMAD.WIDE.U32 R24, R18, c[0x0][0x248], R24 ;  /* 0x0000920012187a25 */ /* 0x000fc800078e0018 */
[----:B------:R-:W-:Y:S02]  /*0ef0*/  IMAD.IADD R23, R17, 0x1, R22 ;  /* 0x0000000111177824 */ /* 0x000fe400078e0216 */
[----:B------:R-:W-:Y:S02]  /*0f00*/  IMAD R5, R5, c[0x0][0x268], RZ ;  /* 0x00009a0005057a24 */ /* 0x000fe400078e02ff */
[----:B------:R-:W-:Y:S02]  /*0f10*/  IMAD.MOV.U32 R22, RZ, RZ, R16 ;  /* 0x000000ffff167224 */ /* 0x000fe400078e0010 */
[----:B------:R-:W-:Y:S02]  /*0f20*/  IMAD.IADD R159, R25, 0x1, R158 ;  /* 0x00000001199f7824 */ /* 0x000fe400078e029e */
[----:B------:R-:W-:Y:S02]  /*0f30*/  IMAD.MOV.U32 R158, RZ, RZ, R24 ;  /* 0x000000ffff9e7224 */ /* 0x000fe400078e0018 */
[----:B------:R-:W-:-:S02]  /*0f40*/  IMAD R163, R161, c[0x0][0x238], RZ ;  /* 0x00008e00a1a37a24 */ /* 0x000fc400078e02ff */
[----:B------:R-:W-:Y:S01]  /*0f50*/  IMAD R16, R18, c[0x0][0x26c], R5 ;  /* 0x00009b0012107a24 */ /* 0x000fe200078e0205 */
[----:B------:R-:W-:Y:S01]  /*0f60*/  IADD3 R5, R20, 0x40, RZ ;  /* 0x0000004014057810 */ /* 0x000fe20007ffe0ff */
[----:B------:R-:W-:-:S03]  /*0f70*/  IMAD.WIDE.U32 R18, R18, c[0x0][0x268], R22 ;  /* 0x00009a0012127a25 */ /* 0x000fc600078e0016 */
[----:B------:R-:W-:Y:S01]  /*0f80*/  ISETP.GE.AND P4, PT, R5, c[0x0][0x1d4], PT ;  /* 0x0000750005007a0c */ /* 0x000fe20003f86270 */
[C---:B------:R-:W-:Y:S02]  /*0f90*/  IMAD R163, R156.reuse, c[0x0][0x23c], R163 ;  /* 0x00008f009ca37a24 */ /* 0x040fe400078e02a3 */
[----:B------:R-:W-:Y:S01]  /*0fa0*/  IMAD.WIDE.U32 R158, R156, c[0x0][0x238], R158 ;  /* 0x00008e009c9e7a25 */ /* 0x000fe200078e009e */
[----:B------:R-:W-:-:S03]  /*0fb0*/  P2R R102, PR, RZ, 0x10 ;  /* 0x00000010ff667803 */ /* 0x000fc60000000000 */
[----:B------:R-:W-:Y:S02]  /*0fc0*/  IMAD.IADD R17, R19, 0x1, R16 ;  /* 0x0000000113117824 */ /* 0x000fe400078e0210 */
[----:B------:R-:W-:Y:S02]  /*0fd0*/  IMAD R161, R161, c[0x0][0x258], RZ ;  /* 0x00009600a1a17a24 */ /* 0x000fe400078e02ff */
[----:B------:R-:W-:Y:S02]  /*0fe0*/  IMAD.MOV.U32 R16, RZ, RZ, R18 ;  /* 0x000000ffff107224 */ /* 0x000fe400078e0012 */
[----:B------:R-:W-:Y:S02]  /*0ff0*/  IMAD.IADD R163, R159, 0x1, R163 ;  /* 0x000000019fa37824 */ /* 0x000fe400078e02a3 */
[----:B------:R-:W-:Y:S02]  /*1000*/  IMAD.MOV.U32 R162, RZ, RZ, R158 ;  /* 0x000000ffffa27224 */ /* 0x000fe400078e009e */
[----:B------:R-:W-:-:S02]  /*1010*/  IMAD R161, R156, c[0x0][0x25c], R161 ;  /* 0x000097009ca17a24 */ /* 0x000fc400078e02a1 */
[----:B------:R-:W-:-:S04]  /*1020*/  IMAD.WIDE.U32 R156, R156, c[0x0][0x258], R16 ;  /* 0x000096009c9c7a25 */ /* 0x000fc800078e0010 */
[----:B------:R-:W-:-:S04]  /*1030*/  IMAD.WIDE.U32 R16, R12, R95, R162 ;  /* 0x0000005f0c107225 */ /* 0x000fc800078e00a2 */
[----:B------:R-:W-:Y:S02]  /*1040*/  IMAD.MOV.U32 R99, RZ, RZ, 0x5 ;  /* 0x00000005ff637424 */ /* 0x000fe400078e00ff */
[C---:B------:R-:W-:Y:S02]  /*1050*/  IMAD.SHL.U32 R98, R6.reuse, 0x20, RZ ;  /* 0x0000002006627824 */ /* 0x040fe400078e00ff */
[----:B------:R-:W-:Y:S01]  /*1060*/  IMAD.SHL.U32 R3, R3, 0x40, RZ ;  /* 0x0000004003037824 */ /* 0x000fe200078e00ff */
[-C--:B------:R-:W-:Y:S01]  /*1070*/  SHF.L.U64.HI R97, R6, R99.reuse, c[0x0][0x23c] ;  /* 0x00008f0006617619 */ /* 0x080fe20000010263 */
[----:B------:R-:W-:Y:S01]  /*1080*/  IMAD.IADD R0, R17, 0x1, R0 ;  /* 0x0000000111007824 */ /* 0x000fe200078e0200 */
[----:B------:R-:W-:Y:S01]  /*1090*/  @P1 IADD3 R9, P4, R98, R16, RZ ;  /* 0x0000001062091210 */ /* 0x000fe20007f9e0ff */
[----:B------:R-:W-:Y:S01]  /*10a0*/  IMAD.IADD R161, R157, 0x1, R161 ;  /* 0x000000019da17824 */ /* 0x000fe200078e02a1 */
[----:B------:R-:W-:Y:S01]  /*10b0*/  LOP3.LUT R3, R3, 0x1c0, RZ, 0xc0, !PT ;  /* 0x000001c003037812 */ /* 0x000fe200078ec0ff */
[----:B------:R-:W-:Y:S01]  /*10c0*/  IMAD.MOV.U32 R160, RZ, RZ, R156 ;  /* 0x000000ffffa07224 */ /* 0x000fe200078e009c */
[C---:B------:R-:W-:Y:S01]  /*10d0*/  SHF.L.U64.HI R99, R100.reuse, R99, c[0x0][0x25c] ;  /* 0x0000970064637619 */ /* 0x040fe20000010263 */
[----:B------:R-:W-:Y:S01]  /*10e0*/  IMAD.SHL.U32 R100, R100, 0x20, RZ ;  /* 0x0000002064647824 */ /* 0x000fe200078e00ff */
[----:B------:R-:W-:Y:S01]  /*10f0*/  LOP3.LUT R10, R3, 0x38, R20, 0xf8, !PT ;  /* 0x00000038030a7812 */ /* 0x000fe200078ef814 */
[----:B------:R-:W-:Y:S01]  /*1100*/  IMAD.WIDE.U32 R6, R12, R96, R160 ;  /* 0x000000600c067225 */ /* 0x000fe200078e00a0 */
[----:B------:R-:W-:-:S03]  /*1110*/  SHF.R.U32.HI R3, RZ, 0x3, R3 ;  /* 0x00000003ff037819 */ /* 0x000fc60000011603 */
[----:B------:R-:W-:Y:S01]  /*1120*/  IMAD.IADD R8, R7, 0x1, R8 ;  /* 0x0000000107087824 */ /* 0x000fe200078e0208 */
[----:B------:R-:W-:Y:S01]  /*1130*/  LOP3.LUT R3, R10, R3, RZ, 0x3c, !PT ;  /* 0x000000030a037212 */ /* 0x000fe200078e3cff */
[----:B------:R-:W-:Y:S01]  /*1140*/  @P0 IMAD.WIDE.U32 R14, R14, R95, R162 ;  /* 0x0000005f0e0e0225 */ /* 0x000fe200078e00a2 */
[----:B------:R-:W-:-:S03]  /*1150*/  LEA.HI R10, R13, R90, RZ, 0x6 ;  /* 0x0000005a0d0a7211 */ /* 0x000fc600078f30ff */
[----:B------:R-:W-:-:S04]  /*1160*/  IMAD.WIDE.U32 R176, R196, c[0x0][0x1e8], RZ ;  /* 0x00007a00c4b07a25 */ /* 0x000fc800078e00ff */
[----:B------:R-:W-:Y:S02]  /*1170*/  IMAD.SHL.U32 R10, R10, 0x8, RZ ;  /* 0x000000080a0a7824 */ /* 0x000fe400078e00ff */
[----:B------:R-:W-:Y:S02]  /*1180*/  IMAD.MOV.U32 R133, RZ, RZ, c[0x0][0x27c] ;  /* 0x00009f00ff857624 */ /* 0x000fe400078e00ff */
[----:B------:R-:W-:Y:S01]  /*1190*/  IMAD.MOV.U32 R138, RZ, RZ, 0x1 ;  /* 0x00000001ff8a7424 */ /* 0x000fe200078e00ff */
[----:B------:R-:W-:Y:S01]  /*11a0*/  LOP3.LUT R10, R3, 0xfffffe00, R10, 0xf8, !PT ;  /* 0xfffffe00030a7812 */ /* 0x000fe200078ef80a */
[----:B------:R-:W-:Y:S02]  /*11b0*/  @P0 IMAD.IADD R3, R15, 0x1, R4 ;  /* 0x000000010f030824 */ /* 0x000fe400078e0204 */
[----:B------:R-:W-:Y:S02]  /*11c0*/  IMAD R105, R195, c[0x0][0x210], RZ ;  /* 0x00008400c3697a24 */ /* 0x000fe400078e02ff */
[----:B------:R-:W-:-:S02]  /*11d0*/  @P2 IMAD.SHL.U32 R4, R10, 0x2, RZ ;  /* 0x000000020a042824 */ /* 0x000fc400078e00ff */
[----:B------:R-:W-:Y:S02]  /*11e0*/  @P0 IMAD.SHL.U32 R7, R10, 0x2, RZ ;  /* 0x000000020a070824 */ /* 0x000fe400078e00ff */
[----:B------:R-:W-:Y:S02]  /*11f0*/  IMAD.MOV.U32 R112, RZ, RZ, c[0x0][0x27c] ;  /* 0x00009f00ff707624 */ /* 0x000fe400078e00ff */
[----:B------:R-:W-:-:S04]  /*1200*/  IMAD.WIDE.U32 R174, R196, c[0x0][0x210], RZ ;  /* 0x00008400c4ae7a25 */ /* 0x000fc800078e00ff */
[----:B------:R-:W-:Y:S02]  /*1210*/  IMAD R105, R196, c[0x0][0x214], R105 ;  /* 0x00008500c4697a24 */ /* 0x000fe400078e0269 */
[----:B------:R-:W-:Y:S02]  /*1220*/  IMAD.MOV.U32 R53, RZ, RZ, RZ ;  /* 0x000000ffff357224 */ /* 0x000fe400078e00ff */
[----:B------:R-:W-:Y:S02]  /*1230*/  IMAD.MOV.U32 R67, RZ, RZ, 0x1 ;  /* 0x00000001ff437424 */ /* 0x000fe400078e00ff */
[----:B------:R-:W-:Y:S02]  /*1240*/  IMAD.SHL.U32 R112, R112, 0x2, RZ ;  /* 0x0000000270707824 */ /* 0x000fe400078e00ff */
[----:B------:R-:W-:Y:S01]  /*1250*/  IMAD.IADD R105, R175, 0x1, R105 ;  /* 0x00000001af697824 */ /* 0x000fe200078e0269 */
[----:B---3--:R-:W-:Y:S01]  /*1260*/  @P3 SHF.R.S32.HI R173, RZ, 0x1f, R172 ;  /* 0x0000001fffad3819 */ /* 0x008fe200000114ac */
[----:B------:R-:W-:-:S02]  /*1270*/  @!P3 IMAD.MOV.U32 R172, RZ, RZ, R197 ;  /* 0x000000ffffacb224 */ /* 0x000fc400078e00c5 */
[----:B------:R-:W-:Y:S01]  /*1280*/  @!P3 IMAD.MOV.U32 R173, RZ, RZ, R2 ;  /* 0x000000ffffadb224 */ /* 0x000fe200078e0002 */
[----:B------:R-:W-:Y:S02]  /*1290*/  @P2 LEA R18, P3, R16, c[0x0][0x220], 0x1 ;  /* 0x0000880010122a11 */ /* 0x000fe400078608ff */
[----:B------:R-:W-:Y:S01]  /*12a0*/  IADD3 R2, R20, 0x80, RZ ;  /* 0x0000008014027810 */ /* 0x000fe20007ffe0ff */
[----:B------:R-:W-:Y:S01]  /*12b0*/  IMAD R103, R173, c[0x0][0x2b0], RZ ;  /* 0x0000ac00ad677a24 */ /* 0x000fe200078e02ff */
[--C-:B------:R-:W-:Y:S01]  /*12c0*/  @P2 LEA.HI.X R19, R16, c[0x0][0x224], R0.reuse, 0x1, P3 ;  /* 0x0000890010132a11 */ /* 0x100fe200018f0c00 */
[----:B------:R-:W-:Y:S01]  /*12d0*/  @P1 IMAD.X R0, R97, 0x1, R0, P4 ;  /* 0x0000000161001824 */ /* 0x000fe200020e0600 */
[C---:B------:R-:W-:Y:S01]  /*12e0*/  @P1 LEA R16, P3, R9.reuse, c[0x0][0x220], 0x1 ;  /* 0x0000880009101a11 */ /* 0x040fe200078608ff */
[----:B------:R-:W-:Y:S01]  /*12f0*/  IMAD R103, R172, c[0x0][0x2b4], R103 ;  /* 0x0000ad00ac677a24 */ /* 0x000fe200078e0267 */
[----:B------:R-:W-:Y:S01]  /*1300*/  ISETP.GE.AND P5, PT, R2, c[0x0][0x1d4], PT ;  /* 0x0000750002007a0c */ /* 0x000fe20003fa6270 */
[----:B------:R-:W-:Y:S01]  /*1310*/  IMAD.WIDE.U32 R172, R172, c[0x0][0x2b0], RZ ;  /* 0x0000ac00acac7a25 */ /* 0x000fe200078e00ff */
[----:B------:R-:W-:-:S02]  /*1320*/  @P1 LEA.HI.X R17, R9, c[0x0][0x224], R0, 0x1, P3 ;  /* 0x0000890009111a11 */ /* 0x000fc400018f0c00 */
[----:B------:R-:W-:Y:S01]  /*1330*/  LEA.HI R2, R13, R90, RZ, 0x2 ;  /* 0x0000005a0d027211 */ /* 0x000fe200078f10ff */
[----:B------:R-:W-:Y:S01]  /*1340*/  IMAD.IADD R103, R173, 0x1, R103 ;  /* 0x00000001ad677824 */ /* 0x000fe200078e0267 */
[----:B------:R-:W-:Y:S02]  /*1350*/  @P2 LEA R26, P3, R6, c[0x0][0x250], 0x1 ;  /* 0x00009400061a2a11 */ /* 0x000fe400078608ff */
[----:B------:R-:W-:Y:S02]  /*1360*/  LOP3.LUT R5, R2, 0xfffffffc, RZ, 0xc0, !PT ;  /* 0xfffffffc02057812 */ /* 0x000fe400078ec0ff */
[----:B------:R-:W-:Y:S02]  /*1370*/  @P2 LEA.HI.X R27, R6, c[0x0][0x254], R8, 0x1, P3 ;  /* 0x00009500061b2a11 */ /* 0x000fe400018f0c08 */
[----:B------:R-:W-:Y:S01]  /*1380*/  @P1 IADD3 R6, P3, R100, R6, RZ ;  /* 0x0000000664061210 */ /* 0x000fe20007f7e0ff */
[----:B------:R-:W-:Y:S01]  /*1390*/  IMAD.IADD R0, R90, 0x1, -R5 ;  /* 0x000000015a007824 */ /* 0x000fe200078e0a05 */
[----:B------:R-:W-:-:S02]  /*13a0*/  ISETP.NE.AND P4, PT, R102, RZ, PT ;  /* 0x000000ff6600720c */ /* 0x000fc40003f85270 */
[----:B------:R-:W-:Y:S01]  /*13b0*/  SHF.R.S32.HI R101, RZ, 0x2, R2 ;  /* 0x00000002ff657819 */ /* 0x000fe20000011402 */
[----:B------:R-:W-:Y:S01]  /*13c0*/  @P1 IMAD.X R5, R99, 0x1, R8, P3 ;  /* 0x0000000163051824 */ /* 0x000fe200018e0608 */
[----:B------:R-:W-:Y:S01]  /*13d0*/  @P1 LEA R8, P3, R6, c[0x0][0x250], 0x1 ;  /* 0x0000940006081a11 */ /* 0x000fe200078608ff */
[C---:B------:R-:W-:Y:S01]  /*13e0*/  IMAD.SHL.U32 R24, R0.reuse, 0x8, RZ ;  /* 0x0000000800187824 */ /* 0x040fe200078e00ff */
[----:B------:R-:W-:Y:S01]  /*13f0*/  SHF.R.S32.HI R2, RZ, 0x1f, R2 ;  /* 0x0000001fff027819 */ /* 0x000fe20000011402 */
[----:B------:R-:W-:Y:S01]  /*1400*/  IMAD.SHL.U32 R22, R0, 0x4, RZ ;  /* 0x0000000400167824 */ /* 0x000fe200078e00ff */
[----:B------:R-:W-:Y:S01]  /*1410*/  @P1 LEA.HI.X R9, R6, c[0x0][0x254], R5, 0x1, P3 ;  /* 0x0000950006091a11 */ /* 0x000fe200018f0c05 */
[----:B------:R-:W-:Y:S01]  /*1420*/  @P2 IMAD.SHL.U32 R5, R10, 0x2, RZ ;  /* 0x000000020a052824 */ /* 0x000fe200078e00ff */
[----:B------:R-:W-:Y:S01]  /*1430*/  @P0 LEA R28, P3, R14, c[0x0][0x220], 0x1 ;  /* 0x000088000e1c0a11 */ /* 0x000fe200078608ff */
[----:B------:R-:W-:Y:S01]  /*1440*/  @P1 IMAD.SHL.U32 R6, R10, 0x2, RZ ;  /* 0x000000020a061824 */ /* 0x000fe200078e00ff */
[--C-:B------:R-:W-:Y:S01]  /*1450*/  SHF.R.S32.HI R20, RZ, 0x1f, R101.reuse ;  /* 0x0000001fff147819 */ /* 0x100fe20000011465 */
[----:B------:R-:W-:Y:S01]  /*1460*/  IMAD R123, R0, 0x40, R101 ;  /* 0x00000040007b7824 */ /* 0x000fe200078e0265 */
[----:B------:R-:W-:Y:S01]  /*1470*/  @P0 LEA.HI.X R29, R14, c[0x0][0x224], R3, 0x1, P3 ;  /* 0x000089000e1d0a11 */ /* 0x000fe200018f0c03 */
[----:B------:R-:W-:Y:S01]  /*1480*/  @P1 IMAD.SHL.U32 R3, R10, 0x2, RZ ;  /* 0x000000020a031824 */ /* 0x000fe200078e00ff */
[----:B------:R-:W-:Y:S01]  /*1490*/  @!PT LDS RZ, [RZ] ;  /* 0x00000000fffff984 */ /* 0x000fe20000000800 */
[----:B------:R-:W-:Y:S01]  /*14a0*/  @!PT LDS RZ, [RZ] ;  /* 0x00000000fffff984 */ /* 0x000fe20000000800 */
[----:B------:R-:W-:Y:S01]  /*14b0*/  @!PT LDS RZ, [RZ] ;  /* 0x00000000fffff984 */ /* 0x000fe20000000800 */
[----:B------:R1:W-:Y:S01]  /*14c0*/  @P2 LDGSTS.E.BYPASS.LTC128B.128 [R5+0xc100], [R18.64], !P6 ;  /* 0x0c10000012052fae */ /* 0x0003e2000f101d46 */
[----:B------:R-:W-:Y:S01]  /*14d0*/  ISETP.GE.AND P3, PT, R24, c[0x0][0x27c], PT ;  /* 0x00009f0018007a0c */ /* 0x000fe20003f66270 */
[C---:B------:R-:W-:Y:S01]  /*14e0*/  IMAD R166, R20.reuse, c[0x0][0x290], RZ ;  /* 0x0000a40014a67a24 */ /* 0x040fe200078e02ff */
[----:B------:R-:W-:Y:S01]  /*14f0*/  SHF.R.S32.HI R25, RZ, 0x1f, R24 ;  /* 0x0000001fff197819 */ /* 0x000fe20000011418 */
[----:B------:R1:W-:Y:S01]  /*1500*/  @P2 LDGSTS.E.BYPASS.LTC128B.128 [R5+0xe100], [R18.64+0x80], !P4 ;  /* 0x0e10008012052fae */ /* 0x0003e2000e101d46 */
[----:B------:R-:W-:Y:S01]  /*1510*/  P2R R132, PR, RZ, 0x8 ;  /* 0x00000008ff847803 */ /* 0x000fe20000000000 */
[----:B------:R-:W-:Y:S01]  /*1520*/  IMAD R20, R20, c[0x0][0x280], RZ ;  /* 0x0000a00014147a24 */ /* 0x000fe200078e02ff */
[----:B------:R-:W-:Y:S01]  /*1530*/  SHF.R.S32.HI R23, RZ, 0x1f, R22 ;  /* 0x0000001fff177819 */ /* 0x000fe20000011416 */
[----:B------:R1:W-:Y:S01]  /*1540*/  @P2 LDGSTS.E.BYPASS.LTC128B.128 [R5+0x10100], [R18.64+0x100], !P5 ;  /* 0x1010010012052fae */ /* 0x0003e2000e901d46 */
[----:B------:R-:W-:Y:S01]  /*1550*/  IMAD.WIDE.U32 R168, R101, c[0x0][0x280], R24 ;  /* 0x0000a00065a87a25 */ /* 0x000fe200078e0018 */
[----:B------:R-:W-:-:S02]  /*1560*/  LEA.HI R13, R13, R90, RZ, 0x5 ;  /* 0x0000005a0d0d7211 */ /* 0x000fc400078f28ff */
[----:B------:R2:W-:Y:S01]  /*1570*/  @P1 LDGSTS.E.BYPASS.LTC128B.128 [R3+0xd100], [R16.64], !P6 ;  /* 0x0d10000010031fae */ /* 0x0005e2000f101d46 */
[----:B------:R-:W-:Y:S01]  /*1580*/  IMAD R20, R101, c[0x0][0x284], R20 ;  /* 0x0000a10065147a24 */ /* 0x000fe200078e0214 */
[C---:B------:R-:W-:Y:S01]  /*1590*/  IADD3 R129, R24.reuse, 0x60, RZ ;  /* 0x0000006018817810 */ /* 0x040fe20007ffe0ff */
[----:B------:R-:W-:Y:S01]  /*15a0*/  IMAD.SHL.U32 R13, R13, 0x10, RZ ;  /* 0x000000100d0d7824 */ /* 0x000fe200078e00ff */
[----:B------:R2:W-:Y:S01]  /*15b0*/  @P1 LDGSTS.E.BYPASS.LTC128B.128 [R3+0xf100], [R16.64+0x80], !P4 ;  /* 0x0f10008010031fae */ /* 0x0005e2000e101d46 */
[----:B------:R-:W-:Y:S01]  /*15c0*/  IMAD.IADD R169, R169, 0x1, R20 ;  /* 0x00000001a9a97824 */ /* 0x000fe200078e0214 */
[C---:B------:R-:W-:Y:S01]  /*15d0*/  IADD3 R128, R24.reuse, 0x80, RZ ;  /* 0x0000008018807810 */ /* 0x040fe20007ffe0ff */
[----:B------:R-:W-:Y:S01]  /*15e0*/  IMAD R166, R101, c[0x0][0x294], R166 ;  /* 0x0000a50065a67a24 */ /* 0x000fe200078e02a6 */
[----:B------:R2:W-:Y:S01]  /*15f0*/  @P1 LDGSTS.E.BYPASS.LTC128B.128 [R3+0x11100], [R16.64+0x100], !P5 ;  /* 0x1110010010031fae */ /* 0x0005e2000e901d46 */
[----:B------:R-:W-:Y:S01]  /*1600*/  LOP3.LUT R13, R13, 0xfffffe00, RZ, 0xc0, !PT ;  /* 0xfffffe000d0d7812 */ /* 0x000fe200078ec0ff */
[C---:B------:R-:W-:Y:S01]  /*1610*/  IMAD.WIDE.U32 R170, R101.reuse, c[0x0][0x290], R24 ;  /* 0x0000a40065aa7a25 */ /* 0x040fe200078e0018 */
[----:B------:R-:W-:Y:S01]  /*1620*/  IADD3 R127, R24, 0xa0, RZ ;  /* 0x000000a0187f7810 */ /* 0x000fe20007ffe0ff */
[----:B------:R-:W0:Y:S01]  /*1630*/  LDGDEPBAR ;  /* 0x00000000000079af */ /* 0x000e220000000000 */
[----:B------:R-:W-:Y:S01]  /*1640*/  SHF.R.S32.HI R117, RZ, 0x1f, R128 ;  /* 0x0000001fff757819 */ /* 0x000fe20000011480 */
[----:B------:R-:W-:Y:S01]  /*1650*/  IMAD.WIDE.U32 R30, R101, c[0x0][0x290], R22 ;  /* 0x0000a400651e7a25 */ /* 0x000fe200078e0016 */
[----:B------:R-:W-:Y:S01]  /*1660*/  SHF.R.S32.HI R0, RZ, 0x1f, R127 ;  /* 0x0000001fff007819 */ /* 0x000fe2000001147f */
[----:B------:R-:W-:Y:S01]  /*1670*/  BAR.SYNC.DEFER_BLOCKING 0x0 ;  /* 0x0000000000007b1d */ /* 0x000fe20000010000 */
[----:B------:R-:W-:Y:S01]  /*1680*/  LEA.HI R117, R117, R128, RZ, 0x3 ;  /* 0x0000008075757211 */ /* 0x000fe200078f18ff */
[----:B------:R-:W-:Y:S01]  /*1690*/  IMAD.IADD R171, R171, 0x1, R166 ;  /* 0x00000001abab7824 */ /* 0x000fe200078e02a6 */
[----:B------:R-:W-:Y:S01]  /*16a0*/  LEA.HI R115, R0, R127, RZ, 0x3 ;  /* 0x0000007f00737211 */ /* 0x000fe200078f18ff */
[----:B------:R-:W-:Y:S01]  /*16b0*/  IMAD.IADD R167, R166, 0x1, R31 ;  /* 0x00000001a6a77824 */ /* 0x000fe200078e021f */
[----:B------:R-:W-:Y:S01]  /*16c0*/  LOP3.LUT R117, R117, 0xfffffff8, RZ, 0xc0, !PT ;  /* 0xfffffff875757812 */ /* 0x000fe200078ec0ff */
[----:B------:R-:W-:Y:S01]  /*16d0*/  IMAD.MOV.U32 R166, RZ, RZ, R30 ;  /* 0x000000ffffa67224 */ /* 0x000fe200078e001e */
[----:B-1----:R-:W-:Y:S01]  /*16e0*/  IADD3 R19, R22, 0x20, RZ ;  /* 0x0000002016137810 */ /* 0x002fe20007ffe0ff */
[----:B------:R-:W-:Y:S01]  /*16f0*/  IMAD.WIDE.U32 R170, R164, c[0x0][0x290], R170 ;  /* 0x0000a400a4aa7a25 */ /* 0x000fe200078e00aa */
[----:B------:R-:W-:-:S02]  /*1700*/  LOP3.LUT R115, R115, 0xfffffff8, RZ, 0xc0, !PT ;  /* 0xfffffff873737812 */ /* 0x000fc400078ec0ff */
[C---:B------:R-:W-:Y:S01]  /*1710*/  IADD3 R18, R22.reuse, 0x30, RZ ;  /* 0x0000003016127810 */ /* 0x040fe20007ffe0ff */
[----:B------:R-:W-:Y:S01]  /*1720*/  IMAD.IADD R15, R22, 0x1, R19 ;  /* 0x00000001160f7824 */ /* 0x000fe200078e0213 */
[----:B------:R-:W-:Y:S01]  /*1730*/  SHF.R.S32.HI R108, RZ, 0x1f, R117 ;  /* 0x0000001fff6c7819 */ /* 0x000fe20000011475 */
[C---:B------:R-:W-:Y:S01]  /*1740*/  IMAD.WIDE.U32 R168, R164.reuse, c[0x0][0x280], R168 ;  /* 0x0000a000a4a87a25 */ /* 0x040fe200078e00a8 */
[----:B------:R-:W-:Y:S02]  /*1750*/  SHF.R.S32.HI R106, RZ, 0x1f, R115 ;  /* 0x0000001fff6a7819 */ /* 0x000fe40000011473 */
[----:B------:R-:W-:Y:S01]  /*1760*/  SHF.R.S32.HI R122, RZ, 0x1f, R15 ;  /* 0x0000001fff7a7819 */ /* 0x000fe2000001140f */
[----:B------:R-:W-:Y:S01]  /*1770*/  IMAD.WIDE.U32 R166, R164, c[0x0][0x290], R166 ;  /* 0x0000a400a4a67a25 */ /* 0x000fe200078e00a6 */
[----:B--2---:R-:W-:Y:S02]  /*1780*/  SEL R3, RZ, c[0x0][0x27c], !P3 ;  /* 0x00009f00ff037a07 */ /* 0x004fe40005800000 */
[----:B------:R-:W-:-:S02]  /*1790*/  IADD3 R17, R22, 0x40, RZ ;  /* 0x0000004016117810 */ /* 0x000fc40007ffe0ff */
[----:B------:R-:W-:Y:S01]  /*17a0*/  ISETP.GE.AND P3, PT, R15, c[0x0][0x27c], PT ;  /* 0x00009f000f007a0c */ /* 0x000fe20003f66270 */
[----:B------:R-:W-:Y:S01]  /*17b0*/  @!PT LDS RZ, [RZ] ;  /* 0x00000000fffff984 */ /* 0x000fe20000000800 */
[----:B------:R-:W-:Y:S01]  /*17c0*/  @!PT LDS RZ, [RZ] ;  /* 0x00000000fffff984 */ /* 0x000fe20000000800 */
[----:B------:R-:W-:Y:S01]  /*17d0*/  @!PT LDS RZ, [RZ] ;  /* 0x00000000fffff984 */ /* 0x000fe20000000800 */
[----:B------:R1:W-:Y:S01]  /*17e0*/  @P2 LDGSTS.E.BYPASS.LTC128B.128 [R4+0x100], [R26.64], !P6 ;  /* 0x001000001a042fae */ /* 0x0003e2000f101d46 */
[----:B------:R-:W-:Y:S01]  /*17f0*/  IMAD.IADD R3, R24, 0x1, R3 ;  /* 0x0000000118037824 */ /* 0x000fe200078e0203 */
[----:B------:R-:W-:Y:S01]  /*1800*/  LEA.HI R122, R122, R15, RZ, 0x3 ;  /* 0x0000000f7a7a7211 */ /* 0x000fe200078f18ff */
[----:B------:R-:W-:Y:S01]  /*1810*/  IMAD.IADD R14, R22, 0x1, R17 ;  /* 0x00000001160e7824 */ /* 0x000fe200078e0211 */
[----:B------:R1:W-:Y:S01]  /*1820*/  @P2 LDGSTS.E.BYPASS.LTC128B.128 [R4+0x2100], [R26.64+0x80], !P4 ;  /* 0x021000801a042fae */ /* 0x0003e2000e101d46 */
[----:B------:R-:W-:Y:S02]  /*1830*/  P2R R131, PR, RZ, 0x8 ;  /* 0x00000008ff837803 */ /* 0x000fe40000000000 */
[----:B------:R-:W-:Y:S01]  /*1840*/  LOP3.LUT R122, R122, 0xfffffff8, RZ, 0xc0, !PT ;  /* 0xfffffff87a7a7812 */ /* 0x000fe200078ec0ff */
[----:B------:R1:W-:Y:S01]  /*1850*/  @P2 LDGSTS.E.BYPASS.LTC128B.128 [R4+0x4100], [R26.64+0x100], !P5 ;  /* 0x041001001a042fae */ /* 0x0003e2000e901d46 */
[----:B------:R-:W-:-:S02]  /*1860*/  ISETP.GE.AND P2, PT, R14, c[0x0][0x27c], PT ;  /* 0x00009f000e007a0c */ /* 0x000fc40003f46270 */
[----:B------:R-:W-:Y:S01]  /*1870*/  SHF.R.S32.HI R121, RZ, 0x1f, R14 ;  /* 0x0000001fff797819 */ /* 0x000fe2000001140e */
[----:B------:R2:W-:Y:S01]  /*1880*/  @P1 LDGSTS.E.BYPASS.LTC128B.128 [R6+0x1100], [R8.64], !P6 ;  /* 0x0110000008061fae */ /* 0x0005e2000f101d46 */
[----:B------:R-:W-:Y:S02]  /*1890*/  P2R R130, PR, RZ, 0x4 ;  /* 0x00000004ff827803 */ /* 0x000fe40000000000 */
[----:B------:R-:W-:Y:S01]  /*18a0*/  LEA.HI R121, R121, R14, RZ, 0x3 ;  /* 0x0000000e79797211 */ /* 0x000fe200078f18ff */
[----:B------:R2:W-:Y:S01]  /*18b0*/  @P1 LDGSTS.E.BYPASS.LTC128B.128 [R6+0x3100], [R8.64+0x80], !P4 ;  /* 0x0310008008061fae */ /* 0x0005e2000e101d46 */
[----:B------:R-:W-:Y:S02]  /*18c0*/  IADD3 R16, R22, 0x50, RZ ;  /* 0x0000005016107810 */ /* 0x000fe40007ffe0ff */
[----:B------:R-:W-:Y:S01]  /*18d0*/  LOP3.LUT R121, R121, 0xfffffff8, RZ, 0xc0, !PT ;  /* 0xfffffff879797812 */ /* 0x000fe200078ec0ff */
[----:B------:R2:W-:Y:S01]  /*18e0*/  @P1 LDGSTS.E.BYPASS.LTC128B.128 [R6+0x5100], [R8.64+0x100], !P5 ;  /* 0x0510010008061fae */ /* 0x0005e2000e901d46 */
[----:B------:R-:W-:-:S02]  /*18f0*/  SHF.R.S32.HI R145, RZ, 0x1f, R122 ;  /* 0x0000001fff917819 */ /* 0x000fc4000001147a */
[----:B------:R-:W-:Y:S01]  /*1900*/  SHF.R.S32.HI R146, RZ, 0x1f, R121 ;  /* 0x0000001fff927819 */ /* 0x000fe20000011479 */
[----:B------:R-:W0:Y:S04]  /*1910*/  LDGDEPBAR ;  /* 0x00000000000079af */ /* 0x000e280000000000 */
[----:B------:R3:W-:Y:S04]  /*1920*/  @P0 LDGSTS.E.BYPASS.LTC128B.128 [R7+0x12100], [R28.64], !P6 ;  /* 0x121000001c070fae */ /* 0x0007e8000f101d46 */
[----:B------:R3:W-:Y:S01]  /*1930*/  @P0 LDGSTS.E.BYPASS.LTC128B.128 [R7+0x14100], [R28.64+0x80], !P4 ;  /* 0x141000801c070fae */ /* 0x0007e2000e101d46 */
[----:B-1----:R-:W-:Y:S01]  /*1940*/  @P0 LEA R26, P1, R98, R28, 0x1 ;  /* 0x0000001c621a0211 */ /* 0x002fe200078208ff */
[----:B------:R-:W-:-:S02]  /*1950*/  IMAD.WIDE.U32 R4, R101, c[0x0][0x280], R22 ;  /* 0x0000a00065047a25 */ /* 0x000fc400078e0016 */
[----:B------:R3:W-:Y:S01]  /*1960*/  @P0 LDGSTS.E.BYPASS.LTC128B.128 [R7+0x16100], [R28.64+0x100], !P5 ;  /* 0x161001001c070fae */ /* 0x0007e2000e901d46 */
[----:B------:R-:W-:Y:S01]  /*1970*/  @P0 LEA.HI.X R27, R98, R29, R97, 0x1, P1 ;  /* 0x0000001d621b0211 */ /* 0x000fe200008f0c61 */
[----:B------:R-:W-:Y:S01]  /*1980*/  IMAD.IADD R21, R20, 0x1, R5 ;  /* 0x0000000114157824 */ /* 0x000fe200078e0205 */
[----:B------:R-:W-:Y:S01]  /*1990*/  ISETP.NE.AND P1, PT, R138, c[0x0][0x2b8], PT ;  /* 0x0000ae008a007a0c */ /* 0x000fe20003f25270 */
[----:B------:R-:W-:Y:S02]  /*19a0*/  IMAD.MOV.U32 R20, RZ, RZ, R4 ;  /* 0x000000ffff147224 */ /* 0x000fe400078e0004 */
[----:B------:R3:W-:Y:S01]  /*19b0*/  @P0 LDGSTS.E.BYPASS.LTC128B.128 [R7+0x13100], [R26.64], !P6 ;  /* 0x131000001a070fae */ /* 0x0007e2000f101d46 */
[----:B--2---:R-:W-:-:S03]  /*19c0*/  SHF.R.S32.HI R6, RZ, 0x1f, R3 ;  /* 0x0000001fff067819 */ /* 0x004fc60000011403 */
[----:B------:R3:W-:Y:S01]  /*19d0*/  @P0 LDGSTS.E.BYPASS.LTC128B.128 [R7+0x15100], [R26.64+0x80], !P4 ;  /* 0x151000801a070fae */ /* 0x0007e2000e101d46 */
[----:B------:R-:W-:Y:S02]  /*19e0*/  SEL R8, RZ, c[0x0][0x27c], !P3 ;  /* 0x00009f00ff087a07 */ /* 0x000fe40005800000 */
[CC--:B------:R-:W-:Y:S01]  /*19f0*/  LEA.HI R140, R6.reuse, R3.reuse, RZ, 0x3 ;  /* 0x00000003068c7211 */ /* 0x0c0fe200078f18ff */
[----:B------:R3:W-:Y:S01]  /*1a00*/  @P0 LDGSTS.E.BYPASS.LTC128B.128 [R7+0x17100], [R26.64+0x100], !P5 ;  /* 0x171001001a070fae */ /* 0x0007e2000e901d46 */
[----:B------:R-:W-:Y:S01]  /*1a10*/  LEA.HI R6, R6, R3, RZ, 0x6 ;  /* 0x0000000306067211 */ /* 0x000fe200078f30ff */
[----:B------:R-:W-:Y:S01]  /*1a20*/  IMAD.IADD R8, R15, 0x1, R8 ;  /* 0x000000010f087824 */ /* 0x000fe200078e0208 */
[----:B------:R-:W-:Y:S01]  /*1a30*/  LEA.HI R3, R2, R101, RZ, 0x3 ;  /* 0x0000006502037211 */ /* 0x000fe200078f18ff */
[----:B------:R-:W0:Y:S01]  /*1a40*/  LDGDEPBAR ;  /* 0x00000000000079af */ /* 0x000e220000000000 */
[----:B------:R-:W-:Y:S01]  /*1a50*/  SEL R9, RZ, c[0x0][0x27c], !P2 ;  /* 0x00009f00ff097a07 */ /* 0x000fe20005000000 */
[----:B------:R-:W-:Y:S01]  /*1a60*/  IMAD.SHL.U32 R6, R6, 0x40, RZ ;  /* 0x0000004006067824 */ /* 0x000fe200078e00ff */
[----:B------:R-:W-:-:S02]  /*1a70*/  LOP3.LUT R126, R3, 0xfffffff8, RZ, 0xc0, !PT ;  /* 0xfffffff8037e7812 */ /* 0x000fc400078ec0ff */
[----:B------:R-:W-:Y:S01]  /*1a80*/  SHF.R.S32.HI R5, RZ, 0x1f, R8 ;  /* 0x0000001fff057819 */ /* 0x000fe20000011408 */
[----:B------:R-:W-:Y:S01]  /*1a90*/  IMAD.IADD R9, R14, 0x1, R9 ;  /* 0x000000010e097824 */ /* 0x000fe200078e0209 */
[----:B------:R-:W-:Y:S01]  /*1aa0*/  LOP3.LUT R6, R6, 0xfffff000, RZ, 0xc0, !PT ;  /* 0xfffff00006067812 */ /* 0x000fe200078ec0ff */
[----:B------:R-:W-:Y:S01]  /*1ab0*/  IMAD.IADD R126, R101, 0x1, -R126 ;  /* 0x00000001657e7824 */ /* 0x000fe200078e0a7e */
[----:B------:R-:W-:Y:S02]  /*1ac0*/  LEA.HI R148, R5, R8, RZ, 0x3 ;  /* 0x0000000805947211 */ /* 0x000fe400078f18ff */
[----:B------:R-:W-:Y:S01]  /*1ad0*/  SHF.R.S32.HI R4, RZ, 0x1f, R9 ;  /* 0x0000001fff047819 */ /* 0x000fe20000011409 */
[C---:B------:R-:W-:Y:S01]  /*1ae0*/  IMAD.SHL.U32 R125, R126.reuse, 0x40, RZ ;  /* 0x000000407e7d7824 */ /* 0x040fe200078e00ff */
[----:B------:R-:W-:Y:S02]  /*1af0*/  LOP3.LUT P0, RZ, R126, 0x4, RZ, 0xc0, !PT ;  /* 0x000000047eff7812 */ /* 0x000fe4000780c0ff */
[----:B------:R-:W-:-:S02]  /*1b00*/  LEA.HI R2, R4, R9, RZ, 0x3 ;  /* 0x0000000904027211 */ /* 0x000fc400078f18ff */
[----:B------:R-:W-:Y:S02]  /*1b10*/  LOP3.LUT R125, R125, 0x1c0, RZ, 0xc0, !PT ;  /* 0x000001c07d7d7812 */ /* 0x000fe400078ec0ff */
[----:B------:R-:W-:Y:S02]  /*1b20*/  LEA.HI R5, R5, R8, RZ, 0x6 ;  /* 0x0000000805057211 */ /* 0x000fe400078f30ff */
[----:B------:R-:W-:Y:S02]  /*1b30*/  LEA.HI R4, R4, R9, RZ, 0x6 ;  /* 0x0000000904047211 */ /* 0x000fe400078f30ff */
[----:B---3--:R-:W-:Y:S01]  /*1b40*/  P2R R7, PR, RZ, 0x1 ;  /* 0x00000001ff077803 */ /* 0x008fe20000000000 */
[----:B------:R-:W-:Y:S01]  /*1b50*/  IMAD.SHL.U32 R5, R5, 0x40, RZ ;  /* 0x0000004005057824 */ /* 0x000fe200078e00ff */
[----:B------:R-:W-:Y:S01]  /*1b60*/  SHF.R.U32.HI R124, RZ, 0x3, R125 ;  /* 0x00000003ff7c7819 */ /* 0x000fe2000001167d */
[----:B------:R-:W-:Y:S01]  /*1b70*/  IMAD.SHL.U32 R4, R4, 0x40, RZ ;  /* 0x0000004004047824 */ /* 0x000fe200078e00ff */
[----:B------:R-:W-:-:S02]  /*1b80*/  LOP3.LUT R7, R125, 0x38, R140, 0xf8, !PT ;  /* 0x000000387d077812 */ /* 0x000fc400078ef88c */
[----:B------:R-:W-:Y:S02]  /*1b90*/  LOP3.LUT R9, R125, 0x38, R148, 0xf8, !PT ;  /* 0x000000387d097812 */ /* 0x000fe400078ef894 */
[-C--:B------:R-:W-:Y:S02]  /*1ba0*/  LOP3.LUT R118, R7, R124.reuse, RZ, 0x3c, !PT ;  /* 0x0000007c07767212 */ /* 0x080fe400078e3cff */
[----:B------:R-:W-:Y:S02]  /*1bb0*/  LOP3.LUT R7, R125, 0x38, R2, 0xf8, !PT ;  /* 0x000000387d077812 */ /* 0x000fe400078ef802 */
[----:B------:R-:W-:Y:S02]  /*1bc0*/  LOP3.LUT R5, R5, 0xfffff000, RZ, 0xc0, !PT ;  /* 0xfffff00005057812 */ /* 0x000fe400078ec0ff */
[----:B------:R-:W-:Y:S02]  /*1bd0*/  LOP3.LUT R116, R9, R124, RZ, 0x3c, !PT ;  /* 0x0000007c09747212 */ /* 0x000fe400078e3cff */
[----:B------:R-:W-:-:S02]  /*1be0*/  LOP3.LUT R4, R4, 0xfffff000, RZ, 0xc0, !PT ;  /* 0xfffff00004047812 */ /* 0x000fc400078ec0ff */
[----:B------:R-:W-:Y:S02]  /*1bf0*/  LOP3.LUT R114, R7, R124, RZ, 0x3c, !PT ;  /* 0x0000007c07727212 */ /* 0x000fe400078e3cff */
[--C-:B------:R-:W-:Y:S01]  /*1c00*/  IADD3 R118, R118, R6, R13.reuse ;  /* 0x0000000676767210 */ /* 0x100fe20007ffe00d */
[----:B------:R-:W-:Y:S01]  /*1c10*/  IMAD.MOV.U32 R6, RZ, RZ, c[0x0][0x290] ;  /* 0x0000a400ff067624 */ /* 0x000fe200078e00ff */
[--C-:B------:R-:W-:Y:S01]  /*1c20*/  IADD3 R116, R116, R5, R13.reuse ;  /* 0x0000000574747210 */ /* 0x100fe20007ffe00d */
[----:B------:R-:W-:Y:S01]  /*1c30*/  IMAD R5, R195, c[0x0][0x1e8], RZ ;  /* 0x00007a00c3057a24 */ /* 0x000fe200078e02ff */
[----:B------:R-:W-:Y:S01]  /*1c40*/  IADD3 R114, R114, R4, R13 ;  /* 0x0000000472727210 */ /* 0x000fe20007ffe00d */
[----:B------:R-:W-:Y:S01]  /*1c50*/  IMAD.MOV.U32 R4, RZ, RZ, c[0x0][0x280] ;  /* 0x0000a000ff047624 */ /* 0x000fe200078e00ff */
[----:B------:R-:W-:Y:S01]  /*1c60*/  SHF.R.S32.HI R3, RZ, 0x1f, R164 ;  /* 0x0000001fff037819 */ /* 0x000fe200000114a4 */
[----:B------:R-:W-:Y:S01]  /*1c70*/  IMAD R5, R196, c[0x0][0x1ec], R5 ;  /* 0x00007b00c4057a24 */ /* 0x000fe200078e0205 */
[-C--:B------:R-:W-:Y:S01]  /*1c80*/  SHF.L.U64.HI R107, R6, R111.reuse, c[0x0][0x294] ;  /* 0x0000a500066b7619 */ /* 0x080fe2000001026f */
[C---:B------:R-:W-:Y:S01]  /*1c90*/  IMAD.SHL.U32 R113, R4.reuse, 0x40, RZ ;  /* 0x0000004004717824 */ /* 0x040fe200078e00ff */
[----:B------:R-:W-:Y:S01]  /*1ca0*/  SHF.L.U64.HI R111, R4, R111, c[0x0][0x284] ;  /* 0x0000a100046f7619 */ /* 0x000fe2000001026f */
[----:B------:R-:W-:Y:S01]  /*1cb0*/  IMAD R135, R3, c[0x0][0x290], RZ ;  /* 0x0000a40003877a24 */ /* 0x000fe200078e02ff */
[----:B------:R-:W-:Y:S01]  /*1cc0*/  SHF.R.S32.HI R4, RZ, 0x1f, R129 ;  /* 0x0000001fff047819 */ /* 0x000fe20000011481 */
[----:B------:R-:W-:Y:S01]  /*1cd0*/  IMAD.IADD R104, R177, 0x1, R5 ;  /* 0x00000001b1687824 */ /* 0x000fe200078e0205 */
[----:B------:R-:W-:Y:S01]  /*1ce0*/  SHF.R.S32.HI R120, RZ, 0x3, R140 ;  /* 0x00000003ff787819 */ /* 0x000fe2000001148c */
[----:B------:R-:W-:Y:S01]  /*1cf0*/  IMAD R3, R3, c[0x0][0x280], RZ ;  /* 0x0000a00003037a24 */ /* 0x000fe200078e02ff */
[----:B------:R-:W-:Y:S01]  /*1d00*/  LOP3.LUT R5, R125, 0x18, R24, 0xf8, !PT ;  /* 0x000000187d057812 */ /* 0x000fe200078ef818 */
[----:B------:R-:W-:Y:S01]  /*1d10*/  IMAD R135, R164, c[0x0][0x294], R135 ;  /* 0x0000a500a4877a24 */ /* 0x000fe200078e0287 */
[----:B------:R-:W-:Y:S01]  /*1d20*/  LOP3.LUT R140, R140, 0xfffffff8, RZ, 0xc0, !PT ;  /* 0xfffffff88c8c7812 */ /* 0x000fe200078ec0ff */
[----:B------:R-:W-:Y:S01]  /*1d30*/  IMAD R3, R164, c[0x0][0x284], R3 ;  /* 0x0000a100a4037a24 */ /* 0x000fe200078e0203 */
[----:B------:R-:W-:Y:S01]  /*1d40*/  LOP3.LUT R142, R148, 0xfffffff8, RZ, 0xc0, !PT ;  /* 0xfffffff8948e7812 */ /* 0x000fe200078ec0ff */
[----:B------:R-:W-:Y:S01]  /*1d50*/  IMAD.WIDE.U32 R164, R164, c[0x0][0x280], R20 ;  /* 0x0000a000a4a47a25 */ /* 0x000fe200078e0014 */
[----:B------:R-:W-:-:S02]  /*1d60*/  LOP3.LUT R144, R2, 0xfffffff8, RZ, 0xc0, !PT ;  /* 0xfffffff802907812 */ /* 0x000fc400078ec0ff */
[----:B------:R-:W-:Y:S01]  /*1d70*/  LEA.HI R119, R4, R129, RZ, 0x3 ;  /* 0x0000008104777211 */ /* 0x000fe200078f18ff */
[----:B------:R-:W-:Y:S01]  /*1d80*/  IMAD.IADD R137, R171, 0x1, R135 ;  /* 0x00000001ab897824 */ /* 0x000fe200078e0287 */
[----:B------:R-:W-:Y:S01]  /*1d90*/  LOP3.LUT R0, R5, R124, RZ, 0x3c, !PT ;  /* 0x0000007c05007212 */ /* 0x000fe200078e3cff */
[----:B------:R-:W-:Y:S01]  /*1da0*/  IMAD.SHL.U32 R109, R6, 0x40, RZ ;  /* 0x00000040066d7824 */ /* 0x000fe200078e00ff */
[----:B------:R-:W-:Y:S01]  /*1db0*/  SHF.R.S32.HI R139, RZ, 0x1f, R140 ;  /* 0x0000001fff8b7819 */ /* 0x000fe2000001148c */
[----:B------:R-:W-:Y:S01]  /*1dc0*/  IMAD.IADD R135, R135, 0x1, R167 ;  /* 0x0000000187877824 */ /* 0x000fe200078e02a7 */
[----:B------:R-:W-:Y:S01]  /*1dd0*/  SHF.R.S32.HI R141, RZ, 0x1f, R142 ;  /* 0x0000001fff8d7819 */ /* 0x000fe2000001148e */
[----:B------:R-:W-:Y:S01]  /*1de0*/  IMAD.IADD R0, R13, 0x1, R0 ;  /* 0x000000010d007824 */ /* 0x000fe200078e0200 */
[----:B------:R-:W-:Y:S01]  /*1df0*/  SHF.R.S32.HI R143, RZ, 0x1f, R144 ;  /* 0x0000001fff8f7819 */ /* 0x000fe20000011490 */
[----:B------:R-:W-:Y:S01]  /*1e00*/  IMAD.IADD R136, R169, 0x1, R3 ;  /* 0x00000001a9887824 */ /* 0x000fe200078e0203 */
[----:B------:R-:W-:Y:S01]  /*1e10*/  ISETP.GE.AND P0, PT, R133, 0x1, PT ;  /* 0x000000018500780c */ /* 0x000fe20003f06270 */
[----:B------:R-:W-:Y:S01]  /*1e20*/  IMAD.IADD R134, R3, 0x1, R165 ;  /* 0x0000000103867824 */ /* 0x000fe200078e02a5 */
[----:B------:R-:W-:-:S02]  /*1e30*/  LOP3.LUT R119, R119, 0xfffffff8, RZ, 0xc0, !PT ;  /* 0xfffffff877777812 */ /* 0x000fc400078ec0ff */
        /* <DEDUP_REMOVED lines=11> */
[----:B------:R-:W-:Y:S02]  /*1ef0*/  P2R R2, PR, RZ, 0x2 ;  /* 0x00000002ff027803 */ /* 0x000fe40000000000 */
.L_x_2903:
        /* <DEDUP_REMOVED lines=114> */
.L_x_2883:
[----:B------:R-:W-:Y:S05]  /*2620*/  BSYNC B0 ;  /* 0x0000000000007941 */ /* 0x000fea0003800000 */
.L_x_2882:
        /* <DEDUP_REMOVED lines=104> */
.L_x_2886:
[----:B------:R-:W-:Y:S05]  /*2cb0*/  BSYNC B0 ;  /* 0x0000000000007941 */ /* 0x000fea0003800000 */
.L_x_2885:
        /* <DEDUP_REMOVED lines=58> */
.L_x_2888:
[----:B------:R-:W-:Y:S05]  /*3060*/  BSYNC B0 ;  /* 0x0000000000007941 */ /* 0x000fea0003800000 */
.L_x_2887:
        /* <DEDUP_REMOVED lines=58> */
.L_x_2890:
[----:B------:R-:W-:Y:S05]  /*3410*/  BSYNC B0 ;  /* 0x0000000000007941 */ /* 0x000fea0003800000 */
.L_x_2889:
        /* <DEDUP_REMOVED lines=58> */
.L_x_2892:
[----:B------:R-:W-:Y:S05]  /*37c0*/  BSYNC B0 ;  /* 0x0000000000007941 */ /* 0x000fea0003800000 */
.L_x_2891:
        /* <DEDUP_REMOVED lines=58> */
.L_x_2894:
[----:B------:R-:W-:Y:S05]  /*3b70*/  BSYNC B0 ;  /* 0x0000000000007941 */ /* 0x000fea0003800000 */
.L_x_2893:
        /* <DEDUP_REMOVED lines=58> */
.L_x_2881:
        /* <DEDUP_REMOVED lines=47> */
.L_x_2896:
[----:B------:R-:W-:Y:S05]  /*4210*/  BSYNC B0 ;  /* 0x0000000000007941 */ /* 0x000fea0003800000 */
.L_x_2895:
        /* <DEDUP_REMOVED lines=65> */
[----:B------:R-:W-:Y:S02]  /*4630*/  LOP3.LUT R186, R187, R124, RZ, 0x3c, !PT ;  /* 0x0000007cbbba7212 */ /* 0x000fe400078e3cff */
[----:B------:R-:W-:Y:S02]  /*4640*/  LOP3.LUT R185, R185, 0x7ffff000, RZ, 0xc0, !PT ;  /* 0x7ffff000b9b97812 */ /* 0x000fe400078ec0ff */
        /* <DEDUP_REMOVED lines=103> */
.L_x_2898:
[----:B------:R-:W-:Y:S05]  /*4cc0*/  BSYNC B0 ;  /* 0x0000000000007941 */ /* 0x000fea0003800000 */
.L_x_2897:
[----:B------:R-:W-:Y:S01]  /*4cd0*/  ISETP.GE.AND P0, PT, R15, c[0x0][0x1d4], PT ;  /* 0x000075000f007a0c */ /* 0x000fe20003f06270 */
[----:B------:R-:W-:Y:S01]  /*4ce0*/  @!UPT UIADD3 URZ, URZ, URZ, URZ ;  /* 0x0000003f3f3ff290 */ /* 0x000fe2000fffe03f */
[----:B------:R-:W-:Y:S11]  /*4cf0*/  BSSY B0, `(.L_x_2899) ;  /* 0x000007c000007945 */ /* 0x000ff60003800000 */
[----:B------:R-:W-:-:S05]  /*4d00*/  @P0 BRA `(.L_x_2900) ;  /* 0x000007a000000947 */ /* 0x000fca0003800000 */
[----:B------:R-:W-:Y:S02]  /*4d10*/  ISETP.NE.AND P1, PT, R131, RZ, PT ;  /* 0x000000ff8300720c */ /* 0x000fe40003f25270 */
        /* <DEDUP_REMOVED lines=11> */
[----:B-1----:R-:W-:Y:S02]  /*4dd0*/  LOP3.LUT R185, R125, 0x38, R62, 0xf8, !PT ;  /* 0x000000387db97812 */ /* 0x002fe400078ef83e */
        /* <DEDUP_REMOVED lines=17> */
[----:B--2---:R-:W1:Y:S01]  /*4ef0*/  LDS.128 R80, [R63+0xc100] ;  /* 0x00c100003f507984 */ /* 0x004e620000000c00 */
        /* <DEDUP_REMOVED lines=91> */
.L_x_2900:
[----:B------:R-:W-:Y:S05]  /*54b0*/  BSYNC B0 ;  /* 0x0000000000007941 */ /* 0x000fea0003800000 */
.L_x_2899:
[----:B------:R-:W-:Y:S11]  /*54c0*/  ISETP.GE.AND P0, PT, R14, c[0x0][0x1d4], PT ;  /* 0x000075000e007a0c */ /* 0x000ff60003f06270 */
[----:B------:R-:W-:Y:S02]  /*54d0*/  @!UPT UIADD3 URZ, URZ, URZ, URZ ;  /* 0x0000003f3f3ff290 */ /* 0x000fe4000fffe03f */
[----:B------:R-:W-:-:S05]  /*54e0*/  @P0 BRA `(.L_x_2884) ;  /* 0x00000b0000000947 */ /* 0x000fca0003800000 */
[----:B------:R-:W-:Y:S02]  /*54f0*/  ISETP.NE.AND P1, PT, R130, RZ, PT ;  /* 0x000000ff8200720c */ /* 0x000fe40003f25270 */
        /* <DEDUP_REMOVED lines=125> */
.L_x_2880:
        /* <DEDUP_REMOVED lines=50> */
.L_x_2884:
[----:B------:R-:W-:Y:S05]  /*5ff0*/  BSYNC B1 ;  /* 0x0000000000017941 */ /* 0x000fea0003800000 */
.L_x_2879:
[----:B------:R-:W-:Y:S01]  /*6000*/  ISETP.GT.AND P0, PT, R12, R11, PT ;  /* 0x0000000b0c00720c */ /* 0x000fe20003f04270 */
[----:B------:R-:W-:Y:S01]  /*6010*/  BSSY B0, `(.L_x_2901) ;  /* 0x000004d000007945 */ /* 0x000fe20003800000 */
[C---:B------:R-:W-:Y:S02]  /*6020*/  ISETP.GE.AND P1, PT, R67.reuse, 0x1, PT ;  /* 0x000000014300780c */ /* 0x040fe40003f26270 */
[C---:B-123--:R-:W-:Y:S02]  /*6030*/  IADD3 R3, R67.reuse, 0x1, RZ ;  /* 0x0000000143037810 */ /* 0x04efe40007ffe0ff */
[----:B------:R-:W-:Y:S07]  /*6040*/  ISETP.NE.AND P2, PT, R102, RZ, PT ;  /* 0x000000ff6600720c */ /* 0x000fee0003f45270 */
        /* <DEDUP_REMOVED lines=73> */
.L_x_2902:
[----:B-123--:R-:W-:Y:S05]  /*64e0*/  BSYNC B0 ;  /* 0x0000000000007941 */ /* 0x00efea0003800000 */
.L_x_2901:
[C---:B------:R-:W-:Y:S02]  /*64f0*/  ISETP.GE.AND P0, PT, R53.reuse, 0x1, PT ;  /* 0x000000013500780c */ /* 0x040fe40003f06270 */
[----:B------:R-:W-:Y:S02]  /*6500*/  IADD3 R2, R12, -0x2, RZ ;  /* 0xfffffffe0c027810 */ /* 0x000fe40007ffe0ff */
[----:B------:R-:W-:Y:S02]  /*6510*/  IADD3 R4, R53, 0x1, RZ ;  /* 0x0000000135047810 */ /* 0x000fe40007ffe0ff */
[----:B------:R-:W-:Y:S02]  /*6520*/  ISETP.NE.AND P2, PT, R102, RZ, PT ;  /* 0x000000ff6600720c */ /* 0x000fe40003f45270 */
        /* <DEDUP_REMOVED lines=30> */
[----:B-1----:R1:W5:Y:S04]  /*6710*/  LDL R8, [R1+0x58] ;  /* 0x0000580001087983 */ /* 0x0023680000100800 */
[----:B------:R-:W-:Y:S01]  /*6720*/  BAR.SYNC.DEFER_BLOCKING 0x0 ;  /* 0x0000000000007b1d */ /* 0x000fe20000010000 */
[----:B--2---:R-:W-:-:S04]  /*6730*/  IADD3 R3, R193, 0x3f, RZ ;  /* 0x0000003fc1037810 */ /* 0x004fc80007ffe0ff */
[----:B------:R-:W-:-:S04]  /*6740*/  SHF.R.S32.HI R0, RZ, 0x1f, R3 ;  /* 0x0000001fff007819 */ /* 0x000fc80000011403 */
[----:B------:R-:W-:-:S04]  /*6750*/  LEA.HI R0, R0, R3, RZ, 0x6 ;  /* 0x0000000300007211 */ /* 0x000fc800078f30ff */
[----:B------:R-:W-:Y:S02]  /*6760*/  SHF.R.S32.HI R142, RZ, 0x6, R0 ;  /* 0x00000006ff8e7819 */ /* 0x000fe40000011400 */
.L_x_2878:
[----:B-1----:R-:W-:Y:S01]  /*6770*/  IMAD.MOV.U32 R0, RZ, RZ, 0x1 ;  /* 0x00000001ff007424 */ /* 0x002fe200078e00ff */
        /* <DEDUP_REMOVED lines=20> */
.L_x_2906:
[----:B------:R-:W-:-:S13]  /*68c0*/  ISETP.NE.AND P0, PT, R0, c[0x0][0x32c], PT ;  /* 0x0000cb0000007a0c */ /* 0x000fda0003f05270 */
[----:B------:R-:W-:-:S05]  /*68d0*/  @P0 IMAD.HI.U32 R0, R3, c[0x0][0x330], RZ ;  /* 0x0000cc0003000a27 */ /* 0x000fca00078e00ff */
[----:B------:R-:W-:Y:S02]  /*68e0*/  @P0 SHF.R.U32.HI R3, RZ, c[0x0][0x334], R0 ;  /* 0x0000cd00ff030a19 */ /* 0x000fe40000011600 */
.L_x_2907:
[----:B------:R-:W-:Y:S05]  /*68f0*/  BSYNC B0 ;  /* 0x0000000000007941 */ /* 0x000fea0003800000 */
.L_x_2905:
[----:B------:R-:W-:-:S05]  /*6900*/  MOV R0, c[0x0][0x32c] ;  /* 0x0000cb0000007a02 */ /* 0x000fca0000000f00 */
[----:B------:R-:W-:-:S05]  /*6910*/  IMAD R3, R3, R0, c[0x0][0x32c] ;  /* 0x0000cb0003037624 */ /* 0x000fca00078e0200 */
[----:B------:R-:W-:-:S04]  /*6920*/  IMNMX R4, R4, R3, PT ;  /* 0x0000000304047217 */ /* 0x000fc80003800200 */
.L_x_2904:
        /* <DEDUP_REMOVED lines=21> */
.L_x_2910:
[----:B------:R-:W-:-:S04]  /*6a80*/  MOV R0, c[0x0][0x32c] ;  /* 0x0000cb0000007a02 */ /* 0x000fc80000000f00 */
[----:B------:R-:W-:-:S13]  /*6a90*/  ISETP.NE.AND P0, PT, R0, 0x1, PT ;  /* 0x000000010000780c */ /* 0x000fda0003f05270 */
[----:B------:R-:W-:-:S05]  /*6aa0*/  @P0 IMAD.HI.U32 R0, R2, c[0x0][0x330], RZ ;  /* 0x0000cc0002000a27 */ /* 0x000fca00078e00ff */
[----:B------:R-:W-:Y:S02]  /*6ab0*/  @P0 SHF.R.U32.HI R2, RZ, c[0x0][0x334], R0 ;  /* 0x0000cd00ff020a19 */ /* 0x000fe40000011600 */
.L_x_2911:
[----:B------:R-:W-:Y:S05]  /*6ac0*/  BSYNC B0 ;  /* 0x0000000000007941 */ /* 0x000fea0003800000 */
.L_x_2909:
[----:B------:R-:W-:-:S05]  /*6ad0*/  IMAD R2, R2, c[0x0][0x32c], RZ ;  /* 0x0000cb0002027a24 */ /* 0x000fca00078e02ff */
[----:B------:R-:W-:-:S04]  /*6ae0*/  IMNMX R201, R201, R2, !PT ;  /* 0x00000002c9c97217 */ /* 0x000fc80007800200 */
.L_x_2908:
[----:B------:R-:W-:Y:S01]  /*6af0*/  SHF.R.S32.HI R0, RZ, 0x1f, R201 ;  /* 0x0000001fff007819 */ /* 0x000fe200000114c9 */
[----:B------:R-:W-:Y:S01]  /*6b00*/  IMAD.MOV.U32 R7, RZ, RZ, RZ ;  /* 0x000000ffff077224 */ /* 0x000fe200078e00ff */
[----:B------:R-:W-:Y:S01]  /*6b10*/  PLOP3.LUT P1, PT, PT, PT, PT, 0x80, 0x0 ;  /* 0x000000000000781c */ /* 0x000fe20003f2f070 */
[----:B------:R-:W-:Y:S01]  /*6b20*/  IMAD.MOV.U32 R98, RZ, RZ, RZ ;  /* 0x000000ffff627224 */ /* 0x000fe200078e00ff */
[----:B------:R-:W-:Y:S01]  /*6b30*/  LEA.HI R201, R0, R201, RZ, 0x6 ;  /* 0x000000c900c97211 */ /* 0x000fe200078f30ff */
[----:B------:R-:W-:Y:S01]  /*6b40*/  CS2R R4, SRZ ;  /* 0x0000000000047805 */ /* 0x000fe2000001ff00 */
[----:B------:R-:W-:Y:S01]  /*6b50*/  IMAD.MOV.U32 R96, RZ, RZ, RZ ;  /* 0x000000ffff607224 */ /* 0x000fe200078e00ff */
[----:B------:R-:W-:Y:S01]  /*6b60*/  CS2R R94, SRZ ;  /* 0x00000000005e7805 */ /* 0x000fe2000001ff00 */
[----:B------:R-:W-:Y:S01]  /*6b70*/  SHF.R.S32.HI R201, RZ, 0x6, R201 ;  /* 0x00000006ffc97819 */ /* 0x000fe200000114c9 */
[----:B------:R-:W-:Y:S01]  /*6b80*/  CS2R R92, SRZ ;  /* 0x00000000005c7805 */ /* 0x000fe2000001ff00 */
[----:B------:R-:W-:Y:S01]  /*6b90*/  IMAD.MOV.U32 R91, RZ, RZ, RZ ;  /* 0x000000ffff5b7224 */ /* 0x000fe200078e00ff */
[----:B------:R-:W-:Y:S01]  /*6ba0*/  CS2R R2, SRZ ;  /* 0x0000000000027805 */ /* 0x000fe2000001ff00 */
[----:B------:R-:W-:Y:S01]  /*6bb0*/  IMNMX R201, RZ, R201, !PT ;  /* 0x000000c9ffc97217 */ /* 0x000fe20007800200 */
[----:B------:R-:W-:Y:S01]  /*6bc0*/  IMAD.MOV.U32 R88, RZ, RZ, RZ ;  /* 0x000000ffff587224 */ /* 0x000fe200078e00ff */
        /* <DEDUP_REMOVED lines=45> */
[----:B------:R-:W3:Y:S01]  /*6ea0*/  LDL R10, [R1+0x4c] ;  /* 0x00004c00010a7983 */ /* 0x000ee20000100800 */
[----:B------:R-:W-:Y:S01]  /*6eb0*/  ISETP.NE.U32.AND P3, PT, RZ, c[0x0][0x340], PT ;  /* 0x0000d000ff007a0c */ /* 0x000fe20003f65070 */
[----:B------:R-:W-:-:S03]  /*6ec0*/  ULDC.64 UR4, c[0x0][0x18] ;  /* 0x0000060000047ab9 */ /* 0x000fc60000000a00 */
[----:B------:R-:W-:-:S13]  /*6ed0*/  ISETP.NE.AND.EX P3, PT, RZ, c[0x0][0x344], PT, P3 ;  /* 0x0000d100ff007a0c */ /* 0x000fda0003f65330 */
[----:B------:R-:W-:-:S04]  /*6ee0*/  @P3 IMAD.MOV.U32 R216, RZ, RZ, 0x4 ;  /* 0x00000004ffd83424 */ /* 0x000fc800078e00ff */
[----:B------:R-:W-:-:S06]  /*6ef0*/  @P3 IMAD.WIDE R216, R197, R216, c[0x0][0x340] ;  /* 0x0000d000c5d83625 */ /* 0x000fcc00078e02d8 */
[----:B------:R1:W5:Y:S01]  /*6f00*/  @P3 LDG.E R216, [R216.64] ;  /* 0x00000006d8d83981 */ /* 0x000362000c1e1900 */
[----:B------:R-:W-:Y:S01]  /*6f10*/  SHF.R.S32.HI R7, RZ, 0x1f, R90 ;  /* 0x0000001fff077819 */ /* 0x000fe2000001145a */
[----:B------:R-:W-:Y:S01]  /*6f20*/  UIADD3 UR4, UP0, UR4, 0x18100, URZ ;  /* 0x0001810004047890 */ /* 0x000fe2000ff1e03f */
[----:B------:R-:W-:Y:S01]  /*6f30*/  ISETP.NE.U32.AND P0, PT, RZ, c[0x0][0x348], PT ;  /* 0x0000d200ff007a0c */ /* 0x000fe20003f05070 */
[----:B------:R-:W-:Y:S01]  /*6f40*/  STL [R1+0x10], R8 ;  /* 0x0000100801007387 */ /* 0x000fe20000100800 */
[CC--:B------:R-:W-:Y:S01]  /*6f50*/  LEA.HI R16, R7.reuse, R90.reuse, RZ, 0x3 ;  /* 0x0000005a07107211 */ /* 0x0c0fe200078f18ff */
[----:B------:R-:W-:Y:S01]  /*6f60*/  UIADD3.X UR5, URZ, UR5, URZ, UP0, !UPT ;  /* 0x000000053f057290 */ /* 0x000fe200087fe43f */
[----:B------:R-:W-:Y:S01]  /*6f70*/  SHF.R.S32.HI R9, RZ, 0x1f, R197 ;  /* 0x0000001fff097819 */ /* 0x000fe200000114c5 */
[----:B------:R-:W-:Y:S01]  /*6f80*/  IMAD.U32 R20, RZ, RZ, UR4 ;  /* 0x00000004ff147e24 */ /* 0x000fe2000f8e00ff */
[----:B------:R-:W-:Y:S02]  /*6f90*/  LOP3.LUT R5, R16, 0xfffffff8, RZ, 0xc0, !PT ;  /* 0xfffffff810057812 */ /* 0x000fe400078ec0ff */
[----:B------:R-:W-:Y:S01]  /*6fa0*/  SHF.R.S32.HI R14, RZ, 0x3, R16 ;  /* 0x00000003ff0e7819 */ /* 0x000fe20000011410 */
[----:B------:R-:W-:Y:S01]  /*6fb0*/  IMAD.U32 R21, RZ, RZ, UR5 ;  /* 0x00000005ff157e24 */ /* 0x000fe2000f8e00ff */
[----:B------:R-:W-:Y:S01]  /*6fc0*/  ISETP.NE.AND.EX P0, PT, RZ, c[0x0][0x34c], PT, P0 ;  /* 0x0000d300ff007a0c */ /* 0x000fe20003f05300 */
[----:B------:R-:W-:Y:S01]  /*6fd0*/  IMAD.IADD R176, R90, 0x1, -R5 ;  /* 0x000000015ab07824 */ /* 0x000fe200078e0a05 */
[----:B------:R-:W-:-:S02]  /*6fe0*/  LEA.HI R6, R7, R90, RZ, 0x4 ;  /* 0x0000005a07067211 */ /* 0x000fc400078f20ff */
[----:B------:R-:W-:Y:S01]  /*6ff0*/  SEL R9, R9, RZ, !P0 ;  /* 0x000000ff09097207 */ /* 0x000fe20004000000 */
[----:B------:R-:W-:Y:S01]  /*7000*/  IMAD R2, R176, 0x20, R14 ;  /* 0x00000020b0027824 */ /* 0x000fe200078e020e */
[----:B------:R-:W-:Y:S01]  /*7010*/  LOP3.LUT R5, R6, 0xfffffff0, RZ, 0xc0, !PT ;  /* 0xfffffff006057812 */ /* 0x000fe200078ec0ff */
[----:B------:R2:W-:Y:S01]  /*7020*/  STL.64 [R1+0x8], R20 ;  /* 0x0000081401007387 */ /* 0x0005e20000100a00 */
[----:B------:R-:W-:Y:S01]  /*7030*/  SEL R12, R197, RZ, !P0 ;  /* 0x000000ffc50c7207 */ /* 0x000fe20004000000 */
[----:B------:R-:W-:Y:S01]  /*7040*/  IMAD.IADD R2, R89, 0x1, R2 ;  /* 0x0000000159027824 */ /* 0x000fe200078e0202 */
[-C--:B------:R-:W-:Y:S01]  /*7050*/  LEA.HI R0, R7, R90.reuse, RZ, 0x5 ;  /* 0x0000005a07007211 */ /* 0x080fe200078f28ff */
[----:B------:R-:W-:Y:S01]  /*7060*/  IMAD R9, R9, c[0x0][0x1c0], RZ ;  /* 0x0000700009097a24 */ /* 0x000fe200078e02ff */
[----:B------:R-:W-:Y:S01]  /*7070*/  LEA.HI R4, R7, R90, RZ, 0x6 ;  /* 0x0000005a07047211 */ /* 0x000fe200078f30ff */
[----:B------:R-:W-:Y:S01]  /*7080*/  IMAD.MOV.U32 R18, RZ, RZ, R2 ;  /* 0x000000ffff127224 */ /* 0x000fe200078e0002 */
[----:B------:R-:W-:Y:S01]  /*7090*/  LOP3.LUT P1, RZ, R176, 0x2, RZ, 0xc0, !PT ;  /* 0x00000002b0ff7812 */ /* 0x000fe2000782c0ff */
[----:B------:R-:W-:Y:S01]  /*70a0*/  IMAD.IADD R90, R90, 0x1, -R5 ;  /* 0x000000015a5a7824 */ /* 0x000fe200078e0a05 */
[----:B------:R-:W-:Y:S01]  /*70b0*/  SHF.R.S32.HI R5, RZ, 0x4, R6 ;  /* 0x00000004ff057819 */ /* 0x000fe20000011406 */
[----:B------:R-:W-:-:S02]  /*70c0*/  IMAD R9, R12, c[0x0][0x1c4], R9 ;  /* 0x000071000c097a24 */ /* 0x000fc400078e0209 */
[----:B------:R-:W-:Y:S01]  /*70d0*/  IMAD.SHL.U32 R0, R0, 0x20, RZ ;  /* 0x0000002000007824 */ /* 0x000fe200078e00ff */
[----:B------:R-:W-:-:S04]  /*70e0*/  LEA.HI R6, R6, R5, RZ, 0x1 ;  /* 0x0000000506067211 */ /* 0x000fc800078f08ff */
[----:B------:R-:W-:Y:S02]  /*70f0*/  LOP3.LUT R6, R6, 0xfffffffe, RZ, 0xc0, !PT ;  /* 0xfffffffe06067812 */ /* 0x000fe400078ec0ff */
[----:B------:R-:W-:-:S03]  /*7100*/  LOP3.LUT R17, R0, 0xfffffc00, RZ, 0xc0, !PT ;  /* 0xfffffc0000117812 */ /* 0x000fc600078ec0ff */
[----:B------:R-:W-:Y:S01]  /*7110*/  IMAD.IADD R6, R5, 0x1, -R6 ;  /* 0x0000000105067824 */ /* 0x000fe200078e0a06 */
[----:B---3--:R-:W-:-:S05]  /*7120*/  SHF.R.S32.HI R3, RZ, 0x1f, R10 ;  /* 0x0000001fff037819 */ /* 0x008fca000001140a */
[----:B------:R-:W-:-:S04]  /*7130*/  IMAD R3, R3, c[0x0][0x178], RZ ;  /* 0x00005e0003037a24 */ /* 0x000fc800078e02ff */
[C---:B------:R-:W-:Y:S02]  /*7140*/  IMAD R3, R10.reuse, c[0x0][0x17c], R3 ;  /* 0x00005f000a037a24 */ /* 0x040fe400078e0203 */
[----:B------:R-:W-:-:S04]  /*7150*/  IMAD.WIDE.U32 R10, R10, c[0x0][0x178], RZ ;  /* 0x00005e000a0a7a25 */ /* 0x000fc800078e00ff */
[----:B------:R-:W-:Y:S02]  /*7160*/  IMAD.IADD R11, R11, 0x1, R3 ;  /* 0x000000010b0b7824 */ /* 0x000fe400078e0203 */
[----:B------:R-:W-:-:S04]  /*7170*/  @P2 IMAD.HI.U32 R3, R2, c[0x0][0x2c8], RZ ;  /* 0x0000b20002032a27 */ /* 0x000fc800078e00ff */
[----:B------:R-:W-:Y:S01]  /*7180*/  IMAD.WIDE.U32 R10, R196, c[0x0][0x1b8], R10 ;  /* 0x00006e00c40a7a25 */ /* 0x000fe200078e000a */
[----:B------:R-:W-:Y:S02]  /*7190*/  @P2 SHF.R.U32.HI R18, RZ, c[0x0][0x2cc], R3 ;  /* 0x0000b300ff122a19 */ /* 0x000fe40000011603 */
[----:B------:R-:W-:Y:S01]  /*71a0*/  LOP3.LUT P2, RZ, R176, 0x4, RZ, 0xc0, !PT ;  /* 0x00000004b0ff7812 */ /* 0x000fe2000784c0ff */
[----:B------:R-:W-:Y:S02]  /*71b0*/  IMAD R3, R195, c[0x0][0x1b8], RZ ;  /* 0x00006e00c3037a24 */ /* 0x000fe400078e02ff */
[----:B------:R-:W-:Y:S02]  /*71c0*/  IMAD.MOV R7, RZ, RZ, -R18 ;  /* 0x000000ffff077224 */ /* 0x000fe400078e0a12 */
[----:B------:R-:W-:Y:S02]  /*71d0*/  IMAD R3, R196, c[0x0][0x1bc], R3 ;  /* 0x00006f00c4037a24 */ /* 0x000fe400078e0203 */
[----:B------:R-:W-:-:S02]  /*71e0*/  IMAD R7, R7, c[0x0][0x2c4], R2 ;  /* 0x0000b10007077a24 */ /* 0x000fc400078e0202 */
[----:B------:R-:W-:Y:S01]  /*71f0*/  IMAD.IADD R11, R11, 0x1, R3 ;  /* 0x000000010b0b7824 */ /* 0x000fe200078e0203 */
[----:B------:R-:W-:Y:S01]  /*7200*/  SHF.R.S32.HI R3, RZ, 0x1f, R18 ;  /* 0x0000001fff037819 */ /* 0x000fe20000011412 */
[----:B------:R-:W-:Y:S02]  /*7210*/  @!P3 IMAD.MOV.U32 R216, RZ, RZ, R197 ;  /* 0x000000ffffd8b224 */ /* 0x000fe400078e00c5 */
[----:B------:R-:W-:-:S04]  /*7220*/  IMAD.WIDE.U32 R12, R12, c[0x0][0x1c0], R10 ;  /* 0x000070000c0c7a25 */ /* 0x000fc800078e000a */
[----:B------:R-:W-:Y:S02]  /*7230*/  IMAD R3, R3, c[0x0][0x1b0], RZ ;  /* 0x00006c0003037a24 */ /* 0x000fe400078e02ff */
[----:B------:R-:W-:Y:S02]  /*7240*/  IMAD.IADD R13, R13, 0x1, R9 ;  /* 0x000000010d0d7824 */ /* 0x000fe400078e0209 */
[----:B------:R-:W-:Y:S02]  /*7250*/  IMAD.SHL.U32 R11, R14, 0x40, RZ ;  /* 0x000000400e0b7824 */ /* 0x000fe400078e00ff */
[C---:B------:R-:W-:Y:S01]  /*7260*/  IMAD R2, R18.reuse, c[0x0][0x1b4], R3 ;  /* 0x00006d0012027a24 */ /* 0x040fe200078e0203 */
[----:B------:R-:W-:Y:S01]  /*7270*/  SHF.R.S32.HI R3, RZ, 0x1f, R90 ;  /* 0x0000001fff037819 */ /* 0x000fe2000001145a */
[----:B------:R-:W-:Y:S01]  /*7280*/  IMAD.WIDE.U32 R18, R18, c[0x0][0x1b0], R12 ;  /* 0x00006c0012127a25 */ /* 0x000fe200078e000c */
[----:B------:R-:W-:Y:S02]  /*7290*/  LOP3.LUT R11, R11, 0x1c0, RZ, 0xc0, !PT ;  /* 0x000001c00b0b7812 */ /* 0x000fe400078ec0ff */
[----:B------:R-:W-:Y:S01]  /*72a0*/  LEA.HI R3, R3, R90, RZ, 0x3 ;  /* 0x0000005a03037211 */ /* 0x000fe200078f18ff */
[C---:B------:R-:W-:Y:S01]  /*72b0*/  IMAD.SHL.U32 R12, R176.reuse, 0x8, RZ ;  /* 0x00000008b00c7824 */ /* 0x040fe200078e00ff */
[----:B------:R-:W-:Y:S01]  /*72c0*/  SHF.R.U32.HI R5, RZ, 0x3, R11 ;  /* 0x00000003ff057819 */ /* 0x000fe2000001160b */
[----:B------:R-:W-:-:S02]  /*72d0*/  IMAD.SHL.U32 R9, R176, 0x40, RZ ;  /* 0x00000040b0097824 */ /* 0x000fc400078e00ff */
[----:B------:R-:W-:Y:S01]  /*72e0*/  IMAD.IADD R19, R19, 0x1, R2 ;  /* 0x0000000113137824 */ /* 0x000fe200078e0202 */
[----:B------:R-:W-:Y:S02]  /*72f0*/  LOP3.LUT R10, R11, 0x38, R12, 0xf8, !PT ;  /* 0x000000380b0a7812 */ /* 0x000fe400078ef80c */
[----:B------:R-:W-:Y:S01]  /*7300*/  LOP3.LUT R11, R3, 0xfffffff8, RZ, 0xc0, !PT ;  /* 0xfffffff8030b7812 */ /* 0x000fe200078ec0ff */
[----:B------:R-:W-:Y:S01]  /*7310*/  IMAD.WIDE.U32 R18, R7, c[0x0][0x1a8], R18 ;  /* 0x00006a0007127a25 */ /* 0x000fe200078e0012 */
[----:B------:R-:W-:Y:S02]  /*7320*/  LOP3.LUT R9, R9, 0x1c0, RZ, 0xc0, !PT ;  /* 0x000001c009097812 */ /* 0x000fe400078ec0ff */
[----:B------:R-:W-:Y:S01]  /*7330*/  LOP3.LUT R5, R10, R5, RZ, 0x3c, !PT ;  /* 0x000000050a057212 */ /* 0x000fe200078e3cff */
[----:B------:R-:W-:Y:S01]  /*7340*/  IMAD.IADD R2, R90, 0x1, -R11 ;  /* 0x000000015a027824 */ /* 0x000fe200078e0a0b */
[----:B------:R-:W-:Y:S01]  /*7350*/  SHF.R.S32.HI R11, RZ, 0x1f, R7 ;  /* 0x0000001fff0b7819 */ /* 0x000fe20000011407 */
[----:B------:R-:W-:Y:S01]  /*7360*/  IMAD.SHL.U32 R10, R6, 0x8, RZ ;  /* 0x00000008060a7824 */ /* 0x000fe200078e00ff */
[----:B------:R-:W-:Y:S01]  /*7370*/  LOP3.LUT R16, R9, 0x8, R16, 0xf8, !PT ;  /* 0x0000000809107812 */ /* 0x000fe200078ef810 */
[C---:B------:R-:W-:Y:S01]  /*7380*/  IMAD.SHL.U32 R13, R2.reuse, 0x40, RZ ;  /* 0x00000040020d7824 */ /* 0x040fe200078e00ff */
[----:B------:R-:W-:Y:S01]  /*7390*/  SHF.R.U32.HI R9, RZ, 0x3, R9 ;  /* 0x00000003ff097819 */ /* 0x000fe20000011609 */
[----:B--2---:R-:W-:Y:S01]  /*73a0*/  IMAD R20, R11, c[0x0][0x1a8], RZ ;  /* 0x00006a000b147a24 */ /* 0x004fe200078e02ff */
[----:B------:R-:W-:Y:S01]  /*73b0*/  LOP3.LUT P6, RZ, R2, 0x2, RZ, 0xc0, !PT ;  /* 0x0000000202ff7812 */ /* 0x000fe200078cc0ff */
[----:B------:R-:W-:Y:S01]  /*73c0*/  IMAD.SHL.U32 R3, R3, 0x40, RZ ;  /* 0x0000004003037824 */ /* 0x000fe200078e00ff */
[----:B------:R-:W-:Y:S01]  /*73d0*/  LOP3.LUT R9, R16, R9, RZ, 0x3c, !PT ;  /* 0x0000000910097212 */ /* 0x000fe200078e3cff */
[----:B------:R-:W-:Y:S01]  /*73e0*/  IMAD.SHL.U32 R16, R4, 0x8, RZ ;  /* 0x0000000804107824 */ /* 0x000fe200078e00ff */
[----:B------:R-:W-:Y:S01]  /*73f0*/  LOP3.LUT R13, R13, 0x1c0, RZ, 0xc0, !PT ;  /* 0x000001c00d0d7812 */ /* 0x000fe200078ec0ff */
[----:B------:R-:W-:Y:S01]  /*7400*/  IMAD R4, R7, c[0x0][0x1ac], R20 ;  /* 0x00006b0007047a24 */ /* 0x000fe200078e0214 */
[----:B------:R-:W-:Y:S01]  /*7410*/  LOP3.LUT R3, R3, 0xfffffe00, RZ, 0xc0, !PT ;  /* 0xfffffe0003037812 */ /* 0x000fe200078ec0ff */
[----:B------:R-:W-:Y:S01]  /*7420*/  IMAD R6, R6, 0x200, R9 ;  /* 0x0000020006067824 */ /* 0x000fe200078e0209 */
[----:B------:R-:W-:Y:S01]  /*7430*/  LOP3.LUT R10, R13, 0x8, R10, 0xf8, !PT ;  /* 0x000000080d0a7812 */ /* 0x000fe200078ef80a */
[----:B------:R-:W-:Y:S01]  /*7440*/  IMAD.IADD R15, R19, 0x1, R4 ;  /* 0x00000001130f7824 */ /* 0x000fe200078e0204 */
[----:B------:R-:W-:Y:S01]  /*7450*/  LOP3.LUT R11, R5, 0xfffffe00, R16, 0xf8, !PT ;  /* 0xfffffe00050b7812 */ /* 0x000fe200078ef810 */
[----:B------:R-:W-:Y:S01]  /*7460*/  IMAD.MOV.U32 R5, RZ, RZ, 0x10 ;  /* 0x00000010ff057424 */ /* 0x000fe200078e00ff */
[----:B------:R-:W-:-:S02]  /*7470*/  SHF.R.U32.HI R13, RZ, 0x3, R13 ;  /* 0x00000003ff0d7819 */ /* 0x000fc4000001160d */
[----:B------:R-:W-:Y:S02]  /*7480*/  LEA R16, P0, R18, c[0x0][0x160], 0x1 ;  /* 0x0000580012107a11 */ /* 0x000fe400078008ff */
[----:B------:R-:W-:Y:S01]  /*7490*/  LOP3.LUT R4, R10, R13, RZ, 0x3c, !PT ;  /* 0x0000000d0a047212 */ /* 0x000fe200078e3cff */
[----:B------:R-:W-:Y:S01]  /*74a0*/  IMAD.MOV.U32 R13, RZ, RZ, 0x20 ;  /* 0x00000020ff0d7424 */ /* 0x000fe200078e00ff */
[----:B------:R-:W-:Y:S02]  /*74b0*/  LEA.HI.X R15, R18, c[0x0][0x164], R15, 0x1, P0 ;  /* 0x00005900120f7a11 */ /* 0x000fe400000f0c0f */
[C---:B------:R-:W-:Y:S02]  /*74c0*/  IADD3 R9, R12.reuse, 0x40, RZ ;  /* 0x000000400c097810 */ /* 0x040fe40007ffe0ff */
[----:B------:R-:W-:Y:S02]  /*74d0*/  IADD3 R7, R12, 0x80, RZ ;  /* 0x000000800c077810 */ /* 0x000fe40007ffe0ff */
[----:B------:R-:W-:-:S02]  /*74e0*/  LOP3.LUT P0, RZ, R2, 0x4, RZ, 0xc0, !PT ;  /* 0x0000000402ff7812 */ /* 0x000fc4000780c0ff */
[CC--:B------:R-:W-:Y:S02]  /*74f0*/  IADD3 R0, R4.reuse, R3.reuse, R17 ;  /* 0x0000000304007210 */ /* 0x0c0fe40007ffe011 */
[----:B------:R-:W-:Y:S02]  /*7500*/  LOP3.LUT R4, R4, R3, RZ, 0xfc, !PT ;  /* 0x0000000304047212 */ /* 0x000fe400078efcff */
[----:B------:R-:W-:Y:S02]  /*7510*/  SEL R2, R5, 0xfffffff0, !P1 ;  /* 0xfffffff005027807 */ /* 0x000fe40004800000 */
[----:B------:R-:W-:Y:S02]  /*7520*/  ISETP.GE.AND P5, PT, R12, c[0x0][0x198], PT ;  /* 0x000066000c007a0c */ /* 0x000fe40003fa6270 */
[----:B------:R-:W-:Y:S02]  /*7530*/  ISETP.GE.AND P4, PT, R9, c[0x0][0x198], PT ;  /* 0x0000660009007a0c */ /* 0x000fe40003f86270 */
[----:B------:R-:W-:-:S02]  /*7540*/  ISETP.GE.AND P3, PT, R7, c[0x0][0x198], PT ;  /* 0x0000660007007a0c */ /* 0x000fc40003f66270 */
[----:B------:R-:W-:Y:S02]  /*7550*/  IADD3 R10, R142, -0x1, RZ ;  /* 0xffffffff8e0a7810 */ /* 0x000fe40007ffe0ff */
[----:B------:R-:W-:Y:S02]  /*7560*/  SEL R3, R13, 0xffffffe0, !P0 ;  /* 0xffffffe00d037807 */ /* 0x000fe40004000000 */
[----:B------:R-:W-:Y:S01]  /*7570*/  SEL R5, R5, 0xfffffff0, !P6 ;  /* 0xfffffff005057807 */ /* 0x000fe20007000000 */
[----:B------:R-:W-:Y:S05]  /*7580*/  BRA.DIV ~URZ, `(.L_x_2913) ;  /* 0x000116227f007947 */ /* 0x000fea000b800000 */
[----:B-1----:R1:W2:Y:S02]  /*7590*/  SHFL.IDX PT, R17, R15, RZ, 0x181f ;  /* 0x00181fff0f117589 */ /* 0x0022a400000e0000 */
.L_x_3026:
[----:B------:R-:W-:Y:S05]  /*75a0*/  BRA.DIV ~URZ, `(.L_x_2914) ;  /* 0x000116827f007947 */ /* 0x000fea000b800000 */
[----:B------:R3:W1:Y:S02]  /*75b0*/  SHFL.IDX PT, R20, R16, RZ, 0x181f ;  /* 0x00181fff10147589 */ /* 0x00066400000e0000 */
.L_x_3027:
[----:B------:R-:W-:Y:S01]  /*75c0*/  IMAD R13, R8, c[0x0][0x2c4], RZ ;  /* 0x0000b100080d7a24 */ /* 0x000fe200078e02ff */
[----:B------:R-:W-:Y:S01]  /*75d0*/  IADD3 R14, R89, R14, RZ ;  /* 0x0000000e590e7210 */ /* 0x000fe20007ffe0ff */
[----:B------:R-:W-:Y:S01]  /*75e0*/  BSSY B0, `(.L_x_2915) ;  /* 0x0000014000007945 */ /* 0x000fe20003800000 */
[----:B--2---:R-:W-:Y:S02]  /*75f0*/  MOV R21, R17 ;  /* 0x0000001100157202 */ /* 0x004fe40000000f00 */
[----:B------:R-:W-:-:S13]  /*7600*/  ISETP.GE.AND P0, PT, R14, R13, PT ;  /* 0x0000000d0e00720c */ /* 0x000fda0003f06270 */
[----:B------:R-:W-:Y:S05]  /*7610*/  @P0 BRA `(.L_x_2916) ;  /* 0x0000010000000947 */ /* 0x000fea0003800000 */
[----:B------:R-:W-:Y:S01]  /*7620*/  SHF.R.S32.HI R18, RZ, 0x1f, R9 ;  /* 0x0000001fff127819 */ /* 0x000fe20000011409 */
[----:B-1----:R-:W-:Y:S01]  /*7630*/  IMAD.WIDE R22, R12, 0x2, R20 ;  /* 0x000000020c167825 */ /* 0x002fe200078e0214 */
[----:B------:R-:W-:Y:S02]  /*7640*/  SHF.R.S32.HI R8, RZ, 0x1f, R7 ;  /* 0x0000001fff087819 */ /* 0x000fe40000011407 */
[----:B------:R-:W-:Y:S01]  /*7650*/  LEA.HI R17, R18, R9, RZ, 0x3 ;  /* 0x0000000912117211 */ /* 0x000fe200078f18ff */
[----:B------:R-:W-:Y:S01]  /*7660*/  IMAD.SHL.U32 R18, R11, 0x2, RZ ;  /* 0x000000020b127824 */ /* 0x000fe200078e00ff */
[----:B------:R-:W-:Y:S02]  /*7670*/  LEA.HI R8, R8, R7, RZ, 0x3 ;  /* 0x0000000708087211 */ /* 0x000fe400078f18ff */
[----:B------:R-:W-:Y:S02]  /*7680*/  LOP3.LUT R17, R17, 0xfffffff8, RZ, 0xc0, !PT ;  /* 0xfffffff811117812 */ /* 0x000fe400078ec0ff */
[----:B------:R-:W-:Y:S01]  /*7690*/  LOP3.LUT R8, R8, 0xfffffff8, RZ, 0xc0, !PT ;  /* 0xfffffff808087812 */ /* 0x000fe200078ec0ff */
[----:B------:R-:W-:Y:S01]  /*76a0*/  @!PT LDS RZ, [RZ] ;  /* 0x00000000fffff984 */ /* 0x000fe20000000800 */
[----:B------:R-:W-:Y:S01]  /*76b0*/  @!PT LDS RZ, [RZ] ;  /* 0x00000000fffff984 */ /* 0x000fe20000000800 */
[----:B------:R-:W-:Y:S01]  /*76c0*/  @!PT LDS RZ, [RZ] ;  /* 0x00000000fffff984 */ /* 0x000fe20000000800 */
[----:B------:R1:W-:Y:S02]  /*76d0*/  LDGSTS.E.BYPASS.LTC128B.128 [R18+0x18100], [R22.64], !P5 ;  /* 0x1810000016127fae */ /* 0x0003e4000e901d46 */
[----:B------:R-:W-:-:S04]  /*76e0*/  IMAD.WIDE R24, R17, 0x2, R20 ;  /* 0x0000000211187825 */ /* 0x000fc800078e0214 */
[----:B------:R-:W-:Y:S01]  /*76f0*/  IMAD.WIDE R20, R8, 0x2, R20 ;  /* 0x0000000208147825 */ /* 0x000fe200078e0214 */
[----:B------:R1:W-:Y:S04]  /*7700*/  LDGSTS.E.BYPASS.LTC128B.128 [R18+0x1c100], [R24.64], !P4 ;  /* 0x1c10000018127fae */ /* 0x0003e8000e101d46 */
[----:B------:R1:W-:Y:S02]  /*7710*/  LDGSTS.E.BYPASS.LTC128B.128 [R18+0x20100], [R20.64], !P3 ;  /* 0x2010000014127fae */ /* 0x0003e4000d901d46 */
.L_x_2916:
[----:B------:R-:W-:Y:S05]  /*7720*/  BSYNC B0 ;  /* 0x0000000000007941 */ /* 0x000fea0003800000 */
.L_x_2915:
[----:B------:R-:W-:Y:S05]  /*7730*/  BRA.DIV ~URZ, `(.L_x_2917) ;  /* 0x000115727f007947 */ /* 0x000fea000b800000 */
[----:B------:R2:W3:Y:S04]  /*7740*/  SHFL.IDX PT, R17, R15, 0x1, 0x181f ;  /* 0x00381f000f117f89 */ /* 0x0004e800000e0000 */
[----:B-1----:R2:W1:Y:S02]  /*7750*/  SHFL.IDX PT, R20, R16, 0x1, 0x181f ;  /* 0x00381f0010147f89 */ /* 0x00246400000e0000 */
.L_x_3028:
[----:B------:R-:W-:Y:S01]  /*7760*/  IADD3 R8, R14, 0x20, RZ ;  /* 0x000000200e087810 */ /* 0x000fe20007ffe0ff */
[----:B------:R-:W-:Y:S01]  /*7770*/  BSSY B0, `(.L_x_2918) ;  /* 0x0000014000007945 */ /* 0x000fe20003800000 */
[----:B---3--:R-:W-:-:S02]  /*7780*/  IMAD.MOV.U32 R21, RZ, RZ, R17 ;  /* 0x000000ffff157224 */ /* 0x008fc400078e0011 */
        /* <DEDUP_REMOVED lines=18> */
.L_x_2919:
[----:B------:R-:W-:Y:S05]  /*78b0*/  BSYNC B0 ;  /* 0x0000000000007941 */ /* 0x000fea0003800000 */
.L_x_2918:
[----:B------:R-:W-:Y:S05]  /*78c0*/  BRA.DIV ~URZ, `(.L_x_2920) ;  /* 0x000114d27f007947 */ /* 0x000fea000b800000 */
[----:B------:R3:W2:Y:S02]  /*78d0*/  SHFL.IDX PT, R17, R15, 0x2, 0x181f ;  /* 0x00581f000f117f89 */ /* 0x0006a400000e0000 */
.L_x_3029:
[----:B------:R-:W-:Y:S05]  /*78e0*/  BRA.DIV ~URZ, `(.L_x_2921) ;  /* 0x000115327f007947 */ /* 0x000fea000b800000 */
[----:B-1----:R1:W3:Y:S02]  /*78f0*/  SHFL.IDX PT, R20, R16, 0x2, 0x181f ;  /* 0x00581f0010147f89 */ /* 0x0022e400000e0000 */
.L_x_3030:
[----:B------:R-:W-:Y:S01]  /*7900*/  IADD3 R8, R14, 0x40, RZ ;  /* 0x000000400e087810 */ /* 0x000fe20007ffe0ff */
[----:B------:R-:W-:Y:S01]  /*7910*/  BSSY B0, `(.L_x_2922) ;  /* 0x0000014000007945 */ /* 0x000fe20003800000 */
[----:B--2---:R-:W-:Y:S02]  /*7920*/  IMAD.MOV.U32 R21, RZ, RZ, R17 ;  /* 0x000000ffff157224 */ /* 0x004fe400078e0011 */
[----:B------:R-:W-:-:S13]  /*7930*/  ISETP.GE.AND P0, PT, R8, R13, PT ;  /* 0x0000000d0800720c */ /* 0x000fda0003f06270 */
[----:B------:R-:W-:Y:S05]  /*7940*/  @P0 BRA `(.L_x_2923) ;  /* 0x0000010000000947 */ /* 0x000fea0003800000 */
[----:B------:R-:W-:Y:S01]  /*7950*/  SHF.R.S32.HI R18, RZ, 0x1f, R9 ;  /* 0x0000001fff127819 */ /* 0x000fe20000011409 */
[----:B---3--:R-:W-:Y:S01]  /*7960*/  IMAD.WIDE R22, R12, 0x2, R20 ;  /* 0x000000020c167825 */ /* 0x008fe200078e0214 */
        /* <DEDUP_REMOVED lines=14> */
.L_x_2923:
[----:B------:R-:W-:Y:S05]  /*7a50*/  BSYNC B0 ;  /* 0x0000000000007941 */ /* 0x000fea0003800000 */
.L_x_2922:
[----:B------:R-:W-:Y:S05]  /*7a60*/  BRA.DIV ~URZ, `(.L_x_2924) ;  /* 0x000114327f007947 */ /* 0x000fea000b800000 */
[----:B---3--:R-:W3:Y:S04]  /*7a70*/  SHFL.IDX PT, R15, R15, 0x3, 0x181f ;  /* 0x00781f000f0f7f89 */ /* 0x008ee800000e0000 */
[----:B------:R1:W2:Y:S02]  /*7a80*/  SHFL.IDX PT, R240, R16, 0x3, 0x181f ;  /* 0x00781f0010f07f89 */ /* 0x0002a400000e0000 */
.L_x_3031:
[----:B--2---:R-:W2:Y:S04]  /*7a90*/  LDL R25, [R1] ;  /* 0x0000000001197983 */ /* 0x004ea80000100800 */
[----:B------:R1:W5:Y:S04]  /*7aa0*/  LDL R8, [R1+0x64] ;  /* 0x0000640001087983 */ /* 0x0003680000100800 */
[----:B------:R1:W5:Y:S01]  /*7ab0*/  LDL R210, [R1+0x48] ;  /* 0x0000480001d27983 */ /* 0x0003620000100800 */
[----:B------:R-:W-:Y:S01]  /*7ac0*/  IADD3 R14, R14, 0x60, RZ ;  /* 0x000000600e0e7810 */ /* 0x000fe20007ffe0ff */
[----:B------:R-:W-:Y:S01]  /*7ad0*/  ULDC.64 UR4, c[0x0][0x40] ;  /* 0x0000100000047ab9 */ /* 0x000fe20000000a00 */
[----:B------:R-:W-:Y:S01]  /*7ae0*/  IADD3 R18, P6, R1, c[0x0][0x20], RZ ;  /* 0x0000080001127a10 */ /* 0x000fe20007fde0ff */
[----:B------:R-:W-:Y:S01]  /*7af0*/  UIADD3 UR4, UP0, UR4, 0x160, URZ ;  /* 0x0000016004047890 */ /* 0x000fe2000ff1e03f */
[----:B------:R-:W-:Y:S01]  /*7b00*/  ISETP.GE.AND P0, PT, R14, R13, PT ;  /* 0x0000000d0e00720c */ /* 0x000fe20003f06270 */
[----:B------:R-:W-:Y:S01]  /*7b10*/  IMAD.MOV.U32 R14, RZ, RZ, R240 ;  /* 0x000000ffff0e7224 */ /* 0x000fe200078e00f0 */
[----:B------:R-:W-:Y:S01]  /*7b20*/  LOP3.LUT R228, R228, 0xfffffffe, RZ, 0xc0, !PT ;  /* 0xfffffffee4e47812 */ /* 0x000fe200078ec0ff */
[----:B------:R-:W-:Y:S01]  /*7b30*/  IMAD.X R19, RZ, RZ, c[0x0][0x24], P6 ;  /* 0x00000900ff137624 */ /* 0x000fe200030e06ff */
[----:B------:R-:W-:Y:S01]  /*7b40*/  UIADD3.X UR5, URZ, UR5, URZ, UP0, !UPT ;  /* 0x000000053f057290 */ /* 0x000fe200087fe43f */
[----:B------:R-:W-:Y:S01]  /*7b50*/  IADD3 R30, P6, R18, 0x48, RZ ;  /* 0x00000048121e7810 */ /* 0x000fe20007fde0ff */
[----:B------:R-:W-:-:S02]  /*7b60*/  IMAD R199, R195, c[0x0][0x1e8], RZ ;  /* 0x00007a00c3c77a24 */ /* 0x000fc400078e02ff */
[----:B------:R-:W-:Y:S01]  /*7b70*/  STL.64 [R1+0x20], R18 ;  /* 0x0000201201007387 */ /* 0x000fe20000100a00 */
[----:B------:R-:W-:-:S04]  /*7b80*/  IMAD.WIDE.U32 R214, R196, c[0x0][0x1e8], RZ ;  /* 0x00007a00c4d67a25 */ /* 0x000fc800078e00ff */
[----:B------:R-:W-:Y:S01]  /*7b90*/  @!P0 IMAD.SHL.U32 R11, R11, 0x2, RZ ;  /* 0x000000020b0b8824 */ /* 0x000fe200078e00ff */
[----:B-1----:R-:W-:Y:S01]  /*7ba0*/  @!P0 SHF.R.S32.HI R16, RZ, 0x1f, R9 ;  /* 0x0000001fff108819 */ /* 0x002fe20000011409 */
[----:B---3--:R-:W-:Y:S01]  /*7bb0*/  @!P0 IMAD.WIDE R26, R12, 0x2, R14 ;  /* 0x000000020c1a8825 */ /* 0x008fe200078e020e */
[----:B------:R-:W-:Y:S02]  /*7bc0*/  @!P0 SHF.R.S32.HI R12, RZ, 0x1f, R7 ;  /* 0x0000001fff0c8819 */ /* 0x000fe40000011407 */
[----:B------:R-:W-:Y:S01]  /*7bd0*/  @!P0 LEA.HI R9, R16, R9, RZ, 0x3 ;  /* 0x0000000910098211 */ /* 0x000fe200078f18ff */
[--C-:B------:R-:W-:Y:S01]  /*7be0*/  IMAD.X R31, RZ, RZ, R19.reuse, P6 ;  /* 0x000000ffff1f7224 */ /* 0x100fe200030e0613 */
[----:B------:R-:W-:Y:S01]  /*7bf0*/  @!PT LDS RZ, [RZ] ;  /* 0x00000000fffff984 */ /* 0x000fe20000000800 */
[----:B------:R-:W-:Y:S01]  /*7c00*/  @!PT LDS RZ, [RZ] ;  /* 0x00000000fffff984 */ /* 0x000fe20000000800 */
[----:B------:R-:W-:Y:S01]  /*7c10*/  @!PT LDS RZ, [RZ] ;  /* 0x00000000fffff984 */ /* 0x000fe20000000800 */
[----:B------:R1:W-:Y:S01]  /*7c20*/  @!P0 LDGSTS.E.BYPASS.LTC128B.128 [R11+0x1b100], [R26.64], !P5 ;  /* 0x1b1000001a0b8fae */ /* 0x0003e2000e901d46 */
[----:B------:R-:W-:Y:S01]  /*7c30*/  IADD3 R20, P5, R18, 0x4, RZ ;  /* 0x0000000412147810 */ /* 0x000fe20007fbe0ff */
[----:B------:R-:W-:Y:S01]  /*7c40*/  IMAD.WIDE.U32 R212, R196, c[0x0][0x210], RZ ;  /* 0x00008400c4d47a25 */ /* 0x000fe200078e00ff */
[----:B------:R-:W-:Y:S01]  /*7c50*/  @!P0 LEA.HI R12, R12, R7, RZ, 0x3 ;  /* 0x000000070c0c8211 */ /* 0x000fe200078f18ff */
[----:B------:R-:W-:Y:S01]  /*7c60*/  STL.64 [R1+0x30], R30 ;  /* 0x0000301e01007387 */ /* 0x000fe20000100a00 */
[----:B------:R-:W-:Y:S01]  /*7c70*/  @!P0 LOP3.LUT R9, R9, 0xfffffff8, RZ, 0xc0, !PT ;  /* 0xfffffff809098812 */ /* 0x000fe200078ec0ff */
[----:B------:R-:W-:Y:S01]  /*7c80*/  IMAD.X R21, RZ, RZ, R19, P5 ;  /* 0x000000ffff157224 */ /* 0x000fe200028e0613 */
[----:B------:R-:W-:Y:S01]  /*7c90*/  IADD3 R22, P5, R18, 0x10, RZ ;  /* 0x0000001012167810 */ /* 0x000fe20007fbe0ff */
[----:B------:R-:W-:Y:S01]  /*7ca0*/  IMAD R199, R196, c[0x0][0x1ec], R199 ;  /* 0x00007b00c4c77a24 */ /* 0x000fe200078e02c7 */
[----:B------:R-:W-:-:S02]  /*7cb0*/  @!P0 LOP3.LUT R13, R12, 0xfffffff8, RZ, 0xc0, !PT ;  /* 0xfffffff80c0d8812 */ /* 0x000fc400078ec0ff */
[----:B------:R3:W-:Y:S01]  /*7cc0*/  STL.64 [R1+0x38], R20 ;  /* 0x0000381401007387 */ /* 0x0007e20000100a00 */
[----:B------:R-:W-:Y:S01]  /*7cd0*/  IMAD.X R23, RZ, RZ, R19, P5 ;  /* 0x000000ffff177224 */ /* 0x000fe200028e0613 */
[----:B------:R-:W-:Y:S01]  /*7ce0*/  IADD3 R28, P5, R18, 0x8, RZ ;  /* 0x00000008121c7810 */ /* 0x000fe20007fbe0ff */
[----:B------:R-:W-:Y:S01]  /*7cf0*/  IMAD.IADD R199, R215, 0x1, R199 ;  /* 0x00000001d7c77824 */ /* 0x000fe200078e02c7 */
[----:B-----5:R-:W-:Y:S02]  /*7d00*/  SHF.R.S32.HI R7, RZ, 0x1f, R216 ;  /* 0x0000001fff077819 */ /* 0x020fe400000114d8 */
[----:B------:R4:W-:Y:S01]  /*7d10*/  STL.64 [R1+0x28], R22 ;  /* 0x0000281601007387 */ /* 0x0009e20000100a00 */
[----:B------:R-:W-:Y:S02]  /*7d20*/  IMAD.X R29, RZ, RZ, R19, P5 ;  /* 0x000000ffff1d7224 */ /* 0x000fe400028e0613 */
[----:B------:R-:W-:-:S03]  /*7d30*/  IMAD R7, R7, c[0x0][0x2b0], RZ ;  /* 0x0000ac0007077a24 */ /* 0x000fc600078e02ff */
[----:B------:R2:W-:Y:S01]  /*7d40*/  STL.64 [R1+0x40], R28 ;  /* 0x0000401c01007387 */ /* 0x0005e20000100a00 */
[C---:B------:R-:W-:Y:S02]  /*7d50*/  IMAD R7, R216.reuse, c[0x0][0x2b4], R7 ;  /* 0x0000ad00d8077a24 */ /* 0x040fe400078e0207 */
[----:B------:R-:W-:-:S04]  /*7d60*/  IMAD.WIDE.U32 R216, R216, c[0x0][0x2b0], RZ ;  /* 0x0000ac00d8d87a25 */ /* 0x000fc800078e00ff */
[----:B-1----:R-:W-:-:S04]  /*7d70*/  @!P0 IMAD.WIDE R26, R9, 0x2, R14 ;  /* 0x00000002091a8825 */ /* 0x002fc800078e020e */
[----:B------:R-:W-:Y:S01]  /*7d80*/  @!P0 IMAD.WIDE R14, R13, 0x2, R14 ;  /* 0x000000020d0e8825 */ /* 0x000fe200078e020e */
[----:B------:R1:W-:Y:S03]  /*7d90*/  @!P0 LDGSTS.E.BYPASS.LTC128B.128 [R11+0x1f100], [R26.64], !P4 ;  /* 0x1f1000001a0b8fae */ /* 0x0003e6000e101d46 */
[----:B---3--:R-:W-:Y:S01]  /*7da0*/  IMAD.U32 R20, RZ, RZ, UR4 ;  /* 0x00000004ff147e24 */ /* 0x008fe2000f8e00ff */
[----:B------:R1:W-:Y:S01]  /*7db0*/  @!P0 LDGSTS.E.BYPASS.LTC128B.128 [R11+0x23100], [R14.64], !P3 ;  /* 0x231000000e0b8fae */ /* 0x0003e2000d901d46 */
[----:B------:R-:W-:Y:S02]  /*7dc0*/  IMAD.U32 R21, RZ, RZ, UR5 ;  /* 0x00000005ff157e24 */ /* 0x000fe4000f8e00ff */
[----:B------:R-:W-:Y:S01]  /*7dd0*/  IMAD R9, R195, c[0x0][0x210], RZ ;  /* 0x00008400c3097a24 */ /* 0x000fe200078e02ff */
[----:B------:R-:W0:Y:S01]  /*7de0*/  LDGDEPBAR ;  /* 0x00000000000079af */ /* 0x000e220000000000 */
[----:B------:R-:W-:Y:S01]  /*7df0*/  WARPSYNC 0xffffffff ;  /* 0xffffffff00007948 */ /* 0x000fe20003800000 */
[----:B------:R-:W-:-:S02]  /*7e00*/  IMAD.IADD R200, R217, 0x1, R7 ;  /* 0x00000001d9c87824 */ /* 0x000fc400078e0207 */
[----:B------:R1:W-:Y:S01]  /*7e10*/  STL.64 [R1+0x18], R20 ;  /* 0x0000181401007387 */ /* 0x0003e20000100a00 */
[----:B------:R-:W-:-:S04]  /*7e20*/  IMAD R9, R196, c[0x0][0x214], R9 ;  /* 0x00008500c4097a24 */ /* 0x000fc800078e0209 */
[----:B------:R-:W-:Y:S01]  /*7e30*/  IMAD.IADD R198, R213, 0x1, R9 ;  /* 0x00000001d5c67824 */ /* 0x000fe200078e0209 */
[----:B--2---:R-:W-:-:S04]  /*7e40*/  SHF.R.S32.HI R16, RZ, 0x1f, R25 ;  /* 0x0000001fff107819 */ /* 0x004fc80000011419 */
[----:B----4-:R-:W-:-:S04]  /*7e50*/  LEA.HI R23, R16, R25, RZ, 0x3 ;  /* 0x0000001910177211 */ /* 0x010fc800078f18ff */
        /* <DEDUP_REMOVED lines=21> */
[----:B------:R-:W-:Y:S02]  /*7fb0*/  ISETP.GE.AND P0, PT, R9, R8, PT ;  /* 0x000000080900720c */ /* 0x000fe40003f06270 */
[----:B------:R-:W-:Y:S01]  /*7fc0*/  P2R R9, PR, RZ, 0x8 ;  /* 0x00000008ff097803 */ /* 0x000fe20000000000 */
        /* <DEDUP_REMOVED lines=14> */
[----:B------:R-:W-:Y:S01]  /*80b0*/  SHF.R.S32.HI R230, RZ, 0x1f, R229 ;  /* 0x0000001fffe67819 */ /* 0x000fe200000114e5 */
[----:B------:R-:W-:Y:S01]  /*80c0*/  BSSY B0, `(.L_x_2925) ;  /* 0x00000ad000007945 */ /* 0x000fe20003800000 */
[----:B------:R-:W-:Y:S01]  /*80d0*/  LOP3.LUT R206, R206, 0x1c0, RZ, 0xc0, !PT ;  /* 0x000001c0cece7812 */ /* 0x000fe200078ec0ff */
[----:B------:R-:W-:Y:S01]  /*80e0*/  IMAD.WIDE.U32 R14, R208, c[0x0][0x1e0], RZ ;  /* 0x00007800d00e7a25 */ /* 0x000fe200078e00ff */
[----:B------:R-:W-:-:S02]  /*80f0*/  SHF.R.S32.HI R17, RZ, 0x1f, R208 ;  /* 0x0000001fff117819 */ /* 0x000fc400000114d0 */
[----:B------:R-:W-:Y:S01]  /*8100*/  LOP3.LUT R21, R206, 0x38, R223, 0xf8, !PT ;  /* 0x00000038ce157812 */ /* 0x000fe200078ef8df */
[----:B------:R-:W-:Y:S01]  /*8110*/  IMAD.SHL.U32 R19, R19, 0x8, RZ ;  /* 0x0000000813137824 */ /* 0x000fe200078e00ff */
[----:B------:R-:W-:Y:S01]  /*8120*/  SHF.R.U32.HI R206, RZ, 0x3, R206 ;  /* 0x00000003ffce7819 */ /* 0x000fe200000116ce */
[C---:B------:R-:W-:Y:S01]  /*8130*/  IMAD R9, R17.reuse, c[0x0][0x1e0], RZ ;  /* 0x0000780011097a24 */ /* 0x040fe200078e02ff */
[----:B------:R-:W-:Y:S01]  /*8140*/  SHF.R.S32.HI R16, RZ, 0x1f, R13 ;  /* 0x0000001fff107819 */ /* 0x000fe2000001140d */
[----:B------:R-:W-:Y:S01]  /*8150*/  IMAD R17, R17, c[0x0][0x208], RZ ;  /* 0x0000820011117a24 */ /* 0x000fe200078e02ff */
[----:B------:R-:W-:Y:S01]  /*8160*/  LOP3.LUT R206, R21, R206, RZ, 0x3c, !PT ;  /* 0x000000ce15ce7212 */ /* 0x000fe200078e3cff */
[----:B------:R-:W-:Y:S01]  /*8170*/  IMAD R9, R208, c[0x0][0x1e4], R9 ;  /* 0x00007900d0097a24 */ /* 0x000fe200078e0209 */
[----:B------:R-:W-:Y:S01]  /*8180*/  LEA.HI R230, R230, R229, RZ, 0x3 ;  /* 0x000000e5e6e67211 */ /* 0x000fe200078f18ff */
[----:B------:R-:W-:Y:S01]  /*8190*/  IMAD R17, R208, c[0x0][0x20c], R17 ;  /* 0x00008300d0117a24 */ /* 0x000fe200078e0211 */
[----:B------:R-:W-:Y:S01]  /*81a0*/  LEA.HI R205, R16, R13, RZ, 0x3 ;  /* 0x0000000d10cd7211 */ /* 0x000fe200078f18ff */
[----:B------:R-:W-:Y:S01]  /*81b0*/  IMAD.IADD R15, R15, 0x1, R9 ;  /* 0x000000010f0f7824 */ /* 0x000fe200078e0209 */
[----:B------:R-:W-:-:S02]  /*81c0*/  LOP3.LUT R206, R206, 0xfffffe00, R19, 0xf8, !PT ;  /* 0xfffffe00cece7812 */ /* 0x000fc400078ef813 */
[----:B------:R-:W-:Y:S02]  /*81d0*/  LOP3.LUT R230, R230, 0xfffffff8, RZ, 0xc0, !PT ;  /* 0xfffffff8e6e67812 */ /* 0x000fe400078ec0ff */
[----:B------:R-:W-:Y:S01]  /*81e0*/  LOP3.LUT R205, R205, 0xfffffff8, RZ, 0xc0, !PT ;  /* 0xfffffff8cdcd7812 */ /* 0x000fe200078ec0ff */
[----:B------:R-:W-:Y:S01]  /*81f0*/  IMAD.SHL.U32 R141, R206, 0x2, RZ ;  /* 0x00000002ce8d7824 */ /* 0x000fe200078e00ff */
[----:B------:R-:W-:Y:S01]  /*8200*/  ISETP.GE.AND P3, PT, R229, c[0x0][0x1d4], PT ;  /* 0x00007500e5007a0c */ /* 0x000fe20003f66270 */
[----:B------:R-:W-:Y:S01]  /*8210*/  IMAD.WIDE R28, R230, 0x2, RZ ;  /* 0x00000002e61c7825 */ /* 0x000fe200078e02ff */
[----:B------:R-:W-:Y:S02]  /*8220*/  SHF.R.S32.HI R140, RZ, 0x1f, R223 ;  /* 0x0000001fff8c7819 */ /* 0x000fe400000114df */
[----:B------:R-:W-:Y:S02]  /*8230*/  SHF.R.S32.HI R227, RZ, 0x1f, R230 ;  /* 0x0000001fffe37819 */ /* 0x000fe400000114e6 */
[----:B------:R-:W-:-:S02]  /*8240*/  SHF.R.S32.HI R202, RZ, 0x1f, R205 ;  /* 0x0000001fffca7819 */ /* 0x000fc400000114cd */
[----:B------:R-:W-:Y:S02]  /*8250*/  IADD3 R203, R141, 0x100, RZ ;  /* 0x000001008dcb7810 */ /* 0x000fe40007ffe0ff */
[----:B--2---:R-:W-:Y:S01]  /*8260*/  SHF.R.S32.HI R12, RZ, 0x1f, R207 ;  /* 0x0000001fff0c7819 */ /* 0x004fe200000114cf */
[----:B------:R-:W-:-:S04]  /*8270*/  IMAD.WIDE.U32 R14, R207, c[0x0][0x1f0], R14 ;  /* 0x00007c00cf0e7a25 */ /* 0x000fc800078e000e */
[----:B------:R-:W-:Y:S01]  /*8280*/  IMAD R20, R12, c[0x0][0x1f0], RZ ;  /* 0x00007c000c147a24 */ /* 0x000fe200078e02ff */
[----:B------:R-:W-:Y:S01]  /*8290*/  IADD3 R14, P0, R214, R14, RZ ;  /* 0x0000000ed60e7210 */ /* 0x000fe20007f1e0ff */
[----:B------:R-:W-:Y:S02]  /*82a0*/  IMAD R12, R12, c[0x0][0x218], RZ ;  /* 0x000086000c0c7a24 */ /* 0x000fe400078e02ff */
[----:B------:R-:W-:-:S05]  /*82b0*/  IMAD R20, R207, c[0x0][0x1f4], R20 ;  /* 0x00007d00cf147a24 */ /* 0x000fca00078e0214 */
[----:B------:R-:W-:Y:S01]  /*82c0*/  IADD3.X R9, R199, R15, R20, P0, !PT ;  /* 0x0000000fc7097210 */ /* 0x000fe200007fe414 */
[----:B------:R-:W-:Y:S01]  /*82d0*/  IMAD.WIDE.U32 R20, R208, c[0x0][0x208], RZ ;  /* 0x00008200d0147a25 */ /* 0x000fe200078e00ff */
[----:B------:R-:W-:-:S03]  /*82e0*/  LEA R11, P0, R14, c[0x0][0x1c8], 0x1 ;  /* 0x000072000e0b7a11 */ /* 0x000fc600078008ff */
[----:B------:R-:W-:Y:S01]  /*82f0*/  IMAD.IADD R17, R21, 0x1, R17 ;  /* 0x0000000115117824 */ /* 0x000fe200078e0211 */
[----:B------:R-:W-:Y:S01]  /*8300*/  LEA.HI.X R9, R14, c[0x0][0x1cc], R9, 0x1, P0 ;  /* 0x000073000e097a11 */ /* 0x000fe200000f0c09 */
[----:B------:R-:W-:Y:S01]  /*8310*/  IMAD.MOV.U32 R16, RZ, RZ, R20 ;  /* 0x000000ffff107224 */ /* 0x000fe200078e0014 */
[----:B------:R-:W-:Y:S01]  /*8320*/  SHFL.IDX PT, R14, R11, RZ, 0x181f ;  /* 0x00181fff0b0e7589 */ /* 0x000fe200000e0000 */
[----:B------:R-:W-:Y:S02]  /*8330*/  ISETP.GE.AND P0, PT, R8, 0x1, PT ;  /* 0x000000010800780c */ /* 0x000fe40003f06270 */
[----:B------:R-:W-:Y:S01]  /*8340*/  IMAD.WIDE.U32 R16, R207, c[0x0][0x218], R16 ;  /* 0x00008600cf107a25 */ /* 0x000fe200078e0010 */
[----:B------:R-:W1:Y:S04]  /*8350*/  SHFL.IDX PT, R15, R9, RZ, 0x181f ;  /* 0x00181fff090f7589 */ /* 0x000e6800000e0000 */
[----:B------:R-:W-:Y:S04]  /*8360*/  SHFL.IDX PT, R20, R11, 0x1, 0x181f ;  /* 0x00381f000b147f89 */ /* 0x000fe800000e0000 */
[----:B------:R-:W2:Y:S02]  /*8370*/  SHFL.IDX PT, R21, R9, 0x1, 0x181f ;  /* 0x00381f0009157f89 */ /* 0x000ea400000e0000 */
[----:B-1----:R-:W-:-:S04]  /*8380*/  @P0 IMAD.WIDE R24, R223, 0x2, R14 ;  /* 0x00000002df180825 */ /* 0x002fc800078e020e */
[--C-:B------:R-:W-:Y:S01]  /*8390*/  @P0 IMAD.WIDE R22, R230, 0x2, R14.reuse ;  /* 0x00000002e6160825 */ /* 0x100fe200078e020e */
        /* <DEDUP_REMOVED lines=8> */
[----:B------:R-:W-:Y:S01]  /*8420*/  LEA.HI.X R12, R12, c[0x0][0x1fc], R15, 0x1, P0 ;  /* 0x00007f000c0c7a11 */ /* 0x000fe200000f0c0f */
[----:B------:R-:W-:Y:S01]  /*8430*/  SHFL.IDX PT, R17, R14, 0x1, 0x181f ;  /* 0x00381f000e117f89 */ /* 0x000fe200000e0000 */
[----:B------:R-:W-:-:S03]  /*8440*/  ISETP.GT.AND P0, PT, R8, 0x20, PT ;  /* 0x000000200800780c */ /* 0x000fc60003f04270 */
[----:B------:R-:W1:Y:S04]  /*8450*/  SHFL.IDX PT, R15, R14, RZ, 0x181f ;  /* 0x00181fff0e0f7589 */ /* 0x000e6800000e0000 */
[----:B------:R-:W5:Y:S04]  /*8460*/  SHFL.IDX PT, R16, R12, RZ, 0x181f ;  /* 0x00181fff0c107589 */ /* 0x000f6800000e0000 */
[----:B------:R-:W3:Y:S02]  /*8470*/  SHFL.IDX PT, R9, R12, 0x1, 0x181f ;  /* 0x00381f000c097f89 */ /* 0x000ee400000e0000 */
[----:B--2---:R-:W-:-:S04]  /*8480*/  @P0 IMAD.WIDE R32, R223, 0x2, R20 ;  /* 0x00000002df200825 */ /* 0x004fc800078e0214 */
[--C-:B------:R-:W-:Y:S01]  /*8490*/  @P0 IMAD.WIDE R30, R230, 0x2, R20.reuse ;  /* 0x00000002e61e0825 */ /* 0x100fe200078e0214 */
[----:B------:R2:W-:Y:S01]  /*84a0*/  @P0 LDGSTS.E.BYPASS.LTC128B.128 [R141+0xd100], [R32.64], !P4 ;  /* 0x0d100000208d0fae */ /* 0x0005e2000e101d46 */
[----:B------:R-:W-:Y:S02]  /*84b0*/  ISETP.GE.AND P4, PT, R223, c[0x0][0x1d4], PT ;  /* 0x00007500df007a0c */ /* 0x000fe40003f86270 */
[----:B------:R-:W-:Y:S01]  /*84c0*/  @P0 IMAD.WIDE R34, R205, 0x2, R20 ;  /* 0x00000002cd220825 */ /* 0x000fe200078e0214 */
[----:B------:R2:W-:Y:S03]  /*84d0*/  @P0 LDGSTS.E.BYPASS.LTC128B.128 [R141+0xf100], [R30.64], !P5 ;  /* 0x0f1000001e8d0fae */ /* 0x0005e6000e901d46 */
[----:B------:R-:W-:Y:S01]  /*84e0*/  IMAD.WIDE R20, R223, 0x2, RZ ;  /* 0x00000002df147825 */ /* 0x000fe200078e02ff */
[----:B------:R2:W-:Y:S03]  /*84f0*/  @P0 LDGSTS.E.BYPASS.LTC128B.128 [R141+0x11100], [R34.64], !P6 ;  /* 0x11100000228d0fae */ /* 0x0005e6000f101d46 */
[----:B----4-:R-:W-:Y:S01]  /*8500*/  IMAD.WIDE R26, R205, 0x2, RZ ;  /* 0x00000002cd1a7825 */ /* 0x010fe200078e02ff */
[C---:B-1----:R-:W-:Y:S01]  /*8510*/  IADD3 R24, P0, R15.reuse, R20, RZ ;  /* 0x000000140f187210 */ /* 0x042fe20007f1e0ff */
[----:B------:R-:W0:Y:S04]  /*8520*/  LDGDEPBAR ;  /* 0x00000000000079af */ /* 0x000e280000000000 */
[----:B-----5:R-:W-:Y:S01]  /*8530*/  IMAD.X R25, R16, 0x1, R21, P0 ;  /* 0x0000000110197824 */ /* 0x020fe200000e0615 */
        /* <DEDUP_REMOVED lines=11> */
[----:B------:R-:W-:Y:S02]  /*85f0*/  ISETP.LT.OR P4, PT, R8, 0x21, P4 ;  /* 0x000000210800780c */ /* 0x000fe40002781670 */
[----:B------:R-:W-:-:S09]  /*8600*/  IADD3 R27, R18, 0x18, RZ ;  /* 0x00000018121b7810 */ /* 0x000fd20007ffe0ff */
        /* <DEDUP_REMOVED lines=26> */
[----:B------:R-:W3:Y:S01]  /*87b0*/  @!P5 LDG.E R207, [R12.64] ;  /* 0x000000060ccfd981 */ /* 0x000ee2000c1e1900 */
[----:B------:R-:W-:-:S04]  /*87c0*/  IMAD.MOV R7, RZ, RZ, -R7 ;  /* 0x000000ffff077224 */ /* 0x000fc800078e0a07 */
[----:B------:R-:W-:-:S04]  /*87d0*/  IMAD R208, R7, c[0x0][0x2b8], R208 ;  /* 0x0000ae0007d07a24 */ /* 0x000fc800078e02d0 */
[----:B------:R-:W-:Y:S01]  /*87e0*/  IMAD.WIDE.U32 R8, R208, c[0x0][0x1e0], RZ ;  /* 0x00007800d0087a25 */ /* 0x000fe200078e00ff */
[----:B------:R-:W-:-:S05]  /*87f0*/  SHF.R.S32.HI R7, RZ, 0x1f, R208 ;  /* 0x0000001fff077819 */ /* 0x000fca00000114d0 */
[----:B------:R-:W-:-:S04]  /*8800*/  IMAD R7, R7, c[0x0][0x1e0], RZ ;  /* 0x0000780007077a24 */ /* 0x000fc800078e02ff */
[----:B------:R-:W-:-:S04]  /*8810*/  IMAD R7, R208, c[0x0][0x1e4], R7 ;  /* 0x00007900d0077a24 */ /* 0x000fc800078e0207 */
[----:B------:R-:W-:Y:S01]  /*8820*/  IMAD.IADD R9, R9, 0x1, R7 ;  /* 0x0000000109097824 */ /* 0x000fe200078e0207 */
[----:B---3--:R-:W-:-:S03]  /*8830*/  SHF.R.S32.HI R7, RZ, 0x1f, R207 ;  /* 0x0000001fff077819 */ /* 0x008fc600000114cf */
[----:B------:R-:W-:-:S04]  /*8840*/  IMAD.WIDE.U32 R8, R207, c[0x0][0x1f0], R8 ;  /* 0x00007c00cf087a25 */ /* 0x000fc800078e0008 */
[----:B------:R-:W-:Y:S01]  /*8850*/  IMAD R10, R7, c[0x0][0x1f0], RZ ;  /* 0x00007c00070a7a24 */ /* 0x000fe200078e02ff */
[----:B------:R-:W-:-:S03]  /*8860*/  IADD3 R8, P0, R214, R8, RZ ;  /* 0x00000008d6087210 */ /* 0x000fc60007f1e0ff */
[----:B------:R-:W-:-:S05]  /*8870*/  IMAD R10, R207, c[0x0][0x1f4], R10 ;  /* 0x00007d00cf0a7a24 */ /* 0x000fca00078e020a */
[----:B--2---:R-:W-:Y:S02]  /*8880*/  IADD3.X R15, R199, R9, R10, P0, !PT ;  /* 0x00000009c70f7210 */ /* 0x004fe400007fe40a */
[----:B------:R-:W-:-:S04]  /*8890*/  LEA R7, P0, R8, c[0x0][0x1c8], 0x1 ;  /* 0x0000720008077a11 */ /* 0x000fc800078008ff */
[----:B------:R-:W-:Y:S01]  /*88a0*/  LEA.HI.X R15, R8, c[0x0][0x1cc], R15, 0x1, P0 ;  /* 0x00007300080f7a11 */ /* 0x000fe200000f0c0f */
[----:B------:R-:W-:Y:S06]  /*88b0*/  BRA.DIV ~URZ, `(.L_x_2927) ;  /* 0x000106c27f007947 */ /* 0x000fec000b800000 */
[----:B------:R1:W2:Y:S02]  /*88c0*/  SHFL.IDX PT, R17, R15, RZ, 0x181f ;  /* 0x00181fff0f117589 */ /* 0x0002a400000e0000 */
.L_x_3032:
[----:B------:R-:W-:Y:S05]  /*88d0*/  BRA.DIV ~URZ, `(.L_x_2928) ;  /* 0x000107227f007947 */ /* 0x000fea000b800000 */
[----:B------:R-:W3:Y:S01]  /*88e0*/  SHFL.IDX PT, R14, R7, RZ, 0x181f ;  /* 0x00181fff070e7589 */ /* 0x000ee200000e0000 */
[C---:B------:R-:W-:Y:S01]  /*88f0*/  IMAD.SHL.U32 R9, R223.reuse, 0x2, RZ ;  /* 0x00000002df097824 */ /* 0x040fe200078e00ff */
[----:B------:R-:W-:Y:S01]  /*8900*/  SHF.L.U64.HI R8, R223, 0x1, R140 ;  /* 0x00000001df087819 */ /* 0x000fe2000001028c */
[C---:B------:R-:W-:Y:S01]  /*8910*/  IMAD.SHL.U32 R11, R230.reuse, 0x2, RZ ;  /* 0x00000002e60b7824 */ /* 0x040fe200078e00ff */
[----:B------:R-:W-:Y:S01]  /*8920*/  SHF.L.U64.HI R10, R230, 0x1, R227 ;  /* 0x00000001e60a7819 */ /* 0x000fe200000102e3 */
[C---:B------:R-:W-:Y:S01]  /*8930*/  IMAD.SHL.U32 R13, R205.reuse, 0x2, RZ ;  /* 0x00000002cd0d7824 */ /* 0x040fe200078e00ff */
[----:B------:R-:W-:Y:S01]  /*8940*/  SHF.L.U64.HI R12, R205, 0x1, R202 ;  /* 0x00000001cd0c7819 */ /* 0x000fe200000102ca */
[----:B-1----:R-:W1:Y:S01]  /*8950*/  SHFL.IDX PT, R15, R15, 0x1, 0x181f ;  /* 0x00381f000f0f7f89 */ /* 0x002e6200000e0000 */
[----:B------:R-:W-:-:S03]  /*8960*/  ISETP.GE.AND P3, PT, R229, c[0x0][0x1d4], PT ;  /* 0x00007500e5007a0c */ /* 0x000fc60003f66270 */
[----:B------:R4:W2:Y:S01]  /*8970*/  SHFL.IDX PT, R240, R7, 0x1, 0x181f ;  /* 0x00381f0007f07f89 */ /* 0x0008a200000e0000 */
[----:B---3--:R-:W-:-:S05]  /*8980*/  IADD3 R22, P0, R14, R9, RZ ;  /* 0x000000090e167210 */ /* 0x008fca0007f1e0ff */
[----:B--2---:R-:W-:Y:S01]  /*8990*/  IMAD.X R23, R17, 0x1, R8, P0 ;  /* 0x0000000111177824 */ /* 0x004fe200000e0608 */
[----:B------:R-:W-:-:S05]  /*89a0*/  IADD3 R20, P0, R14, R11, RZ ;  /* 0x0000000b0e147210 */ /* 0x000fca0007f1e0ff */
[----:B------:R-:W-:Y:S01]  /*89b0*/  IMAD.X R21, R17, 0x1, R10, P0 ;  /* 0x0000000111157824 */ /* 0x000fe200000e060a */
[----:B------:R-:W-:Y:S02]  /*89c0*/  IADD3 R18, P0, R14, R13, RZ ;  /* 0x0000000d0e127210 */ /* 0x000fe40007f1e0ff */
[----:B------:R-:W-:-:S03]  /*89d0*/  SEL R14, RZ, 0x10, P3 ;  /* 0x00000010ff0e7807 */ /* 0x000fc60001800000 */
[----:B------:R-:W-:Y:S01]  /*89e0*/  IMAD.X R19, R17, 0x1, R12, P0 ;  /* 0x0000000111137824 */ /* 0x000fe200000e060c */
[----:B------:R-:W-:-:S04]  /*89f0*/  ISETP.GE.AND P0, PT, R223, c[0x0][0x1d4], PT ;  /* 0x00007500df007a0c */ /* 0x000fc80003f06270 */
[----:B------:R-:W-:-:S09]  /*8a00*/  SEL R16, RZ, 0x10, P0 ;  /* 0x00000010ff107807 */ /* 0x000fd20000000000 */
[----:B------:R4:W-:Y:S04]  /*8a10*/  LDGSTS.E.BYPASS.LTC128B.128 [R141+0x12100], [R22.64], !P0 ;  /* 0x12100000168d7fae */ /* 0x0009e8000c101d46 */
[----:B------:R4:W-:Y:S04]  /*8a20*/  LDGSTS.E.BYPASS.LTC128B.128 [R141+0x14100], [R20.64], !P3 ;  /* 0x14100000148d7fae */ /* 0x0009e8000d901d46 */
[----:B------:R4:W-:Y:S02]  /*8a30*/  LDGSTS.E.BYPASS.LTC128B.128 [R141+0x16100], [R18.64], !P6 ;  /* 0x16100000128d7fae */ /* 0x0009e4000f101d46 */
.L_x_3033:
[----:B-1--4-:R-:W-:Y:S02]  /*8a40*/  IADD3 R18, -R14, 0x10, RZ ;  /* 0x000000100e127810 */ /* 0x012fe40007ffe1ff */
[----:B------:R-:W-:-:S02]  /*8a50*/  IADD3 R7, -R16, 0x10, RZ ;  /* 0x0000001010077810 */ /* 0x000fc40007ffe1ff */
[----:B------:R-:W-:Y:S02]  /*8a60*/  LOP3.LUT R18, R18, 0xf, RZ, 0xc0, !PT ;  /* 0x0000000f12127812 */ /* 0x000fe400078ec0ff */
[----:B------:R-:W-:Y:S02]  /*8a70*/  LOP3.LUT R7, R7, 0xf, RZ, 0xc0, !PT ;  /* 0x0000000f07077812 */ /* 0x000fe400078ec0ff */
[----:B------:R-:W-:-:S04]  /*8a80*/  IADD3 R18, P3, P0, R18, R240, R11 ;  /* 0x000000f012127210 */ /* 0x000fc8000787e00b */
[-C--:B------:R-:W-:Y:S02]  /*8a90*/  IADD3.X R19, RZ, R15.reuse, R10, P3, P0 ;  /* 0x0000000fff137210 */ /* 0x080fe40001fe040a */
        /* <DEDUP_REMOVED lines=15> */
.L_x_2926:
[----:B------:R-:W-:Y:S05]  /*8b90*/  BSYNC B0 ;  /* 0x0000000000007941 */ /* 0x000fea0003800000 */
.L_x_2925:
[----:B------:R-:W0:Y:S01]  /*8ba0*/  LDGDEPBAR ;  /* 0x00000000000079af */ /* 0x000e220000000000 */
[----:B------:R-:W-:Y:S01]  /*8bb0*/  BSSY B2, `(.L_x_2929) ;  /* 0x0000003000027945 */ /* 0x000fe20003800000 */
[----:B--2---:R-:W-:Y:S02]  /*8bc0*/  MOV R24, 0x8be0 ;  /* 0x00008be000187802 */ /* 0x004fe40000000f00 */
[----:B-1----:R-:W-:Y:S05]  /*8bd0*/  CALL.REL.NOINC `($_ZN7cutlass13device_kernelIN5flash19enable_sm80_to_sm89INS1_16FlashAttnFwdSm80INS1_25CollectiveMainloopFwdSm80ILi8ELi2ELb0EN4cute5tupleIJNS5_1CILi128EEENS7_ILi64EEENS7_ILi192EEEEEELi192ENS_10bfloat16_tEfNS_4arch4Sm80ELb0ELb1ELb0ELb1ELb1ELb1ELb1ELb0EEENS1_21CollectiveEpilogueFwdINS6_IJS8_SA_S9_EEENS6_IJNS7_ILi1EEESI_SI_EEESC_SE_Li256ELb1ELb1ELb0ELb0EEENS1_19SingleTileSchedulerILb1ELb0ELb1ELi128EEEEEEEEEvNT_6ParamsE$_ZZN5flash25CollectiveMainloopFwdSm80ILi8ELi2ELb0EN4cute5tupleIJNS1_1CILi128EEENS3_ILi64EEENS3_ILi192EEEEEELi192EN7cutlass10bfloat16_tEfNS8_4arch4Sm80ELb0ELb1ELb0ELb1ELb1ELb1ELb1ELb0EE3mmaINS_16FlashAttnFwdSm80ISC_NS_21CollectiveEpilogueFwdINS2_IJS4_S6_S5_EEENS2_IJNS3_ILi1EEESH_SH_EEES9_SB_Li256ELb1ELb1ELb0ELb0EEENS_19SingleTileSchedulerILb1ELb0ELb1ELi128EEEE13SharedStorageENS1_6TensorINS1_11ArrayEngineIfLm96EEENS1_6LayoutINS2_IJNS2_IJNS3_ILi2EEESS_EEESH_NS3_ILi24EEEEEENS2_IJNS2_IJSH_SS_EEENS3_ILi0EEENS3_ILi4EEEEEEEEEENS_7SoftmaxILi2ELi0EEEEEbRKNSC_6ParamsERT0_RT1_iRKNS_16SeqlenInfoQKNewKILb1ELb1EEENS2_IJiiiiEEERT_ENKUlvE_clEv) ;  /* 0x0001224000007944 */ /* 0x002fea0003c00000 */
[----:B------:R-:W-:Y:S05]  /*8be0*/  BSYNC B2 ;  /* 0x0000000000027941 */ /* 0x000fea0003800000 */
.L_x_2929:
        /* <DEDUP_REMOVED lines=10> */
[----:B------:R-:W-:Y:S01]  /*8c90*/  IMAD.IADD R6, R188, 0x1, R185 ;  /* 0x00000001bc067824 */ /* 0x000fe200078e02b9 */
[----:B------:R-:W-:Y:S01]  /*8ca0*/  IADD3 R186, R190, R187, RZ ;  /* 0x000000bbbeba7210 */ /* 0x000fe20007ffe0ff */
[----:B------:R-:W-:Y:S01]  /*8cb0*/  BSSY B0, `(.L_x_2930) ;  /* 0x0000048000007945 */ /* 0x000fe20003800000 */
[----:B------:R-:W-:Y:S01]  /*8cc0*/  IADD3 R178, R188, 0xc100, RZ ;  /* 0x0000c100bcb27810 */ /* 0x000fe20007ffe0ff */
[----:B------:R-:W3:Y:S04]  /*8cd0*/  LDSM.16.M88.4 R20, [R20+0x18100] ;  /* 0x018100001414783b */ /* 0x000ee80000000200 */
        /* <DEDUP_REMOVED lines=12> */
[----:B------:R-:W-:-:S03]  /*8da0*/  SHF.R.S32.HI R0, RZ, 0x1f, R207 ;  /* 0x0000001fff007819 */ /* 0x000fc600000114cf */
[----:B------:R-:W-:Y:S02]  /*8db0*/  IMAD R5, R5, c[0x0][0x208], RZ ;  /* 0x0000820005057a24 */ /* 0x000fe400078e02ff */
[----:B------:R-:W-:Y:S02]  /*8dc0*/  IMAD R0, R0, c[0x0][0x218], RZ ;  /* 0x0000860000007a24 */ /* 0x000fe400078e02ff */
[----:B------:R-:W-:Y:S02]  /*8dd0*/  IMAD R2, R208, c[0x0][0x20c], R5 ;  /* 0x00008300d0027a24 */ /* 0x000fe400078e0205 */
[----:B------:R-:W-:-:S03]  /*8de0*/  IMAD R17, R207, c[0x0][0x21c], R0 ;  /* 0x00008700cf117a24 */ /* 0x000fc600078e0200 */
[----:B------:R-:W-:-:S05]  /*8df0*/  IADD3 R9, R9, R2, RZ ;  /* 0x0000000209097210 */ /* 0x000fca0007ffe0ff */
[----:B------:R-:W-:-:S05]  /*8e00*/  IMAD.WIDE.U32 R8, R207, c[0x0][0x218], R8 ;  /* 0x00008600cf087a25 */ /* 0x000fca00078e0008 */
[----:B------:R-:W-:-:S04]  /*8e10*/  IADD3 R2, P0, R212, R8, RZ ;  /* 0x00000008d4027210 */ /* 0x000fc80007f1e0ff */
[----:B------:R-:W-:Y:S02]  /*8e20*/  IADD3.X R17, R198, R9, R17, P0, !PT ;  /* 0x00000009c6117210 */ /* 0x000fe400007fe411 */
[----:B------:R-:W-:-:S04]  /*8e30*/  LEA R0, P0, R2, c[0x0][0x1f8], 0x1 ;  /* 0x00007e0002007a11 */ /* 0x000fc800078008ff */
[----:B------:R-:W-:Y:S01]  /*8e40*/  LEA.HI.X R17, R2, c[0x0][0x1fc], R17, 0x1, P0 ;  /* 0x00007f0002117a11 */ /* 0x000fe200000f0c11 */
[----:B------:R-:W-:Y:S06]  /*8e50*/  BRA.DIV ~URZ, `(.L_x_2932) ;  /* 0x000104427f007947 */ /* 0x000fec000b800000 */
[----:B------:R2:W4:Y:S02]  /*8e60*/  SHFL.IDX PT, R19, R17, RZ, 0x181f ;  /* 0x00181fff11137589 */ /* 0x00052400000e0000 */
.L_x_3034:
[----:B------:R-:W-:Y:S05]  /*8e70*/  BRA.DIV ~URZ, `(.L_x_2933) ;  /* 0x000104a27f007947 */ /* 0x000fea000b800000 */
[----:B------:R-:W2:Y:S01]  /*8e80*/  SHFL.IDX PT, R16, R0, RZ, 0x181f ;  /* 0x00181fff00107589 */ /* 0x000ea200000e0000 */
[C---:B------:R-:W-:Y:S01]  /*8e90*/  IMAD.SHL.U32 R5, R223.reuse, 0x2, RZ ;  /* 0x00000002df057824 */ /* 0x040fe200078e00ff */
[----:B------:R-:W-:Y:S01]  /*8ea0*/  SHF.L.U64.HI R2, R223, 0x1, R140 ;  /* 0x00000001df027819 */ /* 0x000fe2000001028c */
[C---:B------:R-:W-:Y:S01]  /*8eb0*/  IMAD.SHL.U32 R9, R230.reuse, 0x2, RZ ;  /* 0x00000002e6097824 */ /* 0x040fe200078e00ff */
[----:B------:R-:W-:Y:S01]  /*8ec0*/  SHF.L.U64.HI R8, R230, 0x1, R227 ;  /* 0x00000001e6087819 */ /* 0x000fe200000102e3 */
[----:B------:R-:W-:Y:S01]  /*8ed0*/  IMAD.SHL.U32 R11, R205, 0x2, RZ ;  /* 0x00000002cd0b7824 */ /* 0x000fe200078e00ff */
[----:B------:R-:W-:Y:S01]  /*8ee0*/  ISETP.GE.AND P4, PT, R223, c[0x0][0x1d4], PT ;  /* 0x00007500df007a0c */ /* 0x000fe20003f86270 */
[----:B--2---:R-:W2:Y:S01]  /*8ef0*/  SHFL.IDX PT, R17, R17, 0x1, 0x181f ;  /* 0x00381f0011117f89 */ /* 0x004ea200000e0000 */
[----:B------:R-:W-:Y:S02]  /*8f00*/  ISETP.GE.AND P3, PT, R229, c[0x0][0x1d4], PT ;  /* 0x00007500e5007a0c */ /* 0x000fe40003f66270 */
[----:B------:R-:W-:Y:S01]  /*8f10*/  SHF.L.U64.HI R10, R205, 0x1, R202 ;  /* 0x00000001cd0a7819 */ /* 0x000fe200000102ca */
[----:B------:R4:W3:Y:S01]  /*8f20*/  SHFL.IDX PT, R240, R0, 0x1, 0x181f ;  /* 0x00381f0000f07f89 */ /* 0x0008e200000e0000 */
[----:B------:R-:W-:-:S02]  /*8f30*/  SEL R18, RZ, 0x10, P4 ;  /* 0x00000010ff127807 */ /* 0x000fc40002000000 */
[----:B------:R-:W-:-:S05]  /*8f40*/  IADD3 R32, P0, R16, R5, RZ ;  /* 0x0000000510207210 */ /* 0x000fca0007f1e0ff */
[----:B----4-:R-:W-:Y:S01]  /*8f50*/  IMAD.X R33, R19, 0x1, R2, P0 ;  /* 0x0000000113217824 */ /* 0x010fe200000e0602 */
[----:B------:R-:W-:-:S04]  /*8f60*/  IADD3 R26, P0, R16, R9, RZ ;  /* 0x00000009101a7210 */ /* 0x000fc80007f1e0ff */
[----:B------:R4:W-:Y:S01]  /*8f70*/  LDGSTS.E.BYPASS.LTC128B.128 [R203+0x6000], [R32.64], !P4 ;  /* 0x0600000020cb7fae */ /* 0x0009e2000e101d46 */
[C---:B------:R-:W-:Y:S01]  /*8f80*/  IMAD.X R27, R19.reuse, 0x1, R8, P0 ;  /* 0x00000001131b7824 */ /* 0x040fe200000e0608 */
[----:B------:R-:W-:Y:S02]  /*8f90*/  IADD3 R24, P0, R16, R11, RZ ;  /* 0x0000000b10187210 */ /* 0x000fe40007f1e0ff */
[----:B------:R-:W-:Y:S02]  /*8fa0*/  SEL R16, RZ, 0x10, P3 ;  /* 0x00000010ff107807 */ /* 0x000fe40001800000 */
[----:B------:R4:W-:Y:S01]  /*8fb0*/  LDGSTS.E.BYPASS.LTC128B.128 [R203+0x8000], [R26.64], !P3 ;  /* 0x080000001acb7fae */ /* 0x0009e2000d901d46 */
[----:B------:R-:W-:-:S05]  /*8fc0*/  IMAD.X R25, R19, 0x1, R10, P0 ;  /* 0x0000000113197824 */ /* 0x000fca00000e060a */
[----:B------:R4:W-:Y:S03]  /*8fd0*/  LDGSTS.E.BYPASS.LTC128B.128 [R203+0xa000], [R24.64], !P6 ;  /* 0x0a00000018cb7fae */ /* 0x0009e6000f101d46 */
.L_x_3035:
[----:B--23--:R-:W-:-:S04]  /*8fe0*/  IADD3 R0, -R16, 0x10, RZ ;  /* 0x0000001010007810 */ /* 0x00cfc80007ffe1ff */
[----:B------:R-:W-:-:S04]  /*8ff0*/  LOP3.LUT R0, R0, 0xf, RZ, 0xc0, !PT ;  /* 0x0000000f00007812 */ /* 0x000fc800078ec0ff */
[----:B----4-:R-:W-:Y:S02]  /*9000*/  IADD3 R24, P3, P0, R0, R240, R9 ;  /* 0x000000f000187210 */ /* 0x010fe4000787e009 */
[----:B------:R-:W-:Y:S02]  /*9010*/  IADD3 R0, -R18, 0x10, RZ ;  /* 0x0000001012007810 */ /* 0x000fe40007ffe1ff */
[----:B------:R-:W-:Y:S02]  /*9020*/  IADD3.X R25, RZ, R17, R8, P3, P0 ;  /* 0x00000011ff197210 */ /* 0x000fe40001fe0408 */
        /* <DEDUP_REMOVED lines=16> */
.L_x_2931:
[----:B------:R-:W-:Y:S05]  /*9130*/  BSYNC B0 ;  /* 0x0000000000007941 */ /* 0x000fea0003800000 */
.L_x_2930:
[----:B------:R-:W0:Y:S01]  /*9140*/  LDGDEPBAR ;  /* 0x00000000000079af */ /* 0x000e220000000000 */
[----:B------:R-:W-:Y:S02]  /*9150*/  WARPSYNC 0xffffffff ;  /* 0xffffffff00007948 */ /* 0x000fe40003800000 */
[----:B------:R-:W-:Y:S01]  /*9160*/  IMAD.MOV.U32 R0, RZ, RZ, 0x40 ;  /* 0x00000040ff007424 */ /* 0x000fe200078e00ff */
[----:B--2---:R-:W2:Y:S01]  /*9170*/  LDL R5, [R1+0x4] ;  /* 0x0000040001057983 */ /* 0x004ea20000100800 */
[C---:B---34-:R-:W-:Y:S01]  /*9180*/  HMMA.16816.F32.BF16 R16, R20.reuse, R64, RZ ;  /* 0x000000401410723c */ /* 0x058fe200000418ff */
[C---:B------:R-:W-:Y:S01]  /*9190*/  IMAD R184, R3.reuse, 0x2, R190 ;  /* 0x0000000203b87824 */ /* 0x040fe200078e02be */
[----:B------:R-:W-:Y:S01]  /*91a0*/  ULDC UR4, c[0x0][0x324] ;  /* 0x0000c90000047ab9 */ /* 0x000fe20000000800 */
[----:B------:R-:W-:Y:S01]  /*91b0*/  SEL R177, R0, 0xffffffc0, !P2 ;  /* 0xffffffc000b17807 */ /* 0x000fe20005000000 */
[----:B------:R-:W-:Y:S01]  /*91c0*/  IMAD R183, R3, 0x2, R186 ;  /* 0x0000000203b77824 */ /* 0x000fe200078e02ba */
[----:B------:R-:W-:Y:S01]  /*91d0*/  ULOP3.LUT UR4, URZ, UR4, URZ, 0x33, !UPT ;  /* 0x000000043f047292 */ /* 0x000fe2000f8e333f */
[----:B------:R-:W-:Y:S01]  /*91e0*/  LDSM.16.M88.4 R8, [R184] ;  /* 0x00000000b808783b */ /* 0x000fe20000000200 */
[----:B------:R-:W-:Y:S01]  /*91f0*/  IMAD.MOV.U32 R143, RZ, RZ, 0x1 ;  /* 0x00000001ff8f7424 */ /* 0x000fe200078e00ff */
[----:B------:R-:W-:Y:S01]  /*9200*/  HMMA.16816.F32.BF16 R60, R20, R56, RZ ;  /* 0x00000038143c723c */ /* 0x000fe200000418ff */
[----:B------:R-:W-:-:S02]  /*9210*/  IMAD.IADD R2, R188, 0x1, R177 ;  /* 0x00000001bc027824 */ /* 0x000fc400078e02b1 */
[----:B------:R-:W-:Y:S01]  /*9220*/  IMAD.IADD R0, R177, 0x1, R6 ;  /* 0x00000001b1007824 */ /* 0x000fe200078e0206 */
[C---:B------:R-:W-:Y:S02]  /*9230*/  ISETP.NE.AND P0, PT, R143.reuse, c[0x0][0x2c4], PT ;  /* 0x0000b1008f007a0c */ /* 0x040fe40003f05270 */
[----:B------:R-:W3:Y:S01]  /*9240*/  LDSM.16.M88.4 R76, [R2+0xc100] ;  /* 0x00c10000024c783b */ /* 0x000ee20000000200 */
[----:B------:R-:W-:Y:S01]  /*9250*/  ISETP.LE.AND P3, PT, R143, c[0x0][0x32c], PT ;  /* 0x0000cb008f007a0c */ /* 0x000fe20003f63270 */
[C---:B------:R-:W-:Y:S02]  /*9260*/  HMMA.16816.F32.BF16 R52, R20.reuse, R48, RZ ;  /* 0x000000301434723c */ /* 0x040fe400000418ff */
[----:B------:R-:W4:Y:S04]  /*9270*/  LDSM.16.M88.4 R72, [R2+0xc900] ;  /* 0x00c900000248783b */ /* 0x000f280000000200 */
[----:B------:R-:W1:Y:S02]  /*9280*/  LDSM.16.M88.4 R24, [R2+0xd900] ;  /* 0x00d900000218783b */ /* 0x000e640000000200 */
[C---:B------:R-:W-:Y:S02]  /*9290*/  HMMA.16816.F32.BF16 R64, R20.reuse, R66, RZ ;  /* 0x000000421440723c */ /* 0x040fe400000418ff */
[----:B------:R-:W1:Y:S04]  /*92a0*/  LDSM.16.M88.4 R32, [R2+0xd100] ;  /* 0x00d100000220783b */ /* 0x000e680000000200 */
[----:B------:R-:W-:Y:S02]  /*92b0*/  LDSM.16.M88.4 R84, [R0+0xc100] ;  /* 0x00c100000054783b */ /* 0x000fe40000000200 */
[C---:B------:R-:W-:Y:S08]  /*92c0*/  HMMA.16816.F32.BF16 R56, R20.reuse, R58, RZ ;  /* 0x0000003a1438723c */ /* 0x040ff000000418ff */
[C---:B------:R-:W-:Y:S08]  /*92d0*/  HMMA.16816.F32.BF16 R48, R20.reuse, R50, RZ ;  /* 0x000000321430723c */ /* 0x040ff000000418ff */
[C---:B-1----:R-:W-:Y:S08]  /*92e0*/  HMMA.16816.F32.BF16 R44, R20.reuse, R12, RZ ;  /* 0x0000000c142c723c */ /* 0x042ff000000418ff */
[----:B------:R-:W-:Y:S01]  /*92f0*/  HMMA.16816.F32.BF16 R20, R20, R14, RZ ;  /* 0x0000000e1414723c */ /* 0x000fe200000418ff */
[----:B------:R-:W1:Y:S07]  /*9300*/  LDSM.16.M88.4 R12, [R183] ;  /* 0x00000000b70c783b */ /* 0x000e6e0000000200 */
[C---:B------:R-:W-:Y:S08]  /*9310*/  HMMA.16816.F32.BF16 R16, R40.reuse, R80, R16 ;  /* 0x000000502810723c */ /* 0x040ff00000041810 */
[C---:B------:R-:W-:Y:S08]  /*9320*/  HMMA.16816.F32.BF16 R60, R40.reuse, R68, R60 ;  /* 0x00000044283c723c */ /* 0x040ff0000004183c */
[C---:B------:R-:W-:Y:S01]  /*9330*/  HMMA.16816.F32.BF16 R64, R40.reuse, R82, R64 ;  /* 0x000000522840723c */ /* 0x040fe20000041840 */
[----:B------:R-:W-:Y:S07]  /*9340*/  LDSM.16.M88.4 R80, [R188+0xe100] ;  /* 0x00e10000bc50783b */ /* 0x000fee0000000200 */
[C---:B------:R-:W-:Y:S01]  /*9350*/  HMMA.16816.F32.BF16 R56, R40.reuse, R70, R56 ;  /* 0x000000462838723c */ /* 0x040fe20000041838 */
[----:B------:R-:W1:Y:S07]  /*9360*/  LDSM.16.M88.4 R68, [R0+0xc900] ;  /* 0x00c900000044783b */ /* 0x000e6e0000000200 */
[C---:B------:R-:W-:Y:S08]  /*9370*/  HMMA.16816.F32.BF16 R52, R40.reuse, R36, R52 ;  /* 0x000000242834723c */ /* 0x040ff00000041834 */
[C---:B------:R-:W-:Y:S01]  /*9380*/  HMMA.16816.F32.BF16 R48, R40.reuse, R38, R48 ;  /* 0x000000262830723c */ /* 0x040fe20000041830 */
[----:B------:R-:W-:Y:S07]  /*9390*/  LDSM.16.M88.4 R36, [R0+0xd100] ;  /* 0x00d100000024783b */ /* 0x000fee0000000200 */
[C---:B------:R-:W-:Y:S08]  /*93a0*/  HMMA.16816.F32.BF16 R44, R40.reuse, R28, R44 ;  /* 0x0000001c282c723c */ /* 0x040ff0000004182c */
[----:B------:R-:W-:Y:S01]  /*93b0*/  HMMA.16816.F32.BF16 R40, R40, R30, R20 ;  /* 0x0000001e2828723c */ /* 0x000fe20000041814 */
[----:B------:R-:W1:Y:S04]  /*93c0*/  LDSM.16.M88.4 R28, [R0+0xd900] ;  /* 0x00d90000001c783b */ /* 0x000e680000000200 */
[----:B------:R-:W1:Y:S03]  /*93d0*/  LDSM.16.M88.4 R20, [R190+0x4000] ;  /* 0x00400000be14783b */ /* 0x000e660000000200 */
[C---:B---3--:R-:W-:Y:S08]  /*93e0*/  HMMA.16816.F32.BF16 R16, R8.reuse, R76, R16 ;  /* 0x0000004c0810723c */ /* 0x048ff00000041810 */
[C---:B----4-:R-:W-:Y:S08]  /*93f0*/  HMMA.16816.F32.BF16 R60, R8.reuse, R72, R60 ;  /* 0x00000048083c723c */ /* 0x050ff0000004183c */
[C---:B------:R-:W-:Y:S08]  /*9400*/  HMMA.16816.F32.BF16 R44, R8.reuse, R24, R44 ;  /* 0x00000018082c723c */ /* 0x040ff0000004182c */
[C---:B------:R-:W-:Y:S01]  /*9410*/  HMMA.16816.F32.BF16 R40, R8.reuse, R26, R40 ;  /* 0x0000001a0828723c */ /* 0x040fe20000041828 */
[----:B------:R-:W-:Y:S07]  /*9420*/  LDSM.16.M88.4 R24, [R188+0xf900] ;  /* 0x00f90000bc18783b */ /* 0x000fee0000000200 */
[C---:B------:R-:W-:Y:S01]  /*9430*/  HMMA.16816.F32.BF16 R64, R8.reuse, R78, R64 ;  /* 0x0000004e0840723c */ /* 0x040fe20000041840 */
[----:B------:R-:W3:Y:S07]  /*9440*/  LDSM.16.M88.4 R76, [R188+0xe900] ;  /* 0x00e90000bc4c783b */ /* 0x000eee0000000200 */
[C---:B------:R-:W-:Y:S01]  /*9450*/  HMMA.16816.F32.BF16 R56, R8.reuse, R74, R56 ;  /* 0x0000004a0838723c */ /* 0x040fe20000041838 */
[----:B------:R-:W-:Y:S07]  /*9460*/  LDSM.16.M88.4 R72, [R6+0xe100] ;  /* 0x00e100000648783b */ /* 0x000fee0000000200 */
[C---:B------:R-:W-:Y:S08]  /*9470*/  HMMA.16816.F32.BF16 R52, R8.reuse, R32, R52 ;  /* 0x000000200834723c */ /* 0x040ff00000041834 */
[----:B------:R-:W-:Y:S01]  /*9480*/  HMMA.16816.F32.BF16 R48, R8, R34, R48 ;  /* 0x000000220830723c */ /* 0x000fe20000041830 */
[----:B------:R-:W4:Y:S04]  /*9490*/  LDSM.16.M88.4 R32, [R188+0xf100] ;  /* 0x00f10000bc20783b */ /* 0x000f280000000200 */
[----:B------:R-:W2:Y:S03]  /*94a0*/  LDSM.16.M88.4 R8, [R186+0x4000] ;  /* 0x00400000ba08783b */ /* 0x000ea60000000200 */
[C---:B-1----:R-:W-:Y:S08]  /*94b0*/  HMMA.16816.F32.BF16 R16, R12.reuse, R84, R16 ;  /* 0x000000540c10723c */ /* 0x042ff00000041810 */
[C---:B------:R-:W-:Y:S08]  /*94c0*/  HMMA.16816.F32.BF16 R60, R12.reuse, R68, R60 ;  /* 0x000000440c3c723c */ /* 0x040ff0000004183c */
[C---:B------:R-:W-:Y:S08]  /*94d0*/  HMMA.16816.F32.BF16 R44, R12.reuse, R28, R44 ;  /* 0x0000001c0c2c723c */ /* 0x040ff0000004182c */
[C---:B------:R-:W-:Y:S01]  /*94e0*/  HMMA.16816.F32.BF16 R40, R12.reuse, R30, R40 ;  /* 0x0000001e0c28723c */ /* 0x040fe20000041828 */
[----:B------:R-:W-:Y:S07]  /*94f0*/  LDSM.16.M88.4 R28, [R6+0xf900] ;  /* 0x00f90000061c783b */ /* 0x000fee0000000200 */
[C---:B------:R-:W-:Y:S01]  /*9500*/  HMMA.16816.F32.BF16 R64, R12.reuse, R86, R64 ;  /* 0x000000560c40723c */ /* 0x040fe20000041840 */
[----:B------:R-:W-:Y:S07]  /*9510*/  LDSM.16.M88.4 R84, [R2+0xe100] ;  /* 0x00e100000254783b */ /* 0x000fee0000000200 */
[C---:B------:R-:W-:Y:S01]  /*9520*/  HMMA.16816.F32.BF16 R56, R12.reuse, R70, R56 ;  /* 0x000000460c38723c */ /* 0x040fe20000041838 */
[----:B------:R-:W1:Y:S07]  /*9530*/  LDSM.16.M88.4 R68, [R6+0xe900] ;  /* 0x00e900000644783b */ /* 0x000e6e0000000200 */
[C---:B------:R-:W-:Y:S08]  /*9540*/  HMMA.16816.F32.BF16 R52, R12.reuse, R36, R52 ;  /* 0x000000240c34723c */ /* 0x040ff00000041834 */
[----:B------:R-:W-:Y:S01]  /*9550*/  HMMA.16816.F32.BF16 R48, R12, R38, R48 ;  /* 0x000000260c30723c */ /* 0x000fe20000041830 */
[----:B------:R-:W1:Y:S04]  /*9560*/  LDSM.16.M88.4 R36, [R6+0xf100] ;  /* 0x00f100000624783b */ /* 0x000e680000000200 */
[----:B------:R-:W1:Y:S03]  /*9570*/  LDSM.16.M88.4 R12, [R184+0x4000] ;  /* 0x00400000b80c783b */ /* 0x000e660000000200 */
[C---:B------:R-:W-:Y:S08]  /*9580*/  HMMA.16816.F32.BF16 R16, R20.reuse, R80, R16 ;  /* 0x000000501410723c */ /* 0x040ff00000041810 */
[C---:B---3--:R-:W-:Y:S08]  /*9590*/  HMMA.16816.F32.BF16 R60, R20.reuse, R76, R60 ;  /* 0x0000004c143c723c */ /* 0x048ff0000004183c */
[C---:B------:R-:W-:Y:S08]  /*95a0*/  HMMA.16816.F32.BF16 R44, R20.reuse, R24, R44 ;  /* 0x00000018142c723c */ /* 0x040ff0000004182c */
[C---:B------:R-:W-:Y:S01]  /*95b0*/  HMMA.16816.F32.BF16 R40, R20.reuse, R26, R40 ;  /* 0x0000001a1428723c */ /* 0x040fe20000041828 */
[----:B------:R-:W-:Y:S07]  /*95c0*/  LDSM.16.M88.4 R24, [R2+0xf100] ;  /* 0x00f100000218783b */ /* 0x000fee0000000200 */
[C---:B------:R-:W-:Y:S01]  /*95d0*/  HMMA.16816.F32.BF16 R64, R20.reuse, R82, R64 ;  /* 0x000000521440723c */ /* 0x040fe20000041840 */
[----:B------:R-:W3:Y:S07]  /*95e0*/  LDSM.16.M88.4 R80, [R2+0xe900] ;  /* 0x00e900000250783b */ /* 0x000eee0000000200 */
[C---:B----4-:R-:W-:Y:S08]  /*95f0*/  HMMA.16816.F32.BF16 R52, R20.reuse, R32, R52 ;  /* 0x000000201434723c */ /* 0x050ff00000041834 */
[----:B------:R-:W-:Y:S01]  /*9600*/  HMMA.16816.F32.BF16 R48, R20, R34, R48 ;  /* 0x000000221430723c */ /* 0x000fe20000041830 */
[----:B------:R-:W-:Y:S07]  /*9610*/  LDSM.16.M88.4 R32, [R183+0x4000] ;  /* 0x00400000b720783b */ /* 0x000fee0000000200 */
[----:B--2---:R-:W-:Y:S08]  /*9620*/  HMMA.16816.F32.BF16 R16, R8, R72, R16 ;  /* 0x000000480810723c */ /* 0x004ff00000041810 */
[----:B------:R-:W-:Y:S01]  /*9630*/  HMMA.16816.F32.BF16 R56, R20, R78, R56 ;  /* 0x0000004e1438723c */ /* 0x000fe20000041838 */
[----:B------:R-:W2:Y:S04]  /*9640*/  LDSM.16.M88.4 R20, [R2+0xf900] ;  /* 0x00f900000214783b */ /* 0x000ea80000000200 */
[----:B------:R-:W4:Y:S03]  /*9650*/  LDSM.16.M88.4 R76, [R0+0xe100] ;  /* 0x00e10000004c783b */ /* 0x000f260000000200 */
[C---:B-1----:R-:W-:Y:S08]  /*9660*/  HMMA.16816.F32.BF16 R60, R8.reuse, R68, R60 ;  /* 0x00000044083c723c */ /* 0x042ff0000004183c */
[C---:B------:R-:W-:Y:S08]  /*9670*/  HMMA.16816.F32.BF16 R44, R8.reuse, R28, R44 ;  /* 0x0000001c082c723c */ /* 0x040ff0000004182c */
[C---:B------:R-:W-:Y:S01]  /*9680*/  HMMA.16816.F32.BF16 R40, R8.reuse, R30, R40 ;  /* 0x0000001e0828723c */ /* 0x040fe20000041828 */
[----:B------:R-:W-:Y:S07]  /*9690*/  LDSM.16.M88.4 R28, [R188+0x10100] ;  /* 0x01010000bc1c783b */ /* 0x000fee0000000200 */
[C---:B------:R-:W-:Y:S01]  /*96a0*/  HMMA.16816.F32.BF16 R64, R8.reuse, R74, R64 ;  /* 0x0000004a0840723c */ /* 0x040fe20000041840 */
[----:B------:R-:W1:Y:S07]  /*96b0*/  LDSM.16.M88.4 R72, [R0+0xe900] ;  /* 0x00e900000048783b */ /* 0x000e6e0000000200 */
[C---:B------:R-:W-:Y:S08]  /*96c0*/  HMMA.16816.F32.BF16 R52, R8.reuse, R36, R52 ;  /* 0x000000240834723c */ /* 0x040ff00000041834 */
[----:B------:R-:W-:Y:S01]  /*96d0*/  HMMA.16816.F32.BF16 R48, R8, R38, R48 ;  /* 0x000000260830723c */ /* 0x000fe20000041830 */
[----:B------:R-:W1:Y:S07]  /*96e0*/  LDSM.16.M88.4 R36, [R0+0xf900] ;  /* 0x00f900000024783b */ /* 0x000e6e0000000200 */
[----:B------:R-:W-:Y:S08]  /*96f0*/  HMMA.16816.F32.BF16 R16, R12, R84, R16 ;  /* 0x000000540c10723c */ /* 0x000ff00000041810 */
[----:B------:R-:W-:Y:S01]  /*9700*/  HMMA.16816.F32.BF16 R56, R8, R70, R56 ;  /* 0x000000460838723c */ /* 0x000fe20000041838 */
[----:B------:R-:W1:Y:S04]  /*9710*/  LDSM.16.M88.4 R8, [R190+0x8000] ;  /* 0x00800000be08783b */ /* 0x000e680000000200 */
[----:B------:R-:W1:Y:S03]  /*9720*/  LDSM.16.M88.4 R68, [R0+0xf100] ;  /* 0x00f100000044783b */ /* 0x000e660000000200 */
[C---:B---3--:R-:W-:Y:S08]  /*9730*/  HMMA.16816.F32.BF16 R60, R12.reuse, R80, R60 ;  /* 0x000000500c3c723c */ /* 0x048ff0000004183c */
[C---:B--2---:R-:W-:Y:S08]  /*9740*/  HMMA.16816.F32.BF16 R44, R12.reuse, R20, R44 ;  /* 0x000000140c2c723c */ /* 0x044ff0000004182c */
[C---:B------:R-:W-:Y:S01]  /*9750*/  HMMA.16816.F32.BF16 R40, R12.reuse, R22, R40 ;  /* 0x000000160c28723c */ /* 0x040fe20000041828 */
[----:B------:R-:W-:Y:S07]  /*9760*/  LDSM.16.M88.4 R20, [R188+0x11100] ;  /* 0x01110000bc14783b */ /* 0x000fee0000000200 */
[C---:B------:R-:W-:Y:S01]  /*9770*/  HMMA.16816.F32.BF16 R64, R12.reuse, R86, R64 ;  /* 0x000000560c40723c */ /* 0x040fe20000041840 */
[----:B------:R-:W-:Y:S07]  /*9780*/  LDSM.16.M88.4 R84, [R6+0x10100] ;  /* 0x010100000654783b */ /* 0x000fee0000000200 */
[C---:B------:R-:W-:Y:S08]  /*9790*/  HMMA.16816.F32.BF16 R52, R12.reuse, R24, R52 ;  /* 0x000000180c34723c */ /* 0x040ff00000041834 */
[----:B------:R-:W-:Y:S01]  /*97a0*/  HMMA.16816.F32.BF16 R48, R12, R26, R48 ;  /* 0x0000001a0c30723c */ /* 0x000fe20000041830 */
[----:B------:R-:W2:Y:S07]  /*97b0*/  LDSM.16.M88.4 R24, [R188+0x10900] ;  /* 0x01090000bc18783b */ /* 0x000eae0000000200 */
[----:B----4-:R-:W-:Y:S08]  /*97c0*/  HMMA.16816.F32.BF16 R16, R32, R76, R16 ;  /* 0x0000004c2010723c */ /* 0x010ff00000041810 */
[----:B------:R-:W-:Y:S01]  /*97d0*/  HMMA.16816.F32.BF16 R56, R12, R82, R56 ;  /* 0x000000520c38723c */ /* 0x000fe20000041838 */
[----:B------:R-:W3:Y:S04]  /*97e0*/  LDSM.16.M88.4 R12, [R188+0x11900] ;  /* 0x01190000bc0c783b */ /* 0x000ee80000000200 */
[----:B------:R-:W4:Y:S03]  /*97f0*/  LDSM.16.M88.4 R80, [R186+0x8000] ;  /* 0x00800000ba50783b */ /* 0x000f260000000200 */
[C---:B-1----:R-:W-:Y:S08]  /*9800*/  HMMA.16816.F32.BF16 R60, R32.reuse, R72, R60 ;  /* 0x00000048203c723c */ /* 0x042ff0000004183c */
[C---:B------:R-:W-:Y:S08]  /*9810*/  HMMA.16816.F32.BF16 R44, R32.reuse, R36, R44 ;  /* 0x00000024202c723c */ /* 0x040ff0000004182c */
[C---:B------:R-:W-:Y:S01]  /*9820*/  HMMA.16816.F32.BF16 R40, R32.reuse, R38, R40 ;  /* 0x000000262028723c */ /* 0x040fe20000041828 */
[----:B------:R-:W-:Y:S07]  /*9830*/  LDSM.16.M88.4 R36, [R184+0x8000] ;  /* 0x00800000b824783b */ /* 0x000fee0000000200 */
[----:B------:R-:W-:Y:S01]  /*9840*/  HMMA.16816.F32.BF16 R64, R32, R78, R64 ;  /* 0x0000004e2040723c */ /* 0x000fe20000041840 */
[----:B------:R-:W1:Y:S07]  /*9850*/  LDSM.16.M88.4 R76, [R6+0x10900] ;  /* 0x01090000064c783b */ /* 0x000e6e0000000200 */
[----:B------:R-:W-:Y:S08]  /*9860*/  HMMA.16816.F32.BF16 R16, R8, R28, R16 ;  /* 0x0000001c0810723c */ /* 0x000ff00000041810 */
[C---:B------:R-:W-:Y:S08]  /*9870*/  HMMA.16816.F32.BF16 R52, R32.reuse, R68, R52 ;  /* 0x000000442034723c */ /* 0x040ff00000041834 */
[C---:B------:R-:W-:Y:S01]  /*9880*/  HMMA.16816.F32.BF16 R48, R32.reuse, R70, R48 ;  /* 0x000000462030723c */ /* 0x040fe20000041830 */
[----:B------:R-:W1:Y:S07]  /*9890*/  LDSM.16.M88.4 R68, [R6+0x11900] ;  /* 0x011900000644783b */ /* 0x000e6e0000000200 */
[----:B------:R-:W-:Y:S01]  /*98a0*/  HMMA.16816.F32.BF16 R56, R32, R74, R56 ;  /* 0x0000004a2038723c */ /* 0x000fe20000041838 */
[----:B------:R-:W1:Y:S04]  /*98b0*/  LDSM.16.M88.4 R32, [R2+0x10100] ;  /* 0x010100000220783b */ /* 0x000e680000000200 */
[----:B------:R-:W1:Y:S03]  /*98c0*/  LDSM.16.M88.4 R72, [R6+0x11100] ;  /* 0x011100000648783b */ /* 0x000e660000000200 */
[C---:B--2---:R-:W-:Y:S08]  /*98d0*/  HMMA.16816.F32.BF16 R60, R8.reuse, R24, R60 ;  /* 0x00000018083c723c */ /* 0x044ff0000004183c */
[C---:B---3--:R-:W-:Y:S08]  /*98e0*/  HMMA.16816.F32.BF16 R44, R8.reuse, R12, R44 ;  /* 0x0000000c082c723c */ /* 0x048ff0000004182c */
[C---:B------:R-:W-:Y:S01]  /*98f0*/  HMMA.16816.F32.BF16 R40, R8.reuse, R14, R40 ;  /* 0x0000000e0828723c */ /* 0x040fe20000041828 */
[----:B------:R-:W-:Y:S07]  /*9900*/  LDSM.16.M88.4 R12, [R0+0x10100] ;  /* 0x01010000000c783b */ /* 0x000fee0000000200 */
[----:B------:R-:W-:Y:S01]  /*9910*/  HMMA.16816.F32.BF16 R64, R8, R30, R64 ;  /* 0x0000001e0840723c */ /* 0x000fe20000041840 */
[----:B------:R-:W2:Y:S07]  /*9920*/  LDSM.16.M88.4 R28, [R2+0x10900] ;  /* 0x01090000021c783b */ /* 0x000eae0000000200 */
[----:B----4-:R-:W-:Y:S08]  /*9930*/  HMMA.16816.F32.BF16 R16, R80, R84, R16 ;  /* 0x000000545010723c */ /* 0x010ff00000041810 */
[C---:B------:R-:W-:Y:S08]  /*9940*/  HMMA.16816.F32.BF16 R52, R8.reuse, R20, R52 ;  /* 0x000000140834723c */ /* 0x040ff00000041834 */
[----:B------:R-:W-:Y:S01]  /*9950*/  HMMA.16816.F32.BF16 R56, R8, R26, R56 ;  /* 0x0000001a0838723c */ /* 0x000fe20000041838 */
[----:B------:R-:W3:Y:S07]  /*9960*/  LDSM.16.M88.4 R24, [R2+0x11100] ;  /* 0x011100000218783b */ /* 0x000eee0000000200 */
[C---:B-1----:R-:W-:Y:S08]  /*9970*/  HMMA.16816.F32.BF16 R60, R80.reuse, R76, R60 ;  /* 0x0000004c503c723c */ /* 0x042ff0000004183c */
[C---:B------:R-:W-:Y:S08]  /*9980*/  HMMA.16816.F32.BF16 R44, R80.reuse, R68, R44 ;  /* 0x00000044502c723c */ /* 0x040ff0000004182c */
[----:B------:R-:W-:Y:S08]  /*9990*/  HMMA.16816.F32.BF16 R40, R80, R70, R40 ;  /* 0x000000465028723c */ /* 0x000ff00000041828 */
[----:B------:R-:W-:Y:S01]  /*99a0*/  HMMA.16816.F32.BF16 R48, R8, R22, R48 ;  /* 0x000000160830723c */ /* 0x000fe20000041830 */
[----:B------:R-:W-:Y:S04]  /*99b0*/  LDSM.16.M88.4 R8, [R183+0x8000] ;  /* 0x00800000b708783b */ /* 0x000fe80000000200 */
[----:B------:R1:W-:Y:S03]  /*99c0*/  LDSM.16.M88.4 R20, [R2+0x11900] ;  /* 0x011900000214783b */ /* 0x0003e60000000200 */
[----:B------:R-:W-:Y:S01]  /*99d0*/  HMMA.16816.F32.BF16 R68, R36, R32, R16 ;  /* 0x000000202444723c */ /* 0x000fe20000041810 */
[----:B------:R-:W4:Y:S07]  /*99e0*/  LDSM.16.M88.4 R16, [R0+0x10900] ;  /* 0x010900000010783b */ /* 0x000f2e0000000200 */
[C---:B------:R-:W-:Y:S08]  /*99f0*/  HMMA.16816.F32.BF16 R52, R80.reuse, R72, R52 ;  /* 0x000000485034723c */ /* 0x040ff00000041834 */
[----:B------:R-:W-:Y:S01]  /*9a00*/  HMMA.16816.F32.BF16 R64, R80, R86, R64 ;  /* 0x000000565040723c */ /* 0x000fe20000041840 */
[----:B-1---5:R-:W-:-:S07]  /*9a10*/  SHF.R.S32.HI R2, RZ, 0x1f, R7 ;  /* 0x0000001fff027819 */ /* 0x022fce0000011407 */
[----:B--2---:R-:W-:Y:S01]  /*9a20*/  HMMA.16816.F32.BF16 R60, R36, R28, R60 ;  /* 0x0000001c243c723c */ /* 0x004fe2000004183c */
[CC--:B------:R-:W-:Y:S02]  /*9a30*/  LEA.HI R6, R2.reuse, R7.reuse, RZ, 0x2 ;  /* 0x0000000702067211 */ /* 0x0c0fe400078f10ff */
[----:B------:R-:W-:Y:S02]  /*9a40*/  LEA.HI R2, R2, R7, RZ, 0x5 ;  /* 0x0000000702027211 */ /* 0x000fe400078f28ff */
[----:B------:R-:W-:-:S03]  /*9a50*/  LOP3.LUT R6, R6, 0xfffffffc, RZ, 0xc0, !PT ;  /* 0xfffffffc06067812 */ /* 0x000fc600078ec0ff */
[----:B---3--:R-:W-:Y:S02]  /*9a60*/  HMMA.16816.F32.BF16 R52, R36, R24, R52 ;  /* 0x000000182434723c */ /* 0x008fe40000041834 */
[----:B------:R-:W-:-:S05]  /*9a70*/  IMAD.IADD R6, R7, 0x1, -R6 ;  /* 0x0000000107067824 */ /* 0x000fca00078e0a06 */
[--C-:B------:R-:W-:Y:S01]  /*9a80*/  SHF.R.S32.HI R24, RZ, 0x5, R2.reuse ;  /* 0x00000005ff187819 */ /* 0x100fe20000011402 */
[----:B------:R-:W-:Y:S01]  /*9a90*/  HMMA.16816.F32.BF16 R64, R36, R34, R64 ;  /* 0x000000222440723c */ /* 0x000fe20000041840 */
[----:B------:R-:W-:Y:S02]  /*9aa0*/  SHF.R.S32.HI R25, RZ, 0x1f, R2 ;  /* 0x0000001fff197819 */ /* 0x000fe40000011402 */
[----:B------:R-:W-:Y:S02]  /*9ab0*/  LOP3.LUT R2, R2, 0xffffffe0, RZ, 0xc0, !PT ;  /* 0xffffffe002027812 */ /* 0x000fe400078ec0ff */
[----:B------:R-:W-:-:S03]  /*9ac0*/  LEA.HI R25, R25, R24, RZ, 0x3 ;  /* 0x0000001819197211 */ /* 0x000fc600078f18ff */
[----:B------:R-:W-:Y:S01]  /*9ad0*/  IMAD.IADD R7, R7, 0x1, -R2 ;  /* 0x0000000107077824 */ /* 0x000fe200078e0a02 */
[----:B------:R-:W-:Y:S01]  /*9ae0*/  LEA.HI R2, R6, R6, RZ, 0x1 ;  /* 0x0000000606027211 */ /* 0x000fe200078f08ff */
[----:B----4-:R-:W-:Y:S01]  /*9af0*/  HMMA.16816.F32.BF16 R60, R8, R16, R60 ;  /* 0x00000010083c723c */ /* 0x010fe2000004183c */
[----:B------:R-:W-:Y:S02]  /*9b00*/  LOP3.LUT R25, R25, 0xffffff8, RZ, 0xc0, !PT ;  /* 0x0ffffff819197812 */ /* 0x000fe400078ec0ff */
[----:B------:R-:W-:-:S03]  /*9b10*/  LOP3.LUT R211, R2, 0x1ffffffe, RZ, 0xc0, !PT ;  /* 0x1ffffffe02d37812 */ /* 0x000fc600078ec0ff */
[----:B------:R-:W-:Y:S01]  /*9b20*/  IMAD.IADD R218, R24, 0x1, -R25 ;  /* 0x0000000118da7824 */ /* 0x000fe200078e0a19 */
[----:B------:R-:W-:Y:S01]  /*9b30*/  SHF.R.S32.HI R16, RZ, 0x1f, R7 ;  /* 0x0000001fff107819 */ /* 0x000fe20000011407 */
[C---:B------:R-:W-:Y:S01]  /*9b40*/  HMMA.16816.F32.BF16 R56, R80.reuse, R78, R56 ;  /* 0x0000004e5038723c */ /* 0x040fe20000041838 */
[----:B------:R-:W-:Y:S02]  /*9b50*/  IMAD.IADD R211, R6, 0x1, -R211 ;  /* 0x0000000106d37824 */ /* 0x000fe400078e0ad3 */
[----:B------:R-:W-:Y:S01]  /*9b60*/  LEA.HI R2, R16, R7, RZ, 0x2 ;  /* 0x0000000710027211 */ /* 0x000fe200078f10ff */
[----:B------:R-:W-:Y:S02]  /*9b70*/  IMAD.SHL.U32 R218, R218, 0x10, RZ ;  /* 0x00000010dada7824 */ /* 0x000fe400078e00ff */
[----:B------:R-:W-:Y:S01]  /*9b80*/  IMAD.SHL.U32 R211, R211, 0x8, RZ ;  /* 0x00000008d3d37824 */ /* 0x000fe200078e00ff */
[----:B------:R-:W-:Y:S01]  /*9b90*/  SHF.R.S32.HI R220, RZ, 0x2, R2 ;  /* 0x00000002ffdc7819 */ /* 0x000fe20000011402 */
[----:B------:R-:W-:Y:S01]  /*9ba0*/  HMMA.16816.F32.BF16 R48, R80, R74, R48 ;  /* 0x0000004a5030723c */ /* 0x000fe20000041830 */
[----:B------:R-:W-:-:S03]  /*9bb0*/  LOP3.LUT R2, R2, 0x7ffffffc, RZ, 0xc0, !PT ;  /* 0x7ffffffc02027812 */ /* 0x000fc600078ec0ff */
[----:B------:R-:W-:Y:S02]  /*9bc0*/  IMAD R5, R5, 0x80, R220 ;  /* 0x0000008005057824 */ /* 0x000fe400078e02dc */
[----:B------:R-:W-:Y:S01]  /*9bd0*/  IMAD.IADD R219, R7, 0x1, -R2 ;  /* 0x0000000107db7824 */ /* 0x000fe200078e0a02 */
[----:B------:R-:W-:Y:S01]  /*9be0*/  IADD3 R2, R193, 0x1, -R144 ;  /* 0x00000001c1027810 */ /* 0x000fe20007ffe890 */
[----:B------:R-:W-:Y:S02]  /*9bf0*/  HMMA.16816.F32.BF16 R44, R36, R20, R44 ;  /* 0x00000014242c723c */ /* 0x000fe4000004182c */
[----:B------:R-:W-:-:S05]  /*9c00*/  IMAD.SHL.U32 R219, R219, 0x2, RZ ;  /* 0x00000002dbdb7824 */ /* 0x000fca00078e00ff */
[----:B------:R-:W-:Y:S01]  /*9c10*/  IADD3 R2, -R204, R2, -R219 ;  /* 0x00000002cc027210 */ /* 0x000fe20007ffe9db */
[----:B------:R-:W-:Y:S01]  /*9c20*/  HMMA.16816.F32.BF16 R40, R36, R22, R40 ;  /* 0x000000162428723c */ /* 0x000fe20000041828 */
[----:B------:R-:W1:Y:S02]  /*9c30*/  LDSM.16.M88.4 R20, [R0+0x11100] ;  /* 0x011100000014783b */ /* 0x000e640000000200 */
[C---:B------:R-:W-:Y:S02]  /*9c40*/  IADD3 R6, R2.reuse, c[0x0][0x328], RZ ;  /* 0x0000ca0002067a10 */ /* 0x040fe40007ffe0ff */
[----:B------:R-:W-:-:S03]  /*9c50*/  IADD3 R2, R2, UR4, RZ ;  /* 0x0000000402027c10 */ /* 0x000fc6000fffe0ff */
[C---:B------:R-:W-:Y:S08]  /*9c60*/  HMMA.16816.F32.BF16 R68, R8.reuse, R12, R68 ;  /* 0x0000000c0844723c */ /* 0x040ff00000041844 */
[----:B------:R-:W-:Y:S01]  /*9c70*/  HMMA.16816.F32.BF16 R64, R8, R14, R64 ;  /* 0x0000000e0840723c */ /* 0x000fe20000041840 */
[----:B------:R2:W3:Y:S07]  /*9c80*/  LDSM.16.M88.4 R12, [R0+0x11900] ;  /* 0x01190000000c783b */ /* 0x0004ee0000000200 */
[C---:B------:R-:W-:Y:S08]  /*9c90*/  HMMA.16816.F32.BF16 R56, R36.reuse, R30, R56 ;  /* 0x0000001e2438723c */ /* 0x040ff00000041838 */
[----:B------:R-:W-:Y:S01]  /*9ca0*/  HMMA.16816.F32.BF16 R48, R36, R26, R48 ;  /* 0x0000001a2430723c */ /* 0x000fe20000041830 */
[----:B--2---:R-:W-:-:S07]  /*9cb0*/  IADD3 R0, R211, R5, R218 ;  /* 0x00000005d3007210 */ /* 0x004fce0007ffe0da */
[----:B-1----:R-:W-:Y:S01]  /*9cc0*/  HMMA.16816.F32.BF16 R52, R8, R20, R52 ;  /* 0x000000140834723c */ /* 0x002fe20000041834 */
[----:B------:R-:W-:-:S07]  /*9cd0*/  @P0 IMAD.HI.U32 R5, R0, c[0x0][0x2c8], RZ ;  /* 0x0000b20000050a27 */ /* 0x000fce00078e00ff */
[----:B------:R-:W-:Y:S01]  /*9ce0*/  HMMA.16816.F32.BF16 R56, R8, R18, R56 ;  /* 0x000000120838723c */ /* 0x000fe20000041838 */
[----:B------:R-:W-:-:S05]  /*9cf0*/  @P0 SHF.R.U32.HI R0, RZ, c[0x0][0x2cc], R5 ;  /* 0x0000b300ff000a19 */ /* 0x000fca0000011605 */
[----:B------:R-:W1:Y:S02]  /*9d00*/  SHFL.IDX PT, R5, R0, RZ, 0x1c1f ;  /* 0x001c1fff00057589 */ /* 0x000e6400000e0000 */
[C---:B------:R-:W-:Y:S08]  /*9d10*/  HMMA.16816.F32.BF16 R48, R8.reuse, R22, R48 ;  /* 0x000000160830723c */ /* 0x040ff00000041830 */
[C---:B---3--:R-:W-:Y:S08]  /*9d20*/  HMMA.16816.F32.BF16 R44, R8.reuse, R12, R44 ;  /* 0x0000000c082c723c */ /* 0x048ff0000004182c */
[----:B------:R-:W-:Y:S01]  /*9d30*/  HMMA.16816.F32.BF16 R40, R8, R14, R40 ;  /* 0x0000000e0828723c */ /* 0x000fe20000041828 */
[----:B-1----:R-:W-:-:S06]  /*9d40*/  IMAD.IADD R7, R6, 0x1, R5 ;  /* 0x0000000106077824 */ /* 0x002fcc00078e0205 */
[----:B------:R-:W-:Y:S01]  /*9d50*/  IADD3 R8, -R219, R193, -R144 ;  /* 0x000000c1db087210 */ /* 0x000fe20007ffe990 */
[----:B------:R-:W-:-:S03]  /*9d60*/  IMAD.IADD R10, R2, 0x1, R5 ;  /* 0x00000001020a7824 */ /* 0x000fc600078e0205 */
[----:B------:R-:W-:Y:S01]  /*9d70*/  IMNMX R12, R8, R7, PT ;  /* 0x00000007080c7217 */ /* 0x000fe20003800200 */
        /* <DEDUP_REMOVED lines=11> */
.L_x_2936:
[----:B------:R-:W-:-:S13]  /*9e30*/  ISETP.NE.AND P0, PT, R143, c[0x0][0x32c], PT ;  /* 0x0000cb008f007a0c */ /* 0x000fda0003f05270 */
[----:B------:R-:W-:-:S05]  /*9e40*/  @P0 IMAD.HI.U32 R5, R7, c[0x0][0x330], RZ ;  /* 0x0000cc0007050a27 */ /* 0x000fca00078e00ff */
[----:B------:R-:W-:Y:S02]  /*9e50*/  @P0 SHF.R.U32.HI R7, RZ, c[0x0][0x334], R5 ;  /* 0x0000cd00ff070a19 */ /* 0x000fe40000011605 */
.L_x_2937:
[----:B------:R-:W-:Y:S05]  /*9e60*/  BSYNC B0 ;  /* 0x0000000000007941 */ /* 0x000fea0003800000 */
.L_x_2935:
[----:B------:R-:W-:-:S04]  /*9e70*/  IMAD R14, R7, c[0x0][0x32c], -R144 ;  /* 0x0000cb00070e7a24 */ /* 0x000fc800078e0a90 */
[----:B------:R-:W-:-:S05]  /*9e80*/  IMAD.IADD R7, R14, 0x1, -R219 ;  /* 0x000000010e077824 */ /* 0x000fca00078e0adb */
[----:B------:R-:W-:Y:S02]  /*9e90*/  IADD3 R5, R7, c[0x0][0x32c], RZ ;  /* 0x0000cb0007057a10 */ /* 0x000fe40007ffe0ff */
[----:B------:R-:W-:Y:S02]  /*9ea0*/  IMNMX R10, R10, R7, !PT ;  /* 0x000000070a0a7217 */ /* 0x000fe40007800200 */
[----:B------:R-:W-:Y:S02]  /*9eb0*/  IMNMX R12, R12, R5, PT ;  /* 0x000000050c0c7217 */ /* 0x000fe40003800200 */
.L_x_2934:
        /* <DEDUP_REMOVED lines=64> */
.L_x_2940:
[----:B------:R-:W-:-:S13]  /*a2c0*/  ISETP.NE.AND P0, PT, R143, c[0x0][0x32c], PT ;  /* 0x0000cb008f007a0c */ /* 0x000fda0003f05270 */
[----:B------:R-:W-:-:S05]  /*a2d0*/  @P0 IMAD.HI.U32 R0, R15, c[0x0][0x330], RZ ;  /* 0x0000cc000f000a27 */ /* 0x000fca00078e00ff */
[----:B------:R-:W-:Y:S02]  /*a2e0*/  @P0 SHF.R.U32.HI R15, RZ, c[0x0][0x334], R0 ;  /* 0x0000cd00ff0f0a19 */ /* 0x000fe40000011600 */
.L_x_2941:
[----:B------:R-:W-:Y:S05]  /*a2f0*/  BSYNC B0 ;  /* 0x0000000000007941 */ /* 0x000fea0003800000 */
.L_x_2939:
[----:B------:R-:W-:-:S04]  /*a300*/  IMAD R0, R15, c[0x0][0x32c], -R144 ;  /* 0x0000cb000f007a24 */ /* 0x000fc800078e0a90 */
[----:B------:R-:W-:-:S05]  /*a310*/  IMAD.IADD R15, R0, 0x1, -R219 ;  /* 0x00000001000f7824 */ /* 0x000fca00078e0adb */
[----:B------:R-:W-:Y:S02]  /*a320*/  IADD3 R0, R15, c[0x0][0x32c], RZ ;  /* 0x0000cb000f007a10 */ /* 0x000fe40007ffe0ff */
[----:B------:R-:W-:Y:S02]  /*a330*/  IMNMX R2, R2, R15, !PT ;  /* 0x0000000f02027217 */ /* 0x000fe40007800200 */
[----:B------:R-:W-:Y:S02]  /*a340*/  IMNMX R13, R13, R0, PT ;  /* 0x000000000d0d7217 */ /* 0x000fe40003800200 */
.L_x_2938:
        /* <DEDUP_REMOVED lines=9> */
[----:B------:R-:W-:Y:S01]  /*a3e0*/  IMAD.IADD R168, R187, 0x1, R182 ;  /* 0x00000001bba87824 */ /* 0x000fe200078e02b6 */
[----:B------:R-:W-:Y:S01]  /*a3f0*/  FMNMX.FTZ R0, R11, R0, !PT ;  /* 0x000000000b007209 */ /* 0x000fe20007810000 */
[----:B------:R-:W-:Y:S01]  /*a400*/  IMAD.IADD R159, R187, 0x1, R180 ;  /* 0x00000001bb9f7824 */ /* 0x000fe200078e02b4 */
[----:B------:R-:W-:Y:S01]  /*a410*/  ISETP.LT.OR P0, PT, R13, 0x9, P0 ;  /* 0x000000090d00780c */ /* 0x000fe20000701670 */
[----:B------:R-:W-:Y:S01]  /*a420*/  IMAD R4, R3, 0x2, R168 ;  /* 0x0000000203047824 */ /* 0x000fe200078e02a8 */
[----:B------:R-:W-:Y:S01]  /*a430*/  FMNMX.FTZ R0, R65, R0, !PT ;  /* 0x0000000041007209 */ /* 0x000fe20007810000 */
[----:B------:R-:W-:Y:S01]  /*a440*/  BSSY B0, `(.L_x_2942) ;  /* 0x00001a0000007945 */ /* 0x000fe20003800000 */
[----:B------:R-:W-:-:S02]  /*a450*/  FSEL R66, R66, -INF , !P0 ;  /* 0xff80000042427808 */ /* 0x000fc40004000000 */
[C---:B------:R-:W-:Y:S02]  /*a460*/  ISETP.GT.AND P0, PT, R2.reuse, 0x9, P2 ;  /* 0x000000090200780c */ /* 0x040fe40001704270 */
[----:B------:R-:W-:Y:S02]  /*a470*/  FMNMX.FTZ R0, R9, R0, !PT ;  /* 0x0000000009007209 */ /* 0x000fe40007810000 */
[----:B------:R-:W-:Y:S02]  /*a480*/  ISETP.LT.OR P0, PT, R13, 0xa, P0 ;  /* 0x0000000a0d00780c */ /* 0x000fe40000701670 */
[----:B------:R-:W-:Y:S01]  /*a490*/  FMNMX.FTZ R0, R61, R0, !PT ;  /* 0x000000003d007209 */ /* 0x000fe20007810000 */
[----:B------:R-:W-:Y:S01]  /*a4a0*/  LDSM.16.MT88.4 R124, [R182+0x100] ;  /* 0x00010000b67c783b */ /* 0x000fe20000004200 */
[----:B------:R-:W-:Y:S02]  /*a4b0*/  FSEL R6, R67, -INF , !P0 ;  /* 0xff80000043067808 */ /* 0x000fe40004000000 */
[----:B------:R-:W-:Y:S01]  /*a4c0*/  ISETP.GT.AND P0, PT, R2, 0x10, P2 ;  /* 0x000000100200780c */ /* 0x000fe20001704270 */
[----:B------:R-:W-:Y:S01]  /*a4d0*/  LDSM.16.MT88.4 R104, [R168+0x100] ;  /* 0x00010000a868783b */ /* 0x000fe20000004200 */
[----:B------:R-:W-:-:S02]  /*a4e0*/  FMNMX.FTZ R0, R7, R0, !PT ;  /* 0x0000000007007209 */ /* 0x000fc40007810000 */
[----:B------:R-:W-:Y:S01]  /*a4f0*/  ISETP.LT.OR P0, PT, R13, 0x11, P0 ;  /* 0x000000110d00780c */ /* 0x000fe20000701670 */
        /* <DEDUP_REMOVED lines=20> */
[----:B------:R-:W-:Y:S01]  /*a640*/  FMNMX.FTZ R0, R173, R0, !PT ;  /* 0x00000000ad007209 */ /* 0x000fe20007810000 */
[----:B------:R-:W-:Y:S01]  /*a650*/  LDSM.16.MT88.4 R32, [R180+0x900] ;  /* 0x00090000b420783b */ /* 0x000fe20000004200 */
        /* <DEDUP_REMOVED lines=10> */
[----:B------:R-:W-:Y:S02]  /*a700*/  FSEL R222, R54, -INF , !P0 ;  /* 0xff80000036de7808 */ /* 0x000fe40004000000 */
[C---:B------:R-:W-:Y:S01]  /*a710*/  ISETP.GT.AND P0, PT, R2.reuse, 0x21, P2 ;  /* 0x000000210200780c */ /* 0x040fe20001704270 */
[----:B------:R-:W1:Y:S01]  /*a720*/  SHFL.BFLY PT, R0, R15, 0x2, 0x1f ;  /* 0x0c401f000f007f89 */ /* 0x000e6200000e0000 */
[----:B------:R-:W-:-:S02]  /*a730*/  ISETP.GT.AND P3, PT, R2, 0x38, P2 ;  /* 0x000000380200780c */ /* 0x000fc40001764270 */
        /* <DEDUP_REMOVED lines=16> */
[----:B------:R-:W-:Y:S01]  /*a840*/  FMNMX.FTZ R17, R10, R17, !PT ;  /* 0x000000110a117209 */ /* 0x000fe20007810000 */
[----:B------:R-:W-:Y:S01]  /*a850*/  LDSM.16.MT88.4 R48, [R168+0x2100] ;  /* 0x00210000a830783b */ /* 0x000fe20000004200 */
        /* <DEDUP_REMOVED lines=48> */
[----:B------:R-:W-:Y:S01]  /*ab60*/  FFMA.FTZ R173, R173, c[0x0][0x2d0], -R174 ;  /* 0x0000b400adad7a23 */ /* 0x000fe200000108ae */
[----:B------:R-:W-:Y:S02]  /*ab70*/  FSEL R165, R165, RZ, P0 ;  /* 0x000000ffa5a57208 */ /* 0x000fe40000000000 */
[----:B--2---:R-:W-:Y:S02]  /*ab80*/  F2FP.BF16.PACK_AB R96, R153, R158 ;  /* 0x0000009e9960723e */ /* 0x004fe400000010ff */
[----:B------:R-:W1:Y:S01]  /*ab90*/  MUFU.EX2 R149, R149 ;  /* 0x0000009500957308 */ /* 0x000e620000000800 */
[--C-:B------:R-:W-:Y:S02]  /*aba0*/  FFMA.FTZ R160, R70, c[0x0][0x2d0], -R165.reuse ;  /* 0x0000b40046a07a23 */ /* 0x100fe400000108a5 */
        /* <DEDUP_REMOVED lines=15> */
[--C-:B------:R-:W-:Y:S01]  /*aca0*/  FFMA.FTZ R170, R170, c[0x0][0x2d0], -R165.reuse ;  /* 0x0000b400aaaa7a23 */ /* 0x100fe200000108a5 */
[----:B------:R-:W5:Y:S01]  /*acb0*/  LDSM.16.MT88.4 R12, [R159+0x2900] ;  /* 0x002900009f0c783b */ /* 0x000f620000004200 */
[--C-:B------:R-:W-:Y:S01]  /*acc0*/  FFMA.FTZ R169, R194, c[0x0][0x2d0], -R165.reuse ;  /* 0x0000b400c2a97a23 */ /* 0x100fe200000108a5 */
[----:B------:R-:W-:Y:S01]  /*acd0*/  MUFU.EX2 R157, R157 ;  /* 0x0000009d009d7308 */ /* 0x000fe20000000800 */
[----:B------:R-:W-:-:S02]  /*ace0*/  FFMA.FTZ R192, R192, c[0x0][0x2d0], -R165 ;  /* 0x0000b400c0c07a23 */ /* 0x000fc400000108a5 */
[--C-:B------:R-:W-:Y:S02]  /*acf0*/  FFMA.FTZ R194, R171, c[0x0][0x2d0], -R174.reuse ;  /* 0x0000b400abc27a23 */ /* 0x100fe400000108ae */
[--C-:B------:R-:W-:Y:S02]  /*ad00*/  FFMA.FTZ R171, R139, c[0x0][0x2d0], -R174.reuse ;  /* 0x0000b4008bab7a23 */ /* 0x100fe400000108ae */
[----:B------:R-:W-:Y:S01]  /*ad10*/  FFMA.FTZ R174, R137, c[0x0][0x2d0], -R174 ;  /* 0x0000b40089ae7a23 */ /* 0x000fe200000108ae */
[----:B------:R-:W2:Y:S01]  /*ad20*/  MUFU.EX2 R152, R152 ;  /* 0x0000009800987308 */ /* 0x000ea20000000800 */
        /* <DEDUP_REMOVED lines=10> */
[----:B--2---:R-:W-:Y:S01]  /*add0*/  F2FP.BF16.PACK_AB R99, R152, R157 ;  /* 0x0000009d9863723e */ /* 0x004fe200000010ff */
        /* <DEDUP_REMOVED lines=189> */
[----:B------:R-:W-:Y:S01]  /*b9b0*/  ISETP.NE.AND P0, PT, R143, c[0x0][0x2b8], PT ;  /* 0x0000ae008f007a0c */ /* 0x000fe20003f05270 */
        /* <DEDUP_REMOVED lines=28> */
.L_x_3036:
[----:B------:R-:W-:Y:S05]  /*bb80*/  BRA.DIV ~URZ, `(.L_x_2945) ;  /* 0x0000dab27f007947 */ /* 0x000fea000b800000 */
[----:B------:R-:W3:Y:S01]  /*bb90*/  SHFL.IDX PT, R10, R3, RZ, 0x181f ;  /* 0x00181fff030a7589 */ /* 0x000ee200000e0000 */
[C---:B------:R-:W-:Y:S01]  /*bba0*/  IMAD.SHL.U32 R5, R223.reuse, 0x2, RZ ;  /* 0x00000002df057824 */ /* 0x040fe200078e00ff */
[C---:B------:R-:W-:Y:S01]  /*bbb0*/  SHF.L.U64.HI R4, R223.reuse, 0x1, R140 ;  /* 0x00000001df047819 */ /* 0x040fe2000001028c */
[C---:B------:R-:W-:Y:S01]  /*bbc0*/  IMAD.SHL.U32 R7, R230.reuse, 0x2, RZ ;  /* 0x00000002e6077824 */ /* 0x040fe200078e00ff */
[----:B------:R-:W-:Y:S01]  /*bbd0*/  ISETP.GE.AND P4, PT, R223, c[0x0][0x1d4], PT ;  /* 0x00007500df007a0c */ /* 0x000fe20003f86270 */
[----:B------:R-:W-:Y:S01]  /*bbe0*/  IMAD.SHL.U32 R9, R205, 0x2, RZ ;  /* 0x00000002cd097824 */ /* 0x000fe200078e00ff */
[----:B------:R-:W-:Y:S01]  /*bbf0*/  ISETP.GE.AND P3, PT, R229, c[0x0][0x1d4], PT ;  /* 0x00007500e5007a0c */ /* 0x000fe20003f66270 */
[----:B-1----:R-:W1:Y:S01]  /*bc00*/  SHFL.IDX PT, R11, R11, 0x1, 0x181f ;  /* 0x00381f000b0b7f89 */ /* 0x002e6200000e0000 */
[----:B------:R-:W-:Y:S02]  /*bc10*/  SHF.L.U64.HI R6, R230, 0x1, R227 ;  /* 0x00000001e6067819 */ /* 0x000fe400000102e3 */
[----:B------:R-:W-:Y:S01]  /*bc20*/  SHF.L.U64.HI R8, R205, 0x1, R202 ;  /* 0x00000001cd087819 */ /* 0x000fe200000102ca */
[----:B------:R4:W2:Y:S01]  /*bc30*/  SHFL.IDX PT, R240, R3, 0x1, 0x181f ;  /* 0x00381f0003f07f89 */ /* 0x0008a200000e0000 */
[----:B------:R-:W-:-:S02]  /*bc40*/  SEL R12, RZ, 0x10, P4 ;  /* 0x00000010ff0c7807 */ /* 0x000fc40002000000 */
[C---:B---3--:R-:W-:Y:S02]  /*bc50*/  IADD3 R18, P0, R10.reuse, R5, RZ ;  /* 0x000000050a127210 */ /* 0x048fe40007f1e0ff */
[----:B------:R-:W-:-:S03]  /*bc60*/  IADD3 R16, P2, R10, R7, RZ ;  /* 0x000000070a107210 */ /* 0x000fc60007f5e0ff */
[C---:B--2---:R-:W-:Y:S01]  /*bc70*/  IMAD.X R19, R13.reuse, 0x1, R4, P0 ;  /* 0x000000010d137824 */ /* 0x044fe200000e0604 */
[----:B------:R-:W-:Y:S01]  /*bc80*/  IADD3 R14, P0, R10, R9, RZ ;  /* 0x000000090a0e7210 */ /* 0x000fe20007f1e0ff */
[C---:B------:R-:W-:Y:S01]  /*bc90*/  IMAD.X R17, R13.reuse, 0x1, R6, P2 ;  /* 0x000000010d117824 */ /* 0x040fe200010e0606 */
[----:B------:R-:W-:Y:S02]  /*bca0*/  SEL R10, RZ, 0x10, P3 ;  /* 0x00000010ff0a7807 */ /* 0x000fe40001800000 */
[----:B------:R4:W-:Y:S01]  /*bcb0*/  LDGSTS.E.BYPASS.LTC128B.128 [R141+0xc100], [R18.64], !P4 ;  /* 0x0c100000128d7fae */ /* 0x0009e2000e101d46 */
[----:B------:R-:W-:-:S03]  /*bcc0*/  IMAD.X R15, R13, 0x1, R8, P0 ;  /* 0x000000010d0f7824 */ /* 0x000fc600000e0608 */
[----:B------:R4:W-:Y:S04]  /*bcd0*/  LDGSTS.E.BYPASS.LTC128B.128 [R141+0xe100], [R16.64], !P3 ;  /* 0x0e100000108d7fae */ /* 0x0009e8000d901d46 */
[----:B------:R4:W-:Y:S02]  /*bce0*/  LDGSTS.E.BYPASS.LTC128B.128 [R141+0x10100], [R14.64], !P6 ;  /* 0x101000000e8d7fae */ /* 0x0009e4000f101d46 */
.L_x_3037:
[----:B-1--4-:R-:W-:Y:S02]  /*bcf0*/  IADD3 R14, -R12, 0x10, RZ ;  /* 0x000000100c0e7810 */ /* 0x012fe40007ffe1ff */
[----:B------:R-:W-:Y:S02]  /*bd00*/  IADD3 R3, -R10, 0x10, RZ ;  /* 0x000000100a037810 */ /* 0x000fe40007ffe1ff */
[----:B------:R-:W-:-:S04]  /*bd10*/  LOP3.LUT R14, R14, 0xf, RZ, 0xc0, !PT ;  /* 0x0000000f0e0e7812 */ /* 0x000fc800078ec0ff */
[-C--:B------:R-:W-:Y:S02]  /*bd20*/  IADD3 R14, P2, P0, R14, R240.reuse, R5 ;  /* 0x000000f00e0e7210 */ /* 0x080fe4000785e005 */
[----:B------:R-:W-:Y:S02]  /*bd30*/  LOP3.LUT R5, R3, 0xf, RZ, 0xc0, !PT ;  /* 0x0000000f03057812 */ /* 0x000fe400078ec0ff */
[----:B------:R-:W-:Y:S02]  /*bd40*/  IADD3 R3, -R225, 0x10, RZ ;  /* 0x00000010e1037810 */ /* 0x000fe40007ffe1ff */
[----:B------:R-:W-:Y:S02]  /*bd50*/  IADD3.X R15, RZ, R11, R4, P2, P0 ;  /* 0x0000000bff0f7210 */ /* 0x000fe400017e0404 */
[----:B------:R-:W-:Y:S02]  /*bd60*/  IADD3 R4, P2, P0, R5, R240, R7 ;  /* 0x000000f005047210 */ /* 0x000fe4000785e007 */
[----:B------:R-:W-:-:S02]  /*bd70*/  LOP3.LUT R3, R3, 0xf, RZ, 0xc0, !PT ;  /* 0x0000000f03037812 */ /* 0x000fc400078ec0ff */
        /* <DEDUP_REMOVED lines=12> */
.L_x_2943:
[----:B------:R-:W-:Y:S05]  /*be40*/  BSYNC B0 ;  /* 0x0000000000007941 */ /* 0x000fea0003800000 */
.L_x_2942:
        /* <DEDUP_REMOVED lines=25> */
.L_x_2948:
[----:B------:R-:W-:-:S13]  /*bfe0*/  ISETP.NE.AND P0, PT, R4, c[0x0][0x32c], PT ;  /* 0x0000cb0004007a0c */ /* 0x000fda0003f05270 */
[----:B------:R-:W-:-:S05]  /*bff0*/  @P0 IMAD.HI.U32 R4, R6, c[0x0][0x330], RZ ;  /* 0x0000cc0006040a27 */ /* 0x000fca00078e00ff */
[----:B------:R-:W-:Y:S02]  /*c000*/  @P0 SHF.R.U32.HI R6, RZ, c[0x0][0x334], R4 ;  /* 0x0000cd00ff060a19 */ /* 0x000fe40000011604 */
.L_x_2949:
[----:B------:R-:W-:Y:S05]  /*c010*/  BSYNC B0 ;  /* 0x0000000000007941 */ /* 0x000fea0003800000 */
.L_x_2947:
[----:B------:R-:W-:-:S05]  /*c020*/  MOV R5, c[0x0][0x32c] ;  /* 0x0000cb0000057a02 */ /* 0x000fca0000000f00 */
[----:B------:R-:W-:-:S05]  /*c030*/  IMAD R6, R6, R5, c[0x0][0x32c] ;  /* 0x0000cb0006067624 */ /* 0x000fca00078e0205 */
[----:B------:R-:W-:-:S04]  /*c040*/  IMNMX R7, R7, R6, PT ;  /* 0x0000000607077217 */ /* 0x000fc80003800200 */
.L_x_2946:
        /* <DEDUP_REMOVED lines=14> */
[----:B------:R-:W-:Y:S01]  /*c130*/  SEL R233, RZ, 0x10, P2 ;  /* 0x00000010ffe97807 */ /* 0x000fe20001000000 */
[----:B------:R-:W-:Y:S01]  /*c140*/  IMAD.MOV.U32 R222, RZ, RZ, RZ ;  /* 0x000000ffffde7224 */ /* 0x000fe200078e00ff */
[----:B------:R-:W-:Y:S01]  /*c150*/  SHF.L.U64.HI R232, R205, 0x1, R202 ;  /* 0x00000001cde87819 */ /* 0x000fe200000102ca */
[----:B------:R-:W-:Y:S02]  /*c160*/  IMAD.MOV.U32 R181, RZ, RZ, 0x1 ;  /* 0x00000001ffb57424 */ /* 0x000fe400078e00ff */
.L_x_2967:
        /* <DEDUP_REMOVED lines=20> */
[----:B------:R-:W-:-:S05]  /*c2b0*/  @P0 BRA `(.L_x_2952) ;  /* 0x0000034000000947 */ /* 0x000fca0003800000 */
[----:B------:R-:W-:Y:S01]  /*c2c0*/  IMAD.WIDE.U32 R6, R208, c[0x0][0x208], RZ ;  /* 0x00008200d0067a25 */ /* 0x000fe200078e00ff */
[----:B------:R-:W-:Y:S02]  /*c2d0*/  SHF.R.S32.HI R4, RZ, 0x1f, R208 ;  /* 0x0000001fff047819 */ /* 0x000fe400000114d0 */
[----:B-1----:R-:W-:Y:S03]  /*c2e0*/  SHF.R.S32.HI R3, RZ, 0x1f, R207 ;  /* 0x0000001fff037819 */ /* 0x002fe600000114cf */
        /* <DEDUP_REMOVED lines=11> */
[----:B------:R1:W4:Y:S02]  /*c3a0*/  SHFL.IDX PT, R6, R4, RZ, 0x181f ;  /* 0x00181fff04067589 */ /* 0x00032400000e0000 */
.L_x_3038:
[----:B------:R-:W-:-:S05]  /*c3b0*/  BRA.DIV ~URZ, `(.L_x_2954) ;  /* 0x0000d5a27f007947 */ /* 0x000fca000b800000 */
[----:B------:R-:W5:Y:S01]  /*c3c0*/  SHFL.IDX PT, R9, R3, RZ, 0x181f ;  /* 0x00181fff03097589 */ /* 0x000f6200000e0000 */
[----:B------:R-:W-:Y:S01]  /*c3d0*/  ISETP.GE.AND P2, PT, R229, c[0x0][0x1d4], PT ;  /* 0x00007500e5007a0c */ /* 0x000fe20003f46270 */
[----:B------:R-:W-:Y:S02]  /*c3e0*/  IMAD R5, R222, 0x6000, R203 ;  /* 0x00006000de057824 */ /* 0x000fe400078e02cb */
[----:B-1----:R-:W1:Y:S04]  /*c3f0*/  SHFL.IDX PT, R4, R4, 0x1, 0x181f ;  /* 0x00381f0004047f89 */ /* 0x002e6800000e0000 */
[----:B------:R4:W3:Y:S01]  /*c400*/  SHFL.IDX PT, R240, R3, 0x1, 0x181f ;  /* 0x00381f0003f07f89 */ /* 0x0008e200000e0000 */
[C---:B-----5:R-:W-:Y:S05]  /*c410*/  IADD3 R12, P0, R9.reuse, R236, RZ ;  /* 0x000000ec090c7210 */ /* 0x060fea0007f1e0ff */
[C---:B----4-:R-:W-:Y:S01]  /*c420*/  IMAD.X R13, R6.reuse, 0x1, R237, P0 ;  /* 0x00000001060d7824 */ /* 0x050fe200000e06ed */
[C---:B------:R-:W-:Y:S05]  /*c430*/  IADD3 R10, P0, R9.reuse, R234, RZ ;  /* 0x000000ea090a7210 */ /* 0x040fea0007f1e0ff */
[C---:B------:R-:W-:Y:S01]  /*c440*/  IMAD.X R11, R6.reuse, 0x1, R235, P0 ;  /* 0x00000001060b7824 */ /* 0x040fe200000e06eb */
[----:B------:R-:W-:Y:S05]  /*c450*/  IADD3 R8, P0, R9, R231, RZ ;  /* 0x000000e709087210 */ /* 0x000fea0007f1e0ff */
[----:B------:R-:W-:Y:S01]  /*c460*/  IMAD.X R9, R6, 0x1, R232, P0 ;  /* 0x0000000106097824 */ /* 0x000fe200000e06e8 */
[----:B------:R-:W-:Y:S11]  /*c470*/  ISETP.GE.AND P0, PT, R223, c[0x0][0x1d4], PT ;  /* 0x00007500df007a0c */ /* 0x000ff60003f06270 */
[----:B------:R-:W-:Y:S02]  /*c480*/  @!UPT UIADD3 URZ, URZ, URZ, URZ ;  /* 0x0000003f3f3ff290 */ /* 0x000fe4000fffe03f */
[----:B------:R4:W-:Y:S04]  /*c490*/  LDGSTS.E.BYPASS.LTC128B.128 [R5], [R12.64], !P0 ;  /* 0x000000000c057fae */ /* 0x0009e8000c101d46 */
[----:B------:R4:W-:Y:S04]  /*c4a0*/  LDGSTS.E.BYPASS.LTC128B.128 [R5+0x2000], [R10.64], !P2 ;  /* 0x020000000a057fae */ /* 0x0009e8000d101d46 */
[----:B------:R4:W-:Y:S02]  /*c4b0*/  LDGSTS.E.BYPASS.LTC128B.128 [R5+0x4000], [R8.64], !P6 ;  /* 0x0400000008057fae */ /* 0x0009e4000f101d46 */
.L_x_3039:
[----:B-1-3--:R-:W-:Y:S04]  /*c4c0*/  IADD3 R3, -R233, 0x10, RZ ;  /* 0x00000010e9037810 */ /* 0x00afe80007ffe1ff */
[----:B------:R-:W-:Y:S04]  /*c4d0*/  LOP3.LUT R3, R3, 0xf, RZ, 0xc0, !PT ;  /* 0x0000000f03037812 */ /* 0x000fe800078ec0ff */
[----:B------:R-:W-:Y:S02]  /*c4e0*/  IADD3 R6, P2, P0, R3, R240, R234 ;  /* 0x000000f003067210 */ /* 0x000fe4000785e0ea */
[----:B------:R-:W-:Y:S02]  /*c4f0*/  IADD3 R3, -R225, 0x10, RZ ;  /* 0x00000010e1037810 */ /* 0x000fe40007ffe1ff */
[----:B------:R-:W-:Y:S02]  /*c500*/  IADD3.X R7, RZ, R4, R235, P2, P0 ;  /* 0x00000004ff077210 */ /* 0x000fe400017e04eb */
[----:B------:R-:W-:Y:S04]  /*c510*/  LOP3.LUT R3, R3, 0xf, RZ, 0xc0, !PT ;  /* 0x0000000f03037812 */ /* 0x000fe800078ec0ff */
[----:B----4-:R-:W-:Y:S04]  /*c520*/  IADD3 R8, P2, P0, R3, R240, R231 ;  /* 0x000000f003087210 */ /* 0x010fe8000785e0e7 */
        /* <DEDUP_REMOVED lines=13> */
.L_x_2952:
[----:B------:R-:W-:Y:S05]  /*c600*/  BSYNC B0 ;  /* 0x0000000000007941 */ /* 0x000fea0003800000 */
.L_x_2951:
[----:B------:R-:W0:Y:S01]  /*c610*/  LDGDEPBAR ;  /* 0x00000000000079af */ /* 0x000e220000000000 */
[----:B------:R-:W-:Y:S01]  /*c620*/  WARPSYNC 0xffffffff ;  /* 0xffffffff00007948 */ /* 0x000fe20003800000 */
[C---:B-12---:R-:W-:Y:S03]  /*c630*/  HMMA.16816.F32.BF16 R4, R132.reuse, R136, RZ ;  /* 0x000000888404723c */ /* 0x046fe600000418ff */
[C---:B------:R-:W-:Y:S01]  /*c640*/  ISETP.GE.AND P0, PT, R222.reuse, 0x1, PT ;  /* 0x00000001de00780c */ /* 0x040fe20003f06270 */
[----:B------:R-:W2:Y:S01]  /*c650*/  LDL R241, [R1+0x4] ;  /* 0x0000040001f17983 */ /* 0x000ea20000100800 */
[----:B------:R-:W-:Y:S01]  /*c660*/  IMAD.IADD R3, R177, 0x1, R194 ;  /* 0x00000001b1037824 */ /* 0x000fe200078e02c2 */
[----:B------:R-:W-:Y:S01]  /*c670*/  IADD3 R179, R222, 0x1, RZ ;  /* 0x00000001deb37810 */ /* 0x000fe20007ffe0ff */
[----:B------:R-:W-:Y:S01]  /*c680*/  IMAD.IADD R191, R194, 0x1, R189 ;  /* 0x00000001c2bf7824 */ /* 0x000fe200078e02bd */
[C---:B------:R-:W-:Y:S01]  /*c690*/  HMMA.16816.F32.BF16 R8, R132.reuse, R138, RZ ;  /* 0x0000008a8408723c */ /* 0x040fe200000418ff */
[----:B------:R-:W-:Y:S01]  /*c6a0*/  IADD3 R189, R189, R194, R177 ;  /* 0x000000c2bdbd7210 */ /* 0x000fe20007ffe0b1 */
[----:B------:R-:W-:Y:S02]  /*c6b0*/  LDSM.16.M88.4 R136, [R184] ;  /* 0x00000000b888783b */ /* 0x000fe40000000200 */
[----:B------:R-:W-:Y:S01]  /*c6c0*/  SEL R222, R179, RZ, !P0 ;  /* 0x000000ffb3de7207 */ /* 0x000fe20004000000 */
[----:B------:R-:W-:Y:S03]  /*c6d0*/  IMAD.IADD R179, R177, 0x1, R192 ;  /* 0x00000001b1b37824 */ /* 0x000fe600078e02c0 */
[C---:B---3--:R-:W-:Y:S01]  /*c6e0*/  HMMA.16816.F32.BF16 R12, R132.reuse, R140, RZ ;  /* 0x0000008c840c723c */ /* 0x048fe200000418ff */
[----:B------:R-:W-:Y:S07]  /*c6f0*/  LDSM.16.M88.4 R172, [R3+0x800] ;  /* 0x0008000003ac783b */ /* 0x000fee0000000200 */
[C---:B------:R-:W-:Y:S01]  /*c700*/  HMMA.16816.F32.BF16 R16, R132.reuse, R142, RZ ;  /* 0x0000008e8410723c */ /* 0x040fe200000418ff */
[----:B------:R-:W1:Y:S07]  /*c710*/  LDSM.16.M88.4 R140, [R3] ;  /* 0x00000000038c783b */ /* 0x000e6e0000000200 */
[C---:B----4-:R-:W-:Y:S08]  /*c720*/  HMMA.16816.F32.BF16 R20, R132.reuse, R144, RZ ;  /* 0x000000908414723c */ /* 0x050ff000000418ff */
[C---:B------:R-:W-:Y:S01]  /*c730*/  HMMA.16816.F32.BF16 R24, R132.reuse, R146, RZ ;  /* 0x000000928418723c */ /* 0x040fe200000418ff */
[----:B------:R-:W-:Y:S07]  /*c740*/  LDSM.16.M88.4 R144, [R3+0x1800] ;  /* 0x001800000390783b */ /* 0x000fee0000000200 */
[C---:B------:R-:W-:Y:S08]  /*c750*/  HMMA.16816.F32.BF16 R28, R132.reuse, R148, RZ ;  /* 0x00000094841c723c */ /* 0x040ff000000418ff */
[----:B------:R-:W-:Y:S01]  /*c760*/  HMMA.16816.F32.BF16 R32, R132, R150, RZ ;  /* 0x000000968420723c */ /* 0x000fe200000418ff */
[----:B------:R-:W3:Y:S06]  /*c770*/  LDSM.16.M88.4 R132, [R3+0x1000] ;  /* 0x001000000384783b */ /* 0x000eec0000000200 */
[----:B------:R-:W-:Y:S01]  /*c780*/  LDSM.16.M88.4 R148, [R179] ;  /* 0x00000000b394783b */ /* 0x000fe20000000200 */
        /* <DEDUP_REMOVED lines=11> */
[----:B------:R-:W-:Y:S06]  /*c840*/  LDSM.16.M88.4 R152, [R179+0x800] ;  /* 0x00080000b398783b */ /* 0x000fec0000000200 */
[----:B------:R-:W-:Y:S01]  /*c850*/  LDSM.16.M88.4 R168, [R190+0x8000] ;  /* 0x00800000bea8783b */ /* 0x000fe20000000200 */
[C---:B-1----:R-:W-:Y:S08]  /*c860*/  HMMA.16816.F32.BF16 R4, R136.reuse, R140, R4 ;  /* 0x0000008c8804723c */ /* 0x042ff00000041804 */
[C---:B------:R-:W-:Y:S01]  /*c870*/  HMMA.16816.F32.BF16 R8, R136.reuse, R142, R8 ;  /* 0x0000008e8808723c */ /* 0x040fe20000041808 */
[----:B------:R-:W1:Y:S07]  /*c880*/  LDSM.16.M88.4 R140, [R183] ;  /* 0x00000000b78c783b */ /* 0x000e6e0000000200 */
        /* <DEDUP_REMOVED lines=8> */
[----:B------:R-:W-:Y:S06]  /*c910*/  LDSM.16.M88.4 R136, [R190+0x4000] ;  /* 0x00400000be88783b */ /* 0x000fec0000000200 */
[----:B------:R-:W4:Y:S01]  /*c920*/  LDSM.16.M88.4 R144, [R194+0x2000] ;  /* 0x00200000c290783b */ /* 0x000f220000000200 */
[C---:B-1----:R-:W-:Y:S08]  /*c930*/  HMMA.16816.F32.BF16 R4, R140.reuse, R148, R4 ;  /* 0x000000948c04723c */ /* 0x042ff00000041804 */
        /* <DEDUP_REMOVED lines=10> */
[----:B------:R-:W5:Y:S06]  /*c9e0*/  LDSM.16.M88.4 R140, [R194+0x3800] ;  /* 0x00380000c28c783b */ /* 0x000f6c0000000200 */
[----:B------:R-:W2:Y:S01]  /*c9f0*/  LDSM.16.M88.4 R156, [R192+0x2000] ;  /* 0x00200000c09c783b */ /* 0x000ea20000000200 */
[C---:B----4-:R-:W-:Y:S08]  /*ca00*/  HMMA.16816.F32.BF16 R4, R136.reuse, R144, R4 ;  /* 0x000000908804723c */ /* 0x050ff00000041804 */
[C---:B------:R-:W-:Y:S01]  /*ca10*/  HMMA.16816.F32.BF16 R8, R136.reuse, R146, R8 ;  /* 0x000000928808723c */ /* 0x040fe20000041808 */
[----:B------:R-:W4:Y:S07]  /*ca20*/  LDSM.16.M88.4 R144, [R191+0x2800] ;  /* 0x00280000bf90783b */ /* 0x000f2e0000000200 */
[C---:B-1----:R-:W-:Y:S08]  /*ca30*/  HMMA.16816.F32.BF16 R12, R136.reuse, R148, R12 ;  /* 0x00000094880c723c */ /* 0x042ff0000004180c */
[C---:B------:R-:W-:Y:S01]  /*ca40*/  HMMA.16816.F32.BF16 R16, R136.reuse, R150, R16 ;  /* 0x000000968810723c */ /* 0x040fe20000041810 */
[----:B------:R-:W1:Y:S07]  /*ca50*/  LDSM.16.M88.4 R148, [R191+0x3000] ;  /* 0x00300000bf94783b */ /* 0x000e6e0000000200 */
[C---:B---3--:R-:W-:Y:S08]  /*ca60*/  HMMA.16816.F32.BF16 R20, R136.reuse, R132, R20 ;  /* 0x000000848814723c */ /* 0x048ff00000041814 */
[C---:B------:R-:W-:Y:S01]  /*ca70*/  HMMA.16816.F32.BF16 R24, R136.reuse, R134, R24 ;  /* 0x000000868818723c */ /* 0x040fe20000041818 */
[----:B------:R-:W3:Y:S07]  /*ca80*/  LDSM.16.M88.4 R132, [R191+0x3800] ;  /* 0x00380000bf84783b */ /* 0x000eee0000000200 */
[C---:B-----5:R-:W-:Y:S04]  /*ca90*/  HMMA.16816.F32.BF16 R28, R136.reuse, R140, R28 ;  /* 0x0000008c881c723c */ /* 0x060fe8000004181c */
[----:B--2---:R-:W-:Y:S04]  /*caa0*/  IMAD R241, R241, 0x80, R220 ;  /* 0x00000080f1f17824 */ /* 0x004fe800078e02dc */
        /* <DEDUP_REMOVED lines=8> */
[----:B------:R-:W4:Y:S07]  /*cb30*/  LDSM.16.M88.4 R144, [R3+0x2800] ;  /* 0x002800000390783b */ /* 0x000f2e0000000200 */
[C---:B-1----:R-:W-:Y:S08]  /*cb40*/  HMMA.16816.F32.BF16 R20, R152.reuse, R148, R20 ;  /* 0x000000949814723c */ /* 0x042ff00000041814 */
[C---:B------:R-:W-:Y:S01]  /*cb50*/  HMMA.16816.F32.BF16 R24, R152.reuse, R150, R24 ;  /* 0x000000969818723c */ /* 0x040fe20000041818 */
[----:B------:R-:W1:Y:S07]  /*cb60*/  LDSM.16.M88.4 R148, [R3+0x3000] ;  /* 0x003000000394783b */ /* 0x000e6e0000000200 */
[C---:B---3--:R-:W-:Y:S08]  /*cb70*/  HMMA.16816.F32.BF16 R28, R152.reuse, R132, R28 ;  /* 0x00000084981c723c */ /* 0x048ff0000004181c */
[----:B------:R-:W-:Y:S01]  /*cb80*/  HMMA.16816.F32.BF16 R32, R152, R134, R32 ;  /* 0x000000869820723c */ /* 0x000fe20000041820 */
[----:B------:R-:W3:Y:S06]  /*cb90*/  LDSM.16.M88.4 R132, [R189+0x2800] ;  /* 0x00280000bd84783b */ /* 0x000eec0000000200 */
[----:B------:R-:W-:Y:S01]  /*cba0*/  LDSM.16.M88.4 R152, [R189+0x3800] ;  /* 0x00380000bd98783b */ /* 0x000fe20000000200 */
        /* <DEDUP_REMOVED lines=13> */
[C---:B------:R-:W-:Y:S07]  /*cc80*/  HMMA.16816.F32.BF16 R4, R160.reuse, R164, R4 ;  /* 0x000000a4a004723c */ /* 0x040fee0000041804 */
[----:B------:R-:W-:Y:S01]  /*cc90*/  IMAD.SHL.U32 R164, R226, 0x40, RZ ;  /* 0x00000040e2a47824 */ /* 0x000fe200078e00ff */
[C---:B------:R-:W-:Y:S08]  /*cca0*/  HMMA.16816.F32.BF16 R8, R160.reuse, R166, R8 ;  /* 0x000000a6a008723c */ /* 0x040ff00000041808 */
        /* <DEDUP_REMOVED lines=8> */
[----:B------:R-:W4:Y:S06]  /*cd30*/  LDSM.16.M88.4 R152, [R191+0x4800] ;  /* 0x00480000bf98783b */ /* 0x000f2c0000000200 */
[----:B------:R-:W-:Y:S01]  /*cd40*/  LDSM.16.M88.4 R160, [R3+0x4000] ;  /* 0x0040000003a0783b */ /* 0x000fe20000000200 */
[C---:B------:R-:W-:Y:S08]  /*cd50*/  HMMA.16816.F32.BF16 R4, R168.reuse, R172, R4 ;  /* 0x000000aca804723c */ /* 0x040ff00000041804 */
[C---:B------:R-:W-:Y:S08]  /*cd60*/  HMMA.16816.F32.BF16 R8, R168.reuse, R174, R8 ;  /* 0x000000aea808723c */ /* 0x040ff00000041808 */
[C---:B-1----:R-:W-:Y:S08]  /*cd70*/  HMMA.16816.F32.BF16 R12, R168.reuse, R136, R12 ;  /* 0x00000088a80c723c */ /* 0x042ff0000004180c */
[C---:B------:R-:W-:Y:S01]  /*cd80*/  HMMA.16816.F32.BF16 R16, R168.reuse, R138, R16 ;  /* 0x0000008aa810723c */ /* 0x040fe20000041810 */
[----:B------:R-:W1:Y:S07]  /*cd90*/  LDSM.16.M88.4 R136, [R191+0x5800] ;  /* 0x00580000bf88783b */ /* 0x000e6e0000000200 */
[C---:B------:R-:W-:Y:S08]  /*cda0*/  HMMA.16816.F32.BF16 R20, R168.reuse, R144, R20 ;  /* 0x00000090a814723c */ /* 0x040ff00000041814 */
[C---:B------:R-:W-:Y:S01]  /*cdb0*/  HMMA.16816.F32.BF16 R24, R168.reuse, R146, R24 ;  /* 0x00000092a818723c */ /* 0x040fe20000041818 */
[----:B------:R-:W5:Y:S07]  /*cdc0*/  LDSM.16.M88.4 R144, [R184+0x8000] ;  /* 0x00800000b890783b */ /* 0x000f6e0000000200 */
[C---:B---3--:R-:W-:Y:S08]  /*cdd0*/  HMMA.16816.F32.BF16 R28, R168.reuse, R132, R28 ;  /* 0x00000084a81c723c */ /* 0x048ff0000004181c */
[----:B------:R-:W-:Y:S01]  /*cde0*/  HMMA.16816.F32.BF16 R32, R168, R134, R32 ;  /* 0x00000086a820723c */ /* 0x000fe20000041820 */
[----:B------:R-:W3:Y:S07]  /*cdf0*/  LDSM.16.M88.4 R132, [R3+0x4800] ;  /* 0x004800000384783b */ /* 0x000eee0000000200 */
[C---:B--2---:R-:W-:Y:S08]  /*ce00*/  HMMA.16816.F32.BF16 R4, R140.reuse, R148, R4 ;  /* 0x000000948c04723c */ /* 0x044ff00000041804 */
[C---:B------:R-:W-:Y:S01]  /*ce10*/  HMMA.16816.F32.BF16 R8, R140.reuse, R150, R8 ;  /* 0x000000968c08723c */ /* 0x040fe20000041808 */
[----:B------:R-:W2:Y:S07]  /*ce20*/  LDSM.16.M88.4 R148, [R3+0x5000] ;  /* 0x005000000394783b */ /* 0x000eae0000000200 */
[C---:B----4-:R-:W-:Y:S08]  /*ce30*/  HMMA.16816.F32.BF16 R12, R140.reuse, R152, R12 ;  /* 0x000000988c0c723c */ /* 0x050ff0000004180c */
[C---:B------:R-:W-:Y:S01]  /*ce40*/  HMMA.16816.F32.BF16 R16, R140.reuse, R154, R16 ;  /* 0x0000009a8c10723c */ /* 0x040fe20000041810 */
[----:B------:R-:W-:Y:S07]  /*ce50*/  LDSM.16.M88.4 R152, [R179+0x4000] ;  /* 0x00400000b398783b */ /* 0x000fee0000000200 */
[C---:B------:R-:W-:Y:S08]  /*ce60*/  HMMA.16816.F32.BF16 R20, R140.reuse, R156, R20 ;  /* 0x0000009c8c14723c */ /* 0x040ff00000041814 */
[C---:B------:R-:W-:Y:S01]  /*ce70*/  HMMA.16816.F32.BF16 R24, R140.reuse, R158, R24 ;  /* 0x0000009e8c18723c */ /* 0x040fe20000041818 */
[----:B------:R-:W-:Y:S07]  /*ce80*/  LDSM.16.M88.4 R156, [R189+0x4800] ;  /* 0x00480000bd9c783b */ /* 0x000fee0000000200 */
[C---:B-1----:R-:W-:Y:S08]  /*ce90*/  HMMA.16816.F32.BF16 R28, R140.reuse, R136, R28 ;  /* 0x000000888c1c723c */ /* 0x042ff0000004181c */
[----:B------:R-:W-:Y:S01]  /*cea0*/  HMMA.16816.F32.BF16 R32, R140, R138, R32 ;  /* 0x0000008a8c20723c */ /* 0x000fe20000041820 */
[----:B------:R-:W1:Y:S06]  /*ceb0*/  LDSM.16.M88.4 R136, [R3+0x5800] ;  /* 0x005800000388783b */ /* 0x000e6c0000000200 */
[----:B------:R-:W4:Y:S01]  /*cec0*/  LDSM.16.M88.4 R140, [R183+0x8000] ;  /* 0x00800000b78c783b */ /* 0x000f220000000200 */
[C---:B-----5:R-:W-:Y:S08]  /*ced0*/  HMMA.16816.F32.BF16 R4, R144.reuse, R160, R4 ;  /* 0x000000a09004723c */ /* 0x060ff00000041804 */
[C---:B------:R-:W-:Y:S01]  /*cee0*/  HMMA.16816.F32.BF16 R8, R144.reuse, R162, R8 ;  /* 0x000000a29008723c */ /* 0x040fe20000041808 */
[----:B------:R-:W5:Y:S07]  /*cef0*/  LDSM.16.M88.4 R160, [R189+0x5000] ;  /* 0x00500000bda0783b */ /* 0x000f6e0000000200 */
[C---:B---3--:R-:W-:Y:S08]  /*cf00*/  HMMA.16816.F32.BF16 R12, R144.reuse, R132, R12 ;  /* 0x00000084900c723c */ /* 0x048ff0000004180c */
[C---:B------:R-:W-:Y:S01]  /*cf10*/  HMMA.16816.F32.BF16 R16, R144.reuse, R134, R16 ;  /* 0x000000869010723c */ /* 0x040fe20000041810 */
[----:B------:R-:W3:Y:S07]  /*cf20*/  LDSM.16.M88.4 R132, [R189+0x5800] ;  /* 0x00580000bd84783b */ /* 0x000eee0000000200 */
[C---:B--2---:R-:W-:Y:S08]  /*cf30*/  HMMA.16816.F32.BF16 R20, R144.reuse, R148, R20 ;  /* 0x000000949014723c */ /* 0x044ff00000041814 */
[C---:B------:R-:W-:Y:S08]  /*cf40*/  HMMA.16816.F32.BF16 R24, R144.reuse, R150, R24 ;  /* 0x000000969018723c */ /* 0x040ff00000041818 */
[C---:B-1----:R-:W-:Y:S08]  /*cf50*/  HMMA.16816.F32.BF16 R28, R144.reuse, R136, R28 ;  /* 0x00000088901c723c */ /* 0x042ff0000004181c */
[----:B------:R-:W-:Y:S08]  /*cf60*/  HMMA.16816.F32.BF16 R32, R144, R138, R32 ;  /* 0x0000008a9020723c */ /* 0x000ff00000041820 */
[C---:B----4-:R-:W-:Y:S07]  /*cf70*/  HMMA.16816.F32.BF16 R4, R140.reuse, R152, R4 ;  /* 0x000000988c04723c */ /* 0x050fee0000041804 */
[----:B------:R-:W-:Y:S01]  /*cf80*/  IADD3 R153, R211, R241, R218 ;  /* 0x000000f1d3997210 */ /* 0x000fe20007ffe0da */
[C---:B------:R-:W-:Y:S04]  /*cf90*/  HMMA.16816.F32.BF16 R8, R140.reuse, R154, R8 ;  /* 0x0000009a8c08723c */ /* 0x040fe80000041808 */
[----:B------:R-:W-:Y:S03]  /*cfa0*/  @P4 IMAD.HI.U32 R152, R153, c[0x0][0x2c8], RZ ;  /* 0x0000b20099984a27 */ /* 0x000fe600078e00ff */
[----:B------:R-:W-:Y:S01]  /*cfb0*/  IADD3 R155, -R219, 0x1, -R164 ;  /* 0x00000001db9b7810 */ /* 0x000fe20007ffe9a4 */
[C---:B------:R-:W-:Y:S04]  /*cfc0*/  HMMA.16816.F32.BF16 R12, R140.reuse, R156, R12 ;  /* 0x0000009c8c0c723c */ /* 0x040fe8000004180c */
[----:B------:R-:W-:Y:S02]  /*cfd0*/  @P4 SHF.R.U32.HI R153, RZ, c[0x0][0x2cc], R152 ;  /* 0x0000b300ff994a19 */ /* 0x000fe40000011698 */
[----:B------:R-:W-:Y:S02]  /*cfe0*/  IADD3 R155, -R204, R155, R193 ;  /* 0x0000009bcc9b7210 */ /* 0x000fe40007ffe1c1 */
[C---:B------:R-:W-:Y:S01]  /*cff0*/  HMMA.16816.F32.BF16 R16, R140.reuse, R158, R16 ;  /* 0x0000009e8c10723c */ /* 0x040fe20000041810 */
[----:B------:R-:W1:Y:S03]  /*d000*/  SHFL.IDX PT, R152, R153, RZ, 0x1c1f ;  /* 0x001c1fff99987589 */ /* 0x000e6600000e0000 */
[C---:B------:R-:W-:Y:S02]  /*d010*/  IADD3 R157, R155.reuse, c[0x0][0x328], RZ ;  /* 0x0000ca009b9d7a10 */ /* 0x040fe40007ffe0ff */
[----:B------:R-:W-:Y:S02]  /*d020*/  IADD3 R155, R155, UR4, RZ ;  /* 0x000000049b9b7c10 */ /* 0x000fe4000fffe0ff */
[C---:B-----5:R-:W-:Y:S08]  /*d030*/  HMMA.16816.F32.BF16 R20, R140.reuse, R160, R20 ;  /* 0x000000a08c14723c */ /* 0x060ff00000041814 */
[C---:B------:R-:W-:Y:S08]  /*d040*/  HMMA.16816.F32.BF16 R24, R140.reuse, R162, R24 ;  /* 0x000000a28c18723c */ /* 0x040ff00000041818 */
[C---:B---3--:R-:W-:Y:S04]  /*d050*/  HMMA.16816.F32.BF16 R28, R140.reuse, R132, R28 ;  /* 0x000000848c1c723c */ /* 0x048fe8000004181c */
[--C-:B-1----:R-:W-:Y:S02]  /*d060*/  IMAD.IADD R161, R157, 0x1, R152.reuse ;  /* 0x000000019da17824 */ /* 0x102fe400078e0298 */
[----:B------:R-:W-:Y:S02]  /*d070*/  IMAD.IADD R159, R155, 0x1, R152 ;  /* 0x000000019b9f7824 */ /* 0x000fe400078e0298 */
        /* <DEDUP_REMOVED lines=15> */
.L_x_2957:
[----:B------:R-:W-:Y:S04]  /*d170*/  MOV R3, 0x1 ;  /* 0x0000000100037802 */ /* 0x000fe80000000f00 */
[----:B------:R-:W-:Y:S11]  /*d180*/  ISETP.NE.AND P0, PT, R3, c[0x0][0x32c], PT ;  /* 0x0000cb0003007a0c */ /* 0x000ff60003f05270 */
[----:B------:R-:W-:Y:S02]  /*d190*/  @!UPT UIADD3 URZ, URZ, URZ, URZ ;  /* 0x0000003f3f3ff290 */ /* 0x000fe4000fffe03f */
[----:B------:R-:W-:Y:S05]  /*d1a0*/  @P0 IMAD.HI.U32 R3, R133, c[0x0][0x330], RZ ;  /* 0x0000cc0085030a27 */ /* 0x000fea00078e00ff */
[----:B------:R-:W-:Y:S02]  /*d1b0*/  @P0 SHF.R.U32.HI R133, RZ, c[0x0][0x334], R3 ;  /* 0x0000cd00ff850a19 */ /* 0x000fe40000011603 */
.L_x_2958:
[----:B------:R-:W-:Y:S05]  /*d1c0*/  BSYNC B0 ;  /* 0x0000000000007941 */ /* 0x000fea0003800000 */
.L_x_2956:
[----:B------:R-:W-:Y:S04]  /*d1d0*/  IMAD R134, R133, c[0x0][0x32c], -R164 ;  /* 0x0000cb0085867a24 */ /* 0x000fe800078e0aa4 */
[----:B------:R-:W-:Y:S05]  /*d1e0*/  IMAD.IADD R134, R134, 0x1, -R219 ;  /* 0x0000000186867824 */ /* 0x000fea00078e0adb */
[----:B------:R-:W-:Y:S02]  /*d1f0*/  IADD3 R132, R134, c[0x0][0x32c], RZ ;  /* 0x0000cb0086847a10 */ /* 0x000fe40007ffe0ff */
[----:B------:R-:W-:Y:S02]  /*d200*/  IMNMX R159, R159, R134, !PT ;  /* 0x000000869f9f7217 */ /* 0x000fe40007800200 */
[----:B------:R-:W-:Y:S02]  /*d210*/  IMNMX R161, R161, R132, PT ;  /* 0x00000084a1a17217 */ /* 0x000fe40003800200 */
.L_x_2955:
        /* <DEDUP_REMOVED lines=11> */
[----:B------:R-:W1:Y:S03]  /*d2d0*/  SHFL.IDX PT, R8, R153, 0x1, 0x1c1f ;  /* 0x003c1f0099087f89 */ /* 0x000e6600000e0000 */
[----:B------:R-:W-:Y:S04]  /*d2e0*/  ISETP.LT.OR P0, PT, R161, 0xa, P0 ;  /* 0x0000000aa100780c */ /* 0x000fe80000701670 */
[----:B------:R-:W-:Y:S02]  /*d2f0*/  FSEL R136, R9, -INF , !P0 ;  /* 0xff80000009887808 */ /* 0x000fe40004000000 */
[----:B------:R-:W-:Y:S04]  /*d300*/  ISETP.GT.AND P0, PT, R159, 0x10, P2 ;  /* 0x000000109f00780c */ /* 0x000fe80001704270 */
[----:B------:R-:W-:Y:S04]  /*d310*/  ISETP.LT.OR P0, PT, R161, 0x11, P0 ;  /* 0x00000011a100780c */ /* 0x000fe80000701670 */
[----:B------:R-:W-:Y:S02]  /*d320*/  FSEL R192, R12, -INF , !P0 ;  /* 0xff8000000cc07808 */ /* 0x000fe40004000000 */
[----:B------:R-:W-:Y:S04]  /*d330*/  ISETP.GT.AND P0, PT, R159, 0x11, P2 ;  /* 0x000000119f00780c */ /* 0x000fe80001704270 */
[----:B------:R-:W-:Y:S01]  /*d340*/  ISETP.LT.OR P0, PT, R161, 0x12, P0 ;  /* 0x00000012a100780c */ /* 0x000fe20000701670 */
[--C-:B-1----:R-:W-:Y:S02]  /*d350*/  IMAD.IADD R3, R157, 0x1, R8.reuse ;  /* 0x000000019d037824 */ /* 0x102fe400078e0208 */
[----:B------:R-:W-:Y:S01]  /*d360*/  IMAD.IADD R4, R155, 0x1, R8 ;  /* 0x000000019b047824 */ /* 0x000fe200078e0208 */
        /* <DEDUP_REMOVED lines=45> */
.L_x_2961:
[----:B------:R-:W-:Y:S04]  /*d640*/  MOV R5, 0x1 ;  /* 0x0000000100057802 */ /* 0x000fe80000000f00 */
[----:B------:R-:W-:Y:S11]  /*d650*/  ISETP.NE.AND P0, PT, R5, c[0x0][0x32c], PT ;  /* 0x0000cb0005007a0c */ /* 0x000ff60003f05270 */
[----:B------:R-:W-:Y:S02]  /*d660*/  @!UPT UIADD3 URZ, URZ, URZ, URZ ;  /* 0x0000003f3f3ff290 */ /* 0x000fe4000fffe03f */
[----:B------:R-:W-:Y:S05]  /*d670*/  @P0 IMAD.HI.U32 R5, R9, c[0x0][0x330], RZ ;  /* 0x0000cc0009050a27 */ /* 0x000fea00078e00ff */
[----:B------:R-:W-:Y:S02]  /*d680*/  @P0 SHF.R.U32.HI R9, RZ, c[0x0][0x334], R5 ;  /* 0x0000cd00ff090a19 */ /* 0x000fe40000011605 */
.L_x_2962:
[----:B------:R-:W-:Y:S05]  /*d690*/  BSYNC B0 ;  /* 0x0000000000007941 */ /* 0x000fea0003800000 */
.L_x_2960:
[----:B------:R-:W-:Y:S04]  /*d6a0*/  IMAD R8, R9, c[0x0][0x32c], -R164 ;  /* 0x0000cb0009087a24 */ /* 0x000fe800078e0aa4 */
[----:B------:R-:W-:Y:S05]  /*d6b0*/  IMAD.IADD R5, R8, 0x1, -R219 ;  /* 0x0000000108057824 */ /* 0x000fea00078e0adb */
[----:B------:R-:W-:Y:S02]  /*d6c0*/  IADD3 R8, R5, c[0x0][0x32c], RZ ;  /* 0x0000cb0005087a10 */ /* 0x000fe40007ffe0ff */
[----:B------:R-:W-:Y:S02]  /*d6d0*/  IMNMX R4, R4, R5, !PT ;  /* 0x0000000504047217 */ /* 0x000fe40007800200 */
[----:B------:R-:W-:Y:S02]  /*d6e0*/  IMNMX R3, R3, R8, PT ;  /* 0x0000000803037217 */ /* 0x000fe40003800200 */
.L_x_2959:
[----:B------:R-:W-:Y:S01]  /*d6f0*/  ISETP.GT.AND P0, PT, R4, RZ, P2 ;  /* 0x000000ff0400720c */ /* 0x000fe20001704270 */
[----:B------:R-:W-:Y:S04]  /*d700*/  DEPBAR.LE SB0, 0x2 ;  /* 0x000080800000791a */ /* 0x000fe80000000000 */
[----:B------:R-:W-:Y:S01]  /*d710*/  BAR.SYNC.DEFER_BLOCKING 0x0 ;  /* 0x0000000000007b1d */ /* 0x000fe20000010000 */
[----:B------:R-:W-:Y:S04]  /*d720*/  ISETP.LT.OR P0, PT, R3, 0x1, P0 ;  /* 0x000000010300780c */ /* 0x000fe80000701670 */
[----:B------:R-:W-:Y:S02]  /*d730*/  FSEL R17, R6, -INF , !P0 ;  /* 0xff80000006117808 */ /* 0x000fe40004000000 */
[C---:B------:R-:W-:Y:S02]  /*d740*/  ISETP.GT.AND P0, PT, R4.reuse, 0x1, P2 ;  /* 0x000000010400780c */ /* 0x040fe40001704270 */
[----:B------:R-:W-:Y:S02]  /*d750*/  FMNMX.FTZ R8, R17, R0, !PT ;  /* 0x0000000011087209 */ /* 0x000fe40007810000 */
[----:B------:R-:W-:Y:S04]  /*d760*/  ISETP.LT.OR P0, PT, R3, 0x2, P0 ;  /* 0x000000020300780c */ /* 0x000fe80000701670 */
        /* <DEDUP_REMOVED lines=67> */
[----:B------:R-:W1:Y:S01]  /*dba0*/  SHFL.BFLY PT, R4, R5, 0x2, 0x1f ;  /* 0x0c401f0005047f89 */ /* 0x000e6200000e0000 */
[----:B------:R-:W-:Y:S01]  /*dbb0*/  FMNMX.FTZ R8, R153, R8, !PT ;  /* 0x0000000899087209 */ /* 0x000fe20007810000 */
[----:B------:R-:W-:Y:S01]  /*dbc0*/  BSSY B0, `(.L_x_2963) ;  /* 0x00001c9000007945 */ /* 0x000fe20003800000 */
[----:B------:R-:W-:Y:S02]  /*dbd0*/  ISETP.LT.OR P0, PT, R3, 0x3a, P0 ;  /* 0x0000003a0300780c */ /* 0x000fe40000701670 */
[----:B------:R-:W-:Y:S02]  /*dbe0*/  FMNMX.FTZ R8, R149, R8, !PT ;  /* 0x0000000895087209 */ /* 0x000fe40007810000 */
[----:B------:R-:W-:Y:S02]  /*dbf0*/  FSEL R133, R35, -INF , !P0 ;  /* 0xff80000023857808 */ /* 0x000fe40004000000 */
[----:B------:R-:W-:Y:S04]  /*dc00*/  FMNMX.FTZ R8, R147, R8, !PT ;  /* 0x0000000893087209 */ /* 0x000fe80007810000 */
[----:B------:R-:W-:Y:S04]  /*dc10*/  FMNMX.FTZ R8, R145, R8, !PT ;  /* 0x0000000891087209 */ /* 0x000fe80007810000 */
[----:B------:R-:W-:Y:S02]  /*dc20*/  FMNMX.FTZ R6, R133, R8, !PT ;  /* 0x0000000885067209 */ /* 0x000fe40007810000 */
[----:B-1----:R-:W-:Y:S05]  /*dc30*/  FMNMX.FTZ R3, R5, R4, !PT ;  /* 0x0000000405037209 */ /* 0x002fea0007810000 */
[----:B------:R-:W1:Y:S02]  /*dc40*/  SHFL.BFLY PT, R132, R3, 0x1, 0x1f ;  /* 0x0c201f0003847f89 */ /* 0x000e6400000e0000 */
[----:B-1----:R-:W-:Y:S06]  /*dc50*/  FMNMX.FTZ R132, R3, R132, !PT ;  /* 0x0000008403847209 */ /* 0x002fec0007810000 */
[----:B------:R-:W1:Y:S01]  /*dc60*/  SHFL.BFLY PT, R3, R6, 0x2, 0x1f ;  /* 0x0c401f0006037f89 */ /* 0x000e6200000e0000 */
[C---:B------:R-:W-:Y:S01]  /*dc70*/  FSETP.NEU.FTZ.AND P0, PT, R132.reuse, -INF , PT ;  /* 0xff8000008400780b */ /* 0x040fe20003f1d000 */
[C---:B------:R-:W-:Y:S03]  /*dc80*/  FMUL.FTZ R151, R132.reuse, c[0x0][0x2d0] ;  /* 0x0000b40084977a20 */ /* 0x040fe60000410000 */
        /* <DEDUP_REMOVED lines=8> */
[----:B------:R-:W-:Y:S02]  /*dd10*/  FMUL.FTZ R2, R7, c[0x0][0x2d0] ;  /* 0x0000b40007027a20 */ /* 0x000fe40000410000 */
[--C-:B------:R-:W-:Y:S01]  /*dd20*/  FFMA.FTZ R173, R142, c[0x0][0x2d0], -R151.reuse ;  /* 0x0000b4008ead7a23 */ /* 0x100fe20000010897 */
[----:B-1----:R-:W-:Y:S01]  /*dd30*/  FMNMX.FTZ R4, R6, R3, !PT ;  /* 0x0000000306047209 */ /* 0x002fe20007810000 */
[--C-:B------:R-:W-:Y:S02]  /*dd40*/  FFMA.FTZ R189, R158, c[0x0][0x2d0], -R151.reuse ;  /* 0x0000b4009ebd7a23 */ /* 0x100fe40000010897 */
[--C-:B------:R-:W-:Y:S02]  /*dd50*/  FFMA.FTZ R240, R156, c[0x0][0x2d0], -R151.reuse ;  /* 0x0000b4009cf07a23 */ /* 0x100fe40000010897 */
[----:B------:R-:W1:Y:S01]  /*dd60*/  SHFL.BFLY PT, R3, R4, 0x1, 0x1f ;  /* 0x0c201f0004037f89 */ /* 0x000e6200000e0000 */
        /* <DEDUP_REMOVED lines=12> */
[----:B-1----:R-:W-:Y:S02]  /*de30*/  FMNMX.FTZ R3, R4, R3, !PT ;  /* 0x0000000304037209 */ /* 0x002fe40007810000 */
[----:B--2---:R-:W-:Y:S02]  /*de40*/  F2FP.BF16.PACK_AB R136, R165, R170 ;  /* 0x000000aaa588723e */ /* 0x004fe400000010ff */
[C---:B------:R-:W-:Y:S01]  /*de50*/  FSETP.NEU.FTZ.AND P0, PT, R3.reuse, -INF , PT ;  /* 0xff8000000300780b */ /* 0x040fe20003f1d000 */
[C---:B------:R-:W-:Y:S04]  /*de60*/  FMUL.FTZ R144, R3.reuse, c[0x0][0x2d0] ;  /* 0x0000b40003907a20 */ /* 0x040fe80000410000 */
[----:B------:R-:W1:Y:S01]  /*de70*/  MUFU.EX2 R2, R2 ;  /* 0x0000000200027308 */ /* 0x000e620000000800 */
[----:B------:R-:W-:Y:S02]  /*de80*/  FSEL R5, R3, RZ, P0 ;  /* 0x000000ff03057208 */ /* 0x000fe40000000000 */
[----:B------:R-:W-:Y:S03]  /*de90*/  FSEL R144, R144, RZ, P0 ;  /* 0x000000ff90907208 */ /* 0x000fe60000000000 */
[----:B------:R-:W-:Y:S02]  /*dea0*/  FADD.FTZ R5, -R5, R0 ;  /* 0x0000000005057221 */ /* 0x000fe40000010100 */
[--C-:B------:R-:W-:Y:S02]  /*deb0*/  FFMA.FTZ R167, R9, c[0x0][0x2d0], -R144.reuse ;  /* 0x0000b40009a77a23 */ /* 0x100fe40000010890 */
[----:B------:R-:W-:Y:S01]  /*dec0*/  IMAD R9, R181, 0x6000, RZ ;  /* 0x00006000b5097824 */ /* 0x000fe200078e02ff */
[----:B------:R-:W-:Y:S01]  /*ded0*/  MUFU.EX2 R134, R151 ;  /* 0x0000009700867308 */ /* 0x000fe20000000800 */
[--C-:B------:R-:W-:Y:S02]  /*dee0*/  FFMA.FTZ R168, R13, c[0x0][0x2d0], -R144.reuse ;  /* 0x0000b4000da87a23 */ /* 0x100fe40000010890 */
[--C-:B------:R-:W-:Y:S01]  /*def0*/  FFMA.FTZ R169, R17, c[0x0][0x2d0], -R144.reuse ;  /* 0x0000b40011a97a23 */ /* 0x100fe20000010890 */
[----:B------:R-:W-:Y:S01]  /*df00*/  IADD3 R162, R182, R9, RZ ;  /* 0x00000009b6a27210 */ /* 0x000fe20007ffe0ff */
[--C-:B------:R-:W-:Y:S01]  /*df10*/  FFMA.FTZ R172, R11, c[0x0][0x2d0], -R144.reuse ;  /* 0x0000b4000bac7a23 */ /* 0x100fe20000010890 */
[----:B---3--:R-:W-:Y:S01]  /*df20*/  F2FP.BF16.PACK_AB R138, R163, R166 ;  /* 0x000000a6a38a723e */ /* 0x008fe200000010ff */
[----:B------:R-:W-:Y:S01]  /*df30*/  FMUL.FTZ R0, R5, c[0x0][0x2d0] ;  /* 0x0000b40005007a20 */ /* 0x000fe20000410000 */
[----:B------:R-:W-:Y:S01]  /*df40*/  IADD3 R135, R187, R162, RZ ;  /* 0x000000a2bb877210 */ /* 0x000fe20007ffe0ff */
[----:B------:R-:W2:Y:S01]  /*df50*/  LDSM.16.MT88.4 R12, [R162+0x100] ;  /* 0x00010000a20c783b */ /* 0x000ea20000004200 */
[----:B------:R-:W-:Y:S01]  /*df60*/  MUFU.EX2 R169, R169 ;  /* 0x000000a900a97308 */ /* 0x000fe20000000800 */
[----:B------:R-:W-:Y:S01]  /*df70*/  IADD3 R160, R9, R180, RZ ;  /* 0x000000b409a07210 */ /* 0x000fe20007ffe0ff */
[--C-:B------:R-:W-:Y:S02]  /*df80*/  FFMA.FTZ R238, R141, c[0x0][0x2d0], -R144.reuse ;  /* 0x0000b4008dee7a23 */ /* 0x100fe40000010890 */
[C---:B-1----:R-:W-:Y:S01]  /*df90*/  FMUL.FTZ R4, R2.reuse, R128 ;  /* 0x0000008002047220 */ /* 0x042fe20000410000 */
[----:B------:R-:W-:Y:S01]  /*dfa0*/  IADD3 R161, R187, R160, RZ ;  /* 0x000000a0bba17210 */ /* 0x000fe20007ffe0ff */
[C---:B------:R-:W-:Y:S01]  /*dfb0*/  FMUL.FTZ R5, R2.reuse, R129 ;  /* 0x0000008102057220 */ /* 0x040fe20000410000 */
[----:B------:R-:W1:Y:S01]  /*dfc0*/  LDSM.16.MT88.4 R20, [R135+0x100] ;  /* 0x000100008714783b */ /* 0x000e620000004200 */
[C---:B------:R-:W-:Y:S02]  /*dfd0*/  FMUL.FTZ R8, R2.reuse, R124 ;  /* 0x0000007c02087220 */ /* 0x040fe40000410000 */
[----:B------:R-:W3:Y:S01]  /*dfe0*/  MUFU.EX2 R168, R168 ;  /* 0x000000a800a87308 */ /* 0x000ee20000000800 */
[C---:B------:R-:W-:Y:S02]  /*dff0*/  FMUL.FTZ R9, R2.reuse, R125 ;  /* 0x0000007d02097220 */ /* 0x040fe40000410000 */
[C---:B------:R-:W-:Y:S02]  /*e000*/  FMUL.FTZ R16, R2.reuse, R104 ;  /* 0x0000006802107220 */ /* 0x040fe40000410000 */
[----:B------:R-:W4:Y:S01]  /*e010*/  LDSM.16.MT88.4 R28, [R160+0x100] ;  /* 0x00010000a01c783b */ /* 0x000f220000004200 */
[C---:B------:R-:W-:Y:S02]  /*e020*/  FMUL.FTZ R17, R2.reuse, R105 ;  /* 0x0000006902117220 */ /* 0x040fe40000410000 */
[C---:B------:R-:W-:Y:S02]  /*e030*/  FMUL.FTZ R24, R2.reuse, R112 ;  /* 0x0000007002187220 */ /* 0x040fe40000410000 */
[----:B------:R-:W-:Y:S01]  /*e040*/  MUFU.EX2 R167, R167 ;  /* 0x000000a700a77308 */ /* 0x000fe20000000800 */
[C---:B------:R-:W-:Y:S02]  /*e050*/  FMUL.FTZ R25, R2.reuse, R113 ;  /* 0x0000007102197220 */ /* 0x040fe40000410000 */
[C---:B------:R-:W-:Y:S02]  /*e060*/  FMUL.FTZ R32, R2.reuse, R120 ;  /* 0x0000007802207220 */ /* 0x040fe40000410000 */
[----:B------:R-:W-:Y:S02]  /*e070*/  FMUL.FTZ R33, R2, R121 ;  /* 0x0000007902217220 */ /* 0x000fe40000410000 */
[--C-:B------:R-:W-:Y:S02]  /*e080*/  FFMA.FTZ R241, R159, c[0x0][0x2d0], -R144.reuse ;  /* 0x0000b4009ff17a23 */ /* 0x100fe40000010890 */
[--C-:B------:R-:W-:Y:S01]  /*e090*/  FFMA.FTZ R244, R157, c[0x0][0x2d0], -R144.reuse ;  /* 0x0000b4009df47a23 */ /* 0x100fe20000010890 */
[----:B------:R-:W5:Y:S01]  /*e0a0*/  MUFU.EX2 R172, R172 ;  /* 0x000000ac00ac7308 */ /* 0x000f620000000800 */
[----:B------:R-:W-:Y:S01]  /*e0b0*/  LDSM.16.MT88.4 R156, [R162+0x5900] ;  /* 0x00590000a29c783b */ /* 0x000fe20000004200 */
[--C-:B------:R-:W-:Y:S01]  /*e0c0*/  FFMA.FTZ R243, R155, c[0x0][0x2d0], -R144.reuse ;  /* 0x0000b4009bf37a23 */ /* 0x100fe20000010890 */
[----:B---3--:R-:W-:Y:S01]  /*e0d0*/  F2FP.BF16.PACK_AB R137, R168, R169 ;  /* 0x000000a9a889723e */ /* 0x008fe200000010ff */
[--C-:B------:R-:W-:Y:S02]  /*e0e0*/  FFMA.FTZ R246, R153, c[0x0][0x2d0], -R144.reuse ;  /* 0x0000b40099f67a23 */ /* 0x100fe40000010890 */
[--C-:B------:R-:W-:Y:S03]  /*e0f0*/  FFMA.FTZ R249, R149, c[0x0][0x2d0], -R144.reuse ;  /* 0x0000b40095f97a23 */ /* 0x100fe60000010890 */
[----:B------:R-:W-:Y:S01]  /*e100*/  LDSM.16.MT88.4 R148, [R160+0x3900] ;  /* 0x00390000a094783b */ /* 0x000fe20000004200 */
[----:B------:R-:W3:Y:S01]  /*e110*/  MUFU.EX2 R0, R0 ;  /* 0x0000000000007308 */ /* 0x000ee20000000800 */
[--C-:B------:R-:W-:Y:S02]  /*e120*/  FFMA.FTZ R250, R147, c[0x0][0x2d0], -R144.reuse ;  /* 0x0000b40093fa7a23 */ /* 0x100fe40000010890 */
[--C-:B------:R-:W-:Y:S02]  /*e130*/  FFMA.FTZ R251, R145, c[0x0][0x2d0], -R144.reuse ;  /* 0x0000b40091fb7a23 */ /* 0x100fe40000010890 */
[C---:B------:R-:W-:Y:S02]  /*e140*/  FMUL.FTZ R36, R2.reuse, R36 ;  /* 0x0000002402247220 */ /* 0x040fe40000410000 */
[----:B------:R-:W-:Y:S01]  /*e150*/  LDSM.16.MT88.4 R152, [R161+0x3900] ;  /* 0x00390000a198783b */ /* 0x000fe20000004200 */
[C---:B------:R-:W-:Y:S02]  /*e160*/  FMUL.FTZ R37, R2.reuse, R37 ;  /* 0x0000002502257220 */ /* 0x040fe40000410000 */
[C---:B------:R-:W-:Y:S01]  /*e170*/  FMUL.FTZ R40, R2.reuse, R40 ;  /* 0x0000002802287220 */ /* 0x040fe20000410000 */
[----:B------:R-:W-:Y:S01]  /*e180*/  MUFU.EX2 R171, R171 ;  /* 0x000000ab00ab7308 */ /* 0x000fe20000000800 */
[----:B------:R-:W-:Y:S01]  /*e190*/  FMUL.FTZ R41, R2, R41 ;  /* 0x0000002902297220 */ /* 0x000fe20000410000 */
[----:B-----5:R-:W-:Y:S01]  /*e1a0*/  F2FP.BF16.PACK_AB R139, R172, R167 ;  /* 0x000000a7ac8b723e */ /* 0x020fe200000010ff */
[C---:B------:R-:W-:Y:S02]  /*e1b0*/  FMUL.FTZ R44, R2.reuse, R44 ;  /* 0x0000002c022c7220 */ /* 0x040fe40000410000 */
[C---:B------:R-:W-:Y:S02]  /*e1c0*/  FMUL.FTZ R45, R2.reuse, R45 ;  /* 0x0000002d022d7220 */ /* 0x040fe40000410000 */
[C---:B------:R-:W-:Y:S02]  /*e1d0*/  FMUL.FTZ R48, R2.reuse, R48 ;  /* 0x0000003002307220 */ /* 0x040fe40000410000 */
[C---:B------:R-:W-:Y:S01]  /*e1e0*/  FMUL.FTZ R49, R2.reuse, R49 ;  /* 0x0000003102317220 */ /* 0x040fe20000410000 */
[----:B------:R-:W5:Y:S01]  /*e1f0*/  MUFU.EX2 R174, R174 ;  /* 0x000000ae00ae7308 */ /* 0x000f620000000800 */
[----:B------:R-:W-:Y:S02]  /*e200*/  FMUL.FTZ R52, R2, R52 ;  /* 0x0000003402347220 */ /* 0x000fe40000410000 */
[C---:B---3--:R-:W-:Y:S02]  /*e210*/  FMUL.FTZ R6, R0.reuse, R130 ;  /* 0x0000008200067220 */ /* 0x048fe40000410000 */
[C---:B------:R-:W-:Y:S02]  /*e220*/  FMUL.FTZ R7, R0.reuse, R131 ;  /* 0x0000008300077220 */ /* 0x040fe40000410000 */
[----:B------:R-:W-:Y:S01]  /*e230*/  LDSM.16.MT88.4 R128, [R135+0x2900] ;  /* 0x002900008780783b */ /* 0x000fe20000004200 */
[C---:B------:R-:W-:Y:S02]  /*e240*/  FMUL.FTZ R10, R0.reuse, R126 ;  /* 0x0000007e000a7220 */ /* 0x040fe40000410000 */
[C---:B------:R-:W-:Y:S01]  /*e250*/  FMUL.FTZ R11, R0.reuse, R127 ;  /* 0x0000007f000b7220 */ /* 0x040fe20000410000 */
[----:B------:R-:W-:Y:S01]  /*e260*/  MUFU.EX2 R173, R173 ;  /* 0x000000ad00ad7308 */ /* 0x000fe20000000800 */
[C---:B--2---:R-:W-:Y:S03]  /*e270*/  HMMA.16816.F32.BF16 R4, R136.reuse, R12, R4 ;  /* 0x0000000c8804723c */ /* 0x044fe60000041804 */
[----:B------:R-:W-:Y:S02]  /*e280*/  LDSM.16.MT88.4 R124, [R162+0x2900] ;  /* 0x00290000a27c783b */ /* 0x000fe40000004200 */
[----:B------:R-:W-:Y:S02]  /*e290*/  FMUL.FTZ R18, R0, R106 ;  /* 0x0000006a00127220 */ /* 0x000fe40000410000 */
[C---:B------:R-:W-:Y:S01]  /*e2a0*/  FMUL.FTZ R12, R2.reuse, R100 ;  /* 0x00000064020c7220 */ /* 0x040fe20000410000 */
[C---:B------:R-:W-:Y:S01]  /*e2b0*/  HMMA.16816.F32.BF16 R8, R136.reuse, R14, R8 ;  /* 0x0000000e8808723c */ /* 0x040fe20000041808 */
[----:B------:R-:W2:Y:S03]  /*e2c0*/  MUFU.EX2 R192, R192 ;  /* 0x000000c000c07308 */ /* 0x000ea60000000800 */
[----:B------:R-:W-:Y:S02]  /*e2d0*/  FMUL.FTZ R13, R2, R101 ;  /* 0x00000065020d7220 */ /* 0x000fe40000410000 */
[C---:B------:R-:W-:Y:S02]  /*e2e0*/  FMUL.FTZ R19, R0.reuse, R107 ;  /* 0x0000006b00137220 */ /* 0x040fe40000410000 */
[C---:B------:R-:W-:Y:S01]  /*e2f0*/  FMUL.FTZ R14, R0.reuse, R102 ;  /* 0x00000066000e7220 */ /* 0x040fe20000410000 */
[----:B------:R-:W-:Y:S02]  /*e300*/  LDSM.16.MT88.4 R104, [R162+0x2100] ;  /* 0x00210000a268783b */ /* 0x000fe40000004200 */
[----:B------:R-:W-:Y:S01]  /*e310*/  MUFU.EX2 R238, R238 ;  /* 0x000000ee00ee7308 */ /* 0x000fe20000000800 */
[C---:B------:R-:W-:Y:S02]  /*e320*/  FMUL.FTZ R15, R0.reuse, R103 ;  /* 0x00000067000f7220 */ /* 0x040fe40000410000 */
[C---:B------:R-:W-:Y:S02]  /*e330*/  FMUL.FTZ R26, R0.reuse, R114 ;  /* 0x00000072001a7220 */ /* 0x040fe40000410000 */
[C---:B------:R-:W-:Y:S01]  /*e340*/  FMUL.FTZ R27, R0.reuse, R115 ;  /* 0x00000073001b7220 */ /* 0x040fe20000410000 */
[----:B------:R-:W3:Y:S01]  /*e350*/  LDSM.16.MT88.4 R100, [R161+0x100] ;  /* 0x00010000a164783b */ /* 0x000ee20000004200 */
[C---:B------:R-:W-:Y:S01]  /*e360*/  FMUL.FTZ R34, R0.reuse, R122 ;  /* 0x0000007a00227220 */ /* 0x040fe20000410000 */
[C---:B-1----:R-:W-:Y:S02]  /*e370*/  HMMA.16816.F32.BF16 R12, R136.reuse, R20, R12 ;  /* 0x00000014880c723c */ /* 0x042fe4000004180c */
[----:B------:R-:W-:Y:S01]  /*e380*/  MUFU.EX2 R189, R189 ;  /* 0x000000bd00bd7308 */ /* 0x000fe20000000800 */
[C---:B------:R-:W-:Y:S02]  /*e390*/  FMUL.FTZ R35, R0.reuse, R123 ;  /* 0x0000007b00237220 */ /* 0x040fe40000410000 */
[----:B------:R-:W-:Y:S01]  /*e3a0*/  FMUL.FTZ R38, R0, R38 ;  /* 0x0000002600267220 */ /* 0x000fe20000410000 */
[----:B------:R-:W-:Y:S01]  /*e3b0*/  LDSM.16.MT88.4 R112, [R162+0x900] ;  /* 0x00090000a270783b */ /* 0x000fe20000004200 */
[C---:B------:R-:W-:Y:S01]  /*e3c0*/  FMUL.FTZ R20, R2.reuse, R108 ;  /* 0x0000006c02147220 */ /* 0x040fe20000410000 */
[C---:B------:R-:W-:Y:S04]  /*e3d0*/  HMMA.16816.F32.BF16 R16, R136.reuse, R22, R16 ;  /* 0x000000168810723c */ /* 0x040fe80000041810 */
[----:B------:R-:W-:Y:S01]  /*e3e0*/  FMUL.FTZ R21, R2, R109 ;  /* 0x0000006d02157220 */ /* 0x000fe20000410000 */
[----:B------:R-:W-:Y:S01]  /*e3f0*/  MUFU.EX2 R240, R240 ;  /* 0x000000f000f07308 */ /* 0x000fe20000000800 */
[----:B------:R-:W-:Y:S01]  /*e400*/  LDSM.16.MT88.4 R120, [R161+0x900] ;  /* 0x00090000a178783b */ /* 0x000fe20000004200 */
[C---:B------:R-:W-:Y:S02]  /*e410*/  FMUL.FTZ R22, R0.reuse, R110 ;  /* 0x0000006e00167220 */ /* 0x040fe40000410000 */
[C---:B------:R-:W-:Y:S03]  /*e420*/  FMUL.FTZ R23, R0.reuse, R111 ;  /* 0x0000006f00177220 */ /* 0x040fe60000410000 */
[C---:B------:R-:W-:Y:S02]  /*e430*/  FMUL.FTZ R39, R0.reuse, R39 ;  /* 0x0000002700277220 */ /* 0x040fe40000410000 */
[----:B------:R-:W1:Y:S01]  /*e440*/  LDSM.16.MT88.4 R108, [R135+0x2100] ;  /* 0x00210000876c783b */ /* 0x000e620000004200 */
[C---:B------:R-:W-:Y:S01]  /*e450*/  FMUL.FTZ R42, R0.reuse, R42 ;  /* 0x0000002a002a7220 */ /* 0x040fe20000410000 */
[C---:B----4-:R-:W-:Y:S01]  /*e460*/  HMMA.16816.F32.BF16 R20, R136.reuse, R28, R20 ;  /* 0x0000001c8814723c */ /* 0x050fe20000041814 */
[----:B------:R-:W-:Y:S02]  /*e470*/  MUFU.EX2 R191, R191 ;  /* 0x000000bf00bf7308 */ /* 0x000fe40000000800 */
[C---:B------:R-:W-:Y:S02]  /*e480*/  FMUL.FTZ R43, R0.reuse, R43 ;  /* 0x0000002b002b7220 */ /* 0x040fe40000410000 */
[----:B------:R-:W-:Y:S02]  /*e490*/  FMUL.FTZ R46, R0, R46 ;  /* 0x0000002e002e7220 */ /* 0x000fe40000410000 */
[C---:B------:R-:W-:Y:S01]  /*e4a0*/  FMUL.FTZ R28, R2.reuse, R116 ;  /* 0x00000074021c7220 */ /* 0x040fe20000410000 */
[C---:B------:R-:W-:Y:S03]  /*e4b0*/  HMMA.16816.F32.BF16 R24, R136.reuse, R30, R24 ;  /* 0x0000001e8818723c */ /* 0x040fe60000041818 */
[----:B------:R-:W-:Y:S01]  /*e4c0*/  MUFU.EX2 R242, R242 ;  /* 0x000000f200f27308 */ /* 0x000fe20000000800 */
[----:B------:R-:W-:Y:S02]  /*e4d0*/  FMUL.FTZ R29, R2, R117 ;  /* 0x00000075021d7220 */ /* 0x000fe40000410000 */
[C---:B------:R-:W-:Y:S02]  /*e4e0*/  FMUL.FTZ R47, R0.reuse, R47 ;  /* 0x0000002f002f7220 */ /* 0x040fe40000410000 */
[C---:B------:R-:W-:Y:S04]  /*e4f0*/  FMUL.FTZ R30, R0.reuse, R118 ;  /* 0x00000076001e7220 */ /* 0x040fe80000410000 */
[C---:B------:R-:W-:Y:S01]  /*e500*/  FMUL.FTZ R31, R0.reuse, R119 ;  /* 0x00000077001f7220 */ /* 0x040fe20000410000 */
[----:B------:R-:W-:Y:S01]  /*e510*/  MUFU.EX2 R241, R241 ;  /* 0x000000f100f17308 */ /* 0x000fe20000000800 */
[----:B------:R-:W-:Y:S01]  /*e520*/  LDSM.16.MT88.4 R116, [R135+0x900] ;  /* 0x000900008774783b */ /* 0x000fe20000004200 */
[C---:B------:R-:W-:Y:S02]  /*e530*/  FMUL.FTZ R50, R0.reuse, R50 ;  /* 0x0000003200327220 */ /* 0x040fe40000410000 */
[----:B------:R-:W-:Y:S02]  /*e540*/  FMUL.FTZ R51, R0, R51 ;  /* 0x0000003300337220 */ /* 0x000fe40000410000 */
[C---:B---3--:R-:W-:Y:S03]  /*e550*/  HMMA.16816.F32.BF16 R28, R136.reuse, R100, R28 ;  /* 0x00000064881c723c */ /* 0x048fe6000004181c */
[----:B------:R-:W-:Y:S01]  /*e560*/  FMUL.FTZ R53, R2, R53 ;  /* 0x0000003502357220 */ /* 0x000fe20000410000 */
[----:B------:R-:W-:Y:S01]  /*e570*/  MUFU.EX2 R244, R244 ;  /* 0x000000f400f47308 */ /* 0x000fe20000000800 */
[C---:B------:R-:W-:Y:S02]  /*e580*/  FMUL.FTZ R54, R0.reuse, R54 ;  /* 0x0000003600367220 */ /* 0x040fe40000410000 */
[----:B------:R-:W-:Y:S01]  /*e590*/  FMUL.FTZ R55, R0, R55 ;  /* 0x0000003700377220 */ /* 0x000fe20000410000 */
[C---:B------:R-:W-:Y:S01]  /*e5a0*/  HMMA.16816.F32.BF16 R32, R136.reuse, R102, R32 ;  /* 0x000000668820723c */ /* 0x040fe20000041820 */
[----:B------:R-:W3:Y:S03]  /*e5b0*/  LDSM.16.MT88.4 R100, [R160+0x2100] ;  /* 0x00210000a064783b */ /* 0x000ee60000004200 */
[C---:B------:R-:W-:Y:S02]  /*e5c0*/  FMUL.FTZ R56, R2.reuse, R56 ;  /* 0x0000003802387220 */ /* 0x040fe40000410000 */
[----:B------:R-:W-:Y:S01]  /*e5d0*/  FMUL.FTZ R57, R2, R57 ;  /* 0x0000003902397220 */ /* 0x000fe20000410000 */
[----:B------:R-:W-:Y:S01]  /*e5e0*/  MUFU.EX2 R243, R243 ;  /* 0x000000f300f37308 */ /* 0x000fe20000000800 */
[C---:B------:R-:W-:Y:S04]  /*e5f0*/  HMMA.16816.F32.BF16 R36, R136.reuse, R104, R36 ;  /* 0x000000688824723c */ /* 0x040fe80000041824 */
[C---:B------:R-:W-:Y:S02]  /*e600*/  FMUL.FTZ R58, R0.reuse, R58 ;  /* 0x0000003a003a7220 */ /* 0x040fe40000410000 */
[----:B------:R-:W-:Y:S02]  /*e610*/  FMUL.FTZ R59, R0, R59 ;  /* 0x0000003b003b7220 */ /* 0x000fe40000410000 */
[C---:B------:R-:W-:Y:S01]  /*e620*/  HMMA.16816.F32.BF16 R40, R136.reuse, R106, R40 ;  /* 0x0000006a8828723c */ /* 0x040fe20000041828 */
[----:B------:R-:W4:Y:S01]  /*e630*/  LDSM.16.MT88.4 R104, [R161+0x2100] ;  /* 0x00210000a168783b */ /* 0x000f220000004200 */
[----:B------:R-:W-:Y:S02]  /*e640*/  MUFU.EX2 R246, R246 ;  /* 0x000000f600f67308 */ /* 0x000fe40000000800 */
[C---:B------:R-:W-:Y:S02]  /*e650*/  FMUL.FTZ R60, R2.reuse, R60 ;  /* 0x0000003c023c7220 */ /* 0x040fe40000410000 */
[----:B------:R-:W-:Y:S02]  /*e660*/  FMUL.FTZ R61, R2, R61 ;  /* 0x0000003d023d7220 */ /* 0x000fe40000410000 */
[C---:B-1----:R-:W-:Y:S04]  /*e670*/  HMMA.16816.F32.BF16 R44, R136.reuse, R108, R44 ;  /* 0x0000006c882c723c */ /* 0x042fe8000004182c */
[C---:B------:R-:W-:Y:S01]  /*e680*/  FMUL.FTZ R62, R0.reuse, R62 ;  /* 0x0000003e003e7220 */ /* 0x040fe20000410000 */
[----:B------:R-:W-:Y:S01]  /*e690*/  MUFU.EX2 R245, R245 ;  /* 0x000000f500f57308 */ /* 0x000fe20000000800 */
[----:B------:R-:W-:Y:S02]  /*e6a0*/  FMUL.FTZ R63, R0, R63 ;  /* 0x0000003f003f7220 */ /* 0x000fe40000410000 */
[C---:B------:R-:W-:Y:S01]  /*e6b0*/  HMMA.16816.F32.BF16 R48, R136.reuse, R110, R48 ;  /* 0x0000006e8830723c */ /* 0x040fe20000041830 */
[----:B------:R-:W1:Y:S03]  /*e6c0*/  LDSM.16.MT88.4 R108, [R162+0x4100] ;  /* 0x00410000a26c783b */ /* 0x000e660000004200 */
[C---:B------:R-:W-:Y:S02]  /*e6d0*/  FMUL.FTZ R64, R2.reuse, R64 ;  /* 0x0000004002407220 */ /* 0x040fe40000410000 */
[----:B------:R-:W-:Y:S01]  /*e6e0*/  FMUL.FTZ R65, R2, R65 ;  /* 0x0000004102417220 */ /* 0x000fe20000410000 */
[----:B------:R-:W-:Y:S01]  /*e6f0*/  MUFU.EX2 R248, R248 ;  /* 0x000000f800f87308 */ /* 0x000fe20000000800 */
[C---:B------:R-:W-:Y:S01]  /*e700*/  FMUL.FTZ R66, R0.reuse, R66 ;  /* 0x0000004200427220 */ /* 0x040fe20000410000 */
[C---:B---3--:R-:W-:Y:S03]  /*e710*/  HMMA.16816.F32.BF16 R52, R136.reuse, R100, R52 ;  /* 0x000000648834723c */ /* 0x048fe60000041834 */
[----:B------:R-:W-:Y:S02]  /*e720*/  FMUL.FTZ R67, R0, R67 ;  /* 0x0000004300437220 */ /* 0x000fe40000410000 */
[C---:B------:R-:W-:Y:S02]  /*e730*/  FMUL.FTZ R68, R2.reuse, R68 ;  /* 0x0000004402447220 */ /* 0x040fe40000410000 */
[----:B------:R-:W-:Y:S01]  /*e740*/  FMUL.FTZ R69, R2, R69 ;  /* 0x0000004502457220 */ /* 0x000fe20000410000 */
[C---:B------:R-:W-:Y:S01]  /*e750*/  HMMA.16816.F32.BF16 R56, R136.reuse, R102, R56 ;  /* 0x000000668838723c */ /* 0x040fe20000041838 */
[----:B------:R-:W3:Y:S01]  /*e760*/  LDSM.16.MT88.4 R100, [R135+0x4100] ;  /* 0x004100008764783b */ /* 0x000ee20000004200 */
[----:B------:R-:W-:Y:S02]  /*e770*/  MUFU.EX2 R247, R247 ;  /* 0x000000f700f77308 */ /* 0x000fe40000000800 */
[C---:B------:R-:W-:Y:S02]  /*e780*/  FMUL.FTZ R70, R0.reuse, R70 ;  /* 0x0000004600467220 */ /* 0x040fe40000410000 */
[----:B------:R-:W-:Y:S02]  /*e790*/  FMUL.FTZ R71, R0, R71 ;  /* 0x0000004700477220 */ /* 0x000fe40000410000 */
[C---:B----4-:R-:W-:Y:S04]  /*e7a0*/  HMMA.16816.F32.BF16 R60, R136.reuse, R104, R60 ;  /* 0x00000068883c723c */ /* 0x050fe8000004183c */
[C---:B------:R-:W-:Y:S01]  /*e7b0*/  FMUL.FTZ R72, R2.reuse, R72 ;  /* 0x0000004802487220 */ /* 0x040fe20000410000 */
[----:B------:R-:W-:Y:S01]  /*e7c0*/  MUFU.EX2 R249, R249 ;  /* 0x000000f900f97308 */ /* 0x000fe20000000800 */
[----:B------:R-:W-:Y:S02]  /*e7d0*/  FMUL.FTZ R73, R2, R73 ;  /* 0x0000004902497220 */ /* 0x000fe40000410000 */
[C---:B------:R-:W-:Y:S01]  /*e7e0*/  HMMA.16816.F32.BF16 R64, R136.reuse, R106, R64 ;  /* 0x0000006a8840723c */ /* 0x040fe20000041840 */
[----:B------:R-:W4:Y:S03]  /*e7f0*/  LDSM.16.MT88.4 R104, [R160+0x4100] ;  /* 0x00410000a068783b */ /* 0x000f260000004200 */
[C---:B------:R-:W-:Y:S02]  /*e800*/  FMUL.FTZ R74, R0.reuse, R74 ;  /* 0x0000004a004a7220 */ /* 0x040fe40000410000 */
[----:B------:R-:W-:Y:S01]  /*e810*/  FMUL.FTZ R75, R0, R75 ;  /* 0x0000004b004b7220 */ /* 0x000fe20000410000 */
        /* <DEDUP_REMOVED lines=8> */
[----:B------:R-:W-:Y:S02]  /*e8a0*/  FMUL.FTZ R79, R0, R79 ;  /* 0x0000004f004f7220 */ /* 0x000fe40000410000 */
[C---:B------:R-:W-:Y:S04]  /*e8b0*/  FMUL.FTZ R80, R2.reuse, R80 ;  /* 0x0000005002507220 */ /* 0x040fe80000410000 */
[----:B------:R-:W-:Y:S01]  /*e8c0*/  FMUL.FTZ R81, R2, R81 ;  /* 0x0000005102517220 */ /* 0x000fe20000410000 */
[C---:B---3--:R-:W-:Y:S03]  /*e8d0*/  HMMA.16816.F32.BF16 R76, R136.reuse, R100, R76 ;  /* 0x00000064884c723c */ /* 0x048fe6000004184c */
[C---:B------:R-:W-:Y:S02]  /*e8e0*/  FMUL.FTZ R82, R0.reuse, R82 ;  /* 0x0000005200527220 */ /* 0x040fe40000410000 */
[----:B------:R-:W-:Y:S02]  /*e8f0*/  FMUL.FTZ R83, R0, R83 ;  /* 0x0000005300537220 */ /* 0x000fe40000410000 */
[----:B------:R-:W-:Y:S01]  /*e900*/  FMUL.FTZ R84, R2, R84 ;  /* 0x0000005402547220 */ /* 0x000fe20000410000 */
[----:B-----5:R-:W-:Y:S01]  /*e910*/  F2FP.BF16.PACK_AB R100, R174, R171 ;  /* 0x000000abae64723e */ /* 0x020fe200000010ff */
[----:B------:R-:W-:Y:S03]  /*e920*/  FMUL.FTZ R85, R2, R85 ;  /* 0x0000005502557220 */ /* 0x000fe60000410000 */
[C---:B------:R-:W-:Y:S03]  /*e930*/  HMMA.16816.F32.BF16 R80, R136.reuse, R102, R80 ;  /* 0x000000668850723c */ /* 0x040fe60000041850 */
[C---:B------:R-:W-:Y:S02]  /*e940*/  FMUL.FTZ R86, R0.reuse, R86 ;  /* 0x0000005600567220 */ /* 0x040fe40000410000 */
[----:B------:R-:W-:Y:S02]  /*e950*/  FMUL.FTZ R87, R0, R87 ;  /* 0x0000005700577220 */ /* 0x000fe40000410000 */
[--C-:B------:R-:W-:Y:S01]  /*e960*/  FFMA.FTZ R175, R175, c[0x0][0x2d0], -R144.reuse ;  /* 0x0000b400afaf7a23 */ /* 0x100fe20000010890 */
[----:B--2---:R-:W-:Y:S01]  /*e970*/  F2FP.BF16.PACK_AB R102, R192, R173 ;  /* 0x000000adc066723e */ /* 0x004fe200000010ff */
[--C-:B------:R-:W-:Y:S03]  /*e980*/  FFMA.FTZ R194, R179, c[0x0][0x2d0], -R144.reuse ;  /* 0x0000b400b3c27a23 */ /* 0x100fe60000010890 */
[C---:B----4-:R-:W-:Y:S01]  /*e990*/  HMMA.16816.F32.BF16 R84, R136.reuse, R104, R84 ;  /* 0x000000688854723c */ /* 0x050fe20000041854 */
[----:B------:R-:W-:Y:S02]  /*e9a0*/  MUFU.EX2 R175, R175 ;  /* 0x000000af00af7308 */ /* 0x000fe40000000800 */
[--C-:B------:R-:W-:Y:S02]  /*e9b0*/  FFMA.FTZ R179, R143, c[0x0][0x2d0], -R144.reuse ;  /* 0x0000b4008fb37a23 */ /* 0x100fe40000010890 */
[C---:B------:R-:W-:Y:S01]  /*e9c0*/  FMUL.FTZ R88, R2.reuse, R88 ;  /* 0x0000005802587220 */ /* 0x040fe20000410000 */
[----:B------:R-:W-:Y:S01]  /*e9d0*/  LDSM.16.MT88.4 R140, [R160+0x2900] ;  /* 0x00290000a08c783b */ /* 0x000fe20000004200 */
[----:B------:R-:W-:Y:S02]  /*e9e0*/  FMUL.FTZ R89, R2, R89 ;  /* 0x0000005902597220 */ /* 0x000fe40000410000 */
[C---:B------:R-:W-:Y:S02]  /*e9f0*/  FMUL.FTZ R90, R0.reuse, R90 ;  /* 0x0000005a005a7220 */ /* 0x040fe40000410000 */
[----:B------:R-:W2:Y:S01]  /*ea00*/  MUFU.EX2 R194, R194 ;  /* 0x000000c200c27308 */ /* 0x000ea20000000800 */
[----:B------:R-:W-:Y:S02]  /*ea10*/  FMUL.FTZ R91, R0, R91 ;  /* 0x0000005b005b7220 */ /* 0x000fe40000410000 */
[----:B------:R-:W-:Y:S02]  /*ea20*/  FFMA.FTZ R144, R133, c[0x0][0x2d0], -R144 ;  /* 0x0000b40085907a23 */ /* 0x000fe40000010890 */
[C---:B------:R-:W-:Y:S02]  /*ea30*/  FMUL.FTZ R92, R2.reuse, R92 ;  /* 0x0000005c025c7220 */ /* 0x040fe40000410000 */
[----:B------:R-:W-:Y:S01]  /*ea40*/  FMUL.FTZ R93, R2, R93 ;  /* 0x0000005d025d7220 */ /* 0x000fe20000410000 */
[C---:B------:R-:W-:Y:S01]  /*ea50*/  HMMA.16816.F32.BF16 R88, R136.reuse, R106, R88 ;  /* 0x0000006a8858723c */ /* 0x040fe20000041858 */
[----:B------:R-:W3:Y:S01]  /*ea60*/  LDSM.16.MT88.4 R104, [R160+0x900] ;  /* 0x00090000a068783b */ /* 0x000ee20000004200 */
[----:B------:R-:W4:Y:S01]  /*ea70*/  MUFU.EX2 R179, R179 ;  /* 0x000000b300b37308 */ /* 0x000f220000000800 */
[C---:B------:R-:W-:Y:S02]  /*ea80*/  FMUL.FTZ R94, R0.reuse, R94 ;  /* 0x0000005e005e7220 */ /* 0x040fe40000410000 */
[----:B------:R-:W-:Y:S02]  /*ea90*/  FMUL.FTZ R95, R0, R95 ;  /* 0x0000005f005f7220 */ /* 0x000fe40000410000 */
[C---:B------:R-:W-:Y:S02]  /*eaa0*/  FMUL.FTZ R96, R2.reuse, R96 ;  /* 0x0000006002607220 */ /* 0x040fe40000410000 */
[----:B------:R-:W-:Y:S03]  /*eab0*/  FMUL.FTZ R97, R2, R97 ;  /* 0x0000006102617220 */ /* 0x000fe60000410000 */
[C---:B-1----:R-:W-:Y:S01]  /*eac0*/  HMMA.16816.F32.BF16 R92, R136.reuse, R108, R92 ;  /* 0x0000006c885c723c */ /* 0x042fe2000004185c */
[----:B------:R1:W5:Y:S02]  /*ead0*/  MUFU.EX2 R252, R144 ;  /* 0x0000009000fc7308 */ /* 0x0003640000000800 */
[----:B------:R-:W-:Y:S01]  /*eae0*/  FMUL.FTZ R98, R0, R98 ;  /* 0x0000006200627220 */ /* 0x000fe20000410000 */
[----:B--2---:R-:W-:Y:S01]  /*eaf0*/  F2FP.BF16.PACK_AB R101, R194, R175 ;  /* 0x000000afc265723e */ /* 0x004fe200000010ff */
[----:B------:R-:W-:Y:S02]  /*eb00*/  FMUL.FTZ R99, R0, R99 ;  /* 0x0000006300637220 */ /* 0x000fe40000410000 */
[----:B------:R-:W-:Y:S02]  /*eb10*/  FFMA.FTZ R170, R2, R221, R170 ;  /* 0x000000dd02aa7223 */ /* 0x000fe400000100aa */
[----:B------:R-:W-:Y:S03]  /*eb20*/  FFMA.FTZ R169, R0, R224, R169 ;  /* 0x000000e000a97223 */ /* 0x000fe600000100a9 */
[----:B------:R-:W-:Y:S01]  /*eb30*/  HMMA.16816.F32.BF16 R96, R136, R110, R96 ;  /* 0x0000006e8860723c */ /* 0x000fe20000041860 */
[----:B------:R-:W2:Y:S02]  /*eb40*/  LDSM.16.MT88.4 R108, [R161+0x2900] ;  /* 0x00290000a16c783b */ /* 0x000ea40000004200 */
[----:B----4-:R-:W-:Y:S01]  /*eb50*/  F2FP.BF16.PACK_AB R103, R238, R179 ;  /* 0x000000b3ee67723e */ /* 0x010fe200000010ff */
[----:B------:R-:W-:Y:S01]  /*eb60*/  FADD.FTZ R165, R165, R170 ;  /* 0x000000aaa5a57221 */ /* 0x000fe20000010000 */
[----:B------:R-:W-:Y:S01]  /*eb70*/  IADD3 R0, R226, -0x2, RZ ;  /* 0xfffffffee2007810 */ /* 0x000fe20007ffe0ff */
[----:B------:R-:W-:Y:S02]  /*eb80*/  FADD.FTZ R168, R168, R169 ;  /* 0x000000a9a8a87221 */ /* 0x000fe40000010000 */
[----:B------:R-:W-:Y:S01]  /*eb90*/  FADD.FTZ R166, R166, R165 ;  /* 0x000000a5a6a67221 */ /* 0x000fe20000010000 */
[----:B------:R-:W-:Y:S01]  /*eba0*/  LDSM.16.MT88.4 R136, [R160+0x3100] ;  /* 0x00310000a088783b */ /* 0x000fe20000004200 */
[C---:B------:R-:W-:Y:S05]  /*ebb0*/  HMMA.16816.F32.BF16 R4, R100.reuse, R112, R4 ;  /* 0x000000706404723c */ /* 0x040fea0000041804 */
[----:B------:R-:W-:Y:S01]  /*ebc0*/  FADD.FTZ R167, R167, R168 ;  /* 0x000000a8a7a77221 */ /* 0x000fe20000010000 */
[----:B------:R-:W-:Y:S01]  /*ebd0*/  ISETP.GE.AND P0, PT, R0, R201, PT ;  /* 0x000000c90000720c */ /* 0x000fe20003f06270 */
[----:B-1----:R-:W-:Y:S01]  /*ebe0*/  LDSM.16.MT88.4 R144, [R135+0x3900] ;  /* 0x003900008790783b */ /* 0x002fe20000004200 */
[C---:B------:R-:W-:Y:S04]  /*ebf0*/  HMMA.16816.F32.BF16 R8, R100.reuse, R114, R8 ;  /* 0x000000726408723c */ /* 0x040fe80000041808 */
[----:B------:R-:W-:Y:S02]  /*ec00*/  FADD.FTZ R166, R163, R166 ;  /* 0x000000a6a3a67221 */ /* 0x000fe40000010000 */
[----:B------:R-:W-:Y:S01]  /*ec10*/  FADD.FTZ R172, R172, R167 ;  /* 0x000000a7acac7221 */ /* 0x000fe20000010000 */
[----:B------:R-:W-:Y:S01]  /*ec20*/  LDSM.16.MT88.4 R112, [R135+0x4900] ;  /* 0x004900008770783b */ /* 0x000fe20000004200 */
[C---:B------:R-:W-:Y:S04]  /*ec30*/  HMMA.16816.F32.BF16 R12, R100.reuse, R116, R12 ;  /* 0x00000074640c723c */ /* 0x040fe8000004180c */
[----:B------:R-:W-:Y:S02]  /*ec40*/  FADD.FTZ R171, R171, R166 ;  /* 0x000000a6abab7221 */ /* 0x000fe40000010000 */
[----:B------:R-:W-:Y:S02]  /*ec50*/  FADD.FTZ R175, R175, R172 ;  /* 0x000000acafaf7221 */ /* 0x000fe40000010000 */
[C---:B------:R-:W-:Y:S01]  /*ec60*/  HMMA.16816.F32.BF16 R16, R100.reuse, R118, R16 ;  /* 0x000000766410723c */ /* 0x040fe20000041810 */
[----:B------:R-:W-:Y:S03]  /*ec70*/  LDSM.16.MT88.4 R116, [R160+0x4900] ;  /* 0x00490000a074783b */ /* 0x000fe60000004200 */
[----:B------:R-:W-:Y:S02]  /*ec80*/  FADD.FTZ R174, R174, R171 ;  /* 0x000000abaeae7221 */ /* 0x000fe40000010000 */
[----:B------:R-:W-:Y:S02]  /*ec90*/  FADD.FTZ R194, R194, R175 ;  /* 0x000000afc2c27221 */ /* 0x000fe40000010000 */
[C---:B---3--:R-:W-:Y:S04]  /*eca0*/  HMMA.16816.F32.BF16 R20, R100.reuse, R104, R20 ;  /* 0x000000686414723c */ /* 0x048fe80000041814 */
[----:B------:R-:W-:Y:S02]  /*ecb0*/  FADD.FTZ R173, R173, R174 ;  /* 0x000000aeadad7221 */ /* 0x000fe40000010000 */
[----:B------:R-:W-:Y:S02]  /*ecc0*/  FADD.FTZ R179, R179, R194 ;  /* 0x000000c2b3b37221 */ /* 0x000fe40000010000 */
[C---:B------:R-:W-:Y:S01]  /*ecd0*/  HMMA.16816.F32.BF16 R24, R100.reuse, R106, R24 ;  /* 0x0000006a6418723c */ /* 0x040fe20000041818 */
[----:B------:R-:W1:Y:S03]  /*ece0*/  LDSM.16.MT88.4 R104, [R162+0x4900] ;  /* 0x00490000a268783b */ /* 0x000e660000004200 */
        /* <DEDUP_REMOVED lines=65> */
[----:B-----5:R-:W-:Y:S01]  /*f100*/  F2FP.BF16.PACK_AB R139, R252, R251 ;  /* 0x000000fbfc8b723e */ /* 0x020fe200000010ff */
        /* <DEDUP_REMOVED lines=50> */
[----:B------:R-:W-:Y:S02]  /*f430*/  IMAD.MOV.U32 R207, RZ, RZ, RZ ;  /* 0x000000ffffcf7224 */ /* 0x000fe400078e00ff */
[----:B------:R-:W-:Y:S01]  /*f440*/  IMAD R4, R222, 0x3000, R206 ;  /* 0x00003000de047824 */ /* 0x000fe200078e02ce */
[----:B------:R-:W-:Y:S02]  /*f450*/  ISETP.NE.AND P0, PT, R0, c[0x0][0x2b8], PT ;  /* 0x0000ae0000007a0c */ /* 0x000fe40003f05270 */
[----:B------:R-:W-:Y:S05]  /*f460*/  IADD3 R208, R208, -0x80, RZ ;  /* 0xffffff80d0d07810 */ /* 0x000fea0007ffe0ff */
        /* <DEDUP_REMOVED lines=25> */
.L_x_3040:
[----:B------:R-:W-:-:S05]  /*f600*/  BRA.DIV ~URZ, `(.L_x_2966) ;  /* 0x0000a6127f007947 */ /* 0x000fca000b800000 */
[----:B------:R-:W3:Y:S01]  /*f610*/  SHFL.IDX PT, R9, R0, RZ, 0x181f ;  /* 0x00181fff00097589 */ /* 0x000ee200000e0000 */
[----:B------:R-:W-:Y:S01]  /*f620*/  ISETP.GE.AND P2, PT, R229, c[0x0][0x1d4], PT ;  /* 0x00007500e5007a0c */ /* 0x000fe20003f46270 */
[----:B------:R-:W-:Y:S02]  /*f630*/  IMAD.SHL.U32 R4, R4, 0x2, RZ ;  /* 0x0000000204047824 */ /* 0x000fe400078e00ff */
[----:B-1----:R-:W1:Y:S04]  /*f640*/  SHFL.IDX PT, R2, R2, 0x1, 0x181f ;  /* 0x00381f0002027f89 */ /* 0x002e6800000e0000 */
[----:B------:R4:W2:Y:S01]  /*f650*/  SHFL.IDX PT, R240, R0, 0x1, 0x181f ;  /* 0x00381f0000f07f89 */ /* 0x0008a200000e0000 */
[C---:B---3--:R-:W-:Y:S05]  /*f660*/  IADD3 R12, P0, R9.reuse, R236, RZ ;  /* 0x000000ec090c7210 */ /* 0x048fea0007f1e0ff */
[C---:B--2---:R-:W-:Y:S01]  /*f670*/  IMAD.X R13, R6.reuse, 0x1, R237, P0 ;  /* 0x00000001060d7824 */ /* 0x044fe200000e06ed */
[C---:B------:R-:W-:Y:S05]  /*f680*/  IADD3 R10, P0, R9.reuse, R234, RZ ;  /* 0x000000ea090a7210 */ /* 0x040fea0007f1e0ff */
[C---:B------:R-:W-:Y:S01]  /*f690*/  IMAD.X R11, R6.reuse, 0x1, R235, P0 ;  /* 0x00000001060b7824 */ /* 0x040fe200000e06eb */
[----:B------:R-:W-:Y:S05]  /*f6a0*/  IADD3 R8, P0, R9, R231, RZ ;  /* 0x000000e709087210 */ /* 0x000fea0007f1e0ff */
[----:B------:R-:W-:Y:S01]  /*f6b0*/  IMAD.X R9, R6, 0x1, R232, P0 ;  /* 0x0000000106097824 */ /* 0x000fe200000e06e8 */
[----:B------:R-:W-:Y:S11]  /*f6c0*/  ISETP.GE.AND P0, PT, R223, c[0x0][0x1d4], PT ;  /* 0x00007500df007a0c */ /* 0x000ff60003f06270 */
[----:B------:R-:W-:Y:S02]  /*f6d0*/  @!UPT UIADD3 URZ, URZ, URZ, URZ ;  /* 0x0000003f3f3ff290 */ /* 0x000fe4000fffe03f */
[----:B------:R4:W-:Y:S04]  /*f6e0*/  LDGSTS.E.BYPASS.LTC128B.128 [R4+0xc100], [R12.64], !P0 ;  /* 0x0c1000000c047fae */ /* 0x0009e8000c101d46 */
[----:B------:R4:W-:Y:S04]  /*f6f0*/  LDGSTS.E.BYPASS.LTC128B.128 [R4+0xe100], [R10.64], !P2 ;  /* 0x0e1000000a047fae */ /* 0x0009e8000d101d46 */
[----:B------:R4:W-:Y:S02]  /*f700*/  LDGSTS.E.BYPASS.LTC128B.128 [R4+0x10100], [R8.64], !P6 ;  /* 0x1010000008047fae */ /* 0x0009e4000f101d46 */
.L_x_3041:
[----:B-1----:R-:W-:Y:S02]  /*f710*/  IADD3 R5, -R233, 0x10, RZ ;  /* 0x00000010e9057810 */ /* 0x002fe40007ffe1ff */
[----:B----4-:R-:W-:Y:S02]  /*f720*/  IADD3 R0, -R225, 0x10, RZ ;  /* 0x00000010e1007810 */ /* 0x010fe40007ffe1ff */
[----:B------:R-:W-:Y:S02]  /*f730*/  LOP3.LUT R5, R5, 0xf, RZ, 0xc0, !PT ;  /* 0x0000000f05057812 */ /* 0x000fe400078ec0ff */
[----:B------:R-:W-:Y:S02]  /*f740*/  LOP3.LUT R0, R0, 0xf, RZ, 0xc0, !PT ;  /* 0x0000000f00007812 */ /* 0x000fe400078ec0ff */
[----:B------:R-:W-:Y:S04]  /*f750*/  IADD3 R6, P2, P0, R5, R240, R234 ;  /* 0x000000f005067210 */ /* 0x000fe8000785e0ea */
        /* <DEDUP_REMOVED lines=15> */
.L_x_2964:
[----:B------:R-:W-:Y:S05]  /*f850*/  BSYNC B0 ;  /* 0x0000000000007941 */ /* 0x000fea0003800000 */
.L_x_2963:
[C---:B------:R-:W-:Y:S01]  /*f860*/  IADD3 R0, R181.reuse, 0x1, RZ ;  /* 0x00000001b5007810 */ /* 0x040fe20007ffe0ff */
[----:B------:R-:W0:Y:S01]  /*f870*/  LDGDEPBAR ;  /* 0x00000000000079af */ /* 0x000e220000000000 */
[----:B------:R-:W-:Y:S01]  /*f880*/  ISETP.GE.AND P0, PT, R181, 0x1, PT ;  /* 0x00000001b500780c */ /* 0x000fe20003f06270 */
[----:B------:R-:W-:Y:S01]  /*f890*/  IMAD.MOV.U32 R2, RZ, RZ, R132 ;  /* 0x000000ffff027224 */ /* 0x000fe200078e0084 */
[----:B-1----:R-:W-:Y:S02]  /*f8a0*/  IADD3 R4, R226, -0x1, RZ ;  /* 0xffffffffe2047810 */ /* 0x002fe40007ffe0ff */
[----:B------:R-:W-:Y:S01]  /*f8b0*/  SEL R181, R0, RZ, !P0 ;  /* 0x000000ff00b57207 */ /* 0x000fe20004000000 */
[----:B------:R-:W-:Y:S01]  /*f8c0*/  IMAD.MOV.U32 R0, RZ, RZ, R3 ;  /* 0x000000ffff007224 */ /* 0x000fe200078e0003 */
[----:B------:R-:W-:Y:S01]  /*f8d0*/  ISETP.GT.AND P0, PT, R226, R239, PT ;  /* 0x000000efe200720c */ /* 0x000fe20003f04270 */
[----:B------:R-:W-:Y:S11]  /*f8e0*/  IMAD.MOV.U32 R226, RZ, RZ, R4 ;  /* 0x000000ffffe27224 */ /* 0x000ff600078e0004 */
[----:B------:R-:W-:Y:S01]  /*f8f0*/  @!UPT UIADD3 URZ, URZ, URZ, URZ ;  /* 0x0000003f3f3ff290 */ /* 0x000fe2000fffe03f */
[----:B------:R-:W-:-:S05]  /*f900*/  @P0 BRA `(.L_x_2967) ;  /* 0xffffc86000000947 */ /* 0x000fca000383ffff */
[----:B------:R-:W2:Y:S01]  /*f910*/  LDL R5, [R1+0x4] ;  /* 0x0000040001057983 */ /* 0x000ea20000100800 */
[----:B------:R-:W-:Y:S01]  /*f920*/  IMAD.MOV.U32 R0, RZ, RZ, R3 ;  /* 0x000000ffff007224 */ /* 0x000fe200078e0003 */
[----:B------:R-:W-:Y:S01]  /*f930*/  MOV R226, R4 ;  /* 0x0000000400e27202 */ /* 0x000fe20000000f00 */
[----:B------:R-:W-:Y:S01]  /*f940*/  IMAD.MOV.U32 R2, RZ, RZ, R132 ;  /* 0x000000ffff027224 */ /* 0x000fe200078e0084 */
[----:B--2---:R-:W-:Y:S02]  /*f950*/  SHF.L.U32 R3, R5, 0x7, RZ ;  /* 0x0000000705037819 */ /* 0x004fe400000006ff */
.L_x_2950:
[----:B------:R-:W2:Y:S04]  /*f960*/  LDL R5, [R1+0x64] ;  /* 0x0000640001057983 */ /* 0x000ea80000100800 */
[----:B------:R-:W3:Y:S01]  /*f970*/  LDL R4, [R1+0x58] ;  /* 0x0000580001047983 */ /* 0x000ee20000100800 */
[----:B------:R-:W-:Y:S01]  /*f980*/  IMAD.MOV.U32 R194, RZ, RZ, 0x1 ;  /* 0x00000001ffc27424 */ /* 0x000fe200078e00ff */
[----:B------:R-:W-:-:S02]  /*f990*/  IADD3 R6, R3, 0x7f, RZ ;  /* 0x0000007f03067810 */ /* 0x000fc40007ffe0ff */
[----:B------:R-:W-:Y:S02]  /*f9a0*/  LOP3.LUT R228, R228, 0xfffffffd, RZ, 0xc0, !PT ;  /* 0xfffffffde4e47812 */ /* 0x000fe400078ec0ff */
[----:B------:R-:W-:-:S13]  /*f9b0*/  ISETP.NE.AND P0, PT, R194, c[0x0][0x2c4], PT ;  /* 0x0000b100c2007a0c */ /* 0x000fda0003f05270 */
[----:B------:R-:W-:Y:S01]  /*f9c0*/  @P0 IMAD.HI.U32 R3, R6, c[0x0][0x2c8], RZ ;  /* 0x0000b20006030a27 */ /* 0x000fe200078e00ff */
[----:B------:R-:W-:-:S04]  /*f9d0*/  @P0 LOP3.LUT R228, R228, 0x2, RZ, 0xfc, !PT ;  /* 0x00000002e4e40812 */ /* 0x000fc800078efcff */
[----:B------:R-:W-:Y:S02]  /*f9e0*/  @P0 SHF.R.U32.HI R6, RZ, c[0x0][0x2cc], R3 ;  /* 0x0000b300ff060a19 */ /* 0x000fe40000011603 */
[----:B------:R-:W-:Y:S02]  /*f9f0*/  ISETP.LE.AND P0, PT, R194, c[0x0][0x32c], PT ;  /* 0x0000cb00c2007a0c */ /* 0x000fe40003f03270 */
[----:B------:R-:W-:-:S11]  /*fa00*/  LOP3.LUT R228, R228, 0xfffffffe, RZ, 0xc0, !PT ;  /* 0xfffffffee4e47812 */ /* 0x000fd600078ec0ff */
[----:B------:R-:W-:Y:S02]  /*fa10*/  @P0 LOP3.LUT R228, R228, 0x1, RZ, 0xfc, !PT ;  /* 0x00000001e4e40812 */ /* 0x000fe400078efcff */
        /* <DEDUP_REMOVED lines=13> */
.L_x_2970:
[----:B------:R-:W-:-:S13]  /*faf0*/  ISETP.NE.AND P0, PT, R194, c[0x0][0x32c], PT ;  /* 0x0000cb00c2007a0c */ /* 0x000fda0003f05270 */
[----:B------:R-:W-:-:S05]  /*fb00*/  @P0 IMAD.HI.U32 R4, R5, c[0x0][0x330], RZ ;  /* 0x0000cc0005040a27 */ /* 0x000fca00078e00ff */
[----:B------:R-:W-:Y:S02]  /*fb10*/  @P0 SHF.R.U32.HI R5, RZ, c[0x0][0x334], R4 ;  /* 0x0000cd00ff050a19 */ /* 0x000fe40000011604 */
.L_x_2971:
[----:B------:R-:W-:Y:S05]  /*fb20*/  BSYNC B0 ;  /* 0x0000000000007941 */ /* 0x000fea0003800000 */
.L_x_2969:
[----:B------:R-:W-:-:S05]  /*fb30*/  IMAD R4, R5, c[0x0][0x32c], RZ ;  /* 0x0000cb0005047a24 */ /* 0x000fca00078e02ff */
[----:B------:R-:W-:-:S04]  /*fb40*/  IMNMX R3, R3, R4, !PT ;  /* 0x0000000403037217 */ /* 0x000fc80007800200 */
.L_x_2968:
        /* <DEDUP_REMOVED lines=10> */
[----:B------:R-:W-:Y:S01]  /*fbf0*/  IMAD.MOV.U32 R133, RZ, RZ, R2 ;  /* 0x000000ffff857224 */ /* 0x000fe200078e0002 */
[----:B------:R-:W-:Y:S01]  /*fc00*/  SHF.R.S32.HI R232, RZ, 0x1f, R223 ;  /* 0x0000001fffe87819 */ /* 0x000fe200000114df */
[----:B------:R-:W-:Y:S01]  /*fc10*/  IMAD.MOV.U32 R234, RZ, RZ, R226 ;  /* 0x000000ffffea7224 */ /* 0x000fe200078e00e2 */
[----:B------:R-:W-:Y:S01]  /*fc20*/  ISETP.GE.AND P4, PT, R3, c[0x0][0x1d4], PT ;  /* 0x0000750003007a0c */ /* 0x000fe20003f86270 */
[----:B------:R-:W-:Y:S01]  /*fc30*/  IMAD.MOV.U32 R3, RZ, RZ, R0 ;  /* 0x000000ffff037224 */ /* 0x000fe200078e0000 */
[C---:B------:R-:W-:Y:S01]  /*fc40*/  SHF.L.U64.HI R227, R230.reuse, 0x1, R227 ;  /* 0x00000001e6e37819 */ /* 0x040fe200000102e3 */
[----:B------:R-:W-:Y:S01]  /*fc50*/  IMAD.SHL.U32 R230, R230, 0x2, RZ ;  /* 0x00000002e6e67824 */ /* 0x000fe200078e00ff */
[C---:B------:R-:W-:Y:S01]  /*fc60*/  ISETP.GE.AND P3, PT, R223.reuse, c[0x0][0x1d4], PT ;  /* 0x00007500df007a0c */ /* 0x040fe20003f66270 */
[----:B------:R-:W-:Y:S01]  /*fc70*/  IMAD.SHL.U32 R231, R223, 0x2, RZ ;  /* 0x00000002dfe77824 */ /* 0x000fe200078e00ff */
[C---:B------:R-:W-:Y:S01]  /*fc80*/  SHF.L.U64.HI R192, R205.reuse, 0x1, R202 ;  /* 0x00000001cdc07819 */ /* 0x040fe200000102ca */
[----:B------:R-:W-:Y:S01]  /*fc90*/  IMAD.SHL.U32 R178, R205, 0x2, RZ ;  /* 0x00000002cdb27824 */ /* 0x000fe200078e00ff */
[----:B------:R-:W-:-:S02]  /*fca0*/  SHF.L.U64.HI R232, R223, 0x1, R232 ;  /* 0x00000001dfe87819 */ /* 0x000fc400000102e8 */
[----:B------:R-:W-:Y:S02]  /*fcb0*/  SEL R229, RZ, 0x10, P4 ;  /* 0x00000010ffe57807 */ /* 0x000fe40002000000 */
.L_x_2982:
        /* <DEDUP_REMOVED lines=36> */
.L_x_3042:
[----:B------:R-:W-:-:S05]  /*ff00*/  BRA.DIV ~URZ, `(.L_x_2976) ;  /* 0x00009fd27f007947 */ /* 0x000fca000b800000 */
[----:B------:R-:W5:Y:S01]  /*ff10*/  SHFL.IDX PT, R13, R0, RZ, 0x181f ;  /* 0x00181fff000d7589 */ /* 0x000f6200000e0000 */
[----:B------:R-:W-:Y:S03]  /*ff20*/  IMAD R4, R222, 0x6000, R203 ;  /* 0x00006000de047824 */ /* 0x000fe600078e02cb */
[----:B----4-:R-:W4:Y:S04]  /*ff30*/  SHFL.IDX PT, R5, R5, 0x1, 0x181f ;  /* 0x00381f0005057f89 */ /* 0x010f2800000e0000 */
[----:B------:R3:W2:Y:S01]  /*ff40*/  SHFL.IDX PT, R240, R0, 0x1, 0x181f ;  /* 0x00381f0000f07f89 */ /* 0x0006a200000e0000 */
[----:B-----5:R-:W-:Y:S05]  /*ff50*/  IADD3 R20, P0, R13, R231, RZ ;  /* 0x000000e70d147210 */ /* 0x020fea0007f1e0ff */
[----:B---3--:R-:W-:Y:S01]  /*ff60*/  IMAD.X R21, R7, 0x1, R232, P0 ;  /* 0x0000000107157824 */ /* 0x008fe200000e06e8 */
[----:B------:R-:W-:Y:S04]  /*ff70*/  IADD3 R14, P0, R13, R230, RZ ;  /* 0x000000e60d0e7210 */ /* 0x000fe80007f1e0ff */
[----:B------:R3:W-:Y:S01]  /*ff80*/  LDGSTS.E.BYPASS.LTC128B.128 [R4], [R20.64], !P3 ;  /* 0x0000000014047fae */ /* 0x0007e2000d901d46 */
[----:B------:R-:W-:Y:S02]  /*ff90*/  IADD3.X R15, R7, R227, RZ, P0, !PT ;  /* 0x000000e3070f7210 */ /* 0x000fe400007fe4ff */
[----:B------:R-:W-:Y:S03]  /*ffa0*/  IADD3 R6, P0, R13, R178, RZ ;  /* 0x000000b20d067210 */ /* 0x000fe60007f1e0ff */
[----:B------:R3:W-:Y:S02]  /*ffb0*/  LDGSTS.E.BYPASS.LTC128B.128 [R4+0x2000], [R14.64], !P4 ;  /* 0x020000000e047fae */ /* 0x0007e4000e101d46 */
[----:B------:R-:W-:Y:S05]  /*ffc0*/  IMAD.X R7, R7, 0x1, R192, P0 ;  /* 0x0000000107077824 */ /* 0x000fea00000e06c0 */
[----:B------:R3:W-:Y:S03]  /*ffd0*/  LDGSTS.E.BYPASS.LTC128B.128 [R4+0x4000], [R6.64], !P6 ;  /* 0x0400000006047fae */ /* 0x0007e6000f101d46 */
.L_x_3043:
[----:B--234-:R-:W-:Y:S04]  /*ffe0*/  IADD3 R7, -R229, 0x10, RZ ;  /* 0x00000010e5077810 */ /* 0x01cfe80007ffe1ff */
        /* <DEDUP_REMOVED lines=18> */
.L_x_2974:
[----:B------:R-:W-:Y:S05]  /*10110*/  BSYNC B0 ;  /* 0x0000000000007941 */ /* 0x000fea0003800000 */
.L_x_2973:
[----:B------:R-:W0:Y:S01]  /*10120*/  LDGDEPBAR ;  /* 0x00000000000079af */ /* 0x000e220000000000 */
[----:B------:R-:W-:Y:S01]  /*10130*/  WARPSYNC 0xffffffff ;  /* 0xffffffff00007948 */ /* 0x000fe20003800000 */
[C---:B--23--:R-:W-:Y:S03]  /*10140*/  HMMA.16816.F32.BF16 R4, R32.reuse, R8, RZ ;  /* 0x000000082004723c */ /* 0x04cfe600000418ff */
[C---:B------:R-:W-:Y:S01]  /*10150*/  ISETP.GE.AND P0, PT, R222.reuse, 0x1, PT ;  /* 0x00000001de00780c */ /* 0x040fe20003f06270 */
[----:B------:R-:W-:Y:S01]  /*10160*/  IMAD.IADD R132, R177, 0x1, R2 ;  /* 0x00000001b1847824 */ /* 0x000fe200078e0202 */
[----:B------:R-:W-:Y:S01]  /*10170*/  LDSM.16.M88.4 R160, [R184] ;  /* 0x00000000b8a0783b */ /* 0x000fe20000000200 */
[----:B------:R-:W-:Y:S02]  /*10180*/  IADD3 R179, R179, R134, R177 ;  /* 0x00000086b3b37210 */ /* 0x000fe40007ffe0b1 */
[C---:B------:R-:W-:Y:S01]  /*10190*/  HMMA.16816.F32.BF16 R8, R32.reuse, R10, RZ ;  /* 0x0000000a2008723c */ /* 0x040fe200000418ff */
[----:B------:R-:W-:Y:S03]  /*101a0*/  IADD3 R0, R222, 0x1, RZ ;  /* 0x00000001de007810 */ /* 0x000fe60007ffe0ff */
[----:B------:R-:W-:Y:S01]  /*101b0*/  LDSM.16.M88.4 R168, [R132+0xc100] ;  /* 0x00c1000084a8783b */ /* 0x000fe20000000200 */
[----:B------:R-:W-:Y:S01]  /*101c0*/  SEL R222, R0, RZ, !P0 ;  /* 0x000000ff00de7207 */ /* 0x000fe20004000000 */
[----:B------:R-:W-:Y:S02]  /*101d0*/  IMAD.IADD R0, R177, 0x1, R134 ;  /* 0x00000001b1007824 */ /* 0x000fe400078e0286 */
[C---:B----4-:R-:W-:Y:S03]  /*101e0*/  HMMA.16816.F32.BF16 R12, R32.reuse, R16, RZ ;  /* 0x00000010200c723c */ /* 0x050fe600000418ff */
[----:B------:R-:W2:Y:S05]  /*101f0*/  LDSM.16.M88.4 R164, [R0+0xc100] ;  /* 0x00c1000000a4783b */ /* 0x000eaa0000000200 */
[C---:B------:R-:W-:Y:S02]  /*10200*/  HMMA.16816.F32.BF16 R16, R32.reuse, R18, RZ ;  /* 0x000000122010723c */ /* 0x040fe400000418ff */
[----:B------:R-:W-:Y:S06]  /*10210*/  LDSM.16.M88.4 R172, [R2+0xf900] ;  /* 0x00f9000002ac783b */ /* 0x000fec0000000200 */
[C---:B-1----:R-:W-:Y:S08]  /*10220*/  HMMA.16816.F32.BF16 R20, R32.reuse, R24, RZ ;  /* 0x000000182014723c */ /* 0x042ff000000418ff */
[C---:B------:R-:W-:Y:S08]  /*10230*/  HMMA.16816.F32.BF16 R24, R32.reuse, R26, RZ ;  /* 0x0000001a2018723c */ /* 0x040ff000000418ff */
        /* <DEDUP_REMOVED lines=25> */
[C---:B----4-:R-:W-:Y:S08]  /*103d0*/  HMMA.16816.F32.BF16 R28, R160.reuse, R148, R28 ;  /* 0x00000094a01c723c */ /* 0x050ff0000004181c */
[----:B------:R-:W-:Y:S01]  /*103e0*/  HMMA.16816.F32.BF16 R32, R160, R150, R32 ;  /* 0x00000096a020723c */ /* 0x000fe20000041820 */
[----:B------:R-:W3:Y:S07]  /*103f0*/  LDSM.16.M88.4 R148, [R134+0xe100] ;  /* 0x00e100008694783b */ /* 0x000eee0000000200 */
[C---:B-----5:R-:W-:Y:S01]  /*10400*/  HMMA.16816.F32.BF16 R4, R152.reuse, R168, R4 ;  /* 0x000000a89804723c */ /* 0x060fe20000041804 */
[----:B------:R-:W-:Y:S07]  /*10410*/  LDSM.16.M88.4 R160, [R134+0xf100] ;  /* 0x00f1000086a0783b */ /* 0x000fee0000000200 */
[C---:B------:R-:W-:Y:S01]  /*10420*/  HMMA.16816.F32.BF16 R8, R152.reuse, R170, R8 ;  /* 0x000000aa9808723c */ /* 0x040fe20000041808 */
[----:B------:R-:W-:Y:S07]  /*10430*/  LDSM.16.M88.4 R168, [R2+0xe100] ;  /* 0x00e1000002a8783b */ /* 0x000fee0000000200 */
[C---:B------:R-:W-:Y:S08]  /*10440*/  HMMA.16816.F32.BF16 R12, R152.reuse, R140, R12 ;  /* 0x0000008c980c723c */ /* 0x040ff0000004180c */
[C---:B------:R-:W-:Y:S01]  /*10450*/  HMMA.16816.F32.BF16 R16, R152.reuse, R142, R16 ;  /* 0x0000008e9810723c */ /* 0x040fe20000041810 */
[----:B------:R-:W4:Y:S07]  /*10460*/  LDSM.16.M88.4 R140, [R134+0xe900] ;  /* 0x00e90000868c783b */ /* 0x000f2e0000000200 */
[C---:B--2---:R-:W-:Y:S08]  /*10470*/  HMMA.16816.F32.BF16 R20, R152.reuse, R156, R20 ;  /* 0x0000009c9814723c */ /* 0x044ff00000041814 */
[C---:B------:R-:W-:Y:S01]  /*10480*/  HMMA.16816.F32.BF16 R24, R152.reuse, R158, R24 ;  /* 0x0000009e9818723c */ /* 0x040fe20000041818 */
[----:B------:R-:W2:Y:S07]  /*10490*/  LDSM.16.M88.4 R156, [R186+0x4000] ;  /* 0x00400000ba9c783b */ /* 0x000eae0000000200 */
[C---:B-1----:R-:W-:Y:S08]  /*104a0*/  HMMA.16816.F32.BF16 R28, R152.reuse, R136, R28 ;  /* 0x00000088981c723c */ /* 0x042ff0000004181c */
        /* <DEDUP_REMOVED lines=40> */
[C---:B--2---:R-:W-:Y:S01]  /*10730*/  HMMA.16816.F32.BF16 R4, R152.reuse, R164, R4 ;  /* 0x000000a49804723c */ /* 0x044fe20000041804 */
[----:B------:R-:W1:Y:S07]  /*10740*/  LDSM.16.M88.4 R140, [R134+0x10100] ;  /* 0x01010000868c783b */ /* 0x000e6e0000000200 */
[C---:B------:R-:W-:Y:S01]  /*10750*/  HMMA.16816.F32.BF16 R8, R152.reuse, R166, R8 ;  /* 0x000000a69808723c */ /* 0x040fe20000041808 */
[----:B------:R-:W-:Y:S07]  /*10760*/  LDSM.16.M88.4 R164, [R186+0x8000] ;  /* 0x00800000baa4783b */ /* 0x000fee0000000200 */
[C---:B---3--:R-:W-:Y:S08]  /*10770*/  HMMA.16816.F32.BF16 R12, R152.reuse, R156, R12 ;  /* 0x0000009c980c723c */ /* 0x048ff0000004180c */
[C---:B------:R-:W-:Y:S01]  /*10780*/  HMMA.16816.F32.BF16 R16, R152.reuse, R158, R16 ;  /* 0x0000009e9810723c */ /* 0x040fe20000041810 */
[----:B------:R-:W2:Y:S07]  /*10790*/  LDSM.16.M88.4 R156, [R134+0x11100] ;  /* 0x01110000869c783b */ /* 0x000eae0000000200 */
[C---:B------:R-:W-:Y:S08]  /*107a0*/  HMMA.16816.F32.BF16 R20, R152.reuse, R168, R20 ;  /* 0x000000a89814723c */ /* 0x040ff00000041814 */
[C---:B------:R-:W-:Y:S01]  /*107b0*/  HMMA.16816.F32.BF16 R24, R152.reuse, R170, R24 ;  /* 0x000000aa9818723c */ /* 0x040fe20000041818 */
[----:B------:R-:W3:Y:S07]  /*107c0*/  LDSM.16.M88.4 R168, [R2+0x10100] ;  /* 0x0101000002a8783b */ /* 0x000eee0000000200 */
[C---:B----4-:R-:W-:Y:S08]  /*107d0*/  HMMA.16816.F32.BF16 R28, R152.reuse, R144, R28 ;  /* 0x00000090981c723c */ /* 0x050ff0000004181c */
[----:B------:R-:W-:Y:S01]  /*107e0*/  HMMA.16816.F32.BF16 R32, R152, R146, R32 ;  /* 0x000000929820723c */ /* 0x000fe20000041820 */
[----:B------:R-:W4:Y:S07]  /*107f0*/  LDSM.16.M88.4 R144, [R2+0x10900] ;  /* 0x010900000290783b */ /* 0x000f2e0000000200 */
[C---:B-1----:R-:W-:Y:S01]  /*10800*/  HMMA.16816.F32.BF16 R4, R136.reuse, R140, R4 ;  /* 0x0000008c8804723c */ /* 0x042fe20000041804 */
[----:B------:R-:W1:Y:S07]  /*10810*/  LDSM.16.M88.4 R152, [R2+0x11100] ;  /* 0x011100000298783b */ /* 0x000e6e0000000200 */
        /* <DEDUP_REMOVED lines=11> */
[C---:B---3--:R-:W-:Y:S01]  /*108d0*/  HMMA.16816.F32.BF16 R4, R164.reuse, R168, R4 ;  /* 0x000000a8a404723c */ /* 0x048fe20000041804 */
[----:B------:R-:W-:Y:S07]  /*108e0*/  LDSM.16.M88.4 R160, [R0+0x11900] ;  /* 0x0119000000a0783b */ /* 0x000fee0000000200 */
        /* <DEDUP_REMOVED lines=8> */
[C---:B--2---:R-:W-:Y:S08]  /*10970*/  HMMA.16816.F32.BF16 R28, R164.reuse, R136, R28 ;  /* 0x00000088a41c723c */ /* 0x044ff0000004181c */
[----:B------:R-:W-:Y:S01]  /*10980*/  HMMA.16816.F32.BF16 R32, R164, R138, R32 ;  /* 0x0000008aa420723c */ /* 0x000fe20000041820 */
[----:B------:R-:W2:Y:S07]  /*10990*/  LDSM.16.M88.4 R136, [R179+0x10900] ;  /* 0x01090000b388783b */ /* 0x000eae0000000200 */
[C---:B------:R-:W-:Y:S08]  /*109a0*/  HMMA.16816.F32.BF16 R4, R140.reuse, R148, R4 ;  /* 0x000000948c04723c */ /* 0x040ff00000041804 */
[C---:B------:R-:W-:Y:S08]  /*109b0*/  HMMA.16816.F32.BF16 R8, R140.reuse, R150, R8 ;  /* 0x000000968c08723c */ /* 0x040ff00000041808 */
[C---:B---3--:R-:W-:Y:S08]  /*109c0*/  HMMA.16816.F32.BF16 R12, R140.reuse, R144, R12 ;  /* 0x000000908c0c723c */ /* 0x048ff0000004180c */
[C---:B------:R-:W-:Y:S01]  /*109d0*/  HMMA.16816.F32.BF16 R16, R140.reuse, R146, R16 ;  /* 0x000000928c10723c */ /* 0x040fe20000041810 */
[----:B------:R-:W3:Y:S07]  /*109e0*/  LDSM.16.M88.4 R144, [R179+0x11100] ;  /* 0x01110000b390783b */ /* 0x000eee0000000200 */
[C---:B------:R-:W-:Y:S08]  /*109f0*/  HMMA.16816.F32.BF16 R20, R140.reuse, R156, R20 ;  /* 0x0000009c8c14723c */ /* 0x040ff00000041814 */
[C---:B------:R-:W-:Y:S08]  /*10a00*/  HMMA.16816.F32.BF16 R24, R140.reuse, R158, R24 ;  /* 0x0000009e8c18723c */ /* 0x040ff00000041818 */
[C---:B------:R-:W-:Y:S08]  /*10a10*/  HMMA.16816.F32.BF16 R28, R140.reuse, R160, R28 ;  /* 0x000000a08c1c723c */ /* 0x040ff0000004181c */
[----:B------:R-:W-:Y:S01]  /*10a20*/  HMMA.16816.F32.BF16 R32, R140, R162, R32 ;  /* 0x000000a28c20723c */ /* 0x000fe20000041820 */
[----:B------:R-:W4:Y:S07]  /*10a30*/  LDSM.16.M88.4 R140, [R179+0x11900] ;  /* 0x01190000b38c783b */ /* 0x000f2e0000000200 */
[C---:B-1----:R-:W-:Y:S08]  /*10a40*/  HMMA.16816.F32.BF16 R4, R152.reuse, R168, R4 ;  /* 0x000000a89804723c */ /* 0x042ff00000041804 */
[C---:B------:R-:W-:Y:S08]  /*10a50*/  HMMA.16816.F32.BF16 R8, R152.reuse, R170, R8 ;  /* 0x000000aa9808723c */ /* 0x040ff00000041808 */
[C---:B--2---:R-:W-:Y:S08]  /*10a60*/  HMMA.16816.F32.BF16 R12, R152.reuse, R136, R12 ;  /* 0x00000088980c723c */ /* 0x044ff0000004180c */
[----:B------:R-:W-:Y:S01]  /*10a70*/  FMNMX.FTZ R2, R4, R133, !PT ;  /* 0x0000008504027209 */ /* 0x000fe20007810000 */
[C---:B------:R-:W-:Y:S03]  /*10a80*/  HMMA.16816.F32.BF16 R16, R152.reuse, R138, R16 ;  /* 0x0000008a9810723c */ /* 0x040fe60000041810 */
[----:B------:R-:W-:Y:S04]  /*10a90*/  FMNMX.FTZ R0, R6, R3, !PT ;  /* 0x0000000306007209 */ /* 0x000fe80007810000 */
[----:B------:R-:W-:Y:S01]  /*10aa0*/  FMNMX.FTZ R139, R5, R2, !PT ;  /* 0x00000002058b7209 */ /* 0x000fe20007810000 */
[C---:B---3--:R-:W-:Y:S04]  /*10ab0*/  HMMA.16816.F32.BF16 R20, R152.reuse, R144, R20 ;  /* 0x000000909814723c */ /* 0x048fe80000041814 */
[----:B------:R-:W-:Y:S02]  /*10ac0*/  FMNMX.FTZ R137, R7, R0, !PT ;  /* 0x0000000007897209 */ /* 0x000fe40007810000 */
[----:B------:R-:W-:Y:S02]  /*10ad0*/  FMNMX.FTZ R2, R8, R139, !PT ;  /* 0x0000008b08027209 */ /* 0x000fe40007810000 */
[----:B------:R-:W-:Y:S01]  /*10ae0*/  FMNMX.FTZ R0, R10, R137, !PT ;  /* 0x000000890a007209 */ /* 0x000fe20007810000 */
[C---:B------:R-:W-:Y:S03]  /*10af0*/  HMMA.16816.F32.BF16 R24, R152.reuse, R146, R24 ;  /* 0x000000929818723c */ /* 0x040fe60000041818 */
[----:B------:R-:W-:Y:S02]  /*10b00*/  FMNMX.FTZ R139, R9, R2, !PT ;  /* 0x00000002098b7209 */ /* 0x000fe40007810000 */
[----:B------:R-:W-:Y:S02]  /*10b10*/  FMNMX.FTZ R137, R11, R0, !PT ;  /* 0x000000000b897209 */ /* 0x000fe40007810000 */
[----:B------:R-:W-:Y:S01]  /*10b20*/  FMNMX.FTZ R2, R12, R139, !PT ;  /* 0x0000008b0c027209 */ /* 0x000fe20007810000 */
[C---:B----4-:R-:W-:Y:S04]  /*10b30*/  HMMA.16816.F32.BF16 R28, R152.reuse, R140, R28 ;  /* 0x0000008c981c723c */ /* 0x050fe8000004181c */
[----:B------:R-:W-:Y:S02]  /*10b40*/  FMNMX.FTZ R0, R14, R137, !PT ;  /* 0x000000890e007209 */ /* 0x000fe40007810000 */
[----:B------:R-:W-:Y:S02]  /*10b50*/  FMNMX.FTZ R139, R13, R2, !PT ;  /* 0x000000020d8b7209 */ /* 0x000fe40007810000 */
[----:B------:R-:W-:Y:S01]  /*10b60*/  FMNMX.FTZ R137, R15, R0, !PT ;  /* 0x000000000f897209 */ /* 0x000fe20007810000 */
[----:B------:R-:W-:Y:S03]  /*10b70*/  HMMA.16816.F32.BF16 R32, R152, R142, R32 ;  /* 0x0000008e9820723c */ /* 0x000fe60000041820 */
[----:B------:R-:W-:Y:S02]  /*10b80*/  FMNMX.FTZ R2, R16, R139, !PT ;  /* 0x0000008b10027209 */ /* 0x000fe40007810000 */
[----:B------:R-:W-:Y:S02]  /*10b90*/  FMNMX.FTZ R0, R18, R137, !PT ;  /* 0x0000008912007209 */ /* 0x000fe40007810000 */
[----:B------:R-:W-:Y:S02]  /*10ba0*/  FMNMX.FTZ R139, R17, R2, !PT ;  /* 0x00000002118b7209 */ /* 0x000fe40007810000 */
[----:B------:R-:W-:Y:S03]  /*10bb0*/  FMNMX.FTZ R137, R19, R0, !PT ;  /* 0x0000000013897209 */ /* 0x000fe60007810000 */
        /* <DEDUP_REMOVED lines=18> */
.L_x_3044:
[----:B--2---:R-:W-:Y:S01]  /*10ce0*/  FMNMX.FTZ R139, R137, R139, !PT ;  /* 0x0000008b898b7209 */ /* 0x004fe20007810000 */
[----:B------:R-:W-:Y:S04]  /*10cf0*/  DEPBAR.LE SB0, 0x2 ;  /* 0x000080800000791a */ /* 0x000fe80000000000 */
[----:B------:R-:W-:Y:S01]  /*10d00*/  SHFL.BFLY PT, R2, R139, 0x1, 0x1f ;  /* 0x0c201f008b027f89 */ /* 0x000fe200000e0000 */
[----:B------:R-:W-:Y:S01]  /*10d10*/  IADD3 R160, R182, R135, RZ ;  /* 0x00000087b6a07210 */ /* 0x000fe20007ffe0ff */
[----:B------:R-:W-:Y:S06]  /*10d20*/  BSSY B0, `(.L_x_2978) ;  /* 0x00001b6000007945 */ /* 0x000fec0003800000 */
[----:B-1----:R-:W1:Y:S08]  /*10d30*/  SHFL.BFLY PT, R137, R136, 0x2, 0x1f ;  /* 0x0c401f0088897f89 */ /* 0x002e7000000e0000 */
[----:B------:R-:W-:Y:S01]  /*10d40*/  BAR.SYNC.DEFER_BLOCKING 0x0 ;  /* 0x0000000000007b1d */ /* 0x000fe20000010000 */
[----:B-1----:R-:W-:Y:S02]  /*10d50*/  FMNMX.FTZ R134, R136, R137, !PT ;  /* 0x0000008988867209 */ /* 0x002fe40007810000 */
[----:B------:R-:W-:Y:S05]  /*10d60*/  FMNMX.FTZ R2, R139, R2, !PT ;  /* 0x000000028b027209 */ /* 0x000fea0007810000 */
[C---:B------:R-:W-:Y:S01]  /*10d70*/  FADD.FTZ R0, -R2.reuse, R133 ;  /* 0x0000008502007221 */ /* 0x040fe20000010100 */
[----:B------:R-:W-:Y:S01]  /*10d80*/  LDSM.16.MT88.4 R140, [R160+0x100] ;  /* 0x00010000a08c783b */ /* 0x000fe20000004200 */
[----:B------:R-:W-:Y:S02]  /*10d90*/  FMUL.FTZ R170, R2, c[0x0][0x2d0] ;  /* 0x0000b40002aa7a20 */ /* 0x000fe40000410000 */
[----:B------:R-:W-:Y:S02]  /*10da0*/  FMUL.FTZ R132, R0, c[0x0][0x2d0] ;  /* 0x0000b40000847a20 */ /* 0x000fe40000410000 */
[--C-:B------:R-:W-:Y:S02]  /*10db0*/  FFMA.FTZ R164, R4, c[0x0][0x2d0], -R170.reuse ;  /* 0x0000b40004a47a23 */ /* 0x100fe400000108aa */
[--C-:B------:R-:W-:Y:S01]  /*10dc0*/  FFMA.FTZ R161, R5, c[0x0][0x2d0], -R170.reuse ;  /* 0x0000b40005a17a23 */ /* 0x100fe200000108aa */
[----:B------:R-:W1:Y:S01]  /*10dd0*/  SHFL.BFLY PT, R133, R134, 0x1, 0x1f ;  /* 0x0c201f0086857f89 */ /* 0x000e6200000e0000 */
[--C-:B------:R-:W-:Y:S01]  /*10de0*/  FFMA.FTZ R162, R8, c[0x0][0x2d0], -R170.reuse ;  /* 0x0000b40008a27a23 */ /* 0x100fe200000108aa */
[----:B------:R-:W2:Y:S01]  /*10df0*/  MUFU.EX2 R132, R132 ;  /* 0x0000008400847308 */ /* 0x000ea20000000800 */
        /* <DEDUP_REMOVED lines=9> */
[----:B------:R-:W-:Y:S05]  /*10e90*/  FFMA.FTZ R172, R13, c[0x0][0x2d0], -R170 ;  /* 0x0000b4000dac7a23 */ /* 0x000fea00000108aa */
[----:B------:R-:W3:Y:S01]  /*10ea0*/  MUFU.EX2 R161, R161 ;  /* 0x000000a100a17308 */ /* 0x000ee20000000800 */
[----:B-1----:R-:W-:Y:S02]  /*10eb0*/  FMNMX.FTZ R0, R134, R133, !PT ;  /* 0x0000008586007209 */ /* 0x002fe40007810000 */
[----:B------:R-:W-:Y:S01]  /*10ec0*/  IADD3 R133, R187, R160, RZ ;  /* 0x000000a0bb857210 */ /* 0x000fe20007ffe0ff */
[----:B--2---:R-:W-:Y:S01]  /*10ed0*/  FMUL.FTZ R5, R132, R129 ;  /* 0x0000008184057220 */ /* 0x004fe20000410000 */
[----:B------:R-:W-:Y:S01]  /*10ee0*/  IADD3 R134, R135, R180, RZ ;  /* 0x000000b487867210 */ /* 0x000fe20007ffe0ff */
[C---:B------:R-:W-:Y:S02]  /*10ef0*/  FADD.FTZ R4, -R0.reuse, R3 ;  /* 0x0000000300047221 */ /* 0x040fe40000010100 */
[----:B------:R-:W-:Y:S02]  /*10f00*/  FMUL.FTZ R169, R0, c[0x0][0x2d0] ;  /* 0x0000b40000a97a20 */ /* 0x000fe40000410000 */
[----:B------:R-:W-:Y:S01]  /*10f10*/  MUFU.EX2 R162, R162 ;  /* 0x000000a200a27308 */ /* 0x000fe20000000800 */
[----:B------:R-:W-:Y:S01]  /*10f20*/  FMUL.FTZ R3, R4, c[0x0][0x2d0] ;  /* 0x0000b40004037a20 */ /* 0x000fe20000410000 */
[----:B------:R-:W1:Y:S01]  /*10f30*/  LDSM.16.MT88.4 R144, [R133+0x100] ;  /* 0x000100008590783b */ /* 0x000e620000004200 */
[--C-:B------:R-:W-:Y:S01]  /*10f40*/  FFMA.FTZ R168, R6, c[0x0][0x2d0], -R169.reuse ;  /* 0x0000b40006a87a23 */ /* 0x100fe200000108a9 */
[----:B------:R-:W-:Y:S01]  /*10f50*/  IADD3 R135, R187, R134, RZ ;  /* 0x00000086bb877210 */ /* 0x000fe20007ffe0ff */
[--C-:B------:R-:W-:Y:S02]  /*10f60*/  FFMA.FTZ R165, R7, c[0x0][0x2d0], -R169.reuse ;  /* 0x0000b40007a57a23 */ /* 0x100fe400000108a9 */
[--C-:B------:R-:W-:Y:S02]  /*10f70*/  FFMA.FTZ R166, R10, c[0x0][0x2d0], -R169.reuse ;  /* 0x0000b4000aa67a23 */ /* 0x100fe400000108a9 */
[--C-:B------:R-:W-:Y:S01]  /*10f80*/  FFMA.FTZ R167, R11, c[0x0][0x2d0], -R169.reuse ;  /* 0x0000b4000ba77a23 */ /* 0x100fe200000108a9 */
[----:B------:R-:W2:Y:S01]  /*10f90*/  MUFU.EX2 R3, R3 ;  /* 0x0000000300037308 */ /* 0x000ea20000000800 */
[C---:B------:R-:W-:Y:S01]  /*10fa0*/  FMUL.FTZ R4, R132.reuse, R128 ;  /* 0x0000008084047220 */ /* 0x040fe20000410000 */
[----:B------:R-:W-:Y:S01]  /*10fb0*/  LDSM.16.MT88.4 R152, [R133+0x2900] ;  /* 0x002900008598783b */ /* 0x000fe20000004200 */
[C---:B------:R-:W-:Y:S01]  /*10fc0*/  FMUL.FTZ R8, R132.reuse, R124 ;  /* 0x0000007c84087220 */ /* 0x040fe20000410000 */
[----:B---3--:R-:W-:Y:S01]  /*10fd0*/  F2FP.BF16.PACK_AB R136, R161, R164 ;  /* 0x000000a4a188723e */ /* 0x008fe200000010ff */
[C---:B------:R-:W-:Y:S02]  /*10fe0*/  FMUL.FTZ R9, R132.reuse, R125 ;  /* 0x0000007d84097220 */ /* 0x040fe40000410000 */
[C---:B------:R-:W-:Y:S02]  /*10ff0*/  FMUL.FTZ R100, R132.reuse, R100 ;  /* 0x0000006484647220 */ /* 0x040fe40000410000 */
[C---:B------:R-:W-:Y:S01]  /*11000*/  FMUL.FTZ R101, R132.reuse, R101 ;  /* 0x0000006584657220 */ /* 0x040fe20000410000 */
[----:B------:R-:W3:Y:S01]  /*11010*/  MUFU.EX2 R163, R163 ;  /* 0x000000a300a37308 */ /* 0x000ee20000000800 */
[C---:B------:R-:W-:Y:S01]  /*11020*/  FMUL.FTZ R104, R132.reuse, R104 ;  /* 0x0000006884687220 */ /* 0x040fe20000410000 */
[----:B------:R-:W-:Y:S01]  /*11030*/  LDSM.16.MT88.4 R156, [R134+0x2900] ;  /* 0x00290000869c783b */ /* 0x000fe20000004200 */
[C---:B------:R-:W-:Y:S02]  /*11040*/  FMUL.FTZ R105, R132.reuse, R105 ;  /* 0x0000006984697220 */ /* 0x040fe40000410000 */
[C---:B------:R-:W-:Y:S02]  /*11050*/  FMUL.FTZ R108, R132.reuse, R108 ;  /* 0x0000006c846c7220 */ /* 0x040fe40000410000 */
[----:B------:R-:W-:Y:S02]  /*11060*/  FMUL.FTZ R109, R132, R109 ;  /* 0x0000006d846d7220 */ /* 0x000fe40000410000 */
        /* <DEDUP_REMOVED lines=8> */
[----:B------:R-:W4:Y:S01]  /*110f0*/  LDSM.16.MT88.4 R128, [R134+0x100] ;  /* 0x000100008680783b */ /* 0x000f220000004200 */
[----:B------:R-:W-:Y:S01]  /*11100*/  FMUL.FTZ R11, R3, R127 ;  /* 0x0000007f030b7220 */ /* 0x000fe20000410000 */
[----:B---3--:R-:W-:Y:S01]  /*11110*/  F2FP.BF16.PACK_AB R138, R163, R162 ;  /* 0x000000a2a38a723e */ /* 0x008fe200000010ff */
[C---:B------:R-:W-:Y:S02]  /*11120*/  FMUL.FTZ R102, R3.reuse, R102 ;  /* 0x0000006603667220 */ /* 0x040fe40000410000 */
[C---:B------:R-:W-:Y:S03]  /*11130*/  FMUL.FTZ R103, R3.reuse, R103 ;  /* 0x0000006703677220 */ /* 0x040fe60000410000 */
[----:B------:R-:W3:Y:S01]  /*11140*/  LDSM.16.MT88.4 R124, [R135+0x100] ;  /* 0x00010000877c783b */ /* 0x000ee20000004200 */
[----:B------:R-:W-:Y:S01]  /*11150*/  MUFU.EX2 R166, R166 ;  /* 0x000000a600a67308 */ /* 0x000fe20000000800 */
[C---:B------:R-:W-:Y:S02]  /*11160*/  FMUL.FTZ R106, R3.reuse, R106 ;  /* 0x0000006a036a7220 */ /* 0x040fe40000410000 */
[C---:B------:R-:W-:Y:S02]  /*11170*/  FMUL.FTZ R107, R3.reuse, R107 ;  /* 0x0000006b036b7220 */ /* 0x040fe40000410000 */
[C---:B------:R-:W-:Y:S02]  /*11180*/  FMUL.FTZ R110, R3.reuse, R110 ;  /* 0x0000006e036e7220 */ /* 0x040fe40000410000 */
[----:B------:R-:W-:Y:S02]  /*11190*/  FMUL.FTZ R111, R3, R111 ;  /* 0x0000006f036f7220 */ /* 0x000fe40000410000 */
[--C-:B------:R-:W-:Y:S01]  /*111a0*/  FFMA.FTZ R237, R30, c[0x0][0x2d0], -R169.reuse ;  /* 0x0000b4001eed7a23 */ /* 0x100fe200000108a9 */
[----:B------:R-:W5:Y:S01]  /*111b0*/  MUFU.EX2 R167, R167 ;  /* 0x000000a700a77308 */ /* 0x000f620000000800 */
[--C-:B------:R-:W-:Y:S02]  /*111c0*/  FFMA.FTZ R240, R31, c[0x0][0x2d0], -R169.reuse ;  /* 0x0000b4001ff07a23 */ /* 0x100fe400000108a9 */
[----:B------:R-:W-:Y:S01]  /*111d0*/  LDSM.16.MT88.4 R28, [R134+0x1900] ;  /* 0x00190000861c783b */ /* 0x000fe20000004200 */
[----:B--2---:R-:W-:Y:S01]  /*111e0*/  F2FP.BF16.PACK_AB R137, R165, R168 ;  /* 0x000000a8a589723e */ /* 0x004fe200000010ff */
[--C-:B------:R-:W-:Y:S02]  /*111f0*/  FFMA.FTZ R239, R34, c[0x0][0x2d0], -R169.reuse ;  /* 0x0000b40022ef7a23 */ /* 0x100fe400000108a9 */
        /* <DEDUP_REMOVED lines=9> */
[----:B------:R-:W-:Y:S02]  /*11290*/  FMUL.FTZ R119, R3, R119 ;  /* 0x0000007703777220 */ /* 0x000fe40000410000 */
[C---:B------:R-:W-:Y:S01]  /*112a0*/  FMUL.FTZ R120, R132.reuse, R120 ;  /* 0x0000007884787220 */ /* 0x040fe20000410000 */
[----:B-----5:R-:W-:Y:S01]  /*112b0*/  F2FP.BF16.PACK_AB R139, R167, R166 ;  /* 0x000000a6a78b723e */ /* 0x020fe200000010ff */
[C---:B------:R-:W-:Y:S02]  /*112c0*/  FMUL.FTZ R121, R132.reuse, R121 ;  /* 0x0000007984797220 */ /* 0x040fe40000410000 */
[C---:B------:R-:W-:Y:S02]  /*112d0*/  FMUL.FTZ R122, R3.reuse, R122 ;  /* 0x0000007a037a7220 */ /* 0x040fe40000410000 */
[C---:B------:R-:W-:Y:S01]  /*112e0*/  FMUL.FTZ R123, R3.reuse, R123 ;  /* 0x0000007b037b7220 */ /* 0x040fe20000410000 */
[----:B------:R-:W-:Y:S01]  /*112f0*/  MUFU.EX2 R173, R173 ;  /* 0x000000ad00ad7308 */ /* 0x000fe20000000800 */
[C---:B------:R-:W-:Y:S05]  /*11300*/  HMMA.16816.F32.BF16 R4, R136.reuse, R140, R4 ;  /* 0x0000008c8804723c */ /* 0x040fea0000041804 */
[C---:B------:R-:W-:Y:S02]  /*11310*/  FMUL.FTZ R36, R132.reuse, R36 ;  /* 0x0000002484247220 */ /* 0x040fe40000410000 */
[----:B------:R-:W-:Y:S01]  /*11320*/  FMUL.FTZ R37, R132, R37 ;  /* 0x0000002584257220 */ /* 0x000fe20000410000 */
[C---:B------:R-:W-:Y:S01]  /*11330*/  HMMA.16816.F32.BF16 R8, R136.reuse, R142, R8 ;  /* 0x0000008e8808723c */ /* 0x040fe20000041808 */
[----:B------:R-:W5:Y:S01]  /*11340*/  LDSM.16.MT88.4 R140, [R160+0x2100] ;  /* 0x00210000a08c783b */ /* 0x000f620000004200 */
[----:B------:R-:W3:Y:S02]  /*11350*/  MUFU.EX2 R174, R174 ;  /* 0x000000ae00ae7308 */ /* 0x000ee40000000800 */
[C---:B------:R-:W-:Y:S01]  /*11360*/  FMUL.FTZ R38, R3.reuse, R38 ;  /* 0x0000002603267220 */ /* 0x040fe20000410000 */
[----:B--2---:R-:W-:Y:S01]  /*11370*/  F2FP.BF16.PACK_AB R12, R172, R171 ;  /* 0x000000abac0c723e */ /* 0x004fe200000010ff */
[C---:B------:R-:W-:Y:S02]  /*11380*/  FMUL.FTZ R39, R3.reuse, R39 ;  /* 0x0000002703277220 */ /* 0x040fe40000410000 */
[C---:B-1----:R-:W-:Y:S04]  /*11390*/  HMMA.16816.F32.BF16 R100, R136.reuse, R144, R100 ;  /* 0x000000908864723c */ /* 0x042fe80000041864 */
[C---:B------:R-:W-:Y:S01]  /*113a0*/  FMUL.FTZ R40, R132.reuse, R40 ;  /* 0x0000002884287220 */ /* 0x040fe20000410000 */
[----:B------:R-:W-:Y:S01]  /*113b0*/  MUFU.EX2 R179, R179 ;  /* 0x000000b300b37308 */ /* 0x000fe20000000800 */
[C---:B------:R-:W-:Y:S02]  /*113c0*/  FMUL.FTZ R41, R132.reuse, R41 ;  /* 0x0000002984297220 */ /* 0x040fe40000410000 */
        /* <DEDUP_REMOVED lines=22> */
[C---:B-----5:R-:W-:Y:S04]  /*11530*/  HMMA.16816.F32.BF16 R36, R136.reuse, R140, R36 ;  /* 0x0000008c8824723c */ /* 0x060fe80000041824 */
        /* <DEDUP_REMOVED lines=18> */
[C---:B---3--:R-:W-:Y:S04]  /*11660*/  HMMA.16816.F32.BF16 R52, R136.reuse, R124, R52 ;  /* 0x0000007c8834723c */ /* 0x048fe80000041834 */
[C---:B------:R-:W-:Y:S02]  /*11670*/  FMUL.FTZ R62, R3.reuse, R62 ;  /* 0x0000003e033e7220 */ /* 0x040fe40000410000 */
[C---:B------:R-:W-:Y:S02]  /*11680*/  FMUL.FTZ R63, R3.reuse, R63 ;  /* 0x0000003f033f7220 */ /* 0x040fe40000410000 */
[C---:B------:R-:W-:Y:S01]  /*11690*/  HMMA.16816.F32.BF16 R56, R136.reuse, R126, R56 ;  /* 0x0000007e8838723c */ /* 0x040fe20000041838 */
[----:B------:R-:W3:Y:S03]  /*116a0*/  LDSM.16.MT88.4 R124, [R133+0x4100] ;  /* 0x00410000857c783b */ /* 0x000ee60000004200 */
[C---:B------:R-:W-:Y:S02]  /*116b0*/  FMUL.FTZ R64, R132.reuse, R64 ;  /* 0x0000004084407220 */ /* 0x040fe40000410000 */
[C---:B------:R-:W-:Y:S02]  /*116c0*/  FMUL.FTZ R65, R132.reuse, R65 ;  /* 0x0000004184417220 */ /* 0x040fe40000410000 */
[C---:B----4-:R-:W-:Y:S04]  /*116d0*/  HMMA.16816.F32.BF16 R60, R136.reuse, R140, R60 ;  /* 0x0000008c883c723c */ /* 0x050fe8000004183c */
[C---:B------:R-:W-:Y:S02]  /*116e0*/  FMUL.FTZ R66, R3.reuse, R66 ;  /* 0x0000004203427220 */ /* 0x040fe40000410000 */
[C---:B------:R-:W-:Y:S02]  /*116f0*/  FMUL.FTZ R67, R3.reuse, R67 ;  /* 0x0000004303437220 */ /* 0x040fe40000410000 */
[C---:B------:R-:W-:Y:S04]  /*11700*/  FMUL.FTZ R68, R132.reuse, R68 ;  /* 0x0000004484447220 */ /* 0x040fe80000410000 */
[C---:B------:R-:W-:Y:S01]  /*11710*/  FMUL.FTZ R69, R132.reuse, R69 ;  /* 0x0000004584457220 */ /* 0x040fe20000410000 */
[C---:B------:R-:W-:Y:S01]  /*11720*/  HMMA.16816.F32.BF16 R64, R136.reuse, R142, R64 ;  /* 0x0000008e8840723c */ /* 0x040fe20000041840 */
[----:B------:R-:W4:Y:S02]  /*11730*/  LDSM.16.MT88.4 R140, [R134+0x4100] ;  /* 0x00410000868c783b */ /* 0x000f240000004200 */
        /* <DEDUP_REMOVED lines=19> */
[----:B------:R-:W-:Y:S03]  /*11870*/  FMUL.FTZ R85, R132, R85 ;  /* 0x0000005584557220 */ /* 0x000fe60000410000 */
[C---:B------:R-:W-:Y:S01]  /*11880*/  HMMA.16816.F32.BF16 R80, R136.reuse, R126, R80 ;  /* 0x0000007e8850723c */ /* 0x040fe20000041850 */
[----:B------:R-:W3:Y:S02]  /*11890*/  LDSM.16.MT88.4 R124, [R160+0x900] ;  /* 0x00090000a07c783b */ /* 0x000ee40000004200 */
[C---:B------:R-:W-:Y:S02]  /*118a0*/  FMUL.FTZ R86, R3.reuse, R86 ;  /* 0x0000005603567220 */ /* 0x040fe40000410000 */
[----:B------:R-:W-:Y:S02]  /*118b0*/  FMUL.FTZ R87, R3, R87 ;  /* 0x0000005703577220 */ /* 0x000fe40000410000 */
[--C-:B------:R-:W-:Y:S01]  /*118c0*/  FFMA.FTZ R175, R14, c[0x0][0x2d0], -R169.reuse ;  /* 0x0000b4000eaf7a23 */ /* 0x100fe200000108a9 */
[----:B------:R-:W-:Y:S01]  /*118d0*/  F2FP.BF16.PACK_AB R14, R174, R173 ;  /* 0x000000adae0e723e */ /* 0x000fe200000010ff */
[----:B------:R-:W-:Y:S03]  /*118e0*/  FFMA.FTZ R226, R15, c[0x0][0x2d0], -R169 ;  /* 0x0000b4000fe27a23 */ /* 0x000fe600000108a9 */
[C---:B----4-:R-:W-:Y:S01]  /*118f0*/  HMMA.16816.F32.BF16 R84, R136.reuse, R140, R84 ;  /* 0x0000008c8854723c */ /* 0x050fe20000041854 */
[----:B------:R-:W-:Y:S02]  /*11900*/  MUFU.EX2 R175, R175 ;  /* 0x000000af00af7308 */ /* 0x000fe40000000800 */
[----:B------:R-:W-:Y:S01]  /*11910*/  FMUL.FTZ R88, R132, R88 ;  /* 0x0000005884587220 */ /* 0x000fe20000410000 */
[----:B-1----:R-:W-:Y:S01]  /*11920*/  F2FP.BF16.PACK_AB R15, R236, R179 ;  /* 0x000000b3ec0f723e */ /* 0x002fe200000010ff */
[C---:B------:R-:W-:Y:S02]  /*11930*/  FMUL.FTZ R89, R132.reuse, R89 ;  /* 0x0000005984597220 */ /* 0x040fe40000410000 */
[C---:B------:R-:W-:Y:S02]  /*11940*/  FMUL.FTZ R90, R3.reuse, R90 ;  /* 0x0000005a035a7220 */ /* 0x040fe40000410000 */
[C---:B------:R-:W-:Y:S02]  /*11950*/  FMUL.FTZ R91, R3.reuse, R91 ;  /* 0x0000005b035b7220 */ /* 0x040fe40000410000 */
[----:B------:R-:W1:Y:S01]  /*11960*/  MUFU.EX2 R226, R226 ;  /* 0x000000e200e27308 */ /* 0x000e620000000800 */
[C---:B------:R-:W-:Y:S02]  /*11970*/  FMUL.FTZ R92, R132.reuse, R92 ;  /* 0x0000005c845c7220 */ /* 0x040fe40000410000 */
[C---:B------:R-:W-:Y:S02]  /*11980*/  FMUL.FTZ R93, R132.reuse, R93 ;  /* 0x0000005d845d7220 */ /* 0x040fe40000410000 */
[C---:B------:R-:W-:Y:S01]  /*11990*/  HMMA.16816.F32.BF16 R88, R136.reuse, R142, R88 ;  /* 0x0000008e8858723c */ /* 0x040fe20000041858 */
[----:B------:R-:W4:Y:S02]  /*119a0*/  LDSM.16.MT88.4 R140, [R135+0x900] ;  /* 0x00090000878c783b */ /* 0x000f240000004200 */
[C---:B------:R-:W-:Y:S02]  /*119b0*/  FMUL.FTZ R94, R3.reuse, R94 ;  /* 0x0000005e035e7220 */ /* 0x040fe40000410000 */
[C---:B------:R-:W-:Y:S02]  /*119c0*/  FMUL.FTZ R95, R3.reuse, R95 ;  /* 0x0000005f035f7220 */ /* 0x040fe40000410000 */
[C---:B------:R-:W-:Y:S02]  /*119d0*/  FMUL.FTZ R96, R132.reuse, R96 ;  /* 0x0000006084607220 */ /* 0x040fe40000410000 */
[----:B------:R-:W-:Y:S03]  /*119e0*/  FMUL.FTZ R97, R132, R97 ;  /* 0x0000006184617220 */ /* 0x000fe60000410000 */
[C---:B--2---:R-:W-:Y:S03]  /*119f0*/  HMMA.16816.F32.BF16 R92, R136.reuse, R128, R92 ;  /* 0x00000080885c723c */ /* 0x044fe6000004185c */
[C---:B------:R-:W-:Y:S02]  /*11a00*/  FMUL.FTZ R98, R3.reuse, R98 ;  /* 0x0000006203627220 */ /* 0x040fe40000410000 */
[C---:B------:R-:W-:Y:S01]  /*11a10*/  FMUL.FTZ R99, R3.reuse, R99 ;  /* 0x0000006303637220 */ /* 0x040fe20000410000 */
[----:B-1----:R-:W-:Y:S01]  /*11a20*/  F2FP.BF16.PACK_AB R13, R226, R175 ;  /* 0x000000afe20d723e */ /* 0x002fe200000010ff */
[----:B------:R-:W-:Y:S05]  /*11a30*/  FFMA.FTZ R164, R132, R221, R164 ;  /* 0x000000dd84a47223 */ /* 0x000fea00000100a4 */
[----:B------:R-:W-:Y:S01]  /*11a40*/  HMMA.16816.F32.BF16 R96, R136, R130, R96 ;  /* 0x000000828860723c */ /* 0x000fe20000041860 */
[----:B------:R-:W-:Y:S02]  /*11a50*/  LDSM.16.MT88.4 R128, [R133+0x4900] ;  /* 0x004900008580783b */ /* 0x000fe40000004200 */
[----:B------:R-:W-:Y:S02]  /*11a60*/  FFMA.FTZ R168, R3, R224, R168 ;  /* 0x000000e003a87223 */ /* 0x000fe400000100a8 */
[----:B------:R-:W-:Y:S02]  /*11a70*/  FADD.FTZ R161, R161, R164 ;  /* 0x000000a4a1a17221 */ /* 0x000fe40000010000 */
[----:B------:R-:W-:Y:S01]  /*11a80*/  FADD.FTZ R165, R165, R168 ;  /* 0x000000a8a5a57221 */ /* 0x000fe20000010000 */
[C---:B---3--:R-:W-:Y:S01]  /*11a90*/  HMMA.16816.F32.BF16 R4, R12.reuse, R124, R4 ;  /* 0x0000007c0c04723c */ /* 0x048fe20000041804 */
        /* <DEDUP_REMOVED lines=18> */
[----:B------:R-:W2:Y:S03]  /*11bc0*/  LDSM.16.MT88.4 R16, [R160+0x4900] ;  /* 0x00490000a010783b */ /* 0x000ea60000004200 */
[----:B------:R-:W-:Y:S02]  /*11bd0*/  FADD.FTZ R173, R174, R173 ;  /* 0x000000adaead7221 */ /* 0x000fe40000010000 */
[----:B------:R-:W-:Y:S02]  /*11be0*/  FADD.FTZ R179, R236, R179 ;  /* 0x000000b3ecb37221 */ /* 0x000fe40000010000 */
[C---:B----4-:R-:W-:Y:S08]  /*11bf0*/  HMMA.16816.F32.BF16 R116, R12.reuse, R140, R116 ;  /* 0x0000008c0c74723c */ /* 0x050ff00000041874 */
        /* <DEDUP_REMOVED lines=102> */
[C---:B---3--:R-:W-:Y:S01]  /*12260*/  HMMA.16816.F32.BF16 R128, R12.reuse, R20, R4 ;  /* 0x000000140c80723c */ /* 0x048fe20000041804 */
[----:B------:R-:W1:Y:S02]  /*12270*/  LDSM.16.MT88.4 R4, [R133+0x5900] ;  /* 0x005900008504783b */ /* 0x000e640000004200 */
[----:B------:R-:W-:Y:S02]  /*12280*/  FADD.FTZ R239, R239, R240 ;  /* 0x000000f0efef7221 */ /* 0x000fe40000010000 */
[----:B------:R-:W-:Y:S02]  /*12290*/  FADD.FTZ R221, R170, R221 ;  /* 0x000000ddaadd7221 */ /* 0x000fe40000010000 */
[----:B------:R-:W-:Y:S01]  /*122a0*/  FADD.FTZ R224, R242, R239 ;  /* 0x000000eff2e07221 */ /* 0x000fe20000010000 */
        /* <DEDUP_REMOVED lines=21> */
[C---:B------:R-:W-:Y:S03]  /*12400*/  HMMA.16816.F32.BF16 R80, R12.reuse, R6, R80 ;  /* 0x000000060c50723c */ /* 0x040fe60000041850 */
[----:B------:R-:W-:Y:S05]  /*12410*/  ISETP.GE.AND P0, PT, R4, R201, PT ;  /* 0x000000c90400720c */ /* 0x000fea0003f06270 */
[C---:B---3--:R-:W-:Y:S08]  /*12420*/  HMMA.16816.F32.BF16 R84, R12.reuse, R8, R84 ;  /* 0x000000080c54723c */ /* 0x048ff00000041854 */
[C---:B------:R-:W-:Y:S08]  /*12430*/  HMMA.16816.F32.BF16 R88, R12.reuse, R10, R88 ;  /* 0x0000000a0c58723c */ /* 0x040ff00000041858 */
[C---:B--2---:R-:W-:Y:S08]  /*12440*/  HMMA.16816.F32.BF16 R92, R12.reuse, R16, R92 ;  /* 0x000000100c5c723c */ /* 0x044ff0000004185c */
[----:B------:R-:W-:Y:S01]  /*12450*/  HMMA.16816.F32.BF16 R96, R12, R18, R96 ;  /* 0x000000120c60723c */ /* 0x000fe20000041860 */
[----:B------:R-:W-:Y:S07]  /*12460*/  @!UPT UIADD3 URZ, URZ, URZ, URZ ;  /* 0x0000003f3f3ff290 */ /* 0x000fee000fffe03f */
[----:B------:R-:W-:-:S11]  /*12470*/  @!P0 BRA `(.L_x_2979) ;  /* 0x0000040000008947 */ /* 0x000fd60003800000 */
[----:B------:R-:W-:Y:S01]  /*12480*/  IMAD.MOV.U32 R3, RZ, RZ, c[0x0][0x2b8] ;  /* 0x0000ae00ff037624 */ /* 0x000fe200078e00ff */
[----:B------:R-:W-:Y:S01]  /*12490*/  MOV R207, RZ ;  /* 0x000000ff00cf7202 */ /* 0x000fe20000000f00 */
[----:B------:R-:W-:Y:S03]  /*124a0*/  IMAD R208, R234, 0x40, R210 ;  /* 0x00000040ead07824 */ /* 0x000fe600078e02d2 */
[----:B------:R-:W-:Y:S02]  /*124b0*/  ISETP.NE.AND P0, PT, R3, 0x1, PT ;  /* 0x000000010300780c */ /* 0x000fe40003f05270 */
        /* <DEDUP_REMOVED lines=24> */
[----:B------:R-:W-:Y:S01]  /*12640*/  IMAD R4, R222, 0x3000, R206 ;  /* 0x00003000de047824 */ /* 0x000fe200078e02ce */
[----:B------:R-:W-:-:S05]  /*12650*/  BRA.DIV ~URZ, `(.L_x_2980) ;  /* 0x00007ad27f007947 */ /* 0x000fca000b800000 */
[----:B------:R1:W2:Y:S02]  /*12660*/  SHFL.IDX PT, R7, R5, RZ, 0x181f ;  /* 0x00181fff05077589 */ /* 0x0002a400000e0000 */
.L_x_3045:
[----:B------:R-:W-:-:S05]  /*12670*/  BRA.DIV ~URZ, `(.L_x_2981) ;  /* 0x00007b327f007947 */ /* 0x000fca000b800000 */
[----:B------:R-:W3:Y:S01]  /*12680*/  SHFL.IDX PT, R9, R3, RZ, 0x181f ;  /* 0x00181fff03097589 */ /* 0x000ee200000e0000 */
[----:B------:R-:W-:Y:S03]  /*12690*/  IMAD.SHL.U32 R4, R4, 0x2, RZ ;  /* 0x0000000204047824 */ /* 0x000fe600078e00ff */
[----:B-1----:R-:W1:Y:S04]  /*126a0*/  SHFL.IDX PT, R5, R5, 0x1, 0x181f ;  /* 0x00381f0005057f89 */ /* 0x002e6800000e0000 */
[----:B------:R4:W2:Y:S01]  /*126b0*/  SHFL.IDX PT, R240, R3, 0x1, 0x181f ;  /* 0x00381f0003f07f89 */ /* 0x0008a200000e0000 */
[----:B---3--:R-:W-:Y:S05]  /*126c0*/  IADD3 R12, P0, R9, R231, RZ ;  /* 0x000000e7090c7210 */ /* 0x008fea0007f1e0ff */
[----:B--2---:R-:W-:Y:S01]  /*126d0*/  IMAD.X R13, R7, 0x1, R232, P0 ;  /* 0x00000001070d7824 */ /* 0x004fe200000e06e8 */
[----:B------:R-:W-:Y:S04]  /*126e0*/  IADD3 R10, P0, R9, R230, RZ ;  /* 0x000000e6090a7210 */ /* 0x000fe80007f1e0ff */
[----:B------:R4:W-:Y:S01]  /*126f0*/  LDGSTS.E.BYPASS.LTC128B.128 [R4+0xc100], [R12.64], !P3 ;  /* 0x0c1000000c047fae */ /* 0x0009e2000d901d46 */
[----:B------:R-:W-:Y:S01]  /*12700*/  IMAD.X R11, R7, 0x1, R227, P0 ;  /* 0x00000001070b7824 */ /* 0x000fe200000e06e3 */
[----:B------:R-:W-:Y:S04]  /*12710*/  IADD3 R6, P0, R9, R178, RZ ;  /* 0x000000b209067210 */ /* 0x000fe80007f1e0ff */
[----:B------:R4:W-:Y:S01]  /*12720*/  LDGSTS.E.BYPASS.LTC128B.128 [R4+0xe100], [R10.64], !P4 ;  /* 0x0e1000000a047fae */ /* 0x0009e2000e101d46 */
[----:B------:R-:W-:Y:S05]  /*12730*/  IADD3.X R7, R7, R192, RZ, P0, !PT ;  /* 0x000000c007077210 */ /* 0x000fea00007fe4ff */
[----:B------:R4:W-:Y:S03]  /*12740*/  LDGSTS.E.BYPASS.LTC128B.128 [R4+0x10100], [R6.64], !P6 ;  /* 0x1010000006047fae */ /* 0x0009e6000f101d46 */
.L_x_3046:
        /* <DEDUP_REMOVED lines=19> */
.L_x_2979:
[----:B------:R-:W-:Y:S05]  /*12880*/  BSYNC B0 ;  /* 0x0000000000007941 */ /* 0x000fea0003800000 */
.L_x_2978:
[C---:B------:R-:W-:Y:S01]  /*12890*/  IADD3 R3, R181.reuse, 0x1, RZ ;  /* 0x00000001b5037810 */ /* 0x040fe20007ffe0ff */
[----:B------:R-:W0:Y:S01]  /*128a0*/  LDGDEPBAR ;  /* 0x00000000000079af */ /* 0x000e220000000000 */
[----:B------:R-:W-:Y:S01]  /*128b0*/  ISETP.GE.AND P0, PT, R181, 0x1, PT ;  /* 0x00000001b500780c */ /* 0x000fe20003f06270 */
[----:B------:R-:W-:Y:S01]  /*128c0*/  IMAD.MOV.U32 R133, RZ, RZ, R2 ;  /* 0x000000ffff857224 */ /* 0x000fe200078e0002 */
[C---:B------:R-:W-:Y:S02]  /*128d0*/  IADD3 R226, R234.reuse, -0x1, RZ ;  /* 0xffffffffeae27810 */ /* 0x040fe40007ffe0ff */
[----:B------:R-:W-:Y:S01]  /*128e0*/  SEL R181, R3, RZ, !P0 ;  /* 0x000000ff03b57207 */ /* 0x000fe20004000000 */
[----:B------:R-:W-:Y:S01]  /*128f0*/  IMAD.MOV.U32 R3, RZ, RZ, R0 ;  /* 0x000000ffff037224 */ /* 0x000fe200078e0000 */
[----:B------:R-:W-:Y:S01]  /*12900*/  ISETP.GT.AND P0, PT, R234, R189, PT ;  /* 0x000000bdea00720c */ /* 0x000fe20003f04270 */
[----:B------:R-:W-:Y:S11]  /*12910*/  IMAD.MOV.U32 R234, RZ, RZ, R226 ;  /* 0x000000ffffea7224 */ /* 0x000ff600078e00e2 */
[----:B------:R-:W-:Y:S01]  /*12920*/  @!UPT UIADD3 URZ, URZ, URZ, URZ ;  /* 0x0000003f3f3ff290 */ /* 0x000fe2000fffe03f */
[----:B-1----:R-:W-:-:S05]  /*12930*/  @P0 BRA `(.L_x_2982) ;  /* 0xffffd38000000947 */ /* 0x002fca000383ffff */
.L_x_2972:
[----:B------:R-:W-:-:S13]  /*12940*/  ISETP.GE.AND P0, PT, R226, R201, PT ;  /* 0x000000c9e200720c */ /* 0x000fda0003f06270 */
[----:B------:R-:W-:Y:S05]  /*12950*/  @!P0 BRA `(.L_x_2983) ;  /* 0x0000376000008947 */ /* 0x000fea0003800000 */
[----:B------:R-:W-:Y:S01]  /*12960*/  IADD3 R3, R223, 0x40, RZ ;  /* 0x00000040df037810 */ /* 0x000fe20007ffe0ff */
[----:B------:R-:W-:Y:S01]  /*12970*/  IMAD.MOV.U32 R189, RZ, RZ, 0x40 ;  /* 0x00000040ffbd7424 */ /* 0x000fe200078e00ff */
[----:B------:R-:W-:Y:S01]  /*12980*/  LOP3.LUT P0, RZ, R176, 0x4, RZ, 0xc0, !PT ;  /* 0x00000004b0ff7812 */ /* 0x000fe2000780c0ff */
[----:B------:R-:W-:Y:S01]  /*12990*/  IMAD.MOV.U32 R132, RZ, RZ, R2 ;  /* 0x000000ffff847224 */ /* 0x000fe200078e0002 */
[----:B------:R-:W-:Y:S02]  /*129a0*/  SHF.R.S32.HI R4, RZ, 0x1f, R3 ;  /* 0x0000001fff047819 */ /* 0x000fe40000011403 */
[----:B------:R-:W-:Y:S02]  /*129b0*/  ISETP.GE.AND P3, PT, R3, c[0x0][0x1d4], PT ;  /* 0x0000750003007a0c */ /* 0x000fe40003f66270 */
[----:B------:R-:W-:Y:S01]  /*129c0*/  LEA.HI R227, R4, R3, RZ, 0x3 ;  /* 0x0000000304e37211 */ /* 0x000fe200078f18ff */
[----:B------:R-:W-:Y:S01]  /*129d0*/  IMAD.MOV.U32 R3, RZ, RZ, R0 ;  /* 0x000000ffff037224 */ /* 0x000fe200078e0000 */
[----:B------:R-:W-:-:S02]  /*129e0*/  SHF.R.S32.HI R4, RZ, 0x1f, R223 ;  /* 0x0000001fff047819 */ /* 0x000fc400000114df */
[----:B------:R-:W-:Y:S02]  /*129f0*/  LOP3.LUT R227, R227, 0xfffffff8, RZ, 0xc0, !PT ;  /* 0xfffffff8e3e37812 */ /* 0x000fe400078ec0ff */
[C---:B------:R-:W-:Y:S02]  /*12a00*/  ISETP.GE.AND P2, PT, R223.reuse, c[0x0][0x1d4], PT ;  /* 0x00007500df007a0c */ /* 0x040fe40003f46270 */
[----:B------:R-:W-:Y:S02]  /*12a10*/  SHF.R.S32.HI R0, RZ, 0x1f, R227 ;  /* 0x0000001fff007819 */ /* 0x000fe400000114e3 */
[C---:B------:R-:W-:Y:S01]  /*12a20*/  SHF.L.U64.HI R225, R223.reuse, 0x1, R4 ;  /* 0x00000001dfe17819 */ /* 0x040fe20000010204 */
[----:B------:R-:W-:Y:S01]  /*12a30*/  IMAD.SHL.U32 R223, R223, 0x2, RZ ;  /* 0x00000002dfdf7824 */ /* 0x000fe200078e00ff */
[C---:B------:R-:W-:Y:S01]  /*12a40*/  SHF.L.U64.HI R229, R227.reuse, 0x1, R0 ;  /* 0x00000001e3e57819 */ /* 0x040fe20000010200 */
[----:B------:R-:W-:Y:S01]  /*12a50*/  IMAD.SHL.U32 R227, R227, 0x2, RZ ;  /* 0x00000002e3e37824 */ /* 0x000fe200078e00ff */
[----:B------:R-:W-:-:S02]  /*12a60*/  SEL R189, R189, 0xffffffc0, !P0 ;  /* 0xffffffc0bdbd7807 */ /* 0x000fc40004000000 */
.L_x_3000:
        /* <DEDUP_REMOVED lines=34> */
.L_x_3047:
[----:B------:R-:W-:-:S05]  /*12c90*/  BRA.DIV ~URZ, `(.L_x_2987) ;  /* 0x000077a27f007947 */ /* 0x000fca000b800000 */
[----:B------:R-:W5:Y:S01]  /*12ca0*/  SHFL.IDX PT, R14, R4, RZ, 0x181f ;  /* 0x00181fff040e7589 */ /* 0x000f6200000e0000 */
[C---:B------:R-:W-:Y:S01]  /*12cb0*/  IMAD.SHL.U32 R7, R205.reuse, 0x2, RZ ;  /* 0x00000002cd077824 */ /* 0x040fe200078e00ff */
[----:B------:R-:W-:Y:S01]  /*12cc0*/  SHF.L.U64.HI R5, R205, 0x1, R202 ;  /* 0x00000001cd057819 */ /* 0x000fe200000102ca */
[----:B------:R-:W-:Y:S01]  /*12cd0*/  IMAD R6, R222, 0x6000, R203 ;  /* 0x00006000de067824 */ /* 0x000fe200078e02cb */
        /* <DEDUP_REMOVED lines=11> */
.L_x_3048:
[----:B--234-:R-:W-:Y:S05]  /*12d90*/  IADD3 R14, P0, R240, R223, RZ ;  /* 0x000000dff00e7210 */ /* 0x01cfea0007f1e0ff */
        /* <DEDUP_REMOVED lines=11> */
.L_x_2985:
[----:B------:R-:W-:Y:S05]  /*12e50*/  BSYNC B0 ;  /* 0x0000000000007941 */ /* 0x000fea0003800000 */
.L_x_2984:
[----:B------:R-:W0:Y:S01]  /*12e60*/  LDGDEPBAR ;  /* 0x00000000000079af */ /* 0x000e220000000000 */
[----:B------:R-:W-:Y:S01]  /*12e70*/  WARPSYNC 0xffffffff ;  /* 0xffffffff00007948 */ /* 0x000fe20003800000 */
[C---:B--23--:R-:W-:Y:S03]  /*12e80*/  HMMA.16816.F32.BF16 R4, R32.reuse, R8, RZ ;  /* 0x000000082004723c */ /* 0x04cfe600000418ff */
[C---:B------:R-:W-:Y:S01]  /*12e90*/  ISETP.NE.AND P0, PT, R194.reuse, c[0x0][0x2c4], PT ;  /* 0x0000b100c2007a0c */ /* 0x040fe20003f05270 */
[----:B------:R-:W2:Y:S01]  /*12ea0*/  LDL R231, [R1+0x4] ;  /* 0x0000040001e77983 */ /* 0x000ea20000100800 */
[C---:B------:R-:W-:Y:S01]  /*12eb0*/  IMAD.IADD R0, R189.reuse, 0x1, R192 ;  /* 0x00000001bd007824 */ /* 0x040fe200078e02c0 */
[----:B------:R-:W-:Y:S01]  /*12ec0*/  ISETP.LE.AND P4, PT, R194, c[0x0][0x32c], PT ;  /* 0x0000cb00c2007a0c */ /* 0x000fe20003f83270 */
[----:B------:R-:W-:Y:S01]  /*12ed0*/  IMAD.IADD R134, R189, 0x1, R2 ;  /* 0x00000001bd867824 */ /* 0x000fe200078e0202 */
[C---:B------:R-:W-:Y:S02]  /*12ee0*/  HMMA.16816.F32.BF16 R8, R32.reuse, R10, RZ ;  /* 0x0000000a2008723c */ /* 0x040fe400000418ff */
[----:B------:R-:W-:Y:S06]  /*12ef0*/  LDSM.16.M88.4 R160, [R184] ;  /* 0x00000000b8a0783b */ /* 0x000fec0000000200 */
[C---:B----4-:R-:W-:Y:S01]  /*12f00*/  HMMA.16816.F32.BF16 R12, R32.reuse, R16, RZ ;  /* 0x00000010200c723c */ /* 0x050fe200000418ff */
[----:B------:R-:W3:Y:S06]  /*12f10*/  LDSM.16.M88.4 R164, [R0+0xc100] ;  /* 0x00c1000000a4783b */ /* 0x000eec0000000200 */
[----:B------:R-:W-:Y:S01]  /*12f20*/  LDSM.16.M88.4 R168, [R192+0xe100] ;  /* 0x00e10000c0a8783b */ /* 0x000fe20000000200 */
[C---:B------:R-:W-:Y:S05]  /*12f30*/  HMMA.16816.F32.BF16 R16, R32.reuse, R18, RZ ;  /* 0x000000122010723c */ /* 0x040fea00000418ff */
[----:B------:R-:W-:Y:S03]  /*12f40*/  LDSM.16.M88.4 R172, [R2+0x10100] ;  /* 0x0101000002ac783b */ /* 0x000fe60000000200 */
[C---:B-1----:R-:W-:Y:S03]  /*12f50*/  HMMA.16816.F32.BF16 R20, R32.reuse, R24, RZ ;  /* 0x000000182014723c */ /* 0x042fe600000418ff */
[----:B------:R-:W-:Y:S05]  /*12f60*/  LDSM.16.M88.4 R176, [R2+0x10900] ;  /* 0x0109000002b0783b */ /* 0x000fea0000000200 */
        /* <DEDUP_REMOVED lines=15> */
[----:B------:R-:W4:Y:S06]  /*13060*/  LDSM.16.M88.4 R140, [R0+0xd100] ;  /* 0x00d10000008c783b */ /* 0x000f2c0000000200 */
[----:B------:R-:W-:Y:S01]  /*13070*/  LDSM.16.M88.4 R156, [R134+0xd900] ;  /* 0x00d90000869c783b */ /* 0x000fe20000000200 */
[C---:B---3--:R-:W-:Y:S08]  /*13080*/  HMMA.16816.F32.BF16 R4, R160.reuse, R164, R4 ;  /* 0x000000a4a004723c */ /* 0x048ff00000041804 */
[C---:B------:R-:W-:Y:S01]  /*13090*/  HMMA.16816.F32.BF16 R8, R160.reuse, R166, R8 ;  /* 0x000000a6a008723c */ /* 0x040fe20000041808 */
[----:B------:R-:W-:Y:S07]  /*130a0*/  LDSM.16.M88.4 R164, [R190+0x4000] ;  /* 0x00400000bea4783b */ /* 0x000fee0000000200 */
[C---:B-1----:R-:W-:Y:S08]  /*130b0*/  HMMA.16816.F32.BF16 R12, R160.reuse, R136, R12 ;  /* 0x00000088a00c723c */ /* 0x042ff0000004180c */
[C---:B------:R-:W-:Y:S01]  /*130c0*/  HMMA.16816.F32.BF16 R16, R160.reuse, R138, R16 ;  /* 0x0000008aa010723c */ /* 0x040fe20000041810 */
[----:B------:R-:W1:Y:S07]  /*130d0*/  LDSM.16.M88.4 R136, [R134+0xc900] ;  /* 0x00c900008688783b */ /* 0x000e6e0000000200 */
[C---:B----4-:R-:W-:Y:S08]  /*130e0*/  HMMA.16816.F32.BF16 R20, R160.reuse, R140, R20 ;  /* 0x0000008ca014723c */ /* 0x050ff00000041814 */
[C---:B------:R-:W-:Y:S01]  /*130f0*/  HMMA.16816.F32.BF16 R24, R160.reuse, R142, R24 ;  /* 0x0000008ea018723c */ /* 0x040fe20000041818 */
[----:B------:R-:W3:Y:S07]  /*13100*/  LDSM.16.M88.4 R140, [R134+0xd100] ;  /* 0x00d10000868c783b */ /* 0x000eee0000000200 */
[C---:B------:R-:W-:Y:S08]  /*13110*/  HMMA.16816.F32.BF16 R28, R160.reuse, R144, R28 ;  /* 0x00000090a01c723c */ /* 0x040ff0000004181c */
[----:B------:R-:W-:Y:S01]  /*13120*/  HMMA.16816.F32.BF16 R32, R160, R146, R32 ;  /* 0x00000092a020723c */ /* 0x000fe20000041820 */
[----:B------:R-:W4:Y:S06]  /*13130*/  LDSM.16.M88.4 R144, [R192+0xe900] ;  /* 0x00e90000c090783b */ /* 0x000f2c0000000200 */
[----:B------:R-:W-:Y:S01]  /*13140*/  LDSM.16.M88.4 R160, [R0+0xe100] ;  /* 0x00e1000000a0783b */ /* 0x000fe20000000200 */
[C---:B------:R-:W-:Y:S08]  /*13150*/  HMMA.16816.F32.BF16 R4, R148.reuse, R152, R4 ;  /* 0x000000989404723c */ /* 0x040ff00000041804 */
[C---:B------:R-:W-:Y:S01]  /*13160*/  HMMA.16816.F32.BF16 R8, R148.reuse, R154, R8 ;  /* 0x0000009a9408723c */ /* 0x040fe20000041808 */
[----:B------:R-:W5:Y:S07]  /*13170*/  LDSM.16.M88.4 R152, [R192+0xf100] ;  /* 0x00f10000c098783b */ /* 0x000f6e0000000200 */
[C---:B-1----:R-:W-:Y:S08]  /*13180*/  HMMA.16816.F32.BF16 R12, R148.reuse, R136, R12 ;  /* 0x00000088940c723c */ /* 0x042ff0000004180c */
[C---:B------:R-:W-:Y:S01]  /*13190*/  HMMA.16816.F32.BF16 R16, R148.reuse, R138, R16 ;  /* 0x0000008a9410723c */ /* 0x040fe20000041810 */
[----:B------:R-:W1:Y:S07]  /*131a0*/  LDSM.16.M88.4 R136, [R192+0xf900] ;  /* 0x00f90000c088783b */ /* 0x000e6e0000000200 */
[C---:B---3--:R-:W-:Y:S08]  /*131b0*/  HMMA.16816.F32.BF16 R20, R148.reuse, R140, R20 ;  /* 0x0000008c9414723c */ /* 0x048ff00000041814 */
[C---:B------:R-:W-:Y:S01]  /*131c0*/  HMMA.16816.F32.BF16 R24, R148.reuse, R142, R24 ;  /* 0x0000008e9418723c */ /* 0x040fe20000041818 */
[----:B------:R-:W-:Y:S07]  /*131d0*/  LDSM.16.M88.4 R140, [R186+0x4000] ;  /* 0x00400000ba8c783b */ /* 0x000fee0000000200 */
[C---:B------:R-:W-:Y:S08]  /*131e0*/  HMMA.16816.F32.BF16 R28, R148.reuse, R156, R28 ;  /* 0x0000009c941c723c */ /* 0x040ff0000004181c */
[----:B------:R-:W-:Y:S01]  /*131f0*/  HMMA.16816.F32.BF16 R32, R148, R158, R32 ;  /* 0x0000009e9420723c */ /* 0x000fe20000041820 */
[----:B------:R-:W3:Y:S06]  /*13200*/  LDSM.16.M88.4 R148, [R2+0xe100] ;  /* 0x00e100000294783b */ /* 0x000eec0000000200 */
[----:B------:R-:W1:Y:S01]  /*13210*/  LDSM.16.M88.4 R156, [R2+0xe900] ;  /* 0x00e90000029c783b */ /* 0x000e620000000200 */
[C---:B------:R-:W-:Y:S08]  /*13220*/  HMMA.16816.F32.BF16 R4, R164.reuse, R168, R4 ;  /* 0x000000a8a404723c */ /* 0x040ff00000041804 */
[C---:B------:R-:W-:Y:S01]  /*13230*/  HMMA.16816.F32.BF16 R8, R164.reuse, R170, R8 ;  /* 0x000000aaa408723c */ /* 0x040fe20000041808 */
[----:B------:R-:W-:Y:S07]  /*13240*/  LDSM.16.M88.4 R168, [R192+0x10100] ;  /* 0x01010000c0a8783b */ /* 0x000fee0000000200 */
[C---:B----4-:R-:W-:Y:S08]  /*13250*/  HMMA.16816.F32.BF16 R12, R164.reuse, R144, R12 ;  /* 0x00000090a40c723c */ /* 0x050ff0000004180c */
[C---:B------:R-:W-:Y:S01]  /*13260*/  HMMA.16816.F32.BF16 R16, R164.reuse, R146, R16 ;  /* 0x00000092a410723c */ /* 0x040fe20000041810 */
[----:B------:R-:W4:Y:S07]  /*13270*/  LDSM.16.M88.4 R144, [R2+0xf100] ;  /* 0x00f100000290783b */ /* 0x000f2e0000000200 */
[C---:B-----5:R-:W-:Y:S08]  /*13280*/  HMMA.16816.F32.BF16 R20, R164.reuse, R152, R20 ;  /* 0x00000098a414723c */ /* 0x060ff00000041814 */
[C---:B------:R-:W-:Y:S01]  /*13290*/  HMMA.16816.F32.BF16 R24, R164.reuse, R154, R24 ;  /* 0x0000009aa418723c */ /* 0x040fe20000041818 */
[----:B------:R-:W5:Y:S03]  /*132a0*/  LDSM.16.M88.4 R152, [R2+0xf900] ;  /* 0x00f900000298783b */ /* 0x000f660000000200 */
[----:B--2---:R-:W-:Y:S04]  /*132b0*/  IMAD R231, R231, 0x80, R220 ;  /* 0x00000080e7e77824 */ /* 0x004fe800078e02dc */
[C---:B-1----:R-:W-:Y:S08]  /*132c0*/  HMMA.16816.F32.BF16 R28, R164.reuse, R136, R28 ;  /* 0x00000088a41c723c */ /* 0x042ff0000004181c */
[----:B------:R-:W-:Y:S01]  /*132d0*/  HMMA.16816.F32.BF16 R32, R164, R138, R32 ;  /* 0x0000008aa420723c */ /* 0x000fe20000041820 */
[----:B------:R-:W1:Y:S06]  /*132e0*/  LDSM.16.M88.4 R136, [R184+0x4000] ;  /* 0x00400000b888783b */ /* 0x000e6c0000000200 */
[----:B------:R-:W-:Y:S01]  /*132f0*/  LDSM.16.M88.4 R164, [R190+0x8000] ;  /* 0x00800000bea4783b */ /* 0x000fe20000000200 */
[C---:B---3--:R-:W-:Y:S08]  /*13300*/  HMMA.16816.F32.BF16 R4, R140.reuse, R148, R4 ;  /* 0x000000948c04723c */ /* 0x048ff00000041804 */
[C---:B------:R-:W-:Y:S01]  /*13310*/  HMMA.16816.F32.BF16 R8, R140.reuse, R150, R8 ;  /* 0x000000968c08723c */ /* 0x040fe20000041808 */
[----:B------:R-:W2:Y:S07]  /*13320*/  LDSM.16.M88.4 R148, [R0+0xe900] ;  /* 0x00e900000094783b */ /* 0x000eae0000000200 */
[C---:B------:R-:W-:Y:S08]  /*13330*/  HMMA.16816.F32.BF16 R12, R140.reuse, R156, R12 ;  /* 0x0000009c8c0c723c */ /* 0x040ff0000004180c */
[C---:B------:R-:W-:Y:S01]  /*13340*/  HMMA.16816.F32.BF16 R16, R140.reuse, R158, R16 ;  /* 0x0000009e8c10723c */ /* 0x040fe20000041810 */
[----:B------:R-:W3:Y:S07]  /*13350*/  LDSM.16.M88.4 R156, [R0+0xf100] ;  /* 0x00f10000009c783b */ /* 0x000eee0000000200 */
[C---:B----4-:R-:W-:Y:S08]  /*13360*/  HMMA.16816.F32.BF16 R20, R140.reuse, R144, R20 ;  /* 0x000000908c14723c */ /* 0x050ff00000041814 */
[C---:B------:R-:W-:Y:S01]  /*13370*/  HMMA.16816.F32.BF16 R24, R140.reuse, R146, R24 ;  /* 0x000000928c18723c */ /* 0x040fe20000041818 */
[----:B------:R-:W4:Y:S07]  /*13380*/  LDSM.16.M88.4 R144, [R0+0xf900] ;  /* 0x00f900000090783b */ /* 0x000f2e0000000200 */
[C---:B-----5:R-:W-:Y:S08]  /*13390*/  HMMA.16816.F32.BF16 R28, R140.reuse, R152, R28 ;  /* 0x000000988c1c723c */ /* 0x060ff0000004181c */
[----:B------:R-:W-:Y:S01]  /*133a0*/  HMMA.16816.F32.BF16 R32, R140, R154, R32 ;  /* 0x0000009a8c20723c */ /* 0x000fe20000041820 */
[----:B------:R-:W-:Y:S06]  /*133b0*/  LDSM.16.M88.4 R140, [R183+0x4000] ;  /* 0x00400000b78c783b */ /* 0x000fec0000000200 */
[----:B------:R-:W5:Y:S01]  /*133c0*/  LDSM.16.M88.4 R152, [R134+0xe100] ;  /* 0x00e100008698783b */ /* 0x000f620000000200 */
[C---:B-1----:R-:W-:Y:S07]  /*133d0*/  HMMA.16816.F32.BF16 R4, R136.reuse, R160, R4 ;  /* 0x000000a08804723c */ /* 0x042fee0000041804 */
[----:B------:R-:W-:Y:S01]  /*133e0*/  IADD3 R160, R189, R188, R133 ;  /* 0x000000bcbda07210 */ /* 0x000fe20007ffe085 */
[C---:B------:R-:W-:Y:S04]  /*133f0*/  HMMA.16816.F32.BF16 R8, R136.reuse, R162, R8 ;  /* 0x000000a28808723c */ /* 0x040fe80000041808 */
[----:B------:R-:W-:Y:S04]  /*13400*/  IMAD.IADD R135, R185, 0x1, R160 ;  /* 0x00000001b9877824 */ /* 0x000fe800078e02a0 */
[C---:B--2---:R-:W-:Y:S01]  /*13410*/  HMMA.16816.F32.BF16 R12, R136.reuse, R148, R12 ;  /* 0x00000094880c723c */ /* 0x044fe2000004180c */
[----:B------:R-:W1:Y:S07]  /*13420*/  LDSM.16.M88.4 R160, [R135+0xe900] ;  /* 0x00e9000087a0783b */ /* 0x000e6e0000000200 */
[C---:B------:R-:W-:Y:S01]  /*13430*/  HMMA.16816.F32.BF16 R16, R136.reuse, R150, R16 ;  /* 0x000000968810723c */ /* 0x040fe20000041810 */
[----:B------:R-:W2:Y:S07]  /*13440*/  LDSM.16.M88.4 R148, [R135+0xf100] ;  /* 0x00f100008794783b */ /* 0x000eae0000000200 */
[C---:B---3--:R-:W-:Y:S08]  /*13450*/  HMMA.16816.F32.BF16 R20, R136.reuse, R156, R20 ;  /* 0x0000009c8814723c */ /* 0x048ff00000041814 */
[C---:B------:R-:W-:Y:S01]  /*13460*/  HMMA.16816.F32.BF16 R24, R136.reuse, R158, R24 ;  /* 0x0000009e8818723c */ /* 0x040fe20000041818 */
[----:B------:R-:W3:Y:S07]  /*13470*/  LDSM.16.M88.4 R156, [R135+0xf900] ;  /* 0x00f90000879c783b */ /* 0x000eee0000000200 */
[C---:B----4-:R-:W-:Y:S08]  /*13480*/  HMMA.16816.F32.BF16 R28, R136.reuse, R144, R28 ;  /* 0x00000090881c723c */ /* 0x050ff0000004181c */
[----:B------:R-:W-:Y:S01]  /*13490*/  HMMA.16816.F32.BF16 R32, R136, R146, R32 ;  /* 0x000000928820723c */ /* 0x000fe20000041820 */
[----:B------:R-:W4:Y:S06]  /*134a0*/  LDSM.16.M88.4 R136, [R192+0x10900] ;  /* 0x01090000c088783b */ /* 0x000f2c0000000200 */
[----:B------:R-:W3:Y:S01]  /*134b0*/  LDSM.16.M88.4 R144, [R192+0x11100] ;  /* 0x01110000c090783b */ /* 0x000ee20000000200 */
[C---:B-----5:R-:W-:Y:S08]  /*134c0*/  HMMA.16816.F32.BF16 R4, R140.reuse, R152, R4 ;  /* 0x000000988c04723c */ /* 0x060ff00000041804 */
[C---:B------:R-:W-:Y:S01]  /*134d0*/  HMMA.16816.F32.BF16 R8, R140.reuse, R154, R8 ;  /* 0x0000009a8c08723c */ /* 0x040fe20000041808 */
[----:B------:R-:W5:Y:S07]  /*134e0*/  LDSM.16.M88.4 R152, [R192+0x11900] ;  /* 0x01190000c098783b */ /* 0x000f6e0000000200 */
[C---:B-1----:R-:W-:Y:S08]  /*134f0*/  HMMA.16816.F32.BF16 R12, R140.reuse, R160, R12 ;  /* 0x000000a08c0c723c */ /* 0x042ff0000004180c */
[C---:B------:R-:W-:Y:S01]  /*13500*/  HMMA.16816.F32.BF16 R16, R140.reuse, R162, R16 ;  /* 0x000000a28c10723c */ /* 0x040fe20000041810 */
[----:B------:R-:W1:Y:S07]  /*13510*/  LDSM.16.M88.4 R160, [R186+0x8000] ;  /* 0x00800000baa0783b */ /* 0x000e6e0000000200 */
[C---:B--2---:R-:W-:Y:S08]  /*13520*/  HMMA.16816.F32.BF16 R20, R140.reuse, R148, R20 ;  /* 0x000000948c14723c */ /* 0x044ff00000041814 */
[C---:B------:R-:W-:Y:S01]  /*13530*/  HMMA.16816.F32.BF16 R24, R140.reuse, R150, R24 ;  /* 0x000000968c18723c */ /* 0x040fe20000041818 */
[----:B------:R-:W-:Y:S07]  /*13540*/  LDSM.16.M88.4 R148, [R184+0x8000] ;  /* 0x00800000b894783b */ /* 0x000fee0000000200 */
[C---:B---3--:R-:W-:Y:S08]  /*13550*/  HMMA.16816.F32.BF16 R28, R140.reuse, R156, R28 ;  /* 0x0000009c8c1c723c */ /* 0x048ff0000004181c */
[----:B------:R-:W-:Y:S01]  /*13560*/  HMMA.16816.F32.BF16 R32, R140, R158, R32 ;  /* 0x0000009e8c20723c */ /* 0x000fe20000041820 */
[----:B------:R-:W2:Y:S06]  /*13570*/  LDSM.16.M88.4 R140, [R2+0x11100] ;  /* 0x01110000028c783b */ /* 0x000eac0000000200 */
[----:B------:R-:W-:Y:S01]  /*13580*/  LDSM.16.M88.4 R156, [R0+0x10100] ;  /* 0x01010000009c783b */ /* 0x000fe20000000200 */
[C---:B------:R-:W-:Y:S08]  /*13590*/  HMMA.16816.F32.BF16 R4, R164.reuse, R168, R4 ;  /* 0x000000a8a404723c */ /* 0x040ff00000041804 */
[C---:B------:R-:W-:Y:S01]  /*135a0*/  HMMA.16816.F32.BF16 R8, R164.reuse, R170, R8 ;  /* 0x000000aaa408723c */ /* 0x040fe20000041808 */
[----:B------:R-:W-:Y:S07]  /*135b0*/  LDSM.16.M88.4 R168, [R0+0x10900] ;  /* 0x0109000000a8783b */ /* 0x000fee0000000200 */
[C---:B----4-:R-:W-:Y:S08]  /*135c0*/  HMMA.16816.F32.BF16 R12, R164.reuse, R136, R12 ;  /* 0x00000088a40c723c */ /* 0x050ff0000004180c */
[C---:B------:R-:W-:Y:S01]  /*135d0*/  HMMA.16816.F32.BF16 R16, R164.reuse, R138, R16 ;  /* 0x0000008aa410723c */ /* 0x040fe20000041810 */
[----:B------:R-:W3:Y:S07]  /*135e0*/  LDSM.16.M88.4 R136, [R2+0x11900] ;  /* 0x011900000288783b */ /* 0x000eee0000000200 */
[C---:B------:R-:W-:Y:S08]  /*135f0*/  HMMA.16816.F32.BF16 R20, R164.reuse, R144, R20 ;  /* 0x00000090a414723c */ /* 0x040ff00000041814 */
[C---:B------:R-:W-:Y:S01]  /*13600*/  HMMA.16816.F32.BF16 R24, R164.reuse, R146, R24 ;  /* 0x00000092a418723c */ /* 0x040fe20000041818 */
[----:B------:R-:W4:Y:S07]  /*13610*/  LDSM.16.M88.4 R144, [R0+0x11100] ;  /* 0x011100000090783b */ /* 0x000f2e0000000200 */
[C---:B-----5:R-:W-:Y:S08]  /*13620*/  HMMA.16816.F32.BF16 R28, R164.reuse, R152, R28 ;  /* 0x00000098a41c723c */ /* 0x060ff0000004181c */
[----:B------:R-:W-:Y:S01]  /*13630*/  HMMA.16816.F32.BF16 R32, R164, R154, R32 ;  /* 0x0000009aa420723c */ /* 0x000fe20000041820 */
[----:B------:R5:W3:Y:S06]  /*13640*/  LDSM.16.M88.4 R152, [R0+0x11900] ;  /* 0x011900000098783b */ /* 0x000aec0000000200 */
[----:B------:R-:W-:Y:S01]  /*13650*/  LDSM.16.M88.4 R164, [R183+0x8000] ;  /* 0x00800000b7a4783b */ /* 0x000fe20000000200 */
[C---:B-1----:R-:W-:Y:S08]  /*13660*/  HMMA.16816.F32.BF16 R4, R160.reuse, R172, R4 ;  /* 0x000000aca004723c */ /* 0x042ff00000041804 */
[C---:B------:R-:W-:Y:S01]  /*13670*/  HMMA.16816.F32.BF16 R8, R160.reuse, R174, R8 ;  /* 0x000000aea008723c */ /* 0x040fe20000041808 */
[----:B------:R-:W1:Y:S07]  /*13680*/  LDSM.16.M88.4 R172, [R134+0x10100] ;  /* 0x0101000086ac783b */ /* 0x000e6e0000000200 */
[C---:B------:R-:W-:Y:S04]  /*13690*/  HMMA.16816.F32.BF16 R12, R160.reuse, R176, R12 ;  /* 0x000000b0a00c723c */ /* 0x040fe8000004180c */
[----:B-----5:R-:W-:Y:S04]  /*136a0*/  IADD3 R0, R211, R231, R218 ;  /* 0x000000e7d3007210 */ /* 0x020fe80007ffe0da */
[C---:B------:R-:W-:Y:S01]  /*136b0*/  HMMA.16816.F32.BF16 R16, R160.reuse, R178, R16 ;  /* 0x000000b2a010723c */ /* 0x040fe20000041810 */
[----:B------:R-:W5:Y:S03]  /*136c0*/  LDSM.16.M88.4 R176, [R135+0x10900] ;  /* 0x0109000087b0783b */ /* 0x000f660000000200 */
[----:B------:R-:W-:Y:S04]  /*136d0*/  @P0 IMAD.HI.U32 R2, R0, c[0x0][0x2c8], RZ ;  /* 0x0000b20000020a27 */ /* 0x000fe800078e00ff */
[C---:B--2---:R-:W-:Y:S04]  /*136e0*/  HMMA.16816.F32.BF16 R20, R160.reuse, R140, R20 ;  /* 0x0000008ca014723c */ /* 0x044fe80000041814 */
[----:B------:R-:W-:Y:S02]  /*136f0*/  @P0 SHF.R.U32.HI R0, RZ, c[0x0][0x2cc], R2 ;  /* 0x0000b300ff000a19 */ /* 0x000fe40000011602 */
[C---:B------:R-:W-:Y:S02]  /*13700*/  ISETP.GE.AND P0, PT, R222.reuse, 0x1, PT ;  /* 0x00000001de00780c */ /* 0x040fe40003f06270 */
[C---:B------:R-:W-:Y:S01]  /*13710*/  HMMA.16816.F32.BF16 R24, R160.reuse, R142, R24 ;  /* 0x0000008ea018723c */ /* 0x040fe20000041818 */
[----:B------:R-:W-:Y:S03]  /*13720*/  LDSM.16.M88.4 R140, [R135+0x11900] ;  /* 0x01190000878c783b */ /* 0x000fe60000000200 */
[----:B------:R-:W-:Y:S03]  /*13730*/  IADD3 R222, R222, 0x1, RZ ;  /* 0x00000001dede7810 */ /* 0x000fe60007ffe0ff */
[----:B------:R-:W2:Y:S01]  /*13740*/  SHFL.IDX PT, R2, R0, RZ, 0x1c1f ;  /* 0x001c1fff00027589 */ /* 0x000ea200000e0000 */
[C---:B---3--:R-:W-:Y:S04]  /*13750*/  HMMA.16816.F32.BF16 R28, R160.reuse, R136, R28 ;  /* 0x00000088a01c723c */ /* 0x048fe8000004181c */
[----:B------:R-:W-:Y:S04]  /*13760*/  SEL R222, R222, RZ, !P0 ;  /* 0x000000ffdede7207 */ /* 0x000fe80004000000 */
[----:B------:R-:W-:Y:S01]  /*13770*/  HMMA.16816.F32.BF16 R32, R160, R138, R32 ;  /* 0x0000008aa020723c */ /* 0x000fe20000041820 */
[----:B------:R-:W3:Y:S07]  /*13780*/  LDSM.16.M88.4 R136, [R135+0x11100] ;  /* 0x011100008788783b */ /* 0x000eee0000000200 */
[C---:B------:R-:W-:Y:S08]  /*13790*/  HMMA.16816.F32.BF16 R4, R148.reuse, R156, R4 ;  /* 0x0000009c9404723c */ /* 0x040ff00000041804 */
[C---:B------:R-:W-:Y:S08]  /*137a0*/  HMMA.16816.F32.BF16 R8, R148.reuse, R158, R8 ;  /* 0x0000009e9408723c */ /* 0x040ff00000041808 */
[C---:B------:R-:W-:Y:S08]  /*137b0*/  HMMA.16816.F32.BF16 R12, R148.reuse, R168, R12 ;  /* 0x000000a8940c723c */ /* 0x040ff0000004180c */
[C---:B------:R-:W-:Y:S08]  /*137c0*/  HMMA.16816.F32.BF16 R16, R148.reuse, R170, R16 ;  /* 0x000000aa9410723c */ /* 0x040ff00000041810 */
[C---:B----4-:R-:W-:Y:S08]  /*137d0*/  HMMA.16816.F32.BF16 R20, R148.reuse, R144, R20 ;  /* 0x000000909414723c */ /* 0x050ff00000041814 */
[C---:B------:R-:W-:Y:S08]  /*137e0*/  HMMA.16816.F32.BF16 R24, R148.reuse, R146, R24 ;  /* 0x000000929418723c */ /* 0x040ff00000041818 */
[C---:B------:R-:W-:Y:S08]  /*137f0*/  HMMA.16816.F32.BF16 R28, R148.reuse, R152, R28 ;  /* 0x00000098941c723c */ /* 0x040ff0000004181c */
[----:B------:R-:W-:Y:S07]  /*13800*/  HMMA.16816.F32.BF16 R32, R148, R154, R32 ;  /* 0x0000009a9420723c */ /* 0x000fee0000041820 */
[----:B------:R-:W-:Y:S01]  /*13810*/  IMAD.SHL.U32 R150, R226, 0x40, RZ ;  /* 0x00000040e2967824 */ /* 0x000fe200078e00ff */
[C---:B-1----:R-:W-:Y:S05]  /*13820*/  HMMA.16816.F32.BF16 R4, R164.reuse, R172, R4 ;  /* 0x000000aca404723c */ /* 0x042fea0000041804 */
[----:B------:R-:W-:Y:S03]  /*13830*/  IADD3 R151, -R219, 0x1, -R150 ;  /* 0x00000001db977810 */ /* 0x000fe60007ffe996 */
[C---:B------:R-:W-:Y:S04]  /*13840*/  HMMA.16816.F32.BF16 R8, R164.reuse, R174, R8 ;  /* 0x000000aea408723c */ /* 0x040fe80000041808 */
[----:B------:R-:W-:Y:S04]  /*13850*/  IADD3 R151, -R204, R151, R193 ;  /* 0x00000097cc977210 */ /* 0x000fe80007ffe1c1 */
[C---:B-----5:R-:W-:Y:S04]  /*13860*/  HMMA.16816.F32.BF16 R12, R164.reuse, R176, R12 ;  /* 0x000000b0a40c723c */ /* 0x060fe8000004180c */
[C---:B------:R-:W-:Y:S02]  /*13870*/  IADD3 R153, R151.reuse, c[0x0][0x328], RZ ;  /* 0x0000ca0097997a10 */ /* 0x040fe40007ffe0ff */
[----:B------:R-:W-:Y:S02]  /*13880*/  IADD3 R151, R151, UR4, RZ ;  /* 0x0000000497977c10 */ /* 0x000fe4000fffe0ff */
[C---:B------:R-:W-:Y:S04]  /*13890*/  HMMA.16816.F32.BF16 R16, R164.reuse, R178, R16 ;  /* 0x000000b2a410723c */ /* 0x040fe80000041810 */
[--C-:B--2---:R-:W-:Y:S04]  /*138a0*/  IMAD.IADD R134, R151, 0x1, R2.reuse ;  /* 0x0000000197867824 */ /* 0x104fe800078e0202 */
[C---:B---3--:R-:W-:Y:S07]  /*138b0*/  HMMA.16816.F32.BF16 R20, R164.reuse, R136, R20 ;  /* 0x00000088a414723c */ /* 0x048fee0000041814 */
[----:B------:R-:W-:Y:S01]  /*138c0*/  IMAD.IADD R136, R153, 0x1, R2 ;  /* 0x0000000199887824 */ /* 0x000fe200078e0202 */
        /* <DEDUP_REMOVED lines=17> */
.L_x_2990:
[----:B------:R-:W-:Y:S04]  /*139e0*/  MOV R2, 0x1 ;  /* 0x0000000100027802 */ /* 0x000fe80000000f00 */
[----:B------:R-:W-:Y:S11]  /*139f0*/  ISETP.NE.AND P0, PT, R2, c[0x0][0x32c], PT ;  /* 0x0000cb0002007a0c */ /* 0x000ff60003f05270 */
[----:B------:R-:W-:Y:S02]  /*13a00*/  @!UPT UIADD3 URZ, URZ, URZ, URZ ;  /* 0x0000003f3f3ff290 */ /* 0x000fe4000fffe03f */
[----:B------:R-:W-:Y:S05]  /*13a10*/  @P0 IMAD.HI.U32 R2, R135, c[0x0][0x330], RZ ;  /* 0x0000cc0087020a27 */ /* 0x000fea00078e00ff */
[----:B------:R-:W-:Y:S02]  /*13a20*/  @P0 SHF.R.U32.HI R135, RZ, c[0x0][0x334], R2 ;  /* 0x0000cd00ff870a19 */ /* 0x000fe40000011602 */
.L_x_2991:
[----:B------:R-:W-:Y:S05]  /*13a30*/  BSYNC B0 ;  /* 0x0000000000007941 */ /* 0x000fea0003800000 */
.L_x_2989:
[----:B------:R-:W-:Y:S04]  /*13a40*/  IMAD R2, R135, c[0x0][0x32c], -R150 ;  /* 0x0000cb0087027a24 */ /* 0x000fe800078e0a96 */
[----:B------:R-:W-:Y:S05]  /*13a50*/  IMAD.IADD R137, R2, 0x1, -R219 ;  /* 0x0000000102897824 */ /* 0x000fea00078e0adb */
[----:B------:R-:W-:Y:S02]  /*13a60*/  IADD3 R135, R137, c[0x0][0x32c], RZ ;  /* 0x0000cb0089877a10 */ /* 0x000fe40007ffe0ff */
[----:B------:R-:W-:Y:S02]  /*13a70*/  IMNMX R134, R134, R137, !PT ;  /* 0x0000008986867217 */ /* 0x000fe40007800200 */
[----:B------:R-:W-:Y:S02]  /*13a80*/  IMNMX R136, R136, R135, PT ;  /* 0x0000008788887217 */ /* 0x000fe40003800200 */
.L_x_2988:
[----:B------:R-:W-:Y:S01]  /*13a90*/  ISETP.GT.AND P1, PT, R226, -0x1, PT ;  /* 0xffffffffe200780c */ /* 0x000fe20003f24270 */
[----:B------:R-:W1:Y:S03]  /*13aa0*/  SHFL.IDX PT, R0, R0, 0x1, 0x1c1f ;  /* 0x003c1f0000007f89 */ /* 0x000e6600000e0000 */
[----:B------:R-:W-:Y:S04]  /*13ab0*/  ISETP.GT.AND P0, PT, R134, RZ, P1 ;  /* 0x000000ff8600720c */ /* 0x000fe80000f04270 */
        /* <DEDUP_REMOVED lines=63> */
.L_x_2994:
[----:B------:R-:W-:Y:S04]  /*13eb0*/  MOV R0, 0x1 ;  /* 0x0000000100007802 */ /* 0x000fe80000000f00 */
[----:B------:R-:W-:Y:S11]  /*13ec0*/  ISETP.NE.AND P0, PT, R0, c[0x0][0x32c], PT ;  /* 0x0000cb0000007a0c */ /* 0x000ff60003f05270 */
[----:B------:R-:W-:Y:S02]  /*13ed0*/  @!UPT UIADD3 URZ, URZ, URZ, URZ ;  /* 0x0000003f3f3ff290 */ /* 0x000fe4000fffe03f */
[----:B------:R-:W-:Y:S05]  /*13ee0*/  @P0 IMAD.HI.U32 R0, R13, c[0x0][0x330], RZ ;  /* 0x0000cc000d000a27 */ /* 0x000fea00078e00ff */
[----:B------:R-:W-:Y:S02]  /*13ef0*/  @P0 SHF.R.U32.HI R13, RZ, c[0x0][0x334], R0 ;  /* 0x0000cd00ff0d0a19 */ /* 0x000fe40000011600 */
.L_x_2995:
[----:B------:R-:W-:Y:S05]  /*13f00*/  BSYNC B0 ;  /* 0x0000000000007941 */ /* 0x000fea0003800000 */
.L_x_2993:
[----:B------:R-:W-:Y:S04]  /*13f10*/  IMAD R2, R13, c[0x0][0x32c], -R150 ;  /* 0x0000cb000d027a24 */ /* 0x000fe800078e0a96 */
[----:B------:R-:W-:Y:S05]  /*13f20*/  IMAD.IADD R2, R2, 0x1, -R219 ;  /* 0x0000000102027824 */ /* 0x000fea00078e0adb */
[----:B------:R-:W-:Y:S02]  /*13f30*/  IADD3 R0, R2, c[0x0][0x32c], RZ ;  /* 0x0000cb0002007a10 */ /* 0x000fe40007ffe0ff */
[----:B------:R-:W-:Y:S02]  /*13f40*/  IMNMX R151, R151, R2, !PT ;  /* 0x0000000297977217 */ /* 0x000fe40007800200 */
[----:B------:R-:W-:Y:S02]  /*13f50*/  IMNMX R153, R153, R0, PT ;  /* 0x0000000099997217 */ /* 0x000fe40003800200 */
.L_x_2992:
        /* <DEDUP_REMOVED lines=83> */
[----:B------:R-:W-:Y:S02]  /*14490*/  IADD3 R148, R182, R133, RZ ;  /* 0x00000085b6947210 */ /* 0x000fe40007ffe0ff */
[----:B------:R-:W-:Y:S02]  /*144a0*/  FMNMX.FTZ R11, R140, R15, !PT ;  /* 0x0000000f8c0b7209 */ /* 0x000fe40007810000 */
[----:B------:R-:W-:Y:S01]  /*144b0*/  IADD3 R14, R133, R180, RZ ;  /* 0x000000b4850e7210 */ /* 0x000fe20007ffe0ff */
[----:B------:R-:W-:Y:S03]  /*144c0*/  LDSM.16.MT88.4 R20, [R148+0x100] ;  /* 0x000100009414783b */ /* 0x000fe60000004200 */
[----:B------:R-:W-:Y:S05]  /*144d0*/  IADD3 R15, R187, R14, RZ ;  /* 0x0000000ebb0f7210 */ /* 0x000fea0007ffe0ff */
[----:B------:R-:W2:Y:S08]  /*144e0*/  SHFL.BFLY PT, R0, R11, 0x2, 0x1f ;  /* 0x0c401f000b007f89 */ /* 0x000eb000000e0000 */
[----:B------:R-:W-:Y:S01]  /*144f0*/  LDSM.16.MT88.4 R28, [R14+0x100] ;  /* 0x000100000e1c783b */ /* 0x000fe20000004200 */
[----:B-1----:R-:W-:Y:S07]  /*14500*/  FMNMX.FTZ R4, R7, R4, !PT ;  /* 0x0000000407047209 */ /* 0x002fee0007810000 */
[----:B------:R-:W1:Y:S01]  /*14510*/  SHFL.BFLY PT, R13, R4, 0x1, 0x1f ;  /* 0x0c201f00040d7f89 */ /* 0x000e6200000e0000 */
[----:B--2---:R-:W-:Y:S07]  /*14520*/  FMNMX.FTZ R7, R11, R0, !PT ;  /* 0x000000000b077209 */ /* 0x004fee0007810000 */
[----:B------:R-:W2:Y:S01]  /*14530*/  SHFL.BFLY PT, R0, R7, 0x1, 0x1f ;  /* 0x0c201f0007007f89 */ /* 0x000ea200000e0000 */
[----:B-1----:R-:W-:Y:S02]  /*14540*/  FMNMX.FTZ R2, R4, R13, !PT ;  /* 0x0000000d04027209 */ /* 0x002fe40007810000 */
[----:B------:R-:W-:Y:S02]  /*14550*/  IADD3 R13, R187, R148, RZ ;  /* 0x00000094bb0d7210 */ /* 0x000fe40007ffe0ff */
[C---:B------:R-:W-:Y:S01]  /*14560*/  FSETP.NEU.FTZ.AND P0, PT, R2.reuse, -INF , PT ;  /* 0xff8000000200780b */ /* 0x040fe20003f1d000 */
[----:B------:R-:W-:Y:S02]  /*14570*/  FMUL.FTZ R160, R2, c[0x0][0x2d0] ;  /* 0x0000b40002a07a20 */ /* 0x000fe40000410000 */
[----:B------:R-:W1:Y:S03]  /*14580*/  LDSM.16.MT88.4 R24, [R13+0x100] ;  /* 0x000100000d18783b */ /* 0x000e660000004200 */
[----:B------:R-:W-:Y:S02]  /*14590*/  FSEL R160, R160, RZ, P0 ;  /* 0x000000ffa0a07208 */ /* 0x000fe40000000000 */
[----:B--2---:R-:W-:Y:S03]  /*145a0*/  FMNMX.FTZ R0, R7, R0, !PT ;  /* 0x0000000007007209 */ /* 0x004fe60007810000 */
[--C-:B------:R-:W-:Y:S02]  /*145b0*/  FFMA.FTZ R152, R149, c[0x0][0x2d0], -R160.reuse ;  /* 0x0000b40095987a23 */ /* 0x100fe400000108a0 */
[--C-:B------:R-:W-:Y:S01]  /*145c0*/  FFMA.FTZ R149, R5, c[0x0][0x2d0], -R160.reuse ;  /* 0x0000b40005957a23 */ /* 0x100fe200000108a0 */
[----:B------:R-:W-:Y:S01]  /*145d0*/  FSEL R5, R2, RZ, P0 ;  /* 0x000000ff02057208 */ /* 0x000fe20000000000 */
[----:B------:R-:W-:Y:S01]  /*145e0*/  FFMA.FTZ R151, R141, c[0x0][0x2d0], -R160 ;  /* 0x0000b4008d977a23 */ /* 0x000fe200000108a0 */
[C---:B------:R-:W-:Y:S01]  /*145f0*/  FSETP.NEU.FTZ.AND P0, PT, R0.reuse, -INF , PT ;  /* 0xff8000000000780b */ /* 0x040fe20003f1d000 */
[----:B------:R-:W-:Y:S01]  /*14600*/  FMUL.FTZ R141, R0, c[0x0][0x2d0] ;  /* 0x0000b400008d7a20 */ /* 0x000fe20000410000 */
[----:B------:R-:W-:Y:S01]  /*14610*/  MUFU.EX2 R152, R152 ;  /* 0x0000009800987308 */ /* 0x000fe20000000800 */
[----:B------:R-:W-:Y:S02]  /*14620*/  FADD.FTZ R4, -R5, R132 ;  /* 0x0000008405047221 */ /* 0x000fe40000010100 */
[--C-:B------:R-:W-:Y:S01]  /*14630*/  FFMA.FTZ R154, R9, c[0x0][0x2d0], -R160.reuse ;  /* 0x0000b400099a7a23 */ /* 0x100fe200000108a0 */
[----:B------:R-:W-:Y:S01]  /*14640*/  FSEL R141, R141, RZ, P0 ;  /* 0x000000ff8d8d7208 */ /* 0x000fe20000000000 */
[----:B------:R-:W-:Y:S01]  /*14650*/  FMUL.FTZ R12, R4, c[0x0][0x2d0] ;  /* 0x0000b400040c7a20 */ /* 0x000fe20000410000 */
[----:B------:R-:W-:Y:S01]  /*14660*/  FSEL R4, R0, RZ, P0 ;  /* 0x000000ff00047208 */ /* 0x000fe20000000000 */
[--C-:B------:R-:W-:Y:S02]  /*14670*/  FFMA.FTZ R162, R139, c[0x0][0x2d0], -R160.reuse ;  /* 0x0000b4008ba27a23 */ /* 0x100fe400000108a0 */
[----:B------:R-:W-:Y:S01]  /*14680*/  FFMA.FTZ R156, R16, c[0x0][0x2d0], -R141 ;  /* 0x0000b400109c7a23 */ /* 0x000fe2000001088d */
[----:B------:R-:W2:Y:S01]  /*14690*/  MUFU.EX2 R151, R151 ;  /* 0x0000009700977308 */ /* 0x000ea20000000800 */
[----:B------:R-:W-:Y:S02]  /*146a0*/  FADD.FTZ R4, -R4, R3 ;  /* 0x0000000304047221 */ /* 0x000fe40000010100 */
[--C-:B------:R-:W-:Y:S02]  /*146b0*/  FFMA.FTZ R155, R8, c[0x0][0x2d0], -R141.reuse ;  /* 0x0000b400089b7a23 */ /* 0x100fe4000001088d */
[--C-:B------:R-:W-:Y:S02]  /*146c0*/  FFMA.FTZ R153, R10, c[0x0][0x2d0], -R141.reuse ;  /* 0x0000b4000a997a23 */ /* 0x100fe4000001088d */
[--C-:B------:R-:W-:Y:S02]  /*146d0*/  FFMA.FTZ R158, R6, c[0x0][0x2d0], -R141.reuse ;  /* 0x0000b400069e7a23 */ /* 0x100fe4000001088d */
[----:B------:R-:W-:Y:S01]  /*146e0*/  FMUL.FTZ R3, R4, c[0x0][0x2d0] ;  /* 0x0000b40004037a20 */ /* 0x000fe20000410000 */
        /* <DEDUP_REMOVED lines=34> */
[----:B------:R-:W-:Y:S01]  /*14910*/  FMUL.FTZ R105, R12, R105 ;  /* 0x000000690c697220 */ /* 0x000fe20000410000 */
[----:B------:R-:W-:Y:S01]  /*14920*/  LDSM.16.MT88.4 R124, [R15+0x900] ;  /* 0x000900000f7c783b */ /* 0x000fe20000004200 */
        /* <DEDUP_REMOVED lines=25> */
[----:B------:R-:W-:Y:S02]  /*14ac0*/  FMUL.FTZ R37, R12, R37 ;  /* 0x000000250c257220 */ /* 0x000fe40000410000 */
        /* <DEDUP_REMOVED lines=38> */
[----:B------:R-:W2:Y:S03]  /*14d30*/  LDSM.16.MT88.4 R20, [R14+0x2100] ;  /* 0x002100000e14783b */ /* 0x000ea60000004200 */
        /* <DEDUP_REMOVED lines=46> */
[C---:B------:R-:W-:Y:S02]  /*15020*/  FMUL.FTZ R85, R12.reuse, R85 ;  /* 0x000000550c557220 */ /* 0x040fe40000410000 */
[C---:B------:R-:W-:Y:S01]  /*15030*/  FMUL.FTZ R86, R3.reuse, R86 ;  /* 0x0000005603567220 */ /* 0x040fe20000410000 */
[C---:B------:R-:W-:Y:S01]  /*15040*/  HMMA.16816.F32.BF16 R80, R16.reuse, R22, R80 ;  /* 0x000000161050723c */ /* 0x040fe20000041850 */
[----:B------:R-:W2:Y:S02]  /*15050*/  LDSM.16.MT88.4 R20, [R148+0x900] ;  /* 0x000900009414783b */ /* 0x000ea40000004200 */
[C---:B------:R-:W-:Y:S02]  /*15060*/  FMUL.FTZ R87, R3.reuse, R87 ;  /* 0x0000005703577220 */ /* 0x040fe40000410000 */
[C---:B------:R-:W-:Y:S02]  /*15070*/  FMUL.FTZ R88, R12.reuse, R88 ;  /* 0x000000580c587220 */ /* 0x040fe40000410000 */
[C---:B------:R-:W-:Y:S02]  /*15080*/  FMUL.FTZ R89, R12.reuse, R89 ;  /* 0x000000590c597220 */ /* 0x040fe40000410000 */
[C---:B------:R-:W-:Y:S01]  /*15090*/  FMUL.FTZ R90, R3.reuse, R90 ;  /* 0x0000005a035a7220 */ /* 0x040fe20000410000 */
[C---:B-1----:R-:W-:Y:S03]  /*150a0*/  HMMA.16816.F32.BF16 R84, R16.reuse, R24, R84 ;  /* 0x000000181054723c */ /* 0x042fe60000041854 */
[C---:B------:R-:W-:Y:S02]  /*150b0*/  FMUL.FTZ R91, R3.reuse, R91 ;  /* 0x0000005b035b7220 */ /* 0x040fe40000410000 */
[C---:B------:R-:W-:Y:S02]  /*150c0*/  FMUL.FTZ R92, R12.reuse, R92 ;  /* 0x0000005c0c5c7220 */ /* 0x040fe40000410000 */
[C---:B------:R-:W-:Y:S02]  /*150d0*/  FMUL.FTZ R93, R12.reuse, R93 ;  /* 0x0000005d0c5d7220 */ /* 0x040fe40000410000 */
[C---:B------:R-:W-:Y:S01]  /*150e0*/  FMUL.FTZ R94, R3.reuse, R94 ;  /* 0x0000005e035e7220 */ /* 0x040fe20000410000 */
[C---:B------:R-:W-:Y:S01]  /*150f0*/  HMMA.16816.F32.BF16 R88, R16.reuse, R26, R88 ;  /* 0x0000001a1058723c */ /* 0x040fe20000041858 */
[----:B------:R-:W1:Y:S02]  /*15100*/  LDSM.16.MT88.4 R24, [R13+0x900] ;  /* 0x000900000d18783b */ /* 0x000e640000004200 */
[C---:B------:R-:W-:Y:S02]  /*15110*/  FMUL.FTZ R95, R3.reuse, R95 ;  /* 0x0000005f035f7220 */ /* 0x040fe40000410000 */
[C---:B------:R-:W-:Y:S02]  /*15120*/  FMUL.FTZ R96, R12.reuse, R96 ;  /* 0x000000600c607220 */ /* 0x040fe40000410000 */
[----:B------:R-:W-:Y:S02]  /*15130*/  FMUL.FTZ R97, R12, R97 ;  /* 0x000000610c617220 */ /* 0x000fe40000410000 */
[C---:B------:R-:W-:Y:S01]  /*15140*/  FMUL.FTZ R98, R3.reuse, R98 ;  /* 0x0000006203627220 */ /* 0x040fe20000410000 */
[C---:B---3--:R-:W-:Y:S03]  /*15150*/  HMMA.16816.F32.BF16 R92, R16.reuse, R28, R92 ;  /* 0x0000001c105c723c */ /* 0x048fe6000004185c */
[----:B------:R-:W-:Y:S02]  /*15160*/  FMUL.FTZ R99, R3, R99 ;  /* 0x0000006303637220 */ /* 0x000fe40000410000 */
[--C-:B------:R-:W-:Y:S02]  /*15170*/  FFMA.FTZ R173, R173, c[0x0][0x2d0], -R160.reuse ;  /* 0x0000b400adad7a23 */ /* 0x100fe400000108a0 */
[--C-:B------:R-:W-:Y:S02]  /*15180*/  FFMA.FTZ R178, R171, c[0x0][0x2d0], -R160.reuse ;  /* 0x0000b400abb27a23 */ /* 0x100fe400000108a0 */
[--C-:B------:R-:W-:Y:S01]  /*15190*/  FFMA.FTZ R169, R169, c[0x0][0x2d0], -R160.reuse ;  /* 0x0000b400a9a97a23 */ /* 0x100fe200000108a0 */
        /* <DEDUP_REMOVED lines=14> */
[----:B------:R-:W-:Y:S01]  /*15280*/  LDSM.16.MT88.4 R144, [R148+0x5900] ;  /* 0x005900009490783b */ /* 0x000fe20000004200 */
[--C-:B------:R-:W-:Y:S01]  /*15290*/  FFMA.FTZ R170, R170, c[0x0][0x2d0], -R141.reuse ;  /* 0x0000b400aaaa7a23 */ /* 0x100fe2000001088d */
[C---:B--2---:R-:W-:Y:S03]  /*152a0*/  HMMA.16816.F32.BF16 R4, R16.reuse, R20, R4 ;  /* 0x000000141004723c */ /* 0x044fe60000041804 */
[----:B------:R-:W-:Y:S02]  /*152b0*/  FFMA.FTZ R141, R140, c[0x0][0x2d0], -R141 ;  /* 0x0000b4008c8d7a23 */ /* 0x000fe4000001088d */
[--C-:B------:R-:W-:Y:S01]  /*152c0*/  FFMA.FTZ R157, R157, c[0x0][0x2d0], -R160.reuse ;  /* 0x0000b4009d9d7a23 */ /* 0x100fe200000108a0 */
[----:B------:R-:W-:Y:S01]  /*152d0*/  MUFU.EX2 R169, R169 ;  /* 0x000000a900a97308 */ /* 0x000fe20000000800 */
[----:B------:R-:W-:Y:S01]  /*152e0*/  FFMA.FTZ R160, R143, c[0x0][0x2d0], -R160 ;  /* 0x0000b4008fa07a23 */ /* 0x000fe200000108a0 */
[C---:B------:R-:W-:Y:S01]  /*152f0*/  HMMA.16816.F32.BF16 R8, R16.reuse, R22, R8 ;  /* 0x000000161008723c */ /* 0x040fe20000041808 */
[----:B------:R-:W2:Y:S03]  /*15300*/  LDSM.16.MT88.4 R20, [R148+0x4900] ;  /* 0x004900009414783b */ /* 0x000ea60000004200 */
[----:B------:R-:W-:Y:S02]  /*15310*/  FFMA.FTZ R152, R12, R221, R152 ;  /* 0x000000dd0c987223 */ /* 0x000fe40000010098 */
[----:B------:R-:W-:Y:S02]  /*15320*/  FFMA.FTZ R156, R3, R224, R156 ;  /* 0x000000e0039c7223 */ /* 0x000fe4000001009c */
[C---:B-1----:R-:W-:Y:S01]  /*15330*/  HMMA.16816.F32.BF16 R100, R16.reuse, R24, R100 ;  /* 0x000000181064723c */ /* 0x042fe20000041864 */
[----:B------:R1:W-:Y:S03]  /*15340*/  MUFU.EX2 R230, R141 ;  /* 0x0000008d00e67308 */ /* 0x0003e60000000800 */
[----:B------:R-:W-:Y:S02]  /*15350*/  FADD.FTZ R152, R151, R152 ;  /* 0x0000009897987221 */ /* 0x000fe40000010000 */
[----:B------:R-:W-:Y:S02]  /*15360*/  FADD.FTZ R156, R155, R156 ;  /* 0x0000009c9b9c7221 */ /* 0x000fe40000010000 */
[C---:B------:R-:W-:Y:S01]  /*15370*/  HMMA.16816.F32.BF16 R104, R16.reuse, R26, R104 ;  /* 0x0000001a1068723c */ /* 0x040fe20000041868 */
[----:B------:R-:W5:Y:S02]  /*15380*/  LDSM.16.MT88.4 R24, [R13+0x4900] ;  /* 0x004900000d18783b */ /* 0x000f640000004200 */
[----:B------:R-:W2:Y:S01]  /*15390*/  MUFU.EX2 R192, R192 ;  /* 0x000000c000c07308 */ /* 0x000ea20000000800 */
[----:B------:R-:W-:Y:S02]  /*153a0*/  FADD.FTZ R149, R149, R152 ;  /* 0x0000009895957221 */ /* 0x000fe40000010000 */
[----:B------:R-:W-:Y:S02]  /*153b0*/  FADD.FTZ R153, R153, R156 ;  /* 0x0000009c99997221 */ /* 0x000fe40000010000 */
[C---:B------:R-:W-:Y:S04]  /*153c0*/  HMMA.16816.F32.BF16 R108, R16.reuse, R32, R108 ;  /* 0x00000020106c723c */ /* 0x040fe8000004186c */
[----:B------:R-:W-:Y:S01]  /*153d0*/  FADD.FTZ R154, R154, R149 ;  /* 0x000000959a9a7221 */ /* 0x000fe20000010000 */
[----:B------:R-:W-:Y:S01]  /*153e0*/  MUFU.EX2 R167, R167 ;  /* 0x000000a700a77308 */ /* 0x000fe20000000800 */
[----:B------:R-:W-:Y:S02]  /*153f0*/  FADD.FTZ R153, R158, R153 ;  /* 0x000000999e997221 */ /* 0x000fe40000010000 */
[C---:B------:R-:W-:Y:S01]  /*15400*/  HMMA.16816.F32.BF16 R112, R16.reuse, R34, R112 ;  /* 0x000000221070723c */ /* 0x040fe20000041870 */
[----:B------:R-:W-:Y:S03]  /*15410*/  LDSM.16.MT88.4 R32, [R15+0x4900] ;  /* 0x004900000f20783b */ /* 0x000fe60000004200 */
[----:B------:R-:W-:Y:S02]  /*15420*/  FADD.FTZ R159, R159, R154 ;  /* 0x0000009a9f9f7221 */ /* 0x000fe40000010000 */
[----:B------:R-:W-:Y:S01]  /*15430*/  FADD.FTZ R166, R166, R153 ;  /* 0x00000099a6a67221 */ /* 0x000fe20000010000 */
[----:B------:R-:W2:Y:S01]  /*15440*/  MUFU.EX2 R174, R174 ;  /* 0x000000ae00ae7308 */ /* 0x000ea20000000800 */
[C---:B------:R-:W-:Y:S01]  /*15450*/  HMMA.16816.F32.BF16 R116, R16.reuse, R124, R116 ;  /* 0x0000007c1074723c */ /* 0x040fe20000041874 */
[----:B-1----:R-:W-:Y:S03]  /*15460*/  LDSM.16.MT88.4 R140, [R15+0x3900] ;  /* 0x003900000f8c783b */ /* 0x002fe60000004200 */
[----:B------:R-:W-:Y:S02]  /*15470*/  FADD.FTZ R162, R162, R159 ;  /* 0x0000009fa2a27221 */ /* 0x000fe40000010000 */
[----:B------:R-:W-:Y:S02]  /*15480*/  FADD.FTZ R166, R163, R166 ;  /* 0x000000a6a3a67221 */ /* 0x000fe40000010000 */
[C---:B------:R-:W-:Y:S01]  /*15490*/  HMMA.16816.F32.BF16 R120, R16.reuse, R126, R120 ;  /* 0x0000007e1078723c */ /* 0x040fe20000041878 */
[----:B------:R-:W-:Y:S01]  /*154a0*/  LDSM.16.MT88.4 R124, [R13+0x1100] ;  /* 0x001100000d7c783b */ /* 0x000fe20000004200 */
[----:B------:R-:W-:Y:S02]  /*154b0*/  MUFU.EX2 R171, R171 ;  /* 0x000000ab00ab7308 */ /* 0x000fe40000000800 */
[----:B------:R-:W-:Y:S02]  /*154c0*/  FADD.FTZ R161, R161, R162 ;  /* 0x000000a2a1a17221 */ /* 0x000fe40000010000 */
[----:B------:R-:W-:Y:S02]  /*154d0*/  FADD.FTZ R165, R165, R166 ;  /* 0x000000a6a5a57221 */ /* 0x000fe40000010000 */
[C---:B------:R-:W-:Y:S04]  /*154e0*/  HMMA.16816.F32.BF16 R36, R16.reuse, R128, R36 ;  /* 0x000000801024723c */ /* 0x040fe80000041824 */
[----:B------:R-:W1:Y:S01]  /*154f0*/  MUFU.EX2 R170, R170 ;  /* 0x000000aa00aa7308 */ /* 0x000e620000000800 */
[----:B------:R-:W-:Y:S02]  /*15500*/  FADD.FTZ R164, R164, R161 ;  /* 0x000000a1a4a47221 */ /* 0x000fe40000010000 */
[----:B------:R-:W-:Y:S01]  /*15510*/  FADD.FTZ R168, R168, R165 ;  /* 0x000000a5a8a87221 */ /* 0x000fe20000010000 */
[C---:B------:R-:W-:Y:S01]  /*15520*/  HMMA.16816.F32.BF16 R40, R16.reuse, R130, R40 ;  /* 0x000000821028723c */ /* 0x040fe20000041828 */
[----:B------:R-:W-:Y:S05]  /*15530*/  LDSM.16.MT88.4 R128, [R15+0x1100] ;  /* 0x001100000f80783b */ /* 0x000fea0000004200 */
[----:B------:R-:W-:Y:S02]  /*15540*/  MUFU.EX2 R157, R157 ;  /* 0x0000009d009d7308 */ /* 0x000fe40000000800 */
[C---:B------:R-:W-:Y:S08]  /*15550*/  HMMA.16816.F32.BF16 R44, R16.reuse, R132, R44 ;  /* 0x00000084102c723c */ /* 0x040ff0000004182c */
[C---:B------:R-:W-:Y:S01]  /*15560*/  HMMA.16816.F32.BF16 R48, R16.reuse, R134, R48 ;  /* 0x000000861030723c */ /* 0x040fe20000041830 */
[----:B------:R-:W-:Y:S01]  /*15570*/  LDSM.16.MT88.4 R132, [R15+0x1900] ;  /* 0x001900000f84783b */ /* 0x000fe20000004200 */
[----:B------:R-:W1:Y:S06]  /*15580*/  MUFU.EX2 R172, R172 ;  /* 0x000000ac00ac7308 */ /* 0x000e6c0000000800 */
[C---:B------:R-:W-:Y:S04]  /*15590*/  HMMA.16816.F32.BF16 R52, R16.reuse, R136, R52 ;  /* 0x000000881034723c */ /* 0x040fe80000041834 */
[----:B------:R-:W1:Y:S04]  /*155a0*/  MUFU.EX2 R160, R160 ;  /* 0x000000a000a07308 */ /* 0x000e680000000800 */
[C---:B------:R-:W-:Y:S01]  /*155b0*/  HMMA.16816.F32.BF16 R56, R16.reuse, R138, R56 ;  /* 0x0000008a1038723c */ /* 0x040fe20000041838 */
[----:B------:R-:W-:Y:S05]  /*155c0*/  LDSM.16.MT88.4 R136, [R14+0x3900] ;  /* 0x003900000e88783b */ /* 0x000fea0000004200 */
[----:B------:R-:W1:Y:S02]  /*155d0*/  MUFU.EX2 R176, R176 ;  /* 0x000000b000b07308 */ /* 0x000e640000000800 */
[C---:B---3--:R-:W-:Y:S08]  /*155e0*/  HMMA.16816.F32.BF16 R60, R16.reuse, R28, R60 ;  /* 0x0000001c103c723c */ /* 0x048ff0000004183c */
[C---:B------:R-:W-:Y:S01]  /*155f0*/  HMMA.16816.F32.BF16 R64, R16.reuse, R30, R64 ;  /* 0x0000001e1040723c */ /* 0x040fe20000041840 */
[----:B------:R-:W3:Y:S07]  /*15600*/  LDSM.16.MT88.4 R28, [R14+0x4900] ;  /* 0x004900000e1c783b */ /* 0x000eee0000004200 */
[C---:B--2---:R-:W-:Y:S08]  /*15610*/  HMMA.16816.F32.BF16 R68, R16.reuse, R20, R68 ;  /* 0x000000141044723c */ /* 0x044ff00000041844 */
[C---:B------:R-:W-:Y:S01]  /*15620*/  HMMA.16816.F32.BF16 R72, R16.reuse, R22, R72 ;  /* 0x000000161048723c */ /* 0x040fe20000041848 */
[----:B------:R-:W2:Y:S07]  /*15630*/  LDSM.16.MT88.4 R20, [R148+0x1100] ;  /* 0x001100009414783b */ /* 0x000eae0000004200 */
[C---:B-----5:R-:W-:Y:S08]  /*15640*/  HMMA.16816.F32.BF16 R76, R16.reuse, R24, R76 ;  /* 0x00000018104c723c */ /* 0x060ff0000004184c */
[C---:B------:R-:W-:Y:S01]  /*15650*/  HMMA.16816.F32.BF16 R80, R16.reuse, R26, R80 ;  /* 0x0000001a1050723c */ /* 0x040fe20000041850 */
[----:B------:R-:W5:Y:S07]  /*15660*/  LDSM.16.MT88.4 R24, [R14+0x1100] ;  /* 0x001100000e18783b */ /* 0x000f6e0000004200 */
[C---:B---3--:R-:W-:Y:S08]  /*15670*/  HMMA.16816.F32.BF16 R84, R16.reuse, R28, R84 ;  /* 0x0000001c1054723c */ /* 0x048ff00000041854 */
[C---:B------:R-:W-:Y:S01]  /*15680*/  HMMA.16816.F32.BF16 R88, R16.reuse, R30, R88 ;  /* 0x0000001e1058723c */ /* 0x040fe20000041858 */
[----:B------:R-:W3:Y:S07]  /*15690*/  LDSM.16.MT88.4 R28, [R148+0x3100] ;  /* 0x00310000941c783b */ /* 0x000eee0000004200 */
[C---:B------:R-:W-:Y:S08]  /*156a0*/  HMMA.16816.F32.BF16 R92, R16.reuse, R32, R92 ;  /* 0x00000020105c723c */ /* 0x040ff0000004185c */
[----:B------:R-:W-:Y:S01]  /*156b0*/  HMMA.16816.F32.BF16 R96, R16, R34, R96 ;  /* 0x000000221060723c */ /* 0x000fe20000041860 */
[----:B------:R-:W3:Y:S06]  /*156c0*/  LDSM.16.MT88.4 R32, [R13+0x3100] ;  /* 0x003100000d20783b */ /* 0x000eec0000004200 */
[----:B----4-:R-:W-:Y:S01]  /*156d0*/  F2FP.BF16.PACK_AB R16, R178, R173 ;  /* 0x000000adb210723e */ /* 0x010fe200000010ff */
[----:B------:R-:W-:Y:S01]  /*156e0*/  FADD.FTZ R173, R173, R164 ;  /* 0x000000a4adad7221 */ /* 0x000fe20000010000 */
[----:B------:R-:W-:Y:S03]  /*156f0*/  F2FP.BF16.PACK_AB R18, R192, R169 ;  /* 0x000000a9c012723e */ /* 0x000fe600000010ff */
[----:B------:R-:W-:Y:S01]  /*15700*/  F2FP.BF16.PACK_AB R17, R174, R167 ;  /* 0x000000a7ae11723e */ /* 0x000fe200000010ff */
[----:B------:R-:W-:Y:S01]  /*15710*/  FADD.FTZ R167, R167, R168 ;  /* 0x000000a8a7a77221 */ /* 0x000fe20000010000 */
[----:B-1----:R-:W-:Y:S01]  /*15720*/  F2FP.BF16.PACK_AB R19, R170, R171 ;  /* 0x000000abaa13723e */ /* 0x002fe200000010ff */
        /* <DEDUP_REMOVED lines=12> */
[C---:B-----5:R-:W-:Y:S08]  /*157f0*/  HMMA.16816.F32.BF16 R108, R16.reuse, R24, R108 ;  /* 0x00000018106c723c */ /* 0x060ff0000004186c */
        /* <DEDUP_REMOVED lines=43> */
[----:B------:R-:W1:Y:S07]  /*15ab0*/  LDSM.16.MT88.4 R8, [R14+0x5900] ;  /* 0x005900000e08783b */ /* 0x000e6e0000004200 */
        /* <DEDUP_REMOVED lines=18> */
[----:B------:R-:W-:Y:S01]  /*15be0*/  IADD3 R4, R226, -0x2, RZ ;  /* 0xfffffffee2047810 */ /* 0x000fe20007ffe0ff */
[C---:B------:R-:W-:Y:S03]  /*15bf0*/  HMMA.16816.F32.BF16 R80, R16.reuse, R6, R80 ;  /* 0x000000061050723c */ /* 0x040fe60000041850 */
[----:B------:R-:W-:Y:S05]  /*15c00*/  ISETP.GE.AND P0, PT, R4, R201, PT ;  /* 0x000000c90400720c */ /* 0x000fea0003f06270 */
[C---:B------:R-:W-:Y:S08]  /*15c10*/  HMMA.16816.F32.BF16 R84, R16.reuse, R8, R84 ;  /* 0x000000081054723c */ /* 0x040ff00000041854 */
[C---:B------:R-:W-:Y:S08]  /*15c20*/  HMMA.16816.F32.BF16 R88, R16.reuse, R10, R88 ;  /* 0x0000000a1058723c */ /* 0x040ff00000041858 */
[C---:B-1----:R-:W-:Y:S08]  /*15c30*/  HMMA.16816.F32.BF16 R92, R16.reuse, R20, R92 ;  /* 0x00000014105c723c */ /* 0x042ff0000004185c */
[----:B------:R-:W-:Y:S01]  /*15c40*/  HMMA.16816.F32.BF16 R96, R16, R22, R96 ;  /* 0x000000161060723c */ /* 0x000fe20000041860 */
[----:B------:R-:W-:Y:S07]  /*15c50*/  @!UPT UIADD3 URZ, URZ, URZ, URZ ;  /* 0x0000003f3f3ff290 */ /* 0x000fee000fffe03f */
[----:B------:R-:W-:-:S11]  /*15c60*/  @!P0 BRA `(.L_x_2997) ;  /* 0x000003b000008947 */ /* 0x000fd60003800000 */
[----:B------:R-:W-:Y:S01]  /*15c70*/  IMAD.MOV.U32 R3, RZ, RZ, 0x1 ;  /* 0x00000001ff037424 */ /* 0x000fe200078e00ff */
[----:B------:R-:W-:Y:S01]  /*15c80*/  IADD3 R208, R209, R150, R210 ;  /* 0x00000096d1d07210 */ /* 0x000fe20007ffe0d2 */
[----:B------:R-:W-:Y:S03]  /*15c90*/  IMAD.MOV.U32 R207, RZ, RZ, RZ ;  /* 0x000000ffffcf7224 */ /* 0x000fe600078e00ff */
        /* <DEDUP_REMOVED lines=28> */
.L_x_3049:
[----:B------:R-:W-:-:S05]  /*15e60*/  BRA.DIV ~URZ, `(.L_x_2999) ;  /* 0x000048827f007947 */ /* 0x000fca000b800000 */
[----:B------:R-:W3:Y:S01]  /*15e70*/  SHFL.IDX PT, R10, R5, RZ, 0x181f ;  /* 0x00181fff050a7589 */ /* 0x000ee200000e0000 */
[C---:B------:R-:W-:Y:S01]  /*15e80*/  IMAD.SHL.U32 R7, R205.reuse, 0x2, RZ ;  /* 0x00000002cd077824 */ /* 0x040fe200078e00ff */
[----:B------:R-:W-:Y:S01]  /*15e90*/  SHF.L.U64.HI R6, R205, 0x1, R202 ;  /* 0x00000001cd067819 */ /* 0x000fe200000102ca */
[----:B------:R-:W-:Y:S01]  /*15ea0*/  IMAD.SHL.U32 R3, R3, 0x2, RZ ;  /* 0x0000000203037824 */ /* 0x000fe200078e00ff */
[----:B-1----:R-:W1:Y:S04]  /*15eb0*/  SHFL.IDX PT, R4, R4, 0x1, 0x181f ;  /* 0x00381f0004047f89 */ /* 0x002e6800000e0000 */
[----:B------:R4:W2:Y:S01]  /*15ec0*/  SHFL.IDX PT, R240, R5, 0x1, 0x181f ;  /* 0x00381f0005f07f89 */ /* 0x0008a200000e0000 */
[----:B---3--:R-:W-:Y:S05]  /*15ed0*/  IADD3 R14, P0, R10, R223, RZ ;  /* 0x000000df0a0e7210 */ /* 0x008fea0007f1e0ff */
[----:B--2---:R-:W-:Y:S01]  /*15ee0*/  IMAD.X R15, R8, 0x1, R225, P0 ;  /* 0x00000001080f7824 */ /* 0x004fe200000e06e1 */
[----:B------:R-:W-:Y:S04]  /*15ef0*/  IADD3 R12, P0, R10, R227, RZ ;  /* 0x000000e30a0c7210 */ /* 0x000fe80007f1e0ff */
[----:B------:R4:W-:Y:S01]  /*15f00*/  LDGSTS.E.BYPASS.LTC128B.128 [R3+0xc100], [R14.64], !P2 ;  /* 0x0c1000000e037fae */ /* 0x0009e2000d101d46 */
[----:B------:R-:W-:Y:S02]  /*15f10*/  IADD3.X R13, R8, R229, RZ, P0, !PT ;  /* 0x000000e5080d7210 */ /* 0x000fe400007fe4ff */
[----:B------:R-:W-:Y:S03]  /*15f20*/  IADD3 R10, P0, R10, R7, RZ ;  /* 0x000000070a0a7210 */ /* 0x000fe60007f1e0ff */
[----:B------:R4:W-:Y:S01]  /*15f30*/  LDGSTS.E.BYPASS.LTC128B.128 [R3+0xe100], [R12.64], !P3 ;  /* 0x0e1000000c037fae */ /* 0x0009e2000d901d46 */
[----:B------:R-:W-:Y:S05]  /*15f40*/  IADD3.X R11, R8, R6, RZ, P0, !PT ;  /* 0x00000006080b7210 */ /* 0x000fea00007fe4ff */
[----:B------:R4:W-:Y:S04]  /*15f50*/  LDGSTS.E.BYPASS.LTC128B.128 [R3+0x10100], [R10.64], !P6 ;  /* 0x101000000a037fae */ /* 0x0009e8000f101d46 */
.L_x_3050:
[----:B-1--4-:R-:W-:Y:S05]  /*15f60*/  IADD3 R10, P0, R240, R223, RZ ;  /* 0x000000dff00a7210 */ /* 0x012fea0007f1e0ff */
        /* <DEDUP_REMOVED lines=11> */
.L_x_2997:
[----:B------:R-:W-:Y:S05]  /*16020*/  BSYNC B0 ;  /* 0x0000000000007941 */ /* 0x000fea0003800000 */
.L_x_2996:
[C---:B------:R-:W-:Y:S01]  /*16030*/  ISETP.GE.AND P0, PT, R181.reuse, 0x1, PT ;  /* 0x00000001b500780c */ /* 0x040fe20003f06270 */
[----:B------:R-:W0:Y:S01]  /*16040*/  LDGDEPBAR ;  /* 0x00000000000079af */ /* 0x000e220000000000 */
[----:B------:R-:W-:Y:S01]  /*16050*/  IADD3 R181, R181, 0x1, RZ ;  /* 0x00000001b5b57810 */ /* 0x000fe20007ffe0ff */
[----:B-1----:R-:W-:Y:S02]  /*16060*/  IMAD.MOV.U32 R3, RZ, RZ, R0 ;  /* 0x000000ffff037224 */ /* 0x002fe400078e0000 */
[----:B------:R-:W-:Y:S01]  /*16070*/  IMAD.MOV.U32 R132, RZ, RZ, R2 ;  /* 0x000000ffff847224 */ /* 0x000fe200078e0002 */
[----:B------:R-:W-:Y:S02]  /*16080*/  SEL R181, R181, RZ, !P0 ;  /* 0x000000ffb5b57207 */ /* 0x000fe40004000000 */
[----:B------:R-:W-:Y:S02]  /*16090*/  ISETP.GE.AND P0, PT, R201, R226, PT ;  /* 0x000000e2c900720c */ /* 0x000fe40003f06270 */
[----:B------:R-:W-:Y:S11]  /*160a0*/  IADD3 R226, R226, -0x1, RZ ;  /* 0xffffffffe2e27810 */ /* 0x000ff60007ffe0ff */
[----:B------:R-:W-:-:S05]  /*160b0*/  @!P0 BRA `(.L_x_3000) ;  /* 0xffffc9b000008947 */ /* 0x000fca000383ffff */
.L_x_2983:
[----:B------:R-:W-:Y:S05]  /*160c0*/  BRA.DIV ~URZ, `(.L_x_3001) ;  /* 0x000048527f007947 */ /* 0x000fea000b800000 */
[----:B------:R1:W2:Y:S02]  /*160d0*/  SHFL.BFLY PT, R139, R221, 0x2, 0x1f ;  /* 0x0c401f00dd8b7f89 */ /* 0x0002a400000e0000 */
.L_x_3051:
[----:B--2---:R-:W-:Y:S01]  /*160e0*/  FADD.FTZ R137, R139, R221 ;  /* 0x000000dd8b897221 */ /* 0x004fe20000010000 */
[----:B------:R-:W-:Y:S05]  /*160f0*/  BRA.DIV ~URZ, `(.L_x_3002) ;  /* 0x000048727f007947 */ /* 0x000fea000b800000 */
[----:B------:R-:W2:Y:S04]  /*16100*/  SHFL.BFLY PT, R3, R224, 0x2, 0x1f ;  /* 0x0c401f00e0037f89 */ /* 0x000ea800000e0000 */
[----:B------:R-:W3:Y:S01]  /*16110*/  SHFL.BFLY PT, R6, R137, 0x1, 0x1f ;  /* 0x0c201f0089067f89 */ /* 0x000ee200000e0000 */
[----:B--2---:R-:W-:-:S02]  /*16120*/  FADD.FTZ R4, R3, R224 ;  /* 0x000000e003047221 */ /* 0x004fc40000010000 */
[----:B---3--:R-:W-:-:S03]  /*16130*/  FADD.FTZ R3, R137, R6 ;  /* 0x0000000689037221 */ /* 0x008fc60000010000 */
[----:B------:R2:W3:Y:S04]  /*16140*/  SHFL.BFLY PT, R139, R4, 0x1, 0x1f ;  /* 0x0c201f00048b7f89 */ /* 0x0004e800000e0000 */
.L_x_3052:
[----:B---3--:R-:W-:Y:S01]  /*16150*/  FADD.FTZ R6, R139, R4 ;  /* 0x000000048b067221 */ /* 0x008fe20000010000 */
[----:B------:R-:W-:Y:S02]  /*16160*/  FSETP.NE.FTZ.AND P1, PT, R3, RZ, PT ;  /* 0x000000ff0300720b */ /* 0x000fe40003f35000 */
[----:B------:R-:W-:Y:S02]  /*16170*/  MOV R7, RZ ;  /* 0x000000ff00077202 */ /* 0x000fe40000000f00 */
[----:B------:R-:W-:Y:S02]  /*16180*/  FSETP.NE.FTZ.AND P0, PT, R6, RZ, PT ;  /* 0x000000ff0600720b */ /* 0x000fe40003f15000 */
[----:B------:R-:W-:Y:S02]  /*16190*/  MOV R5, RZ ;  /* 0x000000ff00057202 */ /* 0x000fe40000000f00 */
[----:B--2---:R-:W-:-:S05]  /*161a0*/  MOV R4, 0xff800000 ;  /* 0xff80000000047802 */ /* 0x004fca0000000f00 */
[----:B------:R-:W2:Y:S01]  /*161b0*/  @P1 MUFU.LG2 R9, R3 ;  /* 0x0000000300091308 */ /* 0x000ea20000000c00 */
[----:B------:R-:W-:-:S03]  /*161c0*/  @P1 MOV R8, 0x3f317218 ;  /* 0x3f31721800081802 */ /* 0x000fc60000000f00 */
[----:B------:R-:W-:Y:S02]  /*161d0*/  @P0 MOV R11, 0x3f317218 ;  /* 0x3f317218000b0802 */ /* 0x000fe40000000f00 */
[----:B------:R-:W-:Y:S02]  /*161e0*/  @P1 FMUL.FTZ R8, R8, c[0x0][0x2d0] ;  /* 0x0000b40008081a20 */ /* 0x000fe40000410000 */
[----:B------:R-:W3:Y:S01]  /*161f0*/  @P0 MUFU.RCP R7, R6 ;  /* 0x0000000600070308 */ /* 0x000ee20000001000 */
[----:B------:R-:W-:-:S07]  /*16200*/  @P0 FMUL.FTZ R11, R11, c[0x0][0x2d0] ;  /* 0x0000b4000b0b0a20 */ /* 0x000fce0000410000 */
[----:B------:R-:W4:Y:S01]  /*16210*/  @P0 MUFU.LG2 R6, R6 ;  /* 0x0000000600060308 */ /* 0x000f220000000c00 */
[----:B--2---:R-:W-:-:S04]  /*16220*/  @P1 FMUL.FTZ R9, R9, 0.69314718246459960938 ;  /* 0x3f31721809091820 */ /* 0x004fc80000410000 */
[----:B------:R-:W-:Y:S01]  /*16230*/  @P1 FFMA.FTZ R4, R8, R2, R9 ;  /* 0x0000000208041223 */ /* 0x000fe20000010009 */
[----:B------:R-:W-:Y:S02]  /*16240*/  MOV R9, 0xff800000 ;  /* 0xff80000000097802 */ /* 0x000fe40000000f00 */
[----:B------:R-:W2:Y:S01]  /*16250*/  @P1 MUFU.RCP R5, R3 ;  /* 0x0000000300051308 */ /* 0x000ea20000001000 */
[C---:B---3--:R-:W-:Y:S01]  /*16260*/  FMUL.FTZ R130, R7.reuse, R130 ;  /* 0x0000008207827220 */ /* 0x048fe20000410000 */
[----:B------:R-:W-:Y:S01]  /*16270*/  PLOP3.LUT P1, PT, PT, PT, PT, 0x8, 0x0 ;  /* 0x000000000000781c */ /* 0x000fe20003f2e170 */
[C---:B------:R-:W-:Y:S02]  /*16280*/  FMUL.FTZ R131, R7.reuse, R131 ;  /* 0x0000008307837220 */ /* 0x040fe40000410000 */
[C---:B------:R-:W-:Y:S02]  /*16290*/  FMUL.FTZ R126, R7.reuse, R126 ;  /* 0x0000007e077e7220 */ /* 0x040fe40000410000 */
[----:B------:R-:W-:-:S02]  /*162a0*/  FMUL.FTZ R127, R7, R127 ;  /* 0x0000007f077f7220 */ /* 0x000fc40000410000 */
[----:B----4-:R-:W-:Y:S02]  /*162b0*/  @P0 FMUL.FTZ R6, R6, 0.69314718246459960938 ;  /* 0x3f31721806060820 */ /* 0x010fe40000410000 */
[C---:B------:R-:W-:Y:S02]  /*162c0*/  FMUL.FTZ R102, R7.reuse, R102 ;  /* 0x0000006607667220 */ /* 0x040fe40000410000 */
[C---:B------:R-:W-:Y:S02]  /*162d0*/  FMUL.FTZ R103, R7.reuse, R103 ;  /* 0x0000006707677220 */ /* 0x040fe40000410000 */
[----:B------:R-:W-:Y:S02]  /*162e0*/  FMUL.FTZ R106, R7, R106 ;  /* 0x0000006a076a7220 */ /* 0x000fe40000410000 */
[C---:B--2---:R-:W-:Y:S02]  /*162f0*/  FMUL.FTZ R128, R5.reuse, R128 ;  /* 0x0000008005807220 */ /* 0x044fe40000410000 */
        /* <DEDUP_REMOVED lines=86> */
[----:B------:R-:W-:Y:S02]  /*16860*/  FMUL.FTZ R5, R5, R97 ;  /* 0x0000006105057220 */ /* 0x000fe40000410000 */
[----:B------:R-:W-:Y:S02]  /*16870*/  FMUL.FTZ R7, R7, R99 ;  /* 0x0000006307077220 */ /* 0x000fe40000410000 */
[----:B------:R-:W-:Y:S02]  /*16880*/  @P0 FFMA.FTZ R9, R11, R0, R6 ;  /* 0x000000000b090223 */ /* 0x000fe40000010006 */
.L_x_2912:
[----:B------:R-:W-:Y:S05]  /*16890*/  @P1 BRA `(.L_x_3003) ;  /* 0x0000169000001947 */ /* 0x000fea0003800000 */
[----:B------:R-:W3:Y:S01]  /*168a0*/  S2R R0, SR_TID.X ;  /* 0x0000000000007919 */ /* 0x000ee20000002100 */
[----:B------:R-:W-:Y:S01]  /*168b0*/  WARPSYNC 0xffffffff ;  /* 0xffffffff00007948 */ /* 0x000fe20003800000 */
[----:B------:R-:W-:Y:S02]  /*168c0*/  F2FP.BF16.PACK_AB R96, R5, R96 ;  /* 0x000000600560723e */ /* 0x000fe400000010ff */
        /* <DEDUP_REMOVED lines=11> */
[----:B---3--:R-:W-:Y:S02]  /*16980*/  SHF.R.S32.HI R11, RZ, 0x1f, R0 ;  /* 0x0000001fff0b7819 */ /* 0x008fe40000011400 */
[----:B------:R-:W-:Y:S02]  /*16990*/  F2FP.BF16.PACK_AB R112, R113, R112 ;  /* 0x000000707170723e */ /* 0x000fe400000010ff */
[----:B------:R-:W-:-:S02]  /*169a0*/  LEA.HI R6, R11, R0, RZ, 0x2 ;  /* 0x000000000b067211 */ /* 0x000fc400078f10ff */
[----:B------:R-:W-:Y:S02]  /*169b0*/  F2FP.BF16.PACK_AB R114, R115, R114 ;  /* 0x000000727372723e */ /* 0x000fe400000010ff */
[--C-:B------:R-:W-:Y:S02]  /*169c0*/  SHF.R.S32.HI R13, RZ, 0x2, R6.reuse ;  /* 0x00000002ff0d7819 */ /* 0x100fe40000011406 */
[----:B--2---:R-:W-:Y:S02]  /*169d0*/  SHF.R.S32.HI R8, RZ, 0x1f, R6 ;  /* 0x0000001fff087819 */ /* 0x004fe40000011406 */
        /* <DEDUP_REMOVED lines=21> */
[----:B------:R-:W-:Y:S01]  /*16b30*/  F2FP.BF16.PACK_AB R40, R41, R40 ;  /* 0x000000282928723e */ /* 0x000fe200000010ff */
        /* <DEDUP_REMOVED lines=8> */
[----:B------:R-:W-:Y:S01]  /*16bc0*/  IMAD.MOV.U32 R6, RZ, RZ, 0x40 ;  /* 0x00000040ff067424 */ /* 0x000fe200078e00ff */
[----:B------:R-:W-:Y:S01]  /*16bd0*/  SEL R12, R12, 0xffffffe0, !P1 ;  /* 0xffffffe00c0c7807 */ /* 0x000fe20004800000 */
[----:B------:R-:W-:Y:S01]  /*16be0*/  STS [R17+0x480], R130 ;  /* 0x0004808211007388 */ /* 0x000fe20000000800 */
[----:B------:R-:W-:-:S02]  /*16bf0*/  F2FP.BF16.PACK_AB R46, R47, R46 ;  /* 0x0000002e2f2e723e */ /* 0x000fc400000010ff */
[----:B------:R-:W-:Y:S01]  /*16c00*/  SEL R6, R6, 0xffffffc0, !P2 ;  /* 0xffffffc006067807 */ /* 0x000fe20005000000 */
[----:B------:R-:W-:Y:S01]  /*16c10*/  IMAD.IADD R13, R17, 0x1, R12 ;  /* 0x00000001110d7824 */ /* 0x000fe200078e020c */
[----:B------:R-:W-:Y:S01]  /*16c20*/  STS [R5], R124 ;  /* 0x0000007c05007388 */ /* 0x000fe20000000800 */
[--C-:B------:R-:W-:Y:S01]  /*16c30*/  IMAD.IADD R19, R12, 0x1, R5.reuse ;  /* 0x000000010c137824 */ /* 0x100fe200078e0205 */
        /* <DEDUP_REMOVED lines=8> */
[----:B------:R-:W-:Y:S01]  /*16cc0*/  F2FP.BF16.PACK_AB R52, R53, R52 ;  /* 0x000000343534723e */ /* 0x000fe200000010ff */
[----:B------:R-:W-:Y:S01]  /*16cd0*/  IMAD.MOV.U32 R6, RZ, RZ, 0x4 ;  /* 0x00000004ff067424 */ /* 0x000fe200078e00ff */
        /* <DEDUP_REMOVED lines=60> */
[----:B------:R-:W-:Y:S01]  /*170a0*/  STS [R19+0x8400], R82 ;  /* 0x0084005213007388 */ /* 0x000fe20000000800 */
[----:B--2---:R-:W-:-:S03]  /*170b0*/  IMAD.WIDE R16, R197, R6, c[0x0][0x500] ;  /* 0x00014000c5107625 */ /* 0x004fc600078e0206 */
        /* <DEDUP_REMOVED lines=9> */
[----:B---3--:R-:W-:-:S02]  /*17150*/  IMAD.MOV.U32 R5, RZ, RZ, c[0x0][0x388] ;  /* 0x0000e200ff057624 */ /* 0x008fc400078e00ff */
[----:B--2---:R-:W-:-:S03]  /*17160*/  @P1 IMAD.WIDE R20, R197, R6, c[0x0][0x508] ;  /* 0x00014200c5141625 */ /* 0x004fc600078e0206 */
        /* <DEDUP_REMOVED lines=10> */
.L_x_3004:
[----:B-1----:R-:W-:Y:S01]  /*17210*/  LOP3.LUT R7, R8, 0xffffffe0, RZ, 0xc0, !PT ;  /* 0xffffffe008077812 */ /* 0x002fe200078ec0ff */
        /* <DEDUP_REMOVED lines=25> */
[----:B------:R-:W-:-:S02]  /*173b0*/  IMAD R7, R13, c[0x0][0x3a0], RZ ;  /* 0x0000e8000d077a24 */ /* 0x000fc400078e02ff */
[----:B------:R-:W-:Y:S01]  /*173c0*/  IMAD R13, R196, c[0x0][0x494], R3 ;  /* 0x00012500c40d7a24 */ /* 0x000fe200078e0203 */
[----:B-1----:R-:W-:Y:S01]  /*173d0*/  LEA R8, R57, R8, 0x7 ;  /* 0x0000000839087211 */ /* 0x002fe200078e38ff */
[----:B------:R-:W-:Y:S01]  /*173e0*/  IMAD R7, R12, c[0x0][0x3a4], R7 ;  /* 0x0000e9000c077a24 */ /* 0x000fe200078e0207 */
[----:B------:R-:W-:Y:S01]  /*173f0*/  LOP3.LUT R3, R6, 0xfffffff8, RZ, 0xc0, !PT ;  /* 0xfffffff806037812 */ /* 0x000fe200078ec0ff */
[----:B------:R-:W-:Y:S01]  /*17400*/  IMAD.WIDE.U32 R14, R12, c[0x0][0x3a0], RZ ;  /* 0x0000e8000c0e7a25 */ /* 0x000fe200078e00ff */
[----:B------:R-:W-:-:S03]  /*17410*/  SHF.R.S32.HI R6, RZ, 0x3, R6 ;  /* 0x00000003ff067819 */ /* 0x000fc60000011406 */
[----:B------:R-:W-:Y:S01]  /*17420*/  @P1 IMAD.HI.U32 R10, R8, c[0x0][0x4ec], RZ ;  /* 0x00013b00080a1a27 */ /* 0x000fe200078e00ff */
[----:B------:R-:W-:Y:S02]  /*17430*/  IADD3 R15, R15, R7, RZ ;  /* 0x000000070f0f7210 */ /* 0x000fe40007ffe0ff */
[----:B------:R-:W-:Y:S01]  /*17440*/  SHF.R.S32.HI R7, RZ, 0x1f, R197 ;  /* 0x0000001fff077819 */ /* 0x000fe200000114c5 */
[----:B------:R-:W-:Y:S01]  /*17450*/  IMAD.IADD R3, R0, 0x1, -R3 ;  /* 0x0000000100037824 */ /* 0x000fe200078e0a03 */
[----:B------:R-:W-:Y:S01]  /*17460*/  SEL R197, R197, RZ, !P0 ;  /* 0x000000ffc5c57207 */ /* 0x000fe20004000000 */
[----:B------:R-:W-:Y:S01]  /*17470*/  IMAD.MOV.U32 R0, RZ, RZ, R8 ;  /* 0x000000ffff007224 */ /* 0x000fe200078e0008 */
[----:B------:R-:W-:Y:S01]  /*17480*/  @P1 SHF.R.U32.HI R0, RZ, c[0x0][0x4f0], R10 ;  /* 0x00013c00ff001a19 */ /* 0x000fe2000001160a */
[----:B------:R-:W-:Y:S01]  /*17490*/  IMAD.WIDE.U32 R20, R196, c[0x0][0x490], R20 ;  /* 0x00012400c4147a25 */ /* 0x000fe200078e0014 */
[----:B------:R-:W-:Y:S02]  /*174a0*/  SEL R7, R7, RZ, !P0 ;  /* 0x000000ff07077207 */ /* 0x000fe40004000000 */
[----:B------:R-:W-:Y:S01]  /*174b0*/  LEA R10, R3, R6, 0x5 ;  /* 0x00000006030a7211 */ /* 0x000fe200078e28ff */
[----:B------:R-:W-:-:S02]  /*174c0*/  IMAD.IADD R21, R21, 0x1, R13 ;  /* 0x0000000115157824 */ /* 0x000fc400078e020d */
[----:B------:R-:W-:Y:S02]  /*174d0*/  IMAD.MOV R13, RZ, RZ, -R0 ;  /* 0x000000ffff0d7224 */ /* 0x000fe400078e0a00 */
[----:B------:R-:W-:-:S04]  /*174e0*/  IMAD.WIDE.U32 R14, R196, c[0x0][0x3e8], R14 ;  /* 0x0000fa00c40e7a25 */ /* 0x000fc800078e000e */
[----:B------:R-:W-:Y:S01]  /*174f0*/  IMAD.WIDE.U32 R20, R197, c[0x0][0x498], R20 ;  /* 0x00012600c5147a25 */ /* 0x000fe200078e0014 */
[----:B------:R-:W-:Y:S02]  /*17500*/  IADD3 R15, R15, R17, RZ ;  /* 0x000000110f0f7210 */ /* 0x000fe40007ffe0ff */
[----:B------:R-:W-:Y:S01]  /*17510*/  SHF.R.S32.HI R17, RZ, 0x1f, R0 ;  /* 0x0000001fff117819 */ /* 0x000fe20000011400 */
[----:B------:R-:W-:Y:S01]  /*17520*/  IMAD R12, R13, c[0x0][0x4e8], R8 ;  /* 0x00013a000d0c7a24 */ /* 0x000fe200078e0208 */
[----:B------:R-:W-:Y:S01]  /*17530*/  IADD3 R20, P0, R0, R20, RZ ;  /* 0x0000001400147210 */ /* 0x000fe20007f1e0ff */
[----:B------:R-:W-:Y:S02]  /*17540*/  IMAD R16, R7, c[0x0][0x498], RZ ;  /* 0x0001260007107a24 */ /* 0x000fe400078e02ff */
[----:B------:R-:W-:Y:S01]  /*17550*/  IMAD.SHL.U32 R13, R6, 0x40, RZ ;  /* 0x00000040060d7824 */ /* 0x000fe200078e00ff */
[----:B------:R-:W-:Y:S01]  /*17560*/  SHF.R.S32.HI R0, RZ, 0x1f, R12 ;  /* 0x0000001fff007819 */ /* 0x000fe2000001140c */
[----:B------:R-:W-:-:S02]  /*17570*/  IMAD R16, R197, c[0x0][0x49c], R16 ;  /* 0x00012700c5107a24 */ /* 0x000fc400078e0210 */
[----:B------:R-:W-:Y:S01]  /*17580*/  IMAD R10, R57, 0x80, R10 ;  /* 0x00000080390a7824 */ /* 0x000fe200078e020a */
[----:B------:R-:W-:Y:S01]  /*17590*/  LOP3.LUT R13, R13, 0x1c0, RZ, 0xc0, !PT ;  /* 0x000001c00d0d7812 */ /* 0x000fe200078ec0ff */
[----:B------:R-:W-:Y:S01]  /*175a0*/  IMAD.WIDE.U32 R14, R197, c[0x0][0x3f0], R14 ;  /* 0x0000fc00c50e7a25 */ /* 0x000fe200078e000e */
[----:B------:R-:W-:-:S03]  /*175b0*/  IADD3.X R21, R17, R21, R16, P0, !PT ;  /* 0x0000001511157210 */ /* 0x000fc600007fe410 */
[----:B------:R-:W-:Y:S02]  /*175c0*/  IMAD R17, R0, c[0x0][0x488], RZ ;  /* 0x0001220000117a24 */ /* 0x000fe400078e02ff */
[----:B------:R-:W-:-:S04]  /*175d0*/  IMAD.WIDE.U32 R20, R12, c[0x0][0x488], R20 ;  /* 0x000122000c147a25 */ /* 0x000fc800078e0014 */
[----:B------:R-:W-:Y:S02]  /*175e0*/  IMAD R17, R12, c[0x0][0x48c], R17 ;  /* 0x000123000c117a24 */ /* 0x000fe400078e0211 */
[----:B------:R-:W-:Y:S01]  /*175f0*/  IMAD R12, R7, c[0x0][0x3f0], RZ ;  /* 0x0000fc00070c7a24 */ /* 0x000fe200078e02ff */
[----:B------:R-:W-:Y:S01]  /*17600*/  LEA R7, P0, R20, c[0x0][0x450], 0x2 ;  /* 0x0001140014077a11 */ /* 0x000fe200078010ff */
[----:B------:R-:W-:Y:S01]  /*17610*/  IMAD.SHL.U32 R0, R3, 0x8, RZ ;  /* 0x0000000803007824 */ /* 0x000fe200078e00ff */
[----:B------:R-:W-:Y:S01]  /*17620*/  IADD3 R17, R21, R17, RZ ;  /* 0x0000001115117210 */ /* 0x000fe20007ffe0ff */
[----:B------:R-:W-:Y:S01]  /*17630*/  @P1 IMAD.HI.U32 R18, R10, c[0x0][0x4ec], RZ ;  /* 0x00013b000a121a27 */ /* 0x000fe200078e00ff */
[----:B------:R-:W-:Y:S01]  /*17640*/  SHF.R.U32.HI R3, RZ, 0x3, R13 ;  /* 0x00000003ff037819 */ /* 0x000fe2000001160d */
[----:B------:R-:W-:Y:S01]  /*17650*/  SHFL.IDX PT, R48, R7, RZ, 0x1c1f ;  /* 0x001c1fff07307589 */ /* 0x000fe200000e0000 */
[----:B------:R-:W-:Y:S01]  /*17660*/  LEA.HI.X R17, R20, c[0x0][0x454], R17, 0x2, P0 ;  /* 0x0001150014117a11 */ /* 0x000fe200000f1411 */
[----:B------:R-:W-:Y:S01]  /*17670*/  IMAD.MOV.U32 R8, RZ, RZ, R10 ;  /* 0x000000ffff087224 */ /* 0x000fe200078e000a */
[----:B------:R-:W-:Y:S01]  /*17680*/  LOP3.LUT R16, R13, 0x38, R0, 0xf8, !PT ;  /* 0x000000380d107812 */ /* 0x000fe200078ef800 */
[----:B------:R1:W-:Y:S01]  /*17690*/  SHFL.IDX PT, R50, R7, 0x1, 0x1c1f ;  /* 0x003c1f0007327f89 */ /* 0x0003e200000e0000 */
[----:B------:R-:W-:Y:S01]  /*176a0*/  @P1 SHF.R.U32.HI R8, RZ, c[0x0][0x4f0], R18 ;  /* 0x00013c00ff081a19 */ /* 0x000fe20000011612 */
[----:B------:R-:W-:Y:S01]  /*176b0*/  IMAD R12, R197, c[0x0][0x3f4], R12 ;  /* 0x0000fd00c50c7a24 */ /* 0x000fe200078e020c */
[----:B------:R-:W-:Y:S01]  /*176c0*/  LOP3.LUT R3, R16, R3, RZ, 0x3c, !PT ;  /* 0x0000000310037212 */ /* 0x000fe200078e3cff */
[----:B------:R-:W2:Y:S01]  /*176d0*/  SHFL.IDX PT, R49, R17, RZ, 0x1c1f ;  /* 0x001c1fff11317589 */ /* 0x000ea200000e0000 */
[----:B------:R-:W-:Y:S01]  /*176e0*/  SHF.R.S32.HI R16, RZ, 0x1f, R8 ;  /* 0x0000001fff107819 */ /* 0x000fe20000011408 */
[----:B------:R-:W-:Y:S01]  /*176f0*/  IMAD R19, R57, 0x80, R2 ;  /* 0x0000008039137824 */ /* 0x000fe200078e0202 */
[----:B------:R-:W-:Y:S01]  /*17700*/  IADD3 R15, R15, R12, RZ ;  /* 0x0000000c0f0f7210 */ /* 0x000fe20007ffe0ff */
[----:B------:R-:W3:Y:S01]  /*17710*/  SHFL.IDX PT, R51, R17, 0x1, 0x1c1f ;  /* 0x003c1f0011337f89 */ /* 0x000ee200000e0000 */
[----:B------:R-:W-:Y:S01]  /*17720*/  IMAD.MOV R13, RZ, RZ, -R8 ;  /* 0x000000ffff0d7224 */ /* 0x000fe200078e0a08 */
[----:B------:R-:W-:Y:S01]  /*17730*/  LEA R57, R57, R6, 0x7 ;  /* 0x0000000639397211 */ /* 0x000fe200078e38ff */
[----:B-----5:R-:W-:Y:S01]  /*17740*/  IMAD R2, R5, c[0x0][0x4e8], RZ ;  /* 0x00013a0005027a24 */ /* 0x020fe200078e02ff */
[----:B------:R-:W-:Y:S01]  /*17750*/  IADD3 R5, R19, 0x8, RZ ;  /* 0x0000000813057810 */ /* 0x000fe20007ffe0ff */
[----:B------:R-:W-:-:S02]  /*17760*/  IMAD R21, R16, c[0x0][0x3e0], RZ ;  /* 0x0000f80010157a24 */ /* 0x000fc400078e02ff */
[----:B------:R-:W-:Y:S01]  /*17770*/  IMAD R13, R13, c[0x0][0x4e8], R10 ;  /* 0x00013a000d0d7a24 */ /* 0x000fe200078e020a */
[-C--:B------:R-:W-:Y:S01]  /*17780*/  ISETP.GE.OR P1, PT, R19, R2.reuse, P2 ;  /* 0x000000021300720c */ /* 0x080fe20001726670 */
[C---:B------:R-:W-:Y:S01]  /*17790*/  IMAD R21, R8.reuse, c[0x0][0x3e4], R21 ;  /* 0x0000f90008157a24 */ /* 0x040fe200078e0215 */
[----:B------:R-:W-:Y:S01]  /*177a0*/  ISETP.GE.OR P0, PT, R5, R2, P2 ;  /* 0x000000020500720c */ /* 0x000fe20001706670 */
[----:B------:R-:W-:Y:S01]  /*177b0*/  IMAD.WIDE.U32 R14, R8, c[0x0][0x3e0], R14 ;  /* 0x0000f800080e7a25 */ /* 0x000fe200078e000e */
[----:B------:R-:W-:Y:S02]  /*177c0*/  SHF.L.U32 R8, R11, 0x3, RZ ;  /* 0x000000030b087819 */ /* 0x000fe400000006ff */
[----:B-1----:R-:W-:Y:S01]  /*177d0*/  SHF.R.S32.HI R7, RZ, 0x1f, R13 ;  /* 0x0000001fff077819 */ /* 0x002fe2000001140d */
[----:B------:R-:W-:Y:S01]  /*177e0*/  IMAD.IADD R15, R15, 0x1, R21 ;  /* 0x000000010f0f7824 */ /* 0x000fe200078e0215 */
[----:B------:R-:W-:-:S03]  /*177f0*/  LOP3.LUT R8, R3, 0x7ffffe00, R8, 0xf8, !PT ;  /* 0x7ffffe0003087812 */ /* 0x000fc600078ef808 */
[----:B------:R-:W-:Y:S01]  /*17800*/  IMAD R10, R7, c[0x0][0x3d8], RZ ;  /* 0x0000f600070a7a24 */ /* 0x000fe200078e02ff */
[----:B------:R-:W-:Y:S01]  /*17810*/  SHF.L.U32 R58, R8, 0x1, RZ ;  /* 0x00000001083a7819 */ /* 0x000fe200000006ff */
[----:B--2---:R1:W-:Y:S02]  /*17820*/  @!P1 ST.E [R48.64], R4 ;  /* 0x0000000430009985 */ /* 0x0043e4000c101906 */
[C---:B------:R-:W-:Y:S02]  /*17830*/  IMAD R3, R13.reuse, c[0x0][0x3dc], R10 ;  /* 0x0000f7000d037a24 */ /* 0x040fe400078e020a */
[----:B------:R-:W-:Y:S01]  /*17840*/  IMAD.WIDE.U32 R10, R13, c[0x0][0x3d8], R14 ;  /* 0x0000f6000d0a7a25 */ /* 0x000fe200078e000e */
[----:B---3--:R1:W-:Y:S03]  /*17850*/  @!P0 ST.E [R50.64], R9 ;  /* 0x0000000932008985 */ /* 0x0083e6000c101906 */
        /* <DEDUP_REMOVED lines=36> */
.L_x_3006:
[----:B--2---:R-:W-:Y:S05]  /*17aa0*/  BSYNC B0 ;  /* 0x0000000000007941 */ /* 0x004fea0003800000 */
.L_x_3005:
        /* <DEDUP_REMOVED lines=23> */
.L_x_3008:
[----:B------:R-:W-:Y:S05]  /*17c20*/  BSYNC B0 ;  /* 0x0000000000007941 */ /* 0x000fea0003800000 */
.L_x_3007:
        /* <DEDUP_REMOVED lines=23> */
.L_x_3010:
[----:B------:R-:W-:Y:S05]  /*17da0*/  BSYNC B0 ;  /* 0x0000000000007941 */ /* 0x000fea0003800000 */
.L_x_3009:
        /* <DEDUP_REMOVED lines=24> */
.L_x_3003:
        /* <DEDUP_REMOVED lines=8> */
[----:B------:R-:W3:Y:S04]  /*17fb0*/  @P0 LDG.E R3, [R4.64] ;  /* 0x0000000604030981 */ /* 0x000ee8000c1e1900 */
[----:B------:R1:W5:Y:S01]  /*17fc0*/  @P1 LDG.E R0, [R6.64] ;  /* 0x0000000606001981 */ /* 0x000362000c1e1900 */
[----:B--2---:R-:W-:Y:S02]  /*17fd0*/  CS2R R8, SRZ ;  /* 0x0000000000087805 */ /* 0x004fe4000001ff00 */
[--C-:B---3--:R-:W-:Y:S01]  /*17fe0*/  @P0 SHF.R.S32.HI R9, RZ, 0x1f, R3.reuse ;  /* 0x0000001fff090819 */ /* 0x108fe20000011403 */
[----:B------:R-:W-:Y:S01]  /*17ff0*/  @P0 IMAD.MOV.U32 R8, RZ, RZ, R3 ;  /* 0x000000ffff080224 */ /* 0x000fe200078e0003 */
[----:B------:R-:W-:Y:S05]  /*18000*/  @P1 BRA `(.L_x_3011) ;  /* 0x0000004000001947 */ /* 0x000fea0003800000 */
[----:B-1----:R-:W-:Y:S05]  /*18010*/  @!P0 BRA `(.L_x_3011) ;  /* 0x0000003000008947 */ /* 0x002fea0003800000 */
[----:B-----5:R-:W2:Y:S04]  /*18020*/  LDG.E R0, [R4.64] ;  /* 0x0000000604007981 */ /* 0x020ea8000c1e1900 */
[----:B------:R-:W2:Y:S02]  /*18030*/  LDG.E R3, [R4.64+0x4] ;  /* 0x0000040604037981 */ /* 0x000ea4000c1e1900 */
[----:B--2---:R-:W-:-:S02]  /*18040*/  IADD3 R0, -R0, R3, RZ ;  /* 0x0000000300007210 */ /* 0x004fc40007ffe1ff */
.L_x_3011:
        /* <DEDUP_REMOVED lines=14> */
[----:B------:R-:W-:Y:S01]  /*18130*/  MOV R10, R8 ;  /* 0x00000008000a7202 */ /* 0x000fe20000000f00 */
[----:B------:R-:W-:Y:S01]  /*18140*/  IMAD R14, R4, c[0x0][0x498], RZ ;  /* 0x00012600040e7a24 */ /* 0x000fe200078e02ff */
[----:B------:R-:W-:Y:S01]  /*18150*/  ISETP.NE.AND P0, PT, R3, 0x1, PT ;  /* 0x000000010300780c */ /* 0x000fe20003f05270 */
[----:B------:R-:W-:Y:S01]  /*18160*/  IMAD R3, R195, c[0x0][0x490], RZ ;  /* 0x00012400c3037a24 */ /* 0x000fe200078e02ff */
[----:B------:R-:W-:Y:S01]  /*18170*/  MOV R6, R7 ;  /* 0x0000000700067202 */ /* 0x000fe20000000f00 */
[----:B------:R-:W-:-:S04]  /*18180*/  IMAD.WIDE.U32 R10, R196, c[0x0][0x490], R10 ;  /* 0x00012400c40a7a25 */ /* 0x000fc800078e000a */
[----:B------:R-:W-:-:S05]  /*18190*/  IMAD R3, R196, c[0x0][0x494], R3 ;  /* 0x00012500c4037a24 */ /* 0x000fca00078e0203 */
[----:B------:R-:W-:Y:S01]  /*181a0*/  IADD3 R11, R3, R11, RZ ;  /* 0x0000000b030b7210 */ /* 0x000fe20007ffe0ff */
        /* <DEDUP_REMOVED lines=18> */
.L_x_3013:
[----:B------:R-:W-:Y:S05]  /*182d0*/  BSYNC B0 ;  /* 0x0000000000007941 */ /* 0x000fea0003800000 */
.L_x_3012:
[----:B-1----:R-:W1:Y:S01]  /*182e0*/  S2R R3, SR_CTAID.X ;  /* 0x0000000000037919 */ /* 0x002e620000002500 */
[----:B------:R-:W-:Y:S01]  /*182f0*/  SHF.R.S32.HI R5, RZ, 0x1f, R2 ;  /* 0x0000001fff057819 */ /* 0x000fe20000011402 */
[----:B------:R-:W-:Y:S02]  /*18300*/  IMAD R7, R9, c[0x0][0x3a0], RZ ;  /* 0x0000e80009077a24 */ /* 0x000fe400078e02ff */
[----:B------:R-:W-:Y:S01]  /*18310*/  IMAD.WIDE.U32 R10, R8, c[0x0][0x3a0], RZ ;  /* 0x0000e800080a7a25 */ /* 0x000fe200078e00ff */
[----:B------:R-:W-:-:S03]  /*18320*/  LEA.HI R5, R5, R2, RZ, 0x3 ;  /* 0x0000000205057211 */ /* 0x000fc600078f18ff */
[----:B------:R-:W-:Y:S01]  /*18330*/  IMAD R6, R8, c[0x0][0x3a4], R7 ;  /* 0x0000e90008067a24 */ /* 0x000fe200078e0207 */
[----:B------:R-:W-:Y:S01]  /*18340*/  LOP3.LUT R9, R5, 0xfffffff8, RZ, 0xc0, !PT ;  /* 0xfffffff805097812 */ /* 0x000fe200078ec0ff */
[----:B------:R-:W-:Y:S01]  /*18350*/  IMAD R195, R195, c[0x0][0x3e8], RZ ;  /* 0x0000fa00c3c37a24 */ /* 0x000fe200078e02ff */
[----:B------:R-:W-:Y:S01]  /*18360*/  MOV R7, c[0x0][0x4e8] ;  /* 0x00013a0000077a02 */ /* 0x000fe20000000f00 */
[----:B------:R-:W-:Y:S01]  /*18370*/  IMAD R8, R4, c[0x0][0x3f0], RZ ;  /* 0x0000fc0004087a24 */ /* 0x000fe200078e02ff */
[----:B------:R-:W-:Y:S01]  /*18380*/  IADD3 R11, R11, R6, RZ ;  /* 0x000000060b0b7210 */ /* 0x000fe20007ffe0ff */
[----:B------:R-:W-:Y:S01]  /*18390*/  IMAD.IADD R9, R2, 0x1, -R9 ;  /* 0x0000000102097824 */ /* 0x000fe200078e0a09 */
[----:B------:R-:W-:Y:S01]  /*183a0*/  ISETP.NE.AND P0, PT, R7, 0x1, PT ;  /* 0x000000010700780c */ /* 0x000fe20003f05270 */
[C---:B------:R-:W-:Y:S01]  /*183b0*/  IMAD R195, R196.reuse, c[0x0][0x3ec], R195 ;  /* 0x0000fb00c4c37a24 */ /* 0x040fe200078e02c3 */
[----:B------:R-:W-:Y:S01]  /*183c0*/  SHF.R.S32.HI R2, RZ, 0x3, R5 ;  /* 0x00000003ff027819 */ /* 0x000fe20000011405 */
[----:B------:R-:W-:-:S03]  /*183d0*/  IMAD.WIDE.U32 R10, R196, c[0x0][0x3e8], R10 ;  /* 0x0000fa00c40a7a25 */ /* 0x000fc600078e000a */
[-C--:B------:R-:W-:Y:S01]  /*183e0*/  LEA R6, R9, R2.reuse, 0x5 ;  /* 0x0000000209067211 */ /* 0x080fe200078e28ff */
[----:B------:R-:W-:Y:S01]  /*183f0*/  IMAD R8, R197, c[0x0][0x3f4], R8 ;  /* 0x0000fd00c5087a24 */ /* 0x000fe200078e0208 */
[----:B------:R-:W-:Y:S02]  /*18400*/  IADD3 R11, R195, R11, RZ ;  /* 0x0000000bc30b7210 */ /* 0x000fe40007ffe0ff */
[C---:B-1----:R-:W-:Y:S01]  /*18410*/  LEA R2, R3.reuse, R2, 0x7 ;  /* 0x0000000203027211 */ /* 0x042fe200078e38ff */
[----:B------:R-:W-:Y:S02]  /*18420*/  IMAD R6, R3, 0x80, R6 ;  /* 0x0000008003067824 */ /* 0x000fe400078e0206 */
[----:B------:R-:W-:-:S03]  /*18430*/  IMAD.WIDE.U32 R10, R197, c[0x0][0x3f0], R10 ;  /* 0x0000fc00c50a7a25 */ /* 0x000fc600078e000a */
[----:B------:R-:W-:Y:S01]  /*18440*/  MOV R5, R6 ;  /* 0x0000000600057202 */ /* 0x000fe20000000f00 */
[----:B------:R-:W-:-:S04]  /*18450*/  @P0 IMAD.HI.U32 R4, R6, c[0x0][0x4ec], RZ ;  /* 0x00013b0006040a27 */ /* 0x000fc800078e00ff */
[----:B------:R-:W-:Y:S01]  /*18460*/  IMAD.IADD R11, R11, 0x1, R8 ;  /* 0x000000010b0b7824 */ /* 0x000fe200078e0208 */
[----:B------:R-:W-:-:S04]  /*18470*/  @P0 SHF.R.U32.HI R5, RZ, c[0x0][0x4f0], R4 ;  /* 0x00013c00ff050a19 */ /* 0x000fc80000011604 */
[----:B------:R-:W-:Y:S01]  /*18480*/  SHF.R.S32.HI R4, RZ, 0x1f, R5 ;  /* 0x0000001fff047819 */ /* 0x000fe20000011405 */
[C---:B------:R-:W-:Y:S01]  /*18490*/  IMAD.WIDE.U32 R10, R5.reuse, c[0x0][0x3e0], R10 ;  /* 0x0000f800050a7a25 */ /* 0x040fe200078e000a */
[----:B------:R-:W-:-:S03]  /*184a0*/  IADD3 R7, -R5, RZ, RZ ;  /* 0x000000ff05077210 */ /* 0x000fc60007ffe1ff */
[----:B------:R-:W-:Y:S02]  /*184b0*/  IMAD R4, R4, c[0x0][0x3e0], RZ ;  /* 0x0000f80004047a24 */ /* 0x000fe400078e02ff */
[----:B------:R-:W-:Y:S02]  /*184c0*/  IMAD R7, R7, c[0x0][0x4e8], R6 ;  /* 0x00013a0007077a24 */ /* 0x000fe400078e0206 */
[----:B------:R-:W-:-:S03]  /*184d0*/  IMAD R5, R5, c[0x0][0x3e4], R4 ;  /* 0x0000f90005057a24 */ /* 0x000fc600078e0204 */
[----:B------:R-:W-:Y:S02]  /*184e0*/  SHF.R.S32.HI R4, RZ, 0x1f, R7 ;  /* 0x0000001fff047819 */ /* 0x000fe40000011407 */
[----:B------:R-:W-:Y:S01]  /*184f0*/  IADD3 R11, R11, R5, RZ ;  /* 0x000000050b0b7210 */ /* 0x000fe20007ffe0ff */
[----:B------:R-:W-:Y:S02]  /*18500*/  IMAD.SHL.U32 R5, R9, 0x8, RZ ;  /* 0x0000000809057824 */ /* 0x000fe400078e00ff */
[----:B------:R-:W-:Y:S02]  /*18510*/  IMAD R4, R4, c[0x0][0x3d8], RZ ;  /* 0x0000f60004047a24 */ /* 0x000fe400078e02ff */
[----:B------:R-:W-:Y:S01]  /*18520*/  IMAD.WIDE.U32 R10, R7, c[0x0][0x3d8], R10 ;  /* 0x0000f600070a7a25 */ /* 0x000fe200078e000a */
[----:B------:R-:W-:-:S03]  /*18530*/  IADD3 R3, R5, 0x80, RZ ;  /* 0x0000008005037810 */ /* 0x000fc60007ffe0ff */
[----:B------:R-:W-:Y:S01]  /*18540*/  IMAD R13, R7, c[0x0][0x3dc], R4 ;  /* 0x0000f700070d7a24 */ /* 0x000fe200078e0204 */
[----:B------:R-:W-:Y:S02]  /*18550*/  LEA R7, P0, R10, c[0x0][0x380], 0x1 ;  /* 0x0000e0000a077a11 */ /* 0x000fe400078008ff */
[----:B------:R-:W-:Y:S02]  /*18560*/  IADD3 R4, R5, 0x40, RZ ;  /* 0x0000004005047810 */ /* 0x000fe40007ffe0ff */
[----:B------:R-:W-:-:S04]  /*18570*/  IADD3 R9, R11, R13, RZ ;  /* 0x0000000d0b097210 */ /* 0x000fc80007ffe0ff */
[----:B------:R-:W-:Y:S01]  /*18580*/  LEA.HI.X R6, R10, c[0x0][0x384], R9, 0x1, P0 ;  /* 0x0000e1000a067a11 */ /* 0x000fe200000f0c09 */
[----:B------:R-:W-:Y:S05]  /*18590*/  BRA.DIV ~URZ, `(.L_x_3014) ;  /* 0x000024b27f007947 */ /* 0x000fea000b800000 */
[----:B------:R1:W2:Y:S02]  /*185a0*/  SHFL.IDX PT, R9, R6, RZ, 0x181f ;  /* 0x00181fff06097589 */ /* 0x0002a400000e0000 */
.L_x_3053:
[----:B------:R-:W-:Y:S05]  /*185b0*/  BRA.DIV ~URZ, `(.L_x_3015) ;  /* 0x000025127f007947 */ /* 0x000fea000b800000 */
[----:B------:R3:W1:Y:S02]  /*185c0*/  SHFL.IDX PT, R12, R7, RZ, 0x181f ;  /* 0x00181fff070c7589 */ /* 0x00066400000e0000 */
.L_x_3054:
[----:B-----5:R-:W-:Y:S01]  /*185d0*/  IMAD R11, R0, c[0x0][0x4e8], RZ ;  /* 0x00013a00000b7a24 */ /* 0x020fe200078e02ff */
[----:B------:R-:W-:Y:S01]  /*185e0*/  BSSY B0, `(.L_x_3016) ;  /* 0x0000013000007945 */ /* 0x000fe20003800000 */
[----:B--2---:R-:W-:-:S03]  /*185f0*/  MOV R13, R9 ;  /* 0x00000009000d7202 */ /* 0x004fc60000000f00 */
        /* <DEDUP_REMOVED lines=17> */
.L_x_3017:
[----:B------:R-:W-:Y:S05]  /*18710*/  BSYNC B0 ;  /* 0x0000000000007941 */ /* 0x000fea0003800000 */
.L_x_3016:
[----:B------:R-:W-:Y:S05]  /*18720*/  BRA.DIV ~URZ, `(.L_x_3018) ;  /* 0x000024227f007947 */ /* 0x000fea000b800000 */
[----:B-1----:R1:W2:Y:S04]  /*18730*/  SHFL.IDX PT, R9, R6, 0x1, 0x181f ;  /* 0x00381f0006097f89 */ /* 0x0022a800000e0000 */
[----:B------:R1:W3:Y:S02]  /*18740*/  SHFL.IDX PT, R12, R7, 0x1, 0x181f ;  /* 0x00381f00070c7f89 */ /* 0x0002e400000e0000 */
.L_x_3055:
[----:B------:R-:W-:Y:S01]  /*18750*/  IADD3 R0, R2, 0x20, RZ ;  /* 0x0000002002007810 */ /* 0x000fe20007ffe0ff */
[----:B------:R-:W-:Y:S01]  /*18760*/  BSSY B0, `(.L_x_3019) ;  /* 0x0000013000007945 */ /* 0x000fe20003800000 */
[----:B--2---:R-:W-:-:S02]  /*18770*/  IMAD.MOV.U32 R13, RZ, RZ, R9 ;  /* 0x000000ffff0d7224 */ /* 0x004fc400078e0009 */
        /* <DEDUP_REMOVED lines=8> */
[--C-:B---3--:R-:W-:Y:S01]  /*18800*/  @!P2 IMAD.WIDE R14, R5, 0x2, R12.reuse ;  /* 0x00000002050ea825 */ /* 0x108fe200078e020c */
        /* <DEDUP_REMOVED lines=8> */
.L_x_3020:
[----:B------:R-:W-:Y:S05]  /*18890*/  BSYNC B0 ;  /* 0x0000000000007941 */ /* 0x000fea0003800000 */
.L_x_3019:
[----:B------:R-:W-:Y:S05]  /*188a0*/  BRA.DIV ~URZ, `(.L_x_3021) ;  /* 0x000023927f007947 */ /* 0x000fea000b800000 */
[----:B--2---:R2:W1:Y:S02]  /*188b0*/  SHFL.IDX PT, R9, R6, 0x2, 0x181f ;  /* 0x00581f0006097f89 */ /* 0x00446400000e0000 */
.L_x_3056:
[----:B------:R-:W-:Y:S05]  /*188c0*/  BRA.DIV ~URZ, `(.L_x_3022) ;  /* 0x000023f27f007947 */ /* 0x000fea000b800000 */
[----:B---3--:R3:W2:Y:S02]  /*188d0*/  SHFL.IDX PT, R12, R7, 0x2, 0x181f ;  /* 0x00581f00070c7f89 */ /* 0x0086a400000e0000 */
.L_x_3057:
[----:B------:R-:W-:Y:S01]  /*188e0*/  IADD3 R0, R2, 0x40, RZ ;  /* 0x0000004002007810 */ /* 0x000fe20007ffe0ff */
[----:B------:R-:W-:Y:S01]  /*188f0*/  BSSY B0, `(.L_x_3023) ;  /* 0x0000013000007945 */ /* 0x000fe20003800000 */
[----:B-1----:R-:W-:Y:S02]  /*18900*/  IMAD.MOV.U32 R13, RZ, RZ, R9 ;  /* 0x000000ffff0d7224 */ /* 0x002fe400078e0009 */
        /* <DEDUP_REMOVED lines=17> */
.L_x_3024:
[----:B------:R-:W-:Y:S05]  /*18a20*/  BSYNC B0 ;  /* 0x0000000000007941 */ /* 0x000fea0003800000 */
.L_x_3023:
[----:B------:R-:W-:Y:S05]  /*18a30*/  BRA.DIV ~URZ, `(.L_x_3025) ;  /* 0x000023027f007947 */ /* 0x000fea000b800000 */
[----:B-1----:R1:W3:Y:S04]  /*18a40*/  SHFL.IDX PT, R9, R6, 0x3, 0x181f ;  /* 0x00781f0006097f89 */ /* 0x0022e800000e0000 */
[----:B------:R1:W4:Y:S02]  /*18a50*/  SHFL.IDX PT, R240, R7, 0x3, 0x181f ;  /* 0x00781f0007f07f89 */ /* 0x00032400000e0000 */
.L_x_3058:
[----:B------:R-:W-:Y:S01]  /*18a60*/  IADD3 R2, R2, 0x60, RZ ;  /* 0x0000006002027810 */ /* 0x000fe20007ffe0ff */
[----:B---3--:R-:W-:-:S03]  /*18a70*/  IMAD.MOV.U32 R241, RZ, RZ, R9 ;  /* 0x000000fffff17224 */ /* 0x008fc600078e0009 */
[----:B------:R-:W-:-:S13]  /*18a80*/  ISETP.GE.AND P0, PT, R2, R11, PT ;  /* 0x0000000b0200720c */ /* 0x000fda0003f06270 */
[----:B------:R-:W-:Y:S05]  /*18a90*/  @P0 EXIT ;  /* 0x000000000000094d */ /* 0x000fea0003800000 */
[----:B------:R-:W-:Y:S02]  /*18aa0*/  ISETP.GE.AND P0, PT, R4, c[0x0][0x3c8], PT ;  /* 0x0000f20004007a0c */ /* 0x000fe40003f06270 */
[----:B------:R-:W-:-:S11]  /*18ab0*/  ISETP.GE.AND P1, PT, R5, c[0x0][0x3c8], PT ;  /* 0x0000f20005007a0c */ /* 0x000fd60003f26270 */
[----:B-1----:R-:W-:-:S04]  /*18ac0*/  @!P0 SHF.R.S32.HI R7, RZ, 0x1f, R4 ;  /* 0x0000001fff078819 */ /* 0x002fc80000011404 */
[----:B------:R-:W-:Y:S01]  /*18ad0*/  @!P0 LEA.HI R7, R7, R4, RZ, 0x3 ;  /* 0x0000000407078211 */ /* 0x000fe200078f18ff */
[----:B----4-:R-:W-:-:S03]  /*18ae0*/  @!P1 IMAD.WIDE R4, R5, 0x2, R240 ;  /* 0x0000000205049825 */ /* 0x010fc600078e02f0 */
        /* <DEDUP_REMOVED lines=12> */
.L_x_2913:
[----:B-1----:R-:W-:Y:S01]  /*18bb0*/  IMAD.MOV.U32 R238, RZ, RZ, R15 ;  /* 0x000000ffffee7224 */ /* 0x002fe200078e000f */
[----:B------:R-:W-:Y:S01]  /*18bc0*/  MOV R174, 0x181f ;  /* 0x0000181f00ae7802 */ /* 0x000fe20000000f00 */
[----:B------:R-:W-:Y:S01]  /*18bd0*/  IMAD.MOV.U32 R175, RZ, RZ, RZ ;  /* 0x000000ffffaf7224 */ /* 0x000fe200078e00ff */
[----:B------:R-:W-:Y:S02]  /*18be0*/  MOV R173, 0xffffffff ;  /* 0xffffffff00ad7802 */ /* 0x000fe40000000f00 */
[----:B------:R-:W-:Y:S02]  /*18bf0*/  MOV R172, 0x18c10 ;  /* 0x00018c1000ac7802 */ /* 0x000fe40000000f00 */
[----:B----45:R-:W-:Y:S05]  /*18c00*/  CALL.REL.NOINC `($__internal_13_$__cuda_sm70_shflsync_idx_p) ;  /* 0x0000a76000007944 */ /* 0x030fea0003c00000 */
[----:B--2---:R-:W-:Y:S01]  /*18c10*/  MOV R17, R240 ;  /* 0x000000f000117202 */ /* 0x004fe20000000f00 */
[----:B-1----:R-:W-:Y:S05]  /*18c20*/  BRA `(.L_x_3026) ;  /* 0xfffee97000007947 */ /* 0x002fea000383ffff */
.L_x_2914:
[----:B------:R-:W-:Y:S01]  /*18c30*/  IMAD.MOV.U32 R238, RZ, RZ, R16 ;  /* 0x000000ffffee7224 */ /* 0x000fe200078e0010 */
[----:B------:R-:W-:Y:S01]  /*18c40*/  MOV R174, 0x181f ;  /* 0x0000181f00ae7802 */ /* 0x000fe20000000f00 */
[----:B------:R-:W-:Y:S01]  /*18c50*/  IMAD.MOV.U32 R175, RZ, RZ, RZ ;  /* 0x000000ffffaf7224 */ /* 0x000fe200078e00ff */
[----:B------:R-:W-:-:S02]  /*18c60*/  MOV R173, 0xffffffff ;  /* 0xffffffff00ad7802 */ /* 0x000fc40000000f00 */
[----:B------:R-:W-:Y:S02]  /*18c70*/  MOV R172, 0x18c90 ;  /* 0x00018c9000ac7802 */ /* 0x000fe40000000f00 */
[----:B-12-45:R-:W-:Y:S05]  /*18c80*/  CALL.REL.NOINC `($__internal_13_$__cuda_sm70_shflsync_idx_p) ;  /* 0x0000a6e000007944 */ /* 0x036fea0003c00000 */
[----:B--2---:R-:W-:Y:S01]  /*18c90*/  MOV R20, R240 ;  /* 0x000000f000147202 */ /* 0x004fe20000000f00 */
[----:B-1----:R-:W-:Y:S05]  /*18ca0*/  BRA `(.L_x_3027) ;  /* 0xfffee91000007947 */ /* 0x002fea000383ffff */
.L_x_2917:
[----:B------:R-:W-:Y:S01]  /*18cb0*/  IMAD.MOV.U32 R238, RZ, RZ, R15 ;  /* 0x000000ffffee7224 */ /* 0x000fe200078e000f */
[----:B------:R-:W-:Y:S01]  /*18cc0*/  MOV R174, 0x181f ;  /* 0x0000181f00ae7802 */ /* 0x000fe20000000f00 */
[----:B------:R-:W-:Y:S01]  /*18cd0*/  IMAD.MOV.U32 R175, RZ, RZ, 0x1 ;  /* 0x00000001ffaf7424 */ /* 0x000fe200078e00ff */
[----:B------:R-:W-:Y:S02]  /*18ce0*/  MOV R173, 0xffffffff ;  /* 0xffffffff00ad7802 */ /* 0x000fe40000000f00 */
[----:B------:R-:W-:Y:S02]  /*18cf0*/  MOV R172, 0x18d10 ;  /* 0x00018d1000ac7802 */ /* 0x000fe40000000f00 */
[----:B-1-345:R-:W-:Y:S05]  /*18d00*/  CALL.REL.NOINC `($__internal_13_$__cuda_sm70_shflsync_idx_p) ;  /* 0x0000a66000007944 */ /* 0x03afea0003c00000 */
[----:B--2---:R-:W-:Y:S01]  /*18d10*/  IMAD.MOV.U32 R17, RZ, RZ, R240 ;  /* 0x000000ffff117224 */ /* 0x004fe200078e00f0 */
[----:B-1----:R-:W-:Y:S01]  /*18d20*/  MOV R238, R16 ;  /* 0x0000001000ee7202 */ /* 0x002fe20000000f00 */
[----:B------:R-:W-:Y:S01]  /*18d30*/  IMAD.MOV.U32 R175, RZ, RZ, 0x1 ;  /* 0x00000001ffaf7424 */ /* 0x000fe200078e00ff */
[----:B------:R-:W-:Y:S01]  /*18d40*/  MOV R174, 0x181f ;  /* 0x0000181f00ae7802 */ /* 0x000fe20000000f00 */
[----:B------:R-:W-:Y:S01]  /*18d50*/  IMAD.MOV.U32 R173, RZ, RZ, -0x1 ;  /* 0xffffffffffad7424 */ /* 0x000fe200078e00ff */
[----:B------:R-:W-:-:S02]  /*18d60*/  MOV R172, 0x18d80 ;  /* 0x00018d8000ac7802 */ /* 0x000fc40000000f00 */
[----:B------:R-:W-:Y:S05]  /*18d70*/  CALL.REL.NOINC `($__internal_13_$__cuda_sm70_shflsync_idx_p) ;  /* 0x0000a5f000007944 */ /* 0x000fea0003c00000 */
[----:B--2---:R-:W-:Y:S01]  /*18d80*/  MOV R20, R240 ;  /* 0x000000f000147202 */ /* 0x004fe20000000f00 */
[----:B-1----:R-:W-:Y:S05]  /*18d90*/  BRA `(.L_x_3028) ;  /* 0xfffee9c000007947 */ /* 0x002fea000383ffff */
.L_x_2920:
[----:B------:R-:W-:Y:S01]  /*18da0*/  IMAD.MOV.U32 R238, RZ, RZ, R15 ;  /* 0x000000ffffee7224 */ /* 0x000fe200078e000f */
[----:B------:R-:W-:Y:S01]  /*18db0*/  MOV R174, 0x181f ;  /* 0x0000181f00ae7802 */ /* 0x000fe20000000f00 */
[----:B------:R-:W-:Y:S01]  /*18dc0*/  IMAD.MOV.U32 R175, RZ, RZ, 0x2 ;  /* 0x00000002ffaf7424 */ /* 0x000fe200078e00ff */
[----:B------:R-:W-:-:S02]  /*18dd0*/  MOV R173, 0xffffffff ;  /* 0xffffffff00ad7802 */ /* 0x000fc40000000f00 */
[----:B------:R-:W-:Y:S02]  /*18de0*/  MOV R172, 0x18e00 ;  /* 0x00018e0000ac7802 */ /* 0x000fe40000000f00 */
[----:B-12-45:R-:W-:Y:S05]  /*18df0*/  CALL.REL.NOINC `($__internal_13_$__cuda_sm70_shflsync_idx_p) ;  /* 0x0000a57000007944 */ /* 0x036fea0003c00000 */
[----:B--2---:R-:W-:Y:S01]  /*18e00*/  MOV R17, R240 ;  /* 0x000000f000117202 */ /* 0x004fe20000000f00 */
[----:B-1----:R-:W-:Y:S05]  /*18e10*/  BRA `(.L_x_3029) ;  /* 0xfffeeac000007947 */ /* 0x002fea000383ffff */
.L_x_2921:
[----:B------:R-:W-:Y:S01]  /*18e20*/  IMAD.MOV.U32 R238, RZ, RZ, R16 ;  /* 0x000000ffffee7224 */ /* 0x000fe200078e0010 */
[----:B------:R-:W-:Y:S01]  /*18e30*/  MOV R174, 0x181f ;  /* 0x0000181f00ae7802 */ /* 0x000fe20000000f00 */
[----:B------:R-:W-:Y:S01]  /*18e40*/  IMAD.MOV.U32 R175, RZ, RZ, 0x2 ;  /* 0x00000002ffaf7424 */ /* 0x000fe200078e00ff */
[----:B------:R-:W-:Y:S02]  /*18e50*/  MOV R173, 0xffffffff ;  /* 0xffffffff00ad7802 */ /* 0x000fe40000000f00 */
[----:B------:R-:W-:Y:S02]  /*18e60*/  MOV R172, 0x18e80 ;  /* 0x00018e8000ac7802 */ /* 0x000fe40000000f00 */
[----:B-12345:R-:W-:Y:S05]  /*18e70*/  CALL.REL.NOINC `($__internal_13_$__cuda_sm70_shflsync_idx_p) ;  /* 0x0000a4f000007944 */ /* 0x03efea0003c00000 */
[----:B--2---:R-:W-:Y:S01]  /*18e80*/  MOV R20, R240 ;  /* 0x000000f000147202 */ /* 0x004fe20000000f00 */
[----:B-1----:R-:W-:Y:S05]  /*18e90*/  BRA `(.L_x_3030) ;  /* 0xfffeea6000007947 */ /* 0x002fea000383ffff */
.L_x_2924:
[----:B------:R-:W-:Y:S01]  /*18ea0*/  IMAD.MOV.U32 R238, RZ, RZ, R15 ;  /* 0x000000ffffee7224 */ /* 0x000fe200078e000f */
[----:B------:R-:W-:Y:S01]  /*18eb0*/  MOV R174, 0x181f ;  /* 0x0000181f00ae7802 */ /* 0x000fe20000000f00 */
[----:B------:R-:W-:Y:S01]  /*18ec0*/  IMAD.MOV.U32 R175, RZ, RZ, 0x3 ;  /* 0x00000003ffaf7424 */ /* 0x000fe200078e00ff */
[----:B------:R-:W-:-:S02]  /*18ed0*/  MOV R173, 0xffffffff ;  /* 0xffffffff00ad7802 */ /* 0x000fc40000000f00 */
[----:B------:R-:W-:Y:S02]  /*18ee0*/  MOV R172, 0x18f00 ;  /* 0x00018f0000ac7802 */ /* 0x000fe40000000f00 */
[----:B-12345:R-:W-:Y:S05]  /*18ef0*/  CALL.REL.NOINC `($__internal_13_$__cuda_sm70_shflsync_idx_p) ;  /* 0x0000a47000007944 */ /* 0x03efea0003c00000 */
[----:B--2---:R-:W-:Y:S01]  /*18f00*/  IMAD.MOV.U32 R15, RZ, RZ, R240 ;  /* 0x000000ffff0f7224 */ /* 0x004fe200078e00f0 */
[----:B-1----:R-:W-:Y:S01]  /*18f10*/  MOV R238, R16 ;  /* 0x0000001000ee7202 */ /* 0x002fe20000000f00 */
[----:B------:R-:W-:Y:S01]  /*18f20*/  IMAD.MOV.U32 R175, RZ, RZ, 0x3 ;  /* 0x00000003ffaf7424 */ /* 0x000fe200078e00ff */
[----:B------:R-:W-:Y:S01]  /*18f30*/  MOV R174, 0x181f ;  /* 0x0000181f00ae7802 */ /* 0x000fe20000000f00 */
[----:B------:R-:W-:Y:S01]  /*18f40*/  IMAD.MOV.U32 R173, RZ, RZ, -0x1 ;  /* 0xffffffffffad7424 */ /* 0x000fe200078e00ff */
[----:B------:R-:W-:Y:S02]  /*18f50*/  MOV R172, 0x18f70 ;  /* 0x00018f7000ac7802 */ /* 0x000fe40000000f00 */
[----:B------:R-:W-:Y:S05]  /*18f60*/  CALL.REL.NOINC `($__internal_13_$__cuda_sm70_shflsync_idx_p) ;  /* 0x0000a40000007944 */ /* 0x000fea0003c00000 */
[----:B-12---:R-:W-:Y:S05]  /*18f70*/  BRA `(.L_x_3031) ;  /* 0xfffeeb1000007947 */ /* 0x006fea000383ffff */
.L_x_2927:
[----:B------:R-:W-:Y:S01]  /*18f80*/  IMAD.MOV.U32 R238, RZ, RZ, R15 ;  /* 0x000000ffffee7224 */ /* 0x000fe200078e000f */
[----:B------:R-:W-:Y:S01]  /*18f90*/  MOV R174, 0x181f ;  /* 0x0000181f00ae7802 */ /* 0x000fe20000000f00 */
[----:B------:R-:W-:Y:S01]  /*18fa0*/  IMAD.MOV.U32 R175, RZ, RZ, RZ ;  /* 0x000000ffffaf7224 */ /* 0x000fe200078e00ff */
[----:B------:R-:W-:Y:S02]  /*18fb0*/  MOV R173, 0xffffffff ;  /* 0xffffffff00ad7802 */ /* 0x000fe40000000f00 */
[----:B------:R-:W-:-:S02]  /*18fc0*/  MOV R172, 0x18fe0 ;  /* 0x00018fe000ac7802 */ /* 0x000fc40000000f00 */
[----:B------:R-:W-:Y:S05]  /*18fd0*/  CALL.REL.NOINC `($__internal_13_$__cuda_sm70_shflsync_idx_p) ;  /* 0x0000a39000007944 */ /* 0x000fea0003c00000 */
[----:B--2---:R-:W-:Y:S01]  /*18fe0*/  MOV R17, R240 ;  /* 0x000000f000117202 */ /* 0x004fe20000000f00 */
[----:B-1----:R-:W-:Y:S05]  /*18ff0*/  BRA `(.L_x_3032) ;  /* 0xfffef8d000007947 */ /* 0x002fea000383ffff */
.L_x_2928:
[----:B------:R-:W-:Y:S01]  /*19000*/  IMAD.MOV.U32 R238, RZ, RZ, R7 ;  /* 0x000000ffffee7224 */ /* 0x000fe200078e0007 */
[----:B------:R-:W-:Y:S01]  /*19010*/  MOV R174, 0x181f ;  /* 0x0000181f00ae7802 */ /* 0x000fe20000000f00 */
[----:B------:R-:W-:Y:S01]  /*19020*/  IMAD.MOV.U32 R175, RZ, RZ, RZ ;  /* 0x000000ffffaf7224 */ /* 0x000fe200078e00ff */
[----:B------:R-:W-:-:S02]  /*19030*/  MOV R173, 0xffffffff ;  /* 0xffffffff00ad7802 */ /* 0x000fc40000000f00 */
[----:B------:R-:W-:Y:S02]  /*19040*/  MOV R172, 0x19060 ;  /* 0x0001906000ac7802 */ /* 0x000fe40000000f00 */
[----:B-12---:R-:W-:Y:S05]  /*19050*/  CALL.REL.NOINC `($__internal_13_$__cuda_sm70_shflsync_idx_p) ;  /* 0x0000a31000007944 */ /* 0x006fea0003c00000 */
[C---:B------:R-:W-:Y:S01]  /*19060*/  IMAD.SHL.U32 R9, R223.reuse, 0x2, RZ ;  /* 0x00000002df097824 */ /* 0x040fe200078e00ff */
[----:B------:R-:W-:Y:S01]  /*19070*/  SHF.L.U64.HI R8, R223, 0x1, R140 ;  /* 0x00000001df087819 */ /* 0x000fe2000001028c */
[C---:B------:R-:W-:Y:S01]  /*19080*/  IMAD.SHL.U32 R11, R230.reuse, 0x2, RZ ;  /* 0x00000002e60b7824 */ /* 0x040fe200078e00ff */
[----:B------:R-:W-:Y:S01]  /*19090*/  SHF.L.U64.HI R10, R230, 0x1, R227 ;  /* 0x00000001e60a7819 */ /* 0x000fe200000102e3 */
[C---:B------:R-:W-:Y:S01]  /*190a0*/  IMAD.SHL.U32 R13, R205.reuse, 0x2, RZ ;  /* 0x00000002cd0d7824 */ /* 0x040fe200078e00ff */
[C---:B--2---:R-:W-:Y:S01]  /*190b0*/  IADD3 R20, P0, R240.reuse, R9, RZ ;  /* 0x00000009f0147210 */ /* 0x044fe20007f1e0ff */
[----:B-1----:R-:W-:Y:S01]  /*190c0*/  IMAD.MOV.U32 R238, RZ, RZ, R15 ;  /* 0x000000ffffee7224 */ /* 0x002fe200078e000f */
[----:B------:R-:W-:Y:S01]  /*190d0*/  SHF.L.U64.HI R12, R205, 0x1, R202 ;  /* 0x00000001cd0c7819 */ /* 0x000fe200000102ca */
[----:B------:R-:W-:Y:S01]  /*190e0*/  IMAD.MOV.U32 R175, RZ, RZ, 0x1 ;  /* 0x00000001ffaf7424 */ /* 0x000fe200078e00ff */
[----:B------:R-:W-:Y:S01]  /*190f0*/  ISETP.GE.AND P3, PT, R229, c[0x0][0x1d4], PT ;  /* 0x00007500e5007a0c */ /* 0x000fe20003f66270 */
[C---:B------:R-:W-:Y:S01]  /*19100*/  IMAD.X R21, R17.reuse, 0x1, R8, P0 ;  /* 0x0000000111157824 */ /* 0x040fe200000e0608 */
[C---:B------:R-:W-:Y:S01]  /*19110*/  IADD3 R18, P0, R240.reuse, R11, RZ ;  /* 0x0000000bf0127210 */ /* 0x040fe20007f1e0ff */
[----:B------:R-:W-:Y:S01]  /*19120*/  IMAD.MOV.U32 R174, RZ, RZ, 0x181f ;  /* 0x0000181fffae7424 */ /* 0x000fe200078e00ff */
[----:B------:R-:W-:Y:S01]  /*19130*/  SEL R14, RZ, 0x10, P3 ;  /* 0x00000010ff0e7807 */ /* 0x000fe20001800000 */
[----:B------:R-:W-:Y:S01]  /*19140*/  IMAD.MOV.U32 R173, RZ, RZ, -0x1 ;  /* 0xffffffffffad7424 */ /* 0x000fe200078e00ff */
[----:B------:R-:W-:Y:S01]  /*19150*/  MOV R172, 0x19220 ;  /* 0x0001922000ac7802 */ /* 0x000fe20000000f00 */
[----:B------:R-:W-:Y:S01]  /*19160*/  IMAD.X R19, R17, 0x1, R10, P0 ;  /* 0x0000000111137824 */ /* 0x000fe200000e060a */
[----:B------:R-:W-:-:S05]  /*19170*/  IADD3 R22, P0, R240, R13, RZ ;  /* 0x0000000df0167210 */ /* 0x000fca0007f1e0ff */
[----:B------:R-:W-:Y:S01]  /*19180*/  IMAD.X R23, R17, 0x1, R12, P0 ;  /* 0x0000000111177824 */ /* 0x000fe200000e060c */
[----:B------:R-:W-:-:S04]  /*19190*/  ISETP.GE.AND P0, PT, R223, c[0x0][0x1d4], PT ;  /* 0x00007500df007a0c */ /* 0x000fc80003f06270 */
[----:B------:R-:W-:-:S09]  /*191a0*/  SEL R16, RZ, 0x10, P0 ;  /* 0x00000010ff107807 */ /* 0x000fd20000000000 */
[----:B------:R-:W-:Y:S01]  /*191b0*/  @!PT LDS RZ, [RZ] ;  /* 0x00000000fffff984 */ /* 0x000fe20000000800 */
[----:B------:R-:W-:Y:S01]  /*191c0*/  @!PT LDS RZ, [RZ] ;  /* 0x00000000fffff984 */ /* 0x000fe20000000800 */
[----:B------:R-:W-:Y:S01]  /*191d0*/  @!PT LDS RZ, [RZ] ;  /* 0x00000000fffff984 */ /* 0x000fe20000000800 */
[----:B------:R1:W-:Y:S04]  /*191e0*/  LDGSTS.E.BYPASS.LTC128B.128 [R141+0x12100], [R20.64], !P0 ;  /* 0x12100000148d7fae */ /* 0x0003e8000c101d46 */
[----:B------:R1:W-:Y:S04]  /*191f0*/  LDGSTS.E.BYPASS.LTC128B.128 [R141+0x14100], [R18.64], !P3 ;  /* 0x14100000128d7fae */ /* 0x0003e8000d901d46 */
[----:B------:R1:W-:Y:S02]  /*19200*/  LDGSTS.E.BYPASS.LTC128B.128 [R141+0x16100], [R22.64], !P6 ;  /* 0x16100000168d7fae */ /* 0x0003e4000f101d46 */
[----:B-1----:R-:W-:Y:S05]  /*19210*/  CALL.REL.NOINC `($__internal_13_$__cuda_sm70_shflsync_idx_p) ;  /* 0x0000a15000007944 */ /* 0x002fea0003c00000 */
[----:B--2---:R-:W-:Y:S01]  /*19220*/  IMAD.MOV.U32 R15, RZ, RZ, R240 ;  /* 0x000000ffff0f7224 */ /* 0x004fe200078e00f0 */
[----:B-1----:R-:W-:Y:S01]  /*19230*/  MOV R238, R7 ;  /* 0x0000000700ee7202 */ /* 0x002fe20000000f00 */
[----:B------:R-:W-:Y:S01]  /*19240*/  IMAD.MOV.U32 R175, RZ, RZ, 0x1 ;  /* 0x00000001ffaf7424 */ /* 0x000fe200078e00ff */
[----:B------:R-:W-:Y:S01]  /*19250*/  MOV R174, 0x181f ;  /* 0x0000181f00ae7802 */ /* 0x000fe20000000f00 */
[----:B------:R-:W-:Y:S01]  /*19260*/  IMAD.MOV.U32 R173, RZ, RZ, -0x1 ;  /* 0xffffffffffad7424 */ /* 0x000fe200078e00ff */
[----:B------:R-:W-:-:S02]  /*19270*/  MOV R172, 0x19290 ;  /* 0x0001929000ac7802 */ /* 0x000fc40000000f00 */
[----:B------:R-:W-:Y:S05]  /*19280*/  CALL.REL.NOINC `($__internal_13_$__cuda_sm70_shflsync_idx_p) ;  /* 0x0000a0e000007944 */ /* 0x000fea0003c00000 */
[----:B-12---:R-:W-:Y:S05]  /*19290*/  BRA `(.L_x_3033) ;  /* 0xfffef7a000007947 */ /* 0x006fea000383ffff */
.L_x_2932:
[----:B------:R-:W-:Y:S01]  /*192a0*/  IMAD.MOV.U32 R238, RZ, RZ, R17 ;  /* 0x000000ffffee7224 */ /* 0x000fe200078e0011 */
[----:B------:R-:W-:Y:S01]  /*192b0*/  MOV R174, 0x181f ;  /* 0x0000181f00ae7802 */ /* 0x000fe20000000f00 */
[----:B------:R-:W-:Y:S01]  /*192c0*/  IMAD.MOV.U32 R175, RZ, RZ, RZ ;  /* 0x000000ffffaf7224 */ /* 0x000fe200078e00ff */
[----:B------:R-:W-:-:S02]  /*192d0*/  MOV R173, 0xffffffff ;  /* 0xffffffff00ad7802 */ /* 0x000fc40000000f00 */
[----:B------:R-:W-:Y:S02]  /*192e0*/  MOV R172, 0x19300 ;  /* 0x0001930000ac7802 */ /* 0x000fe40000000f00 */
[----:B-12345:R-:W-:Y:S05]  /*192f0*/  CALL.REL.NOINC `($__internal_13_$__cuda_sm70_shflsync_idx_p) ;  /* 0x0000a07000007944 */ /* 0x03efea0003c00000 */
[----:B--2---:R-:W-:Y:S01]  /*19300*/  MOV R19, R240 ;  /* 0x000000f000137202 */ /* 0x004fe20000000f00 */
[----:B-1----:R-:W-:Y:S05]  /*19310*/  BRA `(.L_x_3034) ;  /* 0xfffefb5000007947 */ /* 0x002fea000383ffff */
.L_x_2933:
[----:B------:R-:W-:Y:S01]  /*19320*/  IMAD.MOV.U32 R238, RZ, RZ, R0 ;  /* 0x000000ffffee7224 */ /* 0x000fe200078e0000 */
[----:B------:R-:W-:Y:S01]  /*19330*/  MOV R174, 0x181f ;  /* 0x0000181f00ae7802 */ /* 0x000fe20000000f00 */
[----:B------:R-:W-:Y:S01]  /*19340*/  IMAD.MOV.U32 R175, RZ, RZ, RZ ;  /* 0x000000ffffaf7224 */ /* 0x000fe200078e00ff */
[----:B------:R-:W-:Y:S02]  /*19350*/  MOV R173, 0xffffffff ;  /* 0xffffffff00ad7802 */ /* 0x000fe40000000f00 */
[----:B------:R-:W-:Y:S02]  /*19360*/  MOV R172, 0x19380 ;  /* 0x0001938000ac7802 */ /* 0x000fe40000000f00 */
[----:B-12345:R-:W-:Y:S05]  /*19370*/  CALL.REL.NOINC `($__internal_13_$__cuda_sm70_shflsync_idx_p) ;  /* 0x00009ff000007944 */ /* 0x03efea0003c00000 */
[C---:B------:R-:W-:Y:S01]  /*19380*/  IMAD.SHL.U32 R5, R223.reuse, 0x2, RZ ;  /* 0x00000002df057824 */ /* 0x040fe200078e00ff */
[----:B------:R-:W-:Y:S01]  /*19390*/  SHF.L.U64.HI R2, R223, 0x1, R140 ;  /* 0x00000001df027819 */ /* 0x000fe2000001028c */
[C---:B------:R-:W-:Y:S01]  /*193a0*/  IMAD.SHL.U32 R9, R230.reuse, 0x2, RZ ;  /* 0x00000002e6097824 */ /* 0x040fe200078e00ff */
[----:B------:R-:W-:Y:S01]  /*193b0*/  SHF.L.U64.HI R8, R230, 0x1, R227 ;  /* 0x00000001e6087819 */ /* 0x000fe200000102e3 */
[----:B------:R-:W-:Y:S01]  /*193c0*/  IMAD.SHL.U32 R11, R205, 0x2, RZ ;  /* 0x00000002cd0b7824 */ /* 0x000fe200078e00ff */
[C---:B--2---:R-:W-:Y:S01]  /*193d0*/  IADD3 R26, P0, R240.reuse, R5, RZ ;  /* 0x00000005f01a7210 */ /* 0x044fe20007f1e0ff */
[----:B-1----:R-:W-:Y:S01]  /*193e0*/  IMAD.MOV.U32 R238, RZ, RZ, R17 ;  /* 0x000000ffffee7224 */ /* 0x002fe200078e0011 */
[----:B------:R-:W-:Y:S01]  /*193f0*/  ISETP.GE.AND P4, PT, R223, c[0x0][0x1d4], PT ;  /* 0x00007500df007a0c */ /* 0x000fe20003f86270 */
[----:B------:R-:W-:Y:S01]  /*19400*/  IMAD.MOV.U32 R175, RZ, RZ, 0x1 ;  /* 0x00000001ffaf7424 */ /* 0x000fe200078e00ff */
[----:B------:R-:W-:Y:S01]  /*19410*/  ISETP.GE.AND P3, PT, R229, c[0x0][0x1d4], PT ;  /* 0x00007500e5007a0c */ /* 0x000fe20003f66270 */
[----:B------:R-:W-:Y:S01]  /*19420*/  IMAD.X R27, R19, 0x1, R2, P0 ;  /* 0x00000001131b7824 */ /* 0x000fe200000e0602 */
[C---:B------:R-:W-:Y:S01]  /*19430*/  IADD3 R24, P0, R240.reuse, R9, RZ ;  /* 0x00000009f0187210 */ /* 0x040fe20007f1e0ff */
[----:B------:R-:W-:Y:S01]  /*19440*/  IMAD.MOV.U32 R174, RZ, RZ, 0x181f ;  /* 0x0000181fffae7424 */ /* 0x000fe200078e00ff */
[----:B------:R-:W-:Y:S01]  /*19450*/  SHF.L.U64.HI R10, R205, 0x1, R202 ;  /* 0x00000001cd0a7819 */ /* 0x000fe200000102ca */
[----:B------:R-:W-:Y:S01]  /*19460*/  IMAD.MOV.U32 R173, RZ, RZ, -0x1 ;  /* 0xffffffffffad7424 */ /* 0x000fe200078e00ff */
[----:B------:R-:W-:Y:S01]  /*19470*/  SEL R18, RZ, 0x10, P4 ;  /* 0x00000010ff127807 */ /* 0x000fe20002000000 */
[----:B------:R-:W-:Y:S01]  /*19480*/  IMAD.X R25, R19, 0x1, R8, P0 ;  /* 0x0000000113197824 */ /* 0x000fe200000e0608 */
[----:B------:R-:W-:-:S02]  /*19490*/  IADD3 R32, P0, R240, R11, RZ ;  /* 0x0000000bf0207210 */ /* 0x000fc40007f1e0ff */
[----:B------:R-:W-:Y:S01]  /*194a0*/  SEL R16, RZ, 0x10, P3 ;  /* 0x00000010ff107807 */ /* 0x000fe20001800000 */
[----:B------:R-:W-:Y:S01]  /*194b0*/  @!PT LDS RZ, [RZ] ;  /* 0x00000000fffff984 */ /* 0x000fe20000000800 */
[----:B------:R-:W-:Y:S01]  /*194c0*/  @!PT LDS RZ, [RZ] ;  /* 0x00000000fffff984 */ /* 0x000fe20000000800 */
[----:B------:R-:W-:Y:S01]  /*194d0*/  @!PT LDS RZ, [RZ] ;  /* 0x00000000fffff984 */ /* 0x000fe20000000800 */
[----:B------:R1:W-:Y:S01]  /*194e0*/  LDGSTS.E.BYPASS.LTC128B.128 [R203+0x6000], [R26.64], !P4 ;  /* 0x060000001acb7fae */ /* 0x0003e2000e101d46 */
[----:B------:R-:W-:Y:S01]  /*194f0*/  MOV R172, 0x19540 ;  /* 0x0001954000ac7802 */ /* 0x000fe20000000f00 */
[----:B------:R-:W-:Y:S02]  /*19500*/  IMAD.X R33, R19, 0x1, R10, P0 ;  /* 0x0000000113217824 */ /* 0x000fe400000e060a */
        /* <DEDUP_REMOVED lines=11> */
.L_x_2944:
[----:B------:R-:W-:Y:S01]  /*195c0*/  IMAD.MOV.U32 R238, RZ, RZ, R11 ;  /* 0x000000ffffee7224 */ /* 0x000fe200078e000b */
[----:B------:R-:W-:Y:S01]  /*195d0*/  MOV R174, 0x181f ;  /* 0x0000181f00ae7802 */ /* 0x000fe20000000f00 */
[----:B------:R-:W-:Y:S01]  /*195e0*/  IMAD.MOV.U32 R175, RZ, RZ, RZ ;  /* 0x000000ffffaf7224 */ /* 0x000fe200078e00ff */
[----:B------:R-:W-:-:S02]  /*195f0*/  MOV R173, 0xffffffff ;  /* 0xffffffff00ad7802 */ /* 0x000fc40000000f00 */
[----:B------:R-:W-:Y:S02]  /*19600*/  MOV R172, 0x19620 ;  /* 0x0001962000ac7802 */ /* 0x000fe40000000f00 */
[----:B------:R-:W-:Y:S05]  /*19610*/  CALL.REL.NOINC `($__internal_13_$__cuda_sm70_shflsync_idx_p) ;  /* 0x00009d5000007944 */ /* 0x000fea0003c00000 */
[----:B--2---:R-:W-:Y:S01]  /*19620*/  MOV R13, R240 ;  /* 0x000000f0000d7202 */ /* 0x004fe20000000f00 */
[----:B-1----:R-:W-:Y:S05]  /*19630*/  BRA `(.L_x_3036) ;  /* 0xffff254000007947 */ /* 0x002fea000383ffff */
.L_x_2945:
[----:B------:R-:W-:Y:S01]  /*19640*/  IMAD.MOV.U32 R238, RZ, RZ, R3 ;  /* 0x000000ffffee7224 */ /* 0x000fe200078e0003 */
[----:B------:R-:W-:Y:S01]  /*19650*/  MOV R174, 0x181f ;  /* 0x0000181f00ae7802 */ /* 0x000fe20000000f00 */
[----:B------:R-:W-:Y:S01]  /*19660*/  IMAD.MOV.U32 R175, RZ, RZ, RZ ;  /* 0x000000ffffaf7224 */ /* 0x000fe200078e00ff */
[----:B------:R-:W-:Y:S02]  /*19670*/  MOV R173, 0xffffffff ;  /* 0xffffffff00ad7802 */ /* 0x000fe40000000f00 */
[----:B------:R-:W-:Y:S02]  /*19680*/  MOV R172, 0x196a0 ;  /* 0x000196a000ac7802 */ /* 0x000fe40000000f00 */
[----:B-12---:R-:W-:Y:S05]  /*19690*/  CALL.REL.NOINC `($__internal_13_$__cuda_sm70_shflsync_idx_p) ;  /* 0x00009cd000007944 */ /* 0x006fea0003c00000 */
[C---:B------:R-:W-:Y:S01]  /*196a0*/  IMAD.SHL.U32 R5, R223.reuse, 0x2, RZ ;  /* 0x00000002df057824 */ /* 0x040fe200078e00ff */
[C---:B------:R-:W-:Y:S01]  /*196b0*/  SHF.L.U64.HI R4, R223.reuse, 0x1, R140 ;  /* 0x00000001df047819 */ /* 0x040fe2000001028c */
[----:B------:R-:W-:Y:S01]  /*196c0*/  IMAD.SHL.U32 R7, R230, 0x2, RZ ;  /* 0x00000002e6077824 */ /* 0x000fe200078e00ff */
[----:B------:R-:W-:Y:S01]  /*196d0*/  ISETP.GE.AND P4, PT, R223, c[0x0][0x1d4], PT ;  /* 0x00007500df007a0c */ /* 0x000fe20003f86270 */
[----:B------:R-:W-:Y:S01]  /*196e0*/  IMAD.SHL.U32 R9, R205, 0x2, RZ ;  /* 0x00000002cd097824 */ /* 0x000fe200078e00ff */
[----:B--2---:R-:W-:Y:S01]  /*196f0*/  IADD3 R16, P0, R240, R5, RZ ;  /* 0x00000005f0107210 */ /* 0x004fe20007f1e0ff */
[----:B-1----:R-:W-:Y:S01]  /*19700*/  IMAD.MOV.U32 R238, RZ, RZ, R11 ;  /* 0x000000ffffee7224 */ /* 0x002fe200078e000b */
[----:B------:R-:W-:Y:S01]  /*19710*/  ISETP.GE.AND P3, PT, R229, c[0x0][0x1d4], PT ;  /* 0x00007500e5007a0c */ /* 0x000fe20003f66270 */
[----:B------:R-:W-:Y:S01]  /*19720*/  IMAD.MOV.U32 R175, RZ, RZ, 0x1 ;  /* 0x00000001ffaf7424 */ /* 0x000fe200078e00ff */
[----:B------:R-:W-:Y:S01]  /*19730*/  SHF.L.U64.HI R6, R230, 0x1, R227 ;  /* 0x00000001e6067819 */ /* 0x000fe200000102e3 */
[----:B------:R-:W-:Y:S01]  /*19740*/  IMAD.X R17, R13, 0x1, R4, P0 ;  /* 0x000000010d117824 */ /* 0x000fe200000e0604 */
[C---:B------:R-:W-:Y:S01]  /*19750*/  IADD3 R14, P2, R240.reuse, R7, RZ ;  /* 0x00000007f00e7210 */ /* 0x040fe20007f5e0ff */
[----:B------:R-:W-:Y:S01]  /*19760*/  IMAD.MOV.U32 R174, RZ, RZ, 0x181f ;  /* 0x0000181fffae7424 */ /* 0x000fe200078e00ff */
        /* <DEDUP_REMOVED lines=9> */
[----:B------:R-:W-:Y:S01]  /*19800*/  IMAD.X R19, R13, 0x1, R8, P0 ;  /* 0x000000010d137824 */ /* 0x000fe200000e0608 */
[----:B------:R1:W-:Y:S01]  /*19810*/  LDGSTS.E.BYPASS.LTC128B.128 [R141+0xe100], [R14.64], !P3 ;  /* 0x0e1000000e8d7fae */ /* 0x0003e2000d901d46 */
[----:B------:R-:W-:Y:S02]  /*19820*/  SEL R10, RZ, 0x10, P3 ;  /* 0x00000010ff0a7807 */ /* 0x000fe40001800000 */
[----:B------:R-:W-:Y:S01]  /*19830*/  MOV R172, 0x19860 ;  /* 0x0001986000ac7802 */ /* 0x000fe20000000f00 */
[----:B------:R1:W-:Y:S04]  /*19840*/  LDGSTS.E.BYPASS.LTC128B.128 [R141+0x10100], [R18.64], !P6 ;  /* 0x10100000128d7fae */ /* 0x0003e8000f101d46 */
        /* <DEDUP_REMOVED lines=9> */
.L_x_2953:
[----:B------:R-:W-:Y:S01]  /*198e0*/  MOV R174, 0x181f ;  /* 0x0000181f00ae7802 */ /* 0x000fe20000000f00 */
[----:B------:R-:W-:Y:S01]  /*198f0*/  IMAD.MOV.U32 R238, RZ, RZ, R4 ;  /* 0x000000ffffee7224 */ /* 0x000fe200078e0004 */
[----:B------:R-:W-:Y:S01]  /*19900*/  MOV R173, 0xffffffff ;  /* 0xffffffff00ad7802 */ /* 0x000fe20000000f00 */
[----:B------:R-:W-:Y:S01]  /*19910*/  IMAD.MOV.U32 R175, RZ, RZ, RZ ;  /* 0x000000ffffaf7224 */ /* 0x000fe200078e00ff */
[----:B------:R-:W-:Y:S02]  /*19920*/  MOV R172, 0x19940 ;  /* 0x0001994000ac7802 */ /* 0x000fe40000000f00 */
[----:B--234-:R-:W-:Y:S05]  /*19930*/  CALL.REL.NOINC `($__internal_13_$__cuda_sm70_shflsync_idx_p) ;  /* 0x00009a3000007944 */ /* 0x01cfea0003c00000 */
[----:B--2---:R-:W-:Y:S01]  /*19940*/  MOV R6, R240 ;  /* 0x000000f000067202 */ /* 0x004fe20000000f00 */
[----:B-1----:R-:W-:-:S05]  /*19950*/  BRA `(.L_x_3038) ;  /* 0xffff2a5000007947 */ /* 0x002fca000383ffff */
.L_x_2954:
[----:B------:R-:W-:Y:S01]  /*19960*/  MOV R174, 0x181f ;  /* 0x0000181f00ae7802 */ /* 0x000fe20000000f00 */
[----:B------:R-:W-:Y:S01]  /*19970*/  IMAD.MOV.U32 R238, RZ, RZ, R3 ;  /* 0x000000ffffee7224 */ /* 0x000fe200078e0003 */
[----:B------:R-:W-:Y:S01]  /*19980*/  MOV R173, 0xffffffff ;  /* 0xffffffff00ad7802 */ /* 0x000fe20000000f00 */
[----:B------:R-:W-:Y:S01]  /*19990*/  IMAD.MOV.U32 R175, RZ, RZ, RZ ;  /* 0x000000ffffaf7224 */ /* 0x000fe200078e00ff */
[----:B------:R-:W-:Y:S02]  /*199a0*/  MOV R172, 0x199c0 ;  /* 0x000199c000ac7802 */ /* 0x000fe40000000f00 */
[----:B-1234-:R-:W-:Y:S05]  /*199b0*/  CALL.REL.NOINC `($__internal_13_$__cuda_sm70_shflsync_idx_p) ;  /* 0x000099b000007944 */ /* 0x01efea0003c00000 */
[----:B--2---:R-:W-:Y:S01]  /*199c0*/  IADD3 R10, P0, R240, R236, RZ ;  /* 0x000000ecf00a7210 */ /* 0x004fe20007f1e0ff */
[----:B------:R-:W-:Y:S01]  /*199d0*/  IMAD R5, R222, 0x6000, R203 ;  /* 0x00006000de057824 */ /* 0x000fe200078e02cb */
[----:B------:R-:W-:Y:S01]  /*199e0*/  ISETP.GE.AND P2, PT, R229, c[0x0][0x1d4], PT ;  /* 0x00007500e5007a0c */ /* 0x000fe20003f46270 */
[----:B-1----:R-:W-:Y:S01]  /*199f0*/  IMAD.MOV.U32 R175, RZ, RZ, 0x1 ;  /* 0x00000001ffaf7424 */ /* 0x002fe200078e00ff */
[----:B------:R-:W-:Y:S01]  /*19a00*/  MOV R238, R4 ;  /* 0x0000000400ee7202 */ /* 0x000fe20000000f00 */
[----:B------:R-:W-:Y:S01]  /*19a10*/  IMAD.X R11, R6, 0x1, R237, P0 ;  /* 0x00000001060b7824 */ /* 0x000fe200000e06ed */
[----:B------:R-:W-:Y:S01]  /*19a20*/  IADD3 R8, P0, R240, R234, RZ ;  /* 0x000000eaf0087210 */ /* 0x000fe20007f1e0ff */
[----:B------:R-:W-:Y:S01]  /*19a30*/  IMAD.MOV.U32 R174, RZ, RZ, 0x181f ;  /* 0x0000181fffae7424 */ /* 0x000fe200078e00ff */
[----:B------:R-:W-:Y:S02]  /*19a40*/  MOV R173, 0xffffffff ;  /* 0xffffffff00ad7802 */ /* 0x000fe40000000f00 */
[----:B------:R-:W-:Y:S01]  /*19a50*/  MOV R172, 0x19b20 ;  /* 0x00019b2000ac7802 */ /* 0x000fe20000000f00 */
[----:B------:R-:W-:Y:S01]  /*19a60*/  IMAD.X R9, R6, 0x1, R235, P0 ;  /* 0x0000000106097824 */ /* 0x000fe200000e06eb */
[----:B------:R-:W-:Y:S05]  /*19a70*/  IADD3 R12, P0, R240, R231, RZ ;  /* 0x000000e7f00c7210 */ /* 0x000fea0007f1e0ff */
[----:B------:R-:W-:Y:S01]  /*19a80*/  IMAD.X R13, R6, 0x1, R232, P0 ;  /* 0x00000001060d7824 */ /* 0x000fe200000e06e8 */
[----:B------:R-:W-:Y:S11]  /*19a90*/  ISETP.GE.AND P0, PT, R223, c[0x0][0x1d4], PT ;  /* 0x00007500df007a0c */ /* 0x000ff60003f06270 */
[----:B------:R-:W-:Y:S02]  /*19aa0*/  @!UPT UIADD3 URZ, URZ, URZ, URZ ;  /* 0x0000003f3f3ff290 */ /* 0x000fe4000fffe03f */
[----:B------:R-:W-:Y:S01]  /*19ab0*/  @!PT LDS RZ, [RZ] ;  /* 0x00000000fffff984 */ /* 0x000fe20000000800 */
[----:B------:R-:W-:Y:S01]  /*19ac0*/  @!PT LDS RZ, [RZ] ;  /* 0x00000000fffff984 */ /* 0x000fe20000000800 */
[----:B------:R-:W-:Y:S01]  /*19ad0*/  @!PT LDS RZ, [RZ] ;  /* 0x00000000fffff984 */ /* 0x000fe20000000800 */
[----:B------:R1:W-:Y:S04]  /*19ae0*/  LDGSTS.E.BYPASS.LTC128B.128 [R5], [R10.64], !P0 ;  /* 0x000000000a057fae */ /* 0x0003e8000c101d46 */
[----:B------:R1:W-:Y:S04]  /*19af0*/  LDGSTS.E.BYPASS.LTC128B.128 [R5+0x2000], [R8.64], !P2 ;  /* 0x0200000008057fae */ /* 0x0003e8000d101d46 */
[----:B------:R1:W-:Y:S02]  /*19b00*/  LDGSTS.E.BYPASS.LTC128B.128 [R5+0x4000], [R12.64], !P6 ;  /* 0x040000000c057fae */ /* 0x0003e4000f101d46 */
[----:B-1----:R-:W-:Y:S05]  /*19b10*/  CALL.REL.NOINC `($__internal_13_$__cuda_sm70_shflsync_idx_p) ;  /* 0x0000985000007944 */ /* 0x002fea0003c00000 */
[----:B-1----:R-:W-:Y:S01]  /*19b20*/  MOV R238, R3 ;  /* 0x0000000300ee7202 */ /* 0x002fe20000000f00 */
[----:B--2---:R-:W-:Y:S01]  /*19b30*/  IMAD.MOV.U32 R4, RZ, RZ, R240 ;  /* 0x000000ffff047224 */ /* 0x004fe200078e00f0 */
[----:B------:R-:W-:Y:S01]  /*19b40*/  MOV R174, 0x181f ;  /* 0x0000181f00ae7802 */ /* 0x000fe20000000f00 */
[----:B------:R-:W-:Y:S01]  /*19b50*/  IMAD.MOV.U32 R175, RZ, RZ, 0x1 ;  /* 0x00000001ffaf7424 */ /* 0x000fe200078e00ff */
[----:B------:R-:W-:Y:S01]  /*19b60*/  MOV R172, 0x19b90 ;  /* 0x00019b9000ac7802 */ /* 0x000fe20000000f00 */
[----:B------:R-:W-:Y:S02]  /*19b70*/  IMAD.MOV.U32 R173, RZ, RZ, -0x1 ;  /* 0xffffffffffad7424 */ /* 0x000fe400078e00ff */
[----:B------:R-:W-:Y:S05]  /*19b80*/  CALL.REL.NOINC `($__internal_13_$__cuda_sm70_shflsync_idx_p) ;  /* 0x000097e000007944 */ /* 0x000fea0003c00000 */
[----:B-12---:R-:W-:-:S05]  /*19b90*/  BRA `(.L_x_3039) ;  /* 0xffff292000007947 */ /* 0x006fca000383ffff */
.L_x_2965:
[----:B------:R-:W-:Y:S01]  /*19ba0*/  MOV R174, 0x181f ;  /* 0x0000181f00ae7802 */ /* 0x000fe20000000f00 */
[----:B------:R-:W-:Y:S01]  /*19bb0*/  IMAD.MOV.U32 R238, RZ, RZ, R2 ;  /* 0x000000ffffee7224 */ /* 0x000fe200078e0002 */
[----:B------:R-:W-:Y:S01]  /*19bc0*/  MOV R173, 0xffffffff ;  /* 0xffffffff00ad7802 */ /* 0x000fe20000000f00 */
[----:B------:R-:W-:Y:S01]  /*19bd0*/  IMAD.MOV.U32 R175, RZ, RZ, RZ ;  /* 0x000000ffffaf7224 */ /* 0x000fe200078e00ff */
[----:B------:R-:W-:Y:S02]  /*19be0*/  MOV R172, 0x19c00 ;  /* 0x00019c0000ac7802 */ /* 0x000fe40000000f00 */
[----:B------:R-:W-:Y:S05]  /*19bf0*/  CALL.REL.NOINC `($__internal_13_$__cuda_sm70_shflsync_idx_p) ;  /* 0x0000977000007944 */ /* 0x000fea0003c00000 */
[----:B--2---:R-:W-:Y:S01]  /*19c00*/  MOV R6, R240 ;  /* 0x000000f000067202 */ /* 0x004fe20000000f00 */
[----:B-1----:R-:W-:-:S05]  /*19c10*/  BRA `(.L_x_3040) ;  /* 0xffff59e000007947 */ /* 0x002fca000383ffff */
.L_x_2966:
[----:B------:R-:W-:Y:S01]  /*19c20*/  MOV R174, 0x181f ;  /* 0x0000181f00ae7802 */ /* 0x000fe20000000f00 */
[----:B------:R-:W-:Y:S01]  /*19c30*/  IMAD.MOV.U32 R238, RZ, RZ, R0 ;  /* 0x000000ffffee7224 */ /* 0x000fe200078e0000 */
[----:B------:R-:W-:Y:S01]  /*19c40*/  MOV R173, 0xffffffff ;  /* 0xffffffff00ad7802 */ /* 0x000fe20000000f00 */
[----:B------:R-:W-:Y:S01]  /*19c50*/  IMAD.MOV.U32 R175, RZ, RZ, RZ ;  /* 0x000000ffffaf7224 */ /* 0x000fe200078e00ff */
[----:B------:R-:W-:Y:S02]  /*19c60*/  MOV R172, 0x19c80 ;  /* 0x00019c8000ac7802 */ /* 0x000fe40000000f00 */
[----:B-12---:R-:W-:Y:S05]  /*19c70*/  CALL.REL.NOINC `($__internal_13_$__cuda_sm70_shflsync_idx_p) ;  /* 0x000096f000007944 */ /* 0x006fea0003c00000 */
[----:B--2---:R-:W-:Y:S01]  /*19c80*/  IADD3 R10, P0, R240, R236, RZ ;  /* 0x000000ecf00a7210 */ /* 0x004fe20007f1e0ff */
[----:B------:R-:W-:Y:S01]  /*19c90*/  IMAD.SHL.U32 R4, R4, 0x2, RZ ;  /* 0x0000000204047824 */ /* 0x000fe200078e00ff */
        /* <DEDUP_REMOVED lines=16> */
[----:B------:R1:W-:Y:S04]  /*19da0*/  LDGSTS.E.BYPASS.LTC128B.128 [R4+0xc100], [R10.64], !P0 ;  /* 0x0c1000000a047fae */ /* 0x0003e8000c101d46 */
        /* <DEDUP_REMOVED lines=11> */
.L_x_2975:
[----:B------:R-:W-:Y:S01]  /*19e60*/  MOV R174, 0x181f ;  /* 0x0000181f00ae7802 */ /* 0x000fe20000000f00 */
[----:B------:R-:W-:Y:S01]  /*19e70*/  IMAD.MOV.U32 R238, RZ, RZ, R5 ;  /* 0x000000ffffee7224 */ /* 0x000fe200078e0005 */
[----:B------:R-:W-:Y:S01]  /*19e80*/  MOV R173, 0xffffffff ;  /* 0xffffffff00ad7802 */ /* 0x000fe20000000f00 */
[----:B------:R-:W-:Y:S01]  /*19e90*/  IMAD.MOV.U32 R175, RZ, RZ, RZ ;  /* 0x000000ffffaf7224 */ /* 0x000fe200078e00ff */
[----:B------:R-:W-:Y:S02]  /*19ea0*/  MOV R172, 0x19ec0 ;  /* 0x00019ec000ac7802 */ /* 0x000fe40000000f00 */
[----:B-1234-:R-:W-:Y:S05]  /*19eb0*/  CALL.REL.NOINC `($__internal_13_$__cuda_sm70_shflsync_idx_p) ;  /* 0x000094b000007944 */ /* 0x01efea0003c00000 */
[----:B--2---:R-:W-:Y:S01]  /*19ec0*/  MOV R7, R240 ;  /* 0x000000f000077202 */ /* 0x004fe20000000f00 */
[----:B-1----:R-:W-:-:S05]  /*19ed0*/  BRA `(.L_x_3042) ;  /* 0xffff602000007947 */ /* 0x002fca000383ffff */
.L_x_2976:
        /* <DEDUP_REMOVED lines=8> */
[----:B-1----:R-:W-:Y:S01]  /*19f60*/  MOV R175, 0x1 ;  /* 0x0000000100af7802 */ /* 0x002fe20000000f00 */
[----:B------:R-:W-:Y:S01]  /*19f70*/  IMAD.MOV.U32 R238, RZ, RZ, R5 ;  /* 0x000000ffffee7224 */ /* 0x000fe200078e0005 */
[----:B------:R-:W-:Y:S01]  /*19f80*/  MOV R173, 0xffffffff ;  /* 0xffffffff00ad7802 */ /* 0x000fe20000000f00 */
[C---:B------:R-:W-:Y:S01]  /*19f90*/  IMAD.X R15, R7.reuse, 0x1, R232, P0 ;  /* 0x00000001070f7824 */ /* 0x040fe200000e06e8 */
[C---:B------:R-:W-:Y:S01]  /*19fa0*/  IADD3 R12, P0, R240.reuse, R230, RZ ;  /* 0x000000e6f00c7210 */ /* 0x040fe20007f1e0ff */
[----:B------:R-:W-:Y:S01]  /*19fb0*/  IMAD.MOV.U32 R174, RZ, RZ, 0x181f ;  /* 0x0000181fffae7424 */ /* 0x000fe200078e00ff */
        /* <DEDUP_REMOVED lines=19> */
.L_x_2977:
[----:B------:R-:W-:Y:S02]  /*1a0f0*/  MOV R134, 0x2 ;  /* 0x0000000200867802 */ /* 0x000fe40000000f00 */
[----:B------:R-:W-:Y:S02]  /*1a100*/  MOV R132, 0x1a120 ;  /* 0x0001a12000847802 */ /* 0x000fe40000000f00 */
[----:B------:R-:W-:Y:S05]  /*1a110*/  CALL.REL.NOINC `($__internal_12_$__cuda_sm70_shflsync_bfly_p) ;  /* 0x0000920000007944 */ /* 0x000fea0003c00000 */
[----:B-12---:R-:W-:-:S05]  /*1a120*/  BRA `(.L_x_3044) ;  /* 0xffff6bb000007947 */ /* 0x006fca000383ffff */
.L_x_2980:
        /* <DEDUP_REMOVED lines=8> */
.L_x_2981:
        /* <DEDUP_REMOVED lines=33> */
.L_x_2986:
        /* <DEDUP_REMOVED lines=8> */
.L_x_2987:
[----:B------:R-:W-:Y:S01]  /*1a440*/  MOV R174, 0x181f ;  /* 0x0000181f00ae7802 */ /* 0x000fe20000000f00 */
[----:B------:R-:W-:Y:S01]  /*1a450*/  IMAD.MOV.U32 R238, RZ, RZ, R4 ;  /* 0x000000ffffee7224 */ /* 0x000fe200078e0004 */
[----:B------:R-:W-:Y:S01]  /*1a460*/  MOV R173, 0xffffffff ;  /* 0xffffffff00ad7802 */ /* 0x000fe20000000f00 */
[----:B------:R-:W-:Y:S01]  /*1a470*/  IMAD.MOV.U32 R175, RZ, RZ, RZ ;  /* 0x000000ffffaf7224 */ /* 0x000fe200078e00ff */
[----:B------:R-:W-:Y:S02]  /*1a480*/  MOV R172, 0x1a4a0 ;  /* 0x0001a4a000ac7802 */ /* 0x000fe40000000f00 */
[----:B-1234-:R-:W-:Y:S05]  /*1a490*/  CALL.REL.NOINC `($__internal_13_$__cuda_sm70_shflsync_idx_p) ;  /* 0x00008ed000007944 */ /* 0x01efea0003c00000 */
[----:B--2---:R-:W-:Y:S01]  /*1a4a0*/  IADD3 R20, P0, R240, R223, RZ ;  /* 0x000000dff0147210 */ /* 0x004fe20007f1e0ff */
[C---:B------:R-:W-:Y:S01]  /*1a4b0*/  IMAD.SHL.U32 R7, R205.reuse, 0x2, RZ ;  /* 0x00000002cd077824 */ /* 0x040fe200078e00ff */
[----:B------:R-:W-:Y:S01]  /*1a4c0*/  SHF.L.U64.HI R5, R205, 0x1, R202 ;  /* 0x00000001cd057819 */ /* 0x000fe200000102ca */
[----:B------:R-:W-:Y:S01]  /*1a4d0*/  IMAD R6, R222, 0x6000, R203 ;  /* 0x00006000de067824 */ /* 0x000fe200078e02cb */
[----:B-1----:R-:W-:Y:S01]  /*1a4e0*/  MOV R175, 0x1 ;  /* 0x0000000100af7802 */ /* 0x002fe20000000f00 */
[----:B------:R-:W-:Y:S01]  /*1a4f0*/  IMAD.X R21, R12, 0x1, R225, P0 ;  /* 0x000000010c157824 */ /* 0x000fe200000e06e1 */
[----:B------:R-:W-:Y:S01]  /*1a500*/  IADD3 R14, P0, R240, R227, RZ ;  /* 0x000000e3f00e7210 */ /* 0x000fe20007f1e0ff */
[----:B------:R-:W-:Y:S01]  /*1a510*/  IMAD.MOV.U32 R238, RZ, RZ, R0 ;  /* 0x000000ffffee7224 */ /* 0x000fe200078e0000 */
[----:B------:R-:W-:Y:S01]  /*1a520*/  MOV R173, 0xffffffff ;  /* 0xffffffff00ad7802 */ /* 0x000fe20000000f00 */
[----:B------:R-:W-:Y:S01]  /*1a530*/  IMAD.MOV.U32 R174, RZ, RZ, 0x181f ;  /* 0x0000181fffae7424 */ /* 0x000fe200078e00ff */
[----:B------:R-:W-:Y:S01]  /*1a540*/  @!PT LDS RZ, [RZ] ;  /* 0x00000000fffff984 */ /* 0x000fe20000000800 */
[----:B------:R-:W-:Y:S01]  /*1a550*/  @!PT LDS RZ, [RZ] ;  /* 0x00000000fffff984 */ /* 0x000fe20000000800 */
[----:B------:R-:W-:Y:S01]  /*1a560*/  @!PT LDS RZ, [RZ] ;  /* 0x00000000fffff984 */ /* 0x000fe20000000800 */
[----:B------:R1:W-:Y:S01]  /*1a570*/  LDGSTS.E.BYPASS.LTC128B.128 [R6], [R20.64], !P2 ;  /* 0x0000000014067fae */ /* 0x0003e2000d101d46 */
[----:B------:R-:W-:Y:S02]  /*1a580*/  IADD3.X R15, R12, R229, RZ, P0, !PT ;  /* 0x000000e50c0f7210 */ /* 0x000fe400007fe4ff */
[----:B------:R-:W-:Y:S02]  /*1a590*/  IADD3 R22, P0, R240, R7, RZ ;  /* 0x00000007f0167210 */ /* 0x000fe40007f1e0ff */
[----:B------:R-:W-:Y:S01]  /*1a5a0*/  MOV R172, 0x1a5f0 ;  /* 0x0001a5f000ac7802 */ /* 0x000fe20000000f00 */
[----:B------:R1:W-:Y:S02]  /*1a5b0*/  LDGSTS.E.BYPASS.LTC128B.128 [R6+0x2000], [R14.64], !P3 ;  /* 0x020000000e067fae */ /* 0x0003e4000d901d46 */
[----:B------:R-:W-:Y:S05]  /*1a5c0*/  IMAD.X R23, R12, 0x1, R5, P0 ;  /* 0x000000010c177824 */ /* 0x000fea00000e0605 */
        /* <DEDUP_REMOVED lines=10> */
.L_x_2998:
        /* <DEDUP_REMOVED lines=8> */
.L_x_2999:
        /* <DEDUP_REMOVED lines=8> */
[----:B------:R-:W-:Y:S01]  /*1a770*/  SHF.L.U32 R3, R3, 0x1, RZ ;  /* 0x0000000103037819 */ /* 0x000fe200000006ff */
[----:B-1----:R-:W-:Y:S01]  /*1a780*/  IMAD.MOV.U32 R238, RZ, RZ, R4 ;  /* 0x000000ffffee7224 */ /* 0x002fe200078e0004 */
[----:B------:R-:W-:Y:S01]  /*1a790*/  SHF.L.U64.HI R6, R205, 0x1, R202 ;  /* 0x00000001cd067819 */ /* 0x000fe200000102ca */
[----:B------:R-:W-:Y:S01]  /*1a7a0*/  IMAD.X R13, R8, 0x1, R225, P0 ;  /* 0x00000001080d7824 */ /* 0x000fe200000e06e1 */
[----:B------:R-:W-:Y:S01]  /*1a7b0*/  IADD3 R10, P0, R240, R227, RZ ;  /* 0x000000e3f00a7210 */ /* 0x000fe20007f1e0ff */
[----:B------:R-:W-:Y:S01]  /*1a7c0*/  IMAD.MOV.U32 R174, RZ, RZ, 0x181f ;  /* 0x0000181fffae7424 */ /* 0x000fe200078e00ff */
[----:B------:R-:W-:Y:S02]  /*1a7d0*/  MOV R175, 0x1 ;  /* 0x0000000100af7802 */ /* 0x000fe40000000f00 */
[----:B------:R-:W-:Y:S01]  /*1a7e0*/  @!PT LDS RZ, [RZ] ;  /* 0x00000000fffff984 */ /* 0x000fe20000000800 */
[----:B------:R-:W-:Y:S01]  /*1a7f0*/  @!PT LDS RZ, [RZ] ;  /* 0x00000000fffff984 */ /* 0x000fe20000000800 */
[----:B------:R-:W-:Y:S01]  /*1a800*/  @!PT LDS RZ, [RZ] ;  /* 0x00000000fffff984 */ /* 0x000fe20000000800 */
[----:B------:R1:W-:Y:S01]  /*1a810*/  LDGSTS.E.BYPASS.LTC128B.128 [R3+0xc100], [R12.64], !P2 ;  /* 0x0c1000000c037fae */ /* 0x0003e2000d101d46 */
[----:B------:R-:W-:Y:S01]  /*1a820*/  IMAD.X R11, R8, 0x1, R229, P0 ;  /* 0x00000001080b7824 */ /* 0x000fe200000e06e5 */
[----:B------:R-:W-:Y:S02]  /*1a830*/  IADD3 R14, P0, R240, R7, RZ ;  /* 0x00000007f00e7210 */ /* 0x000fe40007f1e0ff */
[----:B------:R-:W-:Y:S02]  /*1a840*/  MOV R173, 0xffffffff ;  /* 0xffffffff00ad7802 */ /* 0x000fe40000000f00 */
[----:B------:R1:W-:Y:S01]  /*1a850*/  LDGSTS.E.BYPASS.LTC128B.128 [R3+0xe100], [R10.64], !P3 ;  /* 0x0e1000000a037fae */ /* 0x0003e2000d901d46 */
[----:B------:R-:W-:Y:S01]  /*1a860*/  IMAD.X R15, R8, 0x1, R6, P0 ;  /* 0x00000001080f7824 */ /* 0x000fe200000e0606 */
[----:B------:R-:W-:Y:S04]  /*1a870*/  MOV R172, 0x1a8a0 ;  /* 0x0001a8a000ac7802 */ /* 0x000fe80000000f00 */
        /* <DEDUP_REMOVED lines=10> */
.L_x_3001:
[----:B------:R-:W-:Y:S01]  /*1a920*/  IMAD.MOV.U32 R137, RZ, RZ, R221 ;  /* 0x000000ffff897224 */ /* 0x000fe200078e00dd */
[----:B------:R-:W-:-:S02]  /*1a930*/  MOV R134, 0x2 ;  /* 0x0000000200867802 */ /* 0x000fc40000000f00 */
[----:B------:R-:W-:Y:S02]  /*1a940*/  MOV R132, 0x1a960 ;  /* 0x0001a96000847802 */ /* 0x000fe40000000f00 */
[----:B------:R-:W-:Y:S05]  /*1a950*/  CALL.REL.NOINC `($__internal_12_$__cuda_sm70_shflsync_bfly_p) ;  /* 0x000089c000007944 */ /* 0x000fea0003c00000 */
[----:B-12---:R-:W-:Y:S05]  /*1a960*/  BRA `(.L_x_3051) ;  /* 0xffffb77000007947 */ /* 0x006fea000383ffff */
.L_x_3002:
[----:B------:R-:W-:Y:S02]  /*1a970*/  MOV R134, 0x1 ;  /* 0x0000000100867802 */ /* 0x000fe40000000f00 */
[----:B------:R-:W-:Y:S02]  /*1a980*/  MOV R132, 0x1a9a0 ;  /* 0x0001a9a000847802 */ /* 0x000fe40000000f00 */
[----:B-1----:R-:W-:Y:S05]  /*1a990*/  CALL.REL.NOINC `($__internal_12_$__cuda_sm70_shflsync_bfly_p) ;  /* 0x0000898000007944 */ /* 0x002fea0003c00000 */
[----:B--2---:R-:W-:Y:S01]  /*1a9a0*/  FADD.FTZ R3, R137, R139 ;  /* 0x0000008b89037221 */ /* 0x004fe20000010000 */
[----:B-1----:R-:W-:Y:S02]  /*1a9b0*/  MOV R137, R224 ;  /* 0x000000e000897202 */ /* 0x002fe40000000f00 */
[----:B------:R-:W-:Y:S02]  /*1a9c0*/  MOV R134, 0x2 ;  /* 0x0000000200867802 */ /* 0x000fe40000000f00 */
[----:B------:R-:W-:Y:S02]  /*1a9d0*/  MOV R132, 0x1a9f0 ;  /* 0x0001a9f000847802 */ /* 0x000fe40000000f00 */
[----:B------:R-:W-:Y:S05]  /*1a9e0*/  CALL.REL.NOINC `($__internal_12_$__cuda_sm70_shflsync_bfly_p) ;  /* 0x0000893000007944 */ /* 0x000fea0003c00000 */
[----:B--2---:R-:W-:Y:S01]  /*1a9f0*/  FADD.FTZ R4, R224, R139 ;  /* 0x0000008be0047221 */ /* 0x004fe20000010000 */
[----:B-1----:R-:W-:Y:S02]  /*1aa00*/  MOV R134, 0x1 ;  /* 0x0000000100867802 */ /* 0x002fe40000000f00 */
[----:B------:R-:W-:-:S02]  /*1aa10*/  MOV R132, 0x1aa40 ;  /* 0x0001aa4000847802 */ /* 0x000fc40000000f00 */
[----:B------:R-:W-:Y:S02]  /*1aa20*/  MOV R137, R4 ;  /* 0x0000000400897202 */ /* 0x000fe40000000f00 */
[----:B------:R-:W-:Y:S05]  /*1aa30*/  CALL.REL.NOINC `($__internal_12_$__cuda_sm70_shflsync_bfly_p) ;  /* 0x000088e000007944 */ /* 0x000fea0003c00000 */
[----:B-12---:R-:W-:Y:S05]  /*1aa40*/  BRA `(.L_x_3052) ;  /* 0xffffb70000007947 */ /* 0x006fea000383ffff */
.L_x_3014:
[----:B------:R-:W-:Y:S01]  /*1aa50*/  IMAD.MOV.U32 R238, RZ, RZ, R6 ;  /* 0x000000ffffee7224 */ /* 0x000fe200078e0006 */
[----:B------:R-:W-:Y:S01]  /*1aa60*/  MOV R174, 0x181f ;  /* 0x0000181f00ae7802 */ /* 0x000fe20000000f00 */
[----:B------:R-:W-:Y:S01]  /*1aa70*/  IMAD.MOV.U32 R175, RZ, RZ, RZ ;  /* 0x000000ffffaf7224 */ /* 0x000fe200078e00ff */
[----:B------:R-:W-:Y:S02]  /*1aa80*/  MOV R173, 0xffffffff ;  /* 0xffffffff00ad7802 */ /* 0x000fe40000000f00 */
[----:B------:R-:W-:Y:S02]  /*1aa90*/  MOV R172, 0x1aab0 ;  /* 0x0001aab000ac7802 */ /* 0x000fe40000000f00 */
[----:B----45:R-:W-:Y:S05]  /*1aaa0*/  CALL.REL.NOINC `($__internal_13_$__cuda_sm70_shflsync_idx_p) ;  /* 0x000088c000007944 */ /* 0x030fea0003c00000 */
[----:B--2---:R-:W-:Y:S01]  /*1aab0*/  MOV R9, R240 ;  /* 0x000000f000097202 */ /* 0x004fe20000000f00 */
[----:B-1----:R-:W-:Y:S05]  /*1aac0*/  BRA `(.L_x_3053) ;  /* 0xffffdae000007947 */ /* 0x002fea000383ffff */
.L_x_3015:
[----:B------:R-:W-:Y:S01]  /*1aad0*/  IMAD.MOV.U32 R238, RZ, RZ, R7 ;  /* 0x000000ffffee7224 */ /* 0x000fe200078e0007 */
[----:B------:R-:W-:Y:S01]  /*1aae0*/  MOV R174, 0x181f ;  /* 0x0000181f00ae7802 */ /* 0x000fe20000000f00 */
[----:B------:R-:W-:Y:S01]  /*1aaf0*/  IMAD.MOV.U32 R175, RZ, RZ, RZ ;  /* 0x000000ffffaf7224 */ /* 0x000fe200078e00ff */
[----:B------:R-:W-:Y:S02]  /*1ab00*/  MOV R173, 0xffffffff ;  /* 0xffffffff00ad7802 */ /* 0x000fe40000000f00 */
[----:B------:R-:W-:-:S02]  /*1ab10*/  MOV R172, 0x1ab30 ;  /* 0x0001ab3000ac7802 */ /* 0x000fc40000000f00 */
[----:B-12-45:R-:W-:Y:S05]  /*1ab20*/  CALL.REL.NOINC `($__internal_13_$__cuda_sm70_shflsync_idx_p) ;  /* 0x0000884000007944 */ /* 0x036fea0003c00000 */
[----:B--2---:R-:W-:Y:S01]  /*1ab30*/  MOV R12, R240 ;  /* 0x000000f0000c7202 */ /* 0x004fe20000000f00 */
[----:B-1----:R-:W-:Y:S05]  /*1ab40*/  BRA `(.L_x_3054) ;  /* 0xffffda8000007947 */ /* 0x002fea000383ffff */
.L_x_3018:
[----:B------:R-:W-:Y:S01]  /*1ab50*/  IMAD.MOV.U32 R238, RZ, RZ, R6 ;  /* 0x000000ffffee7224 */ /* 0x000fe200078e0006 */
[----:B------:R-:W-:Y:S01]  /*1ab60*/  MOV R174, 0x181f ;  /* 0x0000181f00ae7802 */ /* 0x000fe20000000f00 */
[----:B------:R-:W-:Y:S01]  /*1ab70*/  IMAD.MOV.U32 R175, RZ, RZ, 0x1 ;  /* 0x00000001ffaf7424 */ /* 0x000fe200078e00ff */
[----:B------:R-:W-:-:S02]  /*1ab80*/  MOV R173, 0xffffffff ;  /* 0xffffffff00ad7802 */ /* 0x000fc40000000f00 */
[----:B------:R-:W-:Y:S02]  /*1ab90*/  MOV R172, 0x1abb0 ;  /* 0x0001abb000ac7802 */ /* 0x000fe40000000f00 */
[----:B-1-34-:R-:W-:Y:S05]  /*1aba0*/  CALL.REL.NOINC `($__internal_13_$__cuda_sm70_shflsync_idx_p) ;  /* 0x000087c000007944 */ /* 0x01afea0003c00000 */
[----:B--2---:R-:W-:Y:S01]  /*1abb0*/  IMAD.MOV.U32 R9, RZ, RZ, R240 ;  /* 0x000000ffff097224 */ /* 0x004fe200078e00f0 */
[----:B-1----:R-:W-:Y:S01]  /*1abc0*/  MOV R238, R7 ;  /* 0x0000000700ee7202 */ /* 0x002fe20000000f00 */
[----:B------:R-:W-:Y:S01]  /*1abd0*/  IMAD.MOV.U32 R175, RZ, RZ, 0x1 ;  /* 0x00000001ffaf7424 */ /* 0x000fe200078e00ff */
[----:B------:R-:W-:Y:S01]  /*1abe0*/  MOV R174, 0x181f ;  /* 0x0000181f00ae7802 */ /* 0x000fe20000000f00 */
[----:B------:R-:W-:Y:S01]  /*1abf0*/  IMAD.MOV.U32 R173, RZ, RZ, -0x1 ;  /* 0xffffffffffad7424 */ /* 0x000fe200078e00ff */
[----:B------:R-:W-:Y:S02]  /*1ac00*/  MOV R172, 0x1ac20 ;  /* 0x0001ac2000ac7802 */ /* 0x000fe40000000f00 */
[----:B------:R-:W-:Y:S05]  /*1ac10*/  CALL.REL.NOINC `($__internal_13_$__cuda_sm70_shflsync_idx_p) ;  /* 0x0000875000007944 */ /* 0x000fea0003c00000 */
[----:B--2---:R-:W-:Y:S01]  /*1ac20*/  MOV R12, R240 ;  /* 0x000000f0000c7202 */ /* 0x004fe20000000f00 */
[----:B-1----:R-:W-:Y:S05]  /*1ac30*/  BRA `(.L_x_3055) ;  /* 0xffffdb1000007947 */ /* 0x002fea000383ffff */
.L_x_3021:
[----:B------:R-:W-:Y:S01]  /*1ac40*/  IMAD.MOV.U32 R238, RZ, RZ, R6 ;  /* 0x000000ffffee7224 */ /* 0x000fe200078e0006 */
[----:B------:R-:W-:Y:S01]  /*1ac50*/  MOV R174, 0x181f ;  /* 0x0000181f00ae7802 */ /* 0x000fe20000000f00 */
[----:B------:R-:W-:Y:S01]  /*1ac60*/  IMAD.MOV.U32 R175, RZ, RZ, 0x2 ;  /* 0x00000002ffaf7424 */ /* 0x000fe200078e00ff */
[----:B------:R-:W-:Y:S02]  /*1ac70*/  MOV R173, 0xffffffff ;  /* 0xffffffff00ad7802 */ /* 0x000fe40000000f00 */
[----:B------:R-:W-:-:S02]  /*1ac80*/  MOV R172, 0x1aca0 ;  /* 0x0001aca000ac7802 */ /* 0x000fc40000000f00 */
[----:B-1234-:R-:W-:Y:S05]  /*1ac90*/  CALL.REL.NOINC `($__internal_13_$__cuda_sm70_shflsync_idx_p) ;  /* 0x000086d000007944 */ /* 0x01efea0003c00000 */
[----:B--2---:R-:W-:Y:S01]  /*1aca0*/  MOV R9, R240 ;  /* 0x000000f000097202 */ /* 0x004fe20000000f00 */
[----:B-1----:R-:W-:Y:S05]  /*1acb0*/  BRA `(.L_x_3056) ;  /* 0xffffdc0000007947 */ /* 0x002fea000383ffff */
.L_x_3022:
[----:B------:R-:W-:Y:S01]  /*1acc0*/  IMAD.MOV.U32 R238, RZ, RZ, R7 ;  /* 0x000000ffffee7224 */ /* 0x000fe200078e0007 */
[----:B------:R-:W-:Y:S01]  /*1acd0*/  MOV R174, 0x181f ;  /* 0x0000181f00ae7802 */ /* 0x000fe20000000f00 */
[----:B------:R-:W-:Y:S01]  /*1ace0*/  IMAD.MOV.U32 R175, RZ, RZ, 0x2 ;  /* 0x00000002ffaf7424 */ /* 0x000fe200078e00ff */
[----:B------:R-:W-:-:S02]  /*1acf0*/  MOV R173, 0xffffffff ;  /* 0xffffffff00ad7802 */ /* 0x000fc40000000f00 */
[----:B------:R-:W-:Y:S02]  /*1ad00*/  MOV R172, 0x1ad20 ;  /* 0x0001ad2000ac7802 */ /* 0x000fe40000000f00 */
[----:B-1234-:R-:W-:Y:S05]  /*1ad10*/  CALL.REL.NOINC `($__internal_13_$__cuda_sm70_shflsync_idx_p) ;  /* 0x0000865000007944 */ /* 0x01efea0003c00000 */
[----:B--2---:R-:W-:Y:S01]  /*1ad20*/  MOV R12, R240 ;  /* 0x000000f0000c7202 */ /* 0x004fe20000000f00 */
[----:B-1----:R-:W-:Y:S05]  /*1ad30*/  BRA `(.L_x_3057) ;  /* 0xffffdba000007947 */ /* 0x002fea000383ffff */
.L_x_3025:
[----:B------:R-:W-:Y:S01]  /*1ad40*/  IMAD.MOV.U32 R238, RZ, RZ, R6 ;  /* 0x000000ffffee7224 */ /* 0x000fe200078e0006 */
[----:B------:R-:W-:Y:S01]  /*1ad50*/  MOV R174, 0x181f ;  /* 0x0000181f00ae7802 */ /* 0x000fe20000000f00 */
[----:B------:R-:W-:Y:S01]  /*1ad60*/  IMAD.MOV.U32 R175, RZ, RZ, 0x3 ;  /* 0x00000003ffaf7424 */ /* 0x000fe200078e00ff */
[----:B------:R-:W-:Y:S02]  /*1ad70*/  MOV R173, 0xffffffff ;  /* 0xffffffff00ad7802 */ /* 0x000fe40000000f00 */
[----:B------:R-:W-:Y:S02]  /*1ad80*/  MOV R172, 0x1ada0 ;  /* 0x0001ada000ac7802 */ /* 0x000fe40000000f00 */
[----:B-1234-:R-:W-:Y:S05]  /*1ad90*/  CALL.REL.NOINC `($__internal_13_$__cuda_sm70_shflsync_idx_p) ;  /* 0x000085d000007944 */ /* 0x01efea0003c00000 */
        /* <DEDUP_REMOVED lines=8> */
        .type           $_ZN7cutlass13device_kernelIN5flash19enable_sm80_to_sm89INS1_16FlashAttnFwdSm80INS1_25CollectiveMainloopFwdSm80ILi8ELi2ELb0EN4cute5tupleIJNS5_1CILi128EEENS7_ILi64EEENS7_ILi192EEEEEELi192ENS_10bfloat16_tEfNS_4arch4Sm80ELb0ELb1ELb0ELb1ELb1ELb1ELb1ELb0EEENS1_21CollectiveEpilogueFwdINS6_IJS8_SA_S9_EEENS6_IJNS7_ILi1EEESI_SI_EEESC_SE_Li256ELb1ELb1ELb0ELb0EEENS1_19SingleTileSchedulerILb1ELb0ELb1ELi128EEEEEEEEEvNT_6ParamsE$_ZZN5flash25CollectiveMainloopFwdSm80ILi8ELi2ELb0EN4cute5tupleIJNS1_1CILi128EEENS3_ILi64EEENS3_ILi192EEEEEELi192EN7cutlass10bfloat16_tEfNS8_4arch4Sm80ELb0ELb1ELb0ELb1ELb1ELb1ELb1ELb0EE3mmaINS_16FlashAttnFwdSm80ISC_NS_21CollectiveEpilogueFwdINS2_IJS4_S6_S5_EEENS2_IJNS3_ILi1EEESH_SH_EEES9_SB_Li256ELb1ELb1ELb0ELb0EEENS_19SingleTileSchedulerILb1ELb0ELb1ELi128EEEE13SharedStorageENS1_6TensorINS1_11ArrayEngineIfLm96EEENS1_6LayoutINS2_IJNS2_IJNS3_ILi2EEESS_EEESH_NS3_ILi24EEEEEENS2_IJNS2_IJSH_SS_EEENS3_ILi0EEENS3_ILi4EEEEEEEEEENS_7SoftmaxILi2ELi0EEEEEbRKNSC_6ParamsERT0_RT1_iRKNS_16SeqlenInfoQKNewKILb1ELb1EEENS2_IJiiiiEEERT_ENKUlvE_clEv,@function
        .size           $_ZN7cutlass13device_kernelIN5flash19enable_sm80_to_sm89INS1_16FlashAttnFwdSm80INS1_25CollectiveMainloopFwdSm80ILi8ELi2ELb0EN4cute5tupleIJNS5_1CILi128EEENS7_ILi64EEENS7_ILi192EEEEEELi192ENS_10bfloat16_tEfNS_4arch4Sm80ELb0ELb1ELb0ELb1ELb1ELb1ELb1ELb0EEENS1_21CollectiveEpilogueFwdINS6_IJS8_SA_S9_EEENS6_IJNS7_ILi1EEESI_SI_EEESC_SE_Li256ELb1ELb1ELb0ELb0EEENS1_19SingleTileSchedulerILb1ELb0ELb1ELi128EEEEEEEEEvNT_6ParamsE$_ZZN5flash25CollectiveMainloopFwdSm80ILi8ELi2ELb0EN4cute5tupleIJNS1_1CILi128EEENS3_ILi64EEENS3_ILi192EEEEEELi192EN7cutlass10bfloat16_tEfNS8_4arch4Sm80ELb0ELb1ELb0ELb1ELb1ELb1ELb1ELb0EE3mmaINS_16FlashAttnFwdSm80ISC_NS_21CollectiveEpilogueFwdINS2_IJS4_S6_S5_EEENS2_IJNS3_ILi1EEESH_SH_EEES9_SB_Li256ELb1ELb1ELb0ELb0EEENS_19SingleTileSchedulerILb1ELb0ELb1ELi128EEEE13SharedStorageENS1_6TensorINS1_11ArrayEngineIfLm96EEENS1_6LayoutINS2_IJNS2_IJNS3_ILi2EEESS_EEESH_NS3_ILi24EEEEEENS2_IJNS2_IJSH_SS_EEENS3_ILi0EEENS3_ILi4EEEEEEEEEENS_7SoftmaxILi2ELi0EEEEEbRKNSC_6ParamsERT0_RT1_iRKNS_16SeqlenInfoQKNewKILb1ELb1EEENS2_IJiiiiEEERT_ENKUlvE_clEv,($__internal_12_$__cuda_sm70_shflsync_bfly_p - $_ZN7cutlass13device_kernelIN5flash19enable_sm80_to_sm89INS1_16FlashAttnFwdSm80INS1_25CollectiveMainloopFwdSm80ILi8ELi2ELb0EN4cute5tupleIJNS5_1CILi128EEENS7_ILi64EEENS7_ILi192EEEEEELi192ENS_10bfloat16_tEfNS_4arch4Sm80ELb0ELb1ELb0ELb1ELb1ELb1ELb1ELb0EEENS1_21CollectiveEpilogueFwdINS6_IJS8_SA_S9_EEENS6_IJNS7_ILi1EEESI_SI_EEESC_SE_Li256ELb1ELb1ELb0ELb0EEENS1_19SingleTileSchedulerILb1ELb0ELb1ELi128EEEEEEEEEvNT_6ParamsE$_ZZN5flash25CollectiveMainloopFwdSm80ILi8ELi2ELb0EN4cute5tupleIJNS1_1CILi128EEENS3_ILi64EEENS3_ILi192EEEEEELi192EN7cutlass10bfloat16_tEfNS8_4arch4Sm80ELb0ELb1ELb0ELb1ELb1ELb1ELb1ELb0EE3mmaINS_16FlashAttnFwdSm80ISC_NS_21CollectiveEpilogueFwdINS2_IJS4_S6_S5_EEENS2_IJNS3_ILi1EEESH_SH_EEES9_SB_Li256ELb1ELb1ELb0ELb0EEENS_19SingleTileSchedulerILb1ELb0ELb1ELi128EEEE13SharedStorageENS1_6TensorINS1_11ArrayEngineIfLm96EEENS1_6LayoutINS2_IJNS2_IJNS3_ILi2EEESS_EEESH_NS3_ILi24EEEEEENS2_IJNS2_IJSH_SS_EEENS3_ILi0EEENS3_ILi4EEEEEEEEEENS_7SoftmaxILi2ELi0EEEEEbRKNSC_6ParamsERT0_RT1_iRKNS_16SeqlenInfoQKNewKILb1ELb1EEENS2_IJiiiiEEERT_ENKUlvE_clEv)
$_ZN7cutlass13device_kernelIN5flash19enable_sm80_to_sm89INS1_16FlashAttnFwdSm80INS1_25CollectiveMainloopFwdSm80ILi8ELi2ELb0EN4cute5tupleIJNS5_1CILi128EEENS7_ILi64EEENS7_ILi192EEEEEELi192ENS_10bfloat16_tEfNS_4arch4Sm80ELb0ELb1ELb0ELb1ELb1ELb1ELb1ELb0EEENS1_21CollectiveEpilogueFwdINS6_IJS8_SA_S9_EEENS6_IJNS7_ILi1EEESI_SI_EEESC_SE_Li256ELb1ELb1ELb0ELb0EEENS1_19SingleTileSchedulerILb1ELb0ELb1ELi128EEEEEEEEEvNT_6ParamsE$_ZZN5flash25CollectiveMainloopFwdSm80ILi8ELi2ELb0EN4cute5tupleIJNS1_1CILi128EEENS3_ILi64EEENS3_ILi192EEEEEELi192EN7cutlass10bfloat16_tEfNS8_4arch4Sm80ELb0ELb1ELb0ELb1ELb1ELb1ELb1ELb0EE3mmaINS_16FlashAttnFwdSm80ISC_NS_21CollectiveEpilogueFwdINS2_IJS4_S6_S5_EEENS2_IJNS3_ILi1EEESH_SH_EEES9_SB_Li256ELb1ELb1ELb0ELb0EEENS_19SingleTileSchedulerILb1ELb0ELb1ELi128EEEE13SharedStorageENS1_6TensorINS1_11ArrayEngineIfLm96EEENS1_6LayoutINS2_IJNS2_IJNS3_ILi2EEESS_EEESH_NS3_ILi24EEEEEENS2_IJNS2_IJSH_SS_EEENS3_ILi0EEENS3_ILi4EEEEEEEEEENS_7SoftmaxILi2ELi0EEEEEbRKNSC_6ParamsERT0_RT1_iRKNS_16SeqlenInfoQKNewKILb1ELb1EEENS2_IJiiiiEEERT_ENKUlvE_clEv:
        /* <DEDUP_REMOVED lines=8> */
[----:B------:R-:W-:Y:S05]  /*1aea0*/  RET.REL.NODEC R24 `(_ZN7cutlass13device_kernelIN5flash19enable_sm80_to_sm89INS1_16FlashAttnFwdSm80INS1_25CollectiveMainloopFwdSm80ILi8ELi2ELb0EN4cute5tupleIJNS5_1CILi128EEENS7_ILi64EEENS7_ILi192EEEEEELi192ENS_10bfloat16_tEfNS_4arch4Sm80ELb0ELb1ELb0ELb1ELb1ELb1ELb1ELb0EEENS1_21CollectiveEpilogueFwdINS6_IJS8_SA_S9_EEENS6_IJNS7_ILi1EEESI_SI_EEESC_SE_Li256ELb1ELb1ELb0ELb0EEENS1_19SingleTileSchedulerILb1ELb0ELb1ELi128EEEEEEEEEvNT_6ParamsE) ;  /* 0xfffe515018007950 */ /* 0x000fea0003c3ffff */
.L_x_3059:
[----:B------:R-:W2:Y:S04]  /*1aeb0*/  LDL.64 R18, [R27+0x8] ;  /* 0x000008001b127983 */ /* 0x000ea80000100a00 */
[----:B------:R-:W3:Y:S04]  /*1aec0*/  LDL.64 R20, [R27+0x18] ;  /* 0x000018001b147983 */ /* 0x000ee80000100a00 */
[----:B------:R-:W4:Y:S01]  /*1aed0*/  LDL.64 R16, [R27+0x20] ;  /* 0x000020001b107983 */ /* 0x000f220000100a00 */
[----:B------:R-:W-:-:S03]  /*1aee0*/  ULDC.64 UR4, c[0x0][0x118] ;  /* 0x0000460000047ab9 */ /* 0x000fc60000000a00 */
[----:B------:R-:W4:Y:S04]  /*1aef0*/  LD.E.U8 R11, [R36.64+0x138] ;  /* 0x00013804240b7980 */ /* 0x000f28000c101100 */
[----:B------:R-:W4:Y:S04]  /*1af00*/  LD.E.64 R34, [R36.64+0x120] ;  /* 0x0001200424227980 */ /* 0x000f28000c101b00 */
        /* <DEDUP_REMOVED lines=10> */
[----:B--2---:R-:W-:-:S04]  /*1afb0*/  SHF.R.S32.HI R64, RZ, 0x1f, R101 ;  /* 0x0000001fff407819 */ /* 0x004fc80000011465 */
[----:B------:R-:W-:Y:S01]  /*1afc0*/  LEA.HI R25, R64, R101, RZ, 0x2 ;  /* 0x0000006540197211 */ /* 0x000fe200078f10ff */
[-C--:B---3--:R-:W-:Y:S01]  /*1afd0*/  IMAD R31, R35, R21.reuse, RZ ;  /* 0x00000015231f7224 */ /* 0x088fe200078e02ff */
[----:B------:R-:W-:Y:S02]  /*1afe0*/  SHF.R.S32.HI R13, RZ, 0x1f, R21 ;  /* 0x0000001fff0d7819 */ /* 0x000fe40000011415 */
[----:B------:R-:W-:Y:S02]  /*1aff0*/  LOP3.LUT R76, R25, 0xfffffffc, RZ, 0xc0, !PT ;  /* 0xfffffffc194c7812 */ /* 0x000fe400078ec0ff */
[----:B------:R-:W-:Y:S01]  /*1b000*/  SHF.R.S32.HI R25, RZ, 0x2, R25 ;  /* 0x00000002ff197819 */ /* 0x000fe20000011419 */
[----:B------:R-:W-:Y:S02]  /*1b010*/  IMAD R19, R29, R21, RZ ;  /* 0x000000151d137224 */ /* 0x000fe400078e02ff */
[C---:B------:R-:W-:Y:S02]  /*1b020*/  IMAD R31, R34.reuse, R13, R31 ;  /* 0x0000000d221f7224 */ /* 0x040fe400078e021f */
[----:B-1----:R-:W-:-:S04]  /*1b030*/  IMAD.WIDE.U32 R32, R34, R21, RZ ;  /* 0x0000001522207225 */ /* 0x002fc800078e00ff */
[----:B------:R-:W-:Y:S02]  /*1b040*/  IMAD.IADD R76, R101, 0x1, -R76 ;  /* 0x00000001654c7824 */ /* 0x000fe400078e0a4c */
[----:B----4-:R-:W-:Y:S02]  /*1b050*/  IMAD R16, R16, 0x80, R25 ;  /* 0x0000008010107824 */ /* 0x010fe400078e0219 */
[C---:B------:R-:W-:Y:S02]  /*1b060*/  IMAD R19, R28.reuse, R13, R19 ;  /* 0x0000000d1c137224 */ /* 0x040fe400078e0213 */
[----:B------:R-:W-:Y:S01]  /*1b070*/  IMAD.WIDE.U32 R20, R28, R21, RZ ;  /* 0x000000151c147225 */ /* 0x000fe200078e00ff */
        /* <DEDUP_REMOVED lines=8> */
[----:B------:R-:W-:Y:S02]  /*1b100*/  ULDC.64 UR4, c[0x0][0x118] ;  /* 0x0000460000047ab9 */ /* 0x000fe40000000a00 */
[----:B------:R-:W2:Y:S04]  /*1b110*/  LD.E R13, [R36.64+0x168] ;  /* 0x00016804240d7980 */ /* 0x000ea8000c101900 */
[----:B------:R-:W3:Y:S01]  /*1b120*/  LD.E R11, [R36.64+0x16c] ;  /* 0x00016c04240b7980 */ /* 0x000ee2000c101900 */
[----:B--2---:R-:W-:-:S05]  /*1b130*/  IMAD.HI.U32 R10, R10, R13, RZ ;  /* 0x0000000d0a0a7227 */ /* 0x004fca00078e00ff */
[----:B---3--:R-:W-:Y:S02]  /*1b140*/  SHF.R.U32.HI R10, RZ, R11, R10 ;  /* 0x0000000bff0a7219 */ /* 0x008fe4000001160a */
.L_x_3062:
[----:B------:R-:W-:Y:S05]  /*1b150*/  BSYNC B0 ;  /* 0x0000000000007941 */ /* 0x000fea0003800000 */
.L_x_3061:
[----:B------:R-:W-:Y:S01]  /*1b160*/  SHF.R.S32.HI R11, RZ, 0x1f, R10 ;  /* 0x0000001fff0b7819 */ /* 0x000fe2000001140a */
[----:B------:R-:W-:Y:S01]  /*1b170*/  IMAD R12, R35, R10, RZ ;  /* 0x0000000a230c7224 */ /* 0x000fe200078e02ff */
[----:B------:R-:W-:Y:S02]  /*1b180*/  MOV R30, R32 ;  /* 0x00000020001e7202 */ /* 0x000fe40000000f00 */
[----:B------:R-:W-:Y:S01]  /*1b190*/  MOV R18, R20 ;  /* 0x0000001400127202 */ /* 0x000fe20000000f00 */
[C---:B------:R-:W-:Y:S02]  /*1b1a0*/  IMAD R12, R34.reuse, R11, R12 ;  /* 0x0000000b220c7224 */ /* 0x040fe400078e020c */
[----:B------:R-:W-:-:S04]  /*1b1b0*/  IMAD.WIDE.U32 R30, R34, R10, R30 ;  /* 0x0000000a221e7225 */ /* 0x000fc800078e001e */
[----:B------:R-:W-:Y:S01]  /*1b1c0*/  IMAD.WIDE.U32 R18, R28, R10, R18 ;  /* 0x0000000a1c127225 */ /* 0x000fe200078e0012 */
[----:B------:R-:W-:Y:S02]  /*1b1d0*/  IADD3 R17, R31, R12, RZ ;  /* 0x0000000c1f117210 */ /* 0x000fe40007ffe0ff */
[----:B------:R-:W-:Y:S01]  /*1b1e0*/  LEA R13, P0, R30, R22, 0x1 ;  /* 0x000000161e0d7211 */ /* 0x000fe200078008ff */
[----:B------:R-:W-:-:S03]  /*1b1f0*/  IMAD R12, R29, R10, RZ ;  /* 0x0000000a1d0c7224 */ /* 0x000fc600078e02ff */
[----:B------:R-:W-:Y:S01]  /*1b200*/  LEA.HI.X R17, R30, R23, R17, 0x1, P0 ;  /* 0x000000171e117211 */ /* 0x000fe200000f0c11 */
[----:B------:R-:W-:Y:S01]  /*1b210*/  IMAD R12, R28, R11, R12 ;  /* 0x0000000b1c0c7224 */ /* 0x000fe200078e020c */
[----:B------:R-:W-:-:S04]  /*1b220*/  LEA R11, P0, R18, R14, 0x1 ;  /* 0x0000000e120b7211 */ /* 0x000fc800078008ff */
[----:B------:R-:W-:-:S04]  /*1b230*/  IADD3 R19, R19, R12, RZ ;  /* 0x0000000c13137210 */ /* 0x000fc80007ffe0ff */
[----:B------:R-:W-:Y:S01]  /*1b240*/  LEA.HI.X R10, R18, R15, R19, 0x1, P0 ;  /* 0x0000000f120a7211 */ /* 0x000fe200000f0c13 */
[----:B------:R-:W-:Y:S05]  /*1b250*/  BRA.DIV ~URZ, `(.L_x_3063) ;  /* 0x000079627f007947 */ /* 0x000fea000b800000 */
[----:B------:R1:W2:Y:S02]  /*1b260*/  SHFL.IDX PT, R21, R17, RZ, 0x1c1f ;  /* 0x001c1fff11157589 */ /* 0x0002a400000e0000 */
.L_x_3111:
[----:B------:R-:W-:Y:S05]  /*1b270*/  BRA.DIV ~URZ, `(.L_x_3064) ;  /* 0x000079c27f007947 */ /* 0x000fea000b800000 */
[----:B------:R3:W4:Y:S04]  /*1b280*/  SHFL.IDX PT, R20, R13, RZ, 0x1c1f ;  /* 0x001c1fff0d147589 */ /* 0x00072800000e0000 */
[----:B------:R3:W1:Y:S04]  /*1b290*/  SHFL.IDX PT, R23, R10, RZ, 0x1c1f ;  /* 0x001c1fff0a177589 */ /* 0x00066800000e0000 */
[----:B------:R3:W2:Y:S02]  /*1b2a0*/  SHFL.IDX PT, R22, R11, RZ, 0x1c1f ;  /* 0x001c1fff0b167589 */ /* 0x0006a400000e0000 */
.L_x_3112:
        /* <DEDUP_REMOVED lines=21> */
[----:B------:R-:W-:Y:S05]  /*1b400*/  @P0 BRA `(.L_x_3066) ;  /* 0x000003f000000947 */ /* 0x000fea0003800000 */
[C---:B------:R-:W-:Y:S01]  /*1b410*/  ISETP.GE.AND P0, PT, R12.reuse, R7, PT ;  /* 0x000000070c00720c */ /* 0x040fe20003f06270 */
[----:B------:R-:W-:Y:S01]  /*1b420*/  CS2R R112, SRZ ;  /* 0x0000000000707805 */ /* 0x000fe2000001ff00 */
[----:B------:R-:W-:Y:S01]  /*1b430*/  CS2R R116, SRZ ;  /* 0x0000000000747805 */ /* 0x000fe2000001ff00 */
[----:B------:R-:W-:Y:S01]  /*1b440*/  IADD3 R19, R12, 0x10, RZ ;  /* 0x000000100c137810 */ /* 0x000fe20007ffe0ff */
[----:B------:R-:W-:-:S09]  /*1b450*/  ULDC.64 UR4, c[0x0][0x118] ;  /* 0x0000460000047ab9 */ /* 0x000fd20000000a00 */
[----:B--2-4-:R-:W-:-:S04]  /*1b460*/  @!P0 IMAD.WIDE R30, R12, 0x2, R20 ;  /* 0x000000020c1e8825 */ /* 0x014fc800078e0214 */
[----:B-1----:R-:W-:Y:S01]  /*1b470*/  @!P0 IMAD.WIDE R28, R12, 0x2, R22 ;  /* 0x000000020c1c8825 */ /* 0x002fe200078e0216 */
[----:B------:R1:W5:Y:S04]  /*1b480*/  @!P0 LD.E.64 R112, [R30.64] ;  /* 0x000000041e708980 */ /* 0x000368000c101b00 */
[----:B------:R2:W5:Y:S01]  /*1b490*/  @!P0 LD.E.64 R116, [R28.64] ;  /* 0x000000041c748980 */ /* 0x000562000c101b00 */
[----:B------:R-:W-:Y:S01]  /*1b4a0*/  ISETP.GE.AND P0, PT, R19, R7, PT ;  /* 0x000000071300720c */ /* 0x000fe20003f06270 */
        /* <DEDUP_REMOVED lines=27> */
[----:B----4-:R-:W-:-:S04]  /*1b660*/  @!P0 IMAD.WIDE R32, R19, 0x2, R20 ;  /* 0x0000000213208825 */ /* 0x010fc800078e0214 */
[----:B---3--:R-:W-:Y:S01]  /*1b670*/  @!P0 IMAD.WIDE R34, R19, 0x2, R22 ;  /* 0x0000000213228825 */ /* 0x008fe200078e0216 */
        /* <DEDUP_REMOVED lines=24> */
.L_x_3066:
[----:B------:R-:W-:Y:S05]  /*1b800*/  BSYNC B0 ;  /* 0x0000000000007941 */ /* 0x000fea0003800000 */
.L_x_3065:
[----:B--23-5:R-:W-:Y:S02]  /*1b810*/  IMAD.MOV.U32 R21, RZ, RZ, R84 ;  /* 0x000000ffff157224 */ /* 0x02cfe400078e0054 */
[----:B----4-:R-:W-:Y:S02]  /*1b820*/  IMAD.MOV.U32 R20, RZ, RZ, R85 ;  /* 0x000000ffff147224 */ /* 0x010fe400078e0055 */
        /* <DEDUP_REMOVED lines=47> */
[----:B------:R2:W3:Y:S04]  /*1bb20*/  SHFL.IDX PT, R19, R17, 0x1, 0x1c1f ;  /* 0x003c1f0011137f89 */ /* 0x0004e800000e0000 */
[----:B------:R2:W4:Y:S04]  /*1bb30*/  SHFL.IDX PT, R18, R13, 0x1, 0x1c1f ;  /* 0x003c1f000d127f89 */ /* 0x00052800000e0000 */
[----:B------:R2:W1:Y:S04]  /*1bb40*/  SHFL.IDX PT, R21, R10, 0x1, 0x1c1f ;  /* 0x003c1f000a157f89 */ /* 0x00046800000e0000 */
[----:B------:R2:W1:Y:S02]  /*1bb50*/  SHFL.IDX PT, R20, R11, 0x1, 0x1c1f ;  /* 0x003c1f000b147f89 */ /* 0x00046400000e0000 */
.L_x_3113:
        /* <DEDUP_REMOVED lines=15> */
[C---:B------:R-:W-:Y:S01]  /*1bc50*/  ISETP.GE.AND P0, PT, R12.reuse, R7, PT ;  /* 0x000000070c00720c */ /* 0x040fe20003f06270 */
[----:B------:R-:W-:Y:S01]  /*1bc60*/  CS2R R92, SRZ ;  /* 0x00000000005c7805 */ /* 0x000fe2000001ff00 */
[----:B------:R-:W-:Y:S01]  /*1bc70*/  CS2R R90, SRZ ;  /* 0x00000000005a7805 */ /* 0x000fe2000001ff00 */
[----:B--2---:R-:W-:Y:S01]  /*1bc80*/  IADD3 R11, R12, 0x10, RZ ;  /* 0x000000100c0b7810 */ /* 0x004fe20007ffe0ff */
[----:B------:R-:W-:-:S09]  /*1bc90*/  ULDC.64 UR4, c[0x0][0x118] ;  /* 0x0000460000047ab9 */ /* 0x000fd20000000a00 */
[----:B-1-34-:R-:W-:-:S04]  /*1bca0*/  @!P0 IMAD.WIDE R22, R12, 0x2, R18 ;  /* 0x000000020c168825 */ /* 0x01afc800078e0212 */
[----:B------:R-:W-:Y:S01]  /*1bcb0*/  @!P0 IMAD.WIDE R16, R12, 0x2, R20 ;  /* 0x000000020c108825 */ /* 0x000fe200078e0214 */
        /* <DEDUP_REMOVED lines=47> */
[----:B---3--:R-:W-:Y:S01]  /*1bfb0*/  CS2R R14, SRZ ;  /* 0x00000000000e7805 */ /* 0x008fe2000001ff00 */
        /* <DEDUP_REMOVED lines=8> */
.L_x_3069:
[----:B------:R-:W-:Y:S05]  /*1c040*/  BSYNC B0 ;  /* 0x0000000000007941 */ /* 0x000fea0003800000 */
.L_x_3068:
[----:B-12---:R-:W2:Y:S01]  /*1c050*/  LDL.64 R20, [R27+0x20] ;  /* 0x000020001b147983 */ /* 0x006ea20000100a00 */
[----:B------:R-:W-:-:S04]  /*1c060*/  DEPBAR.LE SB0, 0x3 ;  /* 0x000080c00000791a */ /* 0x000fc80000000000 */
[----:B----4-:R-:W4:Y:S01]  /*1c070*/  LDL.64 R46, [R27+0x28] ;  /* 0x000028001b2e7983 */ /* 0x010f220000100a00 */
[----:B------:R-:W-:Y:S01]  /*1c080*/  WARPSYNC 0xffffffff ;  /* 0xffffffff00007948 */ /* 0x000fe20003800000 */
[----:B------:R-:W-:Y:S01]  /*1c090*/  ULDC.64 UR4, c[0x0][0x118] ;  /* 0x0000460000047ab9 */ /* 0x000fe20000000a00 */
[----:B------:R-:W-:Y:S01]  /*1c0a0*/  SHF.R.S32.HI R10, RZ, 0x1f, R25 ;  /* 0x0000001fff0a7819 */ /* 0x000fe20000011419 */
[----:B------:R-:W-:Y:S01]  /*1c0b0*/  BAR.SYNC.DEFER_BLOCKING 0x0 ;  /* 0x0000000000007b1d */ /* 0x000fe20000010000 */
[----:B------:R-:W-:Y:S02]  /*1c0c0*/  IMAD.MOV.U32 R13, RZ, RZ, 0x20 ;  /* 0x00000020ff0d7424 */ /* 0x000fe400078e00ff */
[----:B------:R-:W-:-:S04]  /*1c0d0*/  LEA.HI R10, R10, R25, RZ, 0x3 ;  /* 0x000000190a0a7211 */ /* 0x000fc800078f18ff */
[----:B------:R-:W-:Y:S01]  /*1c0e0*/  LOP3.LUT R10, R10, 0xfffffff8, RZ, 0xc0, !PT ;  /* 0xfffffff80a0a7812 */ /* 0x000fe200078ec0ff */
[----:B-----5:R-:W-:Y:S01]  /*1c0f0*/  IMAD.MOV.U32 R17, RZ, RZ, R14 ;  /* 0x000000ffff117224 */ /* 0x020fe200078e000e */
[----:B------:R-:W-:Y:S01]  /*1c100*/  LEA.HI R11, R8, R101, RZ, 0x5 ;  /* 0x00000065080b7211 */ /* 0x000fe200078f28ff */
[----:B--2---:R1:W2:Y:S02]  /*1c110*/  LD.E R60, [R20.64] ;  /* 0x00000004143c7980 */ /* 0x0042a4000c101900 */
[----:B------:R-:W-:Y:S02]  /*1c120*/  IMAD.IADD R49, R25, 0x1, -R10 ;  /* 0x0000000119317824 */ /* 0x000fe400078e0a0a */
[----:B----4-:R-:W4:Y:S01]  /*1c130*/  LD.E.64 R46, [R46.64] ;  /* 0x000000042e2e7980 */ /* 0x010f22000c101b00 */
[----:B------:R-:W-:Y:S01]  /*1c140*/  IMAD.MOV.U32 R16, RZ, RZ, R15 ;  /* 0x000000ffff107224 */ /* 0x000fe200078e000f */
[----:B---3--:R-:W-:Y:S01]  /*1c150*/  PRMT R19, R17, 0x7610, R19 ;  /* 0x0000761011137816 */ /* 0x008fe20000000013 */
[----:B------:R-:W-:Y:S01]  /*1c160*/  IMAD.MOV.U32 R10, RZ, RZ, R62 ;  /* 0x000000ffff0a7224 */ /* 0x000fe200078e003e */
[----:B------:R-:W-:Y:S01]  /*1c170*/  LOP3.LUT P0, RZ, R49, 0x4, RZ, 0xc0, !PT ;  /* 0x0000000431ff7812 */ /* 0x000fe2000780c0ff */
[----:B------:R-:W-:Y:S01]  /*1c180*/  IMAD.MOV.U32 R8, RZ, RZ, R72 ;  /* 0x000000ffff087224 */ /* 0x000fe200078e0048 */
[----:B------:R-:W-:Y:S01]  /*1c190*/  PRMT R18, R16, 0x7610, R18 ;  /* 0x0000761010127816 */ /* 0x000fe20000000012 */
[----:B------:R-:W-:Y:S01]  /*1c1a0*/  IMAD.MOV.U32 R17, RZ, RZ, R63 ;  /* 0x000000ffff117224 */ /* 0x000fe200078e003f */
[----:B------:R-:W-:Y:S01]  /*1c1b0*/  PRMT R27, R10, 0x7610, R27 ;  /* 0x000076100a1b7816 */ /* 0x000fe2000000001b */
[----:B------:R-:W-:Y:S01]  /*1c1c0*/  IMAD.MOV.U32 R16, RZ, RZ, R66 ;  /* 0x000000ffff107224 */ /* 0x000fe200078e0042 */
[----:B------:R-:W-:Y:S01]  /*1c1d0*/  PRMT R33, R8, 0x7610, R33 ;  /* 0x0000761008217816 */ /* 0x000fe20000000021 */
[----:B------:R-:W-:Y:S01]  /*1c1e0*/  IMAD.MOV.U32 R10, RZ, RZ, R67 ;  /* 0x000000ffff0a7224 */ /* 0x000fe200078e0043 */
[----:B------:R-:W-:Y:S01]  /*1c1f0*/  SEL R13, R13, 0xffffffe0, !P0 ;  /* 0xffffffe00d0d7807 */ /* 0x000fe20004000000 */
        /* <DEDUP_REMOVED lines=16> */
[----:B------:R-:W-:-:S02]  /*1c300*/  IMAD.MOV.U32 R8, RZ, RZ, R65 ;  /* 0x000000ffff087224 */ /* 0x000fc400078e0041 */
[----:B------:R-:W-:Y:S01]  /*1c310*/  IMAD.SHL.U32 R49, R49, 0x40, RZ ;  /* 0x0000004031317824 */ /* 0x000fe200078e00ff */
[----:B------:R-:W-:Y:S01]  /*1c320*/  PRMT R43, R17, 0x7610, R43 ;  /* 0x00007610112b7816 */ /* 0x000fe2000000002b */
[----:B-1----:R-:W-:Y:S01]  /*1c330*/  IMAD.MOV.U32 R20, RZ, RZ, R59 ;  /* 0x000000ffff147224 */ /* 0x002fe200078e003b */
[----:B------:R-:W-:Y:S02]  /*1c340*/  PRMT R17, R16, 0x7610, R17 ;  /* 0x0000761010117816 */ /* 0x000fe40000000011 */
[----:B------:R-:W-:Y:S01]  /*1c350*/  PRMT R16, R10, 0x7610, R16 ;  /* 0x000076100a107816 */ /* 0x000fe20000000010 */
[----:B------:R-:W-:Y:S01]  /*1c360*/  IMAD.MOV.U32 R10, RZ, RZ, R64 ;  /* 0x000000ffff0a7224 */ /* 0x000fe200078e0040 */
[----:B------:R-:W-:Y:S01]  /*1c370*/  PRMT R28, R8, 0x7610, R28 ;  /* 0x00007610081c7816 */ /* 0x000fe2000000001c */
[----:B------:R-:W-:Y:S01]  /*1c380*/  IMAD.MOV.U32 R8, RZ, RZ, R70 ;  /* 0x000000ffff087224 */ /* 0x000fe200078e0046 */
[----:B------:R-:W-:Y:S02]  /*1c390*/  LOP3.LUT R49, R49, 0x1c0, RZ, 0xc0, !PT ;  /* 0x000001c031317812 */ /* 0x000fe400078ec0ff */
[----:B------:R-:W-:-:S02]  /*1c3a0*/  PRMT R21, R20, 0x7610, R21 ;  /* 0x0000761014157816 */ /* 0x000fc40000000015 */
[----:B------:R-:W-:Y:S02]  /*1c3b0*/  LOP3.LUT R41, R49, 0x18, R26, 0xf8, !PT ;  /* 0x0000001831297812 */ /* 0x000fe400078ef81a */
[----:B------:R-:W-:Y:S02]  /*1c3c0*/  SHF.R.U32.HI R20, RZ, 0x3, R49 ;  /* 0x00000003ff147819 */ /* 0x000fe40000011631 */
[----:B------:R-:W-:Y:S01]  /*1c3d0*/  PRMT R29, R10, 0x7610, R29 ;  /* 0x000076100a1d7816 */ /* 0x000fe2000000001d */
[----:B------:R-:W-:Y:S01]  /*1c3e0*/  IMAD.MOV.U32 R10, RZ, RZ, R71 ;  /* 0x000000ffff0a7224 */ /* 0x000fe200078e0047 */
[----:B------:R-:W-:Y:S01]  /*1c3f0*/  PRMT R38, R8, 0x7610, R38 ;  /* 0x0000761008267816 */ /* 0x000fe20000000026 */
[----:B------:R-:W-:Y:S01]  /*1c400*/  IMAD.MOV.U32 R8, RZ, RZ, R78 ;  /* 0x000000ffff087224 */ /* 0x000fe200078e004e */
[----:B------:R-:W-:Y:S01]  /*1c410*/  LOP3.LUT R20, R41, R20, RZ, 0x3c, !PT ;  /* 0x0000001429147212 */ /* 0x000fe200078e3cff */
[----:B------:R-:W-:Y:S01]  /*1c420*/  IMAD.SHL.U32 R11, R11, 0x10, RZ ;  /* 0x000000100b0b7824 */ /* 0x000fe200078e00ff */
[----:B------:R-:W-:Y:S01]  /*1c430*/  PRMT R26, R10, 0x7610, R26 ;  /* 0x000076100a1a7816 */ /* 0x000fe2000000001a */
[----:B------:R-:W-:Y:S01]  /*1c440*/  IMAD.MOV.U32 R10, RZ, RZ, R79 ;  /* 0x000000ffff0a7224 */ /* 0x000fe200078e004f */
[----:B------:R-:W-:Y:S01]  /*1c450*/  PRMT R42, R8, 0x7610, R42 ;  /* 0x00007610082a7816 */ /* 0x000fe2000000002a */
[----:B------:R-:W-:Y:S01]  /*1c460*/  IMAD.MOV.U32 R8, RZ, RZ, R91 ;  /* 0x000000ffff087224 */ /* 0x000fe200078e005b */
[----:B------:R-:W-:Y:S01]  /*1c470*/  LOP3.LUT R20, R20, 0xfffffe00, R11, 0xf8, !PT ;  /* 0xfffffe0014147812 */ /* 0x000fe200078ef80b */
[----:B------:R-:W-:Y:S01]  /*1c480*/  BSSY B1, `(.L_x_3070) ;  /* 0x000014d000017945 */ /* 0x000fe20003800000 */
[----:B------:R-:W-:-:S02]  /*1c490*/  PRMT R41, R10, 0x7610, R41 ;  /* 0x000076100a297816 */ /* 0x000fc40000000029 */
[----:B------:R-:W-:Y:S01]  /*1c4a0*/  PRMT R49, R8, 0x7610, R49 ;  /* 0x0000761008317816 */ /* 0x000fe20000000031 */
[----:B--2---:R-:W-:-:S05]  /*1c4b0*/  IMAD R60, R60, -0x80, R9 ;  /* 0xffffff803c3c7824 */ /* 0x004fca00078e0209 */
[----:B------:R-:W-:-:S04]  /*1c4c0*/  IMNMX R60, R60, 0x80, PT ;  /* 0x000000803c3c7817 */ /* 0x000fc80003800200 */
[----:B------:R-:W-:Y:S01]  /*1c4d0*/  ISETP.GE.AND P0, PT, R25, R60, PT ;  /* 0x0000003c1900720c */ /* 0x000fe20003f06270 */
[----:B------:R-:W-:Y:S02]  /*1c4e0*/  IMAD.MOV.U32 R9, RZ, RZ, R90 ;  /* 0x000000ffff097224 */ /* 0x000fe400078e005a */
[----:B----4-:R-:W-:-:S03]  /*1c4f0*/  IMAD.WIDE.U32 R52, R20, 0x2, R46 ;  /* 0x0000000214347825 */ /* 0x010fc600078e002e */
[----:B------:R-:W-:-:S07]  /*1c500*/  PRMT R50, R9, 0x7610, R50 ;  /* 0x0000761009327816 */ /* 0x000fce0000000032 */
[----:B------:R-:W-:Y:S05]  /*1c510*/  @P0 BRA `(.L_x_3071) ;  /* 0x0000143000000947 */ /* 0x000fea0003800000 */
[----:B------:R-:W-:Y:S01]  /*1c520*/  ISETP.GE.AND P0, PT, R12, R7, PT ;  /* 0x000000070c00720c */ /* 0x000fe20003f06270 */
[----:B------:R-:W-:-:S12]  /*1c530*/  BSSY B0, `(.L_x_3072) ;  /* 0x0000031000007945 */ /* 0x000fd80003800000 */
[----:B------:R-:W-:Y:S05]  /*1c540*/  @P0 BRA `(.L_x_3073) ;  /* 0x000002f000000947 */ /* 0x000fea0003800000 */
[----:B------:R-:W-:Y:S02]  /*1c550*/  ULDC.64 UR4, c[0x0][0x118] ;  /* 0x0000460000047ab9 */ /* 0x000fe40000000a00 */
[----:B------:R-:W2:Y:S01]  /*1c560*/  LD.E.128 R8, [R52.64] ;  /* 0x0000000434087980 */ /* 0x000ea2000c101d00 */
[----:B------:R-:W-:Y:S02]  /*1c570*/  SHF.R.U32.HI R101, RZ, 0x10, R117 ;  /* 0x00000010ff657819 */ /* 0x000fe40000011675 */
[----:B------:R-:W-:Y:S02]  /*1c580*/  SHF.R.U32.HI R115, RZ, 0x10, R113 ;  /* 0x00000010ff737819 */ /* 0x000fe40000011671 */
[----:B------:R-:W-:Y:S02]  /*1c590*/  PRMT R101, R94, 0x5410, R101 ;  /* 0x000054105e657816 */ /* 0x000fe40000000065 */
[----:B------:R-:W-:Y:S02]  /*1c5a0*/  SHF.R.U64 R100, R116, 0x10, R117 ;  /* 0x0000001074647819 */ /* 0x000fe40000001275 */
[----:B------:R-:W-:-:S02]  /*1c5b0*/  PRMT R115, R96, 0x5410, R115 ;  /* 0x0000541060737816 */ /* 0x000fc40000000073 */
[----:B------:R-:W-:Y:S01]  /*1c5c0*/  SHF.R.U64 R112, R112, 0x10, R113 ;  /* 0x0000001070707819 */ /* 0x000fe20000001271 */
[----:B------:R-:W-:Y:S01]  /*1c5d0*/  IMAD.U32 R113, R101, 0x10000, RZ ;  /* 0x0001000065717824 */ /* 0x000fe200078e00ff */
[----:B------:R-:W-:Y:S02]  /*1c5e0*/  PRMT R95, R95, 0x5410, R100 ;  /* 0x000054105f5f7816 */ /* 0x000fe40000000064 */
[----:B------:R-:W-:Y:S02]  /*1c5f0*/  SHF.L.U32 R117, R115, 0x10, RZ ;  /* 0x0000001073757819 */ /* 0x000fe400000006ff */
[----:B------:R-:W-:Y:S02]  /*1c600*/  LOP3.LUT R101, R101, 0xffff0000, RZ, 0xc0, !PT ;  /* 0xffff000065657812 */ /* 0x000fe400078ec0ff */
[----:B------:R-:W-:Y:S02]  /*1c610*/  PRMT R97, R97, 0x5410, R112 ;  /* 0x0000541061617816 */ /* 0x000fe40000000070 */
[----:B------:R-:W-:-:S02]  /*1c620*/  LOP3.LUT R115, R115, 0xffff0000, RZ, 0xc0, !PT ;  /* 0xffff000073737812 */ /* 0x000fc400078ec0ff */
        /* <DEDUP_REMOVED lines=9> */
[----:B------:R-:W-:Y:S02]  /*1c6c0*/  FMUL.FTZ R94, R94, R117 ;  /* 0x000000755e5e7220 */ /* 0x000fe40000410000 */
[----:B------:R-:W-:-:S02]  /*1c6d0*/  FMUL.FTZ R9, R100, R101 ;  /* 0x0000006564097220 */ /* 0x000fc40000410000 */
[----:B------:R-:W-:Y:S02]  /*1c6e0*/  FFMA.FTZ R94, R96, R113, R94 ;  /* 0x00000071605e7223 */ /* 0x000fe4000001005e */
[-C--:B------:R-:W-:Y:S02]  /*1c6f0*/  FMUL.FTZ R100, R100, R115.reuse ;  /* 0x0000007364647220 */ /* 0x080fe40000410000 */
[----:B------:R-:W-:Y:S01]  /*1c700*/  FFMA.FTZ R9, R10, R115, -R9 ;  /* 0x000000730a097223 */ /* 0x000fe20000010809 */
[----:B------:R-:W-:Y:S01]  /*1c710*/  SHF.L.U32 R115, R97, 0x10, RZ ;  /* 0x0000001061737819 */ /* 0x000fe200000006ff */
[C---:B------:R-:W-:Y:S01]  /*1c720*/  IMAD.U32 R113, R95.reuse, 0x10000, RZ ;  /* 0x000100005f717824 */ /* 0x040fe200078e00ff */
[----:B------:R-:W-:Y:S01]  /*1c730*/  LOP3.LUT R95, R95, 0xffff0000, RZ, 0xc0, !PT ;  /* 0xffff00005f5f7812 */ /* 0x000fe200078ec0ff */
[----:B------:R-:W-:Y:S01]  /*1c740*/  FFMA.FTZ R11, R96, R117, -R11 ;  /* 0x00000075600b7223 */ /* 0x000fe2000001080b */
[----:B------:R-:W-:Y:S01]  /*1c750*/  LOP3.LUT R97, R97, 0xffff0000, RZ, 0xc0, !PT ;  /* 0xffff000061617812 */ /* 0x000fe200078ec0ff */
[----:B------:R-:W-:-:S02]  /*1c760*/  FFMA.FTZ R100, R10, R101, R100 ;  /* 0x000000650a647223 */ /* 0x000fc40000010064 */
[----:B------:R-:W-:Y:S02]  /*1c770*/  FMUL.FTZ R10, R112, R113 ;  /* 0x00000071700a7220 */ /* 0x000fe40000410000 */
        /* <DEDUP_REMOVED lines=11> */
[----:B------:R1:W-:Y:S02]  /*1c830*/  ST.E.128 [R52.64], R8 ;  /* 0x0000000834007985 */ /* 0x0003e4000c101d04 */
.L_x_3073:
[----:B------:R-:W-:Y:S05]  /*1c840*/  BSYNC B0 ;  /* 0x0000000000007941 */ /* 0x000fea0003800000 */
.L_x_3072:
[----:B-1----:R-:W-:Y:S01]  /*1c850*/  IADD3 R8, R12, 0x10, RZ ;  /* 0x000000100c087810 */ /* 0x002fe20007ffe0ff */
        /* <DEDUP_REMOVED lines=54> */
.L_x_3075:
[----:B------:R-:W-:Y:S05]  /*1cbc0*/  BSYNC B0 ;  /* 0x0000000000007941 */ /* 0x000fea0003800000 */
.L_x_3074:
[----:B-1----:R-:W-:Y:S01]  /*1cbd0*/  IADD3 R8, R12, 0x20, RZ ;  /* 0x000000200c087810 */ /* 0x002fe20007ffe0ff */
[----:B------:R-:W-:Y:S03]  /*1cbe0*/  BSSY B0, `(.L_x_3076) ;  /* 0x0000032000007945 */ /* 0x000fe60003800000 */
[----:B------:R-:W-:-:S13]  /*1cbf0*/  ISETP.GE.AND P0, PT, R8, R7, PT ;  /* 0x000000070800720c */ /* 0x000fda0003f06270 */
[----:B------:R-:W-:Y:S05]  /*1cc00*/  @P0 BRA `(.L_x_3077) ;  /* 0x000002f000000947 */ /* 0x000fea0003800000 */
[----:B------:R-:W-:Y:S02]  /*1cc10*/  ULDC.64 UR4, c[0x0][0x118] ;  /* 0x0000460000047ab9 */ /* 0x000fe40000000a00 */
[----:B------:R-:W2:Y:S01]  /*1cc20*/  LD.E.128 R8, [R52.64+0x4000] ;  /* 0x0040000434087980 */ /* 0x000ea2000c101d00 */
[--C-:B------:R-:W-:Y:S02]  /*1cc30*/  SHF.R.U64 R88, R108, 0x10, R109.reuse ;  /* 0x000000106c587819 */ /* 0x100fe4000000126d */
[----:B------:R-:W-:Y:S02]  /*1cc40*/  SHF.R.U32.HI R109, RZ, 0x10, R109 ;  /* 0x00000010ff6d7819 */ /* 0x000fe4000001166d */
[----:B------:R-:W-:Y:S02]  /*1cc50*/  SHF.R.U32.HI R95, RZ, 0x10, R111 ;  /* 0x00000010ff5f7819 */ /* 0x000fe4000001166f */
[----:B------:R-:W-:Y:S02]  /*1cc60*/  PRMT R109, R74, 0x5410, R109 ;  /* 0x000054104a6d7816 */ /* 0x000fe4000000006d */
[----:B------:R-:W-:-:S02]  /*1cc70*/  SHF.R.U64 R86, R110, 0x10, R111 ;  /* 0x000000106e567819 */ /* 0x000fc4000000126f */
[----:B------:R-:W-:Y:S01]  /*1cc80*/  PRMT R95, R76, 0x5410, R95 ;  /* 0x000054104c5f7816 */ /* 0x000fe2000000005f */
        /* <DEDUP_REMOVED lines=39> */
.L_x_3077:
[----:B------:R-:W-:Y:S05]  /*1cf00*/  BSYNC B0 ;  /* 0x0000000000007941 */ /* 0x000fea0003800000 */
.L_x_3076:
[----:B-1----:R-:W-:Y:S01]  /*1cf10*/  IADD3 R8, R12, 0x30, RZ ;  /* 0x000000300c087810 */ /* 0x002fe20007ffe0ff */
[----:B------:R-:W-:Y:S03]  /*1cf20*/  BSSY B0, `(.L_x_3078) ;  /* 0x0000037000007945 */ /* 0x000fe60003800000 */
[----:B------:R-:W-:-:S13]  /*1cf30*/  ISETP.GE.AND P0, PT, R8, R7, PT ;  /* 0x000000070800720c */ /* 0x000fda0003f06270 */
[----:B------:R-:W-:Y:S05]  /*1cf40*/  @P0 BRA `(.L_x_3079) ;  /* 0x0000034000000947 */ /* 0x000fea0003800000 */
[----:B------:R-:W-:Y:S01]  /*1cf50*/  IADD3 R9, R13, 0x2000, RZ ;  /* 0x000020000d097810 */ /* 0x000fe20007ffe0ff */
[----:B------:R-:W-:-:S03]  /*1cf60*/  ULDC.64 UR4, c[0x0][0x118] ;  /* 0x0000460000047ab9 */ /* 0x000fc60000000a00 */
        /* <DEDUP_REMOVED lines=21> */
[----:B------:R-:W-:Y:S01]  /*1d0c0*/  LOP3.LUT R87, R8, 0xffff0000, RZ, 0xc0, !PT ;  /* 0xffff000008577812 */ /* 0x000fe200078ec0ff */
[----:B------:R-:W-:Y:S01]  /*1d0d0*/  FMUL.FTZ R11, R57, R74 ;  /* 0x0000004a390b7220 */ /* 0x000fe20000410000 */
[----:B------:R-:W-:Y:S01]  /*1d0e0*/  LOP3.LUT R89, R9, 0xffff0000, RZ, 0xc0, !PT ;  /* 0xffff000009597812 */ /* 0x000fe200078ec0ff */
[----:B------:R-:W-:-:S02]  /*1d0f0*/  FMUL.FTZ R57, R57, R76 ;  /* 0x0000004c39397220 */ /* 0x000fc40000410000 */
[----:B------:R-:W-:Y:S02]  /*1d100*/  IMAD.U32 R88, R8, 0x10000, RZ ;  /* 0x0001000008587824 */ /* 0x000fe400078e00ff */
[C---:B------:R-:W-:Y:S02]  /*1d110*/  FFMA.FTZ R11, R68.reuse, R76, -R11 ;  /* 0x0000004c440b7223 */ /* 0x040fe4000001080b */
[----:B------:R-:W-:Y:S02]  /*1d120*/  IMAD.U32 R8, R9, 0x10000, RZ ;  /* 0x0001000009087824 */ /* 0x000fe400078e00ff */
[----:B------:R-:W-:Y:S02]  /*1d130*/  FFMA.FTZ R68, R68, R74, R57 ;  /* 0x0000004a44447223 */ /* 0x000fe40000010039 */
[C---:B------:R-:W-:Y:S02]  /*1d140*/  FMUL.FTZ R9, R86.reuse, R75 ;  /* 0x0000004b56097220 */ /* 0x040fe40000410000 */
[C---:B------:R-:W-:Y:S01]  /*1d150*/  IMAD.U32 R57, R61.reuse, 0x10000, RZ ;  /* 0x000100003d397824 */ /* 0x040fe200078e00ff */
[----:B------:R-:W-:Y:S01]  /*1d160*/  LOP3.LUT R61, R61, 0xffff0000, RZ, 0xc0, !PT ;  /* 0xffff00003d3d7812 */ /* 0x000fe200078ec0ff */
[----:B------:R-:W-:-:S02]  /*1d170*/  FMUL.FTZ R86, R86, R77 ;  /* 0x0000004d56567220 */ /* 0x000fc40000410000 */
[C---:B------:R-:W-:Y:S01]  /*1d180*/  IMAD.U32 R74, R69.reuse, 0x10000, RZ ;  /* 0x00010000454a7824 */ /* 0x040fe200078e00ff */
[----:B------:R-:W-:Y:S01]  /*1d190*/  LOP3.LUT R69, R69, 0xffff0000, RZ, 0xc0, !PT ;  /* 0xffff000045457812 */ /* 0x000fe200078ec0ff */
[C---:B------:R-:W-:Y:S02]  /*1d1a0*/  FFMA.FTZ R9, R10.reuse, R77, -R9 ;  /* 0x0000004d0a097223 */ /* 0x040fe40000010809 */
[----:B------:R-:W-:Y:S02]  /*1d1b0*/  FFMA.FTZ R86, R10, R75, R86 ;  /* 0x0000004b0a567223 */ /* 0x000fe40000010056 */
[----:B------:R-:W-:Y:S02]  /*1d1c0*/  FMUL.FTZ R75, R87, R57 ;  /* 0x00000039574b7220 */ /* 0x000fe40000410000 */
[----:B------:R-:W-:Y:S02]  /*1d1d0*/  FMUL.FTZ R10, R89, R61 ;  /* 0x0000003d590a7220 */ /* 0x000fe40000410000 */
[----:B------:R-:W-:-:S02]  /*1d1e0*/  FMUL.FTZ R87, R87, R74 ;  /* 0x0000004a57577220 */ /* 0x000fc40000410000 */
[----:B------:R-:W-:Y:S02]  /*1d1f0*/  FMUL.FTZ R89, R89, R69 ;  /* 0x0000004559597220 */ /* 0x000fe40000410000 */
[C---:B------:R-:W-:Y:S02]  /*1d200*/  FFMA.FTZ R75, R88.reuse, R74, -R75 ;  /* 0x0000004a584b7223 */ /* 0x040fe4000001084b */
[----:B------:R-:W-:Y:S02]  /*1d210*/  FFMA.FTZ R88, R88, R57, R87 ;  /* 0x0000003958587223 */ /* 0x000fe40000010057 */
[----:B------:R-:W-:Y:S01]  /*1d220*/  FFMA.FTZ R69, R8, R69, -R10 ;  /* 0x0000004508457223 */ /* 0x000fe2000001080a */
[----:B------:R-:W-:Y:S01]  /*1d230*/  F2FP.BF16.PACK_AB R10, R68, R11 ;  /* 0x0000000b440a723e */ /* 0x000fe200000010ff */
[----:B------:R-:W-:Y:S01]  /*1d240*/  FFMA.FTZ R74, R8, R61, R89 ;  /* 0x0000003d084a7223 */ /* 0x000fe20000010059 */
[----:B------:R-:W-:Y:S02]  /*1d250*/  F2FP.BF16.PACK_AB R11, R86, R9 ;  /* 0x00000009560b723e */ /* 0x000fe400000010ff */
[----:B------:R-:W-:-:S02]  /*1d260*/  F2FP.BF16.PACK_AB R8, R88, R75 ;  /* 0x0000004b5808723e */ /* 0x000fc400000010ff */
[----:B------:R-:W-:-:S05]  /*1d270*/  F2FP.BF16.PACK_AB R9, R74, R69 ;  /* 0x000000454a09723e */ /* 0x000fca00000010ff */
[----:B------:R1:W-:Y:S02]  /*1d280*/  ST.E.128 [R94.64], R8 ;  /* 0x000000085e007985 */ /* 0x0003e4000c101d04 */
.L_x_3079:
[----:B------:R-:W-:Y:S05]  /*1d290*/  BSYNC B0 ;  /* 0x0000000000007941 */ /* 0x000fea0003800000 */
.L_x_3078:
[----:B-1----:R-:W-:Y:S01]  /*1d2a0*/  IADD3 R8, R12, 0x40, RZ ;  /* 0x000000400c087810 */ /* 0x002fe20007ffe0ff */
[----:B------:R-:W-:Y:S03]  /*1d2b0*/  BSSY B0, `(.L_x_3080) ;  /* 0x0000032000007945 */ /* 0x000fe60003800000 */
[----:B------:R-:W-:-:S13]  /*1d2c0*/  ISETP.GE.AND P0, PT, R8, R7, PT ;  /* 0x000000070800720c */ /* 0x000fda0003f06270 */
[----:B------:R-:W-:Y:S05]  /*1d2d0*/  @P0 BRA `(.L_x_3081) ;  /* 0x000002f000000947 */ /* 0x000fea0003800000 */
[----:B------:R-:W-:Y:S02]  /*1d2e0*/  ULDC.64 UR4, c[0x0][0x118] ;  /* 0x0000460000047ab9 */ /* 0x000fe40000000a00 */
[----:B------:R-:W2:Y:S01]  /*1d2f0*/  LD.E.128 R8, [R52.64+0x8000] ;  /* 0x0080000434087980 */ /* 0x000ea2000c101d00 */
[----:B------:R-:W-:Y:S02]  /*1d300*/  SHF.R.U64 R61, R98, 0x10, R99 ;  /* 0x00000010623d7819 */ /* 0x000fe40000001263 */
[----:B------:R-:W-:Y:S02]  /*1d310*/  SHF.R.U64 R57, R102, 0x10, R103 ;  /* 0x0000001066397819 */ /* 0x000fe40000001267 */
[----:B------:R-:W-:Y:S02]  /*1d320*/  SHF.R.U32.HI R98, RZ, 0x10, R99 ;  /* 0x00000010ff627819 */ /* 0x000fe40000011663 */
[----:B------:R-:W-:Y:S02]  /*1d330*/  SHF.R.U32.HI R102, RZ, 0x10, R103 ;  /* 0x00000010ff667819 */ /* 0x000fe40000011667 */
[----:B------:R-:W-:-:S02]  /*1d340*/  PRMT R56, R56, 0x5410, R57 ;  /* 0x0000541038387816 */ /* 0x000fc40000000039 */
[----:B------:R-:W-:Y:S02]  /*1d350*/  PRMT R98, R51, 0x5410, R98 ;  /* 0x0000541033627816 */ /* 0x000fe40000000062 */
[----:B------:R-:W-:Y:S02]  /*1d360*/  PRMT R57, R55, 0x5410, R102 ;  /* 0x0000541037397816 */ /* 0x000fe40000000066 */
[----:B------:R-:W-:Y:S01]  /*1d370*/  PRMT R54, R54, 0x5410, R61 ;  /* 0x0000541036367816 */ /* 0x000fe2000000003d */
[----:B------:R-:W-:Y:S01]  /*1d380*/  IMAD.U32 R68, R98, 0x10000, RZ ;  /* 0x0001000062447824 */ /* 0x000fe200078e00ff */
[C---:B------:R-:W-:Y:S02]  /*1d390*/  SHF.L.U32 R74, R57.reuse, 0x10, RZ ;  /* 0x00000010394a7819 */ /* 0x040fe400000006ff */
        /* <DEDUP_REMOVED lines=24> */
[----:B------:R-:W-:Y:S02]  /*1d520*/  FMUL.FTZ R69, R69, R74 ;  /* 0x0000004a45457220 */ /* 0x000fe40000410000 */
[----:B------:R-:W-:Y:S02]  /*1d530*/  FMUL.FTZ R77, R77, R56 ;  /* 0x000000384d4d7220 */ /* 0x000fe40000410000 */
[----:B------:R-:W-:Y:S01]  /*1d540*/  FFMA.FTZ R74, R75, R74, -R10 ;  /* 0x0000004a4b4a7223 */ /* 0x000fe2000001080a */
[----:B------:R-:W-:Y:S01]  /*1d550*/  F2FP.BF16.PACK_AB R10, R51, R8 ;  /* 0x00000008330a723e */ /* 0x000fe200000010ff */
[----:B------:R-:W-:-:S02]  /*1d560*/  FFMA.FTZ R69, R75, R68, R69 ;  /* 0x000000444b457223 */ /* 0x000fc40000010045 */
[C---:B------:R-:W-:Y:S01]  /*1d570*/  FFMA.FTZ R56, R61.reuse, R56, -R11 ;  /* 0x000000383d387223 */ /* 0x040fe2000001080b */
[----:B------:R-:W-:Y:S01]  /*1d580*/  F2FP.BF16.PACK_AB R11, R76, R9 ;  /* 0x000000094c0b723e */ /* 0x000fe200000010ff */
[----:B------:R-:W-:Y:S01]  /*1d590*/  FFMA.FTZ R77, R61, R54, R77 ;  /* 0x000000363d4d7223 */ /* 0x000fe2000001004d */
[----:B------:R-:W-:-:S04]  /*1d5a0*/  F2FP.BF16.PACK_AB R8, R69, R74 ;  /* 0x0000004a4508723e */ /* 0x000fc800000010ff */
[----:B------:R-:W-:-:S05]  /*1d5b0*/  F2FP.BF16.PACK_AB R9, R77, R56 ;  /* 0x000000384d09723e */ /* 0x000fca00000010ff */
[----:B------:R1:W-:Y:S02]  /*1d5c0*/  ST.E.128 [R52.64+0x8000], R8 ;  /* 0x0080000834007985 */ /* 0x0003e4000c101d04 */
.L_x_3081:
[----:B------:R-:W-:Y:S05]  /*1d5d0*/  BSYNC B0 ;  /* 0x0000000000007941 */ /* 0x000fea0003800000 */
.L_x_3080:
[----:B-1----:R-:W-:-:S04]  /*1d5e0*/  IADD3 R8, R12, 0x50, RZ ;  /* 0x000000500c087810 */ /* 0x002fc80007ffe0ff */
        /* <DEDUP_REMOVED lines=54> */
.L_x_3071:
[----:B------:R-:W-:Y:S05]  /*1d950*/  BSYNC B1 ;  /* 0x0000000000017941 */ /* 0x000fea0003800000 */
.L_x_3070:
[----:B------:R-:W-:-:S04]  /*1d960*/  IADD3 R25, R25, 0x40, RZ ;  /* 0x0000004019197810 */ /* 0x000fc80007ffe0ff */
[----:B------:R-:W-:Y:S01]  /*1d970*/  ISETP.GE.AND P0, PT, R25, R60, PT ;  /* 0x0000003c1900720c */ /* 0x000fe20003f06270 */
[----:B------:R-:W-:-:S12]  /*1d980*/  IMAD.MOV.U32 R25, RZ, RZ, 0x0 ;  /* 0x00000000ff197424 */ /* 0x000fd800078e00ff */
[----:B------:R-:W-:Y:S05]  /*1d990*/  @P0 RET.REL.NODEC R24 `(_ZN7cutlass13device_kernelIN5flash19enable_sm80_to_sm89INS1_16FlashAttnFwdSm80INS1_25CollectiveMainloopFwdSm80ILi8ELi2ELb0EN4cute5tupleIJNS5_1CILi128EEENS7_ILi64EEENS7_ILi192EEEEEELi192ENS_10bfloat16_tEfNS_4arch4Sm80ELb0ELb1ELb0ELb1ELb1ELb1ELb1ELb0EEENS1_21CollectiveEpilogueFwdINS6_IJS8_SA_S9_EEENS6_IJNS7_ILi1EEESI_SI_EEESC_SE_Li256ELb1ELb1ELb0ELb0EEENS1_19SingleTileSchedulerILb1ELb0ELb1ELi128EEEEEEEEEvNT_6ParamsE) ;  /* 0xfffe266018000950 */ /* 0x000fea0003c3ffff */
[----:B------:R-:W-:Y:S01]  /*1d9a0*/  ISETP.GE.AND P0, PT, R12, R7, PT ;  /* 0x000000070c00720c */ /* 0x000fe20003f06270 */
[----:B------:R-:W-:-:S12]  /*1d9b0*/  BSSY B0, `(.L_x_3082) ;  /* 0x0000031000007945 */ /* 0x000fd80003800000 */
[----:B------:R-:W-:Y:S05]  /*1d9c0*/  @P0 BRA `(.L_x_3083) ;  /* 0x000002f000000947 */ /* 0x000fea0003800000 */
[----:B------:R-:W-:Y:S02]  /*1d9d0*/  ULDC.64 UR4, c[0x0][0x118] ;  /* 0x0000460000047ab9 */ /* 0x000fe40000000a00 */
[----:B-1----:R-:W2:Y:S01]  /*1d9e0*/  LD.E.128 R8, [R52.64+0x2000] ;  /* 0x0020000434087980 */ /* 0x002ea2000c101d00 */
[----:B------:R-:W-:Y:S02]  /*1d9f0*/  SHF.R.U64 R35, R90, 0x10, R91 ;  /* 0x000000105a237819 */ /* 0x000fe4000000125b */
[----:B------:R-:W-:Y:S02]  /*1da00*/  SHF.R.U64 R25, R92, 0x10, R93 ;  /* 0x000000105c197819 */ /* 0x000fe4000000125d */
[----:B------:R-:W-:Y:S02]  /*1da10*/  SHF.R.U32.HI R90, RZ, 0x10, R91 ;  /* 0x00000010ff5a7819 */ /* 0x000fe4000001165b */
[----:B------:R-:W-:Y:S02]  /*1da20*/  SHF.R.U32.HI R92, RZ, 0x10, R93 ;  /* 0x00000010ff5c7819 */ /* 0x000fe4000001165d */
[----:B------:R-:W-:-:S02]  /*1da30*/  PRMT R49, R49, 0x5410, R90 ;  /* 0x0000541031317816 */ /* 0x000fc4000000005a */
[----:B------:R-:W-:Y:S02]  /*1da40*/  PRMT R43, R43, 0x5410, R92 ;  /* 0x000054102b2b7816 */ /* 0x000fe4000000005c */
[----:B------:R-:W-:Y:S01]  /*1da50*/  PRMT R48, R48, 0x5410, R25 ;  /* 0x0000541030307816 */ /* 0x000fe20000000019 */
[----:B------:R-:W-:Y:S01]  /*1da60*/  IMAD.U32 R36, R49, 0x10000, RZ ;  /* 0x0001000031247824 */ /* 0x000fe200078e00ff */
[----:B------:R-:W-:Y:S02]  /*1da70*/  SHF.L.U32 R54, R43, 0x10, RZ ;  /* 0x000000102b367819 */ /* 0x000fe400000006ff */
[----:B------:R-:W-:Y:S02]  /*1da80*/  PRMT R50, R50, 0x5410, R35 ;  /* 0x0000541032327816 */ /* 0x000fe40000000023 */
[----:B------:R-:W-:Y:S02]  /*1da90*/  LOP3.LUT R35, R49, 0xffff0000, RZ, 0xc0, !PT ;  /* 0xffff000031237812 */ /* 0x000fe400078ec0ff */
[----:B------:R-:W-:-:S02]  /*1daa0*/  LOP3.LUT R37, R43, 0xffff0000, RZ, 0xc0, !PT ;  /* 0xffff00002b257812 */ /* 0x000fc400078ec0ff */
[C---:B--2---:R-:W-:Y:S01]  /*1dab0*/  LOP3.LUT R25, R10.reuse, 0xffff0000, RZ, 0xc0, !PT ;  /* 0xffff00000a197812 */ /* 0x044fe200078ec0ff */
[----:B------:R-:W-:Y:S01]  /*1dac0*/  IMAD.U32 R34, R10, 0x10000, RZ ;  /* 0x000100000a227824 */ /* 0x000fe200078e00ff */
[C---:B------:R-:W-:Y:S01]  /*1dad0*/  LOP3.LUT R56, R11.reuse, 0xffff0000, RZ, 0xc0, !PT ;  /* 0xffff00000b387812 */ /* 0x040fe200078ec0ff */
[----:B------:R-:W-:Y:S01]  /*1dae0*/  IMAD.U32 R10, R11, 0x10000, RZ ;  /* 0x000100000b0a7824 */ /* 0x000fe200078e00ff */
[C---:B------:R-:W-:Y:S01]  /*1daf0*/  LOP3.LUT R43, R8.reuse, 0xffff0000, RZ, 0xc0, !PT ;  /* 0xffff0000082b7812 */ /* 0x040fe200078ec0ff */
[----:B------:R-:W-:Y:S01]  /*1db00*/  FMUL.FTZ R11, R25, R36 ;  /* 0x00000024190b7220 */ /* 0x000fe20000410000 */
[----:B------:R-:W-:Y:S01]  /*1db10*/  LOP3.LUT R51, R9, 0xffff0000, RZ, 0xc0, !PT ;  /* 0xffff000009337812 */ /* 0x000fe200078ec0ff */
[-C--:B------:R-:W-:Y:S02]  /*1db20*/  FMUL.FTZ R25, R25, R54.reuse ;  /* 0x0000003619197220 */ /* 0x080fe40000410000 */
[----:B------:R-:W-:Y:S01]  /*1db30*/  IMAD.U32 R49, R8, 0x10000, RZ ;  /* 0x0001000008317824 */ /* 0x000fe200078e00ff */
[----:B------:R-:W-:Y:S01]  /*1db40*/  SHF.L.U32 R8, R9, 0x10, RZ ;  /* 0x0000001009087819 */ /* 0x000fe200000006ff */
        /* <DEDUP_REMOVED lines=23> */
.L_x_3083:
[----:B------:R-:W-:Y:S05]  /*1dcc0*/  BSYNC B0 ;  /* 0x0000000000007941 */ /* 0x000fea0003800000 */
.L_x_3082:
        /* <DEDUP_REMOVED lines=20> */
[----:B------:R-:W-:Y:S01]  /*1de10*/  IMAD.U32 R48, R39, 0x10000, RZ ;  /* 0x0001000027307824 */ /* 0x000fe200078e00ff */
        /* <DEDUP_REMOVED lines=35> */
.L_x_3085:
[----:B------:R-:W-:Y:S05]  /*1e050*/  BSYNC B0 ;  /* 0x0000000000007941 */ /* 0x000fea0003800000 */
.L_x_3084:
        /* <DEDUP_REMOVED lines=13> */
[----:B------:R-:W-:Y:S02]  /*1e130*/  PRMT R38, R38, 0x5410, R25 ;  /* 0x0000541026267816 */ /* 0x000fe40000000019 */
[C---:B------:R-:W-:Y:S02]  /*1e140*/  SHF.L.U32 R34, R32.reuse, 0x10, RZ ;  /* 0x0000001020227819 */ /* 0x040fe400000006ff */
[----:B------:R-:W-:Y:S01]  /*1e150*/  LOP3.LUT R37, R32, 0xffff0000, RZ, 0xc0, !PT ;  /* 0xffff000020257812 */ /* 0x000fe200078ec0ff */
[C---:B------:R-:W-:Y:S01]  /*1e160*/  IMAD.U32 R32, R71.reuse, 0x10000, RZ ;  /* 0x0001000047207824 */ /* 0x040fe200078e00ff */
        /* <DEDUP_REMOVED lines=11> */
[----:B------:R-:W-:-:S02]  /*1e220*/  FFMA.FTZ R11, R26, R34, -R11 ;  /* 0x000000221a0b7223 */ /* 0x000fc4000001080b */
[----:B------:R-:W-:Y:S01]  /*1e230*/  FFMA.FTZ R26, R26, R32, R25 ;  /* 0x000000201a1a7223 */ /* 0x000fe20000010019 */
[C---:B------:R-:W-:Y:S01]  /*1e240*/  SHF.L.U32 R32, R33.reuse, 0x10, RZ ;  /* 0x0000001021207819 */ /* 0x040fe200000006ff */
[----:B------:R-:W-:Y:S01]  /*1e250*/  FMUL.FTZ R9, R36, R35 ;  /* 0x0000002324097220 */ /* 0x000fe20000410000 */
[----:B------:R-:W-:Y:S01]  /*1e260*/  LOP3.LUT R33, R33, 0xffff0000, RZ, 0xc0, !PT ;  /* 0xffff000021217812 */ /* 0x000fe200078ec0ff */
[C---:B------:R-:W-:Y:S01]  /*1e270*/  IMAD.U32 R25, R38.reuse, 0x10000, RZ ;  /* 0x0001000026197824 */ /* 0x040fe200078e00ff */
[----:B------:R-:W-:Y:S01]  /*1e280*/  LOP3.LUT R38, R38, 0xffff0000, RZ, 0xc0, !PT ;  /* 0xffff000026267812 */ /* 0x000fe200078ec0ff */
[-C--:B------:R-:W-:Y:S02]  /*1e290*/  FMUL.FTZ R36, R36, R37.reuse ;  /* 0x0000002524247220 */ /* 0x080fe40000410000 */
[C---:B------:R-:W-:Y:S02]  /*1e2a0*/  FFMA.FTZ R9, R10.reuse, R37, -R9 ;  /* 0x000000250a097223 */ /* 0x040fe40000010809 */
        /* <DEDUP_REMOVED lines=13> */
[----:B------:R1:W-:Y:S02]  /*1e380*/  ST.E.128 [R52.64+0x6000], R8 ;  /* 0x0060000834007985 */ /* 0x0003e4000c101d04 */
.L_x_3087:
[----:B------:R-:W-:Y:S05]  /*1e390*/  BSYNC B0 ;  /* 0x0000000000007941 */ /* 0x000fea0003800000 */
.L_x_3086:
        /* <DEDUP_REMOVED lines=15> */
[----:B------:R-:W-:Y:S02]  /*1e490*/  PRMT R35, R30, 0x5410, R35 ;  /* 0x000054101e237816 */ /* 0x000fe40000000023 */
[----:B------:R-:W-:Y:S01]  /*1e4a0*/  SHF.R.U64 R26, R66, 0x10, R67 ;  /* 0x00000010421a7819 */ /* 0x000fe20000001243 */
[----:B------:R-:W-:Y:S01]  /*1e4b0*/  IMAD.U32 R28, R65, 0x10000, RZ ;  /* 0x00010000411c7824 */ /* 0x000fe200078e00ff */
[----:B------:R-:W-:Y:S01]  /*1e4c0*/  PRMT R29, R29, 0x5410, R32 ;  /* 0x000054101d1d7816 */ /* 0x000fe20000000020 */
[----:B------:R-:W-:Y:S01]  /*1e4d0*/  IMAD.U32 R30, R35, 0x10000, RZ ;  /* 0x00010000231e7824 */ /* 0x000fe200078e00ff */
[----:B------:R-:W-:-:S02]  /*1e4e0*/  PRMT R31, R31, 0x5410, R26 ;  /* 0x000054101f1f7816 */ /* 0x000fc4000000001a */
        /* <DEDUP_REMOVED lines=12> */
[----:B------:R-:W-:Y:S02]  /*1e5b0*/  FMUL.FTZ R9, R32, R33 ;  /* 0x0000002120097220 */ /* 0x000fe40000410000 */
[C---:B------:R-:W-:Y:S02]  /*1e5c0*/  FFMA.FTZ R11, R26.reuse, R30, -R11 ;  /* 0x0000001e1a0b7223 */ /* 0x040fe4000001080b */
[----:B------:R-:W-:Y:S02]  /*1e5d0*/  FFMA.FTZ R26, R26, R28, R25 ;  /* 0x0000001c1a1a7223 */ /* 0x000fe40000010019 */
[----:B------:R-:W-:-:S02]  /*1e5e0*/  FMUL.FTZ R32, R32, R35 ;  /* 0x0000002320207220 */ /* 0x000fc40000410000 */
[C---:B------:R-:W-:Y:S02]  /*1e5f0*/  FFMA.FTZ R9, R10.reuse, R35, -R9 ;  /* 0x000000230a097223 */ /* 0x040fe40000010809 */
[C---:B------:R-:W-:Y:S01]  /*1e600*/  IMAD.U32 R25, R29.reuse, 0x10000, RZ ;  /* 0x000100001d197824 */ /* 0x040fe200078e00ff */
[----:B------:R-:W-:Y:S01]  /*1e610*/  LOP3.LUT R29, R29, 0xffff0000, RZ, 0xc0, !PT ;  /* 0xffff00001d1d7812 */ /* 0x000fe200078ec0ff */
[C---:B------:R-:W-:Y:S01]  /*1e620*/  IMAD.U32 R35, R31.reuse, 0x10000, RZ ;  /* 0x000100001f237824 */ /* 0x040fe200078e00ff */
[----:B------:R-:W-:Y:S01]  /*1e630*/  LOP3.LUT R31, R31, 0xffff0000, RZ, 0xc0, !PT ;  /* 0xffff00001f1f7812 */ /* 0x000fe200078ec0ff */
        /* <DEDUP_REMOVED lines=14> */
.L_x_3089:
[----:B------:R-:W-:Y:S05]  /*1e720*/  BSYNC B0 ;  /* 0x0000000000007941 */ /* 0x000fea0003800000 */
.L_x_3088:
        /* <DEDUP_REMOVED lines=14> */
[C---:B------:R-:W-:Y:S02]  /*1e810*/  SHF.L.U32 R28, R25.reuse, 0x10, RZ ;  /* 0x00000010191c7819 */ /* 0x040fe400000006ff */
[----:B------:R-:W-:Y:S02]  /*1e820*/  PRMT R22, R22, 0x5410, R29 ;  /* 0x0000541016167816 */ /* 0x000fe4000000001d */
[----:B------:R-:W-:Y:S02]  /*1e830*/  LOP3.LUT R25, R25, 0xffff0000, RZ, 0xc0, !PT ;  /* 0xffff000019197812 */ /* 0x000fe400078ec0ff */
[C---:B--2---:R-:W-:Y:S01]  /*1e840*/  LOP3.LUT R21, R10.reuse, 0xffff0000, RZ, 0xc0, !PT ;  /* 0xffff00000a157812 */ /* 0x044fe200078ec0ff */
[----:B------:R-:W-:Y:S01]  /*1e850*/  IMAD.U32 R23, R10, 0x10000, RZ ;  /* 0x000100000a177824 */ /* 0x000fe200078e00ff */
[C---:B------:R-:W-:Y:S01]  /*1e860*/  LOP3.LUT R30, R11.reuse, 0xffff0000, RZ, 0xc0, !PT ;  /* 0xffff00000b1e7812 */ /* 0x040fe200078ec0ff */
[----:B------:R-:W-:Y:S01]  /*1e870*/  IMAD.U32 R10, R11, 0x10000, RZ ;  /* 0x000100000b0a7824 */ /* 0x000fe200078e00ff */
[----:B------:R-:W-:Y:S01]  /*1e880*/  LOP3.LUT R11, R58, 0xffff0000, RZ, 0xc0, !PT ;  /* 0xffff00003a0b7812 */ /* 0x000fe200078ec0ff */
[C---:B------:R-:W-:Y:S01]  /*1e890*/  IMAD.U32 R32, R8.reuse, 0x10000, RZ ;  /* 0x0001000008207824 */ /* 0x040fe200078e00ff */
[----:B------:R-:W-:Y:S01]  /*1e8a0*/  LOP3.LUT R31, R8, 0xffff0000, RZ, 0xc0, !PT ;  /* 0xffff0000081f7812 */ /* 0x000fe200078ec0ff */
[----:B------:R-:W-:Y:S01]  /*1e8b0*/  FMUL.FTZ R8, R21, R26 ;  /* 0x0000001a15087220 */ /* 0x000fe20000410000 */
[----:B------:R-:W-:Y:S01]  /*1e8c0*/  SHF.L.U32 R29, R9, 0x10, RZ ;  /* 0x00000010091d7819 */ /* 0x000fe200000006ff */
[----:B------:R-:W-:Y:S01]  /*1e8d0*/  FMUL.FTZ R21, R21, R28 ;  /* 0x0000001c15157220 */ /* 0x000fe20000410000 */
[----:B------:R-:W-:Y:S01]  /*1e8e0*/  LOP3.LUT R33, R9, 0xffff0000, RZ, 0xc0, !PT ;  /* 0xffff000009217812 */ /* 0x000fe200078ec0ff */
[----:B------:R-:W-:-:S02]  /*1e8f0*/  FMUL.FTZ R9, R30, R11 ;  /* 0x0000000b1e097220 */ /* 0x000fc40000410000 */
[C---:B------:R-:W-:Y:S02]  /*1e900*/  FFMA.FTZ R8, R23.reuse, R28, -R8 ;  /* 0x0000001c17087223 */ /* 0x040fe40000010808 */
[----:B------:R-:W-:Y:S01]  /*1e910*/  FFMA.FTZ R21, R23, R26, R21 ;  /* 0x0000001a17157223 */ /* 0x000fe20000010015 */
[C---:B------:R-:W-:Y:S01]  /*1e920*/  LOP3.LUT R26, R27.reuse, 0xffff0000, RZ, 0xc0, !PT ;  /* 0xffff00001b1a7812 */ /* 0x040fe200078ec0ff */
[C---:B------:R-:W-:Y:S01]  /*1e930*/  IMAD.U32 R23, R22.reuse, 0x10000, RZ ;  /* 0x0001000016177824 */ /* 0x040fe200078e00ff */
[----:B------:R-:W-:Y:S01]  /*1e940*/  LOP3.LUT R22, R22, 0xffff0000, RZ, 0xc0, !PT ;  /* 0xffff000016167812 */ /* 0x000fe200078ec0ff */
[-C--:B------:R-:W-:Y:S02]  /*1e950*/  FMUL.FTZ R30, R30, R25.reuse ;  /* 0x000000191e1e7220 */ /* 0x080fe40000410000 */
[C---:B------:R-:W-:Y:S01]  /*1e960*/  FFMA.FTZ R9, R10.reuse, R25, -R9 ;  /* 0x000000190a097223 */ /* 0x040fe20000010809 */
[----:B------:R-:W-:Y:S01]  /*1e970*/  SHF.L.U32 R25, R27, 0x10, RZ ;  /* 0x000000101b197819 */ /* 0x000fe200000006ff */
[----:B------:R-:W-:-:S02]  /*1e980*/  FFMA.FTZ R30, R10, R11, R30 ;  /* 0x0000000b0a1e7223 */ /* 0x000fc4000001001e */
[----:B------:R-:W-:Y:S02]  /*1e990*/  FMUL.FTZ R10, R31, R23 ;  /* 0x000000171f0a7220 */ /* 0x000fe40000410000 */
[----:B------:R-:W-:Y:S02]  /*1e9a0*/  FMUL.FTZ R11, R33, R22 ;  /* 0x00000016210b7220 */ /* 0x000fe40000410000 */
        /* <DEDUP_REMOVED lines=11> */
.L_x_3091:
[----:B------:R-:W-:Y:S05]  /*1ea60*/  BSYNC B0 ;  /* 0x0000000000007941 */ /* 0x000fea0003800000 */
.L_x_3090:
[----:B------:R-:W-:Y:S01]  /*1ea70*/  IADD3 R12, R12, 0x50, RZ ;  /* 0x000000500c0c7810 */ /* 0x000fe20007ffe0ff */
[----:B------:R-:W-:-:S03]  /*1ea80*/  IMAD.MOV.U32 R25, RZ, RZ, 0x0 ;  /* 0x00000000ff197424 */ /* 0x000fc600078e00ff */
[----:B------:R-:W-:-:S13]  /*1ea90*/  ISETP.GE.AND P0, PT, R12, R7, PT ;  /* 0x000000070c00720c */ /* 0x000fda0003f06270 */
[----:B------:R-:W-:Y:S05]  /*1eaa0*/  @P0 RET.REL.NODEC R24 `(_ZN7cutlass13device_kernelIN5flash19enable_sm80_to_sm89INS1_16FlashAttnFwdSm80INS1_25CollectiveMainloopFwdSm80ILi8ELi2ELb0EN4cute5tupleIJNS5_1CILi128EEENS7_ILi64EEENS7_ILi192EEEEEELi192ENS_10bfloat16_tEfNS_4arch4Sm80ELb0ELb1ELb0ELb1ELb1ELb1ELb1ELb0EEENS1_21CollectiveEpilogueFwdINS6_IJS8_SA_S9_EEENS6_IJNS7_ILi1EEESI_SI_EEESC_SE_Li256ELb1ELb1ELb0ELb0EEENS1_19SingleTileSchedulerILb1ELb0ELb1ELi128EEEEEEEEEvNT_6ParamsE) ;  /* 0xfffe155018000950 */ /* 0x000fea0003c3ffff */
[----:B------:R-:W-:Y:S01]  /*1eab0*/  IADD3 R7, R13, 0x5000, RZ ;  /* 0x000050000d077810 */ /* 0x000fe20007ffe0ff */
[----:B------:R-:W-:-:S03]  /*1eac0*/  ULDC.64 UR4, c[0x0][0x118] ;  /* 0x0000460000047ab9 */ /* 0x000fc60000000a00 */
[----:B-1----:R-:W-:-:S04]  /*1ead0*/  IADD3 R9, P0, R20, R7, RZ ;  /* 0x0000000714097210 */ /* 0x002fc80007f1e0ff */
        /* <DEDUP_REMOVED lines=15> */
[----:B------:R-:W-:Y:S01]  /*1ebd0*/  LOP3.LUT R18, R18, 0xffff0000, RZ, 0xc0, !PT ;  /* 0xffff000012127812 */ /* 0x000fe200078ec0ff */
[C---:B--2---:R-:W-:Y:S01]  /*1ebe0*/  IMAD.U32 R14, R10.reuse, 0x10000, RZ ;  /* 0x000100000a0e7824 */ /* 0x044fe200078e00ff */
[----:B------:R-:W-:Y:S01]  /*1ebf0*/  LOP3.LUT R10, R10, 0xffff0000, RZ, 0xc0, !PT ;  /* 0xffff00000a0a7812 */ /* 0x000fe200078ec0ff */
[C---:B------:R-:W-:Y:S01]  /*1ec00*/  IMAD.U32 R7, R11.reuse, 0x10000, RZ ;  /* 0x000100000b077824 */ /* 0x040fe200078e00ff */
[----:B------:R-:W-:Y:S01]  /*1ec10*/  LOP3.LUT R23, R11, 0xffff0000, RZ, 0xc0, !PT ;  /* 0xffff00000b177812 */ /* 0x000fe200078ec0ff */
[C---:B------:R-:W-:Y:S01]  /*1ec20*/  IMAD.U32 R22, R8.reuse, 0x10000, RZ ;  /* 0x0001000008167824 */ /* 0x040fe200078e00ff */
[----:B------:R-:W-:Y:S01]  /*1ec30*/  LOP3.LUT R20, R8, 0xffff0000, RZ, 0xc0, !PT ;  /* 0xffff000008147812 */ /* 0x000fe200078ec0ff */
[C---:B------:R-:W-:Y:S01]  /*1ec40*/  FMUL.FTZ R11, R10.reuse, R15 ;  /* 0x0000000f0a0b7220 */ /* 0x040fe20000410000 */
[----:B------:R-:W-:Y:S01]  /*1ec50*/  LOP3.LUT R25, R9, 0xffff0000, RZ, 0xc0, !PT ;  /* 0xffff000009197812 */ /* 0x000fe200078ec0ff */
[----:B------:R-:W-:-:S02]  /*1ec60*/  FMUL.FTZ R10, R10, R21 ;  /* 0x000000150a0a7220 */ /* 0x000fc40000410000 */
[----:B------:R-:W-:Y:S02]  /*1ec70*/  IMAD.U32 R8, R9, 0x10000, RZ ;  /* 0x0001000009087824 */ /* 0x000fe400078e00ff */
[C---:B------:R-:W-:Y:S02]  /*1ec80*/  FFMA.FTZ R10, R14.reuse, R15, R10 ;  /* 0x0000000f0e0a7223 */ /* 0x040fe4000001000a */
[----:B------:R-:W-:Y:S02]  /*1ec90*/  FMUL.FTZ R9, R23, R16 ;  /* 0x0000001017097220 */ /* 0x000fe40000410000 */
[----:B------:R-:W-:Y:S02]  /*1eca0*/  FFMA.FTZ R11, R14, R21, -R11 ;  /* 0x000000150e0b7223 */ /* 0x000fe4000001080b */
[C---:B------:R-:W-:Y:S01]  /*1ecb0*/  IMAD.U32 R15, R17.reuse, 0x10000, RZ ;  /* 0x00010000110f7824 */ /* 0x040fe200078e00ff */
[----:B------:R-:W-:Y:S01]  /*1ecc0*/  LOP3.LUT R17, R17, 0xffff0000, RZ, 0xc0, !PT ;  /* 0xffff000011117812 */ /* 0x000fe200078ec0ff */
[-C--:B------:R-:W-:Y:S01]  /*1ecd0*/  FMUL.FTZ R23, R23, R18.reuse ;  /* 0x0000001217177220 */ /* 0x080fe20000410000 */
[----:B------:R-:W-:Y:S01]  /*1ece0*/  F2FP.BF16.PACK_AB R10, R10, R11 ;  /* 0x0000000b0a0a723e */ /* 0x000fe200000010ff */
[C---:B------:R-:W-:Y:S01]  /*1ecf0*/  IMAD.U32 R21, R19.reuse, 0x10000, RZ ;  /* 0x0001000013157824 */ /* 0x040fe200078e00ff */
[----:B------:R-:W-:Y:S01]  /*1ed00*/  LOP3.LUT R19, R19, 0xffff0000, RZ, 0xc0, !PT ;  /* 0xffff000013137812 */ /* 0x000fe200078ec0ff */
[----:B------:R-:W-:-:S02]  /*1ed10*/  FFMA.FTZ R9, R7, R18, -R9 ;  /* 0x0000001207097223 */ /* 0x000fc40000010809 */
[----:B------:R-:W-:Y:S02]  /*1ed20*/  FFMA.FTZ R16, R7, R16, R23 ;  /* 0x0000001007107223 */ /* 0x000fe40000010017 */
[----:B------:R-:W-:Y:S02]  /*1ed30*/  FMUL.FTZ R7, R20, R15 ;  /* 0x0000000f14077220 */ /* 0x000fe40000410000 */
[C---:B------:R-:W-:Y:S01]  /*1ed40*/  FMUL.FTZ R14, R25.reuse, R17 ;  /* 0x00000011190e7220 */ /* 0x040fe20000410000 */
[----:B------:R-:W-:Y:S01]  /*1ed50*/  F2FP.BF16.PACK_AB R11, R16, R9 ;  /* 0x00000009100b723e */ /* 0x000fe200000010ff */
[----:B------:R-:W-:Y:S02]  /*1ed60*/  FMUL.FTZ R20, R20, R21 ;  /* 0x0000001514147220 */ /* 0x000fe40000410000 */
[----:B------:R-:W-:Y:S02]  /*1ed70*/  FMUL.FTZ R25, R25, R19 ;  /* 0x0000001319197220 */ /* 0x000fe40000410000 */
[----:B------:R-:W-:-:S02]  /*1ed80*/  FFMA.FTZ R7, R22, R21, -R7 ;  /* 0x0000001516077223 */ /* 0x000fc40000010807 */
[----:B------:R-:W-:Y:S02]  /*1ed90*/  FFMA.FTZ R20, R22, R15, R20 ;  /* 0x0000000f16147223 */ /* 0x000fe40000010014 */
[C---:B------:R-:W-:Y:S02]  /*1eda0*/  FFMA.FTZ R14, R8.reuse, R19, -R14 ;  /* 0x00000013080e7223 */ /* 0x040fe4000001080e */
[----:B------:R-:W-:Y:S01]  /*1edb0*/  FFMA.FTZ R25, R8, R17, R25 ;  /* 0x0000001108197223 */ /* 0x000fe20000010019 */
[----:B------:R-:W-:-:S04]  /*1edc0*/  F2FP.BF16.PACK_AB R8, R20, R7 ;  /* 0x000000071408723e */ /* 0x000fc800000010ff */
[----:B------:R-:W-:Y:S01]  /*1edd0*/  F2FP.BF16.PACK_AB R9, R25, R14 ;  /* 0x0000000e1909723e */ /* 0x000fe200000010ff */
[----:B------:R-:W-:-:S04]  /*1ede0*/  IMAD.MOV.U32 R25, RZ, RZ, 0x0 ;  /* 0x00000000ff197424 */ /* 0x000fc800078e00ff */
[----:B------:R1:W-:Y:S01]  /*1edf0*/  ST.E.128 [R12.64], R8 ;  /* 0x000000080c007985 */ /* 0x0003e2000c101d04 */
[----:B------:R-:W-:Y:S05]  /*1ee00*/  RET.REL.NODEC R24 `(_ZN7cutlass13device_kernelIN5flash19enable_sm80_to_sm89INS1_16FlashAttnFwdSm80INS1_25CollectiveMainloopFwdSm80ILi8ELi2ELb0EN4cute5tupleIJNS5_1CILi128EEENS7_ILi64EEENS7_ILi192EEEEEELi192ENS_10bfloat16_tEfNS_4arch4Sm80ELb0ELb1ELb0ELb1ELb1ELb1ELb1ELb0EEENS1_21CollectiveEpilogueFwdINS6_IJS8_SA_S9_EEENS6_IJNS7_ILi1EEESI_SI_EEESC_SE_Li256ELb1ELb1ELb0ELb0EEENS1_19SingleTileSchedulerILb1ELb0ELb1ELi128EEEEEEEEEvNT_6ParamsE) ;  /* 0xfffe11f018007950 */ /* 0x000fea0003c3ffff */
.L_x_3060:
        /* <DEDUP_REMOVED lines=8> */
.L_x_3093:
[----:B------:R-:W-:Y:S05]  /*1ee90*/  BSYNC B0 ;  /* 0x0000000000007941 */ /* 0x000fea0003800000 */
.L_x_3092:
        /* <DEDUP_REMOVED lines=17> */
.L_x_3114:
[----:B------:R-:W-:Y:S05]  /*1efb0*/  BRA.DIV ~URZ, `(.L_x_3095) ;  /* 0x000040327f007947 */ /* 0x000fea000b800000 */
[----:B------:R3:W4:Y:S04]  /*1efc0*/  SHFL.IDX PT, R30, R22, RZ, 0x1c1f ;  /* 0x001c1fff161e7589 */ /* 0x00072800000e0000 */
[----:B------:R3:W1:Y:S04]  /*1efd0*/  SHFL.IDX PT, R33, R17, RZ, 0x1c1f ;  /* 0x001c1fff11217589 */ /* 0x00066800000e0000 */
[----:B------:R3:W2:Y:S02]  /*1efe0*/  SHFL.IDX PT, R32, R20, RZ, 0x1c1f ;  /* 0x001c1fff14207589 */ /* 0x0006a400000e0000 */
.L_x_3115:
        /* <DEDUP_REMOVED lines=15> */
[----:B------:R-:W-:-:S03]  /*1f0e0*/  CS2R R8, SRZ ;  /* 0x0000000000087805 */ /* 0x000fc6000001ff00 */
[----:B------:R-:W-:Y:S05]  /*1f0f0*/  @P0 BRA `(.L_x_3097) ;  /* 0x0000024000000947 */ /* 0x000fea0003800000 */
[C---:B------:R-:W-:Y:S01]  /*1f100*/  ISETP.GE.AND P0, PT, R26.reuse, R7, PT ;  /* 0x000000071a00720c */ /* 0x040fe20003f06270 */
[----:B------:R-:W-:Y:S01]  /*1f110*/  CS2R R14, SRZ ;  /* 0x00000000000e7805 */ /* 0x000fe2000001ff00 */
[----:B------:R-:W-:Y:S01]  /*1f120*/  CS2R R12, SRZ ;  /* 0x00000000000c7805 */ /* 0x000fe2000001ff00 */
[----:B------:R-:W-:Y:S01]  /*1f130*/  CS2R R10, SRZ ;  /* 0x00000000000a7805 */ /* 0x000fe2000001ff00 */
[----:B------:R-:W-:Y:S01]  /*1f140*/  CS2R R8, SRZ ;  /* 0x0000000000087805 */ /* 0x000fe2000001ff00 */
[----:B------:R-:W-:Y:S01]  /*1f150*/  IADD3 R28, R26, 0x20, RZ ;  /* 0x000000201a1c7810 */ /* 0x000fe20007ffe0ff */
[----:B------:R-:W-:-:S07]  /*1f160*/  ULDC.64 UR4, c[0x0][0x118] ;  /* 0x0000460000047ab9 */ /* 0x000fce0000000a00 */
[----:B--2-4-:R-:W-:-:S04]  /*1f170*/  @!P0 IMAD.WIDE R34, R26, 0x2, R30 ;  /* 0x000000021a228825 */ /* 0x014fc800078e021e */
[----:B-1----:R-:W-:Y:S01]  /*1f180*/  @!P0 IMAD.WIDE R36, R26, 0x2, R32 ;  /* 0x000000021a248825 */ /* 0x002fe200078e0220 */
[----:B------:R1:W5:Y:S04]  /*1f190*/  @!P0 LD.E.128 R12, [R34.64] ;  /* 0x00000004220c8980 */ /* 0x000368000c101d00 */
[----:B------:R2:W5:Y:S01]  /*1f1a0*/  @!P0 LD.E.128 R8, [R36.64] ;  /* 0x0000000424088980 */ /* 0x000562000c101d00 */
[----:B------:R-:W-:Y:S01]  /*1f1b0*/  ISETP.GE.AND P0, PT, R28, R7, PT ;  /* 0x000000071c00720c */ /* 0x000fe20003f06270 */
        /* <DEDUP_REMOVED lines=24> */
.L_x_3097:
[----:B------:R-:W-:Y:S05]  /*1f340*/  BSYNC B0 ;  /* 0x0000000000007941 */ /* 0x000fea0003800000 */
.L_x_3096:
[----:B-1--45:R-:W-:Y:S02]  /*1f350*/  IMAD.MOV.U32 R30, RZ, RZ, R50 ;  /* 0x000000ffff1e7224 */ /* 0x032fe400078e0032 */
        /* <DEDUP_REMOVED lines=48> */
[----:B------:R1:W4:Y:S04]  /*1f660*/  SHFL.IDX PT, R63, R21, 0x1, 0x1c1f ;  /* 0x003c1f00153f7f89 */ /* 0x00032800000e0000 */
[----:B------:R1:W3:Y:S04]  /*1f670*/  SHFL.IDX PT, R62, R22, 0x1, 0x1c1f ;  /* 0x003c1f00163e7f89 */ /* 0x0002e800000e0000 */
[----:B---3--:R-:W3:Y:S04]  /*1f680*/  SHFL.IDX PT, R17, R17, 0x1, 0x1c1f ;  /* 0x003c1f0011117f89 */ /* 0x008ee800000e0000 */
[----:B------:R1:W2:Y:S02]  /*1f690*/  SHFL.IDX PT, R66, R20, 0x1, 0x1c1f ;  /* 0x003c1f0014427f89 */ /* 0x0002a400000e0000 */
.L_x_3116:
[----:B------:R-:W-:Y:S01]  /*1f6a0*/  IADD3 R60, R16, 0x40, RZ ;  /* 0x00000040103c7810 */ /* 0x000fe20007ffe0ff */
[----:B------:R-:W-:Y:S01]  /*1f6b0*/  BSSY B0, `(.L_x_3099) ;  /* 0x0000033000007945 */ /* 0x000fe20003800000 */
[----:B---3--:R-:W-:Y:S01]  /*1f6c0*/  IMAD.MOV.U32 R67, RZ, RZ, R17 ;  /* 0x000000ffff437224 */ /* 0x008fe200078e0011 */
[----:B------:R-:W-:Y:S01]  /*1f6d0*/  CS2R R34, SRZ ;  /* 0x0000000000227805 */ /* 0x000fe2000001ff00 */
[----:B------:R-:W-:Y:S01]  /*1f6e0*/  ISETP.GE.AND P0, PT, R60, R65, PT ;  /* 0x000000413c00720c */ /* 0x000fe20003f06270 */
[----:B------:R-:W-:Y:S01]  /*1f6f0*/  CS2R R16, SRZ ;  /* 0x0000000000107805 */ /* 0x000fe2000001ff00 */
[----:B--2---:R-:W-:Y:S01]  /*1f700*/  CS2R R32, SRZ ;  /* 0x0000000000207805 */ /* 0x004fe2000001ff00 */
[----:B------:R-:W-:Y:S01]  /*1f710*/  CS2R R42, SRZ ;  /* 0x00000000002a7805 */ /* 0x000fe2000001ff00 */
[----:B------:R-:W-:Y:S01]  /*1f720*/  CS2R R40, SRZ ;  /* 0x0000000000287805 */ /* 0x000fe2000001ff00 */
[----:B-1----:R-:W-:Y:S01]  /*1f730*/  CS2R R22, SRZ ;  /* 0x0000000000167805 */ /* 0x002fe2000001ff00 */
        /* <DEDUP_REMOVED lines=13> */
[----:B----4-:R-:W-:-:S04]  /*1f810*/  @!P0 IMAD.WIDE R20, R26, 0x2, R62 ;  /* 0x000000021a148825 */ /* 0x010fc800078e023e */
[----:B------:R-:W-:Y:S01]  /*1f820*/  @!P0 IMAD.WIDE R18, R26, 0x2, R66 ;  /* 0x000000021a128825 */ /* 0x000fe200078e0242 */
        /* <DEDUP_REMOVED lines=12> */
[----:B------:R-:W-:Y:S01]  /*1f8f0*/  @!P0 IMAD.WIDE R60, R16, 0x2, R66 ;  /* 0x00000002103c8825 */ /* 0x000fe200078e0242 */
[----:B------:R1:W5:Y:S04]  /*1f900*/  @!P0 LD.E.128 R32, [R20.64] ;  /* 0x0000000414208980 */ /* 0x000368000c101d00 */
[----:B------:R3:W5:Y:S01]  /*1f910*/  @!P0 LD.E.128 R28, [R60.64] ;  /* 0x000000043c1c8980 */ /* 0x000762000c101d00 */
[----:B------:R-:W-:Y:S01]  /*1f920*/  ISETP.GE.AND P0, PT, R17, R7, PT ;  /* 0x000000071100720c */ /* 0x000fe20003f06270 */
[----:B--2---:R-:W-:Y:S01]  /*1f930*/  CS2R R18, SRZ ;  /* 0x0000000000127805 */ /* 0x004fe2000001ff00 */
[----:B------:R-:W-:-:S11]  /*1f940*/  CS2R R22, SRZ ;  /* 0x0000000000167805 */ /* 0x000fd6000001ff00 */
[----:B------:R-:W-:-:S04]  /*1f950*/  @!P0 SHF.R.S32.HI R16, RZ, 0x1f, R17 ;  /* 0x0000001fff108819 */ /* 0x000fc80000011411 */
[----:B------:R-:W-:Y:S01]  /*1f960*/  @!P0 LEA.HI R16, R16, R17, RZ, 0x3 ;  /* 0x0000001110108211 */ /* 0x000fe200078f18ff */
[----:B-1----:R-:W-:-:S03]  /*1f970*/  CS2R R20, SRZ ;  /* 0x0000000000147805 */ /* 0x002fc6000001ff00 */
[----:B------:R-:W-:-:S05]  /*1f980*/  @!P0 LOP3.LUT R16, R16, 0xfffffff8, RZ, 0xc0, !PT ;  /* 0xfffffff810108812 */ /* 0x000fca00078ec0ff */
[----:B------:R-:W-:-:S04]  /*1f990*/  @!P0 IMAD.WIDE R62, R16, 0x2, R62 ;  /* 0x00000002103e8825 */ /* 0x000fc800078e023e */
[----:B------:R-:W-:Y:S02]  /*1f9a0*/  @!P0 IMAD.WIDE R66, R16, 0x2, R66 ;  /* 0x0000000210428825 */ /* 0x000fe400078e0242 */
[----:B------:R-:W-:-:S03]  /*1f9b0*/  CS2R R16, SRZ ;  /* 0x0000000000107805 */ /* 0x000fc6000001ff00 */
[----:B------:R3:W5:Y:S04]  /*1f9c0*/  @!P0 LD.E.128 R20, [R66.64] ;  /* 0x0000000442148980 */ /* 0x000768000c101d00 */
[----:B------:R3:W5:Y:S02]  /*1f9d0*/  @!P0 LD.E.128 R16, [R62.64] ;  /* 0x000000043e108980 */ /* 0x000764000c101d00 */
.L_x_3100:
[----:B------:R-:W-:Y:S05]  /*1f9e0*/  BSYNC B0 ;  /* 0x0000000000007941 */ /* 0x000fea0003800000 */
.L_x_3099:
[----:B---3--:R-:W2:Y:S01]  /*1f9f0*/  LDL.64 R66, [R27+0x20] ;  /* 0x000020001b427983 */ /* 0x008ea20000100a00 */
[----:B------:R-:W-:-:S04]  /*1fa00*/  DEPBAR.LE SB0, 0x3 ;  /* 0x000080c00000791a */ /* 0x000fc80000000000 */
[----:B------:R-:W-:Y:S01]  /*1fa10*/  WARPSYNC 0xffffffff ;  /* 0xffffffff00007948 */ /* 0x000fe20003800000 */
[----:B------:R-:W-:Y:S01]  /*1fa20*/  ULDC.64 UR4, c[0x0][0x118] ;  /* 0x0000460000047ab9 */ /* 0x000fe20000000a00 */
[----:B------:R-:W-:Y:S06]  /*1fa30*/  BAR.SYNC.DEFER_BLOCKING 0x0 ;  /* 0x0000000000007b1d */ /* 0x000fec0000010000 */
[----:B------:R1:W3:Y:S04]  /*1fa40*/  LDL.64 R110, [R27+0x28] ;  /* 0x000028001b6e7983 */ /* 0x0002e80000100a00 */
[----:B--2-4-:R2:W4:Y:S01]  /*1fa50*/  LD.E R100, [R66.64] ;  /* 0x0000000442647980 */ /* 0x014522000c101900 */
[----:B-----5:R-:W-:-:S02]  /*1fa60*/  IMAD.MOV.U32 R60, RZ, RZ, R18 ;  /* 0x000000ffff3c7224 */ /* 0x020fc400078e0012 */
[----:B-1----:R-:W-:-:S03]  /*1fa70*/  IMAD.MOV.U32 R27, RZ, RZ, R34 ;  /* 0x000000ffff1b7224 */ /* 0x002fc600078e0022 */
[----:B------:R-:W-:Y:S01]  /*1fa80*/  PRMT R74, R60, 0x7610, R74 ;  /* 0x000076103c4a7816 */ /* 0x000fe2000000004a */
[----:B------:R-:W-:Y:S01]  /*1fa90*/  IMAD.MOV.U32 R60, RZ, RZ, R17 ;  /* 0x000000ffff3c7224 */ /* 0x000fe200078e0011 */
[----:B------:R-:W-:Y:S01]  /*1faa0*/  PRMT R83, R27, 0x7610, R83 ;  /* 0x000076101b537816 */ /* 0x000fe20000000053 */
[----:B------:R-:W-:-:S03]  /*1fab0*/  IMAD.MOV.U32 R61, RZ, RZ, R16 ;  /* 0x000000ffff3d7224 */ /* 0x000fc600078e0010 */
[----:B------:R-:W-:Y:S01]  /*1fac0*/  PRMT R63, R60, 0x7610, R63 ;  /* 0x000076103c3f7816 */ /* 0x000fe2000000003f */
[----:B------:R-:W-:Y:S01]  /*1fad0*/  IMAD.MOV.U32 R60, RZ, RZ, R35 ;  /* 0x000000ffff3c7224 */ /* 0x000fe200078e0023 */
[----:B---3--:R-:W5:Y:S01]  /*1fae0*/  LD.E.64 R110, [R110.64] ;  /* 0x000000046e6e7980 */ /* 0x008f62000c101b00 */
        /* <DEDUP_REMOVED lines=10> */
[----:B--2---:R-:W-:Y:S01]  /*1fb90*/  IMAD.MOV.U32 R66, RZ, RZ, R31 ;  /* 0x000000ffff427224 */ /* 0x004fe200078e001f */
[----:B------:R-:W-:Y:S01]  /*1fba0*/  PRMT R98, R27, 0x7610, R98 ;  /* 0x000076101b627816 */ /* 0x000fe20000000062 */
[----:B------:R-:W-:Y:S01]  /*1fbb0*/  IMAD.MOV.U32 R67, RZ, RZ, R30 ;  /* 0x000000ffff437224 */ /* 0x000fe200078e001e */
[----:B------:R-:W-:Y:S01]  /*1fbc0*/  MOV R27, R22 ;  /* 0x00000016001b7202 */ /* 0x000fe20000000f00 */
        /* <DEDUP_REMOVED lines=11> */
[----:B------:R-:W-:Y:S01]  /*1fc80*/  BSSY B1, `(.L_x_3101) ;  /* 0x000017d000017945 */ /* 0x000fe20003800000 */
[----:B------:R-:W-:-:S02]  /*1fc90*/  PRMT R73, R62, 0x7610, R73 ;  /* 0x000076103e497816 */ /* 0x000fc40000000049 */
        /* <DEDUP_REMOVED lines=9> */
[----:B----4-:R-:W-:-:S02]  /*1fd30*/  IMAD R100, R100, -0x80, R65 ;  /* 0xffffff8064647824 */ /* 0x010fc400078e0241 */
[----:B------:R-:W-:-:S03]  /*1fd40*/  IMAD.MOV.U32 R65, RZ, RZ, R37 ;  /* 0x000000ffff417224 */ /* 0x000fc600078e0025 */
[----:B------:R-:W-:Y:S02]  /*1fd50*/  IMNMX R100, R100, 0x80, PT ;  /* 0x0000008064647817 */ /* 0x000fe40003800200 */
[----:B------:R-:W-:Y:S02]  /*1fd60*/  PRMT R92, R65, 0x7610, R92 ;  /* 0x00007610415c7816 */ /* 0x000fe4000000005c */
        /* <DEDUP_REMOVED lines=44> */
[----:B------:R-:W-:Y:S02]  /*20030*/  LOP3.LUT R127, R112, 0xffff0000, RZ, 0xc0, !PT ;  /* 0xffff0000707f7812 */ /* 0x000fe400078ec0ff */
[----:B------:R-:W-:Y:S01]  /*20040*/  SHF.R.U32.HI R11, RZ, 0x10, R11 ;  /* 0x00000010ff0b7819 */ /* 0x000fe2000001160b */
[----:B------:R-:W-:-:S03]  /*20050*/  IMAD.U32 R117, R116, 0x10000, RZ ;  /* 0x0001000074757824 */ /* 0x000fc600078e00ff */
        /* <DEDUP_REMOVED lines=15> */
[C---:B------:R-:W-:Y:S01]  /*20150*/  IMAD.U32 R125, R66.reuse, 0x10000, RZ ;  /* 0x00010000427d7824 */ /* 0x040fe200078e00ff */
[----:B------:R-:W-:Y:S01]  /*20160*/  LOP3.LUT R66, R66, 0xffff0000, RZ, 0xc0, !PT ;  /* 0xffff000042427812 */ /* 0x000fe200078ec0ff */
[----:B------:R-:W-:-:S02]  /*20170*/  FMUL.FTZ R65, R69, R64 ;  /* 0x0000004045417220 */ /* 0x000fc40000410000 */
[-C--:B------:R-:W-:Y:S02]  /*20180*/  FMUL.FTZ R69, R69, R124.reuse ;  /* 0x0000007c45457220 */ /* 0x080fe40000410000 */
        /* <DEDUP_REMOVED lines=8> */
[C---:B------:R-:W-:Y:S02]  /*20210*/  FMUL.FTZ R64, R126.reuse, R127 ;  /* 0x0000007f7e407220 */ /* 0x040fe40000410000 */
        /* <DEDUP_REMOVED lines=17> */
[----:B------:R-:W-:Y:S02]  /*20330*/  FMUL.FTZ R125, R125, R14 ;  /* 0x0000000e7d7d7220 */ /* 0x000fe40000410000 */
[-C--:B------:R-:W-:Y:S02]  /*20340*/  FMUL.FTZ R71, R71, R112.reuse ;  /* 0x0000007047477220 */ /* 0x080fe40000410000 */
[----:B------:R-:W-:Y:S02]  /*20350*/  FFMA.FTZ R116, R11, R112, -R116 ;  /* 0x000000700b747223 */ /* 0x000fe40000010874 */
[----:B------:R-:W-:Y:S02]  /*20360*/  FFMA.FTZ R125, R13, R8, R125 ;  /* 0x000000080d7d7223 */ /* 0x000fe4000001007d */
[----:B------:R-:W-:-:S02]  /*20370*/  FFMA.FTZ R11, R11, R64, R71 ;  /* 0x000000400b0b7223 */ /* 0x000fc40000010047 */
[----:B------:R-:W-:Y:S02]  /*20380*/  FFMA.FTZ R14, R13, R14, -R113 ;  /* 0x0000000e0d0e7223 */ /* 0x000fe40000010871 */
[C---:B------:R-:W-:Y:S02]  /*20390*/  FMUL.FTZ R8, R66.reuse, R115 ;  /* 0x0000007342087220 */ /* 0x040fe40000410000 */
[C---:B------:R-:W-:Y:S02]  /*203a0*/  FMUL.FTZ R71, R67.reuse, R114 ;  /* 0x0000007243477220 */ /* 0x040fe40000410000 */
[-C--:B------:R-:W-:Y:S02]  /*203b0*/  FMUL.FTZ R64, R66, R119.reuse ;  /* 0x0000007742407220 */ /* 0x080fe40000410000 */
[-C--:B------:R-:W-:Y:S02]  /*203c0*/  FMUL.FTZ R13, R67, R118.reuse ;  /* 0x00000076430d7220 */ /* 0x080fe40000410000 */
[----:B------:R-:W-:Y:S01]  /*203d0*/  FFMA.FTZ R119, R12, R119, -R8 ;  /* 0x000000770c777223 */ /* 0x000fe20000010808 */
[----:B------:R-:W-:Y:S01]  /*203e0*/  F2FP.BF16.PACK_AB R8, R128, R69 ;  /* 0x000000458008723e */ /* 0x000fe200000010ff */
[----:B------:R-:W-:-:S02]  /*203f0*/  FFMA.FTZ R67, R70, R118, -R71 ;  /* 0x0000007646437223 */ /* 0x000fc40000010847 */
[----:B------:R-:W-:Y:S01]  /*20400*/  FFMA.FTZ R68, R68, R127, R126 ;  /* 0x0000007f44447223 */ /* 0x000fe2000001007e */
[----:B------:R-:W-:Y:S01]  /*20410*/  F2FP.BF16.PACK_AB R14, R119, R14 ;  /* 0x0000000e770e723e */ /* 0x000fe200000010ff */
[----:B------:R-:W-:Y:S01]  /*20420*/  FFMA.FTZ R64, R12, R115, R64 ;  /* 0x000000730c407223 */ /* 0x000fe20000010040 */
[----:B------:R-:W-:Y:S01]  /*20430*/  F2FP.BF16.PACK_AB R12, R124, R65 ;  /* 0x000000417c0c723e */ /* 0x000fe200000010ff */
[----:B------:R-:W-:Y:S01]  /*20440*/  FFMA.FTZ R70, R70, R114, R13 ;  /* 0x0000007246467223 */ /* 0x000fe2000001000d */
[----:B------:R-:W-:Y:S02]  /*20450*/  F2FP.BF16.PACK_AB R13, R15, R10 ;  /* 0x0000000a0f0d723e */ /* 0x000fe400000010ff */
[----:B------:R-:W-:Y:S02]  /*20460*/  F2FP.BF16.PACK_AB R15, R67, R116 ;  /* 0x00000074430f723e */ /* 0x000fe400000010ff */
[----:B------:R-:W-:Y:S02]  /*20470*/  F2FP.BF16.PACK_AB R9, R68, R9 ;  /* 0x000000094409723e */ /* 0x000fe400000010ff */
[----:B------:R-:W-:Y:S01]  /*20480*/  F2FP.BF16.PACK_AB R10, R64, R125 ;  /* 0x0000007d400a723e */ /* 0x000fe200000010ff */
[----:B------:R1:W-:Y:S01]  /*20490*/  ST.E.128 [R122.64], R12 ;  /* 0x0000000c7a007985 */ /* 0x0003e2000c101d04 */
[----:B------:R-:W-:-:S05]  /*204a0*/  F2FP.BF16.PACK_AB R11, R70, R11 ;  /* 0x0000000b460b723e */ /* 0x000fca00000010ff */
[----:B------:R1:W-:Y:S02]  /*204b0*/  ST.E.128 [R120.64], R8 ;  /* 0x0000000878007985 */ /* 0x0003e4000c101d04 */
.L_x_3104:
[----:B------:R-:W-:Y:S05]  /*204c0*/  BSYNC B0 ;  /* 0x0000000000007941 */ /* 0x000fea0003800000 */
.L_x_3103:
[----:B-1----:R-:W-:Y:S01]  /*204d0*/  IADD3 R11, R26, 0x20, RZ ;  /* 0x000000201a0b7810 */ /* 0x002fe20007ffe0ff */
        /* <DEDUP_REMOVED lines=123> */
.L_x_3106:
[----:B------:R-:W-:Y:S05]  /*20c90*/  BSYNC B0 ;  /* 0x0000000000007941 */ /* 0x000fea0003800000 */
.L_x_3105:
[----:B-1----:R-:W-:-:S04]  /*20ca0*/  IADD3 R11, R26, 0x40, RZ ;  /* 0x000000401a0b7810 */ /* 0x002fc80007ffe0ff */
        /* <DEDUP_REMOVED lines=122> */
.L_x_3102:
[----:B------:R-:W-:Y:S05]  /*21450*/  BSYNC B1 ;  /* 0x0000000000017941 */ /* 0x000fea0003800000 */
.L_x_3101:
[----:B------:R-:W-:Y:S01]  /*21460*/  IADD3 R25, R25, 0x40, RZ ;  /* 0x0000004019197810 */ /* 0x000fe20007ffe0ff */
[----:B-1----:R-:W-:Y:S02]  /*21470*/  IMAD.MOV.U32 R8, RZ, RZ, R24 ;  /* 0x000000ffff087224 */ /* 0x002fe400078e0018 */
[----:B------:R-:W-:Y:S01]  /*21480*/  IMAD.MOV.U32 R9, RZ, RZ, 0x0 ;  /* 0x00000000ff097424 */ /* 0x000fe200078e00ff */
[----:B------:R-:W-:-:S13]  /*21490*/  ISETP.GE.AND P0, PT, R25, R100, PT ;  /* 0x000000641900720c */ /* 0x000fda0003f06270 */
[----:B------:R-:W-:Y:S05]  /*214a0*/  @P0 RET.REL.NODEC R8 `(_ZN7cutlass13device_kernelIN5flash19enable_sm80_to_sm89INS1_16FlashAttnFwdSm80INS1_25CollectiveMainloopFwdSm80ILi8ELi2ELb0EN4cute5tupleIJNS5_1CILi128EEENS7_ILi64EEENS7_ILi192EEEEEELi192ENS_10bfloat16_tEfNS_4arch4Sm80ELb0ELb1ELb0ELb1ELb1ELb1ELb1ELb0EEENS1_21CollectiveEpilogueFwdINS6_IJS8_SA_S9_EEENS6_IJNS7_ILi1EEESI_SI_EEESC_SE_Li256ELb1ELb1ELb0ELb0EEENS1_19SingleTileSchedulerILb1ELb0ELb1ELi128EEEEEEEEEvNT_6ParamsE) ;  /* 0xfffdeb5008000950 */ /* 0x000fea0003c3ffff */
[----:B------:R-:W-:Y:S01]  /*214b0*/  ISETP.GE.AND P0, PT, R26, R7, PT ;  /* 0x000000071a00720c */ /* 0x000fe20003f06270 */
[----:B------:R-:W-:-:S12]  /*214c0*/  BSSY B0, `(.L_x_3107) ;  /* 0x0000073000007945 */ /* 0x000fd80003800000 */
[----:B------:R-:W-:Y:S05]  /*214d0*/  @P0 BRA `(.L_x_3108) ;  /* 0x0000071000000947 */ /* 0x000fea0003800000 */
[----:B------:R-:W-:Y:S01]  /*214e0*/  LEA.HI R8, R7, R76, RZ, 0x1d ;  /* 0x0000004c07087211 */ /* 0x000fe200078fe8ff */
[----:B------:R-:W-:Y:S01]  /*214f0*/  IMAD.SHL.U32 R11, R25, 0x40, RZ ;  /* 0x00000040190b7824 */ /* 0x000fe200078e00ff */
[----:B------:R-:W-:Y:S01]  /*21500*/  SHF.R.S32.HI R10, RZ, 0x1f, R25 ;  /* 0x0000001fff0a7819 */ /* 0x000fe20000011419 */
[----:B------:R-:W-:Y:S01]  /*21510*/  ULDC.64 UR4, c[0x0][0x118] ;  /* 0x0000460000047ab9 */ /* 0x000fe20000000a00 */
        /* <DEDUP_REMOVED lines=109> */
.L_x_3108:
[----:B------:R-:W-:Y:S05]  /*21bf0*/  BSYNC B0 ;  /* 0x0000000000007941 */ /* 0x000fea0003800000 */
.L_x_3107:
        /* <DEDUP_REMOVED lines=124> */
.L_x_3110:
[----:B------:R-:W-:Y:S05]  /*223c0*/  BSYNC B0 ;  /* 0x0000000000007941 */ /* 0x000fea0003800000 */
.L_x_3109:
[----:B-1----:R-:W-:Y:S01]  /*223d0*/  IADD3 R11, R26, 0x40, RZ ;  /* 0x000000401a0b7810 */ /* 0x002fe20007ffe0ff */
[----:B------:R-:W-:Y:S02]  /*223e0*/  IMAD.MOV.U32 R8, RZ, RZ, R24 ;  /* 0x000000ffff087224 */ /* 0x000fe400078e0018 */
[----:B------:R-:W-:Y:S01]  /*223f0*/  IMAD.MOV.U32 R9, RZ, RZ, 0x0 ;  /* 0x00000000ff097424 */ /* 0x000fe200078e00ff */
[----:B------:R-:W-:-:S13]  /*22400*/  ISETP.GE.AND P0, PT, R11, R7, PT ;  /* 0x000000070b00720c */ /* 0x000fda0003f06270 */
[----:B------:R-:W-:Y:S05]  /*22410*/  @P0 RET.REL.NODEC R8 `(_ZN7cutlass13device_kernelIN5flash19enable_sm80_to_sm89INS1_16FlashAttnFwdSm80INS1_25CollectiveMainloopFwdSm80ILi8ELi2ELb0EN4cute5tupleIJNS5_1CILi128EEENS7_ILi64EEENS7_ILi192EEEEEELi192ENS_10bfloat16_tEfNS_4arch4Sm80ELb0ELb1ELb0ELb1ELb1ELb1ELb1ELb0EEENS1_21CollectiveEpilogueFwdINS6_IJS8_SA_S9_EEENS6_IJNS7_ILi1EEESI_SI_EEESC_SE_Li256ELb1ELb1ELb0ELb0EEENS1_19SingleTileSchedulerILb1ELb0ELb1ELi128EEEEEEEEEvNT_6ParamsE) ;  /* 0xfffddbe008000950 */ /* 0x000fea0003c3ffff */
[----:B------:R-:W-:Y:S01]  /*22420*/  SHF.R.S32.HI R12, RZ, 0x1f, R11 ;  /* 0x0000001fff0c7819 */ /* 0x000fe2000001140b */
[----:B------:R-:W-:Y:S01]  /*22430*/  IMAD.SHL.U32 R8, R25, 0x40, RZ ;  /* 0x0000004019087824 */ /* 0x000fe200078e00ff */
[----:B------:R-:W-:Y:S01]  /*22440*/  SHF.R.S32.HI R14, RZ, 0x1f, R25 ;  /* 0x0000001fff0e7819 */ /* 0x000fe20000011419 */
[----:B------:R-:W-:Y:S01]  /*22450*/  ULDC.64 UR4, c[0x0][0x118] ;  /* 0x0000460000047ab9 */ /* 0x000fe20000000a00 */
[----:B------:R-:W-:Y:S02]  /*22460*/  LEA.HI R9, R12, R11, RZ, 0x3 ;  /* 0x0000000b0c097211 */ /* 0x000fe400078f18ff */
[----:B------:R-:W-:Y:S02]  /*22470*/  LOP3.LUT R8, R8, 0x1c0, RZ, 0xc0, !PT ;  /* 0x000001c008087812 */ /* 0x000fe400078ec0ff */
[----:B------:R-:W-:Y:S02]  /*22480*/  SHF.R.S32.HI R10, RZ, 0x3, R9 ;  /* 0x00000003ff0a7819 */ /* 0x000fe40000011409 */
[----:B------:R-:W-:-:S02]  /*22490*/  LEA.HI R25, R14, R25, RZ, 0x3 ;  /* 0x000000190e197211 */ /* 0x000fc400078f18ff */
[----:B------:R-:W-:Y:S02]  /*224a0*/  LEA.HI R10, R7, R10, RZ, 0x1d ;  /* 0x0000000a070a7211 */ /* 0x000fe400078fe8ff */
[----:B------:R-:W-:Y:S01]  /*224b0*/  LOP3.LUT R14, R8, 0x38, R9, 0xf8, !PT ;  /* 0x00000038080e7812 */ /* 0x000fe200078ef809 */
[----:B------:R-:W-:Y:S01]  /*224c0*/  IMAD.SHL.U32 R7, R25, 0x40, RZ ;  /* 0x0000004019077824 */ /* 0x000fe200078e00ff */
        /* <DEDUP_REMOVED lines=22> */
[----:B------:R-:W-:Y:S02]  /*22630*/  SHF.R.U32.HI R18, RZ, 0x10, R19 ;  /* 0x00000010ff127819 */ /* 0x000fe40000011613 */
[--C-:B------:R-:W-:Y:S02]  /*22640*/  SHF.R.U64 R19, R20, 0x10, R21.reuse ;  /* 0x0000001014137819 */ /* 0x100fe40000001215 */
[----:B------:R-:W-:Y:S02]  /*22650*/  SHF.R.U32.HI R20, RZ, 0x10, R21 ;  /* 0x00000010ff147819 */ /* 0x000fe40000011615 */
[----:B------:R-:W-:Y:S02]  /*22660*/  SHF.R.U64 R21, R22, 0x10, R23 ;  /* 0x0000001016157819 */ /* 0x000fe40000001217 */
[----:B------:R-:W-:Y:S02]  /*22670*/  PRMT R60, R60, 0x5410, R19 ;  /* 0x000054103c3c7816 */ /* 0x000fe40000000013 */
[----:B------:R-:W-:-:S02]  /*22680*/  SHF.R.U32.HI R22, RZ, 0x10, R23 ;  /* 0x00000010ff167819 */ /* 0x000fc40000011617 */
[----:B------:R-:W-:Y:S02]  /*22690*/  PRMT R72, R72, 0x5410, R7 ;  /* 0x0000541048487816 */ /* 0x000fe40000000007 */
[----:B------:R-:W-:Y:S01]  /*226a0*/  PRMT R62, R62, 0x5410, R21 ;  /* 0x000054103e3e7816 */ /* 0x000fe20000000015 */
[----:B------:R-:W-:Y:S01]  /*226b0*/  IMAD.U32 R21, R60, 0x10000, RZ ;  /* 0x000100003c157824 */ /* 0x000fe200078e00ff */
[----:B------:R-:W-:Y:S02]  /*226c0*/  PRMT R73, R73, 0x5410, R18 ;  /* 0x0000541049497816 */ /* 0x000fe40000000012 */
[----:B------:R-:W-:Y:S01]  /*226d0*/  PRMT R61, R61, 0x5410, R22 ;  /* 0x000054103d3d7816 */ /* 0x000fe20000000016 */
[----:B------:R-:W-:Y:S01]  /*226e0*/  IMAD.U32 R22, R72, 0x10000, RZ ;  /* 0x0001000048167824 */ /* 0x000fe200078e00ff */
[----:B------:R-:W-:Y:S02]  /*226f0*/  PRMT R27, R27, 0x5410, R20 ;  /* 0x000054101b1b7816 */ /* 0x000fe40000000014 */
[----:B------:R-:W-:-:S02]  /*22700*/  PRMT R63, R63, 0x5410, R16 ;  /* 0x000054103f3f7816 */ /* 0x000fc40000000010 */
[----:B------:R-:W-:Y:S02]  /*22710*/  LOP3.LUT R31, R60, 0xffff0000, RZ, 0xc0, !PT ;  /* 0xffff00003c1f7812 */ /* 0x000fe400078ec0ff */
[----:B------:R-:W-:Y:S02]  /*22720*/  LOP3.LUT R35, R72, 0xffff0000, RZ, 0xc0, !PT ;  /* 0xffff000048237812 */ /* 0x000fe400078ec0ff */
[----:B------:R-:W-:-:S05]  /*22730*/  PRMT R74, R74, 0x5410, R17 ;  /* 0x000054104a4a7816 */ /* 0x000fca0000000011 */
[----:B------:R-:W-:Y:S02]  /*22740*/  IMAD.U32 R32, R74, 0x10000, RZ ;  /* 0x000100004a207824 */ /* 0x000fe400078e00ff */
[C---:B--2---:R-:W-:Y:S01]  /*22750*/  IMAD.U32 R7, R9.reuse, 0x10000, RZ ;  /* 0x0001000009077824 */ /* 0x044fe200078e00ff */
[----:B------:R-:W-:Y:S01]  /*22760*/  LOP3.LUT R18, R9, 0xffff0000, RZ, 0xc0, !PT ;  /* 0xffff000009127812 */ /* 0x000fe200078ec0ff */
[C---:B------:R-:W-:Y:S01]  /*22770*/  IMAD.U32 R9, R11.reuse, 0x10000, RZ ;  /* 0x000100000b097824 */ /* 0x040fe200078e00ff */
[----:B------:R-:W-:Y:S01]  /*22780*/  LOP3.LUT R20, R11, 0xffff0000, RZ, 0xc0, !PT ;  /* 0xffff00000b147812 */ /* 0x000fe200078ec0ff */
[C---:B---3--:R-:W-:Y:S01]  /*22790*/  IMAD.U32 R19, R12.reuse, 0x10000, RZ ;  /* 0x000100000c137824 */ /* 0x048fe200078e00ff */
[C---:B------:R-:W-:Y:S01]  /*227a0*/  LOP3.LUT R26, R13.reuse, 0xffff0000, RZ, 0xc0, !PT ;  /* 0xffff00000d1a7812 */ /* 0x040fe200078ec0ff */
[----:B------:R-:W-:Y:S01]  /*227b0*/  IMAD.U32 R11, R13, 0x10000, RZ ;  /* 0x000100000d0b7824 */ /* 0x000fe200078e00ff */
[----:B------:R-:W-:Y:S01]  /*227c0*/  LOP3.LUT R12, R12, 0xffff0000, RZ, 0xc0, !PT ;  /* 0xffff00000c0c7812 */ /* 0x000fe200078ec0ff */
[C---:B------:R-:W-:Y:S01]  /*227d0*/  IMAD.U32 R16, R8.reuse, 0x10000, RZ ;  /* 0x0001000008107824 */ /* 0x040fe200078e00ff */
[----:B------:R-:W-:Y:S01]  /*227e0*/  LOP3.LUT R8, R8, 0xffff0000, RZ, 0xc0, !PT ;  /* 0xffff000008087812 */ /* 0x000fe200078ec0ff */
[----:B------:R-:W-:-:S02]  /*227f0*/  FMUL.FTZ R13, R19, R21 ;  /* 0x00000015130d7220 */ /* 0x000fc40000410000 */
[-C--:B------:R-:W-:Y:S02]  /*22800*/  FMUL.FTZ R19, R19, R22.reuse ;  /* 0x0000001613137220 */ /* 0x080fe40000410000 */
[----:B------:R-:W-:Y:S02]  /*22810*/  FFMA.FTZ R13, R16, R22, -R13 ;  /* 0x00000016100d7223 */ /* 0x000fe4000001080d */
[C---:B------:R-:W-:Y:S01]  /*22820*/  IMAD.U32 R22, R27.reuse, 0x10000, RZ ;  /* 0x000100001b167824 */ /* 0x040fe200078e00ff */
[----:B------:R-:W-:Y:S01]  /*22830*/  LOP3.LUT R27, R27, 0xffff0000, RZ, 0xc0, !PT ;  /* 0xffff00001b1b7812 */ /* 0x000fe200078ec0ff */
[----:B------:R-:W-:Y:S02]  /*22840*/  FMUL.FTZ R33, R12, R31 ;  /* 0x0000001f0c217220 */ /* 0x000fe40000410000 */
[----:B------:R-:W-:Y:S02]  /*22850*/  FFMA.FTZ R19, R16, R21, R19 ;  /* 0x0000001510137223 */ /* 0x000fe40000010013 */
[C---:B------:R-:W-:Y:S01]  /*22860*/  IMAD.U32 R16, R63.reuse, 0x10000, RZ ;  /* 0x000100003f107824 */ /* 0x040fe200078e00ff */
[----:B------:R-:W-:Y:S01]  /*22870*/  LOP3.LUT R63, R63, 0xffff0000, RZ, 0xc0, !PT ;  /* 0xffff00003f3f7812 */ /* 0x000fe200078ec0ff */
[----:B------:R-:W-:-:S02]  /*22880*/  FMUL.FTZ R12, R12, R35 ;  /* 0x000000230c0c7220 */ /* 0x000fc40000410000 */
[C---:B------:R-:W-:Y:S02]  /*22890*/  FFMA.FTZ R30, R8.reuse, R35, -R33 ;  /* 0x00000023081e7223 */ /* 0x040fe40000010821 */
[C---:B------:R-:W-:Y:S02]  /*228a0*/  FMUL.FTZ R21, R11.reuse, R22 ;  /* 0x000000160b157220 */ /* 0x040fe40000410000 */
[-C--:B------:R-:W-:Y:S02]  /*228b0*/  FMUL.FTZ R11, R11, R16.reuse ;  /* 0x000000100b0b7220 */ /* 0x080fe40000410000 */
[----:B------:R-:W-:Y:S02]  /*228c0*/  FFMA.FTZ R8, R8, R31, R12 ;  /* 0x0000001f08087223 */ /* 0x000fe4000001000c */
[C---:B------:R-:W-:Y:S01]  /*228d0*/  IMAD.U32 R25, R14.reuse, 0x10000, RZ ;  /* 0x000100000e197824 */ /* 0x040fe200078e00ff */
[----:B------:R-:W-:Y:S01]  /*228e0*/  LOP3.LUT R14, R14, 0xffff0000, RZ, 0xc0, !PT ;  /* 0xffff00000e0e7812 */ /* 0x000fe200078ec0ff */
[----:B------:R-:W-:Y:S01]  /*228f0*/  IMAD.U32 R12, R62, 0x10000, RZ ;  /* 0x000100003e0c7824 */ /* 0x000fe200078e00ff */
[----:B------:R-:W-:Y:S01]  /*22900*/  F2FP.BF16.PACK_AB R8, R8, R19 ;  /* 0x000000130808723e */ /* 0x000fe200000010ff */
[----:B------:R-:W-:-:S02]  /*22910*/  FFMA.FTZ R21, R7, R16, -R21 ;  /* 0x0000001007157223 */ /* 0x000fc40000010815 */
[----:B------:R-:W-:Y:S02]  /*22920*/  FFMA.FTZ R11, R7, R22, R11 ;  /* 0x00000016070b7223 */ /* 0x000fe4000001000b */
[C---:B------:R-:W-:Y:S02]  /*22930*/  FMUL.FTZ R16, R26.reuse, R27 ;  /* 0x0000001b1a107220 */ /* 0x040fe40000410000 */
[----:B------:R-:W-:Y:S02]  /*22940*/  FMUL.FTZ R31, R26, R63 ;  /* 0x0000003f1a1f7220 */ /* 0x000fe40000410000 */
[----:B------:R-:W-:Y:S02]  /*22950*/  FMUL.FTZ R7, R25, R12 ;  /* 0x0000000c19077220 */ /* 0x000fe40000410000 */
[C---:B------:R-:W-:Y:S01]  /*22960*/  IMAD.U32 R17, R10.reuse, 0x10000, RZ ;  /* 0x000100000a117824 */ /* 0x040fe200078e00ff */
[----:B------:R-:W-:Y:S01]  /*22970*/  LOP3.LUT R10, R10, 0xffff0000, RZ, 0xc0, !PT ;  /* 0xffff00000a0a7812 */ /* 0x000fe200078ec0ff */
[C---:B------:R-:W-:Y:S01]  /*22980*/  IMAD.U32 R23, R15.reuse, 0x10000, RZ ;  /* 0x000100000f177824 */ /* 0x040fe200078e00ff */
[----:B------:R-:W-:Y:S01]  /*22990*/  LOP3.LUT R15, R15, 0xffff0000, RZ, 0xc0, !PT ;  /* 0xffff00000f0f7812 */ /* 0x000fe200078ec0ff */
[C---:B------:R-:W-:Y:S01]  /*229a0*/  IMAD.U32 R22, R61.reuse, 0x10000, RZ ;  /* 0x000100003d167824 */ /* 0x040fe200078e00ff */
[----:B------:R-:W-:Y:S01]  /*229b0*/  LOP3.LUT R61, R61, 0xffff0000, RZ, 0xc0, !PT ;  /* 0xffff00003d3d7812 */ /* 0x000fe200078ec0ff */
[----:B------:R-:W-:-:S02]  /*229c0*/  FMUL.FTZ R25, R25, R32 ;  /* 0x0000002019197220 */ /* 0x000fc40000410000 */
[C---:B------:R-:W-:Y:S01]  /*229d0*/  IMAD.U32 R26, R73.reuse, 0x10000, RZ ;  /* 0x00010000491a7824 */ /* 0x040fe200078e00ff */
[----:B------:R-:W-:Y:S01]  /*229e0*/  LOP3.LUT R73, R73, 0xffff0000, RZ, 0xc0, !PT ;  /* 0xffff000049497812 */ /* 0x000fe200078ec0ff */
[C---:B------:R-:W-:Y:S02]  /*229f0*/  FFMA.FTZ R16, R18.reuse, R63, -R16 ;  /* 0x0000003f12107223 */ /* 0x040fe40000010810 */
[----:B------:R-:W-:Y:S01]  /*22a00*/  FFMA.FTZ R18, R18, R27, R31 ;  /* 0x0000001b12127223 */ /* 0x000fe2000001001f */
[----:B------:R-:W-:Y:S01]  /*22a10*/  LOP3.LUT R31, R74, 0xffff0000, RZ, 0xc0, !PT ;  /* 0xffff00004a1f7812 */ /* 0x000fe200078ec0ff */
[----:B------:R-:W-:Y:S02]  /*22a20*/  FMUL.FTZ R27, R23, R22 ;  /* 0x00000016171b7220 */ /* 0x000fe40000410000 */
[C---:B------:R-:W-:Y:S02]  /*22a30*/  FFMA.FTZ R7, R17.reuse, R32, -R7 ;  /* 0x0000002011077223 */ /* 0x040fe40000010807 */
        /* <DEDUP_REMOVED lines=18> */
[----:B------:R-:W-:Y:S01]  /*22b60*/  F2FP.BF16.PACK_AB R10, R10, R25 ;  /* 0x000000190a0a723e */ /* 0x000fe200000010ff */
[----:B------:R-:W-:Y:S01]  /*22b70*/  IMAD.MOV.U32 R25, RZ, RZ, 0x0 ;  /* 0x00000000ff197424 */ /* 0x000fe200078e00ff */
[----:B------:R-:W-:Y:S01]  /*22b80*/  F2FP.BF16.PACK_AB R11, R20, R23 ;  /* 0x00000017140b723e */ /* 0x000fe200000010ff */
[----:B------:R1:W-:Y:S04]  /*22b90*/  ST.E.128 [R28.64], R12 ;  /* 0x0000000c1c007985 */ /* 0x0003e8000c101d04 */
[----:B------:R1:W-:Y:S01]  /*22ba0*/  ST.E.128 [R110.64], R8 ;  /* 0x000000086e007985 */ /* 0x0003e2000c101d04 */
[----:B------:R-:W-:Y:S05]  /*22bb0*/  RET.REL.NODEC R24 `(_ZN7cutlass13device_kernelIN5flash19enable_sm80_to_sm89INS1_16FlashAttnFwdSm80INS1_25CollectiveMainloopFwdSm80ILi8ELi2ELb0EN4cute5tupleIJNS5_1CILi128EEENS7_ILi64EEENS7_ILi192EEEEEELi192ENS_10bfloat16_tEfNS_4arch4Sm80ELb0ELb1ELb0ELb1ELb1ELb1ELb1ELb0EEENS1_21CollectiveEpilogueFwdINS6_IJS8_SA_S9_EEENS6_IJNS7_ILi1EEESI_SI_EEESC_SE_Li256ELb1ELb1ELb0ELb0EEENS1_19SingleTileSchedulerILb1ELb0ELb1ELi128EEEEEEEEEvNT_6ParamsE) ;  /* 0xfffdd44018007950 */ /* 0x000fea0003c3ffff */
.L_x_3063:
        /* <DEDUP_REMOVED lines=8> */
.L_x_3064:
[----:B------:R-:W-:Y:S01]  /*22c40*/  IMAD.MOV.U32 R238, RZ, RZ, R13 ;  /* 0x000000ffffee7224 */ /* 0x000fe200078e000d */
[----:B------:R-:W-:Y:S01]  /*22c50*/  MOV R174, 0x1c1f ;  /* 0x00001c1f00ae7802 */ /* 0x000fe20000000f00 */
[----:B------:R-:W-:Y:S01]  /*22c60*/  IMAD.MOV.U32 R175, RZ, RZ, RZ ;  /* 0x000000ffffaf7224 */ /* 0x000fe200078e00ff */
[----:B------:R-:W-:Y:S02]  /*22c70*/  MOV R173, 0xffffffff ;  /* 0xffffffff00ad7802 */ /* 0x000fe40000000f00 */
[----:B------:R-:W-:Y:S02]  /*22c80*/  MOV R172, 0x22ca0 ;  /* 0x00022ca000ac7802 */ /* 0x000fe40000000f00 */
[----:B-12---:R-:W-:Y:S05]  /*22c90*/  CALL.REL.NOINC `($__internal_13_$__cuda_sm70_shflsync_idx_p) ;  /* 0x000006d000007944 */ /* 0x006fea0003c00000 */
[----:B-1----:R-:W-:Y:S01]  /*22ca0*/  IMAD.MOV.U32 R238, RZ, RZ, R10 ;  /* 0x000000ffffee7224 */ /* 0x002fe200078e000a */
[----:B------:R-:W-:Y:S01]  /*22cb0*/  MOV R175, RZ ;  /* 0x000000ff00af7202 */ /* 0x000fe20000000f00 */
[----:B------:R-:W-:Y:S01]  /*22cc0*/  IMAD.MOV.U32 R174, RZ, RZ, 0x1c1f ;  /* 0x00001c1fffae7424 */ /* 0x000fe200078e00ff */
[----:B------:R-:W-:Y:S01]  /*22cd0*/  MOV R173, 0xffffffff ;  /* 0xffffffff00ad7802 */ /* 0x000fe20000000f00 */
[----:B--2---:R-:W-:Y:S01]  /*22ce0*/  IMAD.MOV.U32 R20, RZ, RZ, R240 ;  /* 0x000000ffff147224 */ /* 0x004fe200078e00f0 */
[----:B------:R-:W-:-:S02]  /*22cf0*/  MOV R172, 0x22d10 ;  /* 0x00022d1000ac7802 */ /* 0x000fc40000000f00 */
[----:B------:R-:W-:Y:S05]  /*22d00*/  CALL.REL.NOINC `($__internal_13_$__cuda_sm70_shflsync_idx_p) ;  /* 0x0000066000007944 */ /* 0x000fea0003c00000 */
[----:B--2---:R-:W-:Y:S01]  /*22d10*/  IMAD.MOV.U32 R23, RZ, RZ, R240 ;  /* 0x000000ffff177224 */ /* 0x004fe200078e00f0 */
[----:B-1----:R-:W-:Y:S01]  /*22d20*/  MOV R238, R11 ;  /* 0x0000000b00ee7202 */ /* 0x002fe20000000f00 */
[----:B------:R-:W-:Y:S01]  /*22d30*/  IMAD.MOV.U32 R175, RZ, RZ, RZ ;  /* 0x000000ffffaf7224 */ /* 0x000fe200078e00ff */
[----:B------:R-:W-:Y:S01]  /*22d40*/  MOV R174, 0x1c1f ;  /* 0x00001c1f00ae7802 */ /* 0x000fe20000000f00 */
[----:B------:R-:W-:Y:S01]  /*22d50*/  IMAD.MOV.U32 R173, RZ, RZ, -0x1 ;  /* 0xffffffffffad7424 */ /* 0x000fe200078e00ff */
[----:B------:R-:W-:-:S02]  /*22d60*/  MOV R172, 0x22d80 ;  /* 0x00022d8000ac7802 */ /* 0x000fc40000000f00 */
[----:B------:R-:W-:Y:S05]  /*22d70*/  CALL.REL.NOINC `($__internal_13_$__cuda_sm70_shflsync_idx_p) ;  /* 0x000005f000007944 */ /* 0x000fea0003c00000 */
[----:B--2---:R-:W-:Y:S01]  /*22d80*/  MOV R22, R240 ;  /* 0x000000f000167202 */ /* 0x004fe20000000f00 */
[----:B-1----:R-:W-:Y:S05]  /*22d90*/  BRA `(.L_x_3112) ;  /* 0xffff851000007947 */ /* 0x002fea000383ffff */
.L_x_3067:
[----:B------:R-:W-:Y:S01]  /*22da0*/  IMAD.MOV.U32 R238, RZ, RZ, R17 ;  /* 0x000000ffffee7224 */ /* 0x000fe200078e0011 */
[----:B------:R-:W-:Y:S01]  /*22db0*/  MOV R174, 0x1c1f ;  /* 0x00001c1f00ae7802 */ /* 0x000fe20000000f00 */
[----:B------:R-:W-:Y:S01]  /*22dc0*/  IMAD.MOV.U32 R175, RZ, RZ, 0x1 ;  /* 0x00000001ffaf7424 */ /* 0x000fe200078e00ff */
[----:B------:R-:W-:-:S02]  /*22dd0*/  MOV R173, 0xffffffff ;  /* 0xffffffff00ad7802 */ /* 0x000fc40000000f00 */
[----:B------:R-:W-:Y:S02]  /*22de0*/  MOV R172, 0x22e00 ;  /* 0x00022e0000ac7802 */ /* 0x000fe40000000f00 */
[----:B-1----:R-:W-:Y:S05]  /*22df0*/  CALL.REL.NOINC `($__internal_13_$__cuda_sm70_shflsync_idx_p) ;  /* 0x0000057000007944 */ /* 0x002fea0003c00000 */
[----:B--2---:R-:W-:Y:S01]  /*22e00*/  IMAD.MOV.U32 R19, RZ, RZ, R240 ;  /* 0x000000ffff137224 */ /* 0x004fe200078e00f0 */
[----:B-1----:R-:W-:Y:S01]  /*22e10*/  MOV R238, R13 ;  /* 0x0000000d00ee7202 */ /* 0x002fe20000000f00 */
[----:B------:R-:W-:Y:S01]  /*22e20*/  IMAD.MOV.U32 R175, RZ, RZ, 0x1 ;  /* 0x00000001ffaf7424 */ /* 0x000fe200078e00ff */
[----:B------:R-:W-:Y:S01]  /*22e30*/  MOV R174, 0x1c1f ;  /* 0x00001c1f00ae7802 */ /* 0x000fe20000000f00 */
[----:B------:R-:W-:Y:S01]  /*22e40*/  IMAD.MOV.U32 R173, RZ, RZ, -0x1 ;  /* 0xffffffffffad7424 */ /* 0x000fe200078e00ff */
[----:B------:R-:W-:Y:S02]  /*22e50*/  MOV R172, 0x22e70 ;  /* 0x00022e7000ac7802 */ /* 0x000fe40000000f00 */
[----:B------:R-:W-:Y:S05]  /*22e60*/  CALL.REL.NOINC `($__internal_13_$__cuda_sm70_shflsync_idx_p) ;  /* 0x0000050000007944 */ /* 0x000fea0003c00000 */
[----:B-1----:R-:W-:Y:S01]  /*22e70*/  IMAD.MOV.U32 R238, RZ, RZ, R10 ;  /* 0x000000ffffee7224 */ /* 0x002fe200078e000a */
[----:B------:R-:W-:Y:S01]  /*22e80*/  MOV R175, 0x1 ;  /* 0x0000000100af7802 */ /* 0x000fe20000000f00 */
[----:B------:R-:W-:Y:S01]  /*22e90*/  IMAD.MOV.U32 R174, RZ, RZ, 0x1c1f ;  /* 0x00001c1fffae7424 */ /* 0x000fe200078e00ff */
[----:B------:R-:W-:Y:S01]  /*22ea0*/  MOV R173, 0xffffffff ;  /* 0xffffffff00ad7802 */ /* 0x000fe20000000f00 */
[----:B--2---:R-:W-:Y:S01]  /*22eb0*/  IMAD.MOV.U32 R18, RZ, RZ, R240 ;  /* 0x000000ffff127224 */ /* 0x004fe200078e00f0 */
[----:B------:R-:W-:-:S02]  /*22ec0*/  MOV R172, 0x22ee0 ;  /* 0x00022ee000ac7802 */ /* 0x000fc40000000f00 */
[----:B------:R-:W-:Y:S05]  /*22ed0*/  CALL.REL.NOINC `($__internal_13_$__cuda_sm70_shflsync_idx_p) ;  /* 0x0000049000007944 */ /* 0x000fea0003c00000 */
        /* <DEDUP_REMOVED lines=9> */
.L_x_3094:
        /* <DEDUP_REMOVED lines=8> */
.L_x_3095:
        /* <DEDUP_REMOVED lines=22> */
.L_x_3098:
[----:B------:R-:W-:Y:S01]  /*23150*/  IMAD.MOV.U32 R238, RZ, RZ, R21 ;  /* 0x000000ffffee7224 */ /* 0x000fe200078e0015 */
[----:B------:R-:W-:Y:S01]  /*23160*/  MOV R174, 0x1c1f ;  /* 0x00001c1f00ae7802 */ /* 0x000fe20000000f00 */
[----:B------:R-:W-:Y:S01]  /*23170*/  IMAD.MOV.U32 R175, RZ, RZ, 0x1 ;  /* 0x00000001ffaf7424 */ /* 0x000fe200078e00ff */
[----:B------:R-:W-:-:S02]  /*23180*/  MOV R173, 0xffffffff ;  /* 0xffffffff00ad7802 */ /* 0x000fc40000000f00 */
[----:B------:R-:W-:Y:S02]  /*23190*/  MOV R172, 0x231b0 ;  /* 0x000231b000ac7802 */ /* 0x000fe40000000f00 */
[----:B--23--:R-:W-:Y:S05]  /*231a0*/  CALL.REL.NOINC `($__internal_13_$__cuda_sm70_shflsync_idx_p) ;  /* 0x000001c000007944 */ /* 0x00cfea0003c00000 */
        /* <DEDUP_REMOVED lines=23> */
        .weak           $__internal_12_$__cuda_sm70_shflsync_bfly_p
        .type           $__internal_12_$__cuda_sm70_shflsync_bfly_p,@function
        .size           $__internal_12_$__cuda_sm70_shflsync_bfly_p,($__internal_13_$__cuda_sm70_shflsync_idx_p - $__internal_12_$__cuda_sm70_shflsync_bfly_p)
$__internal_12_$__cuda_sm70_shflsync_bfly_p:
[----:B------:R-:W-:Y:S01]  /*23320*/  MOV R140, R132 ;  /* 0x00000084008c7202 */ /* 0x000fe20000000f00 */
[----:B------:R-:W-:Y:S04]  /*23330*/  WARPSYNC R191 ;  /* 0x000000bf00007348 */ /* 0x000fe80003800000 */
[----:B------:R-:W-:Y:S01]  /*23340*/  MOV R141, 0x0 ;  /* 0x00000000008d7802 */ /* 0x000fe20000000f00 */
[----:B------:R1:W2:Y:S03]  /*23350*/  SHFL.BFLY PT, R139, R137, R134, R228 ;  /* 0x0c000086898b7389 */ /* 0x0002a600000e00e4 */
[----:B------:R-:W-:Y:S05]  /*23360*/  RET.REL.NODEC R140 `(_ZN7cutlass13device_kernelIN5flash19enable_sm80_to_sm89INS1_16FlashAttnFwdSm80INS1_25CollectiveMainloopFwdSm80ILi8ELi2ELb0EN4cute5tupleIJNS5_1CILi128EEENS7_ILi64EEENS7_ILi192EEEEEELi192ENS_10bfloat16_tEfNS_4arch4Sm80ELb0ELb1ELb0ELb1ELb1ELb1ELb1ELb0EEENS1_21CollectiveEpilogueFwdINS6_IJS8_SA_S9_EEENS6_IJNS7_ILi1EEESI_SI_EEESC_SE_Li256ELb1ELb1ELb0ELb0EEENS1_19SingleTileSchedulerILb1ELb0ELb1ELi128EEEEEEEEEvNT_6ParamsE) ;  /* 0xfffdcc908c007950 */ /* 0x000fea0003c3ffff */
        .weak           $__internal_13_$__cuda_sm70_shflsync_idx_p
        .type           $__internal_13_$__cuda_sm70_shflsync_idx_p,@function
        .size           $__internal_13_$__cuda_sm70_shflsync_idx_p,(.L_x_3441 - $__internal_13_$__cuda_sm70_shflsync_idx_p)
$__internal_13_$__cuda_sm70_shflsync_idx_p:
[----:B------:R-:W-:Y:S01]  /*23370*/  MOV R242, R172 ;  /* 0x000000ac00f27202 */ /* 0x000fe20000000f00 */
[----:B------:R-:W-:Y:S04]  /*23380*/  WARPSYNC R173 ;  /* 0x000000ad00007348 */ /* 0x000fe80003800000 */
[----:B------:R-:W-:Y:S01]  /*23390*/  MOV R243, 0x0 ;  /* 0x0000000000f37802 */ /* 0x000fe20000000f00 */
[----:B------:R1:W2:Y:S03]  /*233a0*/  SHFL.IDX PT, R240, R238, R175, R174 ;  /* 0x000000afeef07389 */ /* 0x0002a600000e00ae */
[----:B------:R-:W-:Y:S05]  /*233b0*/  RET.REL.NODEC R242 `(_ZN7cutlass13device_kernelIN5flash19enable_sm80_to_sm89INS1_16FlashAttnFwdSm80INS1_25CollectiveMainloopFwdSm80ILi8ELi2ELb0EN4cute5tupleIJNS5_1CILi128EEENS7_ILi64EEENS7_ILi192EEEEEELi192ENS_10bfloat16_tEfNS_4arch4Sm80ELb0ELb1ELb0ELb1ELb1ELb1ELb1ELb0EEENS1_21CollectiveEpilogueFwdINS6_IJS8_SA_S9_EEENS6_IJNS7_ILi1EEESI_SI_EEESC_SE_Li256ELb1ELb1ELb0ELb0EEENS1_19SingleTileSchedulerILb1ELb0ELb1ELi128EEEEEEEEEvNT_6ParamsE) ;  /* 0xfffdcc40f2007950 */ /* 0x000fea0003c3ffff */
.L_x_3117:
        /* <DEDUP_REMOVED lines=12> */
.L_x_3441:


//--------------------- .text._ZN7cutlass13device_kernelIN5flash19enable_sm80_to_sm89INS1_16FlashAttnFwdSm80INS1_25CollectiveMainloopFwdSm80ILi8ELi2ELb0EN4cute5tupleIJNS5_1CILi128EEENS7_ILi64EEENS7_ILi192EEEEEELi192ENS_10bfloat16_tEfNS_4arch4Sm80ELb1ELb0ELb0ELb0ELb1ELb0ELb1ELb0EEENS1_21CollectiveEpilogueFwdINS6_IJS8_SA_S9_EEENS6_IJNS7_ILi1EEESI_SI_EEESC_SE_Li256ELb0ELb1ELb0ELb0EEENS1_30DynamicPersistentTileSchedulerILi256ELi256ELb0ELb1ELb0EEEEEEEEEvNT_6ParamsE --------------------------
	.section	.text._ZN7cutlass13device_kernelIN5flash19enable_sm80_to_sm89INS1_16FlashAttnFwdSm80INS1_25CollectiveMainloopFwdSm80ILi8ELi2ELb0EN4cute5tupleIJNS5_1CILi128EEENS7_ILi64EEENS7_ILi192EEEEEELi192ENS_10bfloat16_tEfNS_4arch4Sm80ELb1ELb0ELb0ELb0ELb1ELb0ELb1ELb0EEENS1_21CollectiveEpilogueFwdINS6_IJS8_SA_S9_EEENS6_IJNS7_ILi1EEESI_SI_EEESC_SE_Li256ELb0ELb1ELb0ELb0EEENS1_30DynamicPersistentTileSchedulerILi256ELi256ELb0ELb1ELb0EEEEEEEEEvNT_6ParamsE,"ax",@progbits
	.sectioninfo	@"SHI_REGISTERS=255"
	.align	128
.text._ZN7cutlass13device_kernelIN5flash19enable_sm80_to_sm89INS1_16FlashAttnFwdSm80INS1_25CollectiveMainloopFwdSm80ILi8ELi2ELb0EN4cute5tupleIJNS5_1CILi128EEENS7_ILi64EEENS7_ILi192EEEEEELi192ENS_10bfloat16_tEfNS_4arch4Sm80ELb1ELb0ELb0ELb0ELb1ELb0ELb1ELb0EEENS1_21CollectiveEpilogueFwdINS6_IJS8_SA_S9_EEENS6_IJNS7_ILi1EEESI_SI_EEESC_SE_Li256ELb0ELb1ELb0ELb0EEENS1_30DynamicPersistentTileSchedulerILi256ELi256ELb0ELb1ELb0EEEEEEEEEvNT_6ParamsE:
        .type           _ZN7cutlass13device_kernelIN5flash19enable_sm80_to_sm89INS1_16FlashAttnFwdSm80INS1_25CollectiveMainloopFwdSm80ILi8ELi2ELb0EN4cute5tupleIJNS5_1CILi128EEENS7_ILi64EEENS7_ILi192EEEEEELi192ENS_10bfloat16_tEfNS_4arch4Sm80ELb1ELb0ELb0ELb0ELb1ELb0ELb1ELb0EEENS1_21CollectiveEpilogueFwdINS6_IJS8_SA_S9_EEENS6_IJNS7_ILi1EEESI_SI_EEESC_SE_Li256ELb0ELb1ELb0ELb0EEENS1_30DynamicPersistentTileSchedulerILi256ELi256ELb0ELb1ELb0EEEEEEEEEvNT_6ParamsE,@function
        .size           _ZN7cutlass13device_kernelIN5flash19enable_sm80_to_sm89INS1_16FlashAttnFwdSm80INS1_25CollectiveMainloopFwdSm80ILi8ELi2ELb0EN4cute5tupleIJNS5_1CILi128EEENS7_ILi64EEENS7_ILi192EEEEEELi192ENS_10bfloat16_tEfNS_4arch4Sm80ELb1ELb0ELb0ELb0ELb1ELb0ELb1ELb0EEENS1_21CollectiveEpilogueFwdINS6_IJS8_SA_S9_EEENS6_IJNS7_ILi1EEESI_SI_EEESC_SE_Li256ELb0ELb1ELb0ELb0EEENS1_30DynamicPersistentTileSchedulerILi256ELi256ELb0ELb1ELb0EEEEEEEEEvNT_6ParamsE,(.L_x_3445 - _ZN7cutlass13device_kernelIN5flash19enable_sm80_to_sm89INS1_16FlashAttnFwdSm80INS1_25CollectiveMainloopFwdSm80ILi8ELi2ELb0EN4cute5tupleIJNS5_1CILi128EEENS7_ILi64EEENS7_ILi192EEEEEELi192ENS_10bfloat16_tEfNS_4arch4Sm80ELb1ELb0ELb0ELb0ELb1ELb0ELb1ELb0EEENS1_21CollectiveEpilogueFwdINS6_IJS8_SA_S9_EEENS6_IJNS7_ILi1EEESI_SI_EEESC_SE_Li256ELb0ELb1ELb0ELb0EEENS1_30DynamicPersistentTileSchedulerILi256ELi256ELb0ELb1ELb0EEEEEEEEEvNT_6ParamsE)
        .other          _ZN7cutlass13device_kernelIN5flash19enable_sm80_to_sm89INS1_16FlashAttnFwdSm80INS1_25CollectiveMainloopFwdSm80ILi8ELi2ELb0EN4cute5tupleIJNS5_1CILi128EEENS7_ILi64EEENS7_ILi192EEEEEELi192ENS_10bfloat16_tEfNS_4arch4Sm80ELb1ELb0ELb0ELb0ELb1ELb0ELb1ELb0EEENS1_21CollectiveEpilogueFwdINS6_IJS8_SA_S9_EEENS6_IJNS7_ILi1EEESI_SI_EEESC_SE_Li256ELb0ELb1ELb0ELb0EEENS1_30DynamicPersistentTileSchedulerILi256ELi256ELb0ELb1ELb0EEEEEEEEEvNT_6ParamsE,@"STO_CUDA_ENTRY STV_DEFAULT"
_ZN7cutlass13device_kernelIN5flash19enable_sm80_to_sm89INS1_16FlashAttnFwdSm80INS1_25CollectiveMainloopFwdSm80ILi8ELi2ELb0EN4cute5tupleIJNS5_1CILi128EEENS7_ILi64EEENS7_ILi192EEEEEELi192ENS_10bfloat16_tEfNS_4arch4Sm80ELb1ELb0ELb0ELb0ELb1ELb0ELb1ELb0EEENS1_21CollectiveEpilogueFwdINS6_IJS8_SA_S9_EEENS6_IJNS7_ILi1EEESI_SI_EEESC_SE_Li256ELb0ELb1ELb0ELb0EEENS1_30DynamicPersistentTileSchedulerILi256ELi256ELb0ELb1ELb0EEEEEEEEEvNT_6ParamsE:
        /* <DEDUP_REMOVED lines=72> */
[----:B------:R-:W-:Y:S01]  /*0480*/  LOP3.LUT R13, R13, 0x7ffffe00, R8, 0xf8, !PT ;  /* 0x7ffffe000d0d7812 */ /* 0x000fe200078ef808 */
[----:B------:R-:W-:Y:S01]  /*0490*/  IMAD.SHL.U32 R4, R6, 0x400, RZ ;  /* 0x0000040006047824 */ /* 0x000fe200078e00ff */
[----:B------:R-:W-:Y:S01]  /*04a0*/  LOP3.LUT R2, R2, 0x1ffffffe, RZ, 0xc0, !PT ;  /* 0x1ffffffe02027812 */ /* 0x000fe200078ec0ff */
[----:B------:R-:W-:Y:S01]  /*04b0*/  STL [R1+0x30], R18 ;  /* 0x0000301201007387 */ /* 0x000fe20000100800 */
[----:B------:R-:W-:Y:S01]  /*04c0*/  LOP3.LUT R8, R7, R5, RZ, 0x3c, !PT ;  /* 0x0000000507087212 */ /* 0x000fe200078e3cff */
[----:B------:R-:W-:Y:S01]  /*04d0*/  IMAD.SHL.U32 R7, R11, 0x40, RZ ;  /* 0x000000400b077824 */ /* 0x000fe200078e00ff */
[----:B------:R-:W-:Y:S01]  /*04e0*/  LOP3.LUT R6, R3, 0x1c0, RZ, 0xc0, !PT ;  /* 0x000001c003067812 */ /* 0x000fe200078ec0ff */
[C---:B------:R-:W-:Y:S01]  /*04f0*/  IMAD R5, R0.reuse, 0x2, R4 ;  /* 0x0000000200057824 */ /* 0x040fe200078e0204 */
[----:B------:R-:W-:Y:S01]  /*0500*/  R2P PR, R9, 0x6 ;  /* 0x0000000609007804 */ /* 0x000fe20000000000 */
[----:B------:R-:W-:Y:S01]  /*0510*/  IMAD.IADD R9, R0, 0x1, -R2 ;  /* 0x0000000100097824 */ /* 0x000fe200078e0a02 */
[----:B------:R-:W-:Y:S01]  /*0520*/  LEA.HI R2, R6, R6, RZ, 0x1d ;  /* 0x0000000606027211 */ /* 0x000fe200078fe8ff */
[----:B------:R-:W-:Y:S01]  /*0530*/  IMAD R0, R14, 0x200, R15 ;  /* 0x000002000e007824 */ /* 0x000fe200078e020f */
[----:B------:R-:W-:Y:S01]  /*0540*/  LOP3.LUT R3, R7, 0xfffffe00, RZ, 0xc0, !PT ;  /* 0xfffffe0007037812 */ /* 0x000fe200078ec0ff */
[----:B------:R-:W-:Y:S01]  /*0550*/  STL [R1], R17 ;  /* 0x0000001101007387 */ /* 0x000fe20000100800 */
[----:B------:R-:W-:Y:S01]  /*0560*/  SHF.R.S32.HI R6, RZ, 0x1f, R195 ;  /* 0x0000001fff067819 */ /* 0x000fe200000114c3 */
[----:B------:R-:W-:Y:S01]  /*0570*/  IMAD.IADD R7, R5, 0x1, R2 ;  /* 0x0000000105077824 */ /* 0x000fe200078e0202 */
[----:B------:R-:W-:Y:S01]  /*0580*/  IADD3 R2, R8, R3, R4 ;  /* 0x0000000308027210 */ /* 0x000fe20007ffe004 */
[----:B------:R-:W-:Y:S01]  /*0590*/  IMAD.SHL.U32 R220, R13, 0x2, RZ ;  /* 0x000000020ddc7824 */ /* 0x000fe200078e00ff */
[----:B------:R-:W-:-:S02]  /*05a0*/  LEA.HI R4, R16, R20, RZ, 0x7 ;  /* 0x0000001410047211 */ /* 0x000fc400078f38ff */
[C---:B------:R-:W-:Y:S02]  /*05b0*/  IADD3 R212, R195.reuse, 0x40, RZ ;  /* 0x00000040c3d47810 */ /* 0x040fe40007ffe0ff */
[----:B------:R-:W-:Y:S02]  /*05c0*/  SHF.R.S32.HI R4, RZ, 0x7, R4 ;  /* 0x00000007ff047819 */ /* 0x000fe40000011404 */
[----:B------:R-:W-:Y:S02]  /*05d0*/  LOP3.LUT R4, R12, 0x7ffffffc, RZ, 0xc0, !PT ;  /* 0x7ffffffc0c047812 */ /* 0x000fe400078ec0ff */
[----:B------:R-:W-:Y:S02]  /*05e0*/  IADD3 R213, R195, 0x80, RZ ;  /* 0x00000080c3d57810 */ /* 0x000fe40007ffe0ff */
[C---:B------:R-:W-:Y:S01]  /*05f0*/  LOP3.LUT P0, RZ, R10.reuse, 0x2, RZ, 0xc0, !PT ;  /* 0x000000020aff7812 */ /* 0x040fe2000780c0ff */
[----:B------:R-:W-:Y:S01]  /*0600*/  IMAD.IADD R6, R19, 0x1, -R4 ;  /* 0x0000000113067824 */ /* 0x000fe200078e0a04 */
[----:B------:R-:W-:-:S02]  /*0610*/  LOP3.LUT P4, RZ, R10, 0x4, RZ, 0xc0, !PT ;  /* 0x000000040aff7812 */ /* 0x000fc4000788c0ff */
[----:B------:R-:W-:Y:S01]  /*0620*/  LOP3.LUT R3, R8, R3, RZ, 0xfc, !PT ;  /* 0x0000000308037212 */ /* 0x000fe200078efcff */
[----:B------:R-:W-:Y:S01]  /*0630*/  IMAD.MOV.U32 R8, RZ, RZ, 0x40 ;  /* 0x00000040ff087424 */ /* 0x000fe200078e00ff */
[----:B------:R-:W-:Y:S01]  /*0640*/  SHF.R.S32.HI R5, RZ, 0x1f, R212 ;  /* 0x0000001fff057819 */ /* 0x000fe200000114d4 */
[----:B------:R-:W-:Y:S01]  /*0650*/  IMAD.SHL.U32 R251, R6, 0x2, RZ ;  /* 0x0000000206fb7824 */ /* 0x000fe200078e00ff */
[----:B------:R-:W-:Y:S01]  /*0660*/  SHF.R.S32.HI R10, RZ, 0x1f, R213 ;  /* 0x0000001fff0a7819 */ /* 0x000fe200000114d5 */
[----:B------:R-:W-:Y:S01]  /*0670*/  IMAD R6, R9, 0x8, R18 ;  /* 0x0000000809067824 */ /* 0x000fe200078e0212 */
[----:B------:R-:W-:Y:S02]  /*0680*/  SEL R5, R189, 0xffffffe0, !P1 ;  /* 0xffffffe0bd057807 */ /* 0x000fe40004800000 */
[----:B------:R-:W-:Y:S02]  /*0690*/  LEA R10, R7, 0x80, 0x1 ;  /* 0x00000080070a7811 */ /* 0x000fe400078e08ff */
[----:B------:R-:W-:Y:S01]  /*06a0*/  SEL R4, R8, 0xffffffc0, !P2 ;  /* 0xffffffc008047807 */ /* 0x000fe20005000000 */
[----:B------:R1:W-:Y:S01]  /*06b0*/  STL [R1+0x28], R6 ;  /* 0x0000280601007387 */ /* 0x0003e20000100800 */
[----:B------:R-:W-:Y:S01]  /*06c0*/  LEA R190, R0, 0xc100, 0x1 ;  /* 0x0000c10000be7811 */ /* 0x000fe200078e08ff */
[----:B------:R-:W-:Y:S01]  /*06d0*/  IMAD.IADD R7, R10, 0x1, R5 ;  /* 0x000000010a077824 */ /* 0x000fe200078e0205 */
[----:B------:R-:W-:Y:S01]  /*06e0*/  SEL R0, R8, 0xffffffc0, !P4 ;  /* 0xffffffc008007807 */ /* 0x000fe20006000000 */
[----:B------:R-:W-:Y:S01]  /*06f0*/  STL [R1+0x4], R10 ;  /* 0x0000040a01007387 */ /* 0x000fe20000100800 */
[----:B------:R-:W-:Y:S01]  /*0700*/  IMAD.IADD R8, R10, 0x1, R4 ;  /* 0x000000010a087824 */ /* 0x000fe200078e0204 */
[----:B------:R-:W-:-:S02]  /*0710*/  LEA R183, R2, 0x18100, 0x1 ;  /* 0x0001810002b77811 */ /* 0x000fc400078e08ff */
[----:B------:R2:W-:Y:S01]  /*0720*/  STL [R1+0x10], R7 ;  /* 0x0000100701007387 */ /* 0x0005e20000100800 */
[----:B------:R-:W-:Y:S02]  /*0730*/  SEL R189, R189, 0xffffffe0, !P0 ;  /* 0xffffffe0bdbd7807 */ /* 0x000fe40004000000 */
[----:B------:R-:W-:Y:S01]  /*0740*/  LEA R191, R3, 0x100, 0x1 ;  /* 0x0000010003bf7811 */ /* 0x000fe200078e08ff */
[----:B------:R-:W-:Y:S01]  /*0750*/  STL [R1+0x20], R8 ;  /* 0x0000200801007387 */ /* 0x000fe20000100800 */
[C-C-:B------:R-:W-:Y:S01]  /*0760*/  IMAD.IADD R186, R183.reuse, 0x1, R0.reuse ;  /* 0x00000001b7ba7824 */ /* 0x140fe200078e0200 */
[C---:B------:R-:W-:Y:S01]  /*0770*/  IADD3 R232, R220.reuse, 0xc100, RZ ;  /* 0x0000c100dce87810 */ /* 0x040fe20007ffe0ff */
[----:B------:R-:W-:Y:S01]  /*0780*/  IMAD.IADD R184, R183, 0x1, R189 ;  /* 0x00000001b7b87824 */ /* 0x000fe200078e02bd */
[----:B------:R-:W-:Y:S01]  /*0790*/  IADD3 R231, R220, 0x100, RZ ;  /* 0x00000100dce77810 */ /* 0x000fe20007ffe0ff */
[----:B------:R-:W-:Y:S02]  /*07a0*/  IMAD.IADD R192, R0, 0x1, R191 ;  /* 0x0000000100c07824 */ /* 0x000fe400078e02bf */
[----:B------:R-:W-:Y:S01]  /*07b0*/  IMAD.IADD R185, R184, 0x1, R0 ;  /* 0x00000001b8b97824 */ /* 0x000fe200078e0200 */
        /* <DEDUP_REMOVED lines=15> */
.L_x_3198:
[----:B------:R-:W3:Y:S01]  /*08b0*/  LDL R4, [R1] ;  /* 0x0000000001047983 */ /* 0x000ee20000100800 */
        /* <DEDUP_REMOVED lines=18> */
.L_x_3119:
[----:B------:R-:W-:-:S04]  /*09e0*/  MOV R0, c[0x0][0x554] ;  /* 0x0001550000007a02 */ /* 0x000fc80000000f00 */
[----:B------:R-:W-:Y:S02]  /*09f0*/  ISETP.NE.AND P0, PT, R0, 0x1, PT ;  /* 0x000000010000780c */ /* 0x000fe40003f05270 */
[----:B------:R-:W-:-:S11]  /*0a00*/  MOV R0, R2 ;  /* 0x0000000200007202 */ /* 0x000fd60000000f00 */
[----:B------:R-:W-:-:S05]  /*0a10*/  @P0 IMAD.HI.U32 R4, R2, c[0x0][0x558], RZ ;  /* 0x0001560002040a27 */ /* 0x000fca00078e00ff */
[----:B------:R-:W-:-:S05]  /*0a20*/  @P0 SHF.R.U32.HI R0, RZ, c[0x0][0x55c], R4 ;  /* 0x00015700ff000a19 */ /* 0x000fca0000011604 */
[----:B------:R-:W-:Y:S02]  /*0a30*/  IMAD R4, R0, c[0x0][0x554], RZ ;  /* 0x0001550000047a24 */ /* 0x000fe400078e02ff */
.L_x_3120:
[----:B------:R-:W-:Y:S05]  /*0a40*/  BSYNC B0 ;  /* 0x0000000000007941 */ /* 0x000fea0003800000 */
.L_x_3118:
        /* <DEDUP_REMOVED lines=142> */
.L_x_3199:
[----:B------:R-:W-:Y:S05]  /*1330*/  BRA.DIV ~URZ, `(.L_x_3123) ;  /* 0x0000c9627f007947 */ /* 0x000fea000b800000 */
[----:B------:R3:W4:Y:S02]  /*1340*/  SHFL.IDX PT, R0, R11, RZ, 0x181f ;  /* 0x00181fff0b007589 */ /* 0x00072400000e0000 */
.L_x_3200:
        /* <DEDUP_REMOVED lines=21> */
.L_x_3125:
[----:B------:R-:W-:Y:S05]  /*14a0*/  BSYNC B0 ;  /* 0x0000000000007941 */ /* 0x000fea0003800000 */
.L_x_3124:
[----:B------:R-:W-:Y:S05]  /*14b0*/  BRA.DIV ~URZ, `(.L_x_3126) ;  /* 0x0000c8527f007947 */ /* 0x000fea000b800000 */
[----:B--2---:R2:W1:Y:S04]  /*14c0*/  SHFL.IDX PT, R8, R9, 0x1, 0x181f ;  /* 0x00381f0009087f89 */ /* 0x00446800000e0000 */
[----:B----4-:R2:W4:Y:S02]  /*14d0*/  SHFL.IDX PT, R0, R11, 0x1, 0x181f ;  /* 0x00381f000b007f89 */ /* 0x01052400000e0000 */
.L_x_3201:
        /* <DEDUP_REMOVED lines=19> */
.L_x_3128:
[----:B------:R-:W-:Y:S05]  /*1610*/  BSYNC B0 ;  /* 0x0000000000007941 */ /* 0x000fea0003800000 */
.L_x_3127:
[----:B------:R-:W-:Y:S05]  /*1620*/  BRA.DIV ~URZ, `(.L_x_3129) ;  /* 0x0000c7b27f007947 */ /* 0x000fea000b800000 */
[----:B-1----:R1:W2:Y:S02]  /*1630*/  SHFL.IDX PT, R8, R9, 0x2, 0x181f ;  /* 0x00581f0009087f89 */ /* 0x0022a400000e0000 */
.L_x_3202:
[----:B------:R-:W-:Y:S05]  /*1640*/  BRA.DIV ~URZ, `(.L_x_3130) ;  /* 0x0000c8027f007947 */ /* 0x000fea000b800000 */
[----:B----4-:R4:W1:Y:S02]  /*1650*/  SHFL.IDX PT, R0, R11, 0x2, 0x181f ;  /* 0x00581f000b007f89 */ /* 0x01086400000e0000 */
.L_x_3203:
        /* <DEDUP_REMOVED lines=19> */
.L_x_3132:
[----:B------:R-:W-:Y:S05]  /*1790*/  BSYNC B0 ;  /* 0x0000000000007941 */ /* 0x000fea0003800000 */
.L_x_3131:
[----:B------:R-:W-:Y:S05]  /*17a0*/  BRA.DIV ~URZ, `(.L_x_3133) ;  /* 0x0000c7127f007947 */ /* 0x000fea000b800000 */
[----:B--2---:R2:W3:Y:S04]  /*17b0*/  SHFL.IDX PT, R8, R9, 0x3, 0x181f ;  /* 0x00781f0009087f89 */ /* 0x0044e800000e0000 */
[----:B-1----:R2:W1:Y:S02]  /*17c0*/  SHFL.IDX PT, R0, R11, 0x3, 0x181f ;  /* 0x00781f000b007f89 */ /* 0x00246400000e0000 */
.L_x_3204:
[----:B------:R-:W-:Y:S01]  /*17d0*/  IADD3 R2, R10, 0x60, RZ ;  /* 0x000000600a027810 */ /* 0x000fe20007ffe0ff */
[----:B-----5:R-:W-:Y:S01]  /*17e0*/  IMAD.WIDE.U32 R224, R12, c[0x0][0x2b0], RZ ;  /* 0x0000ac000ce07a25 */ /* 0x020fe200078e00ff */
[----:B------:R-:W-:-:S02]  /*17f0*/  SHF.R.S32.HI R18, RZ, 0x1f, R195 ;  /* 0x0000001fff127819 */ /* 0x000fc400000114c3 */
[----:B------:R-:W-:Y:S02]  /*1800*/  ISETP.GE.AND P2, PT, R2, R13, PT ;  /* 0x0000000d0200720c */ /* 0x000fe40003f46270 */
[----:B------:R-:W-:Y:S02]  /*1810*/  SHF.R.S32.HI R16, RZ, 0x1f, R212 ;  /* 0x0000001fff107819 */ /* 0x000fe400000114d4 */
[----:B------:R-:W-:-:S09]  /*1820*/  SHF.R.S32.HI R20, RZ, 0x1f, R213 ;  /* 0x0000001fff147819 */ /* 0x000fd200000114d5 */
[CC--:B-1----:R-:W-:Y:S02]  /*1830*/  @!P2 LEA R6, P0, R195.reuse, R0.reuse, 0x1 ;  /* 0x00000000c306a211 */ /* 0x0c2fe400078008ff */
        /* <DEDUP_REMOVED lines=48> */
[----:B-1----:R-:W-:Y:S01]  /*1b40*/  LEA R5, R206, 0xffffffc0, 0x6 ;  /* 0xffffffc0ce057811 */ /* 0x002fe200078e30ff */
        /* <DEDUP_REMOVED lines=9> */
[----:B--234-:R-:W-:Y:S01]  /*1be0*/  SHF.R.S32.HI R11, RZ, 0x1f, R193 ;  /* 0x0000001fff0b7819 */ /* 0x01cfe200000114c1 */
        /* <DEDUP_REMOVED lines=11> */
[----:B------:R-:W-:Y:S01]  /*1ca0*/  IMAD R5, R194, c[0x0][0x20c], R4 ;  /* 0x00008300c2057a24 */ /* 0x000fe200078e0204 */
        /* <DEDUP_REMOVED lines=16> */
[C---:B-1----:R-:W-:Y:S02]  /*1db0*/  @P6 LEA R4, P1, R213.reuse, R0, 0x1 ;  /* 0x00000000d5046211 */ /* 0x042fe400078208ff */
        /* <DEDUP_REMOVED lines=86> */
.L_x_3205:
        /* <DEDUP_REMOVED lines=8> */
[----:B------:R-:W-:Y:S01]  /*23a0*/  IMAD.X R5, R8, 0x1, R16, P5 ;  /* 0x0000000108057824 */ /* 0x000fe200028e0610 */
        /* <DEDUP_REMOVED lines=11> */
.L_x_3206:
        /* <DEDUP_REMOVED lines=21> */
.L_x_3135:
[----:B------:R-:W-:Y:S05]  /*25b0*/  BSYNC B0 ;  /* 0x0000000000007941 */ /* 0x000fea0003800000 */
.L_x_3134:
        /* <DEDUP_REMOVED lines=10> */
[----:B---3--:R2:W3:Y:S04]  /*2660*/  LDSM.16.M88.4 R8, [R183] ;  /* 0x00000000b708783b */ /* 0x0084e80000000200 */
[----:B------:R2:W4:Y:S04]  /*2670*/  LDSM.16.M88.4 R40, [R190] ;  /* 0x00000000be28783b */ /* 0x0005280000000200 */
[----:B------:R2:W1:Y:S04]  /*2680*/  LDSM.16.M88.4 R32, [R190+0x800] ;  /* 0x00080000be20783b */ /* 0x0004680000000200 */
[----:B------:R2:W1:Y:S04]  /*2690*/  LDSM.16.M88.4 R48, [R190+0x1000] ;  /* 0x00100000be30783b */ /* 0x0004680000000200 */
[----:B------:R2:W1:Y:S04]  /*26a0*/  LDSM.16.M88.4 R52, [R190+0x1800] ;  /* 0x00180000be34783b */ /* 0x0004680000000200 */
[----:B-1----:R2:W1:Y:S04]  /*26b0*/  LDSM.16.M88.4 R4, [R184] ;  /* 0x00000000b804783b */ /* 0x0024680000000200 */
        /* <DEDUP_REMOVED lines=28> */
[----:B------:R2:W4:Y:S02]  /*2880*/  SHFL.IDX PT, R12, R13, RZ, 0x181f ;  /* 0x00181fff0d0c7589 */ /* 0x00052400000e0000 */
.L_x_3207:
        /* <DEDUP_REMOVED lines=8> */
[C---:B----4-:R-:W-:Y:S01]  /*2910*/  IMAD.X R15, R12.reuse, 0x1, R22, P0 ;  /* 0x000000010c0f7824 */ /* 0x050fe200000e0616 */
        /* <DEDUP_REMOVED lines=8> */
[----:B------:R-:W2:Y:S04]  /*29a0*/  SHFL.IDX PT, R0, R21, 0x1, 0x181f ;  /* 0x00381f0015007f89 */ /* 0x000ea800000e0000 */
[----:B------:R4:W-:Y:S04]  /*29b0*/  LDGSTS.E.BYPASS.LTC128B.128 [R220+0xa100], [R16.64], !P0 ;  /* 0x0a10000010dc7fae */ /* 0x0009e8000c101d46 */
[----:B------:R5:W3:Y:S02]  /*29c0*/  SHFL.IDX PT, R12, R13, 0x1, 0x181f ;  /* 0x00381f000d0c7f89 */ /* 0x000ae400000e0000 */
[----:B--2--5:R-:W-:-:S02]  /*29d0*/  SEL R13, RZ, 0x10, P0 ;  /* 0x00000010ff0d7807 */ /* 0x024fc40000000000 */
.L_x_3208:
[----:B----4-:R-:W-:Y:S02]  /*29e0*/  IADD3 R2, -R19, 0x10, RZ ;  /* 0x0000001013027810 */ /* 0x010fe40007ffe1ff */
[----:B------:R-:W-:-:S02]  /*29f0*/  IADD3 R3, -R18, 0x10, RZ ;  /* 0x0000001012037810 */ /* 0x000fc40007ffe1ff */
[----:B------:R-:W-:Y:S02]  /*2a00*/  LOP3.LUT R2, R2, 0xf, RZ, 0xc0, !PT ;  /* 0x0000000f02027812 */ /* 0x000fe400078ec0ff */
[----:B------:R-:W-:Y:S02]  /*2a10*/  IADD3 R14, -R13, 0x10, RZ ;  /* 0x000000100d0e7810 */ /* 0x000fe40007ffe1ff */
[----:B------:R-:W-:Y:S02]  /*2a20*/  LOP3.LUT R3, R3, 0xf, RZ, 0xc0, !PT ;  /* 0x0000000f03037812 */ /* 0x000fe400078ec0ff */
[-C--:B------:R-:W-:Y:S02]  /*2a30*/  IADD3 R16, P1, P0, R2, R0.reuse, R25 ;  /* 0x0000000002107210 */ /* 0x080fe4000783e019 */
[----:B------:R-:W-:Y:S02]  /*2a40*/  LOP3.LUT R2, R14, 0xf, RZ, 0xc0, !PT ;  /* 0x0000000f0e027812 */ /* 0x000fe400078ec0ff */
[----:B------:R-:W-:-:S02]  /*2a50*/  IADD3 R14, P6, P5, R3, R0, R26 ;  /* 0x00000000030e7210 */ /* 0x000fc40007dde01a */
[----:B---3--:R-:W-:Y:S02]  /*2a60*/  IADD3.X R17, RZ, R12, R22, P1, P0 ;  /* 0x0000000cff117210 */ /* 0x008fe40000fe0416 */
        /* <DEDUP_REMOVED lines=12> */
.L_x_3139:
[----:B------:R-:W-:Y:S05]  /*2b30*/  BSYNC B0 ;  /* 0x0000000000007941 */ /* 0x000fea0003800000 */
.L_x_3138:
[----:B--2---:R-:W2:Y:S01]  /*2b40*/  LDL R3, [R1+0x28] ;  /* 0x0000280001037983 */ /* 0x004ea20000100800 */
[----:B------:R-:W-:Y:S01]  /*2b50*/  IMAD.MOV.U32 R0, RZ, RZ, 0x40 ;  /* 0x00000040ff007424 */ /* 0x000fe200078e00ff */
[----:B------:R-:W-:-:S02]  /*2b60*/  LOP3.LUT P0, RZ, R216, 0x4, RZ, 0xc0, !PT ;  /* 0x00000004d8ff7812 */ /* 0x000fc4000780c0ff */
[----:B------:R-:W0:Y:S01]  /*2b70*/  LDGDEPBAR ;  /* 0x00000000000079af */ /* 0x000e220000000000 */
[----:B------:R-:W-:Y:S01]  /*2b80*/  WARPSYNC 0xffffffff ;  /* 0xffffffff00007948 */ /* 0x000fe20003800000 */
[C---:B---34-:R-:W-:Y:S01]  /*2b90*/  HMMA.16816.F32.BF16 R44, R8.reuse, R40, RZ ;  /* 0x00000028082c723c */ /* 0x058fe200000418ff */
[----:B------:R-:W-:Y:S01]  /*2ba0*/  SEL R187, R0, 0xffffffc0, !P0 ;  /* 0xffffffc000bb7807 */ /* 0x000fe20004000000 */
[----:B------:R-:W-:Y:S03]  /*2bb0*/  LDSM.16.M88.4 R16, [R186] ;  /* 0x00000000ba10783b */ /* 0x000fe60000000200 */
[----:B------:R-:W-:Y:S01]  /*2bc0*/  IADD3 R0, R187, R190, R188 ;  /* 0x000000bebb007210 */ /* 0x000fe20007ffe0bc */
[----:B------:R-:W-:Y:S01]  /*2bd0*/  IMAD.IADD R2, R190, 0x1, R187 ;  /* 0x00000001be027824 */ /* 0x000fe200078e02bb */
[----:B------:R-:W-:Y:S01]  /*2be0*/  LDSM.16.M88.4 R88, [R190+0x2000] ;  /* 0x00200000be58783b */ /* 0x000fe20000000200 */
[C---:B------:R-:W-:Y:S03]  /*2bf0*/  HMMA.16816.F32.BF16 R40, R8.reuse, R42, RZ ;  /* 0x0000002a0828723c */ /* 0x040fe600000418ff */
[----:B------:R-:W3:Y:S04]  /*2c00*/  LDSM.16.M88.4 R68, [R2] ;  /* 0x000000000244783b */ /* 0x000ee80000000200 */
[----:B------:R-:W4:Y:S01]  /*2c10*/  LDSM.16.M88.4 R80, [R2+0x1000] ;  /* 0x001000000250783b */ /* 0x000f220000000200 */
[C---:B------:R-:W-:Y:S03]  /*2c20*/  HMMA.16816.F32.BF16 R36, R8.reuse, R32, RZ ;  /* 0x000000200824723c */ /* 0x040fe600000418ff */
[----:B------:R-:W5:Y:S04]  /*2c30*/  LDSM.16.M88.4 R76, [R2+0x800] ;  /* 0x00080000024c783b */ /* 0x000f680000000200 */
[----:B------:R-:W-:Y:S01]  /*2c40*/  LDSM.16.M88.4 R92, [R0+0x800] ;  /* 0x00080000005c783b */ /* 0x000fe20000000200 */
[C---:B------:R-:W-:Y:S03]  /*2c50*/  HMMA.16816.F32.BF16 R32, R8.reuse, R34, RZ ;  /* 0x000000220820723c */ /* 0x040fe600000418ff */
[----:B------:R-:W-:Y:S04]  /*2c60*/  LDSM.16.M88.4 R84, [R190+0x2800] ;  /* 0x00280000be54783b */ /* 0x000fe80000000200 */
[----:B------:R-:W-:Y:S01]  /*2c70*/  LDSM.16.M88.4 R96, [R190+0x3800] ;  /* 0x00380000be60783b */ /* 0x000fe20000000200 */
[C---:B------:R-:W-:Y:S03]  /*2c80*/  HMMA.16816.F32.BF16 R28, R8.reuse, R48, RZ ;  /* 0x00000030081c723c */ /* 0x040fe600000418ff */
[----:B------:R-:W2:Y:S05]  /*2c90*/  LDL R112, [R1+0x24] ;  /* 0x0000240001707983 */ /* 0x000eaa0000100800 */
[C---:B------:R-:W-:Y:S08]  /*2ca0*/  HMMA.16816.F32.BF16 R24, R8.reuse, R50, RZ ;  /* 0x000000320818723c */ /* 0x040ff000000418ff */
[C---:B------:R-:W-:Y:S08]  /*2cb0*/  HMMA.16816.F32.BF16 R12, R8.reuse, R52, RZ ;  /* 0x00000034080c723c */ /* 0x040ff000000418ff */
[----:B------:R-:W-:Y:S08]  /*2cc0*/  HMMA.16816.F32.BF16 R8, R8, R54, RZ ;  /* 0x000000360808723c */ /* 0x000ff000000418ff */
[C---:B-1----:R-:W-:Y:S08]  /*2cd0*/  HMMA.16816.F32.BF16 R52, R4.reuse, R56, R44 ;  /* 0x000000380434723c */ /* 0x042ff0000004182c */
[C---:B------:R-:W-:Y:S08]  /*2ce0*/  HMMA.16816.F32.BF16 R44, R4.reuse, R58, R40 ;  /* 0x0000003a042c723c */ /* 0x040ff00000041828 */
[C---:B------:R-:W-:Y:S08]  /*2cf0*/  HMMA.16816.F32.BF16 R36, R4.reuse, R60, R36 ;  /* 0x0000003c0424723c */ /* 0x040ff00000041824 */
[C---:B------:R-:W-:Y:S08]  /*2d00*/  HMMA.16816.F32.BF16 R40, R4.reuse, R62, R32 ;  /* 0x0000003e0428723c */ /* 0x040ff00000041820 */
[C---:B------:R-:W-:Y:S08]  /*2d10*/  HMMA.16816.F32.BF16 R48, R4.reuse, R64, R28 ;  /* 0x000000400430723c */ /* 0x040ff0000004181c */
[C---:B------:R-:W-:Y:S01]  /*2d20*/  HMMA.16816.F32.BF16 R60, R4.reuse, R66, R24 ;  /* 0x00000042043c723c */ /* 0x040fe20000041818 */
[----:B------:R-:W1:Y:S07]  /*2d30*/  LDSM.16.M88.4 R64, [R2+0x1800] ;  /* 0x001800000240783b */ /* 0x000e6e0000000200 */
[C---:B------:R-:W-:Y:S01]  /*2d40*/  HMMA.16816.F32.BF16 R56, R4.reuse, R72, R12 ;  /* 0x000000480438723c */ /* 0x040fe2000004180c */
[----:B------:R-:W-:Y:S07]  /*2d50*/  LDSM.16.M88.4 R12, [R185] ;  /* 0x00000000b90c783b */ /* 0x000fee0000000200 */
[----:B------:R-:W-:Y:S01]  /*2d60*/  HMMA.16816.F32.BF16 R32, R4, R74, R8 ;  /* 0x0000004a0420723c */ /* 0x000fe20000041808 */
[----:B------:R-:W1:Y:S04]  /*2d70*/  LDSM.16.M88.4 R72, [R0] ;  /* 0x000000000048783b */ /* 0x000e680000000200 */
[----:B------:R-:W-:Y:S03]  /*2d80*/  LDSM.16.M88.4 R8, [R183+0x4000] ;  /* 0x00400000b708783b */ /* 0x000fe60000000200 */
[C---:B---3--:R-:W-:Y:S01]  /*2d90*/  HMMA.16816.F32.BF16 R28, R16.reuse, R68, R52 ;  /* 0x00000044101c723c */ /* 0x048fe20000041834 */
[----:B------:R-:W3:Y:S07]  /*2da0*/  LDSM.16.M88.4 R52, [R0+0x1000] ;  /* 0x001000000034783b */ /* 0x000eee0000000200 */
[C---:B----4-:R-:W-:Y:S08]  /*2db0*/  HMMA.16816.F32.BF16 R48, R16.reuse, R80, R48 ;  /* 0x000000501030723c */ /* 0x050ff00000041830 */
[C---:B------:R-:W-:Y:S01]  /*2dc0*/  HMMA.16816.F32.BF16 R60, R16.reuse, R82, R60 ;  /* 0x00000052103c723c */ /* 0x040fe2000004183c */
[----:B------:R-:W4:Y:S07]  /*2dd0*/  LDSM.16.M88.4 R80, [R0+0x1800] ;  /* 0x001800000050783b */ /* 0x000f2e0000000200 */
[C---:B------:R-:W-:Y:S08]  /*2de0*/  HMMA.16816.F32.BF16 R24, R16.reuse, R70, R44 ;  /* 0x000000461018723c */ /* 0x040ff0000004182c */
[C---:B-----5:R-:W-:Y:S08]  /*2df0*/  HMMA.16816.F32.BF16 R40, R16.reuse, R78, R40 ;  /* 0x0000004e1028723c */ /* 0x060ff00000041828 */
[C---:B------:R-:W-:Y:S01]  /*2e00*/  HMMA.16816.F32.BF16 R4, R16.reuse, R76, R36 ;  /* 0x0000004c1004723c */ /* 0x040fe20000041824 */
[----:B------:R-:W5:Y:S07]  /*2e10*/  LDSM.16.M88.4 R76, [R190+0x3000] ;  /* 0x00300000be4c783b */ /* 0x000f6e0000000200 */
[C---:B-1----:R-:W-:Y:S08]  /*2e20*/  HMMA.16816.F32.BF16 R68, R16.reuse, R64, R56 ;  /* 0x000000401044723c */ /* 0x042ff00000041838 */
[----:B------:R-:W-:Y:S08]  /*2e30*/  HMMA.16816.F32.BF16 R64, R16, R66, R32 ;  /* 0x000000421040723c */ /* 0x000ff00000041820 */
[C---:B------:R-:W-:Y:S08]  /*2e40*/  HMMA.16816.F32.BF16 R44, R12.reuse, R74, R24 ;  /* 0x0000004a0c2c723c */ /* 0x040ff00000041818 */
[C---:B------:R-:W-:Y:S01]  /*2e50*/  HMMA.16816.F32.BF16 R56, R12.reuse, R72, R28 ;  /* 0x000000480c38723c */ /* 0x040fe2000004181c */
[----:B------:R-:W-:Y:S07]  /*2e60*/  LDSM.16.M88.4 R72, [R20+0x3000] ;  /* 0x003000001448783b */ /* 0x000fee0000000200 */
[C---:B------:R-:W-:Y:S08]  /*2e70*/  HMMA.16816.F32.BF16 R32, R12.reuse, R94, R40 ;  /* 0x0000005e0c20723c */ /* 0x040ff00000041828 */
[C---:B------:R-:W-:Y:S01]  /*2e80*/  HMMA.16816.F32.BF16 R36, R12.reuse, R92, R4 ;  /* 0x0000005c0c24723c */ /* 0x040fe20000041804 */
[----:B------:R-:W-:Y:S04]  /*2e90*/  LDSM.16.M88.4 R4, [R184+0x4000] ;  /* 0x00400000b804783b */ /* 0x000fe80000000200 */
[----:B------:R-:W1:Y:S03]  /*2ea0*/  LDSM.16.M88.4 R92, [R20+0x2000] ;  /* 0x00200000145c783b */ /* 0x000e660000000200 */
[C---:B---3--:R-:W-:Y:S08]  /*2eb0*/  HMMA.16816.F32.BF16 R28, R12.reuse, R52, R48 ;  /* 0x000000340c1c723c */ /* 0x048ff00000041830 */
[C---:B------:R-:W-:Y:S01]  /*2ec0*/  HMMA.16816.F32.BF16 R24, R12.reuse, R54, R60 ;  /* 0x000000360c18723c */ /* 0x040fe2000004183c */
[----:B------:R-:W3:Y:S07]  /*2ed0*/  LDSM.16.M88.4 R60, [R20+0x2800] ;  /* 0x00280000143c783b */ /* 0x000eee0000000200 */
[C---:B----4-:R-:W-:Y:S01]  /*2ee0*/  HMMA.16816.F32.BF16 R16, R12.reuse, R80, R68 ;  /* 0x000000500c10723c */ /* 0x050fe20000041844 */
[----:B------:R-:W-:Y:S07]  /*2ef0*/  LDSM.16.M88.4 R68, [R2+0x3000] ;  /* 0x003000000244783b */ /* 0x000fee0000000200 */
[----:B------:R-:W-:Y:S01]  /*2f00*/  HMMA.16816.F32.BF16 R64, R12, R82, R64 ;  /* 0x000000520c40723c */ /* 0x000fe20000041840 */
[----:B------:R-:W-:Y:S07]  /*2f10*/  LDSM.16.M88.4 R80, [R2+0x3800] ;  /* 0x003800000250783b */ /* 0x000fee0000000200 */
[C---:B------:R-:W-:Y:S08]  /*2f20*/  HMMA.16816.F32.BF16 R52, R8.reuse, R90, R44 ;  /* 0x0000005a0834723c */ /* 0x040ff0000004182c */
[C---:B------:R-:W-:Y:S01]  /*2f30*/  HMMA.16816.F32.BF16 R12, R8.reuse, R88, R56 ;  /* 0x00000058080c723c */ /* 0x040fe20000041838 */
[----:B------:R-:W-:Y:S07]  /*2f40*/  LDSM.16.M88.4 R88, [R190+0x5800] ;  /* 0x00580000be58783b */ /* 0x000fee0000000200 */
[C---:B------:R-:W-:Y:S01]  /*2f50*/  HMMA.16816.F32.BF16 R44, R8.reuse, R86, R32 ;  /* 0x00000056082c723c */ /* 0x040fe20000041820 */
[----:B------:R-:W4:Y:S07]  /*2f60*/  LDSM.16.M88.4 R32, [R20+0x3800] ;  /* 0x003800001420783b */ /* 0x000f2e0000000200 */
[C---:B------:R-:W-:Y:S01]  /*2f70*/  HMMA.16816.F32.BF16 R48, R8.reuse, R84, R36 ;  /* 0x000000540830723c */ /* 0x040fe20000041824 */
[----:B------:R-:W-:Y:S07]  /*2f80*/  LDSM.16.M88.4 R84, [R2+0x2800] ;  /* 0x002800000254783b */ /* 0x000fee0000000200 */
[----:B-----5:R-:W-:Y:S01]  /*2f90*/  HMMA.16816.F32.BF16 R40, R8, R76, R28 ;  /* 0x0000004c0828723c */ /* 0x020fe2000004181c */
[----:B--2---:R-:W-:-:S07]  /*2fa0*/  IMAD.IADD R217, R3, 0x1, R252 ;  /* 0x0000000103d97824 */ /* 0x004fce00078e02fc */
[C---:B------:R-:W-:Y:S01]  /*2fb0*/  HMMA.16816.F32.BF16 R36, R8.reuse, R78, R24 ;  /* 0x0000004e0824723c */ /* 0x040fe20000041818 */
[----:B------:R-:W-:Y:S07]  /*2fc0*/  LDSM.16.M88.4 R76, [R2+0x2000] ;  /* 0x00200000024c783b */ /* 0x000fee0000000200 */
[C---:B------:R-:W-:Y:S01]  /*2fd0*/  HMMA.16816.F32.BF16 R28, R8.reuse, R96, R16 ;  /* 0x00000060081c723c */ /* 0x040fe20000041810 */
[----:B------:R-:W2:Y:S07]  /*2fe0*/  LDSM.16.M88.4 R16, [R186+0x4000] ;  /* 0x00400000ba10783b */ /* 0x000eae0000000200 */
[----:B------:R-:W-:Y:S08]  /*2ff0*/  HMMA.16816.F32.BF16 R24, R8, R98, R64 ;  /* 0x000000620818723c */ /* 0x000ff00000041840 */
[C---:B-1----:R-:W-:Y:S08]  /*3000*/  HMMA.16816.F32.BF16 R12, R4.reuse, R92, R12 ;  /* 0x0000005c040c723c */ /* 0x042ff0000004180c */
[C---:B------:R-:W-:Y:S08]  /*3010*/  HMMA.16816.F32.BF16 R8, R4.reuse, R94, R52 ;  /* 0x0000005e0408723c */ /* 0x040ff00000041834 */
[C---:B---3--:R-:W-:Y:S08]  /*3020*/  HMMA.16816.F32.BF16 R56, R4.reuse, R60, R48 ;  /* 0x0000003c0438723c */ /* 0x048ff00000041830 */
[C---:B------:R-:W-:Y:S08]  /*3030*/  HMMA.16816.F32.BF16 R64, R4.reuse, R62, R44 ;  /* 0x0000003e0440723c */ /* 0x040ff0000004182c */
[C---:B------:R-:W-:Y:S08]  /*3040*/  HMMA.16816.F32.BF16 R60, R4.reuse, R72, R40 ;  /* 0x00000048043c723c */ /* 0x040ff00000041828 */
[C---:B------:R-:W-:Y:S01]  /*3050*/  HMMA.16816.F32.BF16 R52, R4.reuse, R74, R36 ;  /* 0x0000004a0434723c */ /* 0x040fe20000041824 */
[----:B------:R-:W-:Y:S07]  /*3060*/  LDSM.16.M88.4 R72, [R0+0x3000] ;  /* 0x003000000048783b */ /* 0x000fee0000000200 */
[C---:B----4-:R-:W-:Y:S01]  /*3070*/  HMMA.16816.F32.BF16 R48, R4.reuse, R32, R28 ;  /* 0x000000200430723c */ /* 0x050fe2000004181c */
[----:B------:R-:W-:Y:S07]  /*3080*/  LDSM.16.M88.4 R28, [R0+0x2000] ;  /* 0x00200000001c783b */ /* 0x000fee0000000200 */
[----:B------:R-:W-:Y:S01]  /*3090*/  HMMA.16816.F32.BF16 R44, R4, R34, R24 ;  /* 0x00000022042c723c */ /* 0x000fe20000041818 */
[----:B------:R-:W1:Y:S04]  /*30a0*/  LDSM.16.M88.4 R4, [R185+0x4000] ;  /* 0x00400000b904783b */ /* 0x000e680000000200 */
[----:B------:R-:W3:Y:S03]  /*30b0*/  LDSM.16.M88.4 R32, [R0+0x2800] ;  /* 0x002800000020783b */ /* 0x000ee60000000200 */
[C---:B--2---:R-:W-:Y:S01]  /*30c0*/  HMMA.16816.F32.BF16 R36, R16.reuse, R76, R12 ;  /* 0x0000004c1024723c */ /* 0x044fe2000004180c */
[----:B------:R-:W-:Y:S07]  /*30d0*/  LDSM.16.M88.4 R12, [R183+0x8000] ;  /* 0x00800000b70c783b */ /* 0x000fee0000000200 */
[C---:B------:R-:W-:Y:S01]  /*30e0*/  HMMA.16816.F32.BF16 R24, R16.reuse, R78, R8 ;  /* 0x0000004e1018723c */ /* 0x040fe20000041808 */
[----:B------:R-:W2:Y:S07]  /*30f0*/  LDSM.16.M88.4 R76, [R0+0x3800] ;  /* 0x00380000004c783b */ /* 0x000eae0000000200 */
[C---:B------:R-:W-:Y:S08]  /*3100*/  HMMA.16816.F32.BF16 R8, R16.reuse, R84, R56 ;  /* 0x000000541008723c */ /* 0x040ff00000041838 */
[C---:B------:R-:W-:Y:S01]  /*3110*/  HMMA.16816.F32.BF16 R40, R16.reuse, R86, R64 ;  /* 0x000000561028723c */ /* 0x040fe20000041840 */
[----:B------:R-:W4:Y:S04]  /*3120*/  LDSM.16.M88.4 R64, [R190+0x4000] ;  /* 0x00400000be40783b */ /* 0x000f280000000200 */
[----:B------:R-:W5:Y:S03]  /*3130*/  LDSM.16.M88.4 R84, [R190+0x4800] ;  /* 0x00480000be54783b */ /* 0x000f660000000200 */
[C---:B------:R-:W-:Y:S08]  /*3140*/  HMMA.16816.F32.BF16 R60, R16.reuse, R68, R60 ;  /* 0x00000044103c723c */ /* 0x040ff0000004183c */
[C---:B------:R-:W-:Y:S01]  /*3150*/  HMMA.16816.F32.BF16 R56, R16.reuse, R70, R52 ;  /* 0x000000461038723c */ /* 0x040fe20000041834 */
[----:B------:R-:W-:Y:S07]  /*3160*/  LDSM.16.M88.4 R68, [R20+0x4800] ;  /* 0x004800001444783b */ /* 0x000fee0000000200 */
[C---:B------:R-:W-:Y:S08]  /*3170*/  HMMA.16816.F32.BF16 R52, R16.reuse, R80, R48 ;  /* 0x000000501034723c */ /* 0x040ff00000041830 */
[----:B------:R-:W-:Y:S01]  /*3180*/  HMMA.16816.F32.BF16 R48, R16, R82, R44 ;  /* 0x000000521030723c */ /* 0x000fe2000004182c */
[----:B------:R-:W2:Y:S07]  /*3190*/  LDSM.16.M88.4 R80, [R190+0x5000] ;  /* 0x00500000be50783b */ /* 0x000eae0000000200 */
[C---:B-1----:R-:W-:Y:S08]  /*31a0*/  HMMA.16816.F32.BF16 R44, R4.reuse, R28, R36 ;  /* 0x0000001c042c723c */ /* 0x042ff00000041824 */
[C---:B------:R-:W-:Y:S08]  /*31b0*/  HMMA.16816.F32.BF16 R36, R4.reuse, R30, R24 ;  /* 0x0000001e0424723c */ /* 0x040ff00000041818 */
[C---:B---3--:R-:W-:Y:S01]  /*31c0*/  HMMA.16816.F32.BF16 R28, R4.reuse, R32, R8 ;  /* 0x00000020041c723c */ /* 0x048fe20000041808 */
[----:B------:R-:W-:Y:S07]  /*31d0*/  LDSM.16.M88.4 R8, [R184+0x8000] ;  /* 0x00800000b808783b */ /* 0x000fee0000000200 */
[C---:B------:R-:W-:Y:S08]  /*31e0*/  HMMA.16816.F32.BF16 R24, R4.reuse, R34, R40 ;  /* 0x000000220418723c */ /* 0x040ff00000041828 */
[C---:B------:R-:W-:Y:S01]  /*31f0*/  HMMA.16816.F32.BF16 R16, R4.reuse, R72, R60 ;  /* 0x000000480410723c */ /* 0x040fe2000004183c */
[----:B------:R-:W1:Y:S07]  /*3200*/  LDSM.16.M88.4 R60, [R20+0x4000] ;  /* 0x00400000143c783b */ /* 0x000e6e0000000200 */
[C---:B------:R-:W-:Y:S01]  /*3210*/  HMMA.16816.F32.BF16 R32, R4.reuse, R74, R56 ;  /* 0x0000004a0420723c */ /* 0x040fe20000041838 */
[----:B------:R-:W3:Y:S07]  /*3220*/  LDSM.16.M88.4 R72, [R20+0x5000] ;  /* 0x005000001448783b */ /* 0x000eee0000000200 */
[C---:B--2---:R-:W-:Y:S08]  /*3230*/  HMMA.16816.F32.BF16 R52, R4.reuse, R76, R52 ;  /* 0x0000004c0434723c */ /* 0x044ff00000041834 */
[----:B------:R-:W-:Y:S01]  /*3240*/  HMMA.16816.F32.BF16 R48, R4, R78, R48 ;  /* 0x0000004e0430723c */ /* 0x000fe20000041830 */
[----:B------:R2:W1:Y:S04]  /*3250*/  LDSM.16.M88.4 R76, [R20+0x5800] ;  /* 0x00580000144c783b */ /* 0x0004680000000200 */
[----:B------:R-:W-:Y:S03]  /*3260*/  LDSM.16.M88.4 R4, [R186+0x8000] ;  /* 0x00800000ba04783b */ /* 0x000fe60000000200 */
[C---:B----4-:R-:W-:Y:S08]  /*3270*/  HMMA.16816.F32.BF16 R40, R12.reuse, R66, R36 ;  /* 0x000000420c28723c */ /* 0x050ff00000041824 */
[C---:B-----5:R-:W-:Y:S08]  /*3280*/  HMMA.16816.F32.BF16 R36, R12.reuse, R84, R28 ;  /* 0x000000540c24723c */ /* 0x060ff0000004181c */
[C---:B------:R-:W-:Y:S08]  /*3290*/  HMMA.16816.F32.BF16 R28, R12.reuse, R86, R24 ;  /* 0x000000560c1c723c */ /* 0x040ff00000041818 */
[C---:B------:R-:W-:Y:S01]  /*32a0*/  HMMA.16816.F32.BF16 R44, R12.reuse, R64, R44 ;  /* 0x000000400c2c723c */ /* 0x040fe2000004182c */
[----:B------:R-:W-:Y:S07]  /*32b0*/  LDSM.16.M88.4 R64, [R2+0x4800] ;  /* 0x004800000240783b */ /* 0x000fee0000000200 */
[C---:B------:R-:W-:Y:S08]  /*32c0*/  HMMA.16816.F32.BF16 R24, R12.reuse, R80, R16 ;  /* 0x000000500c18723c */ /* 0x040ff00000041810 */
[C---:B--2---:R-:W-:Y:S01]  /*32d0*/  HMMA.16816.F32.BF16 R20, R12.reuse, R82, R32 ;  /* 0x000000520c14723c */ /* 0x044fe20000041820 */
[----:B------:R-:W2:Y:S04]  /*32e0*/  LDSM.16.M88.4 R80, [R2+0x4000] ;  /* 0x004000000250783b */ /* 0x000ea80000000200 */
[----:B------:R-:W4:Y:S03]  /*32f0*/  LDSM.16.M88.4 R32, [R2+0x5000] ;  /* 0x005000000220783b */ /* 0x000f260000000200 */
[C---:B------:R-:W-:Y:S08]  /*3300*/  HMMA.16816.F32.BF16 R16, R12.reuse, R88, R52 ;  /* 0x000000580c10723c */ /* 0x040ff00000041834 */
[----:B------:R-:W-:Y:S08]  /*3310*/  HMMA.16816.F32.BF16 R12, R12, R90, R48 ;  /* 0x0000005a0c0c723c */ /* 0x000ff00000041830 */
[C---:B-1----:R-:W-:Y:S08]  /*3320*/  HMMA.16816.F32.BF16 R52, R8.reuse, R62, R40 ;  /* 0x0000003e0834723c */ /* 0x042ff00000041828 */
[C---:B------:R-:W-:Y:S01]  /*3330*/  HMMA.16816.F32.BF16 R56, R8.reuse, R60, R44 ;  /* 0x0000003c0838723c */ /* 0x040fe2000004182c */
[----:B------:R-:W-:Y:S07]  /*3340*/  LDSM.16.M88.4 R60, [R0+0x4000] ;  /* 0x00400000003c783b */ /* 0x000fee0000000200 */
[C---:B------:R-:W-:Y:S08]  /*3350*/  HMMA.16816.F32.BF16 R48, R8.reuse, R68, R36 ;  /* 0x000000440830723c */ /* 0x040ff00000041824 */
[C---:B------:R-:W-:Y:S01]  /*3360*/  HMMA.16816.F32.BF16 R44, R8.reuse, R70, R28 ;  /* 0x00000046082c723c */ /* 0x040fe2000004181c */
[----:B------:R-:W-:Y:S07]  /*3370*/  LDSM.16.M88.4 R68, [R0+0x5000] ;  /* 0x005000000044783b */ /* 0x000fee0000000200 */
[C---:B---3--:R-:W-:Y:S08]  /*3380*/  HMMA.16816.F32.BF16 R40, R8.reuse, R72, R24 ;  /* 0x000000480828723c */ /* 0x048ff00000041818 */
[C---:B------:R-:W-:Y:S01]  /*3390*/  HMMA.16816.F32.BF16 R36, R8.reuse, R74, R20 ;  /* 0x0000004a0824723c */ /* 0x040fe20000041814 */
[----:B------:R1:W3:Y:S07]  /*33a0*/  LDSM.16.M88.4 R20, [R2+0x5800] ;  /* 0x005800000214783b */ /* 0x0002ee0000000200 */
[C---:B------:R-:W-:Y:S08]  /*33b0*/  HMMA.16816.F32.BF16 R28, R8.reuse, R76, R16 ;  /* 0x0000004c081c723c */ /* 0x040ff00000041810 */
[----:B------:R-:W-:Y:S01]  /*33c0*/  HMMA.16816.F32.BF16 R24, R8, R78, R12 ;  /* 0x0000004e0818723c */ /* 0x000fe2000004180c */
[----:B------:R-:W5:Y:S07]  /*33d0*/  LDSM.16.M88.4 R8, [R185+0x8000] ;  /* 0x00800000b908783b */ /* 0x000f6e0000000200 */
[----:B--2---:R-:W-:Y:S01]  /*33e0*/  HMMA.16816.F32.BF16 R12, R4, R82, R52 ;  /* 0x00000052040c723c */ /* 0x004fe20000041834 */
[----:B-1----:R-:W-:-:S07]  /*33f0*/  @P4 IMAD.HI.U32 R2, R217, c[0x0][0x2c8], RZ ;  /* 0x0000b200d9024a27 */ /* 0x002fce00078e00ff */
[C---:B------:R-:W-:Y:S01]  /*3400*/  HMMA.16816.F32.BF16 R16, R4.reuse, R80, R56 ;  /* 0x000000500410723c */ /* 0x040fe20000041838 */
[----:B------:R-:W1:Y:S07]  /*3410*/  LDSM.16.M88.4 R56, [R0+0x4800] ;  /* 0x004800000038783b */ /* 0x000e6e0000000200 */
[C---:B------:R-:W-:Y:S08]  /*3420*/  HMMA.16816.F32.BF16 R52, R4.reuse, R66, R44 ;  /* 0x000000420434723c */ /* 0x040ff0000004182c */
[C---:B----4-:R-:W-:Y:S08]  /*3430*/  HMMA.16816.F32.BF16 R44, R4.reuse, R32, R40 ;  /* 0x00000020042c723c */ /* 0x050ff00000041828 */
[C---:B------:R-:W-:Y:S08]  /*3440*/  HMMA.16816.F32.BF16 R40, R4.reuse, R34, R36 ;  /* 0x000000220428723c */ /* 0x040ff00000041824 */
[C---:B---3--:R-:W-:Y:S08]  /*3450*/  HMMA.16816.F32.BF16 R36, R4.reuse, R20, R28 ;  /* 0x000000140424723c */ /* 0x048ff0000004181c */
[----:B------:R-:W-:Y:S08]  /*3460*/  HMMA.16816.F32.BF16 R32, R4, R22, R24 ;  /* 0x000000160420723c */ /* 0x000ff00000041818 */
[----:B-----5:R-:W-:Y:S01]  /*3470*/  HMMA.16816.F32.BF16 R20, R8, R62, R12 ;  /* 0x0000003e0814723c */ /* 0x020fe2000004180c */
[----:B------:R2:W-:Y:S01]  /*3480*/  LDSM.16.M88.4 R12, [R0+0x5800] ;  /* 0x00580000000c783b */ /* 0x0005e20000000200 */
[----:B------:R-:W-:Y:S01]  /*3490*/  IMAD.MOV.U32 R3, RZ, RZ, c[0x0][0x2ac] ;  /* 0x0000ab00ff037624 */ /* 0x000fe200078e00ff */
[----:B------:R-:W-:-:S05]  /*34a0*/  DEPBAR.LE SB0, 0x2 ;  /* 0x000080800000791a */ /* 0x000fca0000000000 */
[----:B------:R-:W-:Y:S08]  /*34b0*/  HMMA.16816.F32.BF16 R48, R4, R64, R48 ;  /* 0x000000400430723c */ /* 0x000ff00000041830 */
[----:B------:R-:W-:Y:S01]  /*34c0*/  HMMA.16816.F32.BF16 R24, R8, R60, R16 ;  /* 0x0000003c0818723c */ /* 0x000fe20000041810 */
[----:B--2---:R-:W-:Y:S01]  /*34d0*/  IMAD.MOV.U32 R0, RZ, RZ, R217 ;  /* 0x000000ffff007224 */ /* 0x004fe200078e00d9 */
[----:B------:R-:W-:-:S05]  /*34e0*/  @P4 SHF.R.U32.HI R0, RZ, c[0x0][0x2cc], R2 ;  /* 0x0000b300ff004a19 */ /* 0x000fca0000011602 */
[----:B------:R-:W2:Y:S04]  /*34f0*/  SHFL.IDX PT, R4, R0, RZ, 0x1c1f ;  /* 0x001c1fff00047589 */ /* 0x000ea800000e0000 */
[----:B------:R3:W4:Y:S05]  /*3500*/  SHFL.IDX PT, R2, R0, 0x1, 0x1c1f ;  /* 0x003c1f0000027f89 */ /* 0x00072a00000e0000 */
[----:B-1----:R-:W-:Y:S01]  /*3510*/  HMMA.16816.F32.BF16 R16, R8, R56, R48 ;  /* 0x000000380810723c */ /* 0x002fe20000041830 */
[----:B---3--:R-:W-:-:S04]  /*3520*/  IMAD.MOV.U32 R0, RZ, RZ, -0x40 ;  /* 0xffffffc0ff007424 */ /* 0x008fc800078e00ff */
[----:B------:R-:W-:-:S04]  /*3530*/  IMAD R0, R206, R0, 0x41 ;  /* 0x00000041ce007424 */ /* 0x000fc800078e0200 */
[----:B------:R-:W-:-:S05]  /*3540*/  IMAD R0, R3, c[0x0][0x1d0], R0 ;  /* 0x0000740003007a24 */ /* 0x000fca00078e0200 */
[--C-:B------:R-:W-:Y:S01]  /*3550*/  IADD3 R0, R0, -c[0x0][0x168], -R251.reuse ;  /* 0x80005a0000007a10 */ /* 0x100fe20007ffe8fb */
[----:B------:R-:W-:-:S04]  /*3560*/  IMAD.IADD R3, R100, 0x1, -R251 ;  /* 0x0000000164037824 */ /* 0x000fc800078e0afb */
[C---:B--2---:R-:W-:Y:S02]  /*3570*/  IMAD.IADD R4, R0.reuse, 0x1, R4 ;  /* 0x0000000100047824 */ /* 0x044fe400078e0204 */
[----:B----4-:R-:W-:-:S03]  /*3580*/  IMAD.IADD R0, R0, 0x1, R2 ;  /* 0x0000000100007824 */ /* 0x010fc600078e0202 */
[C---:B------:R-:W-:Y:S02]  /*3590*/  IMNMX R2, R3.reuse, R4, PT ;  /* 0x0000000403027217 */ /* 0x040fe40003800200 */
[----:B------:R-:W-:Y:S01]  /*35a0*/  IMNMX R0, R3, R0, PT ;  /* 0x0000000003007217 */ /* 0x000fe20003800200 */
[C---:B------:R-:W-:Y:S01]  /*35b0*/  HMMA.16816.F32.BF16 R28, R8.reuse, R58, R52 ;  /* 0x0000003a081c723c */ /* 0x040fe20000041834 */
[C---:B------:R-:W-:Y:S02]  /*35c0*/  ISETP.GT.AND P5, PT, R2.reuse, RZ, PT ;  /* 0x000000ff0200720c */ /* 0x040fe40003fa4270 */
[----:B------:R-:W-:Y:S02]  /*35d0*/  ISETP.GT.AND P6, PT, R2, 0x1, PT ;  /* 0x000000010200780c */ /* 0x000fe40003fc4270 */
[----:B------:R-:W-:Y:S02]  /*35e0*/  ISETP.GT.AND P0, PT, R0, 0x1, PT ;  /* 0x000000010000780c */ /* 0x000fe40003f04270 */
[----:B------:R-:W-:Y:S01]  /*35f0*/  FSEL R5, R24, -INF , P5 ;  /* 0xff80000018057808 */ /* 0x000fe20002800000 */
[----:B------:R-:W-:Y:S01]  /*3600*/  HMMA.16816.F32.BF16 R44, R8, R68, R44 ;  /* 0x00000044082c723c */ /* 0x000fe2000004182c */
[----:B------:R-:W-:-:S02]  /*3610*/  ISETP.GT.AND P5, PT, R2, 0x8, PT ;  /* 0x000000080200780c */ /* 0x000fc40003fa4270 */
[----:B------:R-:W-:-:S05]  /*3620*/  FSEL R6, R25, -INF , P6 ;  /* 0xff80000019067808 */ /* 0x000fca0003000000 */
[----:B------:R-:W-:Y:S01]  /*3630*/  HMMA.16816.F32.BF16 R48, R8, R70, R40 ;  /* 0x000000460830723c */ /* 0x000fe20000041828 */
[----:B------:R-:W-:Y:S02]  /*3640*/  ISETP.GT.AND P1, PT, R0, RZ, PT ;  /* 0x000000ff0000720c */ /* 0x000fe40003f24270 */
[----:B------:R-:W-:-:S05]  /*3650*/  FSEL R7, R20, -INF , P5 ;  /* 0xff80000014077808 */ /* 0x000fca0002800000 */
[----:B------:R-:W-:Y:S01]  /*3660*/  HMMA.16816.F32.BF16 R36, R8, R12, R36 ;  /* 0x0000000c0824723c */ /* 0x000fe20000041824 */
[----:B------:R-:W-:-:S07]  /*3670*/  FMNMX.FTZ R3, R5, R6, !PT ;  /* 0x0000000605037209 */ /* 0x000fce0007810000 */
[----:B------:R-:W-:Y:S07]  /*3680*/  HMMA.16816.F32.BF16 R32, R8, R14, R32 ;  /* 0x0000000e0820723c */ /* 0x000fee0000041820 */
[----:B------:R-:W-:Y:S02]  /*3690*/  FSEL R9, R27, -INF , P0 ;  /* 0xff8000001b097808 */ /* 0x000fe40000000000 */
[----:B------:R-:W-:Y:S02]  /*36a0*/  ISETP.GT.AND P0, PT, R2, 0x9, PT ;  /* 0x000000090200780c */ /* 0x000fe40003f04270 */
[----:B------:R-:W-:Y:S01]  /*36b0*/  FSEL R10, R26, -INF , P1 ;  /* 0xff8000001a0a7808 */ /* 0x000fe20000800000 */
[----:B------:R-:W-:Y:S01]  /*36c0*/  BAR.SYNC.DEFER_BLOCKING 0x0 ;  /* 0x0000000000007b1d */ /* 0x000fe20000010000 */
[----:B------:R-:W-:-:S02]  /*36d0*/  FSEL R8, R21, -INF , P0 ;  /* 0xff80000015087808 */ /* 0x000fc40000000000 */
[----:B------:R-:W-:Y:S02]  /*36e0*/  ISETP.GT.AND P0, PT, R0, 0x8, PT ;  /* 0x000000080000780c */ /* 0x000fe40003f04270 */
[----:B------:R-:W-:Y:S02]  /*36f0*/  ISETP.GT.AND P1, PT, R2, 0x10, PT ;  /* 0x000000100200780c */ /* 0x000fe40003f24270 */
[----:B------:R-:W-:Y:S02]  /*3700*/  FMNMX.FTZ R3, R7, R3, !PT ;  /* 0x0000000307037209 */ /* 0x000fe40007810000 */
[----:B------:R-:W-:Y:S02]  /*3710*/  FSEL R11, R22, -INF , P0 ;  /* 0xff800000160b7808 */ /* 0x000fe40000000000 */
[----:B------:R-:W-:Y:S02]  /*3720*/  ISETP.GT.AND P0, PT, R0, 0x11, PT ;  /* 0x000000110000780c */ /* 0x000fe40003f04270 */
[----:B------:R-:W-:-:S02]  /*3730*/  ISETP.GT.AND P6, PT, R2, 0x11, PT ;  /* 0x000000110200780c */ /* 0x000fc40003fc4270 */
[----:B------:R-:W-:Y:S02]  /*3740*/  FSEL R41, R16, -INF , P1 ;  /* 0xff80000010297808 */ /* 0x000fe40000800000 */
[----:B------:R-:W-:Y:S02]  /*3750*/  FMNMX.FTZ R3, R8, R3, !PT ;  /* 0x0000000308037209 */ /* 0x000fe40007810000 */
[C---:B------:R-:W-:Y:S02]  /*3760*/  ISETP.GT.AND P1, PT, R0.reuse, 0x10, PT ;  /* 0x000000100000780c */ /* 0x040fe40003f24270 */
[----:B------:R-:W-:Y:S02]  /*3770*/  ISETP.GT.AND P5, PT, R0, 0x9, PT ;  /* 0x000000090000780c */ /* 0x000fe40003fa4270 */
[----:B------:R-:W-:Y:S01]  /*3780*/  FSEL R56, R19, -INF , P0 ;  /* 0xff80000013387808 */ /* 0x000fe20000000000 */
[----:B------:R-:W-:Y:S01]  /*3790*/  IMAD.IADD R176, R189, 0x1, R191 ;  /* 0x00000001bdb07824 */ /* 0x000fe200078e02bf */
[----:B------:R-:W-:Y:S01]  /*37a0*/  FSEL R40, R17, -INF , P6 ;  /* 0xff80000011287808 */ /* 0x000fe20003000000 */
[----:B------:R-:W-:Y:S01]  /*37b0*/  IMAD.IADD R148, R189, 0x1, R192 ;  /* 0x00000001bd947824 */ /* 0x000fe200078e02c0 */
[----:B------:R-:W-:Y:S01]  /*37c0*/  ISETP.GT.AND P0, PT, R2, 0x18, PT ;  /* 0x000000180200780c */ /* 0x000fe20003f04270 */
[----:B------:R-:W-:Y:S01]  /*37d0*/  LDSM.16.MT88.4 R24, [R192+0x2000] ;  /* 0x00200000c018783b */ /* 0x000fe20000004200 */
[----:B------:R-:W-:-:S02]  /*37e0*/  FMNMX.FTZ R3, R41, R3, !PT ;  /* 0x0000000329037209 */ /* 0x000fc40007810000 */
[----:B------:R-:W-:Y:S02]  /*37f0*/  FSEL R57, R18, -INF , P1 ;  /* 0xff80000012397808 */ /* 0x000fe40000800000 */
[----:B------:R-:W-:Y:S01]  /*3800*/  FSEL R12, R23, -INF , P5 ;  /* 0xff800000170c7808 */ /* 0x000fe20002800000 */
[----:B------:R-:W-:Y:S01]  /*3810*/  LDSM.16.MT88.4 R16, [R112] ;  /* 0x000000007010783b */ /* 0x000fe20000004200 */
[----:B------:R-:W-:Y:S02]  /*3820*/  ISETP.GT.AND P1, PT, R0, 0x18, PT ;  /* 0x000000180000780c */ /* 0x000fe40003f24270 */
[----:B------:R-:W-:Y:S01]  /*3830*/  ISETP.GT.AND P5, PT, R2, 0x19, PT ;  /* 0x000000190200780c */ /* 0x000fe20003fa4270 */
[----:B------:R-:W-:Y:S01]  /*3840*/  LDSM.16.MT88.4 R20, [R192] ;  /* 0x00000000c014783b */ /* 0x000fe20000004200 */
[----:B------:R-:W-:Y:S02]  /*3850*/  FSEL R42, R28, -INF , P0 ;  /* 0xff8000001c2a7808 */ /* 0x000fe40000000000 */
[----:B------:R-:W-:-:S02]  /*3860*/  FMNMX.FTZ R3, R40, R3, !PT ;  /* 0x0000000328037209 */ /* 0x000fc40007810000 */
[----:B------:R-:W-:Y:S02]  /*3870*/  FMNMX.FTZ R4, R10, R9, !PT ;  /* 0x000000090a047209 */ /* 0x000fe40007810000 */
[----:B------:R-:W-:Y:S02]  /*3880*/  ISETP.GT.AND P0, PT, R0, 0x19, PT ;  /* 0x000000190000780c */ /* 0x000fe40003f04270 */
[----:B------:R-:W-:Y:S02]  /*3890*/  FSEL R58, R30, -INF , P1 ;  /* 0xff8000001e3a7808 */ /* 0x000fe40000800000 */
[----:B------:R-:W-:Y:S02]  /*38a0*/  FSEL R43, R29, -INF , P5 ;  /* 0xff8000001d2b7808 */ /* 0x000fe40002800000 */
[----:B------:R-:W-:Y:S02]  /*38b0*/  ISETP.GT.AND P1, PT, R2, 0x20, PT ;  /* 0x000000200200780c */ /* 0x000fe40003f24270 */
[----:B------:R-:W-:-:S02]  /*38c0*/  FMNMX.FTZ R3, R42, R3, !PT ;  /* 0x000000032a037209 */ /* 0x000fc40007810000 */
[----:B------:R-:W-:Y:S02]  /*38d0*/  FMNMX.FTZ R4, R11, R4, !PT ;  /* 0x000000040b047209 */ /* 0x000fe40007810000 */
[----:B------:R-:W-:Y:S02]  /*38e0*/  FSEL R59, R31, -INF , P0 ;  /* 0xff8000001f3b7808 */ /* 0x000fe40000000000 */
[----:B------:R-:W-:Y:S01]  /*38f0*/  ISETP.GT.AND P0, PT, R2, 0x21, PT ;  /* 0x000000210200780c */ /* 0x000fe20003f04270 */
[----:B------:R-:W-:Y:S01]  /*3900*/  LDSM.16.MT88.4 R28, [R176] ;  /* 0x00000000b01c783b */ /* 0x000fe20000004200 */
[----:B------:R-:W-:Y:S02]  /*3910*/  FSEL R117, R44, -INF , P1 ;  /* 0xff8000002c757808 */ /* 0x000fe40000800000 */
[----:B------:R-:W-:Y:S02]  /*3920*/  FMNMX.FTZ R3, R43, R3, !PT ;  /* 0x000000032b037209 */ /* 0x000fe40007810000 */
[----:B------:R-:W-:-:S02]  /*3930*/  FMNMX.FTZ R4, R12, R4, !PT ;  /* 0x000000040c047209 */ /* 0x000fc40007810000 */
[C---:B------:R-:W-:Y:S02]  /*3940*/  ISETP.GT.AND P5, PT, R2.reuse, 0x28, PT ;  /* 0x000000280200780c */ /* 0x040fe40003fa4270 */
[----:B------:R-:W-:Y:S02]  /*3950*/  FSEL R116, R45, -INF , P0 ;  /* 0xff8000002d747808 */ /* 0x000fe40000000000 */
[----:B------:R-:W-:Y:S02]  /*3960*/  FMNMX.FTZ R3, R117, R3, !PT ;  /* 0x0000000375037209 */ /* 0x000fe40007810000 */
[----:B------:R-:W-:Y:S02]  /*3970*/  ISETP.GT.AND P1, PT, R2, 0x29, PT ;  /* 0x000000290200780c */ /* 0x000fe40003f24270 */
[----:B------:R-:W-:Y:S02]  /*3980*/  FMNMX.FTZ R4, R57, R4, !PT ;  /* 0x0000000439047209 */ /* 0x000fe40007810000 */
[----:B------:R-:W-:-:S02]  /*3990*/  FSEL R118, R48, -INF , P5 ;  /* 0xff80000030767808 */ /* 0x000fc40002800000 */
[----:B------:R-:W-:Y:S02]  /*39a0*/  FMNMX.FTZ R3, R116, R3, !PT ;  /* 0x0000000374037209 */ /* 0x000fe40007810000 */
[----:B------:R-:W-:Y:S02]  /*39b0*/  FSEL R132, R49, -INF , P1 ;  /* 0xff80000031847808 */ /* 0x000fe40000800000 */
[----:B------:R-:W-:Y:S02]  /*39c0*/  FMNMX.FTZ R4, R56, R4, !PT ;  /* 0x0000000438047209 */ /* 0x000fe40007810000 */
[----:B------:R-:W-:Y:S02]  /*39d0*/  ISETP.GT.AND P1, PT, R0, 0x20, PT ;  /* 0x000000200000780c */ /* 0x000fe40003f24270 */
[----:B------:R-:W-:Y:S02]  /*39e0*/  ISETP.GT.AND P0, PT, R2, 0x30, PT ;  /* 0x000000300200780c */ /* 0x000fe40003f04270 */
[----:B------:R-:W-:-:S02]  /*39f0*/  FMNMX.FTZ R3, R118, R3, !PT ;  /* 0x0000000376037209 */ /* 0x000fc40007810000 */
[----:B------:R-:W-:Y:S02]  /*3a00*/  FMNMX.FTZ R4, R58, R4, !PT ;  /* 0x000000043a047209 */ /* 0x000fe40007810000 */
[----:B------:R-:W-:Y:S02]  /*3a10*/  FSEL R119, R46, -INF , P1 ;  /* 0xff8000002e777808 */ /* 0x000fe40000800000 */
[C---:B------:R-:W-:Y:S02]  /*3a20*/  ISETP.GT.AND P6, PT, R2.reuse, 0x31, PT ;  /* 0x000000310200780c */ /* 0x040fe40003fc4270 */
[----:B------:R-:W-:Y:S02]  /*3a30*/  ISETP.GT.AND P5, PT, R2, 0x38, PT ;  /* 0x000000380200780c */ /* 0x000fe40003fa4270 */
[----:B------:R-:W-:Y:S02]  /*3a40*/  FSEL R135, R36, -INF , P0 ;  /* 0xff80000024877808 */ /* 0x000fe40000000000 */
[----:B------:R-:W-:-:S02]  /*3a50*/  ISETP.GT.AND P1, PT, R2, 0x39, PT ;  /* 0x000000390200780c */ /* 0x000fc40003f24270 */
        /* <DEDUP_REMOVED lines=8> */
[----:B------:R-:W-:Y:S02]  /*3ae0*/  FSEL R207, R32, -INF , P5 ;  /* 0xff80000020cf7808 */ /* 0x000fe40002800000 */
[----:B------:R-:W-:Y:S02]  /*3af0*/  FMNMX.FTZ R125, R134, R2, !PT ;  /* 0x00000002867d7209 */ /* 0x000fe40007810000 */
[----:B------:R-:W-:Y:S02]  /*3b00*/  ISETP.GT.AND P5, PT, R0, 0x29, PT ;  /* 0x000000290000780c */ /* 0x000fe40003fa4270 */
[----:B------:R-:W-:-:S02]  /*3b10*/  FSEL R126, R50, -INF , P0 ;  /* 0xff800000327e7808 */ /* 0x000fc40000000000 */
[----:B------:R-:W-:Y:S02]  /*3b20*/  FMNMX.FTZ R2, R127, R3, !PT ;  /* 0x000000037f027209 */ /* 0x000fe40007810000 */
[----:B------:R-:W-:Y:S02]  /*3b30*/  FSEL R209, R33, -INF , P1 ;  /* 0xff80000021d17808 */ /* 0x000fe40000800000 */
        /* <DEDUP_REMOVED lines=10> */
[----:B------:R-:W-:Y:S01]  /*3be0*/  FMNMX.FTZ R2, R208, R2, !PT ;  /* 0x00000002d0027209 */ /* 0x000fe20007810000 */
[----:B------:R-:W1:Y:S01]  /*3bf0*/  SHFL.BFLY PT, R3, R125, 0x2, 0x1f ;  /* 0x0c401f007d037f89 */ /* 0x000e6200000e0000 */
[----:B------:R-:W-:Y:S02]  /*3c00*/  ISETP.GT.AND P0, PT, R0, 0x39, PT ;  /* 0x000000390000780c */ /* 0x000fe40003f04270 */
[----:B------:R-:W-:Y:S01]  /*3c10*/  FSEL R210, R34, -INF , P1 ;  /* 0xff80000022d27808 */ /* 0x000fe20000800000 */
[----:B------:R-:W-:Y:S01]  /*3c20*/  LDSM.16.MT88.4 R36, [R148+0x2000] ;  /* 0x002000009424783b */ /* 0x000fe20000004200 */
[----:B------:R-:W-:Y:S02]  /*3c30*/  FMNMX.FTZ R0, R211, R2, !PT ;  /* 0x00000002d3007209 */ /* 0x000fe40007810000 */
[----:B------:R-:W-:Y:S02]  /*3c40*/  FSEL R215, R35, -INF , P0 ;  /* 0xff80000023d77808 */ /* 0x000fe40000000000 */
[----:B------:R-:W-:Y:S01]  /*3c50*/  FMNMX.FTZ R0, R210, R0, !PT ;  /* 0x00000000d2007209 */ /* 0x000fe20007810000 */
[----:B------:R-:W-:Y:S03]  /*3c60*/  LDSM.16.MT88.4 R32, [R191] ;  /* 0x00000000bf20783b */ /* 0x000fe60000004200 */
        /* <DEDUP_REMOVED lines=20> */
[----:B-1----:R-:W-:-:S04]  /*3db0*/  FFMA.FTZ R3, R8, c[0x0][0x2d0], -R2 ;  /* 0x0000b40008037a23 */ /* 0x002fc80000010802 */
[----:B------:R1:W2:Y:S02]  /*3dc0*/  MUFU.EX2 R246, R3 ;  /* 0x0000000300f67308 */ /* 0x0002a40000000800 */
[----:B-1----:R-:W-:-:S06]  /*3dd0*/  FFMA.FTZ R3, R10, c[0x0][0x2d0], -R0 ;  /* 0x0000b4000a037a23 */ /* 0x002fcc0000010800 */
[----:B------:R1:W-:Y:S02]  /*3de0*/  MUFU.EX2 R242, R3 ;  /* 0x0000000300f27308 */ /* 0x0003e40000000800 */
[----:B-1----:R-:W-:-:S06]  /*3df0*/  FFMA.FTZ R3, R9, c[0x0][0x2d0], -R0 ;  /* 0x0000b40009037a23 */ /* 0x002fcc0000010800 */
[----:B------:R1:W4:Y:S02]  /*3e00*/  MUFU.EX2 R241, R3 ;  /* 0x0000000300f17308 */ /* 0x0003240000000800 */
[--C-:B-1----:R-:W-:Y:S02]  /*3e10*/  FFMA.FTZ R3, R11, c[0x0][0x2d0], -R0.reuse ;  /* 0x0000b4000b037a23 */ /* 0x102fe40000010800 */
[----:B------:R-:W-:Y:S04]  /*3e20*/  LDSM.16.MT88.4 R8, [R176+0x2000] ;  /* 0x00200000b008783b */ /* 0x000fe80000004200 */
[----:B------:R1:W-:Y:S02]  /*3e30*/  MUFU.EX2 R240, R3 ;  /* 0x0000000300f07308 */ /* 0x0003e40000000800 */
[----:B-1----:R-:W-:-:S02]  /*3e40*/  FFMA.FTZ R3, R12, c[0x0][0x2d0], -R0 ;  /* 0x0000b4000c037a23 */ /* 0x002fc40000010800 */
[----:B------:R-:W1:Y:S04]  /*3e50*/  LDSM.16.MT88.4 R12, [R191+0x2000] ;  /* 0x00200000bf0c783b */ /* 0x000e680000004200 */
[----:B------:R-:W5:Y:S01]  /*3e60*/  MUFU.EX2 R243, R3 ;  /* 0x0000000300f37308 */ /* 0x000f620000000800 */
[----:B---3--:R-:W-:Y:S02]  /*3e70*/  F2FP.BF16.PACK_AB R4, R245, R247 ;  /* 0x000000f7f504723e */ /* 0x008fe400000010ff */
[----:B--2---:R-:W-:Y:S02]  /*3e80*/  F2FP.BF16.PACK_AB R6, R246, R244 ;  /* 0x000000f4f606723e */ /* 0x004fe400000010ff */
[----:B----4-:R-:W-:Y:S02]  /*3e90*/  F2FP.BF16.PACK_AB R5, R241, R242 ;  /* 0x000000f2f105723e */ /* 0x010fe400000010ff */
[----:B-----5:R-:W-:-:S07]  /*3ea0*/  F2FP.BF16.PACK_AB R7, R243, R240 ;  /* 0x000000f0f307723e */ /* 0x020fce00000010ff */
[C---:B------:R-:W-:Y:S08]  /*3eb0*/  HMMA.16816.F32.BF16 R84, R4.reuse, R16, RZ ;  /* 0x000000100454723c */ /* 0x040ff000000418ff */
[C---:B------:R-:W-:Y:S01]  /*3ec0*/  HMMA.16816.F32.BF16 R80, R4.reuse, R18, RZ ;  /* 0x000000120450723c */ /* 0x040fe200000418ff */
[----:B------:R-:W-:Y:S07]  /*3ed0*/  LDSM.16.MT88.4 R16, [R176+0x4000] ;  /* 0x00400000b010783b */ /* 0x000fee0000004200 */
[C---:B-1----:R-:W-:Y:S08]  /*3ee0*/  HMMA.16816.F32.BF16 R76, R4.reuse, R12, RZ ;  /* 0x0000000c044c723c */ /* 0x042ff000000418ff */
[C---:B------:R-:W-:Y:S01]  /*3ef0*/  HMMA.16816.F32.BF16 R72, R4.reuse, R14, RZ ;  /* 0x0000000e0448723c */ /* 0x040fe200000418ff */
[----:B------:R-:W1:Y:S07]  /*3f00*/  LDSM.16.MT88.4 R12, [R192+0x4000] ;  /* 0x00400000c00c783b */ /* 0x000e6e0000004200 */
[C---:B------:R-:W-:Y:S08]  /*3f10*/  HMMA.16816.F32.BF16 R92, R4.reuse, R20, RZ ;  /* 0x00000014045c723c */ /* 0x040ff000000418ff */
[C---:B------:R-:W-:Y:S01]  /*3f20*/  HMMA.16816.F32.BF16 R88, R4.reuse, R22, RZ ;  /* 0x000000160458723c */ /* 0x040fe200000418ff */
[----:B------:R-:W2:Y:S07]  /*3f30*/  LDSM.16.MT88.4 R20, [R191+0x4000] ;  /* 0x00400000bf14783b */ /* 0x000eae0000004200 */
[C---:B------:R-:W-:Y:S08]  /*3f40*/  HMMA.16816.F32.BF16 R64, R4.reuse, R8, RZ ;  /* 0x000000080440723c */ /* 0x040ff000000418ff */
[----:B------:R-:W-:Y:S01]  /*3f50*/  HMMA.16816.F32.BF16 R68, R4, R10, RZ ;  /* 0x0000000a0444723c */ /* 0x000fe200000418ff */
[----:B------:R2:W3:Y:S01]  /*3f60*/  LDSM.16.MT88.4 R8, [R112+0x4000] ;  /* 0x004000007008783b */ /* 0x0004e20000004200 */
[----:B------:R-:W-:-:S04]  /*3f70*/  FFMA.FTZ R3, R41, c[0x0][0x2d0], -R2 ;  /* 0x0000b40029037a23 */ /* 0x000fc80000010802 */
[----:B------:R4:W-:Y:S02]  /*3f80*/  MUFU.EX2 R237, R3 ;  /* 0x0000000300ed7308 */ /* 0x0009e40000000800 */
[----:B----4-:R-:W-:-:S06]  /*3f90*/  FFMA.FTZ R3, R40, c[0x0][0x2d0], -R2 ;  /* 0x0000b40028037a23 */ /* 0x010fcc0000010802 */
[----:B------:R4:W5:Y:S01]  /*3fa0*/  MUFU.EX2 R239, R3 ;  /* 0x0000000300ef7308 */ /* 0x0009620000000800 */
[----:B------:R-:W-:Y:S01]  /*3fb0*/  HMMA.16816.F32.BF16 R60, R4, R24, RZ ;  /* 0x00000018043c723c */ /* 0x000fe200000418ff */
[----:B----4-:R-:W-:-:S06]  /*3fc0*/  FFMA.FTZ R3, R42, c[0x0][0x2d0], -R2 ;  /* 0x0000b4002a037a23 */ /* 0x010fcc0000010802 */
[----:B------:R4:W-:Y:S01]  /*3fd0*/  MUFU.EX2 R236, R3 ;  /* 0x0000000300ec7308 */ /* 0x0009e20000000800 */
[----:B------:R-:W-:Y:S01]  /*3fe0*/  HMMA.16816.F32.BF16 R52, R4, R26, RZ ;  /* 0x0000001a0434723c */ /* 0x000fe200000418ff */
[----:B------:R-:W-:Y:S01]  /*3ff0*/  LDSM.16.MT88.4 R24, [R191+0x2800] ;  /* 0x00280000bf18783b */ /* 0x000fe20000004200 */
[----:B----4-:R-:W-:-:S06]  /*4000*/  FFMA.FTZ R3, R43, c[0x0][0x2d0], -R2 ;  /* 0x0000b4002b037a23 */ /* 0x010fcc0000010802 */
[C---:B-1----:R-:W-:Y:S01]  /*4010*/  HMMA.16816.F32.BF16 R140, R4.reuse, R12, RZ ;  /* 0x0000000c048c723c */ /* 0x042fe200000418ff */
[----:B------:R-:W1:Y:S01]  /*4020*/  LDSM.16.MT88.4 R40, [R176+0x800] ;  /* 0x00080000b028783b */ /* 0x000e620000004200 */
[----:B------:R4:W-:Y:S06]  /*4030*/  MUFU.EX2 R238, R3 ;  /* 0x0000000300ee7308 */ /* 0x0009ec0000000800 */
[----:B------:R-:W-:Y:S01]  /*4040*/  HMMA.16816.F32.BF16 R144, R4, R14, RZ ;  /* 0x0000000e0490723c */ /* 0x000fe200000418ff */
[----:B------:R-:W1:Y:S01]  /*4050*/  LDSM.16.MT88.4 R12, [R192+0x2800] ;  /* 0x00280000c00c783b */ /* 0x000e620000004200 */
[----:B----4-:R-:W-:-:S06]  /*4060*/  FFMA.FTZ R3, R57, c[0x0][0x2d0], -R0 ;  /* 0x0000b40039037a23 */ /* 0x010fcc0000010800 */
[C---:B------:R-:W-:Y:S01]  /*4070*/  HMMA.16816.F32.BF16 R128, R4.reuse, R16, RZ ;  /* 0x000000100480723c */ /* 0x040fe200000418ff */
[----:B------:R4:W-:Y:S07]  /*4080*/  MUFU.EX2 R233, R3 ;  /* 0x0000000300e97308 */ /* 0x0009ee0000000800 */
[C---:B------:R-:W-:Y:S01]  /*4090*/  HMMA.16816.F32.BF16 R136, R4.reuse, R18, RZ ;  /* 0x000000120488723c */ /* 0x040fe200000418ff */
[----:B------:R-:W1:Y:S07]  /*40a0*/  LDSM.16.MT88.4 R16, [R191+0x4800] ;  /* 0x00480000bf10783b */ /* 0x000e6e0000004200 */
[----:B------:R-:W-:Y:S01]  /*40b0*/  HMMA.16816.F32.BF16 R44, R4, R36, RZ ;  /* 0x00000024042c723c */ /* 0x000fe200000418ff */
[----:B----4-:R-:W-:-:S07]  /*40c0*/  FFMA.FTZ R3, R56, c[0x0][0x2d0], -R0 ;  /* 0x0000b40038037a23 */ /* 0x010fce0000010800 */
[C---:B------:R-:W-:Y:S01]  /*40d0*/  HMMA.16816.F32.BF16 R48, R4.reuse, R38, RZ ;  /* 0x000000260430723c */ /* 0x040fe200000418ff */
[----:B------:R-:W4:Y:S01]  /*40e0*/  LDSM.16.MT88.4 R36, [R191+0x800] ;  /* 0x00080000bf24783b */ /* 0x000f220000004200 */
[----:B------:R2:W1:Y:S06]  /*40f0*/  MUFU.EX2 R235, R3 ;  /* 0x0000000300eb7308 */ /* 0x00046c0000000800 */
[C---:B------:R-:W-:Y:S08]  /*4100*/  HMMA.16816.F32.BF16 R108, R4.reuse, R32, RZ ;  /* 0x00000020046c723c */ /* 0x040ff000000418ff */
[----:B------:R-:W-:Y:S01]  /*4110*/  HMMA.16816.F32.BF16 R104, R4, R34, RZ ;  /* 0x000000220468723c */ /* 0x000fe200000418ff */
[----:B------:R-:W1:Y:S01]  /*4120*/  LDSM.16.MT88.4 R32, [R192+0x800] ;  /* 0x00080000c020783b */ /* 0x000e620000004200 */
[----:B--2---:R-:W-:-:S06]  /*4130*/  FFMA.FTZ R3, R58, c[0x0][0x2d0], -R0 ;  /* 0x0000b4003a037a23 */ /* 0x004fcc0000010800 */
[C---:B------:R-:W-:Y:S01]  /*4140*/  HMMA.16816.F32.BF16 R96, R4.reuse, R28, RZ ;  /* 0x0000001c0460723c */ /* 0x040fe200000418ff */
[----:B------:R2:W-:Y:S07]  /*4150*/  MUFU.EX2 R219, R3 ;  /* 0x0000000300db7308 */ /* 0x0005ee0000000800 */
[C---:B------:R-:W-:Y:S01]  /*4160*/  HMMA.16816.F32.BF16 R100, R4.reuse, R30, RZ ;  /* 0x0000001e0464723c */ /* 0x040fe200000418ff */
[----:B------:R-:W1:Y:S07]  /*4170*/  LDSM.16.MT88.4 R28, [R148+0x800] ;  /* 0x00080000941c783b */ /* 0x000e6e0000004200 */
[----:B------:R-:W-:Y:S01]  /*4180*/  HMMA.16816.F32.BF16 R112, R4, R20, RZ ;  /* 0x000000140470723c */ /* 0x000fe200000418ff */
[----:B--2---:R-:W-:-:S07]  /*4190*/  FFMA.FTZ R3, R59, c[0x0][0x2d0], -R0 ;  /* 0x0000b4003b037a23 */ /* 0x004fce0000010800 */
[C---:B------:R-:W-:Y:S01]  /*41a0*/  HMMA.16816.F32.BF16 R120, R4.reuse, R22, RZ ;  /* 0x000000160478723c */ /* 0x040fe200000418ff */
[----:B------:R-:W2:Y:S07]  /*41b0*/  LDSM.16.MT88.4 R20, [R176+0x2800] ;  /* 0x00280000b014783b */ /* 0x000eae0000004200 */
[C---:B---3--:R-:W-:Y:S08]  /*41c0*/  HMMA.16816.F32.BF16 R152, R4.reuse, R8, RZ ;  /* 0x000000080498723c */ /* 0x048ff000000418ff */
[----:B------:R-:W-:Y:S01]  /*41d0*/  HMMA.16816.F32.BF16 R160, R4, R10, RZ ;  /* 0x0000000a04a0723c */ /* 0x000fe200000418ff */
[----:B------:R3:W2:Y:S01]  /*41e0*/  LDSM.16.MT88.4 R8, [R148+0x2800] ;  /* 0x002800009408783b */ /* 0x0006a20000004200 */
[----:B------:R-:W4:Y:S05]  /*41f0*/  MUFU.EX2 R234, R3 ;  /* 0x0000000300ea7308 */ /* 0x000f2a0000000800 */
[----:B-----5:R-:W-:-:S02]  /*4200*/  F2FP.BF16.PACK_AB R4, R239, R237 ;  /* 0x000000edef04723e */ /* 0x020fc400000010ff */
[----:B-1----:R-:W-:Y:S02]  /*4210*/  F2FP.BF16.PACK_AB R5, R235, R233 ;  /* 0x000000e9eb05723e */ /* 0x002fe400000010ff */
[----:B------:R-:W-:Y:S02]  /*4220*/  F2FP.BF16.PACK_AB R6, R238, R236 ;  /* 0x000000ecee06723e */ /* 0x000fe400000010ff */
[----:B----4-:R-:W-:-:S07]  /*4230*/  F2FP.BF16.PACK_AB R7, R234, R219 ;  /* 0x000000dbea07723e */ /* 0x010fce00000010ff */
[C---:B------:R-:W-:Y:S08]  /*4240*/  HMMA.16816.F32.BF16 R164, R4.reuse, R40, R96 ;  /* 0x0000002804a4723c */ /* 0x040ff00000041860 */
[----:B------:R-:W-:Y:S01]  /*4250*/  HMMA.16816.F32.BF16 R96, R4, R24, R76 ;  /* 0x000000180460723c */ /* 0x000fe2000004184c */
[----:B------:R-:W-:-:S07]  /*4260*/  FFMA.FTZ R3, R117, c[0x0][0x2d0], -R2 ;  /* 0x0000b40075037a23 */ /* 0x000fce0000010802 */
[C---:B------:R-:W-:Y:S08]  /*4270*/  HMMA.16816.F32.BF16 R76, R4.reuse, R14, R52 ;  /* 0x0000000e044c723c */ /* 0x040ff00000041834 */
[C---:B------:R-:W-:Y:S07]  /*4280*/  HMMA.16816.F32.BF16 R52, R4.reuse, R16, R112 ;  /* 0x000000100434723c */ /* 0x040fee0000041870 */
[----:B------:R-:W-:Y:S01]  /*4290*/  IMAD.IADD R115, R189, 0x1, R192 ;  /* 0x00000001bd737824 */ /* 0x000fe200078e02c0 */
[C---:B------:R-:W-:Y:S08]  /*42a0*/  HMMA.16816.F32.BF16 R168, R4.reuse, R38, R104 ;  /* 0x0000002604a8723c */ /* 0x040ff00000041868 */
[C---:B------:R-:W-:Y:S01]  /*42b0*/  HMMA.16816.F32.BF16 R156, R4.reuse, R42, R100 ;  /* 0x0000002a049c723c */ /* 0x040fe20000041864 */
[----:B------:R1:W-:Y:S07]  /*42c0*/  MUFU.EX2 R205, R3 ;  /* 0x0000000300cd7308 */ /* 0x0003ee0000000800 */
[C---:B---3--:R-:W-:Y:S08]  /*42d0*/  HMMA.16816.F32.BF16 R148, R4.reuse, R32, R92 ;  /* 0x000000200494723c */ /* 0x048ff0000004185c */
[C---:B------:R-:W-:Y:S08]  /*42e0*/  HMMA.16816.F32.BF16 R104, R4.reuse, R28, R84 ;  /* 0x0000001c0468723c */ /* 0x040ff00000041854 */
[C---:B------:R-:W-:Y:S01]  /*42f0*/  HMMA.16816.F32.BF16 R100, R4.reuse, R30, R80 ;  /* 0x0000001e0464723c */ /* 0x040fe20000041850 */
[--C-:B-1----:R-:W-:Y:S01]  /*4300*/  FFMA.FTZ R3, R116, c[0x0][0x2d0], -R2.reuse ;  /* 0x0000b40074037a23 */ /* 0x102fe20000010802 */
[----:B------:R-:W-:Y:S06]  /*4310*/  LDSM.16.MT88.4 R28, [R191+0x5000] ;  /* 0x00500000bf1c783b */ /* 0x000fec0000004200 */
[C---:B------:R-:W-:Y:S01]  /*4320*/  HMMA.16816.F32.BF16 R92, R4.reuse, R26, R72 ;  /* 0x0000001a045c723c */ /* 0x040fe20000041848 */
[----:B------:R-:W1:Y:S07]  /*4330*/  LDSM.16.MT88.4 R24, [R176+0x4800] ;  /* 0x00480000b018783b */ /* 0x000e6e0000004200 */
[C---:B--2---:R-:W-:Y:S08]  /*4340*/  HMMA.16816.F32.BF16 R84, R4.reuse, R22, R68 ;  /* 0x000000160454723c */ /* 0x044ff00000041844 */
[C---:B------:R-:W-:Y:S01]  /*4350*/  HMMA.16816.F32.BF16 R80, R4.reuse, R12, R60 ;  /* 0x0000000c0450723c */ /* 0x040fe2000004183c */
[----:B------:R2:W3:Y:S01]  /*4360*/  MUFU.EX2 R204, R3 ;  /* 0x0000000300cc7308 */ /* 0x0004e20000000800 */
[----:B------:R-:W-:Y:S06]  /*4370*/  LDSM.16.MT88.4 R12, [R192+0x4800] ;  /* 0x00480000c00c783b */ /* 0x000fec0000004200 */
[C---:B------:R-:W-:Y:S08]  /*4380*/  HMMA.16816.F32.BF16 R68, R4.reuse, R8, R44 ;  /* 0x000000080444723c */ /* 0x040ff0000004182c */
[----:B------:R-:W-:Y:S01]  /*4390*/  HMMA.16816.F32.BF16 R60, R4, R10, R48 ;  /* 0x0000000a043c723c */ /* 0x000fe20000041830 */
[----:B------:R-:W4:Y:S01]  /*43a0*/  LDSM.16.MT88.4 R8, [R115+0x4800] ;  /* 0x004800007308783b */ /* 0x000f220000004200 */
[----:B--2---:R-:W-:-:S04]  /*43b0*/  FFMA.FTZ R3, R118, c[0x0][0x2d0], -R2 ;  /* 0x0000b40076037a23 */ /* 0x004fc80000010802 */
[----:B------:R2:W-:Y:S02]  /*43c0*/  MUFU.EX2 R182, R3 ;  /* 0x0000000300b67308 */ /* 0x0005e40000000800 */
[----:B------:R-:W-:Y:S01]  /*43d0*/  HMMA.16816.F32.BF16 R56, R4, R18, R120 ;  /* 0x000000120438723c */ /* 0x000fe20000041878 */
[----:B------:R-:W5:Y:S01]  /*43e0*/  LDSM.16.MT88.4 R16, [R191+0x1000] ;  /* 0x00100000bf10783b */ /* 0x000f620000004200 */
[----:B--2---:R-:W-:-:S04]  /*43f0*/  FFMA.FTZ R3, R132, c[0x0][0x2d0], -R2 ;  /* 0x0000b40084037a23 */ /* 0x004fc80000010802 */
[----:B------:R2:W-:Y:S02]  /*4400*/  MUFU.EX2 R214, R3 ;  /* 0x0000000300d67308 */ /* 0x0005e40000000800 */
[----:B------:R-:W-:Y:S01]  /*4410*/  HMMA.16816.F32.BF16 R172, R4, R36, R108 ;  /* 0x0000002404ac723c */ /* 0x000fe2000004186c */
[----:B--2---:R-:W-:-:S05]  /*4420*/  FFMA.FTZ R3, R119, c[0x0][0x2d0], -R0 ;  /* 0x0000b40077037a23 */ /* 0x004fca0000010800 */
[----:B------:R2:W-:Y:S02]  /*4430*/  MUFU.EX2 R181, R3 ;  /* 0x0000000300b57308 */ /* 0x0005e40000000800 */
[----:B------:R-:W-:Y:S01]  /*4440*/  HMMA.16816.F32.BF16 R108, R4, R34, R88 ;  /* 0x00000022046c723c */ /* 0x000fe20000041858 */
[----:B------:R-:W3:Y:S01]  /*4450*/  LDSM.16.MT88.4 R32, [R192+0x1000] ;  /* 0x00100000c020783b */ /* 0x000ee20000004200 */
[----:B--2---:R-:W-:-:S04]  /*4460*/  FFMA.FTZ R3, R127, c[0x0][0x2d0], -R0 ;  /* 0x0000b4007f037a23 */ /* 0x004fc80000010800 */
[----:B------:R2:W1:Y:S02]  /*4470*/  MUFU.EX2 R180, R3 ;  /* 0x0000000300b47308 */ /* 0x0004640000000800 */
[----:B------:R-:W-:Y:S01]  /*4480*/  HMMA.16816.F32.BF16 R88, R4, R20, R64 ;  /* 0x000000140458723c */ /* 0x000fe20000041840 */
[----:B------:R-:W-:Y:S01]  /*4490*/  LDSM.16.MT88.4 R20, [R176+0x3000] ;  /* 0x00300000b014783b */ /* 0x000fe20000004200 */
[----:B--2---:R-:W-:-:S04]  /*44a0*/  FFMA.FTZ R3, R126, c[0x0][0x2d0], -R0 ;  /* 0x0000b4007e037a23 */ /* 0x004fc80000010800 */
[----:B------:R2:W-:Y:S02]  /*44b0*/  MUFU.EX2 R127, R3 ;  /* 0x00000003007f7308 */ /* 0x0005e40000000800 */
[C---:B-1----:R-:W-:Y:S08]  /*44c0*/  HMMA.16816.F32.BF16 R48, R4.reuse, R24, R128 ;  /* 0x000000180430723c */ /* 0x042ff00000041880 */
[----:B------:R-:W-:Y:S01]  /*44d0*/  HMMA.16816.F32.BF16 R40, R4, R26, R136 ;  /* 0x0000001a0428723c */ /* 0x000fe20000041888 */
[----:B------:R-:W1:Y:S01]  /*44e0*/  LDSM.16.MT88.4 R24, [R176+0x1000] ;  /* 0x00100000b018783b */ /* 0x000e620000004200 */
[----:B--2---:R-:W-:-:S06]  /*44f0*/  FFMA.FTZ R3, R133, c[0x0][0x2d0], -R0 ;  /* 0x0000b40085037a23 */ /* 0x004fcc0000010800 */
[C---:B----4-:R-:W-:Y:S01]  /*4500*/  HMMA.16816.F32.BF16 R72, R4.reuse, R8, R152 ;  /* 0x000000080448723c */ /* 0x050fe20000041898 */
[----:B------:R-:W2:Y:S07]  /*4510*/  MUFU.EX2 R126, R3 ;  /* 0x00000003007e7308 */ /* 0x000eae0000000800 */
[C---:B------:R-:W-:Y:S01]  /*4520*/  HMMA.16816.F32.BF16 R64, R4.reuse, R10, R160 ;  /* 0x0000000a0440723c */ /* 0x040fe200000418a0 */
[----:B------:R-:W4:Y:S07]  /*4530*/  LDSM.16.MT88.4 R8, [R191+0x3000] ;  /* 0x00300000bf08783b */ /* 0x000f2e0000004200 */
[C---:B------:R-:W-:Y:S08]  /*4540*/  HMMA.16816.F32.BF16 R36, R4.reuse, R12, R140 ;  /* 0x0000000c0424723c */ /* 0x040ff0000004188c */
[----:B------:R-:W-:Y:S01]  /*4550*/  HMMA.16816.F32.BF16 R44, R4, R14, R144 ;  /* 0x0000000e042c723c */ /* 0x000fe20000041890 */
[----:B------:R-:W-:Y:S06]  /*4560*/  LDSM.16.MT88.4 R12, [R115+0x1000] ;  /* 0x00100000730c783b */ /* 0x000fec0000004200 */
[----:B---3--:R-:W-:-:S02]  /*4570*/  F2FP.BF16.PACK_AB R4, R204, R205 ;  /* 0x000000cdcc04723e */ /* 0x008fc400000010ff */
[----:B------:R-:W-:Y:S02]  /*4580*/  F2FP.BF16.PACK_AB R5, R180, R181 ;  /* 0x000000b5b405723e */ /* 0x000fe400000010ff */
[----:B------:R-:W-:Y:S02]  /*4590*/  F2FP.BF16.PACK_AB R6, R214, R182 ;  /* 0x000000b6d606723e */ /* 0x000fe400000010ff */
[----:B--2---:R-:W-:-:S07]  /*45a0*/  F2FP.BF16.PACK_AB R7, R126, R127 ;  /* 0x0000007f7e07723e */ /* 0x004fce00000010ff */
[C---:B-----5:R-:W-:Y:S08]  /*45b0*/  HMMA.16816.F32.BF16 R128, R4.reuse, R16, R172 ;  /* 0x000000100480723c */ /* 0x060ff000000418ac */
[C---:B------:R-:W-:Y:S01]  /*45c0*/  HMMA.16816.F32.BF16 R196, R4.reuse, R18, R168 ;  /* 0x0000001204c4723c */ /* 0x040fe200000418a8 */
[----:B------:R-:W2:Y:S07]  /*45d0*/  LDSM.16.MT88.4 R16, [R192+0x3000] ;  /* 0x00300000c010783b */ /* 0x000eae0000004200 */
[C---:B------:R-:W-:Y:S07]  /*45e0*/  HMMA.16816.F32.BF16 R168, R4.reuse, R34, R108 ;  /* 0x0000002204a8723c */ /* 0x040fee000004186c */
[----:B------:R-:W-:Y:S01]  /*45f0*/  IMAD.IADD R111, R189, 0x1, R191 ;  /* 0x00000001bd6f7824 */ /* 0x000fe200078e02bf */
[C---:B-1----:R-:W-:Y:S08]  /*4600*/  HMMA.16816.F32.BF16 R200, R4.reuse, R24, R164 ;  /* 0x0000001804c8723c */ /* 0x042ff000000418a4 */
[C---:B------:R-:W-:Y:S01]  /*4610*/  HMMA.16816.F32.BF16 R176, R4.reuse, R26, R156 ;  /* 0x0000001a04b0723c */ /* 0x040fe2000004189c */
[----:B------:R-:W1:Y:S07]  /*4620*/  LDSM.16.MT88.4 R24, [R115+0x3000] ;  /* 0x003000007318783b */ /* 0x000e6e0000004200 */
[C---:B----4-:R-:W-:Y:S08]  /*4630*/  HMMA.16816.F32.BF16 R160, R4.reuse, R8, R96 ;  /* 0x0000000804a0723c */ /* 0x050ff00000041860 */
[----:B------:R-:W-:Y:S01]  /*4640*/  HMMA.16816.F32.BF16 R152, R4, R10, R92 ;  /* 0x0000000a0498723c */ /* 0x000fe2000004185c */
[----:B------:R-:W3:Y:S01]  /*4650*/  LDSM.16.MT88.4 R8, [R111+0x5000] ;  /* 0x005000006f08783b */ /* 0x000ee20000004200 */
[----:B------:R-:W-:-:S06]  /*4660*/  FFMA.FTZ R3, R135, c[0x0][0x2d0], -R2 ;  /* 0x0000b40087037a23 */ /* 0x000fcc0000010802 */
[C---:B--2---:R-:W-:Y:S01]  /*4670*/  HMMA.16816.F32.BF16 R144, R4.reuse, R16, R80 ;  /* 0x000000100490723c */ /* 0x044fe20000041850 */
[----:B------:R-:W-:Y:S07]  /*4680*/  LDSM.16.MT88.4 R80, [R111+0x5800] ;  /* 0x005800006f50783b */ /* 0x000fee0000004200 */
[C---:B------:R-:W-:Y:S01]  /*4690*/  HMMA.16816.F32.BF16 R140, R4.reuse, R18, R76 ;  /* 0x00000012048c723c */ /* 0x040fe2000004184c */
[----:B------:R-:W2:Y:S04]  /*46a0*/  LDSM.16.MT88.4 R16, [R115+0x5000] ;  /* 0x005000007310783b */ /* 0x000ea80000004200 */
[----:B------:R-:W-:Y:S03]  /*46b0*/  LDSM.16.MT88.4 R112, [R192+0x1800] ;  /* 0x00180000c070783b */ /* 0x000fe60000004200 */
[C---:B------:R-:W-:Y:S01]  /*46c0*/  HMMA.16816.F32.BF16 R116, R4.reuse, R12, R104 ;  /* 0x0000000c0474723c */ /* 0x040fe20000041868 */
[----:B------:R-:W-:Y:S07]  /*46d0*/  LDSM.16.MT88.4 R104, [R111+0x1800] ;  /* 0x001800006f68783b */ /* 0x000fee0000004200 */
[C---:B------:R-:W-:Y:S01]  /*46e0*/  HMMA.16816.F32.BF16 R164, R4.reuse, R14, R100 ;  /* 0x0000000e04a4723c */ /* 0x040fe20000041864 */
[----:B------:R-:W4:Y:S07]  /*46f0*/  LDSM.16.MT88.4 R12, [R192+0x5000] ;  /* 0x00500000c00c783b */ /* 0x000f2e0000004200 */
[C---:B------:R-:W-:Y:S08]  /*4700*/  HMMA.16816.F32.BF16 R172, R4.reuse, R32, R148 ;  /* 0x0000002004ac723c */ /* 0x040ff00000041894 */
[C---:B------:R-:W-:Y:S01]  /*4710*/  HMMA.16816.F32.BF16 R148, R4.reuse, R22, R84 ;  /* 0x000000160494723c */ /* 0x040fe20000041854 */
[----:B------:R5:W-:Y:S07]  /*4720*/  MUFU.EX2 R23, R3 ;  /* 0x0000000300177308 */ /* 0x000bee0000000800 */
[----:B------:R-:W-:Y:S01]  /*4730*/  HMMA.16816.F32.BF16 R156, R4, R20, R88 ;  /* 0x00000014049c723c */ /* 0x000fe20000041858 */
[----:B------:R-:W-:Y:S01]  /*4740*/  LDSM.16.MT88.4 R88, [R192+0x5800] ;  /* 0x00580000c058783b */ /* 0x000fe20000004200 */
[----:B-----5:R-:W-:-:S06]  /*4750*/  FFMA.FTZ R3, R134, c[0x0][0x2d0], -R2 ;  /* 0x0000b40086037a23 */ /* 0x020fcc0000010802 */
[C---:B-1----:R-:W-:Y:S01]  /*4760*/  HMMA.16816.F32.BF16 R136, R4.reuse, R24, R68 ;  /* 0x000000180488723c */ /* 0x042fe20000041844 */
[----:B------:R-:W1:Y:S01]  /*4770*/  LDSM.16.MT88.4 R132, [R191+0x1800] ;  /* 0x00180000bf84783b */ /* 0x000e620000004200 */
[----:B------:R5:W1:Y:S06]  /*4780*/  MUFU.EX2 R22, R3 ;  /* 0x0000000300167308 */ /* 0x000a6c0000000800 */
[----:B------:R-:W-:Y:S01]  /*4790*/  HMMA.16816.F32.BF16 R32, R4, R26, R60 ;  /* 0x0000001a0420723c */ /* 0x000fe2000004183c */
[--C-:B-----5:R-:W-:Y:S02]  /*47a0*/  FFMA.FTZ R3, R207, c[0x0][0x2d0], -R2.reuse ;  /* 0x0000b400cf037a23 */ /* 0x120fe40000010802 */
[----:B------:R-:W-:-:S04]  /*47b0*/  FFMA.FTZ R2, R209, c[0x0][0x2d0], -R2 ;  /* 0x0000b400d1027a23 */ /* 0x000fc80000010802 */
[----:B------:R5:W-:Y:S01]  /*47c0*/  MUFU.EX2 R20, R2 ;  /* 0x0000000200147308 */ /* 0x000be20000000800 */
[C---:B---3--:R-:W-:Y:S08]  /*47d0*/  HMMA.16816.F32.BF16 R24, R4.reuse, R10, R40 ;  /* 0x0000000a0418723c */ /* 0x048ff00000041828 */
[----:B------:R-:W-:Y:S01]  /*47e0*/  HMMA.16816.F32.BF16 R76, R4, R8, R48 ;  /* 0x00000008044c723c */ /* 0x000fe20000041830 */
[----:B------:R-:W-:Y:S01]  /*47f0*/  MUFU.EX2 R21, R3 ;  /* 0x0000000300157308 */ /* 0x000fe20000000800 */
[----:B------:R-:W-:Y:S01]  /*4800*/  IMAD.IADD R207, R189, 0x1, R192 ;  /* 0x00000001bdcf7824 */ /* 0x000fe200078e02c0 */
[----:B------:R-:W-:Y:S01]  /*4810*/  LDSM.16.MT88.4 R40, [R191+0x3800] ;  /* 0x00380000bf28783b */ /* 0x000fe20000004200 */
[----:B-----5:R-:W-:-:S04]  /*4820*/  FFMA.FTZ R2, R208, c[0x0][0x2d0], -R0 ;  /* 0x0000b400d0027a23 */ /* 0x020fc80000010800 */
[----:B------:R-:W-:Y:S01]  /*4830*/  HMMA.16816.F32.BF16 R68, R4, R28, R52 ;  /* 0x0000001c0444723c */ /* 0x000fe20000041834 */
[----:B------:R-:W3:Y:S01]  /*4840*/  LDSM.16.MT88.4 R120, [R207+0x1800] ;  /* 0x00180000cf78783b */ /* 0x000ee20000004200 */
[----:B------:R5:W-:Y:S03]  /*4850*/  MUFU.EX2 R10, R2 ;  /* 0x00000002000a7308 */ /* 0x000be60000000800 */
[----:B------:R1:W1:Y:S01]  /*4860*/  LDSM.16.MT88.4 R48, [R111+0x3800] ;  /* 0x003800006f30783b */ /* 0x0002620000004200 */
[----:B-----5:R-:W-:-:S04]  /*4870*/  FFMA.FTZ R2, R211, c[0x0][0x2d0], -R0 ;  /* 0x0000b400d3027a23 */ /* 0x020fc80000010800 */
[----:B------:R5:W1:Y:S01]  /*4880*/  MUFU.EX2 R9, R2 ;  /* 0x0000000200097308 */ /* 0x000a620000000800 */
[----:B--2---:R-:W-:Y:S01]  /*4890*/  HMMA.16816.F32.BF16 R92, R4, R16, R72 ;  /* 0x00000010045c723c */ /* 0x004fe20000041848 */
[----:B------:R-:W-:Y:S01]  /*48a0*/  LDSM.16.MT88.4 R72, [R191+0x5800] ;  /* 0x00580000bf48783b */ /* 0x000fe20000004200 */
[--C-:B-----5:R-:W-:Y:S02]  /*48b0*/  FFMA.FTZ R2, R210, c[0x0][0x2d0], -R0.reuse ;  /* 0x0000b400d2027a23 */ /* 0x120fe40000010800 */
[----:B------:R-:W-:-:S03]  /*48c0*/  FFMA.FTZ R0, R215, c[0x0][0x2d0], -R0 ;  /* 0x0000b400d7007a23 */ /* 0x000fc60000010800 */
[----:B------:R2:W-:Y:S08]  /*48d0*/  MUFU.EX2 R8, R2 ;  /* 0x0000000200087308 */ /* 0x0005f00000000800 */
[----:B------:R5:W1:Y:S01]  /*48e0*/  MUFU.EX2 R3, R0 ;  /* 0x0000000000037308 */ /* 0x000a620000000800 */
[----:B--2---:R-:W-:-:S04]  /*48f0*/  FADD.FTZ R2, R247, R245 ;  /* 0x000000f5f7027221 */ /* 0x004fc80000010000 */
[----:B------:R-:W-:Y:S02]  /*4900*/  FADD.FTZ R2, R244, R2 ;  /* 0x00000002f4027221 */ /* 0x000fe40000010000 */
[----:B-----5:R-:W-:-:S04]  /*4910*/  FADD.FTZ R0, R242, R241 ;  /* 0x000000f1f2007221 */ /* 0x020fc80000010000 */
[----:B------:R-:W-:Y:S02]  /*4920*/  FADD.FTZ R0, R240, R0 ;  /* 0x00000000f0007221 */ /* 0x000fe40000010000 */
[----:B------:R-:W-:Y:S02]  /*4930*/  FADD.FTZ R2, R246, R2 ;  /* 0x00000002f6027221 */ /* 0x000fe40000010000 */
[----:B------:R-:W-:Y:S01]  /*4940*/  FADD.FTZ R0, R243, R0 ;  /* 0x00000000f3007221 */ /* 0x000fe20000010000 */
[----:B------:R-:W-:Y:S01]  /*4950*/  HMMA.16816.F32.BF16 R28, R4, R30, R56 ;  /* 0x0000001e041c723c */ /* 0x000fe20000041838 */
[----:B------:R-:W2:Y:S01]  /*4960*/  LDSM.16.MT88.4 R56, [R192+0x3800] ;  /* 0x00380000c038783b */ /* 0x000ea20000004200 */
[----:B------:R-:W-:Y:S02]  /*4970*/  FADD.FTZ R2, R237, R2 ;  /* 0x00000002ed027221 */ /* 0x000fe40000010000 */
[----:B------:R-:W-:-:S04]  /*4980*/  FADD.FTZ R0, R233, R0 ;  /* 0x00000000e9007221 */ /* 0x000fc80000010000 */
[----:B----4-:R-:W-:Y:S01]  /*4990*/  HMMA.16816.F32.BF16 R84, R4, R12, R36 ;  /* 0x0000000c0454723c */ /* 0x010fe20000041824 */
[----:B------:R-:W-:-:S07]  /*49a0*/  FADD.FTZ R2, R239, R2 ;  /* 0x00000002ef027221 */ /* 0x000fce0000010000 */
[----:B------:R-:W-:Y:S01]  /*49b0*/  HMMA.16816.F32.BF16 R16, R4, R18, R64 ;  /* 0x000000120410723c */ /* 0x000fe20000041840 */
[----:B------:R-:W4:Y:S01]  /*49c0*/  LDSM.16.MT88.4 R64, [R207+0x3800] ;  /* 0x00380000cf40783b */ /* 0x000f220000004200 */
[----:B------:R-:W-:-:S06]  /*49d0*/  FADD.FTZ R0, R235, R0 ;  /* 0x00000000eb007221 */ /* 0x000fcc0000010000 */
[----:B------:R-:W-:Y:S01]  /*49e0*/  HMMA.16816.F32.BF16 R12, R4, R14, R44 ;  /* 0x0000000e040c723c */ /* 0x000fe2000004182c */
[----:B------:R-:W5:Y:S01]  /*49f0*/  LDSM.16.MT88.4 R4, [R207+0x5800] ;  /* 0x00580000cf04783b */ /* 0x000f620000004200 */
[----:B------:R-:W-:Y:S02]  /*4a00*/  FADD.FTZ R2, R236, R2 ;  /* 0x00000002ec027221 */ /* 0x000fe40000010000 */
[----:B------:R-:W-:Y:S02]  /*4a10*/  FADD.FTZ R0, R219, R0 ;  /* 0x00000000db007221 */ /* 0x000fe40000010000 */
[----:B------:R-:W-:Y:S02]  /*4a20*/  FADD.FTZ R2, R238, R2 ;  /* 0x00000002ee027221 */ /* 0x000fe40000010000 */
[----:B------:R-:W-:Y:S02]  /*4a30*/  FADD.FTZ R0, R234, R0 ;  /* 0x00000000ea007221 */ /* 0x000fe40000010000 */
[----:B------:R-:W-:-:S02]  /*4a40*/  FADD.FTZ R2, R205, R2 ;  /* 0x00000002cd027221 */ /* 0x000fc40000010000 */
[----:B------:R-:W-:Y:S02]  /*4a50*/  FADD.FTZ R0, R181, R0 ;  /* 0x00000000b5007221 */ /* 0x000fe40000010000 */
[----:B------:R-:W-:Y:S02]  /*4a60*/  FADD.FTZ R2, R204, R2 ;  /* 0x00000002cc027221 */ /* 0x000fe40000010000 */
[----:B------:R-:W-:Y:S02]  /*4a70*/  FADD.FTZ R0, R180, R0 ;  /* 0x00000000b4007221 */ /* 0x000fe40000010000 */
[----:B------:R-:W-:Y:S02]  /*4a80*/  FADD.FTZ R2, R182, R2 ;  /* 0x00000002b6027221 */ /* 0x000fe40000010000 */
[----:B------:R-:W-:Y:S01]  /*4a90*/  FADD.FTZ R0, R127, R0 ;  /* 0x000000007f007221 */ /* 0x000fe20000010000 */
[----:B------:R-:W-:Y:S01]  /*4aa0*/  ISETP.GE.AND P0, PT, R206, 0x3, PT ;  /* 0x00000003ce00780c */ /* 0x000fe20003f06270 */
[----:B------:R-:W-:-:S02]  /*4ab0*/  FADD.FTZ R214, R214, R2 ;  /* 0x00000002d6d67221 */ /* 0x000fc40000010000 */
[----:B------:R-:W-:Y:S01]  /*4ac0*/  FADD.FTZ R215, R126, R0 ;  /* 0x000000007ed77221 */ /* 0x000fe20000010000 */
[----:B-1----:R-:W-:Y:S01]  /*4ad0*/  F2FP.BF16.PACK_AB R96, R22, R23 ;  /* 0x000000171660723e */ /* 0x002fe200000010ff */
[----:B------:R-:W-:Y:S01]  /*4ae0*/  FADD.FTZ R214, R23, R214 ;  /* 0x000000d617d67221 */ /* 0x000fe20000010000 */
[----:B------:R-:W-:Y:S01]  /*4af0*/  F2FP.BF16.PACK_AB R97, R9, R10 ;  /* 0x0000000a0961723e */ /* 0x000fe200000010ff */
[----:B------:R-:W-:Y:S01]  /*4b00*/  FADD.FTZ R215, R10, R215 ;  /* 0x000000d70ad77221 */ /* 0x000fe20000010000 */
[----:B------:R-:W-:Y:S02]  /*4b10*/  F2FP.BF16.PACK_AB R98, R20, R21 ;  /* 0x000000151462723e */ /* 0x000fe400000010ff */
[----:B------:R-:W-:Y:S01]  /*4b20*/  F2FP.BF16.PACK_AB R99, R3, R8 ;  /* 0x000000080363723e */ /* 0x000fe200000010ff */
[----:B------:R-:W-:Y:S02]  /*4b30*/  FADD.FTZ R214, R22, R214 ;  /* 0x000000d616d67221 */ /* 0x000fe40000010000 */
[----:B------:R-:W-:Y:S01]  /*4b40*/  FADD.FTZ R215, R9, R215 ;  /* 0x000000d709d77221 */ /* 0x000fe20000010000 */
[----:B------:R-:W-:Y:S01]  /*4b50*/  BSSY B0, `(.L_x_3142) ;  /* 0x000006e000007945 */ /* 0x000fe20003800000 */
[----:B------:R-:W-:-:S02]  /*4b60*/  FADD.FTZ R214, R21, R214 ;  /* 0x000000d615d67221 */ /* 0x000fc40000010000 */
[----:B------:R-:W-:Y:S01]  /*4b70*/  HMMA.16816.F32.BF16 R128, R96, R132, R128 ;  /* 0x000000846080723c */ /* 0x000fe20000041880 */
[----:B------:R-:W-:Y:S02]  /*4b80*/  FADD.FTZ R215, R8, R215 ;  /* 0x000000d708d77221 */ /* 0x000fe40000010000 */
[----:B------:R-:W-:-:S05]  /*4b90*/  FADD.FTZ R214, R20, R214 ;  /* 0x000000d614d67221 */ /* 0x000fca0000010000 */
[----:B------:R-:W-:Y:S01]  /*4ba0*/  HMMA.16816.F32.BF16 R100, R96, R104, R200 ;  /* 0x000000686064723c */ /* 0x000fe200000418c8 */
[----:B------:R-:W-:-:S07]  /*4bb0*/  FADD.FTZ R215, R3, R215 ;  /* 0x000000d703d77221 */ /* 0x000fce0000010000 */
[C---:B------:R-:W-:Y:S08]  /*4bc0*/  HMMA.16816.F32.BF16 R108, R96.reuse, R112, R172 ;  /* 0x00000070606c723c */ /* 0x040ff000000418ac */
[C---:B---3--:R-:W-:Y:S08]  /*4bd0*/  HMMA.16816.F32.BF16 R116, R96.reuse, R120, R116 ;  /* 0x000000786074723c */ /* 0x048ff00000041874 */
[C---:B------:R-:W-:Y:S08]  /*4be0*/  HMMA.16816.F32.BF16 R36, R96.reuse, R40, R160 ;  /* 0x000000286024723c */ /* 0x040ff000000418a0 */
[C---:B------:R-:W-:Y:S08]  /*4bf0*/  HMMA.16816.F32.BF16 R44, R96.reuse, R48, R156 ;  /* 0x00000030602c723c */ /* 0x040ff0000004189c */
[C---:B--2---:R-:W-:Y:S08]  /*4c00*/  HMMA.16816.F32.BF16 R52, R96.reuse, R56, R144 ;  /* 0x000000386034723c */ /* 0x044ff00000041890 */
        /* <DEDUP_REMOVED lines=15> */
[C---:B-----5:R-:W-:Y:S08]  /*4d00*/  HMMA.16816.F32.BF16 R92, R96.reuse, R4, R92 ;  /* 0x00000004605c723c */ /* 0x060ff0000004185c */
        /* <DEDUP_REMOVED lines=16> */
[C---:B------:R-:W-:Y:S01]  /*4e10*/  IMAD.SHL.U32 R18, R213.reuse, 0x2, RZ ;  /* 0x00000002d5127824 */ /* 0x040fe200078e00ff */
        /* <DEDUP_REMOVED lines=23> */
.L_x_3209:
        /* <DEDUP_REMOVED lines=8> */
[C---:B--2---:R-:W-:Y:S01]  /*5010*/  IMAD.X R7, R4.reuse, 0x1, R13, P0 ;  /* 0x0000000104077824 */ /* 0x044fe200000e060d */
        /* <DEDUP_REMOVED lines=12> */
.L_x_3210:
        /* <DEDUP_REMOVED lines=21> */
.L_x_3143:
[----:B------:R-:W-:Y:S05]  /*5230*/  BSYNC B0 ;  /* 0x0000000000007941 */ /* 0x000fea0003800000 */
.L_x_3142:
[----:B-1----:R-:W-:Y:S01]  /*5240*/  IMAD.MOV.U32 R3, RZ, RZ, c[0x0][0x2ac] ;  /* 0x0000ab00ff037624 */ /* 0x002fe200078e00ff */
[----:B------:R-:W-:Y:S01]  /*5250*/  IADD3 R178, R206, -0x2, RZ ;  /* 0xfffffffeceb27810 */ /* 0x000fe20007ffe0ff */
[----:B------:R-:W-:Y:S01]  /*5260*/  @P4 IMAD.HI.U32 R2, R252, c[0x0][0x2c8], RZ ;  /* 0x0000b200fc024a27 */ /* 0x000fe200078e00ff */
[----:B------:R-:W0:Y:S03]  /*5270*/  LDGDEPBAR ;  /* 0x00000000000079af */ /* 0x000e260000000000 */
[----:B------:R-:W-:-:S02]  /*5280*/  IMAD R3, R3, c[0x0][0x1d0], RZ ;  /* 0x0000740003037a24 */ /* 0x000fc400078e02ff */
[----:B------:R-:W-:Y:S01]  /*5290*/  IMAD.MOV.U32 R0, RZ, RZ, R252 ;  /* 0x000000ffff007224 */ /* 0x000fe200078e00fc */
[----:B------:R-:W-:Y:S01]  /*52a0*/  @P4 SHF.R.U32.HI R0, RZ, c[0x0][0x2cc], R2 ;  /* 0x0000b300ff004a19 */ /* 0x000fe20000011602 */
[----:B------:R-:W-:Y:S02]  /*52b0*/  IMAD.MOV.U32 R210, RZ, RZ, RZ ;  /* 0x000000ffffd27224 */ /* 0x000fe400078e00ff */
[----:B------:R-:W-:Y:S01]  /*52c0*/  IMAD.MOV.U32 R182, RZ, RZ, 0x1 ;  /* 0x00000001ffb67424 */ /* 0x000fe200078e00ff */
[----:B------:R-:W-:-:S04]  /*52d0*/  IADD3 R0, R0, -c[0x0][0x168], R3 ;  /* 0x80005a0000007a10 */ /* 0x000fc80007ffe003 */
[----:B------:R-:W-:-:S04]  /*52e0*/  SHF.R.S32.HI R2, RZ, 0x1f, R0 ;  /* 0x0000001fff027819 */ /* 0x000fc80000011400 */
[----:B------:R-:W-:-:S04]  /*52f0*/  LEA.HI R0, R2, R0, RZ, 0x6 ;  /* 0x0000000002007211 */ /* 0x000fc800078f30ff */
[----:B------:R-:W-:-:S04]  /*5300*/  SHF.R.S32.HI R0, RZ, 0x6, R0 ;  /* 0x00000006ff007819 */ /* 0x000fc80000011400 */
[----:B------:R-:W-:-:S04]  /*5310*/  IMNMX R219, RZ, R0, !PT ;  /* 0x00000000ffdb7217 */ /* 0x000fc80007800200 */
[----:B------:R-:W-:-:S13]  /*5320*/  ISETP.GE.AND P0, PT, R178, R219, PT ;  /* 0x000000dbb200720c */ /* 0x000fda0003f06270 */
[----:B------:R-:W-:Y:S05]  /*5330*/  @!P0 BRA `(.L_x_3146) ;  /* 0x000033e000008947 */ /* 0x000fea0003800000 */
[----:B------:R-:W-:Y:S01]  /*5340*/  MOV R127, R124 ;  /* 0x0000007c007f7202 */ /* 0x000fe20000000f00 */
[----:B------:R-:W-:Y:S01]  /*5350*/  IMAD.MOV.U32 R201, RZ, RZ, R178 ;  /* 0x000000ffffc97224 */ /* 0x000fe200078e00b2 */
[----:B------:R-:W-:Y:S01]  /*5360*/  MOV R126, R125 ;  /* 0x0000007d007e7202 */ /* 0x000fe20000000f00 */
[----:B------:R-:W-:Y:S01]  /*5370*/  IMAD.MOV.U32 R182, RZ, RZ, 0x1 ;  /* 0x00000001ffb67424 */ /* 0x000fe200078e00ff */
[----:B------:R-:W-:Y:S02]  /*5380*/  MOV R210, RZ ;  /* 0x000000ff00d27202 */ /* 0x000fe40000000f00 */
.L_x_3155:
        /* <DEDUP_REMOVED lines=43> */
.L_x_3211:
[----:B------:R-:W-:-:S05]  /*5640*/  BRA.DIV ~URZ, `(.L_x_3150) ;  /* 0x000091c27f007947 */ /* 0x000fca000b800000 */
[----:B------:R-:W5:Y:S01]  /*5650*/  SHFL.IDX PT, R2, R21, RZ, 0x181f ;  /* 0x00181fff15027589 */ /* 0x000f6200000e0000 */
[----:B------:R-:W-:Y:S01]  /*5660*/  ISETP.GE.AND P5, PT, R195, c[0x0][0x1d4], PT ;  /* 0x00007500c3007a0c */ /* 0x000fe20003fa6270 */
[----:B------:R-:W-:Y:S01]  /*5670*/  IMAD R4, R210, 0x6000, R231 ;  /* 0x00006000d2047824 */ /* 0x000fe200078e02e7 */
[----:B------:R-:W-:Y:S02]  /*5680*/  ISETP.GE.AND P1, PT, R212, c[0x0][0x1d4], PT ;  /* 0x00007500d4007a0c */ /* 0x000fe40003f26270 */
[C---:B-----5:R-:W-:Y:S02]  /*5690*/  IADD3 R12, P0, R2.reuse, R29, RZ ;  /* 0x0000001d020c7210 */ /* 0x060fe40007f1e0ff */
[C---:B------:R-:W-:Y:S03]  /*56a0*/  IADD3 R6, P6, R2.reuse, R30, RZ ;  /* 0x0000001e02067210 */ /* 0x040fe60007fde0ff */
[----:B---3--:R-:W-:Y:S01]  /*56b0*/  IMAD.X R13, R5, 0x1, R22, P0 ;  /* 0x00000001050d7824 */ /* 0x008fe200000e0616 */
        /* <DEDUP_REMOVED lines=14> */
.L_x_3212:
        /* <DEDUP_REMOVED lines=21> */
.L_x_3148:
[----:B------:R-:W-:Y:S05]  /*58f0*/  BSYNC B0 ;  /* 0x0000000000007941 */ /* 0x000fea0003800000 */
.L_x_3147:
        /* <DEDUP_REMOVED lines=13> */
[----:B------:R-:W2:Y:S02]  /*59d0*/  LDSM.16.M88.4 R168, [R2+0x800] ;  /* 0x0008000002a8783b */ /* 0x000ea40000000200 */
[C---:B------:R-:W-:Y:S06]  /*59e0*/  HMMA.16816.F32.BF16 R16, R32.reuse, R18, RZ ;  /* 0x000000122010723c */ /* 0x040fec00000418ff */
[----:B------:R-:W3:Y:S02]  /*59f0*/  LDSM.16.M88.4 R172, [R2+0x1000] ;  /* 0x0010000002ac783b */ /* 0x000ee40000000200 */
[C---:B------:R-:W-:Y:S06]  /*5a00*/  HMMA.16816.F32.BF16 R20, R32.reuse, R24, RZ ;  /* 0x000000182014723c */ /* 0x040fec00000418ff */
[----:B------:R-:W-:Y:S02]  /*5a10*/  LDSM.16.M88.4 R176, [R180+0x1000] ;  /* 0x00100000b4b0783b */ /* 0x000fe40000000200 */
[C---:B------:R-:W-:Y:S08]  /*5a20*/  HMMA.16816.F32.BF16 R24, R32.reuse, R26, RZ ;  /* 0x0000001a2018723c */ /* 0x040ff000000418ff */
[C---:B------:R-:W-:Y:S08]  /*5a30*/  HMMA.16816.F32.BF16 R28, R32.reuse, R136, RZ ;  /* 0x00000088201c723c */ /* 0x040ff000000418ff */
[----:B------:R-:W-:Y:S01]  /*5a40*/  HMMA.16816.F32.BF16 R32, R32, R138, RZ ;  /* 0x0000008a2020723c */ /* 0x000fe200000418ff */
[----:B------:R-:W4:Y:S07]  /*5a50*/  LDSM.16.M88.4 R136, [R2+0x1800] ;  /* 0x001800000288783b */ /* 0x000f2e0000000200 */
[C---:B------:R-:W-:Y:S08]  /*5a60*/  HMMA.16816.F32.BF16 R4, R140.reuse, R144, R4 ;  /* 0x000000908c04723c */ /* 0x040ff00000041804 */
[C---:B------:R-:W-:Y:S01]  /*5a70*/  HMMA.16816.F32.BF16 R8, R140.reuse, R146, R8 ;  /* 0x000000928c08723c */ /* 0x040fe20000041808 */
[----:B------:R-:W-:Y:S07]  /*5a80*/  LDSM.16.M88.4 R144, [R185] ;  /* 0x00000000b990783b */ /* 0x000fee0000000200 */
        /* <DEDUP_REMOVED lines=15> */
[----:B------:R-:W-:Y:S07]  /*5b80*/  LDSM.16.M88.4 R168, [R2+0x2000] ;  /* 0x0020000002a8783b */ /* 0x000fee0000000200 */
[C---:B---3--:R-:W-:Y:S08]  /*5b90*/  HMMA.16816.F32.BF16 R20, R160.reuse, R172, R20 ;  /* 0x000000aca014723c */ /* 0x048ff00000041814 */
[C---:B------:R-:W-:Y:S08]  /*5ba0*/  HMMA.16816.F32.BF16 R24, R160.reuse, R174, R24 ;  /* 0x000000aea018723c */ /* 0x040ff00000041818 */
[C---:B----4-:R-:W-:Y:S08]  /*5bb0*/  HMMA.16816.F32.BF16 R28, R160.reuse, R136, R28 ;  /* 0x00000088a01c723c */ /* 0x050ff0000004181c */
[----:B------:R-:W-:Y:S01]  /*5bc0*/  HMMA.16816.F32.BF16 R32, R160, R138, R32 ;  /* 0x0000008aa020723c */ /* 0x000fe20000041820 */
[----:B------:R-:W2:Y:S07]  /*5bd0*/  LDSM.16.M88.4 R136, [R0+0x2800] ;  /* 0x002800000088783b */ /* 0x000eae0000000200 */
[C---:B-----5:R-:W-:Y:S01]  /*5be0*/  HMMA.16816.F32.BF16 R4, R144.reuse, R148, R4 ;  /* 0x000000949004723c */ /* 0x060fe20000041804 */
[----:B------:R-:W-:Y:S07]  /*5bf0*/  LDSM.16.M88.4 R160, [R124+0x2800] ;  /* 0x002800007ca0783b */ /* 0x000fee0000000200 */
[C---:B------:R-:W-:Y:S01]  /*5c00*/  HMMA.16816.F32.BF16 R8, R144.reuse, R150, R8 ;  /* 0x000000969008723c */ /* 0x040fe20000041808 */
[----:B------:R-:W3:Y:S07]  /*5c10*/  LDSM.16.M88.4 R148, [R0+0x3000] ;  /* 0x003000000094783b */ /* 0x000eee0000000200 */
[C---:B------:R-:W-:Y:S08]  /*5c20*/  HMMA.16816.F32.BF16 R12, R144.reuse, R152, R12 ;  /* 0x00000098900c723c */ /* 0x040ff0000004180c */
[C---:B------:R-:W-:Y:S01]  /*5c30*/  HMMA.16816.F32.BF16 R16, R144.reuse, R154, R16 ;  /* 0x0000009a9010723c */ /* 0x040fe20000041810 */
[----:B------:R-:W-:Y:S07]  /*5c40*/  LDSM.16.M88.4 R152, [R125+0x2000] ;  /* 0x002000007d98783b */ /* 0x000fee0000000200 */
[C---:B------:R-:W-:Y:S08]  /*5c50*/  HMMA.16816.F32.BF16 R20, R144.reuse, R176, R20 ;  /* 0x000000b09014723c */ /* 0x040ff00000041814 */
[C---:B------:R-:W-:Y:S08]  /*5c60*/  HMMA.16816.F32.BF16 R24, R144.reuse, R178, R24 ;  /* 0x000000b29018723c */ /* 0x040ff00000041818 */
[C---:B------:R-:W-:Y:S08]  /*5c70*/  HMMA.16816.F32.BF16 R28, R144.reuse, R140, R28 ;  /* 0x0000008c901c723c */ /* 0x040ff0000004181c */
[----:B------:R-:W-:Y:S01]  /*5c80*/  HMMA.16816.F32.BF16 R32, R144, R142, R32 ;  /* 0x0000008e9020723c */ /* 0x000fe20000041820 */
[----:B------:R-:W4:Y:S07]  /*5c90*/  LDSM.16.M88.4 R140, [R0+0x3800] ;  /* 0x00380000008c783b */ /* 0x000f2e0000000200 */
[C---:B-1----:R-:W-:Y:S01]  /*5ca0*/  HMMA.16816.F32.BF16 R4, R156.reuse, R164, R4 ;  /* 0x000000a49c04723c */ /* 0x042fe20000041804 */
[----:B------:R-:W1:Y:S07]  /*5cb0*/  LDSM.16.M88.4 R144, [R184+0x4000] ;  /* 0x00400000b890783b */ /* 0x000e6e0000000200 */
[C---:B------:R-:W-:Y:S01]  /*5cc0*/  HMMA.16816.F32.BF16 R8, R156.reuse, R166, R8 ;  /* 0x000000a69c08723c */ /* 0x040fe20000041808 */
[----:B------:R-:W5:Y:S07]  /*5cd0*/  LDSM.16.M88.4 R164, [R124+0x3000] ;  /* 0x003000007ca4783b */ /* 0x000f6e0000000200 */
[C---:B--2---:R-:W-:Y:S08]  /*5ce0*/  HMMA.16816.F32.BF16 R12, R156.reuse, R136, R12 ;  /* 0x000000889c0c723c */ /* 0x044ff0000004180c */
[C---:B------:R-:W-:Y:S01]  /*5cf0*/  HMMA.16816.F32.BF16 R16, R156.reuse, R138, R16 ;  /* 0x0000008a9c10723c */ /* 0x040fe20000041810 */
[----:B------:R-:W2:Y:S07]  /*5d00*/  LDSM.16.M88.4 R136, [R124+0x3800] ;  /* 0x003800007c88783b */ /* 0x000eae0000000200 */
[C---:B---3--:R-:W-:Y:S08]  /*5d10*/  HMMA.16816.F32.BF16 R20, R156.reuse, R148, R20 ;  /* 0x000000949c14723c */ /* 0x048ff00000041814 */
[C---:B------:R-:W-:Y:S01]  /*5d20*/  HMMA.16816.F32.BF16 R24, R156.reuse, R150, R24 ;  /* 0x000000969c18723c */ /* 0x040fe20000041818 */
[----:B------:R-:W3:Y:S07]  /*5d30*/  LDSM.16.M88.4 R148, [R186+0x4000] ;  /* 0x00400000ba94783b */ /* 0x000eee0000000200 */
[C---:B----4-:R-:W-:Y:S08]  /*5d40*/  HMMA.16816.F32.BF16 R28, R156.reuse, R140, R28 ;  /* 0x0000008c9c1c723c */ /* 0x050ff0000004181c */
        /* <DEDUP_REMOVED lines=12> */
[C---:B--2---:R-:W-:Y:S08]  /*5e10*/  HMMA.16816.F32.BF16 R28, R144.reuse, R136, R28 ;  /* 0x00000088901c723c */ /* 0x044ff0000004181c */
[----:B------:R-:W-:Y:S01]  /*5e20*/  HMMA.16816.F32.BF16 R32, R144, R138, R32 ;  /* 0x0000008a9020723c */ /* 0x000fe20000041820 */
[----:B------:R-:W2:Y:S07]  /*5e30*/  LDSM.16.M88.4 R136, [R3+0x2800] ;  /* 0x002800000388783b */ /* 0x000eae0000000200 */
[C---:B---3--:R-:W-:Y:S01]  /*5e40*/  HMMA.16816.F32.BF16 R4, R148.reuse, R168, R4 ;  /* 0x000000a89404723c */ /* 0x048fe20000041804 */
[----:B------:R-:W-:Y:S07]  /*5e50*/  LDSM.16.M88.4 R144, [R3+0x3800] ;  /* 0x003800000390783b */ /* 0x000fee0000000200 */
[C---:B------:R-:W-:Y:S01]  /*5e60*/  HMMA.16816.F32.BF16 R8, R148.reuse, R170, R8 ;  /* 0x000000aa9408723c */ /* 0x040fe20000041808 */
[----:B------:R3:W-:Y:S07]  /*5e70*/  LDSM.16.M88.4 R168, [R125+0x4000] ;  /* 0x004000007da8783b */ /* 0x0007ee0000000200 */
[C---:B----4-:R-:W-:Y:S08]  /*5e80*/  HMMA.16816.F32.BF16 R12, R148.reuse, R140, R12 ;  /* 0x0000008c940c723c */ /* 0x050ff0000004180c */
[C---:B------:R-:W-:Y:S01]  /*5e90*/  HMMA.16816.F32.BF16 R16, R148.reuse, R142, R16 ;  /* 0x0000008e9410723c */ /* 0x040fe20000041810 */
[----:B------:R-:W4:Y:S07]  /*5ea0*/  LDSM.16.M88.4 R140, [R3+0x3000] ;  /* 0x00300000038c783b */ /* 0x000f2e0000000200 */
[C---:B-1----:R-:W-:Y:S01]  /*5eb0*/  HMMA.16816.F32.BF16 R20, R148.reuse, R152, R20 ;  /* 0x000000989414723c */ /* 0x042fe20000041814 */
[----:B---3--:R-:W-:Y:S07]  /*5ec0*/  MOV R125, c[0x0][0x2ac] ;  /* 0x0000ab00007d7a02 */ /* 0x008fee0000000f00 */
[C---:B------:R-:W-:Y:S01]  /*5ed0*/  HMMA.16816.F32.BF16 R24, R148.reuse, R154, R24 ;  /* 0x0000009a9418723c */ /* 0x040fe20000041818 */
[----:B------:R-:W-:Y:S07]  /*5ee0*/  LDSM.16.M88.4 R152, [R0+0x4000] ;  /* 0x004000000098783b */ /* 0x000fee0000000200 */
[C---:B------:R-:W-:Y:S08]  /*5ef0*/  HMMA.16816.F32.BF16 R28, R148.reuse, R156, R28 ;  /* 0x0000009c941c723c */ /* 0x040ff0000004181c */
[----:B------:R-:W-:Y:S01]  /*5f00*/  HMMA.16816.F32.BF16 R32, R148, R158, R32 ;  /* 0x0000009e9420723c */ /* 0x000fe20000041820 */
[----:B------:R-:W1:Y:S07]  /*5f10*/  LDSM.16.M88.4 R148, [R183+0x8000] ;  /* 0x00800000b794783b */ /* 0x000e6e0000000200 */
[C---:B-----5:R-:W-:Y:S01]  /*5f20*/  HMMA.16816.F32.BF16 R4, R160.reuse, R164, R4 ;  /* 0x000000a4a004723c */ /* 0x060fe20000041804 */
[----:B------:R-:W3:Y:S07]  /*5f30*/  LDSM.16.M88.4 R156, [R0+0x4800] ;  /* 0x00480000009c783b */ /* 0x000eee0000000200 */
[C---:B------:R-:W-:Y:S01]  /*5f40*/  HMMA.16816.F32.BF16 R8, R160.reuse, R166, R8 ;  /* 0x000000a6a008723c */ /* 0x040fe20000041808 */
[----:B------:R-:W5:Y:S07]  /*5f50*/  LDSM.16.M88.4 R164, [R0+0x5000] ;  /* 0x0050000000a4783b */ /* 0x000f6e0000000200 */
[C---:B--2---:R-:W-:Y:S08]  /*5f60*/  HMMA.16816.F32.BF16 R12, R160.reuse, R136, R12 ;  /* 0x00000088a00c723c */ /* 0x044ff0000004180c */
[C---:B------:R-:W-:Y:S01]  /*5f70*/  HMMA.16816.F32.BF16 R16, R160.reuse, R138, R16 ;  /* 0x0000008aa010723c */ /* 0x040fe20000041810 */
[----:B------:R2:W3:Y:S07]  /*5f80*/  LDSM.16.M88.4 R136, [R0+0x5800] ;  /* 0x005800000088783b */ /* 0x0004ee0000000200 */
[C---:B----4-:R-:W-:Y:S08]  /*5f90*/  HMMA.16816.F32.BF16 R20, R160.reuse, R140, R20 ;  /* 0x0000008ca014723c */ /* 0x050ff00000041814 */
[C---:B------:R-:W-:Y:S01]  /*5fa0*/  HMMA.16816.F32.BF16 R24, R160.reuse, R142, R24 ;  /* 0x0000008ea018723c */ /* 0x040fe20000041818 */
[----:B------:R-:W4:Y:S07]  /*5fb0*/  LDSM.16.M88.4 R140, [R184+0x8000] ;  /* 0x00800000b88c783b */ /* 0x000f2e0000000200 */
[C---:B------:R-:W-:Y:S04]  /*5fc0*/  HMMA.16816.F32.BF16 R28, R160.reuse, R144, R28 ;  /* 0x00000090a01c723c */ /* 0x040fe8000004181c */
[----:B--2---:R-:W-:Y:S04]  /*5fd0*/  MOV R0, R217 ;  /* 0x000000d900007202 */ /* 0x004fe80000000f00 */
        /* <DEDUP_REMOVED lines=9> */
[C---:B-----5:R-:W-:Y:S08]  /*6070*/  HMMA.16816.F32.BF16 R20, R148.reuse, R164, R20 ;  /* 0x000000a49414723c */ /* 0x060ff00000041814 */
[C---:B------:R-:W-:Y:S01]  /*6080*/  HMMA.16816.F32.BF16 R24, R148.reuse, R166, R24 ;  /* 0x000000a69418723c */ /* 0x040fe20000041818 */
[----:B------:R-:W-:Y:S07]  /*6090*/  LDSM.16.M88.4 R164, [R2+0x5000] ;  /* 0x0050000002a4783b */ /* 0x000fee0000000200 */
[C---:B------:R-:W-:Y:S08]  /*60a0*/  HMMA.16816.F32.BF16 R28, R148.reuse, R136, R28 ;  /* 0x00000088941c723c */ /* 0x040ff0000004181c */
[----:B------:R-:W-:Y:S01]  /*60b0*/  HMMA.16816.F32.BF16 R32, R148, R138, R32 ;  /* 0x0000008a9420723c */ /* 0x000fe20000041820 */
[----:B------:R-:W-:Y:S07]  /*60c0*/  LDSM.16.M88.4 R136, [R186+0x8000] ;  /* 0x00800000ba88783b */ /* 0x000fee0000000200 */
[C---:B----4-:R-:W-:Y:S01]  /*60d0*/  HMMA.16816.F32.BF16 R4, R140.reuse, R168, R4 ;  /* 0x000000a88c04723c */ /* 0x050fe20000041804 */
[----:B------:R-:W4:Y:S07]  /*60e0*/  LDSM.16.M88.4 R148, [R2+0x4000] ;  /* 0x004000000294783b */ /* 0x000f2e0000000200 */
[C---:B------:R-:W-:Y:S01]  /*60f0*/  HMMA.16816.F32.BF16 R8, R140.reuse, R170, R8 ;  /* 0x000000aa8c08723c */ /* 0x040fe20000041808 */
[----:B------:R-:W-:Y:S07]  /*6100*/  LDSM.16.M88.4 R168, [R180+0x4000] ;  /* 0x00400000b4a8783b */ /* 0x000fee0000000200 */
[C---:B--2---:R-:W-:Y:S08]  /*6110*/  HMMA.16816.F32.BF16 R12, R140.reuse, R144, R12 ;  /* 0x000000908c0c723c */ /* 0x044ff0000004180c */
[C---:B------:R-:W-:Y:S01]  /*6120*/  HMMA.16816.F32.BF16 R16, R140.reuse, R146, R16 ;  /* 0x000000928c10723c */ /* 0x040fe20000041810 */
[----:B------:R2:W5:Y:S07]  /*6130*/  LDSM.16.M88.4 R144, [R2+0x5800] ;  /* 0x005800000290783b */ /* 0x00056e0000000200 */
[C---:B-1----:R-:W-:Y:S08]  /*6140*/  HMMA.16816.F32.BF16 R20, R140.reuse, R152, R20 ;  /* 0x000000988c14723c */ /* 0x042ff00000041814 */
[C---:B------:R-:W-:Y:S01]  /*6150*/  HMMA.16816.F32.BF16 R24, R140.reuse, R154, R24 ;  /* 0x0000009a8c18723c */ /* 0x040fe20000041818 */
[----:B------:R-:W-:Y:S07]  /*6160*/  LDSM.16.M88.4 R152, [R185+0x8000] ;  /* 0x00800000b998783b */ /* 0x000fee0000000200 */
[C---:B---3--:R-:W-:Y:S04]  /*6170*/  HMMA.16816.F32.BF16 R28, R140.reuse, R156, R28 ;  /* 0x0000009c8c1c723c */ /* 0x048fe8000004181c */
[----:B--2---:R-:W-:Y:S03]  /*6180*/  @P4 IMAD.HI.U32 R2, R217, c[0x0][0x2c8], RZ ;  /* 0x0000b200d9024a27 */ /* 0x004fe600078e00ff */
[----:B------:R-:W-:Y:S01]  /*6190*/  IADD3 R156, R191, R181, RZ ;  /* 0x000000b5bf9c7210 */ /* 0x000fe20007ffe0ff */
[----:B------:R-:W-:Y:S01]  /*61a0*/  HMMA.16816.F32.BF16 R32, R140, R158, R32 ;  /* 0x0000009e8c20723c */ /* 0x000fe20000041820 */
[----:B------:R-:W-:Y:S03]  /*61b0*/  LDSM.16.M88.4 R140, [R3+0x4800] ;  /* 0x00480000038c783b */ /* 0x000fe60000000200 */
[----:B------:R-:W-:Y:S04]  /*61c0*/  @P4 SHF.R.U32.HI R0, RZ, c[0x0][0x2cc], R2 ;  /* 0x0000b300ff004a19 */ /* 0x000fe80000011602 */
[C---:B----4-:R-:W-:Y:S01]  /*61d0*/  HMMA.16816.F32.BF16 R4, R136.reuse, R148, R4 ;  /* 0x000000948804723c */ /* 0x050fe20000041804 */
[----:B------:R-:W1:Y:S07]  /*61e0*/  SHFL.IDX PT, R2, R0, RZ, 0x1c1f ;  /* 0x001c1fff00027589 */ /* 0x000e6e00000e0000 */
[C---:B------:R-:W-:Y:S01]  /*61f0*/  HMMA.16816.F32.BF16 R8, R136.reuse, R150, R8 ;  /* 0x000000968808723c */ /* 0x040fe20000041808 */
[----:B------:R2:W3:Y:S07]  /*6200*/  SHFL.IDX PT, R124, R0, 0x1, 0x1c1f ;  /* 0x003c1f00007c7f89 */ /* 0x0004ee00000e0000 */
[C---:B------:R-:W-:Y:S08]  /*6210*/  HMMA.16816.F32.BF16 R12, R136.reuse, R160, R12 ;  /* 0x000000a0880c723c */ /* 0x040ff0000004180c */
[C---:B------:R-:W-:Y:S08]  /*6220*/  HMMA.16816.F32.BF16 R16, R136.reuse, R162, R16 ;  /* 0x000000a28810723c */ /* 0x040ff00000041810 */
[C---:B------:R-:W-:Y:S04]  /*6230*/  HMMA.16816.F32.BF16 R20, R136.reuse, R164, R20 ;  /* 0x000000a48814723c */ /* 0x040fe80000041814 */
[----:B--2---:R-:W-:Y:S04]  /*6240*/  IADD3 R0, -R251, 0x1, -R211 ;  /* 0x00000001fb007810 */ /* 0x004fe80007ffe9d3 */
[C---:B------:R-:W-:Y:S04]  /*6250*/  HMMA.16816.F32.BF16 R24, R136.reuse, R166, R24 ;  /* 0x000000a68818723c */ /* 0x040fe80000041818 */
[----:B------:R-:W-:Y:S04]  /*6260*/  IMAD R0, R125, c[0x0][0x1d0], R0 ;  /* 0x000074007d007a24 */ /* 0x000fe800078e0200 */
[C---:B-----5:R-:W-:Y:S04]  /*6270*/  HMMA.16816.F32.BF16 R28, R136.reuse, R144, R28 ;  /* 0x00000090881c723c */ /* 0x060fe8000004181c */
[----:B------:R-:W-:Y:S04]  /*6280*/  IADD3 R0, R0, -c[0x0][0x168], RZ ;  /* 0x80005a0000007a10 */ /* 0x000fe80007ffe0ff */
[----:B------:R-:W-:Y:S01]  /*6290*/  HMMA.16816.F32.BF16 R32, R136, R146, R32 ;  /* 0x000000928820723c */ /* 0x000fe20000041820 */
[----:B------:R-:W2:Y:S03]  /*62a0*/  LDSM.16.M88.4 R136, [R3+0x5000] ;  /* 0x005000000388783b */ /* 0x000ea60000000200 */
[C---:B-1----:R-:W-:Y:S02]  /*62b0*/  IADD3 R2, R0.reuse, R2, RZ ;  /* 0x0000000200027210 */ /* 0x042fe40007ffe0ff */
[----:B---3--:R-:W-:Y:S02]  /*62c0*/  IADD3 R0, R0, R124, RZ ;  /* 0x0000007c00007210 */ /* 0x008fe40007ffe0ff */
[C---:B------:R-:W-:Y:S01]  /*62d0*/  HMMA.16816.F32.BF16 R4, R152.reuse, R168, R4 ;  /* 0x000000a89804723c */ /* 0x040fe20000041804 */
[----:B------:R1:W3:Y:S01]  /*62e0*/  LDSM.16.M88.4 R144, [R3+0x5800] ;  /* 0x005800000390783b */ /* 0x0002e20000000200 */
[----:B------:R-:W-:Y:S07]  /*62f0*/  DEPBAR.LE SB0, 0x2 ;  /* 0x000080800000791a */ /* 0x000fee0000000000 */
[----:B------:R-:W-:Y:S01]  /*6300*/  BAR.SYNC.DEFER_BLOCKING 0x0 ;  /* 0x0000000000007b1d */ /* 0x000fe20000010000 */
[C---:B------:R-:W-:Y:S05]  /*6310*/  HMMA.16816.F32.BF16 R8, R152.reuse, R170, R8 ;  /* 0x000000aa9808723c */ /* 0x040fea0000041808 */
[C---:B------:R-:W-:Y:S02]  /*6320*/  ISETP.GT.AND P6, PT, R2.reuse, RZ, PT ;  /* 0x000000ff0200720c */ /* 0x040fe40003fc4270 */
[----:B------:R-:W-:Y:S01]  /*6330*/  ISETP.GT.AND P5, PT, R2, 0x1, PT ;  /* 0x000000010200780c */ /* 0x000fe20003fa4270 */
[C---:B------:R-:W-:Y:S03]  /*6340*/  HMMA.16816.F32.BF16 R12, R152.reuse, R140, R12 ;  /* 0x0000008c980c723c */ /* 0x040fe6000004180c */
[C---:B------:R-:W-:Y:S02]  /*6350*/  ISETP.GT.AND P1, PT, R0.reuse, RZ, PT ;  /* 0x000000ff0000720c */ /* 0x040fe40003f24270 */
[----:B------:R-:W-:Y:S02]  /*6360*/  ISETP.GT.AND P0, PT, R0, 0x1, PT ;  /* 0x000000010000780c */ /* 0x000fe40003f04270 */
[----:B------:R-:W-:Y:S01]  /*6370*/  FSEL R4, R4, -INF , P6 ;  /* 0xff80000004047808 */ /* 0x000fe20003000000 */
[C---:B------:R-:W-:Y:S03]  /*6380*/  HMMA.16816.F32.BF16 R16, R152.reuse, R142, R16 ;  /* 0x0000008e9810723c */ /* 0x040fe60000041810 */
[----:B------:R-:W-:Y:S02]  /*6390*/  ISETP.GT.AND P6, PT, R2, 0x8, PT ;  /* 0x000000080200780c */ /* 0x000fe40003fc4270 */
[----:B------:R-:W-:Y:S02]  /*63a0*/  FSEL R5, R5, -INF , P5 ;  /* 0xff80000005057808 */ /* 0x000fe40002800000 */
[----:B-1----:R-:W-:Y:S01]  /*63b0*/  FMNMX.FTZ R3, R4, R126, !PT ;  /* 0x0000007e04037209 */ /* 0x002fe20007810000 */
[C---:B--2---:R-:W-:Y:S03]  /*63c0*/  HMMA.16816.F32.BF16 R20, R152.reuse, R136, R20 ;  /* 0x000000889814723c */ /* 0x044fe60000041814 */
[----:B------:R-:W-:Y:S02]  /*63d0*/  ISETP.GT.AND P5, PT, R2, 0x9, PT ;  /* 0x000000090200780c */ /* 0x000fe40003fa4270 */
[----:B------:R-:W-:Y:S02]  /*63e0*/  FSEL R8, R8, -INF , P6 ;  /* 0xff80000008087808 */ /* 0x000fe40003000000 */
[----:B------:R-:W-:Y:S01]  /*63f0*/  FMNMX.FTZ R3, R5, R3, !PT ;  /* 0x0000000305037209 */ /* 0x000fe20007810000 */
[C---:B------:R-:W-:Y:S03]  /*6400*/  HMMA.16816.F32.BF16 R24, R152.reuse, R138, R24 ;  /* 0x0000008a9818723c */ /* 0x040fe60000041818 */
[----:B------:R-:W-:Y:S02]  /*6410*/  ISETP.GT.AND P6, PT, R2, 0x10, PT ;  /* 0x000000100200780c */ /* 0x000fe40003fc4270 */
[----:B------:R-:W-:Y:S02]  /*6420*/  FSEL R9, R9, -INF , P5 ;  /* 0xff80000009097808 */ /* 0x000fe40002800000 */
[----:B------:R-:W-:Y:S01]  /*6430*/  FMNMX.FTZ R3, R8, R3, !PT ;  /* 0x0000000308037209 */ /* 0x000fe20007810000 */
[C---:B---3--:R-:W-:Y:S03]  /*6440*/  HMMA.16816.F32.BF16 R28, R152.reuse, R144, R28 ;  /* 0x00000090981c723c */ /* 0x048fe6000004181c */
[----:B------:R-:W-:Y:S02]  /*6450*/  ISETP.GT.AND P5, PT, R2, 0x11, PT ;  /* 0x000000110200780c */ /* 0x000fe40003fa4270 */
[----:B------:R-:W-:Y:S02]  /*6460*/  FSEL R140, R12, -INF , P6 ;  /* 0xff8000000c8c7808 */ /* 0x000fe40003000000 */
[----:B------:R-:W-:Y:S01]  /*6470*/  FSEL R6, R6, -INF , P1 ;  /* 0xff80000006067808 */ /* 0x000fe20000800000 */
[----:B------:R-:W-:Y:S03]  /*6480*/  HMMA.16816.F32.BF16 R32, R152, R146, R32 ;  /* 0x000000929820723c */ /* 0x000fe60000041820 */
[----:B------:R-:W-:Y:S02]  /*6490*/  ISETP.GT.AND P1, PT, R0, 0x8, PT ;  /* 0x000000080000780c */ /* 0x000fe40003f24270 */
[----:B------:R-:W-:Y:S02]  /*64a0*/  FMNMX.FTZ R3, R9, R3, !PT ;  /* 0x0000000309037209 */ /* 0x000fe40007810000 */
        /* <DEDUP_REMOVED lines=9> */
[----:B------:R-:W-:Y:S02]  /*6540*/  FSEL R142, R14, -INF , P1 ;  /* 0xff8000000e8e7808 */ /* 0x000fe40000800000 */
[----:B------:R-:W-:Y:S02]  /*6550*/  FSEL R148, R16, -INF , P6 ;  /* 0xff80000010947808 */ /* 0x000fe40003000000 */
[----:B------:R-:W-:Y:S02]  /*6560*/  FMNMX.FTZ R125, R141, R125, !PT ;  /* 0x0000007d8d7d7209 */ /* 0x000fe40007810000 */
[----:B------:R-:W-:Y:S02]  /*6570*/  FSEL R11, R11, -INF , P0 ;  /* 0xff8000000b0b7808 */ /* 0x000fe40000000000 */
[----:B------:R-:W-:Y:S02]  /*6580*/  ISETP.GT.AND P0, PT, R0, 0x11, PT ;  /* 0x000000110000780c */ /* 0x000fe40003f04270 */
[----:B------:R-:W-:Y:S02]  /*6590*/  ISETP.GT.AND P5, PT, R2, 0x19, PT ;  /* 0x000000190200780c */ /* 0x000fe40003fa4270 */
[----:B------:R-:W-:Y:S02]  /*65a0*/  ISETP.GT.AND P1, PT, R0, 0x18, PT ;  /* 0x000000180000780c */ /* 0x000fe40003f24270 */
[----:B------:R-:W-:Y:S02]  /*65b0*/  FMNMX.FTZ R3, R10, R3, !PT ;  /* 0x000000030a037209 */ /* 0x000fe40007810000 */
[----:B------:R-:W-:Y:S02]  /*65c0*/  FSEL R143, R15, -INF , P0 ;  /* 0xff8000000f8f7808 */ /* 0x000fe40000000000 */
[----:B------:R-:W-:Y:S01]  /*65d0*/  FSEL R149, R17, -INF , P5 ;  /* 0xff80000011957808 */ /* 0x000fe20002800000 */
[----:B------:R-:W-:Y:S01]  /*65e0*/  LDSM.16.MT88.4 R12, [R156] ;  /* 0x000000009c0c783b */ /* 0x000fe20000004200 */
        /* <DEDUP_REMOVED lines=9> */
[----:B------:R-:W-:Y:S02]  /*6680*/  FMNMX.FTZ R3, R142, R3, !PT ;  /* 0x000000038e037209 */ /* 0x000fe40007810000 */
[----:B------:R-:W-:Y:S02]  /*6690*/  ISETP.GT.AND P6, PT, R0, 0x20, PT ;  /* 0x000000200000780c */ /* 0x000fe40003fc4270 */
[C---:B------:R-:W-:Y:S02]  /*66a0*/  ISETP.GT.AND P5, PT, R2.reuse, 0x28, PT ;  /* 0x000000280200780c */ /* 0x040fe40003fa4270 */
[----:B------:R-:W-:Y:S02]  /*66b0*/  ISETP.GT.AND P1, PT, R2, 0x29, PT ;  /* 0x000000290200780c */ /* 0x000fe40003f24270 */
[----:B------:R-:W-:Y:S02]  /*66c0*/  FSEL R152, R21, -INF , P0 ;  /* 0xff80000015987808 */ /* 0x000fe40000000000 */
[----:B------:R-:W-:Y:S02]  /*66d0*/  FMNMX.FTZ R125, R146, R125, !PT ;  /* 0x0000007d927d7209 */ /* 0x000fe40007810000 */
[----:B------:R-:W-:Y:S02]  /*66e0*/  FSEL R153, R22, -INF , P6 ;  /* 0xff80000016997808 */ /* 0x000fe40003000000 */
[----:B------:R-:W-:Y:S02]  /*66f0*/  FSEL R155, R24, -INF , P5 ;  /* 0xff800000189b7808 */ /* 0x000fe40002800000 */
[----:B------:R-:W-:Y:S02]  /*6700*/  FSEL R157, R25, -INF , P1 ;  /* 0xff800000199d7808 */ /* 0x000fe40000800000 */
[C---:B------:R-:W-:Y:S02]  /*6710*/  ISETP.GT.AND P0, PT, R2.reuse, 0x30, PT ;  /* 0x000000300200780c */ /* 0x040fe40003f04270 */
[C---:B------:R-:W-:Y:S02]  /*6720*/  ISETP.GT.AND P6, PT, R2.reuse, 0x31, PT ;  /* 0x000000310200780c */ /* 0x040fe40003fc4270 */
[C---:B------:R-:W-:Y:S02]  /*6730*/  ISETP.GT.AND P5, PT, R2.reuse, 0x38, PT ;  /* 0x000000380200780c */ /* 0x040fe40003fa4270 */
[----:B------:R-:W-:Y:S02]  /*6740*/  ISETP.GT.AND P1, PT, R2, 0x39, PT ;  /* 0x000000390200780c */ /* 0x000fe40003f24270 */
[----:B------:R-:W-:Y:S02]  /*6750*/  FMNMX.FTZ R2, R143, R3, !PT ;  /* 0x000000038f027209 */ /* 0x000fe40007810000 */
[----:B------:R-:W-:Y:S02]  /*6760*/  FMNMX.FTZ R125, R152, R125, !PT ;  /* 0x0000007d987d7209 */ /* 0x000fe40007810000 */
[----:B------:R-:W-:Y:S02]  /*6770*/  FMNMX.FTZ R2, R150, R2, !PT ;  /* 0x0000000296027209 */ /* 0x000fe40007810000 */
[----:B------:R-:W-:Y:S02]  /*6780*/  FMNMX.FTZ R125, R155, R125, !PT ;  /* 0x0000007d9b7d7209 */ /* 0x000fe40007810000 */
[----:B------:R-:W-:Y:S02]  /*6790*/  FSEL R160, R28, -INF , P0 ;  /* 0xff8000001ca07808 */ /* 0x000fe40000000000 */
[----:B------:R-:W-:Y:S02]  /*67a0*/  FMNMX.FTZ R2, R151, R2, !PT ;  /* 0x0000000297027209 */ /* 0x000fe40007810000 */
[C---:B------:R-:W-:Y:S02]  /*67b0*/  ISETP.GT.AND P0, PT, R0.reuse, 0x21, PT ;  /* 0x000000210000780c */ /* 0x040fe40003f04270 */
[----:B------:R-:W-:Y:S02]  /*67c0*/  FMNMX.FTZ R125, R157, R125, !PT ;  /* 0x0000007d9d7d7209 */ /* 0x000fe40007810000 */
[----:B------:R-:W-:Y:S02]  /*67d0*/  FSEL R147, R23, -INF , P0 ;  /* 0xff80000017937808 */ /* 0x000fe40000000000 */
[----:B------:R-:W-:Y:S02]  /*67e0*/  FMNMX.FTZ R2, R153, R2, !PT ;  /* 0x0000000299027209 */ /* 0x000fe40007810000 */
[----:B------:R-:W-:Y:S02]  /*67f0*/  ISETP.GT.AND P0, PT, R0, 0x28, PT ;  /* 0x000000280000780c */ /* 0x000fe40003f04270 */
[----:B------:R-:W-:Y:S02]  /*6800*/  FSEL R161, R29, -INF , P6 ;  /* 0xff8000001da17808 */ /* 0x000fe40003000000 */
[----:B------:R-:W-:Y:S02]  /*6810*/  FMNMX.FTZ R125, R160, R125, !PT ;  /* 0x0000007da07d7209 */ /* 0x000fe40007810000 */
[----:B------:R-:W-:Y:S02]  /*6820*/  FSEL R154, R26, -INF , P0 ;  /* 0xff8000001a9a7808 */ /* 0x000fe40000000000 */
[----:B------:R-:W-:Y:S02]  /*6830*/  FMNMX.FTZ R2, R147, R2, !PT ;  /* 0x0000000293027209 */ /* 0x000fe40007810000 */
[----:B------:R-:W-:Y:S02]  /*6840*/  FSEL R199, R33, -INF , P1 ;  /* 0xff80000021c77808 */ /* 0x000fe40000800000 */
[----:B------:R-:W-:Y:S02]  /*6850*/  ISETP.GT.AND P1, PT, R0, 0x29, PT ;  /* 0x000000290000780c */ /* 0x000fe40003f24270 */
[----:B------:R-:W-:Y:S02]  /*6860*/  FSEL R163, R32, -INF , P5 ;  /* 0xff80000020a37808 */ /* 0x000fe40002800000 */
[----:B------:R-:W-:Y:S02]  /*6870*/  FMNMX.FTZ R125, R161, R125, !PT ;  /* 0x0000007da17d7209 */ /* 0x000fe40007810000 */
[----:B------:R-:W-:Y:S02]  /*6880*/  FSEL R158, R27, -INF , P1 ;  /* 0xff8000001b9e7808 */ /* 0x000fe40000800000 */
[----:B------:R-:W-:Y:S02]  /*6890*/  FMNMX.FTZ R2, R154, R2, !PT ;  /* 0x000000029a027209 */ /* 0x000fe40007810000 */
[----:B------:R-:W-:Y:S02]  /*68a0*/  ISETP.GT.AND P1, PT, R0, 0x30, PT ;  /* 0x000000300000780c */ /* 0x000fe40003f24270 */
[----:B------:R-:W-:Y:S02]  /*68b0*/  FMNMX.FTZ R125, R163, R125, !PT ;  /* 0x0000007da37d7209 */ /* 0x000fe40007810000 */
[----:B------:R-:W-:Y:S02]  /*68c0*/  FSEL R159, R30, -INF , P1 ;  /* 0xff8000001e9f7808 */ /* 0x000fe40000800000 */
[----:B------:R-:W-:Y:S02]  /*68d0*/  FMNMX.FTZ R2, R158, R2, !PT ;  /* 0x000000029e027209 */ /* 0x000fe40007810000 */
[C---:B------:R-:W-:Y:S02]  /*68e0*/  ISETP.GT.AND P0, PT, R0.reuse, 0x31, PT ;  /* 0x000000310000780c */ /* 0x040fe40003f04270 */
[----:B------:R-:W-:Y:S02]  /*68f0*/  FMNMX.FTZ R125, R199, R125, !PT ;  /* 0x0000007dc77d7209 */ /* 0x000fe40007810000 */
[----:B------:R-:W-:Y:S02]  /*6900*/  FSEL R162, R31, -INF , P0 ;  /* 0xff8000001fa27808 */ /* 0x000fe40000000000 */
[----:B------:R-:W-:Y:S01]  /*6910*/  FMNMX.FTZ R2, R159, R2, !PT ;  /* 0x000000029f027209 */ /* 0x000fe20007810000 */
[----:B------:R-:W1:Y:S01]  /*6920*/  SHFL.BFLY PT, R3, R125, 0x2, 0x1f ;  /* 0x0c401f007d037f89 */ /* 0x000e6200000e0000 */
[C---:B------:R-:W-:Y:S02]  /*6930*/  ISETP.GT.AND P1, PT, R0.reuse, 0x38, PT ;  /* 0x000000380000780c */ /* 0x040fe40003f24270 */
[----:B------:R-:W-:Y:S02]  /*6940*/  ISETP.GT.AND P0, PT, R0, 0x39, PT ;  /* 0x000000390000780c */ /* 0x000fe40003f04270 */
[----:B------:R-:W-:Y:S02]  /*6950*/  FSEL R198, R34, -INF , P1 ;  /* 0xff80000022c67808 */ /* 0x000fe40000800000 */
[----:B------:R-:W-:Y:S02]  /*6960*/  FMNMX.FTZ R0, R162, R2, !PT ;  /* 0x00000002a2007209 */ /* 0x000fe40007810000 */
[----:B------:R-:W-:Y:S02]  /*6970*/  FSEL R200, R35, -INF , P0 ;  /* 0xff80000023c87808 */ /* 0x000fe40000000000 */
[----:B------:R-:W-:Y:S04]  /*6980*/  FMNMX.FTZ R0, R198, R0, !PT ;  /* 0x00000000c6007209 */ /* 0x000fe80007810000 */
        /* <DEDUP_REMOVED lines=10> */
[--C-:B------:R-:W-:Y:S04]  /*6a30*/  FFMA.FTZ R2, R4, c[0x0][0x2d0], -R144.reuse ;  /* 0x0000b40004027a23 */ /* 0x100fe80000010890 */
[----:B------:R1:W-:Y:S01]  /*6a40*/  MUFU.EX2 R209, R2 ;  /* 0x0000000200d17308 */ /* 0x0003e20000000800 */
[----:B--2---:R-:W-:Y:S01]  /*6a50*/  FMNMX.FTZ R124, R0, R124, !PT ;  /* 0x0000007c007c7209 */ /* 0x004fe20007810000 */
[--C-:B------:R-:W-:Y:S03]  /*6a60*/  FFMA.FTZ R0, R8, c[0x0][0x2d0], -R144.reuse ;  /* 0x0000b40008007a23 */ /* 0x100fe60000010890 */
[C---:B------:R-:W-:Y:S01]  /*6a70*/  FSETP.NEU.FTZ.AND P0, PT, R124.reuse, -INF , PT ;  /* 0xff8000007c00780b */ /* 0x040fe20003f1d000 */
[----:B------:R-:W-:Y:S04]  /*6a80*/  FMUL.FTZ R145, R124, c[0x0][0x2d0] ;  /* 0x0000b4007c917a20 */ /* 0x000fe80000410000 */
[----:B------:R2:W-:Y:S01]  /*6a90*/  MUFU.EX2 R207, R0 ;  /* 0x0000000000cf7308 */ /* 0x0005e20000000800 */
[----:B------:R-:W-:Y:S05]  /*6aa0*/  FSEL R145, R145, RZ, P0 ;  /* 0x000000ff91917208 */ /* 0x000fea0000000000 */
[--C-:B------:R-:W-:Y:S04]  /*6ab0*/  FFMA.FTZ R3, R11, c[0x0][0x2d0], -R145.reuse ;  /* 0x0000b4000b037a23 */ /* 0x100fe80000010891 */
[----:B------:R3:W-:Y:S01]  /*6ac0*/  MUFU.EX2 R202, R3 ;  /* 0x0000000300ca7308 */ /* 0x0007e20000000800 */
[--C-:B-1----:R-:W-:Y:S09]  /*6ad0*/  FFMA.FTZ R2, R5, c[0x0][0x2d0], -R144.reuse ;  /* 0x0000b40005027a23 */ /* 0x102ff20000010890 */
[----:B------:R1:W4:Y:S01]  /*6ae0*/  MUFU.EX2 R208, R2 ;  /* 0x0000000200d07308 */ /* 0x0003220000000800 */
[----:B--2---:R-:W-:Y:S09]  /*6af0*/  FFMA.FTZ R0, R9, c[0x0][0x2d0], -R144 ;  /* 0x0000b40009007a23 */ /* 0x004ff20000010890 */
[----:B------:R-:W2:Y:S01]  /*6b00*/  MUFU.EX2 R206, R0 ;  /* 0x0000000000ce7308 */ /* 0x000ea20000000800 */
[----:B---3--:R-:W-:Y:S05]  /*6b10*/  IADD3 R3, R192, R181, RZ ;  /* 0x000000b5c0037210 */ /* 0x008fea0007ffe0ff */
[----:B------:R-:W-:Y:S01]  /*6b20*/  LDSM.16.MT88.4 R28, [R3] ;  /* 0x00000000031c783b */ /* 0x000fe20000004200 */
[----:B-1----:R-:W-:Y:S02]  /*6b30*/  FSEL R2, R125, RZ, P1 ;  /* 0x000000ff7d027208 */ /* 0x002fe40000800000 */
[----:B----4-:R-:W-:Y:S02]  /*6b40*/  F2FP.BF16.PACK_AB R136, R208, R209 ;  /* 0x000000d1d088723e */ /* 0x010fe400000010ff */
[----:B------:R-:W-:Y:S01]  /*6b50*/  ISETP.GE.AND P1, PT, R210, 0x1, PT ;  /* 0x00000001d200780c */ /* 0x000fe20003f26270 */
[----:B------:R-:W-:Y:S01]  /*6b60*/  FADD.FTZ R2, -R2, R126 ;  /* 0x0000007e02027221 */ /* 0x000fe20000010100 */
[----:B------:R-:W-:Y:S03]  /*6b70*/  IADD3 R126, R189, R3, RZ ;  /* 0x00000003bd7e7210 */ /* 0x000fe60007ffe0ff */
[----:B------:R-:W-:Y:S01]  /*6b80*/  FMUL.FTZ R2, R2, c[0x0][0x2d0] ;  /* 0x0000b40002027a20 */ /* 0x000fe20000410000 */
[----:B--2---:R-:W-:Y:S01]  /*6b90*/  F2FP.BF16.PACK_AB R138, R206, R207 ;  /* 0x000000cfce8a723e */ /* 0x004fe200000010ff */
[--C-:B------:R-:W-:Y:S04]  /*6ba0*/  FFMA.FTZ R0, R6, c[0x0][0x2d0], -R145.reuse ;  /* 0x0000b40006007a23 */ /* 0x100fe80000010891 */
[----:B------:R1:W-:Y:S10]  /*6bb0*/  MUFU.EX2 R205, R0 ;  /* 0x0000000000cd7308 */ /* 0x0003f40000000800 */
[----:B------:R-:W2:Y:S01]  /*6bc0*/  MUFU.EX2 R2, R2 ;  /* 0x0000000200027308 */ /* 0x000ea20000000800 */
[--C-:B-1----:R-:W-:Y:S09]  /*6bd0*/  FFMA.FTZ R0, R7, c[0x0][0x2d0], -R145.reuse ;  /* 0x0000b40007007a23 */ /* 0x102ff20000010891 */
[----:B------:R1:W3:Y:S01]  /*6be0*/  MUFU.EX2 R204, R0 ;  /* 0x0000000000cc7308 */ /* 0x0002e20000000800 */
[C---:B--2---:R-:W-:Y:S02]  /*6bf0*/  FMUL.FTZ R4, R2.reuse, R128 ;  /* 0x0000008002047220 */ /* 0x044fe40000410000 */
[C---:B------:R-:W-:Y:S02]  /*6c00*/  FMUL.FTZ R5, R2.reuse, R129 ;  /* 0x0000008102057220 */ /* 0x040fe40000410000 */
[C---:B------:R-:W-:Y:S02]  /*6c10*/  FMUL.FTZ R8, R2.reuse, R132 ;  /* 0x0000008402087220 */ /* 0x040fe40000410000 */
[C---:B------:R-:W-:Y:S02]  /*6c20*/  FMUL.FTZ R9, R2.reuse, R133 ;  /* 0x0000008502097220 */ /* 0x040fe40000410000 */
[C---:B------:R-:W-:Y:S02]  /*6c30*/  FMUL.FTZ R16, R2.reuse, R104 ;  /* 0x0000006802107220 */ /* 0x040fe40000410000 */
[C---:B------:R-:W-:Y:S02]  /*6c40*/  FMUL.FTZ R17, R2.reuse, R105 ;  /* 0x0000006902117220 */ /* 0x040fe40000410000 */
[C---:B------:R-:W-:Y:S02]  /*6c50*/  FMUL.FTZ R24, R2.reuse, R112 ;  /* 0x0000007002187220 */ /* 0x040fe40000410000 */
[C---:B------:R-:W-:Y:S02]  /*6c60*/  FMUL.FTZ R25, R2.reuse, R113 ;  /* 0x0000007102197220 */ /* 0x040fe40000410000 */
[----:B------:R-:W-:Y:S02]  /*6c70*/  FMUL.FTZ R32, R2, R120 ;  /* 0x0000007802207220 */ /* 0x000fe40000410000 */
[----:B-1----:R-:W-:Y:S01]  /*6c80*/  FFMA.FTZ R0, R10, c[0x0][0x2d0], -R145 ;  /* 0x0000b4000a007a23 */ /* 0x002fe20000010891 */
[----:B---3--:R-:W-:Y:S01]  /*6c90*/  F2FP.BF16.PACK_AB R137, R204, R205 ;  /* 0x000000cdcc89723e */ /* 0x008fe200000010ff */
[C---:B------:R-:W-:Y:S02]  /*6ca0*/  FMUL.FTZ R33, R2.reuse, R121 ;  /* 0x0000007902217220 */ /* 0x040fe40000410000 */
[----:B------:R1:W2:Y:S01]  /*6cb0*/  MUFU.EX2 R203, R0 ;  /* 0x0000000000cb7308 */ /* 0x0002a20000000800 */
[C---:B------:R-:W-:Y:S02]  /*6cc0*/  FMUL.FTZ R36, R2.reuse, R36 ;  /* 0x0000002402247220 */ /* 0x040fe40000410000 */
        /* <DEDUP_REMOVED lines=10> */
[----:B------:R-:W-:Y:S01]  /*6d70*/  FMUL.FTZ R57, R2, R57 ;  /* 0x0000003902397220 */ /* 0x000fe20000410000 */
[----:B-1----:R-:W-:Y:S01]  /*6d80*/  FSEL R0, R124, RZ, P0 ;  /* 0x000000ff7c007208 */ /* 0x002fe20000000000 */
[----:B------:R-:W-:Y:S01]  /*6d90*/  FMUL.FTZ R60, R2, R60 ;  /* 0x0000003c023c7220 */ /* 0x000fe20000410000 */
[----:B--2---:R-:W-:Y:S01]  /*6da0*/  F2FP.BF16.PACK_AB R139, R202, R203 ;  /* 0x000000cbca8b723e */ /* 0x004fe200000010ff */
[----:B------:R-:W-:Y:S01]  /*6db0*/  FMUL.FTZ R61, R2, R61 ;  /* 0x0000003d023d7220 */ /* 0x000fe20000410000 */
[----:B------:R-:W-:Y:S01]  /*6dc0*/  ISETP.GE.AND P0, PT, R201, 0x2, PT ;  /* 0x00000002c900780c */ /* 0x000fe20003f06270 */
[----:B------:R-:W-:Y:S01]  /*6dd0*/  FADD.FTZ R0, -R0, R127 ;  /* 0x0000007f00007221 */ /* 0x000fe20000010100 */
[----:B------:R-:W-:Y:S01]  /*6de0*/  IADD3 R127, R189, R156, RZ ;  /* 0x0000009cbd7f7210 */ /* 0x000fe20007ffe0ff */
[----:B------:R-:W-:Y:S02]  /*6df0*/  FMUL.FTZ R64, R2, R64 ;  /* 0x0000004002407220 */ /* 0x000fe40000410000 */
[----:B------:R-:W-:Y:S02]  /*6e00*/  FMUL.FTZ R0, R0, c[0x0][0x2d0] ;  /* 0x0000b40000007a20 */ /* 0x000fe40000410000 */
[----:B------:R-:W1:Y:S01]  /*6e10*/  LDSM.16.MT88.4 R20, [R127] ;  /* 0x000000007f14783b */ /* 0x000e620000004200 */
[C---:B------:R-:W-:Y:S02]  /*6e20*/  FMUL.FTZ R65, R2.reuse, R65 ;  /* 0x0000004102417220 */ /* 0x040fe40000410000 */
[C---:B------:R-:W-:Y:S01]  /*6e30*/  FMUL.FTZ R68, R2.reuse, R68 ;  /* 0x0000004402447220 */ /* 0x040fe20000410000 */
[----:B------:R-:W2:Y:S01]  /*6e40*/  MUFU.EX2 R0, R0 ;  /* 0x0000000000007308 */ /* 0x000ea20000000800 */
        /* <DEDUP_REMOVED lines=14> */
[----:B------:R-:W-:Y:S01]  /*6f30*/  LDSM.16.MT88.4 R128, [R156+0x2800] ;  /* 0x002800009c80783b */ /* 0x000fe20000004200 */
[C---:B------:R-:W-:Y:S02]  /*6f40*/  FMUL.FTZ R10, R0.reuse, R134 ;  /* 0x00000086000a7220 */ /* 0x040fe40000410000 */
[C---:B------:R-:W-:Y:S02]  /*6f50*/  FMUL.FTZ R11, R0.reuse, R135 ;  /* 0x00000087000b7220 */ /* 0x040fe40000410000 */
[C---:B------:R-:W-:Y:S03]  /*6f60*/  HMMA.16816.F32.BF16 R4, R136.reuse, R12, R4 ;  /* 0x0000000c8804723c */ /* 0x040fe60000041804 */
[----:B------:R-:W-:Y:S02]  /*6f70*/  LDSM.16.MT88.4 R132, [R127+0x2800] ;  /* 0x002800007f84783b */ /* 0x000fe40000004200 */
[----:B------:R-:W-:Y:S02]  /*6f80*/  FMUL.FTZ R18, R0, R106 ;  /* 0x0000006a00127220 */ /* 0x000fe40000410000 */
[C---:B------:R-:W-:Y:S01]  /*6f90*/  FMUL.FTZ R12, R2.reuse, R100 ;  /* 0x00000064020c7220 */ /* 0x040fe20000410000 */
[C---:B------:R-:W-:Y:S04]  /*6fa0*/  HMMA.16816.F32.BF16 R8, R136.reuse, R14, R8 ;  /* 0x0000000e8808723c */ /* 0x040fe80000041808 */
[----:B------:R-:W-:Y:S02]  /*6fb0*/  FMUL.FTZ R13, R2, R101 ;  /* 0x00000065020d7220 */ /* 0x000fe40000410000 */
[C---:B------:R-:W-:Y:S02]  /*6fc0*/  FMUL.FTZ R19, R0.reuse, R107 ;  /* 0x0000006b00137220 */ /* 0x040fe40000410000 */
[C---:B------:R-:W-:Y:S01]  /*6fd0*/  FMUL.FTZ R14, R0.reuse, R102 ;  /* 0x00000066000e7220 */ /* 0x040fe20000410000 */
[----:B------:R-:W-:Y:S03]  /*6fe0*/  LDSM.16.MT88.4 R104, [R156+0x2000] ;  /* 0x002000009c68783b */ /* 0x000fe60000004200 */
[C---:B------:R-:W-:Y:S02]  /*6ff0*/  FMUL.FTZ R15, R0.reuse, R103 ;  /* 0x00000067000f7220 */ /* 0x040fe40000410000 */
[C---:B------:R-:W-:Y:S02]  /*7000*/  FMUL.FTZ R26, R0.reuse, R114 ;  /* 0x00000072001a7220 */ /* 0x040fe40000410000 */
[C---:B------:R-:W-:Y:S01]  /*7010*/  FMUL.FTZ R27, R0.reuse, R115 ;  /* 0x00000073001b7220 */ /* 0x040fe20000410000 */
[----:B------:R-:W2:Y:S01]  /*7020*/  LDSM.16.MT88.4 R100, [R126] ;  /* 0x000000007e64783b */ /* 0x000ea20000004200 */
[C---:B------:R-:W-:Y:S01]  /*7030*/  FMUL.FTZ R34, R0.reuse, R122 ;  /* 0x0000007a00227220 */ /* 0x040fe20000410000 */
[C---:B-1----:R-:W-:Y:S03]  /*7040*/  HMMA.16816.F32.BF16 R12, R136.reuse, R20, R12 ;  /* 0x00000014880c723c */ /* 0x042fe6000004180c */
[C---:B------:R-:W-:Y:S02]  /*7050*/  FMUL.FTZ R35, R0.reuse, R123 ;  /* 0x0000007b00237220 */ /* 0x040fe40000410000 */
[----:B------:R-:W-:Y:S01]  /*7060*/  FMUL.FTZ R38, R0, R38 ;  /* 0x0000002600267220 */ /* 0x000fe20000410000 */
[----:B------:R-:W-:Y:S01]  /*7070*/  LDSM.16.MT88.4 R112, [R156+0x800] ;  /* 0x000800009c70783b */ /* 0x000fe20000004200 */
[C---:B------:R-:W-:Y:S01]  /*7080*/  FMUL.FTZ R20, R2.reuse, R108 ;  /* 0x0000006c02147220 */ /* 0x040fe20000410000 */
[C---:B------:R-:W-:Y:S04]  /*7090*/  HMMA.16816.F32.BF16 R16, R136.reuse, R22, R16 ;  /* 0x000000168810723c */ /* 0x040fe80000041810 */
[----:B------:R-:W-:Y:S02]  /*70a0*/  FMUL.FTZ R21, R2, R109 ;  /* 0x0000006d02157220 */ /* 0x000fe40000410000 */
[C---:B------:R-:W-:Y:S01]  /*70b0*/  FMUL.FTZ R39, R0.reuse, R39 ;  /* 0x0000002700277220 */ /* 0x040fe20000410000 */
[----:B------:R-:W-:Y:S01]  /*70c0*/  LDSM.16.MT88.4 R120, [R126+0x800] ;  /* 0x000800007e78783b */ /* 0x000fe20000004200 */
[C---:B------:R-:W-:Y:S04]  /*70d0*/  FMUL.FTZ R22, R0.reuse, R110 ;  /* 0x0000006e00167220 */ /* 0x040fe80000410000 */
[C---:B------:R-:W-:Y:S02]  /*70e0*/  FMUL.FTZ R23, R0.reuse, R111 ;  /* 0x0000006f00177220 */ /* 0x040fe40000410000 */
[C---:B------:R-:W-:Y:S01]  /*70f0*/  FMUL.FTZ R42, R0.reuse, R42 ;  /* 0x0000002a002a7220 */ /* 0x040fe20000410000 */
[----:B------:R-:W1:Y:S01]  /*7100*/  LDSM.16.MT88.4 R108, [R127+0x2000] ;  /* 0x002000007f6c783b */ /* 0x000e620000004200 */
[C---:B------:R-:W-:Y:S02]  /*7110*/  FMUL.FTZ R43, R0.reuse, R43 ;  /* 0x0000002b002b7220 */ /* 0x040fe40000410000 */
[C---:B------:R-:W-:Y:S01]  /*7120*/  FMUL.FTZ R46, R0.reuse, R46 ;  /* 0x0000002e002e7220 */ /* 0x040fe20000410000 */
        /* <DEDUP_REMOVED lines=34> */
[C---:B------:R-:W-:Y:S01]  /*7350*/  FMUL.FTZ R91, R0.reuse, R91 ;  /* 0x0000005b005b7220 */ /* 0x040fe20000410000 */
[C---:B--2---:R-:W-:Y:S03]  /*7360*/  HMMA.16816.F32.BF16 R52, R136.reuse, R100, R52 ;  /* 0x000000648834723c */ /* 0x044fe60000041834 */
[C---:B------:R-:W-:Y:S02]  /*7370*/  FMUL.FTZ R94, R0.reuse, R94 ;  /* 0x0000005e005e7220 */ /* 0x040fe40000410000 */
[----:B------:R-:W-:Y:S02]  /*7380*/  FMUL.FTZ R95, R0, R95 ;  /* 0x0000005f005f7220 */ /* 0x000fe40000410000 */
[--C-:B------:R-:W-:Y:S01]  /*7390*/  FFMA.FTZ R100, R140, c[0x0][0x2d0], -R144.reuse ;  /* 0x0000b4008c647a23 */ /* 0x100fe20000010890 */
[C---:B------:R-:W-:Y:S03]  /*73a0*/  HMMA.16816.F32.BF16 R56, R136.reuse, R102, R56 ;  /* 0x000000668838723c */ /* 0x040fe60000041838 */
[----:B------:R2:W4:Y:S01]  /*73b0*/  MUFU.EX2 R197, R100 ;  /* 0x0000006400c57308 */ /* 0x0005220000000800 */
[----:B------:R-:W-:Y:S02]  /*73c0*/  FMUL.FTZ R97, R2, R97 ;  /* 0x0000006102617220 */ /* 0x000fe40000410000 */
[C---:B------:R-:W-:Y:S02]  /*73d0*/  FMUL.FTZ R98, R0.reuse, R98 ;  /* 0x0000006200627220 */ /* 0x040fe40000410000 */
[C---:B---3--:R-:W-:Y:S04]  /*73e0*/  HMMA.16816.F32.BF16 R60, R136.reuse, R104, R60 ;  /* 0x00000068883c723c */ /* 0x048fe8000004183c */
[C---:B------:R-:W-:Y:S02]  /*73f0*/  FMUL.FTZ R99, R0.reuse, R99 ;  /* 0x0000006300637220 */ /* 0x040fe40000410000 */
[C---:B------:R-:W-:Y:S02]  /*7400*/  FMUL.FTZ R78, R0.reuse, R78 ;  /* 0x0000004e004e7220 */ /* 0x040fe40000410000 */
[C---:B------:R-:W-:Y:S04]  /*7410*/  HMMA.16816.F32.BF16 R64, R136.reuse, R106, R64 ;  /* 0x0000006a8840723c */ /* 0x040fe80000041840 */
[----:B------:R-:W-:Y:S02]  /*7420*/  FFMA.FTZ R104, R141, c[0x0][0x2d0], -R144 ;  /* 0x0000b4008d687a23 */ /* 0x000fe40000010890 */
[----:B------:R-:W-:Y:S02]  /*7430*/  FMUL.FTZ R79, R0, R79 ;  /* 0x0000004f004f7220 */ /* 0x000fe40000410000 */
[C---:B-1----:R-:W-:Y:S01]  /*7440*/  HMMA.16816.F32.BF16 R68, R136.reuse, R108, R68 ;  /* 0x0000006c8844723c */ /* 0x042fe20000041844 */
[----:B------:R1:W3:Y:S01]  /*7450*/  MUFU.EX2 R196, R104 ;  /* 0x0000006800c47308 */ /* 0x0002e20000000800 */
[----:B--2---:R-:W2:Y:S02]  /*7460*/  LDSM.16.MT88.4 R100, [R127+0x4000] ;  /* 0x004000007f64783b */ /* 0x004ea40000004200 */
[C---:B------:R-:W-:Y:S02]  /*7470*/  FMUL.FTZ R80, R2.reuse, R80 ;  /* 0x0000005002507220 */ /* 0x040fe40000410000 */
[----:B------:R-:W-:Y:S02]  /*7480*/  FMUL.FTZ R81, R2, R81 ;  /* 0x0000005102517220 */ /* 0x000fe40000410000 */
[C---:B------:R-:W-:Y:S04]  /*7490*/  HMMA.16816.F32.BF16 R72, R136.reuse, R110, R72 ;  /* 0x0000006e8848723c */ /* 0x040fe80000041848 */
[----:B------:R-:W-:Y:S02]  /*74a0*/  FFMA.FTZ R108, R143, c[0x0][0x2d0], -R145 ;  /* 0x0000b4008f6c7a23 */ /* 0x000fe40000010891 */
[C---:B------:R-:W-:Y:S02]  /*74b0*/  FMUL.FTZ R82, R0.reuse, R82 ;  /* 0x0000005200527220 */ /* 0x040fe40000410000 */
[----:B------:R5:W-:Y:S01]  /*74c0*/  MUFU.EX2 R180, R108 ;  /* 0x0000006c00b47308 */ /* 0x000be20000000800 */
[----:B------:R-:W-:Y:S03]  /*74d0*/  FMUL.FTZ R83, R0, R83 ;  /* 0x0000005300537220 */ /* 0x000fe60000410000 */
[----:B------:R-:W-:Y:S02]  /*74e0*/  FFMA.FTZ R2, R2, R214, R209 ;  /* 0x000000d602027223 */ /* 0x000fe400000100d1 */
[----:B------:R-:W-:Y:S02]  /*74f0*/  FFMA.FTZ R0, R0, R215, R205 ;  /* 0x000000d700007223 */ /* 0x000fe400000100cd */
[----:B------:R-:W-:Y:S02]  /*7500*/  FADD.FTZ R2, R208, R2 ;  /* 0x00000002d0027221 */ /* 0x000fe40000010000 */
[--C-:B-1----:R-:W-:Y:S02]  /*7510*/  FFMA.FTZ R104, R142, c[0x0][0x2d0], -R145.reuse ;  /* 0x0000b4008e687a23 */ /* 0x102fe40000010891 */
[----:B------:R-:W-:Y:S01]  /*7520*/  LDSM.16.MT88.4 R140, [R3+0x2800] ;  /* 0x00280000038c783b */ /* 0x000fe20000004200 */
[----:B------:R-:W-:Y:S01]  /*7530*/  FADD.FTZ R0, R204, R0 ;  /* 0x00000000cc007221 */ /* 0x000fe20000010000 */
[----:B------:R1:W1:Y:S01]  /*7540*/  MUFU.EX2 R181, R104 ;  /* 0x0000006800b57308 */ /* 0x0002620000000800 */
[----:B------:R-:W-:Y:S02]  /*7550*/  FADD.FTZ R2, R207, R2 ;  /* 0x00000002cf027221 */ /* 0x000fe40000010000 */
[----:B------:R-:W-:Y:S02]  /*7560*/  FADD.FTZ R0, R203, R0 ;  /* 0x00000000cb007221 */ /* 0x000fe40000010000 */
[----:B------:R-:W-:Y:S02]  /*7570*/  FADD.FTZ R2, R206, R2 ;  /* 0x00000002ce027221 */ /* 0x000fe40000010000 */
[----:B------:R-:W-:Y:S02]  /*7580*/  FADD.FTZ R0, R202, R0 ;  /* 0x00000000ca007221 */ /* 0x000fe40000010000 */
[----:B----4-:R-:W-:Y:S02]  /*7590*/  FADD.FTZ R2, R197, R2 ;  /* 0x00000002c5027221 */ /* 0x010fe40000010000 */
[----:B-----5:R-:W-:Y:S01]  /*75a0*/  FFMA.FTZ R108, R148, c[0x0][0x2d0], -R144 ;  /* 0x0000b400946c7a23 */ /* 0x020fe20000010890 */
[C---:B--2---:R-:W-:Y:S03]  /*75b0*/  HMMA.16816.F32.BF16 R76, R136.reuse, R100, R76 ;  /* 0x00000064884c723c */ /* 0x044fe6000004184c */
[----:B------:R2:W4:Y:S01]  /*75c0*/  MUFU.EX2 R179, R108 ;  /* 0x0000006c00b37308 */ /* 0x0005220000000800 */
[----:B---3--:R-:W-:Y:S03]  /*75d0*/  FADD.FTZ R2, R196, R2 ;  /* 0x00000002c4027221 */ /* 0x008fe60000010000 */
[----:B------:R-:W-:Y:S01]  /*75e0*/  FFMA.FTZ R100, R149, c[0x0][0x2d0], -R144 ;  /* 0x0000b40095647a23 */ /* 0x000fe20000010890 */
[C---:B------:R-:W-:Y:S01]  /*75f0*/  HMMA.16816.F32.BF16 R80, R136.reuse, R102, R80 ;  /* 0x000000668850723c */ /* 0x040fe20000041850 */
[----:B-1----:R-:W1:Y:S04]  /*7600*/  LDSM.16.MT88.4 R104, [R3+0x4000] ;  /* 0x004000000368783b */ /* 0x002e680000004200 */
[----:B------:R3:W5:Y:S01]  /*7610*/  MUFU.EX2 R178, R100 ;  /* 0x0000006400b27308 */ /* 0x0007620000000800 */
[C---:B------:R-:W-:Y:S01]  /*7620*/  F2FP.BF16.PACK_AB R101, R180.reuse, R181 ;  /* 0x000000b5b465723e */ /* 0x040fe200000010ff */
[----:B------:R-:W-:Y:S05]  /*7630*/  FADD.FTZ R0, R181, R0 ;  /* 0x00000000b5007221 */ /* 0x000fea0000010000 */
[----:B------:R-:W-:Y:S01]  /*7640*/  FADD.FTZ R0, R180, R0 ;  /* 0x00000000b4007221 */ /* 0x000fe20000010000 */
[----:B--2---:R-:W2:Y:S01]  /*7650*/  LDSM.16.MT88.4 R108, [R126+0x4000] ;  /* 0x004000007e6c783b */ /* 0x004ea20000004200 */
[----:B----4-:R-:W-:Y:S02]  /*7660*/  FADD.FTZ R2, R179, R2 ;  /* 0x00000002b3027221 */ /* 0x010fe40000010000 */
[--C-:B---3--:R-:W-:Y:S01]  /*7670*/  FFMA.FTZ R100, R150, c[0x0][0x2d0], -R145.reuse ;  /* 0x0000b40096647a23 */ /* 0x108fe20000010891 */
[C---:B-----5:R-:W-:Y:S01]  /*7680*/  F2FP.BF16.PACK_AB R102, R178.reuse, R179 ;  /* 0x000000b3b266723e */ /* 0x060fe200000010ff */
[----:B------:R-:W-:Y:S02]  /*7690*/  FADD.FTZ R2, R178, R2 ;  /* 0x00000002b2027221 */ /* 0x000fe40000010000 */
[----:B------:R3:W4:Y:S01]  /*76a0*/  MUFU.EX2 R177, R100 ;  /* 0x0000006400b17308 */ /* 0x0007220000000800 */
[C---:B-1----:R-:W-:Y:S08]  /*76b0*/  HMMA.16816.F32.BF16 R84, R136.reuse, R104, R84 ;  /* 0x000000688854723c */ /* 0x042ff00000041854 */
[C---:B------:R-:W-:Y:S01]  /*76c0*/  HMMA.16816.F32.BF16 R88, R136.reuse, R106, R88 ;  /* 0x0000006a8858723c */ /* 0x040fe20000041858 */
[----:B------:R-:W1:Y:S03]  /*76d0*/  LDSM.16.MT88.4 R104, [R127+0x800] ;  /* 0x000800007f68783b */ /* 0x000e660000004200 */
[--C-:B---3--:R-:W-:Y:S02]  /*76e0*/  FFMA.FTZ R100, R151, c[0x0][0x2d0], -R145.reuse ;  /* 0x0000b40097647a23 */ /* 0x108fe40000010891 */
[----:B----4-:R-:W-:Y:S02]  /*76f0*/  FADD.FTZ R0, R177, R0 ;  /* 0x00000000b1007221 */ /* 0x010fe40000010000 */
[C---:B--2---:R-:W-:Y:S01]  /*7700*/  HMMA.16816.F32.BF16 R92, R136.reuse, R108, R92 ;  /* 0x0000006c885c723c */ /* 0x044fe2000004185c */
[----:B------:R2:W3:Y:S01]  /*7710*/  MUFU.EX2 R176, R100 ;  /* 0x0000006400b07308 */ /* 0x0004e20000000800 */
[----:B------:R-:W-:Y:S06]  /*7720*/  LDSM.16.MT88.4 R148, [R3+0x3800] ;  /* 0x003800000394783b */ /* 0x000fec0000004200 */
[----:B------:R-:W-:Y:S02]  /*7730*/  HMMA.16816.F32.BF16 R96, R136, R110, R96 ;  /* 0x0000006e8860723c */ /* 0x000fe40000041860 */
[----:B------:R-:W4:Y:S02]  /*7740*/  LDSM.16.MT88.4 R108, [R126+0x2800] ;  /* 0x002800007e6c783b */ /* 0x000f240000004200 */
[----:B--2---:R-:W-:Y:S01]  /*7750*/  F2FP.BF16.PACK_AB R100, R196, R197 ;  /* 0x000000c5c464723e */ /* 0x004fe200000010ff */
[C---:B---3--:R-:W-:Y:S01]  /*7760*/  FADD.FTZ R0, R176.reuse, R0 ;  /* 0x00000000b0007221 */ /* 0x048fe20000010000 */
[----:B------:R-:W-:Y:S07]  /*7770*/  F2FP.BF16.PACK_AB R103, R176, R177 ;  /* 0x000000b1b067723e */ /* 0x000fee00000010ff */
[C---:B------:R-:W-:Y:S08]  /*7780*/  HMMA.16816.F32.BF16 R4, R100.reuse, R112, R4 ;  /* 0x000000706404723c */ /* 0x040ff00000041804 */
[C---:B------:R-:W-:Y:S01]  /*7790*/  HMMA.16816.F32.BF16 R8, R100.reuse, R114, R8 ;  /* 0x000000726408723c */ /* 0x040fe20000041808 */
[----:B------:R-:W-:Y:S07]  /*77a0*/  LDSM.16.MT88.4 R112, [R127+0x4800] ;  /* 0x004800007f70783b */ /* 0x000fee0000004200 */
[C---:B-1----:R-:W-:Y:S08]  /*77b0*/  HMMA.16816.F32.BF16 R12, R100.reuse, R104, R12 ;  /* 0x00000068640c723c */ /* 0x042ff0000004180c */
        /* <DEDUP_REMOVED lines=21> */
[----:B---3--:R-:W-:Y:S02]  /*7910*/  FADD.FTZ R2, R174, R2 ;  /* 0x00000002ae027221 */ /* 0x008fe40000010000 */
[C---:B------:R-:W-:Y:S01]  /*7920*/  HMMA.16816.F32.BF16 R56, R100.reuse, R142, R56 ;  /* 0x0000008e6438723c */ /* 0x040fe20000041838 */
[----:B------:R-:W-:Y:S01]  /*7930*/  LDSM.16.MT88.4 R140, [R156+0x3800] ;  /* 0x003800009c8c783b */ /* 0x000fe20000004200 */
[----:B------:R2:W-:Y:S06]  /*7940*/  MUFU.EX2 R172, R116 ;  /* 0x0000007400ac7308 */ /* 0x0005ec0000000800 */
[C---:B----4-:R-:W-:Y:S01]  /*7950*/  HMMA.16816.F32.BF16 R60, R100.reuse, R108, R60 ;  /* 0x0000006c643c723c */ /* 0x050fe2000004183c */
[----:B-----5:R-:W-:Y:S06]  /*7960*/  LDSM.16.MT88.4 R128, [R126+0x1000] ;  /* 0x001000007e80783b */ /* 0x020fec0000004200 */
        /* <DEDUP_REMOVED lines=55> */
[C---:B------:R-:W-:Y:S01]  /*7ce0*/  HMMA.16816.F32.BF16 R56, R100.reuse, R106, R56 ;  /* 0x0000006a6438723c */ /* 0x040fe20000041838 */
[----:B------:R-:W-:Y:S02]  /*7cf0*/  LDSM.16.MT88.4 R156, [R156+0x5800] ;  /* 0x005800009c9c783b */ /* 0x000fe40000004200 */
        /* <DEDUP_REMOVED lines=21> */
[----:B------:R2:W5:Y:S01]  /*7e50*/  MUFU.EX2 R162, R144 ;  /* 0x0000009000a27308 */ /* 0x0005620000000800 */
[C---:B-1----:R-:W-:Y:S01]  /*7e60*/  HMMA.16816.F32.BF16 R84, R100.reuse, R104, R84 ;  /* 0x000000686454723c */ /* 0x042fe20000041854 */
[----:B------:R-:W-:Y:S02]  /*7e70*/  LDSM.16.MT88.4 R116, [R3+0x1800] ;  /* 0x001800000374783b */ /* 0x000fe40000004200 */
[----:B----4-:R-:W-:Y:S05]  /*7e80*/  F2FP.BF16.PACK_AB R139, R160, R161 ;  /* 0x000000a1a08b723e */ /* 0x010fea00000010ff */
[C---:B------:R-:W-:Y:S01]  /*7e90*/  HMMA.16816.F32.BF16 R88, R100.reuse, R106, R88 ;  /* 0x0000006a6458723c */ /* 0x040fe20000041858 */
[----:B---3--:R-:W1:Y:S08]  /*7ea0*/  LDSM.16.MT88.4 R112, [R126+0x5000] ;  /* 0x005000007e70783b */ /* 0x008e700000004200 */
[----:B--2---:R-:W2:Y:S03]  /*7eb0*/  LDSM.16.MT88.4 R144, [R127+0x3800] ;  /* 0x003800007f90783b */ /* 0x004ea60000004200 */
[----:B-----5:R-:W-:Y:S01]  /*7ec0*/  F2FP.BF16.PACK_AB R138, R162, R163 ;  /* 0x000000a3a28a723e */ /* 0x020fe200000010ff */
        /* <DEDUP_REMOVED lines=45> */
[C---:B------:R-:W-:Y:S01]  /*81a0*/  IMAD.SHL.U32 R18, R213.reuse, 0x2, RZ ;  /* 0x00000002d5127824 */ /* 0x040fe200078e00ff */
[----:B------:R-:W-:Y:S01]  /*81b0*/  IADD3 R2, R2, -0x80, RZ ;  /* 0xffffff8002027810 */ /* 0x000fe20007ffe0ff */
[----:B------:R-:W-:Y:S01]  /*81c0*/  IMAD.SHL.U32 R17, R212, 0x2, RZ ;  /* 0x00000002d4117824 */ /* 0x000fe200078e00ff */
[----:B------:R-:W-:Y:S01]  /*81d0*/  SHF.L.U64.HI R15, R213, 0x1, R233 ;  /* 0x00000001d50f7819 */ /* 0x000fe200000102e9 */
[C---:B------:R-:W-:Y:S01]  /*81e0*/  IMAD.SHL.U32 R16, R195.reuse, 0x2, RZ ;  /* 0x00000002c3107824 */ /* 0x040fe200078e00ff */
        /* <DEDUP_REMOVED lines=29> */
.L_x_3213:
[----:B------:R-:W-:-:S05]  /*83c0*/  BRA.DIV ~URZ, `(.L_x_3154) ;  /* 0x000067027f007947 */ /* 0x000fca000b800000 */
[----:B------:R-:W3:Y:S01]  /*83d0*/  SHFL.IDX PT, R2, R12, RZ, 0x181f ;  /* 0x00181fff0c027589 */ /* 0x000ee200000e0000 */
[----:B------:R-:W-:Y:S01]  /*83e0*/  ISETP.GE.AND P5, PT, R195, c[0x0][0x1d4], PT ;  /* 0x00007500c3007a0c */ /* 0x000fe20003fa6270 */
[----:B------:R-:W-:Y:S01]  /*83f0*/  IMAD R0, R210, 0x6000, R232 ;  /* 0x00006000d2007824 */ /* 0x000fe200078e02e8 */
[----:B------:R-:W-:Y:S02]  /*8400*/  ISETP.GE.AND P1, PT, R212, c[0x0][0x1d4], PT ;  /* 0x00007500d4007a0c */ /* 0x000fe40003f26270 */
[C---:B---3--:R-:W-:Y:S02]  /*8410*/  IADD3 R8, P0, R2.reuse, R16, RZ ;  /* 0x0000001002087210 */ /* 0x048fe40007f1e0ff */
[----:B------:R-:W-:Y:S03]  /*8420*/  IADD3 R6, P6, R2, R17, RZ ;  /* 0x0000001102067210 */ /* 0x000fe60007fde0ff */
[C---:B--2---:R-:W-:Y:S01]  /*8430*/  IMAD.X R9, R4.reuse, 0x1, R13, P0 ;  /* 0x0000000104097824 */ /* 0x044fe200000e060d */
        /* <DEDUP_REMOVED lines=14> */
.L_x_3214:
        /* <DEDUP_REMOVED lines=21> */
.L_x_3152:
[----:B------:R-:W-:Y:S05]  /*8670*/  BSYNC B0 ;  /* 0x0000000000007941 */ /* 0x000fea0003800000 */
.L_x_3151:
[C---:B------:R-:W-:Y:S01]  /*8680*/  ISETP.GT.AND P0, PT, R201.reuse, R219, PT ;  /* 0x000000dbc900720c */ /* 0x040fe20003f04270 */
[----:B------:R-:W0:Y:S01]  /*8690*/  LDGDEPBAR ;  /* 0x00000000000079af */ /* 0x000e220000000000 */
[----:B------:R-:W-:Y:S01]  /*86a0*/  IADD3 R178, R201, -0x1, RZ ;  /* 0xffffffffc9b27810 */ /* 0x000fe20007ffe0ff */
[----:B------:R-:W-:Y:S01]  /*86b0*/  IMAD.MOV.U32 R127, RZ, RZ, R124 ;  /* 0x000000ffff7f7224 */ /* 0x000fe200078e007c */
[C---:B------:R-:W-:Y:S01]  /*86c0*/  ISETP.GE.AND P1, PT, R182.reuse, 0x1, PT ;  /* 0x00000001b600780c */ /* 0x040fe20003f26270 */
[----:B------:R-:W-:Y:S01]  /*86d0*/  IMAD.MOV.U32 R126, RZ, RZ, R125 ;  /* 0x000000ffff7e7224 */ /* 0x000fe200078e007d */
[----:B------:R-:W-:Y:S01]  /*86e0*/  IADD3 R182, R182, 0x1, RZ ;  /* 0x00000001b6b67810 */ /* 0x000fe20007ffe0ff */
[----:B------:R-:W-:Y:S03]  /*86f0*/  IMAD.MOV.U32 R201, RZ, RZ, R178 ;  /* 0x000000ffffc97224 */ /* 0x000fe600078e00b2 */
[----:B------:R-:W-:Y:S03]  /*8700*/  SEL R182, R182, RZ, !P1 ;  /* 0x000000ffb6b67207 */ /* 0x000fe60004800000 */
[----:B-1----:R-:W-:-:S05]  /*8710*/  @P0 BRA `(.L_x_3155) ;  /* 0xffffcc7000000947 */ /* 0x002fca000383ffff */
.L_x_3146:
[----:B------:R-:W-:Y:S01]  /*8720*/  ISETP.GE.AND P0, PT, R178, RZ, PT ;  /* 0x000000ffb200720c */ /* 0x000fe20003f06270 */
[----:B------:R-:W-:Y:S01]  /*8730*/  IMAD.MOV.U32 R200, RZ, RZ, 0x1f ;  /* 0x0000001fffc87424 */ /* 0x000fe200078e00ff */
[----:B------:R-:W-:-:S11]  /*8740*/  MOV R199, 0xffffffff ;  /* 0xffffffff00c77802 */ /* 0x000fd60000000f00 */
[----:B------:R-:W-:Y:S05]  /*8750*/  @!P0 BRA `(.L_x_3156) ;  /* 0x00002e8000008947 */ /* 0x000fea0003800000 */
[----:B------:R-:W-:Y:S02]  /*8760*/  MOV R126, R124 ;  /* 0x0000007c007e7202 */ /* 0x000fe40000000f00 */
[----:B------:R-:W-:Y:S02]  /*8770*/  MOV R0, R125 ;  /* 0x0000007d00007202 */ /* 0x000fe40000000f00 */
.L_x_3166:
        /* <DEDUP_REMOVED lines=43> */
.L_x_3215:
        /* <DEDUP_REMOVED lines=21> */
.L_x_3216:
        /* <DEDUP_REMOVED lines=21> */
.L_x_3158:
[----:B------:R-:W-:Y:S05]  /*8cd0*/  BSYNC B0 ;  /* 0x0000000000007941 */ /* 0x000fea0003800000 */
.L_x_3157:
[----:B------:R-:W0:Y:S01]  /*8ce0*/  LDGDEPBAR ;  /* 0x00000000000079af */ /* 0x000e220000000000 */
[----:B------:R-:W-:Y:S01]  /*8cf0*/  WARPSYNC 0xffffffff ;  /* 0xffffffff00007948 */ /* 0x000fe20003800000 */
[C---:B-123--:R-:W-:Y:S03]  /*8d00*/  HMMA.16816.F32.BF16 R4, R32.reuse, R8, RZ ;  /* 0x000000082004723c */ /* 0x04efe600000418ff */
[----:B------:R-:W-:Y:S01]  /*8d10*/  ISETP.GE.AND P0, PT, R210, 0x1, PT ;  /* 0x00000001d200780c */ /* 0x000fe20003f06270 */
[C-C-:B------:R-:W-:Y:S01]  /*8d20*/  IMAD.IADD R2, R187.reuse, 0x1, R124.reuse ;  /* 0x00000001bb027824 */ /* 0x140fe200078e027c */
[----:B------:R-:W-:Y:S01]  /*8d30*/  LDSM.16.M88.4 R164, [R185] ;  /* 0x00000000b9a4783b */ /* 0x000fe20000000200 */
[C---:B------:R-:W-:Y:S01]  /*8d40*/  IADD3 R3, R188.reuse, R124, R187 ;  /* 0x0000007cbc037210 */ /* 0x040fe20007ffe0bb */
[----:B------:R-:W-:Y:S01]  /*8d50*/  IMAD.IADD R176, R187, 0x1, R127 ;  /* 0x00000001bbb07824 */ /* 0x000fe200078e027f */
[C---:B------:R-:W-:Y:S01]  /*8d60*/  HMMA.16816.F32.BF16 R8, R32.reuse, R10, RZ ;  /* 0x0000000a2008723c */ /* 0x040fe200000418ff */
[----:B------:R-:W-:Y:S03]  /*8d70*/  IMAD.IADD R125, R188, 0x1, R124 ;  /* 0x00000001bc7d7824 */ /* 0x000fe600078e027c */
[----:B------:R-:W-:Y:S04]  /*8d80*/  LDSM.16.M88.4 R160, [R2+0x800] ;  /* 0x0008000002a0783b */ /* 0x000fe80000000200 */
[C---:B----4-:R-:W-:Y:S03]  /*8d90*/  HMMA.16816.F32.BF16 R12, R32.reuse, R16, RZ ;  /* 0x00000010200c723c */ /* 0x050fe600000418ff */
[----:B------:R-:W-:Y:S05]  /*8da0*/  LDSM.16.M88.4 R168, [R176] ;  /* 0x00000000b0a8783b */ /* 0x000fea0000000200 */
[C---:B------:R-:W-:Y:S02]  /*8db0*/  HMMA.16816.F32.BF16 R16, R32.reuse, R18, RZ ;  /* 0x000000122010723c */ /* 0x040fe400000418ff */
[----:B------:R-:W-:Y:S06]  /*8dc0*/  LDSM.16.M88.4 R172, [R176+0x800] ;  /* 0x00080000b0ac783b */ /* 0x000fec0000000200 */
[C---:B------:R-:W-:Y:S08]  /*8dd0*/  HMMA.16816.F32.BF16 R20, R32.reuse, R24, RZ ;  /* 0x000000182014723c */ /* 0x040ff000000418ff */
[C---:B------:R-:W-:Y:S08]  /*8de0*/  HMMA.16816.F32.BF16 R24, R32.reuse, R26, RZ ;  /* 0x0000001a2018723c */ /* 0x040ff000000418ff */
[C---:B------:R-:W-:Y:S08]  /*8df0*/  HMMA.16816.F32.BF16 R28, R32.reuse, R136, RZ ;  /* 0x00000088201c723c */ /* 0x040ff000000418ff */
[----:B------:R-:W-:Y:S01]  /*8e00*/  HMMA.16816.F32.BF16 R32, R32, R138, RZ ;  /* 0x0000008a2020723c */ /* 0x000fe200000418ff */
[----:B------:R-:W-:Y:S07]  /*8e10*/  LDSM.16.M88.4 R136, [R186] ;  /* 0x00000000ba88783b */ /* 0x000fee0000000200 */
        /* <DEDUP_REMOVED lines=24> */
[----:B------:R-:W1:Y:S07]  /*8fa0*/  LDSM.16.M88.4 R136, [R176+0x1800] ;  /* 0x00180000b088783b */ /* 0x000e6e0000000200 */
[C---:B------:R-:W-:Y:S01]  /*8fb0*/  HMMA.16816.F32.BF16 R4, R164.reuse, R168, R4 ;  /* 0x000000a8a404723c */ /* 0x040fe20000041804 */
[----:B------:R-:W2:Y:S07]  /*8fc0*/  LDSM.16.M88.4 R152, [R124+0x2800] ;  /* 0x002800007c98783b */ /* 0x000eae0000000200 */
[C---:B------:R-:W-:Y:S01]  /*8fd0*/  HMMA.16816.F32.BF16 R8, R164.reuse, R170, R8 ;  /* 0x000000aaa408723c */ /* 0x040fe20000041808 */
[----:B------:R-:W-:Y:S07]  /*8fe0*/  LDSM.16.M88.4 R168, [R127+0x2000] ;  /* 0x002000007fa8783b */ /* 0x000fee0000000200 */
[C---:B------:R-:W-:Y:S08]  /*8ff0*/  HMMA.16816.F32.BF16 R12, R164.reuse, R172, R12 ;  /* 0x000000aca40c723c */ /* 0x040ff0000004180c */
[C---:B------:R-:W-:Y:S01]  /*9000*/  HMMA.16816.F32.BF16 R16, R164.reuse, R174, R16 ;  /* 0x000000aea410723c */ /* 0x040fe20000041810 */
[----:B------:R-:W-:Y:S07]  /*9010*/  LDSM.16.M88.4 R172, [R125+0x3800] ;  /* 0x003800007dac783b */ /* 0x000fee0000000200 */
[C---:B----4-:R-:W-:Y:S08]  /*9020*/  HMMA.16816.F32.BF16 R20, R164.reuse, R140, R20 ;  /* 0x0000008ca414723c */ /* 0x050ff00000041814 */
[C---:B------:R-:W-:Y:S01]  /*9030*/  HMMA.16816.F32.BF16 R24, R164.reuse, R142, R24 ;  /* 0x0000008ea418723c */ /* 0x040fe20000041818 */
[----:B------:R-:W3:Y:S07]  /*9040*/  LDSM.16.M88.4 R140, [R184+0x4000] ;  /* 0x00400000b88c783b */ /* 0x000eee0000000200 */
[C---:B-1----:R-:W-:Y:S08]  /*9050*/  HMMA.16816.F32.BF16 R28, R164.reuse, R136, R28 ;  /* 0x00000088a41c723c */ /* 0x042ff0000004181c */
[----:B------:R-:W-:Y:S01]  /*9060*/  HMMA.16816.F32.BF16 R32, R164, R138, R32 ;  /* 0x0000008aa420723c */ /* 0x000fe20000041820 */
[----:B------:R-:W1:Y:S07]  /*9070*/  LDSM.16.M88.4 R136, [R125+0x2800] ;  /* 0x002800007d88783b */ /* 0x000e6e0000000200 */
[C---:B------:R-:W-:Y:S01]  /*9080*/  HMMA.16816.F32.BF16 R4, R144.reuse, R148, R4 ;  /* 0x000000949004723c */ /* 0x040fe20000041804 */
        /* <DEDUP_REMOVED lines=9> */
[C---:B------:R-:W-:Y:S08]  /*9120*/  HMMA.16816.F32.BF16 R28, R144.reuse, R160, R28 ;  /* 0x000000a0901c723c */ /* 0x040ff0000004181c */
[----:B------:R-:W-:Y:S01]  /*9130*/  HMMA.16816.F32.BF16 R32, R144, R162, R32 ;  /* 0x000000a29020723c */ /* 0x000fe20000041820 */
[----:B------:R-:W5:Y:S07]  /*9140*/  LDSM.16.M88.4 R144, [R2+0x2800] ;  /* 0x002800000290783b */ /* 0x000f6e0000000200 */
[C---:B---3--:R-:W-:Y:S01]  /*9150*/  HMMA.16816.F32.BF16 R4, R140.reuse, R168, R4 ;  /* 0x000000a88c04723c */ /* 0x048fe20000041804 */
[----:B------:R-:W-:Y:S07]  /*9160*/  LDSM.16.M88.4 R160, [R185+0x4000] ;  /* 0x00400000b9a0783b */ /* 0x000fee0000000200 */
        /* <DEDUP_REMOVED lines=10> */
[----:B------:R-:W4:Y:S07]  /*9210*/  LDSM.16.M88.4 R140, [R3+0x2800] ;  /* 0x00280000038c783b */ /* 0x000f2e0000000200 */
[C---:B--2---:R-:W-:Y:S08]  /*9220*/  HMMA.16816.F32.BF16 R4, R148.reuse, R152, R4 ;  /* 0x000000989404723c */ /* 0x044ff00000041804 */
[C---:B------:R-:W-:Y:S01]  /*9230*/  HMMA.16816.F32.BF16 R8, R148.reuse, R154, R8 ;  /* 0x0000009a9408723c */ /* 0x040fe20000041808 */
[----:B------:R-:W-:Y:S07]  /*9240*/  LDSM.16.M88.4 R152, [R124+0x5000] ;  /* 0x005000007c98783b */ /* 0x000fee0000000200 */
[C---:B-----5:R-:W-:Y:S08]  /*9250*/  HMMA.16816.F32.BF16 R12, R148.reuse, R144, R12 ;  /* 0x00000090940c723c */ /* 0x060ff0000004180c */
[C---:B------:R-:W-:Y:S01]  /*9260*/  HMMA.16816.F32.BF16 R16, R148.reuse, R146, R16 ;  /* 0x000000929410723c */ /* 0x040fe20000041810 */
[----:B------:R-:W2:Y:S07]  /*9270*/  LDSM.16.M88.4 R144, [R3+0x3800] ;  /* 0x003800000390783b */ /* 0x000eae0000000200 */
[C---:B------:R-:W-:Y:S08]  /*9280*/  HMMA.16816.F32.BF16 R20, R148.reuse, R156, R20 ;  /* 0x0000009c9414723c */ /* 0x040ff00000041814 */
[C---:B------:R-:W-:Y:S01]  /*9290*/  HMMA.16816.F32.BF16 R24, R148.reuse, R158, R24 ;  /* 0x0000009e9418723c */ /* 0x040fe20000041818 */
[----:B------:R-:W-:Y:S07]  /*92a0*/  LDSM.16.M88.4 R156, [R124+0x5800] ;  /* 0x005800007c9c783b */ /* 0x000fee0000000200 */
[C---:B-1----:R-:W-:Y:S08]  /*92b0*/  HMMA.16816.F32.BF16 R28, R148.reuse, R136, R28 ;  /* 0x00000088941c723c */ /* 0x042ff0000004181c */
[----:B------:R-:W-:Y:S01]  /*92c0*/  HMMA.16816.F32.BF16 R32, R148, R138, R32 ;  /* 0x0000008a9420723c */ /* 0x000fe20000041820 */
[----:B------:R-:W-:Y:S07]  /*92d0*/  LDSM.16.M88.4 R136, [R183+0x8000] ;  /* 0x00800000b788783b */ /* 0x000fee0000000200 */
[C---:B---3--:R-:W-:Y:S01]  /*92e0*/  HMMA.16816.F32.BF16 R4, R160.reuse, R164, R4 ;  /* 0x000000a4a004723c */ /* 0x048fe20000041804 */
[----:B------:R-:W1:Y:S07]  /*92f0*/  LDSM.16.M88.4 R148, [R124+0x4000] ;  /* 0x004000007c94783b */ /* 0x000e6e0000000200 */
        /* <DEDUP_REMOVED lines=8> */
[C---:B--2---:R-:W-:Y:S08]  /*9380*/  HMMA.16816.F32.BF16 R28, R160.reuse, R144, R28 ;  /* 0x00000090a01c723c */ /* 0x044ff0000004181c */
[----:B------:R-:W-:Y:S01]  /*9390*/  HMMA.16816.F32.BF16 R32, R160, R146, R32 ;  /* 0x00000092a020723c */ /* 0x000fe20000041820 */
[----:B------:R-:W2:Y:S07]  /*93a0*/  LDSM.16.M88.4 R144, [R125+0x4800] ;  /* 0x004800007d90783b */ /* 0x000eae0000000200 */
[C---:B-1----:R-:W-:Y:S01]  /*93b0*/  HMMA.16816.F32.BF16 R4, R136.reuse, R148, R4 ;  /* 0x000000948804723c */ /* 0x042fe20000041804 */
[----:B------:R-:W1:Y:S07]  /*93c0*/  LDSM.16.M88.4 R160, [R125+0x5000] ;  /* 0x005000007da0783b */ /* 0x000e6e0000000200 */
[C---:B------:R-:W-:Y:S01]  /*93d0*/  HMMA.16816.F32.BF16 R8, R136.reuse, R150, R8 ;  /* 0x000000968808723c */ /* 0x040fe20000041808 */
[----:B------:R-:W-:Y:S07]  /*93e0*/  LDSM.16.M88.4 R148, [R2+0x4000] ;  /* 0x004000000294783b */ /* 0x000fee0000000200 */
        /* <DEDUP_REMOVED lines=9> */
[C---:B----4-:R-:W-:Y:S01]  /*9480*/  HMMA.16816.F32.BF16 R4, R164.reuse, R168, R4 ;  /* 0x000000a8a404723c */ /* 0x050fe20000041804 */
        /* <DEDUP_REMOVED lines=20> */
[----:B------:R-:W-:Y:S01]  /*95d0*/  HMMA.16816.F32.BF16 R32, R140, R158, R32 ;  /* 0x0000009e8c20723c */ /* 0x000fe20000041820 */
[----:B------:R4:W5:Y:S07]  /*95e0*/  LDSM.16.M88.4 R140, [R3+0x5800] ;  /* 0x00580000038c783b */ /* 0x00096e0000000200 */
[C---:B-1----:R-:W-:Y:S08]  /*95f0*/  HMMA.16816.F32.BF16 R4, R160.reuse, R168, R4 ;  /* 0x000000a8a004723c */ /* 0x042ff00000041804 */
[C---:B------:R-:W-:Y:S08]  /*9600*/  HMMA.16816.F32.BF16 R8, R160.reuse, R170, R8 ;  /* 0x000000aaa008723c */ /* 0x040ff00000041808 */
[C---:B---3--:R-:W-:Y:S08]  /*9610*/  HMMA.16816.F32.BF16 R12, R160.reuse, R136, R12 ;  /* 0x00000088a00c723c */ /* 0x048ff0000004180c */
[----:B----4-:R-:W-:Y:S01]  /*9620*/  FMNMX.FTZ R3, R4, R0, !PT ;  /* 0x0000000004037209 */ /* 0x010fe20007810000 */
[C---:B------:R-:W-:Y:S03]  /*9630*/  HMMA.16816.F32.BF16 R16, R160.reuse, R138, R16 ;  /* 0x0000008aa010723c */ /* 0x040fe60000041810 */
[----:B------:R-:W-:Y:S02]  /*9640*/  FMNMX.FTZ R2, R6, R126, !PT ;  /* 0x0000007e06027209 */ /* 0x000fe40007810000 */
[----:B------:R-:W-:Y:S02]  /*9650*/  FMNMX.FTZ R3, R5, R3, !PT ;  /* 0x0000000305037209 */ /* 0x000fe40007810000 */
[----:B------:R-:W-:Y:S01]  /*9660*/  FMNMX.FTZ R2, R7, R2, !PT ;  /* 0x0000000207027209 */ /* 0x000fe20007810000 */
[C---:B--2---:R-:W-:Y:S04]  /*9670*/  HMMA.16816.F32.BF16 R20, R160.reuse, R144, R20 ;  /* 0x00000090a014723c */ /* 0x044fe80000041814 */
[----:B------:R-:W-:Y:S02]  /*9680*/  FMNMX.FTZ R3, R8, R3, !PT ;  /* 0x0000000308037209 */ /* 0x000fe40007810000 */
[----:B------:R-:W-:Y:S02]  /*9690*/  FMNMX.FTZ R2, R10, R2, !PT ;  /* 0x000000020a027209 */ /* 0x000fe40007810000 */
[----:B------:R-:W-:Y:S01]  /*96a0*/  FMNMX.FTZ R3, R9, R3, !PT ;  /* 0x0000000309037209 */ /* 0x000fe20007810000 */
[C---:B------:R-:W-:Y:S03]  /*96b0*/  HMMA.16816.F32.BF16 R24, R160.reuse, R146, R24 ;  /* 0x00000092a018723c */ /* 0x040fe60000041818 */
[----:B------:R-:W-:Y:S02]  /*96c0*/  FMNMX.FTZ R2, R11, R2, !PT ;  /* 0x000000020b027209 */ /* 0x000fe40007810000 */
[----:B------:R-:W-:Y:S02]  /*96d0*/  FMNMX.FTZ R3, R12, R3, !PT ;  /* 0x000000030c037209 */ /* 0x000fe40007810000 */
[----:B------:R-:W-:Y:S01]  /*96e0*/  FMNMX.FTZ R2, R14, R2, !PT ;  /* 0x000000020e027209 */ /* 0x000fe20007810000 */
[C---:B-----5:R-:W-:Y:S04]  /*96f0*/  HMMA.16816.F32.BF16 R28, R160.reuse, R140, R28 ;  /* 0x0000008ca01c723c */ /* 0x060fe8000004181c */
        /* <DEDUP_REMOVED lines=19> */
[----:B------:R-:W-:Y:S02]  /*9830*/  IADD3 R2, R210, 0x1, RZ ;  /* 0x00000001d2027810 */ /* 0x000fe40007ffe0ff */
[----:B------:R-:W-:Y:S02]  /*9840*/  FMNMX.FTZ R125, R32, R125, !PT ;  /* 0x0000007d207d7209 */ /* 0x000fe40007810000 */
[----:B------:R-:W-:Y:S02]  /*9850*/  FMNMX.FTZ R124, R34, R124, !PT ;  /* 0x0000007c227c7209 */ /* 0x000fe40007810000 */
[----:B------:R-:W-:Y:S02]  /*9860*/  SEL R210, R2, RZ, !P0 ;  /* 0x000000ff02d27207 */ /* 0x000fe40004000000 */
[----:B------:R-:W-:Y:S02]  /*9870*/  FMNMX.FTZ R125, R33, R125, !PT ;  /* 0x0000007d217d7209 */ /* 0x000fe40007810000 */
[----:B------:R-:W-:Y:S01]  /*9880*/  FMNMX.FTZ R124, R35, R124, !PT ;  /* 0x0000007c237c7209 */ /* 0x000fe20007810000 */
[----:B------:R-:W-:-:S05]  /*9890*/  BRA.DIV ~URZ, `(.L_x_3161) ;  /* 0x000057427f007947 */ /* 0x000fca000b800000 */
[----:B------:R1:W2:Y:S02]  /*98a0*/  SHFL.BFLY PT, R2, R125, 0x2, 0x1f ;  /* 0x0c401f007d027f89 */ /* 0x0002a400000e0000 */
.L_x_3217:
[----:B-12---:R-:W-:Y:S01]  /*98b0*/  FMNMX.FTZ R125, R125, R2, !PT ;  /* 0x000000027d7d7209 */ /* 0x006fe20007810000 */
[----:B------:R-:W1:Y:S01]  /*98c0*/  SHFL.BFLY PT, R3, R124, 0x2, 0x1f ;  /* 0x0c401f007c037f89 */ /* 0x000e6200000e0000 */
[----:B------:R-:W-:Y:S07]  /*98d0*/  DEPBAR.LE SB0, 0x2 ;  /* 0x000080800000791a */ /* 0x000fee0000000000 */
[----:B------:R-:W-:Y:S01]  /*98e0*/  BAR.SYNC.DEFER_BLOCKING 0x0 ;  /* 0x0000000000007b1d */ /* 0x000fe20000010000 */
[----:B------:R-:W-:Y:S02]  /*98f0*/  ISETP.GE.AND P0, PT, R178, 0x2, PT ;  /* 0x00000002b200780c */ /* 0x000fe40003f06270 */
[----:B-1----:R-:W-:Y:S05]  /*9900*/  FMNMX.FTZ R124, R124, R3, !PT ;  /* 0x000000037c7c7209 */ /* 0x002fea0007810000 */
[----:B------:R-:W1:Y:S01]  /*9910*/  SHFL.BFLY PT, R2, R125, 0x1, 0x1f ;  /* 0x0c201f007d027f89 */ /* 0x000e6200000e0000 */
[----:B------:R-:W-:Y:S07]  /*9920*/  BSSY B0, `(.L_x_3162) ;  /* 0x00001c1000007945 */ /* 0x000fee0003800000 */
[----:B------:R-:W2:Y:S01]  /*9930*/  SHFL.BFLY PT, R3, R124, 0x1, 0x1f ;  /* 0x0c201f007c037f89 */ /* 0x000ea200000e0000 */
[----:B-1----:R-:W-:Y:S05]  /*9940*/  FMNMX.FTZ R125, R125, R2, !PT ;  /* 0x000000027d7d7209 */ /* 0x002fea0007810000 */
[C---:B------:R-:W-:Y:S02]  /*9950*/  FADD.FTZ R0, -R125.reuse, R0 ;  /* 0x000000007d007221 */ /* 0x040fe40000010100 */
[----:B------:R-:W-:Y:S01]  /*9960*/  FMUL.FTZ R161, R125, c[0x0][0x2d0] ;  /* 0x0000b4007da17a20 */ /* 0x000fe20000410000 */
[----:B--2---:R-:W-:Y:S01]  /*9970*/  FMNMX.FTZ R124, R124, R3, !PT ;  /* 0x000000037c7c7209 */ /* 0x004fe20007810000 */
[----:B------:R-:W-:Y:S01]  /*9980*/  FMUL.FTZ R0, R0, c[0x0][0x2d0] ;  /* 0x0000b40000007a20 */ /* 0x000fe20000410000 */
[----:B------:R-:W-:Y:S01]  /*9990*/  IADD3 R3, R191, R177, RZ ;  /* 0x000000b1bf037210 */ /* 0x000fe20007ffe0ff */
[--C-:B------:R-:W-:Y:S02]  /*99a0*/  FFMA.FTZ R4, R4, c[0x0][0x2d0], -R161.reuse ;  /* 0x0000b40004047a23 */ /* 0x100fe400000108a1 */
[----:B------:R1:W2:Y:S01]  /*99b0*/  MUFU.EX2 R2, R0 ;  /* 0x0000000000027308 */ /* 0x0002a20000000800 */
[----:B------:R-:W-:Y:S01]  /*99c0*/  FMUL.FTZ R162, R124, c[0x0][0x2d0] ;  /* 0x0000b4007ca27a20 */ /* 0x000fe20000410000 */
[----:B------:R-:W3:Y:S01]  /*99d0*/  LDSM.16.MT88.4 R140, [R3] ;  /* 0x00000000038c783b */ /* 0x000ee20000004200 */
[--C-:B------:R-:W-:Y:S01]  /*99e0*/  FFMA.FTZ R5, R5, c[0x0][0x2d0], -R161.reuse ;  /* 0x0000b40005057a23 */ /* 0x100fe200000108a1 */
[----:B------:R-:W-:Y:S01]  /*99f0*/  IADD3 R160, R189, R3, RZ ;  /* 0x00000003bda07210 */ /* 0x000fe20007ffe0ff */
[--C-:B------:R-:W-:Y:S02]  /*9a00*/  FFMA.FTZ R6, R6, c[0x0][0x2d0], -R162.reuse ;  /* 0x0000b40006067a23 */ /* 0x100fe400000108a2 */
[--C-:B------:R-:W-:Y:S02]  /*9a10*/  FFMA.FTZ R7, R7, c[0x0][0x2d0], -R162.reuse ;  /* 0x0000b40007077a23 */ /* 0x100fe400000108a2 */
[--C-:B------:R-:W-:Y:S01]  /*9a20*/  FFMA.FTZ R8, R8, c[0x0][0x2d0], -R161.reuse ;  /* 0x0000b40008087a23 */ /* 0x100fe200000108a1 */
[----:B------:R4:W-:Y:S01]  /*9a30*/  MUFU.EX2 R198, R4 ;  /* 0x0000000400c67308 */ /* 0x0009e20000000800 */
[--C-:B------:R-:W-:Y:S01]  /*9a40*/  FFMA.FTZ R9, R9, c[0x0][0x2d0], -R161.reuse ;  /* 0x0000b40009097a23 */ /* 0x100fe200000108a1 */
[----:B------:R-:W5:Y:S01]  /*9a50*/  LDSM.16.MT88.4 R144, [R160] ;  /* 0x00000000a090783b */ /* 0x000f620000004200 */
[--C-:B------:R-:W-:Y:S02]  /*9a60*/  FFMA.FTZ R10, R10, c[0x0][0x2d0], -R162.reuse ;  /* 0x0000b4000a0a7a23 */ /* 0x100fe400000108a2 */
[--C-:B------:R-:W-:Y:S02]  /*9a70*/  FFMA.FTZ R11, R11, c[0x0][0x2d0], -R162.reuse ;  /* 0x0000b4000b0b7a23 */ /* 0x100fe400000108a2 */
[--C-:B------:R-:W-:Y:S02]  /*9a80*/  FFMA.FTZ R16, R16, c[0x0][0x2d0], -R161.reuse ;  /* 0x0000b40010107a23 */ /* 0x100fe400000108a1 */
[--C-:B------:R-:W-:Y:S01]  /*9a90*/  FFMA.FTZ R17, R17, c[0x0][0x2d0], -R161.reuse ;  /* 0x0000b40011117a23 */ /* 0x100fe200000108a1 */
[----:B------:R-:W3:Y:S01]  /*9aa0*/  MUFU.EX2 R197, R5 ;  /* 0x0000000500c57308 */ /* 0x000ee20000000800 */
[----:B------:R-:W-:Y:S01]  /*9ab0*/  LDSM.16.MT88.4 R148, [R3+0x2800] ;  /* 0x002800000394783b */ /* 0x000fe20000004200 */
[----:B------:R-:W-:Y:S02]  /*9ac0*/  FFMA.FTZ R18, R18, c[0x0][0x2d0], -R162 ;  /* 0x0000b40012127a23 */ /* 0x000fe400000108a2 */
[----:B-1----:R-:W-:Y:S01]  /*9ad0*/  FADD.FTZ R0, -R124, R126 ;  /* 0x0000007e7c007221 */ /* 0x002fe20000010100 */
[----:B------:R-:W-:Y:S01]  /*9ae0*/  IADD3 R126, R192, R177, RZ ;  /* 0x000000b1c07e7210 */ /* 0x000fe20007ffe0ff */
[----:B--2---:R-:W-:Y:S02]  /*9af0*/  FMUL.FTZ R100, R2, R100 ;  /* 0x0000006402647220 */ /* 0x004fe40000410000 */
[----:B------:R-:W-:Y:S01]  /*9b00*/  FMUL.FTZ R0, R0, c[0x0][0x2d0] ;  /* 0x0000b40000007a20 */ /* 0x000fe20000410000 */
[----:B------:R-:W-:Y:S01]  /*9b10*/  IADD3 R127, R189, R126, RZ ;  /* 0x0000007ebd7f7210 */ /* 0x000fe20007ffe0ff */
[----:B------:R-:W-:Y:S01]  /*9b20*/  MUFU.EX2 R180, R6 ;  /* 0x0000000600b47308 */ /* 0x000fe20000000800 */
[C---:B------:R-:W-:Y:S01]  /*9b30*/  FMUL.FTZ R101, R2.reuse, R101 ;  /* 0x0000006502657220 */ /* 0x040fe20000410000 */
[----:B------:R-:W-:Y:S01]  /*9b40*/  LDSM.16.MT88.4 R152, [R160+0x2800] ;  /* 0x00280000a098783b */ /* 0x000fe20000004200 */
[C---:B------:R-:W-:Y:S02]  /*9b50*/  FMUL.FTZ R104, R2.reuse, R104 ;  /* 0x0000006802687220 */ /* 0x040fe40000410000 */
[C---:B----4-:R-:W-:Y:S02]  /*9b60*/  FMUL.FTZ R4, R2.reuse, R128 ;  /* 0x0000008002047220 */ /* 0x050fe40000410000 */
[C---:B------:R-:W-:Y:S02]  /*9b70*/  FMUL.FTZ R105, R2.reuse, R105 ;  /* 0x0000006902697220 */ /* 0x040fe40000410000 */
[C---:B------:R-:W-:Y:S01]  /*9b80*/  FMUL.FTZ R108, R2.reuse, R108 ;  /* 0x0000006c026c7220 */ /* 0x040fe20000410000 */
[----:B------:R-:W1:Y:S01]  /*9b90*/  MUFU.EX2 R0, R0 ;  /* 0x0000000000007308 */ /* 0x000e620000000800 */
[C---:B------:R-:W-:Y:S01]  /*9ba0*/  FMUL.FTZ R109, R2.reuse, R109 ;  /* 0x0000006d026d7220 */ /* 0x040fe20000410000 */
[----:B------:R-:W-:Y:S01]  /*9bb0*/  LDSM.16.MT88.4 R156, [R126+0x2800] ;  /* 0x002800007e9c783b */ /* 0x000fe20000004200 */
[--C-:B------:R-:W-:Y:S01]  /*9bc0*/  FFMA.FTZ R19, R19, c[0x0][0x2d0], -R162.reuse ;  /* 0x0000b40013137a23 */ /* 0x100fe200000108a2 */
[----:B---3--:R-:W-:Y:S01]  /*9bd0*/  F2FP.BF16.PACK_AB R136, R197, R198 ;  /* 0x000000c6c588723e */ /* 0x008fe200000010ff */
[----:B------:R-:W-:Y:S02]  /*9be0*/  FMUL.FTZ R5, R2, R129 ;  /* 0x0000008102057220 */ /* 0x000fe40000410000 */
        /* <DEDUP_REMOVED lines=11> */
[C---:B-1----:R-:W-:Y:S02]  /*9ca0*/  FMUL.FTZ R6, R0.reuse, R130 ;  /* 0x0000008200067220 */ /* 0x042fe40000410000 */
[C---:B------:R-:W-:Y:S02]  /*9cb0*/  FMUL.FTZ R102, R0.reuse, R102 ;  /* 0x0000006600667220 */ /* 0x040fe40000410000 */
[C---:B------:R-:W-:Y:S01]  /*9cc0*/  FMUL.FTZ R103, R0.reuse, R103 ;  /* 0x0000006700677220 */ /* 0x040fe20000410000 */
[----:B------:R-:W1:Y:S01]  /*9cd0*/  MUFU.EX2 R181, R9 ;  /* 0x0000000900b57308 */ /* 0x000e620000000800 */
[C---:B------:R-:W-:Y:S02]  /*9ce0*/  FMUL.FTZ R106, R0.reuse, R106 ;  /* 0x0000006a006a7220 */ /* 0x040fe40000410000 */
[C---:B------:R-:W-:Y:S01]  /*9cf0*/  FMUL.FTZ R107, R0.reuse, R107 ;  /* 0x0000006b006b7220 */ /* 0x040fe20000410000 */
[----:B--2---:R-:W-:Y:S01]  /*9d00*/  F2FP.BF16.PACK_AB R137, R179, R180 ;  /* 0x000000b4b389723e */ /* 0x004fe200000010ff */
[C---:B------:R-:W-:Y:S02]  /*9d10*/  FMUL.FTZ R7, R0.reuse, R131 ;  /* 0x0000008300077220 */ /* 0x040fe40000410000 */
[----:B------:R-:W2:Y:S01]  /*9d20*/  LDSM.16.MT88.4 R128, [R126] ;  /* 0x000000007e80783b */ /* 0x000ea20000004200 */
[C---:B------:R-:W-:Y:S02]  /*9d30*/  FMUL.FTZ R110, R0.reuse, R110 ;  /* 0x0000006e006e7220 */ /* 0x040fe40000410000 */
[----:B------:R4:W-:Y:S01]  /*9d40*/  MUFU.EX2 R176, R10 ;  /* 0x0000000a00b07308 */ /* 0x0009e20000000800 */
[----:B------:R-:W-:Y:S02]  /*9d50*/  FMUL.FTZ R111, R0, R111 ;  /* 0x0000006f006f7220 */ /* 0x000fe40000410000 */
[--C-:B------:R-:W-:Y:S02]  /*9d60*/  FFMA.FTZ R29, R29, c[0x0][0x2d0], -R161.reuse ;  /* 0x0000b4001d1d7a23 */ /* 0x100fe400000108a1 */
[----:B---3--:R-:W-:Y:S02]  /*9d70*/  FMUL.FTZ R8, R2, R132 ;  /* 0x0000008402087220 */ /* 0x008fe40000410000 */
[--C-:B------:R-:W-:Y:S02]  /*9d80*/  FFMA.FTZ R30, R30, c[0x0][0x2d0], -R162.reuse ;  /* 0x0000b4001e1e7a23 */ /* 0x100fe400000108a2 */
[--C-:B------:R-:W-:Y:S01]  /*9d90*/  FFMA.FTZ R31, R31, c[0x0][0x2d0], -R162.reuse ;  /* 0x0000b4001f1f7a23 */ /* 0x100fe200000108a2 */
[----:B------:R-:W3:Y:S01]  /*9da0*/  MUFU.EX2 R175, R11 ;  /* 0x0000000b00af7308 */ /* 0x000ee20000000800 */
[--C-:B------:R-:W-:Y:S02]  /*9db0*/  FFMA.FTZ R32, R32, c[0x0][0x2d0], -R161.reuse ;  /* 0x0000b40020207a23 */ /* 0x100fe400000108a1 */
[--C-:B------:R-:W-:Y:S01]  /*9dc0*/  FFMA.FTZ R33, R33, c[0x0][0x2d0], -R161.reuse ;  /* 0x0000b40021217a23 */ /* 0x100fe200000108a1 */
[----:B-1----:R-:W-:Y:S01]  /*9dd0*/  F2FP.BF16.PACK_AB R138, R181, R196 ;  /* 0x000000c4b58a723e */ /* 0x002fe200000010ff */
[----:B------:R-:W-:Y:S02]  /*9de0*/  FMUL.FTZ R9, R2, R133 ;  /* 0x0000008502097220 */ /* 0x000fe40000410000 */
[--C-:B------:R-:W-:Y:S02]  /*9df0*/  FFMA.FTZ R34, R34, c[0x0][0x2d0], -R162.reuse ;  /* 0x0000b40022227a23 */ /* 0x100fe400000108a2 */
[--C-:B------:R-:W-:Y:S01]  /*9e00*/  FFMA.FTZ R35, R35, c[0x0][0x2d0], -R162.reuse ;  /* 0x0000b40023237a23 */ /* 0x100fe200000108a2 */
[----:B------:R-:W-:Y:S01]  /*9e10*/  MUFU.EX2 R172, R16 ;  /* 0x0000001000ac7308 */ /* 0x000fe20000000800 */
[C---:B------:R-:W-:Y:S02]  /*9e20*/  FMUL.FTZ R112, R2.reuse, R112 ;  /* 0x0000007002707220 */ /* 0x040fe40000410000 */
[----:B------:R-:W-:Y:S02]  /*9e30*/  FMUL.FTZ R113, R2, R113 ;  /* 0x0000007102717220 */ /* 0x000fe40000410000 */
[C---:B----4-:R-:W-:Y:S02]  /*9e40*/  FMUL.FTZ R10, R0.reuse, R134 ;  /* 0x00000086000a7220 */ /* 0x050fe40000410000 */
[C---:B------:R-:W-:Y:S02]  /*9e50*/  FMUL.FTZ R114, R0.reuse, R114 ;  /* 0x0000007200727220 */ /* 0x040fe40000410000 */
[----:B------:R-:W-:Y:S01]  /*9e60*/  FMUL.FTZ R115, R0, R115 ;  /* 0x0000007300737220 */ /* 0x000fe20000410000 */
[----:B------:R-:W-:Y:S01]  /*9e70*/  MUFU.EX2 R171, R17 ;  /* 0x0000001100ab7308 */ /* 0x000fe20000000800 */
[C---:B------:R-:W-:Y:S02]  /*9e80*/  FMUL.FTZ R116, R2.reuse, R116 ;  /* 0x0000007402747220 */ /* 0x040fe40000410000 */
[----:B------:R-:W-:Y:S01]  /*9e90*/  FMUL.FTZ R117, R2, R117 ;  /* 0x0000007502757220 */ /* 0x000fe20000410000 */
[----:B---3--:R-:W-:Y:S01]  /*9ea0*/  F2FP.BF16.PACK_AB R139, R175, R176 ;  /* 0x000000b0af8b723e */ /* 0x008fe200000010ff */
[C---:B------:R-:W-:Y:S02]  /*9eb0*/  FMUL.FTZ R11, R0.reuse, R135 ;  /* 0x00000087000b7220 */ /* 0x040fe40000410000 */
[----:B------:R-:W1:Y:S01]  /*9ec0*/  LDSM.16.MT88.4 R132, [R127] ;  /* 0x000000007f84783b */ /* 0x000e620000004200 */
[C---:B------:R-:W-:Y:S02]  /*9ed0*/  FMUL.FTZ R118, R0.reuse, R118 ;  /* 0x0000007600767220 */ /* 0x040fe40000410000 */
[----:B------:R-:W-:Y:S01]  /*9ee0*/  MUFU.EX2 R168, R18 ;  /* 0x0000001200a87308 */ /* 0x000fe20000000800 */
[C---:B------:R-:W-:Y:S05]  /*9ef0*/  HMMA.16816.F32.BF16 R4, R136.reuse, R140, R4 ;  /* 0x0000008c8804723c */ /* 0x040fea0000041804 */
[----:B------:R-:W-:Y:S02]  /*9f00*/  FMUL.FTZ R119, R0, R119 ;  /* 0x0000007700777220 */ /* 0x000fe40000410000 */
[C---:B------:R-:W-:Y:S01]  /*9f10*/  FMUL.FTZ R120, R2.reuse, R120 ;  /* 0x0000007802787220 */ /* 0x040fe20000410000 */
[C---:B------:R-:W-:Y:S01]  /*9f20*/  HMMA.16816.F32.BF16 R8, R136.reuse, R142, R8 ;  /* 0x0000008e8808723c */ /* 0x040fe20000041808 */
[----:B------:R-:W3:Y:S01]  /*9f30*/  LDSM.16.MT88.4 R140, [R3+0x2000] ;  /* 0x00200000038c783b */ /* 0x000ee20000004200 */
[----:B------:R4:W-:Y:S02]  /*9f40*/  MUFU.EX2 R167, R19 ;  /* 0x0000001300a77308 */ /* 0x0009e40000000800 */
[----:B------:R-:W-:Y:S02]  /*9f50*/  FMUL.FTZ R121, R2, R121 ;  /* 0x0000007902797220 */ /* 0x000fe40000410000 */
[C---:B------:R-:W-:Y:S02]  /*9f60*/  FMUL.FTZ R122, R0.reuse, R122 ;  /* 0x0000007a007a7220 */ /* 0x040fe40000410000 */
[C---:B-----5:R-:W-:Y:S04]  /*9f70*/  HMMA.16816.F32.BF16 R100, R136.reuse, R144, R100 ;  /* 0x000000908864723c */ /* 0x060fe80000041864 */
[----:B------:R-:W-:Y:S01]  /*9f80*/  MUFU.EX2 R166, R20 ;  /* 0x0000001400a67308 */ /* 0x000fe20000000800 */
[----:B------:R-:W-:Y:S02]  /*9f90*/  FMUL.FTZ R123, R0, R123 ;  /* 0x0000007b007b7220 */ /* 0x000fe40000410000 */
[C---:B------:R-:W-:Y:S01]  /*9fa0*/  FMUL.FTZ R36, R2.reuse, R36 ;  /* 0x0000002402247220 */ /* 0x040fe20000410000 */
[C---:B------:R-:W-:Y:S01]  /*9fb0*/  HMMA.16816.F32.BF16 R104, R136.reuse, R146, R104 ;  /* 0x000000928868723c */ /* 0x040fe20000041868 */
[----:B------:R-:W-:Y:S03]  /*9fc0*/  LDSM.16.MT88.4 R144, [R160+0x800] ;  /* 0x00080000a090783b */ /* 0x000fe60000004200 */
[----:B------:R-:W-:Y:S02]  /*9fd0*/  FMUL.FTZ R37, R2, R37 ;  /* 0x0000002502257220 */ /* 0x000fe40000410000 */
[----:B------:R-:W-:Y:S01]  /*9fe0*/  MUFU.EX2 R165, R21 ;  /* 0x0000001500a57308 */ /* 0x000fe20000000800 */
[C---:B------:R-:W-:Y:S01]  /*9ff0*/  FMUL.FTZ R38, R0.reuse, R38 ;  /* 0x0000002600267220 */ /* 0x040fe20000410000 */
[C---:B--2---:R-:W-:Y:S01]  /*a000*/  HMMA.16816.F32.BF16 R108, R136.reuse, R128, R108 ;  /* 0x00000080886c723c */ /* 0x044fe2000004186c */
[----:B----4-:R-:W-:Y:S03]  /*a010*/  LDSM.16.MT88.4 R16, [R126+0x800] ;  /* 0x000800007e10783b */ /* 0x010fe60000004200 */
[----:B------:R-:W-:Y:S02]  /*a020*/  FMUL.FTZ R39, R0, R39 ;  /* 0x0000002700277220 */ /* 0x000fe40000410000 */
[C---:B------:R-:W-:Y:S02]  /*a030*/  FMUL.FTZ R40, R2.reuse, R40 ;  /* 0x0000002802287220 */ /* 0x040fe40000410000 */
[C---:B------:R-:W-:Y:S01]  /*a040*/  HMMA.16816.F32.BF16 R112, R136.reuse, R130, R112 ;  /* 0x000000828870723c */ /* 0x040fe20000041870 */
[----:B------:R-:W-:Y:S01]  /*a050*/  MUFU.EX2 R164, R24 ;  /* 0x0000001800a47308 */ /* 0x000fe20000000800 */
[----:B------:R-:W2:Y:S02]  /*a060*/  LDSM.16.MT88.4 R128, [R160+0x2000] ;  /* 0x00200000a080783b */ /* 0x000ea40000004200 */
[----:B------:R-:W-:Y:S02]  /*a070*/  FMUL.FTZ R41, R2, R41 ;  /* 0x0000002902297220 */ /* 0x000fe40000410000 */
[C---:B------:R-:W-:Y:S02]  /*a080*/  FMUL.FTZ R42, R0.reuse, R42 ;  /* 0x0000002a002a7220 */ /* 0x040fe40000410000 */
[C---:B-1----:R-:W-:Y:S03]  /*a090*/  HMMA.16816.F32.BF16 R116, R136.reuse, R132, R116 ;  /* 0x000000848874723c */ /* 0x042fe60000041874 */
[----:B------:R-:W-:Y:S01]  /*a0a0*/  MUFU.EX2 R163, R25 ;  /* 0x0000001900a37308 */ /* 0x000fe20000000800 */
[----:B------:R-:W-:Y:S02]  /*a0b0*/  FMUL.FTZ R43, R0, R43 ;  /* 0x0000002b002b7220 */ /* 0x000fe40000410000 */
[C---:B------:R-:W-:Y:S02]  /*a0c0*/  FMUL.FTZ R44, R2.reuse, R44 ;  /* 0x0000002c022c7220 */ /* 0x040fe40000410000 */
[C---:B------:R-:W-:Y:S01]  /*a0d0*/  HMMA.16816.F32.BF16 R120, R136.reuse, R134, R120 ;  /* 0x000000868878723c */ /* 0x040fe20000041878 */
[----:B------:R-:W1:Y:S03]  /*a0e0*/  LDSM.16.MT88.4 R132, [R126+0x2000] ;  /* 0x002000007e84783b */ /* 0x000e660000004200 */
        /* <DEDUP_REMOVED lines=18> */
[----:B------:R-:W-:Y:S03]  /*a210*/  FMUL.FTZ R57, R2, R57 ;  /* 0x0000003902397220 */ /* 0x000fe60000410000 */
[C---:B-1----:R-:W-:Y:S03]  /*a220*/  HMMA.16816.F32.BF16 R52, R136.reuse, R132, R52 ;  /* 0x000000848834723c */ /* 0x042fe60000041834 */
[C---:B------:R-:W-:Y:S02]  /*a230*/  FMUL.FTZ R58, R0.reuse, R58 ;  /* 0x0000003a003a7220 */ /* 0x040fe40000410000 */
[----:B------:R-:W-:Y:S02]  /*a240*/  FMUL.FTZ R59, R0, R59 ;  /* 0x0000003b003b7220 */ /* 0x000fe40000410000 */
[C---:B------:R-:W-:Y:S02]  /*a250*/  FMUL.FTZ R60, R2.reuse, R60 ;  /* 0x0000003c023c7220 */ /* 0x040fe40000410000 */
[----:B------:R-:W-:Y:S03]  /*a260*/  FMUL.FTZ R61, R2, R61 ;  /* 0x0000003d023d7220 */ /* 0x000fe60000410000 */
[C---:B------:R-:W-:Y:S01]  /*a270*/  HMMA.16816.F32.BF16 R56, R136.reuse, R134, R56 ;  /* 0x000000868838723c */ /* 0x040fe20000041838 */
[----:B------:R-:W1:Y:S02]  /*a280*/  LDSM.16.MT88.4 R132, [R160+0x4000] ;  /* 0x00400000a084783b */ /* 0x000e640000004200 */
        /* <DEDUP_REMOVED lines=15> */
[C---:B--2---:R-:W-:Y:S03]  /*a380*/  HMMA.16816.F32.BF16 R68, R136.reuse, R128, R68 ;  /* 0x000000808844723c */ /* 0x044fe60000041844 */
[C---:B------:R-:W-:Y:S02]  /*a390*/  FMUL.FTZ R74, R0.reuse, R74 ;  /* 0x0000004a004a7220 */ /* 0x040fe40000410000 */
[----:B------:R-:W-:Y:S02]  /*a3a0*/  FMUL.FTZ R75, R0, R75 ;  /* 0x0000004b004b7220 */ /* 0x000fe40000410000 */
[C---:B------:R-:W-:Y:S02]  /*a3b0*/  FMUL.FTZ R76, R2.reuse, R76 ;  /* 0x0000004c024c7220 */ /* 0x040fe40000410000 */
[----:B------:R-:W-:Y:S03]  /*a3c0*/  FMUL.FTZ R77, R2, R77 ;  /* 0x0000004d024d7220 */ /* 0x000fe60000410000 */
[C---:B------:R-:W-:Y:S01]  /*a3d0*/  HMMA.16816.F32.BF16 R72, R136.reuse, R130, R72 ;  /* 0x000000828848723c */ /* 0x040fe20000041848 */
[----:B------:R-:W2:Y:S02]  /*a3e0*/  LDSM.16.MT88.4 R128, [R127+0x4000] ;  /* 0x004000007f80783b */ /* 0x000ea40000004200 */
[C---:B------:R-:W-:Y:S02]  /*a3f0*/  FMUL.FTZ R78, R0.reuse, R78 ;  /* 0x0000004e004e7220 */ /* 0x040fe40000410000 */
        /* <DEDUP_REMOVED lines=12> */
[--C-:B------:R-:W-:Y:S02]  /*a4c0*/  FFMA.FTZ R12, R12, c[0x0][0x2d0], -R161.reuse ;  /* 0x0000b4000c0c7a23 */ /* 0x100fe400000108a1 */
[----:B------:R-:W-:Y:S02]  /*a4d0*/  FFMA.FTZ R13, R13, c[0x0][0x2d0], -R161 ;  /* 0x0000b4000d0d7a23 */ /* 0x000fe400000108a1 */
[----:B------:R-:W-:Y:S01]  /*a4e0*/  MUFU.EX2 R174, R12 ;  /* 0x0000000c00ae7308 */ /* 0x000fe20000000800 */
[C---:B---3--:R-:W-:Y:S03]  /*a4f0*/  HMMA.16816.F32.BF16 R84, R136.reuse, R140, R84 ;  /* 0x0000008c8854723c */ /* 0x048fe60000041854 */
[--C-:B------:R-:W-:Y:S02]  /*a500*/  FFMA.FTZ R14, R14, c[0x0][0x2d0], -R162.reuse ;  /* 0x0000b4000e0e7a23 */ /* 0x100fe400000108a2 */
[----:B------:R-:W-:Y:S02]  /*a510*/  FFMA.FTZ R15, R15, c[0x0][0x2d0], -R162 ;  /* 0x0000b4000f0f7a23 */ /* 0x000fe400000108a2 */
[C---:B------:R-:W-:Y:S02]  /*a520*/  FMUL.FTZ R88, R2.reuse, R88 ;  /* 0x0000005802587220 */ /* 0x040fe40000410000 */
[----:B------:R-:W-:Y:S01]  /*a530*/  FMUL.FTZ R89, R2, R89 ;  /* 0x0000005902597220 */ /* 0x000fe20000410000 */
[----:B------:R-:W3:Y:S02]  /*a540*/  MUFU.EX2 R173, R13 ;  /* 0x0000000d00ad7308 */ /* 0x000ee40000000800 */
[C---:B------:R-:W-:Y:S02]  /*a550*/  FMUL.FTZ R90, R0.reuse, R90 ;  /* 0x0000005a005a7220 */ /* 0x040fe40000410000 */
[----:B------:R-:W-:Y:S02]  /*a560*/  FMUL.FTZ R91, R0, R91 ;  /* 0x0000005b005b7220 */ /* 0x000fe40000410000 */
[C---:B------:R-:W-:Y:S02]  /*a570*/  FMUL.FTZ R92, R2.reuse, R92 ;  /* 0x0000005c025c7220 */ /* 0x040fe40000410000 */
[----:B------:R-:W-:Y:S02]  /*a580*/  FMUL.FTZ R93, R2, R93 ;  /* 0x0000005d025d7220 */ /* 0x000fe40000410000 */
[----:B------:R4:W-:Y:S01]  /*a590*/  MUFU.EX2 R170, R14 ;  /* 0x0000000e00aa7308 */ /* 0x0009e20000000800 */
[C---:B------:R-:W-:Y:S01]  /*a5a0*/  HMMA.16816.F32.BF16 R88, R136.reuse, R142, R88 ;  /* 0x0000008e8858723c */ /* 0x040fe20000041858 */
[----:B------:R-:W5:Y:S02]  /*a5b0*/  LDSM.16.MT88.4 R140, [R127+0x800] ;  /* 0x000800007f8c783b */ /* 0x000f640000004200 */
[C---:B------:R-:W-:Y:S02]  /*a5c0*/  FMUL.FTZ R94, R0.reuse, R94 ;  /* 0x0000005e005e7220 */ /* 0x040fe40000410000 */
[----:B------:R-:W-:Y:S02]  /*a5d0*/  FMUL.FTZ R95, R0, R95 ;  /* 0x0000005f005f7220 */ /* 0x000fe40000410000 */
[C---:B------:R-:W-:Y:S02]  /*a5e0*/  FMUL.FTZ R96, R2.reuse, R96 ;  /* 0x0000006002607220 */ /* 0x040fe40000410000 */
[----:B------:R-:W1:Y:S03]  /*a5f0*/  MUFU.EX2 R169, R15 ;  /* 0x0000000f00a97308 */ /* 0x000e660000000800 */
[C---:B--2---:R-:W-:Y:S03]  /*a600*/  HMMA.16816.F32.BF16 R92, R136.reuse, R128, R92 ;  /* 0x00000080885c723c */ /* 0x044fe6000004185c */
[----:B------:R-:W-:Y:S01]  /*a610*/  FMUL.FTZ R97, R2, R97 ;  /* 0x0000006102617220 */ /* 0x000fe20000410000 */
[----:B---3--:R-:W-:Y:S01]  /*a620*/  F2FP.BF16.PACK_AB R12, R173, R174 ;  /* 0x000000aead0c723e */ /* 0x008fe200000010ff */
[C---:B------:R-:W-:Y:S02]  /*a630*/  FMUL.FTZ R98, R0.reuse, R98 ;  /* 0x0000006200627220 */ /* 0x040fe40000410000 */
[----:B------:R-:W-:Y:S02]  /*a640*/  FMUL.FTZ R99, R0, R99 ;  /* 0x0000006300637220 */ /* 0x000fe40000410000 */
[----:B------:R-:W-:Y:S03]  /*a650*/  FFMA.FTZ R2, R2, R214, R198 ;  /* 0x000000d602027223 */ /* 0x000fe600000100c6 */
[----:B----4-:R-:W-:Y:S01]  /*a660*/  F2FP.BF16.PACK_AB R14, R171, R172 ;  /* 0x000000acab0e723e */ /* 0x010fe200000010ff */
[----:B------:R-:W-:Y:S01]  /*a670*/  FFMA.FTZ R0, R0, R215, R180 ;  /* 0x000000d700007223 */ /* 0x000fe200000100b4 */
[----:B------:R-:W-:Y:S01]  /*a680*/  HMMA.16816.F32.BF16 R96, R136, R130, R96 ;  /* 0x000000828860723c */ /* 0x000fe20000041860 */
[----:B------:R-:W2:Y:S02]  /*a690*/  LDSM.16.MT88.4 R128, [R127+0x2800] ;  /* 0x002800007f80783b */ /* 0x000ea40000004200 */
[----:B-1----:R-:W-:Y:S02]  /*a6a0*/  F2FP.BF16.PACK_AB R13, R169, R170 ;  /* 0x000000aaa90d723e */ /* 0x002fe400000010ff */
[----:B------:R-:W-:Y:S04]  /*a6b0*/  F2FP.BF16.PACK_AB R15, R167, R168 ;  /* 0x000000a8a70f723e */ /* 0x000fe800000010ff */
[----:B------:R-:W-:Y:S03]  /*a6c0*/  LDSM.16.MT88.4 R136, [R126+0x4800] ;  /* 0x004800007e88783b */ /* 0x000fe60000004200 */
        /* <DEDUP_REMOVED lines=8> */
[----:B------:R-:W1:Y:S07]  /*a750*/  LDSM.16.MT88.4 R16, [R3+0x4800] ;  /* 0x004800000310783b */ /* 0x000e6e0000004200 */
[C---:B-----5:R-:W-:Y:S08]  /*a760*/  HMMA.16816.F32.BF16 R116, R12.reuse, R140, R116 ;  /* 0x0000008c0c74723c */ /* 0x060ff00000041874 */
[C---:B------:R-:W-:Y:S01]  /*a770*/  HMMA.16816.F32.BF16 R120, R12.reuse, R142, R120 ;  /* 0x0000008e0c78723c */ /* 0x040fe20000041878 */
[----:B------:R-:W-:Y:S07]  /*a780*/  LDSM.16.MT88.4 R140, [R126+0x1000] ;  /* 0x001000007e8c783b */ /* 0x000fee0000004200 */
[C---:B------:R-:W-:Y:S01]  /*a790*/  HMMA.16816.F32.BF16 R36, R12.reuse, R148, R36 ;  /* 0x000000940c24723c */ /* 0x040fe20000041824 */
[----:B------:R-:W-:Y:S07]  /*a7a0*/  MUFU.EX2 R149, R34 ;  /* 0x0000002200957308 */ /* 0x000fee0000000800 */
[C---:B------:R-:W-:Y:S03]  /*a7b0*/  HMMA.16816.F32.BF16 R40, R12.reuse, R150, R40 ;  /* 0x000000960c28723c */ /* 0x040fe60000041828 */
[----:B------:R-:W-:Y:S05]  /*a7c0*/  MUFU.EX2 R151, R30 ;  /* 0x0000001e00977308 */ /* 0x000fea0000000800 */
[C---:B------:R-:W-:Y:S05]  /*a7d0*/  HMMA.16816.F32.BF16 R44, R12.reuse, R152, R44 ;  /* 0x000000980c2c723c */ /* 0x040fea000004182c */
[----:B------:R-:W-:Y:S03]  /*a7e0*/  MUFU.EX2 R150, R31 ;  /* 0x0000001f00967308 */ /* 0x000fe60000000800 */
[C---:B------:R-:W-:Y:S07]  /*a7f0*/  HMMA.16816.F32.BF16 R48, R12.reuse, R154, R48 ;  /* 0x0000009a0c30723c */ /* 0x040fee0000041830 */
[----:B------:R-:W-:Y:S01]  /*a800*/  MUFU.EX2 R155, R28 ;  /* 0x0000001c009b7308 */ /* 0x000fe20000000800 */
[C---:B------:R-:W-:Y:S08]  /*a810*/  HMMA.16816.F32.BF16 R52, R12.reuse, R156, R52 ;  /* 0x0000009c0c34723c */ /* 0x040ff00000041834 */
[C---:B------:R-:W-:Y:S01]  /*a820*/  HMMA.16816.F32.BF16 R56, R12.reuse, R158, R56 ;  /* 0x0000009e0c38723c */ /* 0x040fe20000041838 */
[----:B------:R-:W-:Y:S07]  /*a830*/  MUFU.EX2 R159, R22 ;  /* 0x00000016009f7308 */ /* 0x000fee0000000800 */
[C---:B--2---:R-:W-:Y:S03]  /*a840*/  HMMA.16816.F32.BF16 R60, R12.reuse, R128, R60 ;  /* 0x000000800c3c723c */ /* 0x044fe6000004183c */
[----:B------:R2:W3:Y:S05]  /*a850*/  MUFU.EX2 R158, R23 ;  /* 0x00000017009e7308 */ /* 0x0004ea0000000800 */
[C---:B------:R-:W-:Y:S01]  /*a860*/  HMMA.16816.F32.BF16 R64, R12.reuse, R130, R64 ;  /* 0x000000820c40723c */ /* 0x040fe20000041840 */
[----:B------:R-:W4:Y:S04]  /*a870*/  LDSM.16.MT88.4 R128, [R127+0x4800] ;  /* 0x004800007f80783b */ /* 0x000f280000004200 */
[----:B------:R-:W-:Y:S03]  /*a880*/  MUFU.EX2 R157, R26 ;  /* 0x0000001a009d7308 */ /* 0x000fe60000000800 */
[C---:B-1----:R-:W-:Y:S07]  /*a890*/  HMMA.16816.F32.BF16 R68, R12.reuse, R16, R68 ;  /* 0x000000100c44723c */ /* 0x042fee0000041844 */
[----:B------:R1:W5:Y:S01]  /*a8a0*/  MUFU.EX2 R156, R27 ;  /* 0x0000001b009c7308 */ /* 0x0003620000000800 */
[C---:B------:R-:W-:Y:S01]  /*a8b0*/  HMMA.16816.F32.BF16 R72, R12.reuse, R18, R72 ;  /* 0x000000120c48723c */ /* 0x040fe20000041848 */
[----:B------:R-:W3:Y:S07]  /*a8c0*/  LDSM.16.MT88.4 R16, [R3+0x1000] ;  /* 0x001000000310783b */ /* 0x000eee0000004200 */
[C---:B------:R-:W-:Y:S01]  /*a8d0*/  HMMA.16816.F32.BF16 R76, R12.reuse, R132, R76 ;  /* 0x000000840c4c723c */ /* 0x040fe2000004184c */
[----:B--2---:R-:W2:Y:S01]  /*a8e0*/  LDSM.16.MT88.4 R20, [R160+0x1000] ;  /* 0x00100000a014783b */ /* 0x004ea20000004200 */
[----:B------:R3:W2:Y:S06]  /*a8f0*/  MUFU.EX2 R154, R29 ;  /* 0x0000001d009a7308 */ /* 0x0006ac0000000800 */
[C---:B------:R-:W-:Y:S01]  /*a900*/  HMMA.16816.F32.BF16 R80, R12.reuse, R134, R80 ;  /* 0x000000860c50723c */ /* 0x040fe20000041850 */
[----:B------:R-:W-:Y:S03]  /*a910*/  LDSM.16.MT88.4 R132, [R3+0x3000] ;  /* 0x003000000384783b */ /* 0x000fe60000004200 */
[----:B------:R-:W-:Y:S04]  /*a920*/  MUFU.EX2 R153, R32 ;  /* 0x0000002000997308 */ /* 0x000fe80000000800 */
[C---:B------:R-:W-:Y:S01]  /*a930*/  HMMA.16816.F32.BF16 R84, R12.reuse, R136, R84 ;  /* 0x000000880c54723c */ /* 0x040fe20000041854 */
[----:B-1----:R-:W1:Y:S05]  /*a940*/  LDSM.16.MT88.4 R24, [R127+0x1000] ;  /* 0x001000007f18783b */ /* 0x002e6a0000004200 */
[----:B------:R-:W1:Y:S02]  /*a950*/  MUFU.EX2 R152, R33 ;  /* 0x0000002100987308 */ /* 0x000e640000000800 */
[C---:B------:R-:W-:Y:S01]  /*a960*/  HMMA.16816.F32.BF16 R88, R12.reuse, R138, R88 ;  /* 0x0000008a0c58723c */ /* 0x040fe20000041858 */
[----:B------:R-:W-:Y:S07]  /*a970*/  LDSM.16.MT88.4 R136, [R126+0x3800] ;  /* 0x003800007e88783b */ /* 0x000fee0000004200 */
[C---:B----4-:R-:W-:Y:S01]  /*a980*/  HMMA.16816.F32.BF16 R92, R12.reuse, R128, R92 ;  /* 0x000000800c5c723c */ /* 0x050fe2000004185c */
[----:B---3--:R-:W-:Y:S01]  /*a990*/  LDSM.16.MT88.4 R28, [R126+0x1800] ;  /* 0x001800007e1c783b */ /* 0x008fe20000004200 */
[----:B------:R3:W4:Y:S06]  /*a9a0*/  MUFU.EX2 R148, R35 ;  /* 0x0000002300947308 */ /* 0x00072c0000000800 */
[----:B------:R-:W-:Y:S01]  /*a9b0*/  HMMA.16816.F32.BF16 R96, R12, R130, R96 ;  /* 0x000000820c60723c */ /* 0x000fe20000041860 */
[----:B------:R-:W1:Y:S06]  /*a9c0*/  LDSM.16.MT88.4 R128, [R160+0x3000] ;  /* 0x00300000a080783b */ /* 0x000e6c0000004200 */
[----:B------:R-:W-:Y:S02]  /*a9d0*/  F2FP.BF16.PACK_AB R12, R165, R166 ;  /* 0x000000a6a50c723e */ /* 0x000fe400000010ff */
[----:B------:R-:W-:Y:S03]  /*a9e0*/  F2FP.BF16.PACK_AB R14, R163, R164 ;  /* 0x000000a4a30e723e */ /* 0x000fe600000010ff */
[----:B------:R-:W-:Y:S02]  /*a9f0*/  F2FP.BF16.PACK_AB R13, R158, R159 ;  /* 0x0000009f9e0d723e */ /* 0x000fe400000010ff */
[----:B-----5:R-:W-:Y:S01]  /*aa00*/  F2FP.BF16.PACK_AB R15, R156, R157 ;  /* 0x0000009d9c0f723e */ /* 0x020fe200000010ff */
[----:B---3--:R-:W-:Y:S06]  /*aa10*/  LDSM.16.MT88.4 R32, [R127+0x1800] ;  /* 0x001800007f20783b */ /* 0x008fec0000004200 */
[C---:B------:R-:W-:Y:S08]  /*aa20*/  HMMA.16816.F32.BF16 R4, R12.reuse, R16, R4 ;  /* 0x000000100c04723c */ /* 0x040ff00000041804 */
[C---:B------:R-:W-:Y:S01]  /*aa30*/  HMMA.16816.F32.BF16 R8, R12.reuse, R18, R8 ;  /* 0x000000120c08723c */ /* 0x040fe20000041808 */
[----:B------:R-:W3:Y:S07]  /*aa40*/  LDSM.16.MT88.4 R16, [R126+0x3000] ;  /* 0x003000007e10783b */ /* 0x000eee0000004200 */
[C---:B--2---:R-:W-:Y:S08]  /*aa50*/  HMMA.16816.F32.BF16 R100, R12.reuse, R20, R100 ;  /* 0x000000140c64723c */ /* 0x044ff00000041864 */
[C---:B------:R-:W-:Y:S01]  /*aa60*/  HMMA.16816.F32.BF16 R104, R12.reuse, R22, R104 ;  /* 0x000000160c68723c */ /* 0x040fe20000041868 */
[----:B------:R-:W2:Y:S07]  /*aa70*/  LDSM.16.MT88.4 R20, [R127+0x3000] ;  /* 0x003000007f14783b */ /* 0x000eae0000004200 */
        /* <DEDUP_REMOVED lines=11> */
[----:B------:R-:W5:Y:S07]  /*ab30*/  LDSM.16.MT88.4 R128, [R160+0x5000] ;  /* 0x00500000a080783b */ /* 0x000f6e0000004200 */
[C---:B---3--:R-:W-:Y:S08]  /*ab40*/  HMMA.16816.F32.BF16 R52, R12.reuse, R16, R52 ;  /* 0x000000100c34723c */ /* 0x048ff00000041834 */
[C---:B------:R-:W-:Y:S01]  /*ab50*/  HMMA.16816.F32.BF16 R56, R12.reuse, R18, R56 ;  /* 0x000000120c38723c */ /* 0x040fe20000041838 */
[----:B------:R-:W3:Y:S07]  /*ab60*/  LDSM.16.MT88.4 R16, [R126+0x5000] ;  /* 0x005000007e10783b */ /* 0x000eee0000004200 */
[C---:B--2---:R-:W-:Y:S08]  /*ab70*/  HMMA.16816.F32.BF16 R60, R12.reuse, R20, R60 ;  /* 0x000000140c3c723c */ /* 0x044ff0000004183c */
[C---:B------:R-:W-:Y:S01]  /*ab80*/  HMMA.16816.F32.BF16 R64, R12.reuse, R22, R64 ;  /* 0x000000160c40723c */ /* 0x040fe20000041840 */
[----:B------:R-:W2:Y:S07]  /*ab90*/  LDSM.16.MT88.4 R20, [R127+0x5000] ;  /* 0x005000007f14783b */ /* 0x000eae0000004200 */
[C---:B-1----:R-:W-:Y:S08]  /*aba0*/  HMMA.16816.F32.BF16 R68, R12.reuse, R24, R68 ;  /* 0x000000180c44723c */ /* 0x042ff00000041844 */
[C---:B------:R-:W-:Y:S01]  /*abb0*/  HMMA.16816.F32.BF16 R72, R12.reuse, R26, R72 ;  /* 0x0000001a0c48723c */ /* 0x040fe20000041848 */
[----:B------:R-:W1:Y:S07]  /*abc0*/  LDSM.16.MT88.4 R24, [R160+0x1800] ;  /* 0x00180000a018783b */ /* 0x000e6e0000004200 */
[C---:B-----5:R-:W-:Y:S08]  /*abd0*/  HMMA.16816.F32.BF16 R76, R12.reuse, R128, R76 ;  /* 0x000000800c4c723c */ /* 0x060ff0000004184c */
[C---:B------:R-:W-:Y:S08]  /*abe0*/  HMMA.16816.F32.BF16 R80, R12.reuse, R130, R80 ;  /* 0x000000820c50723c */ /* 0x040ff00000041850 */
[C---:B---3--:R-:W-:Y:S08]  /*abf0*/  HMMA.16816.F32.BF16 R84, R12.reuse, R16, R84 ;  /* 0x000000100c54723c */ /* 0x048ff00000041854 */
[C---:B------:R-:W-:Y:S01]  /*ac00*/  HMMA.16816.F32.BF16 R88, R12.reuse, R18, R88 ;  /* 0x000000120c58723c */ /* 0x040fe20000041858 */
[----:B------:R3:W5:Y:S07]  /*ac10*/  LDSM.16.MT88.4 R16, [R3+0x3800] ;  /* 0x003800000310783b */ /* 0x00076e0000004200 */
[C---:B--2---:R-:W-:Y:S08]  /*ac20*/  HMMA.16816.F32.BF16 R92, R12.reuse, R20, R92 ;  /* 0x000000140c5c723c */ /* 0x044ff0000004185c */
[----:B------:R-:W-:Y:S01]  /*ac30*/  HMMA.16816.F32.BF16 R96, R12, R22, R96 ;  /* 0x000000160c60723c */ /* 0x000fe20000041860 */
[----:B------:R-:W2:Y:S06]  /*ac40*/  LDSM.16.MT88.4 R20, [R160+0x3800] ;  /* 0x00380000a014783b */ /* 0x000eac0000004200 */
[----:B------:R-:W-:Y:S01]  /*ac50*/  F2FP.BF16.PACK_AB R12, R154, R155 ;  /* 0x0000009b9a0c723e */ /* 0x000fe200000010ff */
[----:B---3--:R-:W-:Y:S01]  /*ac60*/  FADD.FTZ R3, R197, R2 ;  /* 0x00000002c5037221 */ /* 0x008fe20000010000 */
[----:B------:R-:W-:Y:S03]  /*ac70*/  F2FP.BF16.PACK_AB R14, R152, R153 ;  /* 0x00000099980e723e */ /* 0x000fe600000010ff */
[----:B------:R-:W-:Y:S01]  /*ac80*/  F2FP.BF16.PACK_AB R13, R150, R151 ;  /* 0x00000097960d723e */ /* 0x000fe200000010ff */
[----:B------:R-:W-:Y:S01]  /*ac90*/  FADD.FTZ R2, R179, R0 ;  /* 0x00000000b3027221 */ /* 0x000fe20000010000 */
[----:B----4-:R-:W-:Y:S01]  /*aca0*/  F2FP.BF16.PACK_AB R15, R148, R149 ;  /* 0x00000095940f723e */ /* 0x010fe200000010ff */
[----:B------:R-:W-:Y:S02]  /*acb0*/  FADD.FTZ R0, R196, R3 ;  /* 0x00000003c4007221 */ /* 0x000fe40000010000 */
[----:B------:R-:W-:Y:S02]  /*acc0*/  FADD.FTZ R2, R176, R2 ;  /* 0x00000002b0027221 */ /* 0x000fe40000010000 */
[----:B------:R-:W-:Y:S02]  /*acd0*/  FADD.FTZ R0, R181, R0 ;  /* 0x00000000b5007221 */ /* 0x000fe40000010000 */
[C---:B------:R-:W-:Y:S01]  /*ace0*/  HMMA.16816.F32.BF16 R128, R12.reuse, R132, R4 ;  /* 0x000000840c80723c */ /* 0x040fe20000041804 */
[----:B------:R-:W3:Y:S02]  /*acf0*/  LDSM.16.MT88.4 R4, [R160+0x5800] ;  /* 0x00580000a004783b */ /* 0x000ee40000004200 */
[----:B------:R-:W-:Y:S02]  /*ad00*/  FADD.FTZ R2, R175, R2 ;  /* 0x00000002af027221 */ /* 0x000fe40000010000 */
[----:B------:R-:W-:Y:S02]  /*ad10*/  FADD.FTZ R0, R174, R0 ;  /* 0x00000000ae007221 */ /* 0x000fe40000010000 */
[----:B------:R-:W-:Y:S01]  /*ad20*/  FADD.FTZ R2, R170, R2 ;  /* 0x00000002aa027221 */ /* 0x000fe20000010000 */
[C---:B------:R-:W-:Y:S01]  /*ad30*/  HMMA.16816.F32.BF16 R132, R12.reuse, R134, R8 ;  /* 0x000000860c84723c */ /* 0x040fe20000041808 */
[----:B------:R-:W4:Y:S03]  /*ad40*/  LDSM.16.MT88.4 R8, [R126+0x5800] ;  /* 0x005800007e08783b */ /* 0x000f260000004200 */
        /* <DEDUP_REMOVED lines=45> */
[----:B------:R-:W-:Y:S07]  /*b020*/  @!UPT UIADD3 URZ, URZ, URZ, URZ ;  /* 0x0000003f3f3ff290 */ /* 0x000fee000fffe03f */
[----:B------:R-:W-:-:S11]  /*b030*/  @!P0 BRA `(.L_x_3163) ;  /* 0x000004f000008947 */ /* 0x000fd60003800000 */
[----:B------:R-:W-:Y:S01]  /*b040*/  IMAD R2, R178, 0x40, R221 ;  /* 0x00000040b2027824 */ /* 0x000fe200078e02dd */
[----:B------:R-:W-:Y:S01]  /*b050*/  SHF.R.S32.HI R201, RZ, 0x1f, R213 ;  /* 0x0000001fffc97819 */ /* 0x000fe200000114d5 */
[----:B------:R-:W-:Y:S01]  /*b060*/  IMAD.MOV.U32 R193, RZ, RZ, RZ ;  /* 0x000000ffffc17224 */ /* 0x000fe200078e00ff */
[----:B------:R-:W-:Y:S01]  /*b070*/  SHF.R.S32.HI R202, RZ, 0x1f, R212 ;  /* 0x0000001fffca7819 */ /* 0x000fe200000114d4 */
[C---:B------:R-:W-:Y:S01]  /*b080*/  IMAD.SHL.U32 R18, R213.reuse, 0x2, RZ ;  /* 0x00000002d5127824 */ /* 0x040fe200078e00ff */
[----:B------:R-:W-:Y:S01]  /*b090*/  IADD3 R2, R2, -0x80, R218 ;  /* 0xffffff8002027810 */ /* 0x000fe20007ffe0da */
[----:B------:R-:W-:Y:S01]  /*b0a0*/  IMAD.SHL.U32 R17, R212, 0x2, RZ ;  /* 0x00000002d4117824 */ /* 0x000fe200078e00ff */
[----:B------:R-:W-:Y:S01]  /*b0b0*/  SHF.L.U64.HI R15, R213, 0x1, R201 ;  /* 0x00000001d50f7819 */ /* 0x000fe200000102c9 */
[C---:B------:R-:W-:Y:S01]  /*b0c0*/  IMAD.SHL.U32 R16, R195.reuse, 0x2, RZ ;  /* 0x00000002c3107824 */ /* 0x040fe200078e00ff */
        /* <DEDUP_REMOVED lines=28> */
.L_x_3218:
        /* <DEDUP_REMOVED lines=21> */
.L_x_3219:
        /* <DEDUP_REMOVED lines=21> */
.L_x_3163:
[----:B------:R-:W-:Y:S05]  /*b530*/  BSYNC B0 ;  /* 0x0000000000007941 */ /* 0x000fea0003800000 */
.L_x_3162:
        /* <DEDUP_REMOVED lines=10> */
.L_x_3156:
[----:B------:R-:W-:Y:S05]  /*b5e0*/  BRA.DIV ~URZ, `(.L_x_3167) ;  /* 0x00003d127f007947 */ /* 0x000fea000b800000 */
[----:B------:R1:W2:Y:S02]  /*b5f0*/  SHFL.BFLY PT, R4, R214, 0x2, 0x1f ;  /* 0x0c401f00d6047f89 */ /* 0x0002a400000e0000 */
.L_x_3220:
[----:B--2---:R-:W-:Y:S01]  /*b600*/  FADD.FTZ R4, R4, R214 ;  /* 0x000000d604047221 */ /* 0x004fe20000010000 */
[----:B------:R-:W-:Y:S05]  /*b610*/  BRA.DIV ~URZ, `(.L_x_3168) ;  /* 0x00003d427f007947 */ /* 0x000fea000b800000 */
[----:B------:R-:W2:Y:S04]  /*b620*/  SHFL.BFLY PT, R0, R215, 0x2, 0x1f ;  /* 0x0c401f00d7007f89 */ /* 0x000ea800000e0000 */
[----:B------:R-:W3:Y:S01]  /*b630*/  SHFL.BFLY PT, R2, R4, 0x1, 0x1f ;  /* 0x0c201f0004027f89 */ /* 0x000ee200000e0000 */
[----:B--2---:R-:W-:-:S02]  /*b640*/  FADD.FTZ R0, R0, R215 ;  /* 0x000000d700007221 */ /* 0x004fc40000010000 */
[----:B---3--:R-:W-:-:S03]  /*b650*/  FADD.FTZ R4, R4, R2 ;  /* 0x0000000204047221 */ /* 0x008fc60000010000 */
[----:B------:R2:W3:Y:S04]  /*b660*/  SHFL.BFLY PT, R3, R0, 0x1, 0x1f ;  /* 0x0c201f0000037f89 */ /* 0x0004e800000e0000 */
.L_x_3221:
[----:B------:R-:W-:Y:S01]  /*b670*/  FSETP.NE.FTZ.AND P1, PT, R4, RZ, PT ;  /* 0x000000ff0400720b */ /* 0x000fe20003f35000 */
[----:B---3--:R-:W-:Y:S01]  /*b680*/  FADD.FTZ R3, R3, R0 ;  /* 0x0000000003037221 */ /* 0x008fe20000010000 */
[----:B------:R-:W-:Y:S02]  /*b690*/  MOV R2, RZ ;  /* 0x000000ff00027202 */ /* 0x000fe40000000f00 */
[----:B--2---:R-:W-:Y:S02]  /*b6a0*/  MOV R0, RZ ;  /* 0x000000ff00007202 */ /* 0x004fe40000000f00 */
[----:B------:R-:W-:Y:S02]  /*b6b0*/  FSETP.NE.FTZ.AND P0, PT, R3, RZ, PT ;  /* 0x000000ff0300720b */ /* 0x000fe40003f15000 */
[----:B------:R-:W-:-:S05]  /*b6c0*/  MOV R137, 0xff800000 ;  /* 0xff80000000897802 */ /* 0x000fca0000000f00 */
[----:B------:R-:W2:Y:S01]  /*b6d0*/  @P1 MUFU.RCP R2, R4 ;  /* 0x0000000400021308 */ /* 0x000ea20000001000 */
[----:B------:R-:W-:-:S07]  /*b6e0*/  @P1 MOV R6, 0x3f317218 ;  /* 0x3f31721800061802 */ /* 0x000fce0000000f00 */
        /* <DEDUP_REMOVED lines=54> */
[----:B------:R-:W-:Y:S02]  /*ba50*/  @P1 FMUL.FTZ R4, R6, c[0x0][0x2d0] ;  /* 0x0000b40006041a20 */ /* 0x000fe40000410000 */
[----:B--2---:R-:W-:Y:S02]  /*ba60*/  FMUL.FTZ R130, R0, R130 ;  /* 0x0000008200827220 */ /* 0x004fe40000410000 */
[----:B------:R-:W-:Y:S02]  /*ba70*/  @P1 FFMA.FTZ R137, R4, R125, R5 ;  /* 0x0000007d04891223 */ /* 0x000fe40000010005 */
        /* <DEDUP_REMOVED lines=49> */
[----:B------:R-:W-:Y:S01]  /*bd90*/  FMUL.FTZ R99, R0, R99 ;  /* 0x0000006300637220 */ /* 0x000fe20000410000 */
[----:B------:R-:W-:Y:S01]  /*bda0*/  PRMT R0, R36, 0x7610, R0 ;  /* 0x0000761024007816 */ /* 0x000fe20000000000 */
[----:B------:R-:W-:Y:S02]  /*bdb0*/  @P0 FFMA.FTZ R49, R3, R124, R2 ;  /* 0x0000007c03310223 */ /* 0x000fe40000010002 */
.L_x_3121:
        /* <DEDUP_REMOVED lines=19> */
.L_x_3170:
[----:B--2---:R-:W-:Y:S05]  /*bef0*/  BSYNC B0 ;  /* 0x0000000000007941 */ /* 0x004fea0003800000 */
.L_x_3169:
        /* <DEDUP_REMOVED lines=120> */
[----:B-1----:R-:W-:Y:S05]  /*c680*/  CALL.REL.NOINC `($__internal_15_$__cuda_sm70_shflsync_idx_p) ;  /* 0x000031f000007944 */ /* 0x002fea0003c00000 */
.L_x_3173:
[----:B--2---:R-:W2:Y:S01]  /*c690*/  LDL R2, [R1+0x28] ;  /* 0x0000280001027983 */ /* 0x004ea20000100800 */
        /* <DEDUP_REMOVED lines=9> */
[----:B------:R-:W-:Y:S01]  /*c730*/  IADD3 R10, R218, R252, RZ ;  /* 0x000000fcda0a7210 */ /* 0x000fe20007ffe0ff */
[----:B------:R-:W-:Y:S02]  /*c740*/  ULDC UR5, c[0x0][0x4e8] ;  /* 0x00013a0000057ab9 */ /* 0x000fe40000000800 */
[----:B------:R-:W-:-:S02]  /*c750*/  ULDC UR4, c[0x0][0x388] ;  /* 0x0000e20000047ab9 */ /* 0x000fc40000000800 */
[----:B------:R-:W-:Y:S01]  /*c760*/  UIMAD UR4, UR5, UR4, URZ ;  /* 0x00000004050472a4 */ /* 0x000fe2000f8e023f */
[----:B----4-:R-:W-:-:S04]  /*c770*/  SHF.R.S32.HI R14, RZ, 0x1f, R15 ;  /* 0x0000001fff0e7819 */ /* 0x010fc8000001140f */
[----:B------:R-:W-:-:S04]  /*c780*/  LEA.HI R14, R14, R15, RZ, 0x5 ;  /* 0x0000000f0e0e7211 */ /* 0x000fc800078f28ff */
[----:B------:R-:W-:-:S04]  /*c790*/  LOP3.LUT R14, R14, 0xffffffe0, RZ, 0xc0, !PT ;  /* 0xffffffe00e0e7812 */ /* 0x000fc800078ec0ff */
[----:B------:R-:W-:Y:S01]  /*c7a0*/  IADD3 R14, -R14, R15, RZ ;  /* 0x0000000f0e0e7210 */ /* 0x000fe20007ffe1ff */
[----:B------:R-:W-:Y:S01]  /*c7b0*/  BSSY B0, `(.L_x_3174) ;  /* 0x000005a000007945 */ /* 0x000fe20003800000 */
[----:B------:R-:W-:Y:S02]  /*c7c0*/  SHF.R.S32.HI R15, RZ, 0x1f, R195 ;  /* 0x0000001fff0f7819 */ /* 0x000fe400000114c3 */
        /* <DEDUP_REMOVED lines=14> */
[----:B------:R-:W-:-:S03]  /*c8b0*/  IADD3.X R5, R5, R7, R3, P0, !PT ;  /* 0x0000000705057210 */ /* 0x000fc600007fe403 */
[----:B------:R-:W-:Y:S02]  /*c8c0*/  IMAD R3, R6, c[0x0][0x488], RZ ;  /* 0x0001220006037a24 */ /* 0x000fe400078e02ff */
        /* <DEDUP_REMOVED lines=55> */
[----:B------:R-:W-:-:S07]  /*cc40*/  SHF.R.S32.HI R14, RZ, 0x1f, R212 ;  /* 0x0000001fff0e7819 */ /* 0x000fce00000114d4 */
        /* <DEDUP_REMOVED lines=16> */
.L_x_3175:
[----:B---34-:R-:W-:Y:S05]  /*cd50*/  BSYNC B0 ;  /* 0x0000000000007941 */ /* 0x018fea0003800000 */
.L_x_3174:
        /* <DEDUP_REMOVED lines=18> */
.L_x_3177:
[----:B------:R-:W-:Y:S05]  /*ce80*/  BSYNC B0 ;  /* 0x0000000000007941 */ /* 0x000fea0003800000 */
.L_x_3176:
        /* <DEDUP_REMOVED lines=18> */
.L_x_3179:
[----:B------:R-:W-:Y:S05]  /*cfb0*/  BSYNC B0 ;  /* 0x0000000000007941 */ /* 0x000fea0003800000 */
.L_x_3178:
        /* <DEDUP_REMOVED lines=19> */
.L_x_3172:
        /* <DEDUP_REMOVED lines=36> */
.L_x_3182:
[----:B------:R-:W-:Y:S05]  /*d330*/  BSYNC B0 ;  /* 0x0000000000007941 */ /* 0x000fea0003800000 */
.L_x_3181:
        /* <DEDUP_REMOVED lines=30> */
.L_x_3222:
[----:B------:R-:W-:Y:S05]  /*d520*/  BRA.DIV ~URZ, `(.L_x_3184) ;  /* 0x00001fa27f007947 */ /* 0x000fea000b800000 */
[----:B------:R4:W1:Y:S02]  /*d530*/  SHFL.IDX PT, R0, R11, RZ, 0x181f ;  /* 0x00181fff0b007589 */ /* 0x00086400000e0000 */
.L_x_3223:
        /* <DEDUP_REMOVED lines=21> */
.L_x_3186:
[----:B------:R-:W-:Y:S05]  /*d690*/  BSYNC B0 ;  /* 0x0000000000007941 */ /* 0x000fea0003800000 */
.L_x_3185:
[----:B------:R-:W-:Y:S05]  /*d6a0*/  BRA.DIV ~URZ, `(.L_x_3187) ;  /* 0x00001e927f007947 */ /* 0x000fea000b800000 */
[----:B---3--:R3:W2:Y:S04]  /*d6b0*/  SHFL.IDX PT, R8, R9, 0x1, 0x181f ;  /* 0x00381f0009087f89 */ /* 0x0086a800000e0000 */
[----:B-1----:R3:W1:Y:S02]  /*d6c0*/  SHFL.IDX PT, R0, R11, 0x1, 0x181f ;  /* 0x00381f000b007f89 */ /* 0x00266400000e0000 */
.L_x_3224:
        /* <DEDUP_REMOVED lines=19> */
.L_x_3189:
[----:B------:R-:W-:Y:S05]  /*d800*/  BSYNC B0 ;  /* 0x0000000000007941 */ /* 0x000fea0003800000 */
.L_x_3188:
[----:B------:R-:W-:Y:S05]  /*d810*/  BRA.DIV ~URZ, `(.L_x_3190) ;  /* 0x00001df27f007947 */ /* 0x000fea000b800000 */
[----:B--2---:R2:W3:Y:S02]  /*d820*/  SHFL.IDX PT, R8, R9, 0x2, 0x181f ;  /* 0x00581f0009087f89 */ /* 0x0044e400000e0000 */
.L_x_3225:
[----:B------:R-:W-:Y:S05]  /*d830*/  BRA.DIV ~URZ, `(.L_x_3191) ;  /* 0x00001e427f007947 */ /* 0x000fea000b800000 */
[----:B-1----:R1:W2:Y:S02]  /*d840*/  SHFL.IDX PT, R0, R11, 0x2, 0x181f ;  /* 0x00581f000b007f89 */ /* 0x0022a400000e0000 */
.L_x_3226:
        /* <DEDUP_REMOVED lines=19> */
.L_x_3193:
[----:B------:R-:W-:Y:S05]  /*d980*/  BSYNC B0 ;  /* 0x0000000000007941 */ /* 0x000fea0003800000 */
.L_x_3192:
[----:B------:R-:W-:Y:S05]  /*d990*/  BRA.DIV ~URZ, `(.L_x_3194) ;  /* 0x00001d527f007947 */ /* 0x000fea000b800000 */
[----:B---3--:R3:W1:Y:S04]  /*d9a0*/  SHFL.IDX PT, R8, R9, 0x3, 0x181f ;  /* 0x00781f0009087f89 */ /* 0x00866800000e0000 */
[----:B--2---:R3:W2:Y:S02]  /*d9b0*/  SHFL.IDX PT, R0, R11, 0x3, 0x181f ;  /* 0x00781f000b007f89 */ /* 0x0046a400000e0000 */
.L_x_3227:
        /* <DEDUP_REMOVED lines=18> */
.L_x_3180:
[----:B------:R-:W-:Y:S05]  /*dae0*/  BSYNC B1 ;  /* 0x0000000000017941 */ /* 0x000fea0003800000 */
.L_x_3171:
[----:B--2-4-:R-:W2:Y:S02]  /*daf0*/  LDL R0, [R1+0x2c] ;  /* 0x00002c0001007983 */ /* 0x014ea40000100800 */
        /* <DEDUP_REMOVED lines=9> */
.L_x_3228:
[----:B------:R-:W-:Y:S01]  /*db90*/  WARPSYNC 0xffffffff ;  /* 0xffffffff00007948 */ /* 0x000fe20003800000 */
[----:B------:R-:W-:Y:S06]  /*dba0*/  BAR.SYNC.DEFER_BLOCKING 0x4, 0x100 ;  /* 0x0104000000007b1d */ /* 0x000fec0000010000 */
[----:B----4-:R4:W-:Y:S04]  /*dbb0*/  STL [R1], R0 ;  /* 0x0000000001007387 */ /* 0x0109e80000100800 */
[----:B------:R4:W-:Y:S04]  /*dbc0*/  @!P6 STS [0x24100], R65 ;  /* 0x02410041ff00e388 */ /* 0x0009e80000000800 */
[----:B------:R-:W-:Y:S06]  /*dbd0*/  BAR.ARV 0x5, 0x100 ;  /* 0x0144000000007b1d */ /* 0x000fec0000002000 */
.L_x_3195:
[----:B--2-4-:R-:W2:Y:S02]  /*dbe0*/  LDL R0, [R1] ;  /* 0x0000000001007983 */ /* 0x014ea40000100800 */
[----:B--2---:R-:W-:-:S13]  /*dbf0*/  ISETP.GE.AND P0, PT, R0, c[0x0][0x538], PT ;  /* 0x00014e0000007a0c */ /* 0x004fda0003f06270 */
[----:B-1-3--:R-:W-:Y:S01]  /*dc00*/  @P0 CALL.REL.NOINC `(.L_x_3197) ;  /* 0x0000001000000944 */ /* 0x00afe20003c00000 */
[----:B------:R-:W-:Y:S05]  /*dc10*/  BRA `(.L_x_3198) ;  /* 0xffff2c9000007947 */ /* 0x000fea000383ffff */
.L_x_3197:
[----:B------:R-:W-:Y:S05]  /*dc20*/  EXIT ;  /* 0x000000000000794d */ /* 0x000fea0003800000 */
.L_x_3122:
[----:B------:R-:W-:Y:S01]  /*dc30*/  IMAD.MOV.U32 R161, RZ, RZ, R9 ;  /* 0x000000ffffa17224 */ /* 0x000fe200078e0009 */
[----:B------:R-:W-:Y:S01]  /*dc40*/  MOV R160, RZ ;  /* 0x000000ff00a07202 */ /* 0x000fe20000000f00 */
[----:B------:R-:W-:Y:S01]  /*dc50*/  IMAD.MOV.U32 R3, RZ, RZ, 0x181f ;  /* 0x0000181fff037424 */ /* 0x000fe200078e00ff */
[----:B------:R-:W-:Y:S02]  /*dc60*/  MOV R2, 0xdc80 ;  /* 0x0000dc8000027802 */ /* 0x000fe40000000f00 */
[----:B-----5:R-:W-:Y:S05]  /*dc70*/  CALL.REL.NOINC `($__internal_15_$__cuda_sm70_shflsync_idx_p) ;  /* 0x00001c0000007944 */ /* 0x020fea0003c00000 */
[----:B------:R-:W-:Y:S01]  /*dc80*/  MOV R8, R160 ;  /* 0x000000a000087202 */ /* 0x000fe20000000f00 */
[----:B------:R-:W-:Y:S05]  /*dc90*/  BRA `(.L_x_3199) ;  /* 0xffff369000007947 */ /* 0x000fea000383ffff */
.L_x_3123:
[----:B------:R-:W-:Y:S01]  /*dca0*/  IMAD.MOV.U32 R161, RZ, RZ, R11 ;  /* 0x000000ffffa17224 */ /* 0x000fe200078e000b */
[----:B------:R-:W-:Y:S01]  /*dcb0*/  MOV R160, RZ ;  /* 0x000000ff00a07202 */ /* 0x000fe20000000f00 */
[----:B------:R-:W-:Y:S01]  /*dcc0*/  IMAD.MOV.U32 R3, RZ, RZ, 0x181f ;  /* 0x0000181fff037424 */ /* 0x000fe200078e00ff */
[----:B------:R-:W-:Y:S02]  /*dcd0*/  MOV R2, 0xdcf0 ;  /* 0x0000dcf000027802 */ /* 0x000fe40000000f00 */
[----:B-12--5:R-:W-:Y:S05]  /*dce0*/  CALL.REL.NOINC `($__internal_15_$__cuda_sm70_shflsync_idx_p) ;  /* 0x00001b9000007944 */ /* 0x026fea0003c00000 */
[----:B------:R-:W-:Y:S01]  /*dcf0*/  MOV R0, R160 ;  /* 0x000000a000007202 */ /* 0x000fe20000000f00 */
[----:B------:R-:W-:Y:S05]  /*dd00*/  BRA `(.L_x_3200) ;  /* 0xffff364000007947 */ /* 0x000fea000383ffff */
.L_x_3126:
[----:B------:R-:W-:Y:S01]  /*dd10*/  IMAD.MOV.U32 R161, RZ, RZ, R9 ;  /* 0x000000ffffa17224 */ /* 0x000fe200078e0009 */
[----:B------:R-:W-:Y:S01]  /*dd20*/  MOV R160, 0x1 ;  /* 0x0000000100a07802 */ /* 0x000fe20000000f00 */
[----:B--2---:R-:W-:Y:S01]  /*dd30*/  IMAD.MOV.U32 R3, RZ, RZ, 0x181f ;  /* 0x0000181fff037424 */ /* 0x004fe200078e00ff */
[----:B------:R-:W-:-:S02]  /*dd40*/  MOV R2, 0xdd60 ;  /* 0x0000dd6000027802 */ /* 0x000fc40000000f00 */
[----:B-1-345:R-:W-:Y:S05]  /*dd50*/  CALL.REL.NOINC `($__internal_15_$__cuda_sm70_shflsync_idx_p) ;  /* 0x00001b2000007944 */ /* 0x03afea0003c00000 */
[----:B------:R-:W-:Y:S01]  /*dd60*/  IMAD.MOV.U32 R8, RZ, RZ, R160 ;  /* 0x000000ffff087224 */ /* 0x000fe200078e00a0 */
[----:B------:R-:W-:Y:S01]  /*dd70*/  MOV R160, 0x1 ;  /* 0x0000000100a07802 */ /* 0x000fe20000000f00 */
[----:B------:R-:W-:Y:S01]  /*dd80*/  IMAD.MOV.U32 R161, RZ, RZ, R11 ;  /* 0x000000ffffa17224 */ /* 0x000fe200078e000b */
[----:B------:R-:W-:-:S02]  /*dd90*/  MOV R3, 0x181f ;  /* 0x0000181f00037802 */ /* 0x000fc40000000f00 */
[----:B------:R-:W-:Y:S02]  /*dda0*/  MOV R2, 0xddc0 ;  /* 0x0000ddc000027802 */ /* 0x000fe40000000f00 */
[----:B------:R-:W-:Y:S05]  /*ddb0*/  CALL.REL.NOINC `($__internal_15_$__cuda_sm70_shflsync_idx_p) ;  /* 0x00001ac000007944 */ /* 0x000fea0003c00000 */
[----:B------:R-:W-:Y:S01]  /*ddc0*/  MOV R0, R160 ;  /* 0x000000a000007202 */ /* 0x000fe20000000f00 */
[----:B------:R-:W-:Y:S05]  /*ddd0*/  BRA `(.L_x_3201) ;  /* 0xffff370000007947 */ /* 0x000fea000383ffff */
.L_x_3129:
[----:B------:R-:W-:Y:S01]  /*dde0*/  IMAD.MOV.U32 R161, RZ, RZ, R9 ;  /* 0x000000ffffa17224 */ /* 0x000fe200078e0009 */
[----:B------:R-:W-:Y:S01]  /*ddf0*/  MOV R160, 0x2 ;  /* 0x0000000200a07802 */ /* 0x000fe20000000f00 */
[----:B-1----:R-:W-:Y:S01]  /*de00*/  IMAD.MOV.U32 R3, RZ, RZ, 0x181f ;  /* 0x0000181fff037424 */ /* 0x002fe200078e00ff */
[----:B------:R-:W-:Y:S02]  /*de10*/  MOV R2, 0xde30 ;  /* 0x0000de3000027802 */ /* 0x000fe40000000f00 */
[----:B--2345:R-:W-:Y:S05]  /*de20*/  CALL.REL.NOINC `($__internal_15_$__cuda_sm70_shflsync_idx_p) ;  /* 0x00001a5000007944 */ /* 0x03cfea0003c00000 */
[----:B------:R-:W-:Y:S01]  /*de30*/  MOV R8, R160 ;  /* 0x000000a000087202 */ /* 0x000fe20000000f00 */
[----:B------:R-:W-:Y:S05]  /*de40*/  BRA `(.L_x_3202) ;  /* 0xffff37f000007947 */ /* 0x000fea000383ffff */
.L_x_3130:
[----:B------:R-:W-:Y:S01]  /*de50*/  IMAD.MOV.U32 R161, RZ, RZ, R11 ;  /* 0x000000ffffa17224 */ /* 0x000fe200078e000b */
[----:B------:R-:W-:Y:S01]  /*de60*/  MOV R160, 0x2 ;  /* 0x0000000200a07802 */ /* 0x000fe20000000f00 */
[----:B------:R-:W-:Y:S01]  /*de70*/  IMAD.MOV.U32 R3, RZ, RZ, 0x181f ;  /* 0x0000181fff037424 */ /* 0x000fe200078e00ff */
[----:B------:R-:W-:Y:S02]  /*de80*/  MOV R2, 0xdea0 ;  /* 0x0000dea000027802 */ /* 0x000fe40000000f00 */
[----:B-12345:R-:W-:Y:S05]  /*de90*/  CALL.REL.NOINC `($__internal_15_$__cuda_sm70_shflsync_idx_p) ;  /* 0x000019e000007944 */ /* 0x03efea0003c00000 */
[----:B------:R-:W-:Y:S01]  /*dea0*/  MOV R0, R160 ;  /* 0x000000a000007202 */ /* 0x000fe20000000f00 */
[----:B------:R-:W-:Y:S05]  /*deb0*/  BRA `(.L_x_3203) ;  /* 0xffff37a000007947 */ /* 0x000fea000383ffff */
.L_x_3133:
[----:B------:R-:W-:Y:S01]  /*dec0*/  IMAD.MOV.U32 R161, RZ, RZ, R9 ;  /* 0x000000ffffa17224 */ /* 0x000fe200078e0009 */
[----:B------:R-:W-:Y:S01]  /*ded0*/  MOV R160, 0x3 ;  /* 0x0000000300a07802 */ /* 0x000fe20000000f00 */
[----:B-1----:R-:W-:Y:S01]  /*dee0*/  IMAD.MOV.U32 R3, RZ, RZ, 0x181f ;  /* 0x0000181fff037424 */ /* 0x002fe200078e00ff */
[----:B------:R-:W-:-:S02]  /*def0*/  MOV R2, 0xdf10 ;  /* 0x0000df1000027802 */ /* 0x000fc40000000f00 */
[----:B--2345:R-:W-:Y:S05]  /*df00*/  CALL.REL.NOINC `($__internal_15_$__cuda_sm70_shflsync_idx_p) ;  /* 0x0000197000007944 */ /* 0x03cfea0003c00000 */
        /* <DEDUP_REMOVED lines=8> */
.L_x_3136:
[----:B------:R-:W-:Y:S01]  /*df90*/  IMAD.MOV.U32 R161, RZ, RZ, R9 ;  /* 0x000000ffffa17224 */ /* 0x000fe200078e0009 */
[----:B------:R-:W-:Y:S01]  /*dfa0*/  MOV R160, RZ ;  /* 0x000000ff00a07202 */ /* 0x000fe20000000f00 */
[----:B------:R-:W-:Y:S01]  /*dfb0*/  IMAD.MOV.U32 R3, RZ, RZ, 0x181f ;  /* 0x0000181fff037424 */ /* 0x000fe200078e00ff */
[----:B------:R-:W-:Y:S02]  /*dfc0*/  MOV R2, 0xdfe0 ;  /* 0x0000dfe000027802 */ /* 0x000fe40000000f00 */
[----:B------:R-:W-:Y:S05]  /*dfd0*/  CALL.REL.NOINC `($__internal_15_$__cuda_sm70_shflsync_idx_p) ;  /* 0x000018a000007944 */ /* 0x000fea0003c00000 */
[----:B------:R-:W-:Y:S01]  /*dfe0*/  MOV R8, R160 ;  /* 0x000000a000087202 */ /* 0x000fe20000000f00 */
[----:B------:R-:W-:Y:S05]  /*dff0*/  BRA `(.L_x_3205) ;  /* 0xffff432000007947 */ /* 0x000fea000383ffff */
.L_x_3137:
[----:B------:R-:W-:Y:S01]  /*e000*/  IMAD.MOV.U32 R161, RZ, RZ, R12 ;  /* 0x000000ffffa17224 */ /* 0x000fe200078e000c */
[----:B------:R-:W-:Y:S01]  /*e010*/  MOV R160, RZ ;  /* 0x000000ff00a07202 */ /* 0x000fe20000000f00 */
[----:B------:R-:W-:Y:S01]  /*e020*/  IMAD.MOV.U32 R3, RZ, RZ, 0x181f ;  /* 0x0000181fff037424 */ /* 0x000fe200078e00ff */
[----:B------:R-:W-:Y:S02]  /*e030*/  MOV R2, 0xe050 ;  /* 0x0000e05000027802 */ /* 0x000fe40000000f00 */
[----:B-12---:R-:W-:Y:S05]  /*e040*/  CALL.REL.NOINC `($__internal_15_$__cuda_sm70_shflsync_idx_p) ;  /* 0x0000183000007944 */ /* 0x006fea0003c00000 */
[C---:B------:R-:W-:Y:S01]  /*e050*/  IADD3 R6, P6, R160.reuse, R17, RZ ;  /* 0x00000011a0067210 */ /* 0x040fe20007fde0ff */
[----:B------:R-:W-:Y:S01]  /*e060*/  IMAD.MOV.U32 R161, RZ, RZ, R9 ;  /* 0x000000ffffa17224 */ /* 0x000fe200078e0009 */
[----:B------:R-:W-:-:S02]  /*e070*/  IADD3 R4, P5, R160, R18, RZ ;  /* 0x00000012a0047210 */ /* 0x000fc40007fbe0ff */
[----:B------:R-:W-:Y:S01]  /*e080*/  IADD3 R2, P0, R160, R19, RZ ;  /* 0x00000013a0027210 */ /* 0x000fe20007f1e0ff */
[C---:B------:R-:W-:Y:S01]  /*e090*/  IMAD.X R7, R8.reuse, 0x1, R14, P6 ;  /* 0x0000000108077824 */ /* 0x040fe200030e060e */
[----:B------:R-:W-:Y:S01]  /*e0a0*/  ISETP.GE.AND P6, PT, R195, c[0x0][0x1d4], PT ;  /* 0x00007500c3007a0c */ /* 0x000fe20003fc6270 */
[----:B------:R-:W-:Y:S01]  /*e0b0*/  IMAD.X R5, R8, 0x1, R16, P5 ;  /* 0x0000000108057824 */ /* 0x000fe200028e0610 */
        /* <DEDUP_REMOVED lines=15> */
[----:B-1----:R-:W-:Y:S05]  /*e1b0*/  CALL.REL.NOINC `($__internal_15_$__cuda_sm70_shflsync_idx_p) ;  /* 0x000016c000007944 */ /* 0x002fea0003c00000 */
        /* <DEDUP_REMOVED lines=8> */
.L_x_3140:
[----:B------:R-:W-:Y:S01]  /*e240*/  IMAD.MOV.U32 R161, RZ, RZ, R13 ;  /* 0x000000ffffa17224 */ /* 0x000fe200078e000d */
[----:B------:R-:W-:Y:S01]  /*e250*/  MOV R160, RZ ;  /* 0x000000ff00a07202 */ /* 0x000fe20000000f00 */
[----:B------:R-:W-:Y:S01]  /*e260*/  IMAD.MOV.U32 R3, RZ, RZ, 0x181f ;  /* 0x0000181fff037424 */ /* 0x000fe200078e00ff */
[----:B------:R-:W-:Y:S02]  /*e270*/  MOV R2, 0xe290 ;  /* 0x0000e29000027802 */ /* 0x000fe40000000f00 */
[----:B-1234-:R-:W-:Y:S05]  /*e280*/  CALL.REL.NOINC `($__internal_15_$__cuda_sm70_shflsync_idx_p) ;  /* 0x000015f000007944 */ /* 0x01efea0003c00000 */
[----:B------:R-:W-:Y:S01]  /*e290*/  MOV R12, R160 ;  /* 0x000000a0000c7202 */ /* 0x000fe20000000f00 */
[----:B------:R-:W-:Y:S05]  /*e2a0*/  BRA `(.L_x_3207) ;  /* 0xffff45e000007947 */ /* 0x000fea000383ffff */
.L_x_3141:
[----:B------:R-:W-:Y:S01]  /*e2b0*/  IMAD.MOV.U32 R161, RZ, RZ, R21 ;  /* 0x000000ffffa17224 */ /* 0x000fe200078e0015 */
[----:B------:R-:W-:Y:S01]  /*e2c0*/  MOV R160, RZ ;  /* 0x000000ff00a07202 */ /* 0x000fe20000000f00 */
[----:B------:R-:W-:Y:S01]  /*e2d0*/  IMAD.MOV.U32 R3, RZ, RZ, 0x181f ;  /* 0x0000181fff037424 */ /* 0x000fe200078e00ff */
[----:B------:R-:W-:Y:S02]  /*e2e0*/  MOV R2, 0xe300 ;  /* 0x0000e30000027802 */ /* 0x000fe40000000f00 */
[----:B-1234-:R-:W-:Y:S05]  /*e2f0*/  CALL.REL.NOINC `($__internal_15_$__cuda_sm70_shflsync_idx_p) ;  /* 0x0000158000007944 */ /* 0x01efea0003c00000 */
[C---:B------:R-:W-:Y:S01]  /*e300*/  IADD3 R16, P0, R160.reuse, R25, RZ ;  /* 0x00000019a0107210 */ /* 0x040fe20007f1e0ff */
[----:B------:R-:W-:Y:S01]  /*e310*/  IMAD.MOV.U32 R161, RZ, RZ, R13 ;  /* 0x000000ffffa17224 */ /* 0x000fe200078e000d */
[----:B------:R-:W-:-:S02]  /*e320*/  IADD3 R14, P1, R160, R26, RZ ;  /* 0x0000001aa00e7210 */ /* 0x000fc40007f3e0ff */
[----:B------:R-:W-:Y:S01]  /*e330*/  ISETP.GE.AND P6, PT, R195, c[0x0][0x1d4], PT ;  /* 0x00007500c3007a0c */ /* 0x000fe20003fc6270 */
[----:B------:R-:W-:Y:S01]  /*e340*/  IMAD.X R17, R12, 0x1, R22, P0 ;  /* 0x000000010c117824 */ /* 0x000fe200000e0616 */
        /* <DEDUP_REMOVED lines=26> */
.L_x_3144:
[----:B------:R-:W-:Y:S01]  /*e4f0*/  IMAD.MOV.U32 R161, RZ, RZ, R5 ;  /* 0x000000ffffa17224 */ /* 0x000fe200078e0005 */
[----:B------:R-:W-:Y:S01]  /*e500*/  MOV R160, RZ ;  /* 0x000000ff00a07202 */ /* 0x000fe20000000f00 */
[----:B------:R-:W-:Y:S01]  /*e510*/  IMAD.MOV.U32 R3, RZ, RZ, 0x181f ;  /* 0x0000181fff037424 */ /* 0x000fe200078e00ff */
[----:B------:R-:W-:Y:S02]  /*e520*/  MOV R2, 0xe540 ;  /* 0x0000e54000027802 */ /* 0x000fe40000000f00 */
[----:B------:R-:W-:Y:S05]  /*e530*/  CALL.REL.NOINC `($__internal_15_$__cuda_sm70_shflsync_idx_p) ;  /* 0x0000134000007944 */ /* 0x000fea0003c00000 */
[----:B------:R-:W-:Y:S01]  /*e540*/  MOV R4, R160 ;  /* 0x000000a000047202 */ /* 0x000fe20000000f00 */
[----:B------:R-:W-:Y:S05]  /*e550*/  BRA `(.L_x_3209) ;  /* 0xffff6a3000007947 */ /* 0x000fea000383ffff */
.L_x_3145:
        /* <DEDUP_REMOVED lines=36> */
.L_x_3149:
[----:B------:R-:W-:Y:S01]  /*e7a0*/  MOV R160, RZ ;  /* 0x000000ff00a07202 */ /* 0x000fe20000000f00 */
[----:B------:R-:W-:Y:S01]  /*e7b0*/  IMAD.MOV.U32 R161, RZ, RZ, R20 ;  /* 0x000000ffffa17224 */ /* 0x000fe200078e0014 */
[----:B------:R-:W-:Y:S01]  /*e7c0*/  MOV R2, 0xe7f0 ;  /* 0x0000e7f000027802 */ /* 0x000fe20000000f00 */
[----:B------:R-:W-:Y:S02]  /*e7d0*/  IMAD.MOV.U32 R3, RZ, RZ, 0x181f ;  /* 0x0000181fff037424 */ /* 0x000fe400078e00ff */
[----:B-1234-:R-:W-:Y:S05]  /*e7e0*/  CALL.REL.NOINC `($__internal_15_$__cuda_sm70_shflsync_idx_p) ;  /* 0x0000109000007944 */ /* 0x01efea0003c00000 */
[----:B------:R-:W-:Y:S01]  /*e7f0*/  MOV R5, R160 ;  /* 0x000000a000057202 */ /* 0x000fe20000000f00 */
[----:B------:R-:W-:-:S05]  /*e800*/  BRA `(.L_x_3211) ;  /* 0xffff6e3000007947 */ /* 0x000fca000383ffff */
.L_x_3150:
[----:B------:R-:W-:Y:S01]  /*e810*/  MOV R160, RZ ;  /* 0x000000ff00a07202 */ /* 0x000fe20000000f00 */
[----:B------:R-:W-:Y:S01]  /*e820*/  IMAD.MOV.U32 R161, RZ, RZ, R21 ;  /* 0x000000ffffa17224 */ /* 0x000fe200078e0015 */
[----:B------:R-:W-:Y:S01]  /*e830*/  MOV R2, 0xe860 ;  /* 0x0000e86000027802 */ /* 0x000fe20000000f00 */
[----:B------:R-:W-:Y:S02]  /*e840*/  IMAD.MOV.U32 R3, RZ, RZ, 0x181f ;  /* 0x0000181fff037424 */ /* 0x000fe400078e00ff */
[----:B-1234-:R-:W-:Y:S05]  /*e850*/  CALL.REL.NOINC `($__internal_15_$__cuda_sm70_shflsync_idx_p) ;  /* 0x0000102000007944 */ /* 0x01efea0003c00000 */
[----:B------:R-:W-:Y:S01]  /*e860*/  ISETP.GE.AND P6, PT, R195, c[0x0][0x1d4], PT ;  /* 0x00007500c3007a0c */ /* 0x000fe20003fc6270 */
[----:B------:R-:W-:Y:S01]  /*e870*/  IMAD R4, R210, 0x6000, R231 ;  /* 0x00006000d2047824 */ /* 0x000fe200078e02e7 */
[----:B------:R-:W-:Y:S01]  /*e880*/  IADD3 R2, P0, R160, R29, RZ ;  /* 0x0000001da0027210 */ /* 0x000fe20007f1e0ff */
[----:B------:R-:W-:Y:S01]  /*e890*/  IMAD.MOV.U32 R161, RZ, RZ, R20 ;  /* 0x000000ffffa17224 */ /* 0x000fe200078e0014 */
[----:B------:R-:W-:Y:S02]  /*e8a0*/  ISETP.GE.AND P5, PT, R212, c[0x0][0x1d4], PT ;  /* 0x00007500d4007a0c */ /* 0x000fe40003fa6270 */
[C---:B------:R-:W-:Y:S01]  /*e8b0*/  IADD3 R6, P1, R160.reuse, R30, RZ ;  /* 0x0000001ea0067210 */ /* 0x040fe20007f3e0ff */
[----:B------:R-:W-:Y:S01]  /*e8c0*/  IMAD.X R3, R5, 0x1, R22, P0 ;  /* 0x0000000105037824 */ /* 0x000fe200000e0616 */
        /* <DEDUP_REMOVED lines=16> */
[----:B--2---:R-:W-:Y:S05]  /*e9d0*/  CALL.REL.NOINC `($__internal_15_$__cuda_sm70_shflsync_idx_p) ;  /* 0x00000ea000007944 */ /* 0x004fea0003c00000 */
[----:B------:R-:W-:Y:S01]  /*e9e0*/  MOV R3, 0x181f ;  /* 0x0000181f00037802 */ /* 0x000fe20000000f00 */
[----:B------:R-:W-:Y:S01]  /*e9f0*/  IMAD.MOV.U32 R5, RZ, RZ, R160 ;  /* 0x000000ffff057224 */ /* 0x000fe200078e00a0 */
[----:B------:R-:W-:Y:S01]  /*ea00*/  MOV R160, 0x1 ;  /* 0x0000000100a07802 */ /* 0x000fe20000000f00 */
[----:B------:R-:W-:Y:S01]  /*ea10*/  IMAD.MOV.U32 R161, RZ, RZ, R21 ;  /* 0x000000ffffa17224 */ /* 0x000fe200078e0015 */
[----:B------:R-:W-:Y:S02]  /*ea20*/  MOV R2, 0xea40 ;  /* 0x0000ea4000027802 */ /* 0x000fe40000000f00 */
[----:B------:R-:W-:Y:S05]  /*ea30*/  CALL.REL.NOINC `($__internal_15_$__cuda_sm70_shflsync_idx_p) ;  /* 0x00000e4000007944 */ /* 0x000fea0003c00000 */
[----:B------:R-:W-:Y:S01]  /*ea40*/  MOV R2, R160 ;  /* 0x000000a000027202 */ /* 0x000fe20000000f00 */
[----:B------:R-:W-:-:S05]  /*ea50*/  BRA `(.L_x_3212) ;  /* 0xffff6d4000007947 */ /* 0x000fca000383ffff */
.L_x_3153:
[----:B------:R-:W-:Y:S01]  /*ea60*/  MOV R160, RZ ;  /* 0x000000ff00a07202 */ /* 0x000fe20000000f00 */
[----:B------:R-:W-:Y:S01]  /*ea70*/  IMAD.MOV.U32 R161, RZ, RZ, R5 ;  /* 0x000000ffffa17224 */ /* 0x000fe200078e0005 */
[----:B------:R-:W-:Y:S01]  /*ea80*/  MOV R2, 0xeab0 ;  /* 0x0000eab000027802 */ /* 0x000fe20000000f00 */
[----:B------:R-:W-:Y:S02]  /*ea90*/  IMAD.MOV.U32 R3, RZ, RZ, 0x181f ;  /* 0x0000181fff037424 */ /* 0x000fe400078e00ff */
[----:B------:R-:W-:Y:S05]  /*eaa0*/  CALL.REL.NOINC `($__internal_15_$__cuda_sm70_shflsync_idx_p) ;  /* 0x00000dd000007944 */ /* 0x000fea0003c00000 */
[----:B------:R-:W-:Y:S01]  /*eab0*/  MOV R4, R160 ;  /* 0x000000a000047202 */ /* 0x000fe20000000f00 */
[----:B------:R-:W-:-:S05]  /*eac0*/  BRA `(.L_x_3213) ;  /* 0xffff98f000007947 */ /* 0x000fca000383ffff */
.L_x_3154:
[----:B------:R-:W-:Y:S01]  /*ead0*/  MOV R160, RZ ;  /* 0x000000ff00a07202 */ /* 0x000fe20000000f00 */
[----:B------:R-:W-:Y:S01]  /*eae0*/  IMAD.MOV.U32 R161, RZ, RZ, R12 ;  /* 0x000000ffffa17224 */ /* 0x000fe200078e000c */
[----:B------:R-:W-:Y:S01]  /*eaf0*/  MOV R2, 0xeb20 ;  /* 0x0000eb2000027802 */ /* 0x000fe20000000f00 */
[----:B------:R-:W-:Y:S02]  /*eb00*/  IMAD.MOV.U32 R3, RZ, RZ, 0x181f ;  /* 0x0000181fff037424 */ /* 0x000fe400078e00ff */
[----:B-12---:R-:W-:Y:S05]  /*eb10*/  CALL.REL.NOINC `($__internal_15_$__cuda_sm70_shflsync_idx_p) ;  /* 0x00000d6000007944 */ /* 0x006fea0003c00000 */
[----:B------:R-:W-:Y:S01]  /*eb20*/  ISETP.GE.AND P6, PT, R195, c[0x0][0x1d4], PT ;  /* 0x00007500c3007a0c */ /* 0x000fe20003fc6270 */
[----:B------:R-:W-:Y:S01]  /*eb30*/  IMAD R0, R210, 0x6000, R232 ;  /* 0x00006000d2007824 */ /* 0x000fe200078e02e8 */
[----:B------:R-:W-:Y:S01]  /*eb40*/  IADD3 R8, P0, R160, R16, RZ ;  /* 0x00000010a0087210 */ /* 0x000fe20007f1e0ff */
[----:B------:R-:W-:Y:S01]  /*eb50*/  IMAD.MOV.U32 R161, RZ, RZ, R5 ;  /* 0x000000ffffa17224 */ /* 0x000fe200078e0005 */
[----:B------:R-:W-:Y:S02]  /*eb60*/  ISETP.GE.AND P5, PT, R212, c[0x0][0x1d4], PT ;  /* 0x00007500d4007a0c */ /* 0x000fe40003fa6270 */
[----:B------:R-:W-:Y:S01]  /*eb70*/  IADD3 R6, P1, R160, R17, RZ ;  /* 0x00000011a0067210 */ /* 0x000fe20007f3e0ff */
[C---:B------:R-:W-:Y:S01]  /*eb80*/  IMAD.X R9, R4.reuse, 0x1, R13, P0 ;  /* 0x0000000104097824 */ /* 0x040fe200000e060d */
        /* <DEDUP_REMOVED lines=16> */
[----:B-1----:R-:W-:Y:S05]  /*ec90*/  CALL.REL.NOINC `($__internal_15_$__cuda_sm70_shflsync_idx_p) ;  /* 0x00000be000007944 */ /* 0x002fea0003c00000 */
        /* <DEDUP_REMOVED lines=8> */
.L_x_3159:
[----:B------:R-:W-:Y:S01]  /*ed20*/  MOV R160, RZ ;  /* 0x000000ff00a07202 */ /* 0x000fe20000000f00 */
[----:B------:R-:W-:Y:S01]  /*ed30*/  IMAD.MOV.U32 R161, RZ, RZ, R20 ;  /* 0x000000ffffa17224 */ /* 0x000fe200078e0014 */
[----:B------:R-:W-:Y:S01]  /*ed40*/  MOV R2, 0xed70 ;  /* 0x0000ed7000027802 */ /* 0x000fe20000000f00 */
[----:B------:R-:W-:Y:S02]  /*ed50*/  IMAD.MOV.U32 R3, RZ, RZ, 0x181f ;  /* 0x0000181fff037424 */ /* 0x000fe400078e00ff */
[----:B-1234-:R-:W-:Y:S05]  /*ed60*/  CALL.REL.NOINC `($__internal_15_$__cuda_sm70_shflsync_idx_p) ;  /* 0x00000b1000007944 */ /* 0x01efea0003c00000 */
[----:B------:R-:W-:Y:S01]  /*ed70*/  MOV R5, R160 ;  /* 0x000000a000057202 */ /* 0x000fe20000000f00 */
[----:B------:R-:W-:-:S05]  /*ed80*/  BRA `(.L_x_3215) ;  /* 0xffff9ca000007947 */ /* 0x000fca000383ffff */
.L_x_3160:
        /* <DEDUP_REMOVED lines=28> */
[----:B------:R-:W-:Y:S05]  /*ef50*/  CALL.REL.NOINC `($__internal_15_$__cuda_sm70_shflsync_idx_p) ;  /* 0x0000092000007944 */ /* 0x000fea0003c00000 */
        /* <DEDUP_REMOVED lines=8> */
.L_x_3161:
[----:B------:R-:W-:Y:S01]  /*efe0*/  MOV R127, 0x2 ;  /* 0x00000002007f7802 */ /* 0x000fe20000000f00 */
[----:B------:R-:W-:Y:S01]  /*eff0*/  IMAD.MOV.U32 R2, RZ, RZ, R125 ;  /* 0x000000ffff027224 */ /* 0x000fe200078e007d */
[----:B------:R-:W-:Y:S02]  /*f000*/  MOV R3, 0xf020 ;  /* 0x0000f02000037802 */ /* 0x000fe40000000f00 */
[----:B------:R-:W-:Y:S05]  /*f010*/  CALL.REL.NOINC `($__internal_14_$__cuda_sm70_shflsync_bfly_p) ;  /* 0x0000081000007944 */ /* 0x000fea0003c00000 */
[----:B------:R-:W-:Y:S01]  /*f020*/  MOV R2, R127 ;  /* 0x0000007f00027202 */ /* 0x000fe20000000f00 */
[----:B------:R-:W-:-:S05]  /*f030*/  BRA `(.L_x_3217) ;  /* 0xffffa87000007947 */ /* 0x000fca000383ffff */
.L_x_3164:
[----:B------:R-:W-:Y:S01]  /*f040*/  MOV R160, RZ ;  /* 0x000000ff00a07202 */ /* 0x000fe20000000f00 */
[----:B------:R-:W-:Y:S01]  /*f050*/  IMAD.MOV.U32 R161, RZ, RZ, R5 ;  /* 0x000000ffffa17224 */ /* 0x000fe200078e0005 */
[----:B------:R-:W-:Y:S01]  /*f060*/  MOV R2, 0xf090 ;  /* 0x0000f09000027802 */ /* 0x000fe20000000f00 */
[----:B------:R-:W-:Y:S02]  /*f070*/  IMAD.MOV.U32 R3, RZ, RZ, 0x181f ;  /* 0x0000181fff037424 */ /* 0x000fe400078e00ff */
[----:B------:R-:W-:Y:S05]  /*f080*/  CALL.REL.NOINC `($__internal_15_$__cuda_sm70_shflsync_idx_p) ;  /* 0x000007f000007944 */ /* 0x000fea0003c00000 */
[----:B------:R-:W-:Y:S01]  /*f090*/  MOV R4, R160 ;  /* 0x000000a000047202 */ /* 0x000fe20000000f00 */
[----:B------:R-:W-:-:S05]  /*f0a0*/  BRA `(.L_x_3218) ;  /* 0xffffc1e000007947 */ /* 0x000fca000383ffff */
.L_x_3165:
        /* <DEDUP_REMOVED lines=37> */
.L_x_3167:
[----:B------:R-:W-:Y:S01]  /*f300*/  IMAD.MOV.U32 R2, RZ, RZ, R214 ;  /* 0x000000ffff027224 */ /* 0x000fe200078e00d6 */
[----:B------:R-:W-:-:S02]  /*f310*/  MOV R127, 0x2 ;  /* 0x00000002007f7802 */ /* 0x000fc40000000f00 */
[----:B------:R-:W-:Y:S02]  /*f320*/  MOV R3, 0xf340 ;  /* 0x0000f34000037802 */ /* 0x000fe40000000f00 */
[----:B------:R-:W-:Y:S05]  /*f330*/  CALL.REL.NOINC `($__internal_14_$__cuda_sm70_shflsync_bfly_p) ;  /* 0x000004f000007944 */ /* 0x000fea0003c00000 */
[----:B------:R-:W-:Y:S01]  /*f340*/  MOV R4, R127 ;  /* 0x0000007f00047202 */ /* 0x000fe20000000f00 */
[----:B------:R-:W-:Y:S05]  /*f350*/  BRA `(.L_x_3220) ;  /* 0xffffc2a000007947 */ /* 0x000fea000383ffff */
.L_x_3168:
[----:B------:R-:W-:Y:S01]  /*f360*/  IMAD.MOV.U32 R2, RZ, RZ, R4 ;  /* 0x000000ffff027224 */ /* 0x000fe200078e0004 */
[----:B------:R-:W-:Y:S02]  /*f370*/  MOV R127, 0x1 ;  /* 0x00000001007f7802 */ /* 0x000fe40000000f00 */
[----:B------:R-:W-:Y:S02]  /*f380*/  MOV R3, 0xf3a0 ;  /* 0x0000f3a000037802 */ /* 0x000fe40000000f00 */
[----:B-1----:R-:W-:Y:S05]  /*f390*/  CALL.REL.NOINC `($__internal_14_$__cuda_sm70_shflsync_bfly_p) ;  /* 0x0000049000007944 */ /* 0x002fea0003c00000 */
[----:B------:R-:W-:Y:S01]  /*f3a0*/  FADD.FTZ R4, R4, R127 ;  /* 0x0000007f04047221 */ /* 0x000fe20000010000 */
[----:B------:R-:W-:Y:S02]  /*f3b0*/  MOV R2, R215 ;  /* 0x000000d700027202 */ /* 0x000fe40000000f00 */
[----:B------:R-:W-:Y:S02]  /*f3c0*/  MOV R127, 0x2 ;  /* 0x00000002007f7802 */ /* 0x000fe40000000f00 */
[----:B------:R-:W-:Y:S02]  /*f3d0*/  MOV R3, 0xf3f0 ;  /* 0x0000f3f000037802 */ /* 0x000fe40000000f00 */
[----:B------:R-:W-:Y:S05]  /*f3e0*/  CALL.REL.NOINC `($__internal_14_$__cuda_sm70_shflsync_bfly_p) ;  /* 0x0000044000007944 */ /* 0x000fea0003c00000 */
[----:B------:R-:W-:Y:S01]  /*f3f0*/  FADD.FTZ R0, R215, R127 ;  /* 0x0000007fd7007221 */ /* 0x000fe20000010000 */
[----:B------:R-:W-:-:S02]  /*f400*/  MOV R127, 0x1 ;  /* 0x00000001007f7802 */ /* 0x000fc40000000f00 */
[----:B------:R-:W-:Y:S02]  /*f410*/  MOV R3, 0xf440 ;  /* 0x0000f44000037802 */ /* 0x000fe40000000f00 */
[----:B------:R-:W-:Y:S02]  /*f420*/  MOV R2, R0 ;  /* 0x0000000000027202 */ /* 0x000fe40000000f00 */
[----:B------:R-:W-:Y:S05]  /*f430*/  CALL.REL.NOINC `($__internal_14_$__cuda_sm70_shflsync_bfly_p) ;  /* 0x000003f000007944 */ /* 0x000fea0003c00000 */
[----:B------:R-:W-:Y:S01]  /*f440*/  MOV R3, R127 ;  /* 0x0000007f00037202 */ /* 0x000fe20000000f00 */
[----:B------:R-:W-:Y:S05]  /*f450*/  BRA `(.L_x_3221) ;  /* 0xffffc21000007947 */ /* 0x000fea000383ffff */
.L_x_3183:
[----:B------:R-:W-:Y:S01]  /*f460*/  IMAD.MOV.U32 R161, RZ, RZ, R9 ;  /* 0x000000ffffa17224 */ /* 0x000fe200078e0009 */
[----:B------:R-:W-:Y:S01]  /*f470*/  MOV R160, RZ ;  /* 0x000000ff00a07202 */ /* 0x000fe20000000f00 */
[----:B------:R-:W-:Y:S01]  /*f480*/  IMAD.MOV.U32 R3, RZ, RZ, 0x181f ;  /* 0x0000181fff037424 */ /* 0x000fe200078e00ff */
[----:B------:R-:W-:Y:S02]  /*f490*/  MOV R2, 0xf4b0 ;  /* 0x0000f4b000027802 */ /* 0x000fe40000000f00 */
[----:B-1----:R-:W-:Y:S05]  /*f4a0*/  CALL.REL.NOINC `($__internal_15_$__cuda_sm70_shflsync_idx_p) ;  /* 0x000003d000007944 */ /* 0x002fea0003c00000 */
[----:B------:R-:W-:Y:S01]  /*f4b0*/  MOV R8, R160 ;  /* 0x000000a000087202 */ /* 0x000fe20000000f00 */
[----:B------:R-:W-:Y:S05]  /*f4c0*/  BRA `(.L_x_3222) ;  /* 0xffffe05000007947 */ /* 0x000fea000383ffff */
.L_x_3184:
[----:B------:R-:W-:Y:S01]  /*f4d0*/  IMAD.MOV.U32 R161, RZ, RZ, R11 ;  /* 0x000000ffffa17224 */ /* 0x000fe200078e000b */
[----:B------:R-:W-:Y:S01]  /*f4e0*/  MOV R160, RZ ;  /* 0x000000ff00a07202 */ /* 0x000fe20000000f00 */
[----:B------:R-:W-:Y:S01]  /*f4f0*/  IMAD.MOV.U32 R3, RZ, RZ, 0x181f ;  /* 0x0000181fff037424 */ /* 0x000fe200078e00ff */
[----:B------:R-:W-:-:S02]  /*f500*/  MOV R2, 0xf520 ;  /* 0x0000f52000027802 */ /* 0x000fc40000000f00 */
[----:B-123--:R-:W-:Y:S05]  /*f510*/  CALL.REL.NOINC `($__internal_15_$__cuda_sm70_shflsync_idx_p) ;  /* 0x0000036000007944 */ /* 0x00efea0003c00000 */
[----:B------:R-:W-:Y:S01]  /*f520*/  MOV R0, R160 ;  /* 0x000000a000007202 */ /* 0x000fe20000000f00 */
[----:B------:R-:W-:Y:S05]  /*f530*/  BRA `(.L_x_3223) ;  /* 0xffffe00000007947 */ /* 0x000fea000383ffff */
.L_x_3187:
[----:B------:R-:W-:Y:S01]  /*f540*/  IMAD.MOV.U32 R161, RZ, RZ, R9 ;  /* 0x000000ffffa17224 */ /* 0x000fe200078e0009 */
[----:B------:R-:W-:Y:S01]  /*f550*/  MOV R160, 0x1 ;  /* 0x0000000100a07802 */ /* 0x000fe20000000f00 */
[----:B-1----:R-:W-:Y:S01]  /*f560*/  IMAD.MOV.U32 R3, RZ, RZ, 0x181f ;  /* 0x0000181fff037424 */ /* 0x002fe200078e00ff */
[----:B------:R-:W-:-:S02]  /*f570*/  MOV R2, 0xf590 ;  /* 0x0000f59000027802 */ /* 0x000fc40000000f00 */
[----:B--234-:R-:W-:Y:S05]  /*f580*/  CALL.REL.NOINC `($__internal_15_$__cuda_sm70_shflsync_idx_p) ;  /* 0x000002f000007944 */ /* 0x01cfea0003c00000 */
        /* <DEDUP_REMOVED lines=8> */
.L_x_3190:
[----:B------:R-:W-:Y:S01]  /*f610*/  IMAD.MOV.U32 R161, RZ, RZ, R9 ;  /* 0x000000ffffa17224 */ /* 0x000fe200078e0009 */
[----:B------:R-:W-:Y:S01]  /*f620*/  MOV R160, 0x2 ;  /* 0x0000000200a07802 */ /* 0x000fe20000000f00 */
[----:B-1----:R-:W-:Y:S01]  /*f630*/  IMAD.MOV.U32 R3, RZ, RZ, 0x181f ;  /* 0x0000181fff037424 */ /* 0x002fe200078e00ff */
[----:B------:R-:W-:Y:S02]  /*f640*/  MOV R2, 0xf660 ;  /* 0x0000f66000027802 */ /* 0x000fe40000000f00 */
[----:B--234-:R-:W-:Y:S05]  /*f650*/  CALL.REL.NOINC `($__internal_15_$__cuda_sm70_shflsync_idx_p) ;  /* 0x0000022000007944 */ /* 0x01cfea0003c00000 */
[----:B------:R-:W-:Y:S01]  /*f660*/  MOV R8, R160 ;  /* 0x000000a000087202 */ /* 0x000fe20000000f00 */
[----:B------:R-:W-:Y:S05]  /*f670*/  BRA `(.L_x_3225) ;  /* 0xffffe1b000007947 */ /* 0x000fea000383ffff */
.L_x_3191:
[----:B------:R-:W-:Y:S01]  /*f680*/  IMAD.MOV.U32 R161, RZ, RZ, R11 ;  /* 0x000000ffffa17224 */ /* 0x000fe200078e000b */
[----:B------:R-:W-:Y:S01]  /*f690*/  MOV R160, 0x2 ;  /* 0x0000000200a07802 */ /* 0x000fe20000000f00 */
[----:B-1----:R-:W-:Y:S01]  /*f6a0*/  IMAD.MOV.U32 R3, RZ, RZ, 0x181f ;  /* 0x0000181fff037424 */ /* 0x002fe200078e00ff */
[----:B------:R-:W-:Y:S02]  /*f6b0*/  MOV R2, 0xf6d0 ;  /* 0x0000f6d000027802 */ /* 0x000fe40000000f00 */
[----:B--234-:R-:W-:Y:S05]  /*f6c0*/  CALL.REL.NOINC `($__internal_15_$__cuda_sm70_shflsync_idx_p) ;  /* 0x000001b000007944 */ /* 0x01cfea0003c00000 */
[----:B------:R-:W-:Y:S01]  /*f6d0*/  MOV R0, R160 ;  /* 0x000000a000007202 */ /* 0x000fe20000000f00 */
[----:B------:R-:W-:Y:S05]  /*f6e0*/  BRA `(.L_x_3226) ;  /* 0xffffe16000007947 */ /* 0x000fea000383ffff */
.L_x_3194:
[----:B------:R-:W-:Y:S01]  /*f6f0*/  IMAD.MOV.U32 R161, RZ, RZ, R9 ;  /* 0x000000ffffa17224 */ /* 0x000fe200078e0009 */
[----:B------:R-:W-:Y:S01]  /*f700*/  MOV R160, 0x3 ;  /* 0x0000000300a07802 */ /* 0x000fe20000000f00 */
[----:B--2---:R-:W-:Y:S01]  /*f710*/  IMAD.MOV.U32 R3, RZ, RZ, 0x181f ;  /* 0x0000181fff037424 */ /* 0x004fe200078e00ff */
[----:B------:R-:W-:-:S02]  /*f720*/  MOV R2, 0xf740 ;  /* 0x0000f74000027802 */ /* 0x000fc40000000f00 */
[----:B-1-34-:R-:W-:Y:S05]  /*f730*/  CALL.REL.NOINC `($__internal_15_$__cuda_sm70_shflsync_idx_p) ;  /* 0x0000014000007944 */ /* 0x01afea0003c00000 */
        /* <DEDUP_REMOVED lines=8> */
.L_x_3196:
[----:B------:R-:W-:Y:S01]  /*f7c0*/  IMAD.MOV.U32 R161, RZ, RZ, R65 ;  /* 0x000000ffffa17224 */ /* 0x000fe200078e0041 */
[----:B------:R-:W-:Y:S01]  /*f7d0*/  MOV R160, RZ ;  /* 0x000000ff00a07202 */ /* 0x000fe20000000f00 */
[----:B-1----:R-:W-:Y:S01]  /*f7e0*/  IMAD.MOV.U32 R3, RZ, RZ, 0x1f ;  /* 0x0000001fff037424 */ /* 0x002fe200078e00ff */
[----:B------:R-:W-:Y:S02]  /*f7f0*/  MOV R2, 0xf810 ;  /* 0x0000f81000027802 */ /* 0x000fe40000000f00 */
[----:B--23--:R-:W-:Y:S05]  /*f800*/  CALL.REL.NOINC `($__internal_15_$__cuda_sm70_shflsync_idx_p) ;  /* 0x0000007000007944 */ /* 0x00cfea0003c00000 */
[----:B------:R-:W-:Y:S01]  /*f810*/  MOV R0, R160 ;  /* 0x000000a000007202 */ /* 0x000fe20000000f00 */
[----:B------:R-:W-:Y:S05]  /*f820*/  BRA `(.L_x_3228) ;  /* 0xffffe36000007947 */ /* 0x000fea000383ffff */
        .weak           $__internal_14_$__cuda_sm70_shflsync_bfly_p
        .type           $__internal_14_$__cuda_sm70_shflsync_bfly_p,@function
        .size           $__internal_14_$__cuda_sm70_shflsync_bfly_p,($__internal_15_$__cuda_sm70_shflsync_idx_p - $__internal_14_$__cuda_sm70_shflsync_bfly_p)
$__internal_14_$__cuda_sm70_shflsync_bfly_p:
[----:B------:R-:W-:Y:S04]  /*f830*/  WARPSYNC R199 ;  /* 0x000000c700007348 */ /* 0x000fe80003800000 */
[----:B------:R1:W2:Y:S02]  /*f840*/  SHFL.BFLY PT, R127, R2, R127, R200 ;  /* 0x0c00007f027f7389 */ /* 0x0002a400000e00c8 */
[----:B-1----:R-:W-:-:S02]  /*f850*/  MOV R2, R3 ;  /* 0x0000000300027202 */ /* 0x002fc40000000f00 */
[----:B------:R-:W-:-:S04]  /*f860*/  MOV R3, 0x0 ;  /* 0x0000000000037802 */ /* 0x000fc80000000f00 */
[----:B--2---:R-:W-:Y:S05]  /*f870*/  RET.REL.NODEC R2 `(_ZN7cutlass13device_kernelIN5flash19enable_sm80_to_sm89INS1_16FlashAttnFwdSm80INS1_25CollectiveMainloopFwdSm80ILi8ELi2ELb0EN4cute5tupleIJNS5_1CILi128EEENS7_ILi64EEENS7_ILi192EEEEEELi192ENS_10bfloat16_tEfNS_4arch4Sm80ELb1ELb0ELb0ELb0ELb1ELb0ELb1ELb0EEENS1_21CollectiveEpilogueFwdINS6_IJS8_SA_S9_EEENS6_IJNS7_ILi1EEESI_SI_EEESC_SE_Li256ELb0ELb1ELb0ELb0EEENS1_30DynamicPersistentTileSchedulerILi256ELi256ELb0ELb1ELb0EEEEEEEEEvNT_6ParamsE) ;  /* 0xffff078002007950 */ /* 0x004fea0003c3ffff */
        .weak           $__internal_15_$__cuda_sm70_shflsync_idx_p
        .type           $__internal_15_$__cuda_sm70_shflsync_idx_p,@function
        .size           $__internal_15_$__cuda_sm70_shflsync_idx_p,(.L_x_3445 - $__internal_15_$__cuda_sm70_shflsync_idx_p)
$__internal_15_$__cuda_sm70_shflsync_idx_p:
[----:B------:R-:W-:-:S04]  /*f880*/  MOV R162, 0xffffffff ;  /* 0xffffffff00a27802 */ /* 0x000fc80000000f00 */
[----:B------:R-:W-:Y:S04]  /*f890*/  WARPSYNC R162 ;  /* 0x000000a200007348 */ /* 0x000fe80003800000 */
[----:B------:R1:W2:Y:S02]  /*f8a0*/  SHFL.IDX PT, R160, R161, R160, R3 ;  /* 0x000000a0a1a07389 */ /* 0x0002a400000e0003 */
[----:B-1----:R-:W-:-:S04]  /*f8b0*/  MOV R3, 0x0 ;  /* 0x0000000000037802 */ /* 0x002fc80000000f00 */
[----:B--2---:R-:W-:Y:S05]  /*f8c0*/  RET.REL.NODEC R2 `(_ZN7cutlass13device_kernelIN5flash19enable_sm80_to_sm89INS1_16FlashAttnFwdSm80INS1_25CollectiveMainloopFwdSm80ILi8ELi2ELb0EN4cute5tupleIJNS5_1CILi128EEENS7_ILi64EEENS7_ILi192EEEEEELi192ENS_10bfloat16_tEfNS_4arch4Sm80ELb1ELb0ELb0ELb0ELb1ELb0ELb1ELb0EEENS1_21CollectiveEpilogueFwdINS6_IJS8_SA_S9_EEENS6_IJNS7_ILi1EEESI_SI_EEESC_SE_Li256ELb0ELb1ELb0ELb0EEENS1_30DynamicPersistentTileSchedulerILi256ELi256ELb0ELb1ELb0EEEEEEEEEvNT_6ParamsE) ;  /* 0xffff073002007950 */ /* 0x004fea0003c3ffff */
.L_x_3229:
        /* <DEDUP_REMOVED lines=11> */
.L_x_3445:


//--------------------- .text._ZN7cutlass13device_kernelIN5flash19enable_sm80_to_sm89INS1_16FlashAttnFwdSm80INS1_25CollectiveMainloopFwdSm80ILi8ELi2ELb0EN4cute5tupleIJNS5_1CILi128EEENS7_ILi64EEENS7_ILi192EEEEEELi192ENS_10bfloat16_tEfNS_4arch4Sm80ELb1ELb0ELb0ELb1ELb1ELb0ELb1ELb0EEENS1_21CollectiveEpilogueFwdINS6_IJS8_SA_S9_EEENS6_IJNS7_ILi1EEESI_SI_EEESC_SE_Li256ELb1ELb1ELb0ELb0EEENS1_19SingleTileSchedulerILb1ELb0ELb1ELi128EEEEEEEEEvNT_6ParamsE --------------------------
	.section	.text._ZN7cutlass13device_kernelIN5flash19enable_sm80_to_sm89INS1_16FlashAttnFwdSm80INS1_25CollectiveMainloopFwdSm80ILi8ELi2ELb0EN4cute5tupleIJNS5_1CILi128EEENS7_ILi64EEENS7_ILi192EEEEEELi192ENS_10bfloat16_tEfNS_4arch4Sm80ELb1ELb0ELb0ELb1ELb1ELb0ELb1ELb0EEENS1_21CollectiveEpilogueFwdINS6_IJS8_SA_S9_EEENS6_IJNS7_ILi1EEESI_SI_EEESC_SE_Li256ELb1ELb1ELb0ELb0EEENS1_19SingleTileSchedulerILb1ELb0ELb1ELi128EEEEEEEEEvNT_6ParamsE,"ax",@progbits
	.sectioninfo	@"SHI_REGISTERS=232"
	.align	128
.text._ZN7cutlass13device_kernelIN5flash19enable_sm80_to_sm89INS1_16FlashAttnFwdSm80INS1_25CollectiveMainloopFwdSm80ILi8ELi2ELb0EN4cute5tupleIJNS5_1CILi128EEENS7_ILi64EEENS7_ILi192EEEEEELi192ENS_10bfloat16_tEfNS_4arch4Sm80ELb1ELb0ELb0ELb1ELb1ELb0ELb1ELb0EEENS1_21CollectiveEpilogueFwdINS6_IJS8_SA_S9_EEENS6_IJNS7_ILi1EEESI_SI_EEESC_SE_Li256ELb1ELb1ELb0ELb0EEENS1_19SingleTileSchedulerILb1ELb0ELb1ELi128EEEEEEEEEvNT_6ParamsE:
        .type           _ZN7cutlass13device_kernelIN5flash19enable_sm80_to_sm89INS1_16FlashAttnFwdSm80INS1_25CollectiveMainloopFwdSm80ILi8ELi2ELb0EN4cute5tupleIJNS5_1CILi128EEENS7_ILi64EEENS7_ILi192EEEEEELi192ENS_10bfloat16_tEfNS_4arch4Sm80ELb1ELb0ELb0ELb1ELb1ELb0ELb1ELb0EEENS1_21CollectiveEpilogueFwdINS6_IJS8_SA_S9_EEENS6_IJNS7_ILi1EEESI_SI_EEESC_SE_Li256ELb1ELb1ELb0ELb0EEENS1_19SingleTileSchedulerILb1ELb0ELb1ELi128EEEEEEEEEvNT_6ParamsE,@function
        .size           _ZN7cutlass13device_kernelIN5flash19enable_sm80_to_sm89INS1_16FlashAttnFwdSm80INS1_25CollectiveMainloopFwdSm80ILi8ELi2ELb0EN4cute5tupleIJNS5_1CILi128EEENS7_ILi64EEENS7_ILi192EEEEEELi192ENS_10bfloat16_tEfNS_4arch4Sm80ELb1ELb0ELb0ELb1ELb1ELb0ELb1ELb0EEENS1_21CollectiveEpilogueFwdINS6_IJS8_SA_S9_EEENS6_IJNS7_ILi1EEESI_SI_EEESC_SE_Li256ELb1ELb1ELb0ELb0EEENS1_19SingleTileSchedulerILb1ELb0ELb1ELi128EEEEEEEEEvNT_6ParamsE,(.L_x_3448 - _ZN7cutlass13device_kernelIN5flash19enable_sm80_to_sm89INS1_16FlashAttnFwdSm80INS1_25CollectiveMainloopFwdSm80ILi8ELi2ELb0EN4cute5tupleIJNS5_1CILi128EEENS7_ILi64EEENS7_ILi192EEEEEELi192ENS_10bfloat16_tEfNS_4arch4Sm80ELb1ELb0ELb0ELb1ELb1ELb0ELb1ELb0EEENS1_21CollectiveEpilogueFwdINS6_IJS8_SA_S9_EEENS6_IJNS7_ILi1EEESI_SI_EEESC_SE_Li256ELb1ELb1ELb0ELb0EEENS1_19SingleTileSchedulerILb1ELb0ELb1ELi128EEEEEEEEEvNT_6ParamsE)
        .other          _ZN7cutlass13device_kernelIN5flash19enable_sm80_to_sm89INS1_16FlashAttnFwdSm80INS1_25CollectiveMainloopFwdSm80ILi8ELi2ELb0EN4cute5tupleIJNS5_1CILi128EEENS7_ILi64EEENS7_ILi192EEEEEELi192ENS_10bfloat16_tEfNS_4arch4Sm80ELb1ELb0ELb0ELb1ELb1ELb0ELb1ELb0EEENS1_21CollectiveEpilogueFwdINS6_IJS8_SA_S9_EEENS6_IJNS7_ILi1EEESI_SI_EEESC_SE_Li256ELb1ELb1ELb0ELb0EEENS1_19SingleTileSchedulerILb1ELb0ELb1ELi128EEEEEEEEEvNT_6ParamsE,@"STO_CUDA_ENTRY STV_DEFAULT"
_ZN7cutlass13device_kernelIN5flash19enable_sm80_to_sm89INS1_16FlashAttnFwdSm80INS1_25CollectiveMainloopFwdSm80ILi8ELi2ELb0EN4cute5tupleIJNS5_1CILi128EEENS7_ILi64EEENS7_ILi192EEEEEELi192ENS_10bfloat16_tEfNS_4arch4Sm80ELb1ELb0ELb0ELb1ELb1ELb0ELb1ELb0EEENS1_21CollectiveEpilogueFwdINS6_IJS8_SA_S9_EEENS6_IJNS7_ILi1EEESI_SI_EEESC_SE_Li256ELb1ELb1ELb0ELb0EEENS1_19SingleTileSchedulerILb1ELb0ELb1ELi128EEEEEEEEEvNT_6ParamsE:
        /* <DEDUP_REMOVED lines=20> */
.L_x_3231:
        /* <DEDUP_REMOVED lines=13> */
.L_x_3233:
[----:B------:R-:W-:Y:S02]  /*0210*/  ULDC UR5, c[0x0][0x54c] ;  /* 0x0001530000057ab9 */ /* 0x000fe40000000800 */
.L_x_3232:
[----:B------:R-:W-:Y:S02]  /*0220*/  ULDC UR4, c[0x0][0x548] ;  /* 0x0001520000047ab9 */ /* 0x000fe40000000800 */
[----:B------:R-:W-:-:S02]  /*0230*/  USHF.L.U32 UR15, UR15, 0x7, URZ ;  /* 0x000000070f0f7899 */ /* 0x000fc4000800063f */
[----:B------:R-:W-:-:S04]  /*0240*/  UIMAD UR4, UR5, UR4, URZ ;  /* 0x00000004050472a4 */ /* 0x000fc8000f8e023f */
[----:B------:R-:W-:-:S04]  /*0250*/  UISETP.GE.AND UP0, UPT, UR15, UR4, UPT ;  /* 0x000000040f00728c */ /* 0x000fc8000bf06270 */
[----:B------:R-:W-:Y:S01]  /*0260*/  USEL UR8, UR8, 0xffffffff, !UP0 ;  /* 0xffffffff08087887 */ /* 0x000fe2000c000000 */
[----:B------:R-:W-:Y:S05]  /*0270*/  BRA `(.L_x_3234) ;  /* 0x000001b000007947 */ /* 0x000fea0003800000 */
.L_x_3230:
        /* <DEDUP_REMOVED lines=8> */
.L_x_3235:
        /* <DEDUP_REMOVED lines=13> */
.L_x_3237:
[----:B------:R-:W-:Y:S02]  /*03d0*/  ULDC UR5, c[0x0][0x54c] ;  /* 0x0001530000057ab9 */ /* 0x000fe40000000800 */
.L_x_3236:
[----:B------:R-:W-:Y:S02]  /*03e0*/  ULDC UR4, c[0x0][0x548] ;  /* 0x0001520000047ab9 */ /* 0x000fe40000000800 */
[----:B------:R-:W-:-:S02]  /*03f0*/  USHF.L.U32 UR15, UR15, 0x7, URZ ;  /* 0x000000070f0f7899 */ /* 0x000fc4000800063f */
[----:B------:R-:W-:-:S04]  /*0400*/  UIMAD UR4, UR5, UR4, URZ ;  /* 0x00000004050472a4 */ /* 0x000fc8000f8e023f */
[----:B------:R-:W-:-:S04]  /*0410*/  UISETP.GE.AND UP0, UPT, UR15, UR4, UPT ;  /* 0x000000040f00728c */ /* 0x000fc8000bf06270 */
[----:B------:R-:W-:-:S06]  /*0420*/  USEL UR8, UR8, 0xffffffff, !UP0 ;  /* 0xffffffff08087887 */ /* 0x000fcc000c000000 */
.L_x_3234:
        /* <DEDUP_REMOVED lines=47> */
.L_x_3238:
        /* <DEDUP_REMOVED lines=10> */
.L_x_3239:
        /* <DEDUP_REMOVED lines=12> */
.L_x_3240:
        /* <DEDUP_REMOVED lines=208> */
.L_x_3243:
[----:B-1-34-:R-:W-:Y:S05]  /*1580*/  BSYNC B0 ;  /* 0x0000000000007941 */ /* 0x01afea0003800000 */
.L_x_3242:
        /* <DEDUP_REMOVED lines=20> */
.L_x_3245:
[----:B------:R-:W-:Y:S05]  /*16d0*/  BSYNC B0 ;  /* 0x0000000000007941 */ /* 0x000fea0003800000 */
.L_x_3244:
        /* <DEDUP_REMOVED lines=20> */
.L_x_3247:
[----:B------:R-:W-:Y:S05]  /*1820*/  BSYNC B0 ;  /* 0x0000000000007941 */ /* 0x000fea0003800000 */
.L_x_3246:
        /* <DEDUP_REMOVED lines=220> */
.L_x_3248:
[----:B------:R-:W0:Y:S01]  /*25f0*/  LDGDEPBAR ;  /* 0x00000000000079af */ /* 0x000e220000000000 */
[----:B------:R-:W-:Y:S01]  /*2600*/  LOP3.LUT P0, RZ, R144, 0x2, RZ, 0xc0, !PT ;  /* 0x0000000290ff7812 */ /* 0x000fe2000780c0ff */
[----:B------:R-:W-:Y:S01]  /*2610*/  IMAD.SHL.U32 R185, R185, 0x2, RZ ;  /* 0x00000002b9b97824 */ /* 0x000fe200078e00ff */
[----:B------:R-:W-:Y:S01]  /*2620*/  MOV R182, 0x20 ;  /* 0x0000002000b67802 */ /* 0x000fe20000000f00 */
[----:B------:R-:W-:Y:S01]  /*2630*/  IMAD.SHL.U32 R184, R184, 0x2, RZ ;  /* 0x00000002b8b87824 */ /* 0x000fe200078e00ff */
[C---:B------:R-:W-:Y:S01]  /*2640*/  LEA R187, R0.reuse, 0x18100, 0x1 ;  /* 0x0001810000bb7811 */ /* 0x040fe200078e08ff */
[----:B------:R-:W-:Y:S01]  /*2650*/  IMAD.SHL.U32 R40, R0, 0x2, RZ ;  /* 0x0000000200287824 */ /* 0x000fe200078e00ff */
        /* <DEDUP_REMOVED lines=71> */
.L_x_3249:
[----:B------:R-:W-:Y:S01]  /*2ad0*/  IMAD.MOV.U32 R0, RZ, RZ, 0x40 ;  /* 0x00000040ff007424 */ /* 0x000fe200078e00ff */
[C---:B--23--:R-:W-:Y:S01]  /*2ae0*/  HMMA.16816.F32.BF16 R20, R40.reuse, R16, RZ ;  /* 0x000000102814723c */ /* 0x04cfe200000418ff */
[C---:B------:R-:W-:Y:S01]  /*2af0*/  IMAD R181, R4.reuse, 0x2, R187 ;  /* 0x0000000204b57824 */ /* 0x040fe200078e02bb */
[----:B------:R-:W-:Y:S01]  /*2b00*/  LEA.HI R7, R7, R2, RZ, 0x2 ;  /* 0x0000000207077211 */ /* 0x000fe200078f10ff */
[----:B------:R-:W-:Y:S01]  /*2b10*/  IMAD R180, R4, 0x2, R183 ;  /* 0x0000000204b47824 */ /* 0x000fe200078e02b7 */
[----:B------:R-:W-:Y:S01]  /*2b20*/  SEL R133, R0, 0xffffffc0, !P1 ;  /* 0xffffffc000857807 */ /* 0x000fe20004800000 */
[----:B------:R-:W-:Y:S01]  /*2b30*/  UMOV UR4, 0xffffffc0 ;  /* 0xffffffc000047882 */ /* 0x000fe20000000000 */
[----:B----4-:R-:W-:Y:S01]  /*2b40*/  LDSM.16.M88.4 R12, [R181] ;  /* 0x00000000b50c783b */ /* 0x010fe20000000200 */
[----:B------:R-:W-:Y:S01]  /*2b50*/  LOP3.LUT R7, R7, 0xfffffffc, RZ, 0xc0, !PT ;  /* 0xfffffffc07077812 */ /* 0x000fe200078ec0ff */
[C---:B------:R-:W-:Y:S01]  /*2b60*/  HMMA.16816.F32.BF16 R16, R40.reuse, R18, RZ ;  /* 0x000000122810723c */ /* 0x040fe200000418ff */
[----:B------:R-:W-:Y:S01]  /*2b70*/  IMAD.IADD R85, R185, 0x1, R133 ;  /* 0x00000001b9557824 */ /* 0x000fe200078e0285 */
[----:B------:R-:W-:Y:S01]  /*2b80*/  LDSM.16.M88.4 R80, [R180] ;  /* 0x00000000b450783b */ /* 0x000fe20000000200 */
[----:B------:R-:W-:Y:S01]  /*2b90*/  IMAD.IADD R0, R133, 0x1, R84 ;  /* 0x0000000185007824 */ /* 0x000fe200078e0254 */
[----:B------:R-:W-:Y:S01]  /*2ba0*/  PLOP3.LUT P0, PT, PT, PT, UP1, 0x80, 0x0 ;  /* 0x000000000000781c */ /* 0x000fe20003f0f018 */
[----:B------:R-:W-:Y:S01]  /*2bb0*/  UIMAD UR4, UR13, UR4, 0x41 ;  /* 0x000000410d0474a4 */ /* 0x000fe2000f8e0204 */
[----:B------:R-:W2:Y:S01]  /*2bc0*/  LDSM.16.M88.4 R36, [R85+0xc100] ;  /* 0x00c100005524783b */ /* 0x000ea20000000200 */
[----:B------:R-:W-:Y:S01]  /*2bd0*/  IMAD.SHL.U32 R135, R3, 0x2, RZ ;  /* 0x0000000203877824 */ /* 0x000fe200078e00ff */
[----:B------:R-:W-:Y:S01]  /*2be0*/  HMMA.16816.F32.BF16 R64, R40, R60, RZ ;  /* 0x0000003c2840723c */ /* 0x000fe200000418ff */
[----:B------:R-:W-:Y:S01]  /*2bf0*/  UISETP.GE.AND UP0, UPT, UR13, 0x3, UPT ;  /* 0x000000030d00788c */ /* 0x000fe2000bf06270 */
[----:B------:R-:W-:Y:S01]  /*2c00*/  LDSM.16.M88.4 R32, [R85+0xc900] ;  /* 0x00c900005520783b */ /* 0x000fe20000000200 */
[----:B------:R-:W-:-:S02]  /*2c10*/  IMAD R134, R4, 0x2, R135 ;  /* 0x0000000204867824 */ /* 0x000fc400078e0287 */
[C---:B------:R-:W-:Y:S01]  /*2c20*/  IMAD.IADD R171, R184.reuse, 0x1, R135 ;  /* 0x00000001b8ab7824 */ /* 0x040fe200078e0287 */
[----:B------:R-:W-:Y:S01]  /*2c30*/  LDSM.16.M88.4 R28, [R85+0xd100] ;  /* 0x00d10000551c783b */ /* 0x000fe20000000200 */
[----:B------:R-:W-:Y:S01]  /*2c40*/  IMAD.IADD R163, R184, 0x1, R134 ;  /* 0x00000001b8a37824 */ /* 0x000fe200078e0286 */
[C---:B-1----:R-:W-:Y:S01]  /*2c50*/  HMMA.16816.F32.BF16 R56, R40.reuse, R52, RZ ;  /* 0x000000342838723c */ /* 0x042fe200000418ff */
[----:B------:R-:W-:Y:S01]  /*2c60*/  IMAD R4, R4, 0x2, R171 ;  /* 0x0000000204047824 */ /* 0x000fe200078e02ab */
[----:B------:R-:W0:Y:S06]  /*2c70*/  LDGDEPBAR ;  /* 0x00000000000079af */ /* 0x000e2c0000000000 */
[C---:B------:R-:W-:Y:S08]  /*2c80*/  HMMA.16816.F32.BF16 R60, R40.reuse, R62, RZ ;  /* 0x0000003e283c723c */ /* 0x040ff000000418ff */
        /* <DEDUP_REMOVED lines=15> */
[----:B------:R-:W4:Y:S04]  /*2d80*/  LDSM.16.M88.4 R68, [R0+0xd900] ;  /* 0x00d900000044783b */ /* 0x000f280000000200 */
[----:B------:R-:W-:Y:S03]  /*2d90*/  LDSM.16.M88.4 R40, [R187+0x4000] ;  /* 0x00400000bb28783b */ /* 0x000fe60000000200 */
[C---:B--2---:R-:W-:Y:S08]  /*2da0*/  HMMA.16816.F32.BF16 R20, R12.reuse, R36, R20 ;  /* 0x000000240c14723c */ /* 0x044ff00000041814 */
[C---:B------:R-:W-:Y:S01]  /*2db0*/  HMMA.16816.F32.BF16 R16, R12.reuse, R38, R16 ;  /* 0x000000260c10723c */ /* 0x040fe20000041810 */
[----:B------:R-:W2:Y:S07]  /*2dc0*/  LDSM.16.M88.4 R36, [R185+0xe100] ;  /* 0x00e10000b924783b */ /* 0x000eae0000000200 */
        /* <DEDUP_REMOVED lines=8> */
[----:B------:R-:W1:Y:S04]  /*2e50*/  LDSM.16.M88.4 R28, [R185+0xf100] ;  /* 0x00f10000b91c783b */ /* 0x000e680000000200 */
[----:B------:R-:W-:Y:S03]  /*2e60*/  LDSM.16.M88.4 R12, [R183+0x4000] ;  /* 0x00400000b70c783b */ /* 0x000fe60000000200 */
[C---:B---3--:R-:W-:Y:S08]  /*2e70*/  HMMA.16816.F32.BF16 R20, R80.reuse, R8, R20 ;  /* 0x000000085014723c */ /* 0x048ff00000041814 */
[C---:B------:R-:W-:Y:S01]  /*2e80*/  HMMA.16816.F32.BF16 R16, R80.reuse, R10, R16 ;  /* 0x0000000a5010723c */ /* 0x040fe20000041810 */
[----:B------:R-:W3:Y:S07]  /*2e90*/  LDSM.16.M88.4 R8, [R84+0xe100] ;  /* 0x00e100005408783b */ /* 0x000eee0000000200 */
[C---:B----4-:R-:W-:Y:S08]  /*2ea0*/  HMMA.16816.F32.BF16 R48, R80.reuse, R68, R48 ;  /* 0x000000445030723c */ /* 0x050ff00000041830 */
[C---:B------:R-:W-:Y:S01]  /*2eb0*/  HMMA.16816.F32.BF16 R44, R80.reuse, R70, R44 ;  /* 0x00000046502c723c */ /* 0x040fe2000004182c */
[----:B------:R-:W4:Y:S07]  /*2ec0*/  LDSM.16.M88.4 R68, [R84+0xe900] ;  /* 0x00e900005444783b */ /* 0x000f2e0000000200 */
[C---:B------:R-:W-:Y:S08]  /*2ed0*/  HMMA.16816.F32.BF16 R64, R80.reuse, R76, R64 ;  /* 0x0000004c5040723c */ /* 0x040ff00000041840 */
[C---:B------:R-:W-:Y:S08]  /*2ee0*/  HMMA.16816.F32.BF16 R60, R80.reuse, R78, R60 ;  /* 0x0000004e503c723c */ /* 0x040ff0000004183c */
[C---:B------:R-:W-:Y:S08]  /*2ef0*/  HMMA.16816.F32.BF16 R56, R80.reuse, R72, R56 ;  /* 0x000000485038723c */ /* 0x040ff00000041838 */
[----:B------:R-:W-:Y:S08]  /*2f00*/  HMMA.16816.F32.BF16 R52, R80, R74, R52 ;  /* 0x0000004a5034723c */ /* 0x000ff00000041834 */
[C---:B--2---:R-:W-:Y:S08]  /*2f10*/  HMMA.16816.F32.BF16 R20, R40.reuse, R36, R20 ;  /* 0x000000242814723c */ /* 0x044ff00000041814 */
[C---:B------:R-:W-:Y:S01]  /*2f20*/  HMMA.16816.F32.BF16 R16, R40.reuse, R38, R16 ;  /* 0x000000262810723c */ /* 0x040fe20000041810 */
[----:B------:R-:W2:Y:S07]  /*2f30*/  LDSM.16.M88.4 R36, [R84+0xf100] ;  /* 0x00f100005424783b */ /* 0x000eae0000000200 */
[C---:B-1----:R-:W-:Y:S08]  /*2f40*/  HMMA.16816.F32.BF16 R48, R40.reuse, R24, R48 ;  /* 0x000000182830723c */ /* 0x042ff00000041830 */
[C---:B------:R-:W-:Y:S01]  /*2f50*/  HMMA.16816.F32.BF16 R44, R40.reuse, R26, R44 ;  /* 0x0000001a282c723c */ /* 0x040fe2000004182c */
[----:B------:R-:W1:Y:S07]  /*2f60*/  LDSM.16.M88.4 R24, [R84+0xf900] ;  /* 0x00f900005418783b */ /* 0x000e6e0000000200 */
[C---:B-----5:R-:W-:Y:S08]  /*2f70*/  HMMA.16816.F32.BF16 R64, R40.reuse, R32, R64 ;  /* 0x000000202840723c */ /* 0x060ff00000041840 */
[C---:B------:R-:W-:Y:S01]  /*2f80*/  HMMA.16816.F32.BF16 R60, R40.reuse, R34, R60 ;  /* 0x00000022283c723c */ /* 0x040fe2000004183c */
[----:B------:R-:W-:Y:S07]  /*2f90*/  LDSM.16.M88.4 R32, [R181+0x4000] ;  /* 0x00400000b520783b */ /* 0x000fee0000000200 */
[C---:B------:R-:W-:Y:S08]  /*2fa0*/  HMMA.16816.F32.BF16 R56, R40.reuse, R28, R56 ;  /* 0x0000001c2838723c */ /* 0x040ff00000041838 */
[----:B------:R-:W-:Y:S01]  /*2fb0*/  HMMA.16816.F32.BF16 R52, R40, R30, R52 ;  /* 0x0000001e2834723c */ /* 0x000fe20000041834 */
[----:B------:R-:W-:Y:S04]  /*2fc0*/  LDSM.16.M88.4 R28, [R85+0xe100] ;  /* 0x00e10000551c783b */ /* 0x000fe80000000200 */
[----:B------:R-:W-:Y:S03]  /*2fd0*/  LDSM.16.M88.4 R40, [R85+0xf100] ;  /* 0x00f100005528783b */ /* 0x000fe60000000200 */
[C---:B---3--:R-:W-:Y:S08]  /*2fe0*/  HMMA.16816.F32.BF16 R20, R12.reuse, R8, R20 ;  /* 0x000000080c14723c */ /* 0x048ff00000041814 */
[C---:B------:R-:W-:Y:S01]  /*2ff0*/  HMMA.16816.F32.BF16 R16, R12.reuse, R10, R16 ;  /* 0x0000000a0c10723c */ /* 0x040fe20000041810 */
[----:B------:R-:W3:Y:S07]  /*3000*/  LDSM.16.M88.4 R8, [R85+0xe900] ;  /* 0x00e900005508783b */ /* 0x000eee0000000200 */
[C---:B----4-:R-:W-:Y:S08]  /*3010*/  HMMA.16816.F32.BF16 R64, R12.reuse, R68, R64 ;  /* 0x000000440c40723c */ /* 0x050ff00000041840 */
[C---:B------:R-:W-:Y:S01]  /*3020*/  HMMA.16816.F32.BF16 R60, R12.reuse, R70, R60 ;  /* 0x000000460c3c723c */ /* 0x040fe2000004183c */
[----:B------:R-:W4:Y:S07]  /*3030*/  LDSM.16.M88.4 R68, [R85+0xf900] ;  /* 0x00f900005544783b */ /* 0x000f2e0000000200 */
[C---:B--2---:R-:W-:Y:S08]  /*3040*/  HMMA.16816.F32.BF16 R56, R12.reuse, R36, R56 ;  /* 0x000000240c38723c */ /* 0x044ff00000041838 */
[C---:B------:R-:W-:Y:S01]  /*3050*/  HMMA.16816.F32.BF16 R72, R12.reuse, R38, R52 ;  /* 0x000000260c48723c */ /* 0x040fe20000041834 */
[----:B------:R-:W-:Y:S04]  /*3060*/  LDSM.16.M88.4 R52, [R180+0x4000] ;  /* 0x00400000b434783b */ /* 0x000fe80000000200 */
[----:B------:R-:W-:Y:S03]  /*3070*/  LDSM.16.M88.4 R36, [R0+0xe100] ;  /* 0x00e100000024783b */ /* 0x000fe60000000200 */
[C---:B-1----:R-:W-:Y:S08]  /*3080*/  HMMA.16816.F32.BF16 R48, R12.reuse, R24, R48 ;  /* 0x000000180c30723c */ /* 0x042ff00000041830 */
[----:B------:R-:W-:Y:S01]  /*3090*/  HMMA.16816.F32.BF16 R44, R12, R26, R44 ;  /* 0x0000001a0c2c723c */ /* 0x000fe2000004182c */
[----:B------:R-:W1:Y:S04]  /*30a0*/  LDSM.16.M88.4 R24, [R0+0xe900] ;  /* 0x00e900000018783b */ /* 0x000e680000000200 */
[----:B------:R-:W2:Y:S03]  /*30b0*/  LDSM.16.M88.4 R12, [R0+0xf100] ;  /* 0x00f10000000c783b */ /* 0x000ea60000000200 */
[C---:B---3--:R-:W-:Y:S08]  /*30c0*/  HMMA.16816.F32.BF16 R64, R32.reuse, R8, R64 ;  /* 0x000000082040723c */ /* 0x048ff00000041840 */
[C---:B------:R-:W-:Y:S01]  /*30d0*/  HMMA.16816.F32.BF16 R60, R32.reuse, R10, R60 ;  /* 0x0000000a203c723c */ /* 0x040fe2000004183c */
[----:B------:R-:W3:Y:S07]  /*30e0*/  LDSM.16.M88.4 R8, [R0+0xf900] ;  /* 0x00f900000008783b */ /* 0x000eee0000000200 */
[C---:B------:R-:W-:Y:S08]  /*30f0*/  HMMA.16816.F32.BF16 R20, R32.reuse, R28, R20 ;  /* 0x0000001c2014723c */ /* 0x040ff00000041814 */
[C---:B------:R-:W-:Y:S01]  /*3100*/  HMMA.16816.F32.BF16 R16, R32.reuse, R30, R16 ;  /* 0x0000001e2010723c */ /* 0x040fe20000041810 */
[----:B------:R-:W-:Y:S07]  /*3110*/  LDSM.16.M88.4 R28, [R185+0x10900] ;  /* 0x01090000b91c783b */ /* 0x000fee0000000200 */
[C---:B------:R-:W-:Y:S08]  /*3120*/  HMMA.16816.F32.BF16 R56, R32.reuse, R40, R56 ;  /* 0x000000282038723c */ /* 0x040ff00000041838 */
[C---:B------:R-:W-:Y:S01]  /*3130*/  HMMA.16816.F32.BF16 R72, R32.reuse, R42, R72 ;  /* 0x0000002a2048723c */ /* 0x040fe20000041848 */
[----:B------:R-:W5:Y:S07]  /*3140*/  LDSM.16.M88.4 R40, [R187+0x8000] ;  /* 0x00800000bb28783b */ /* 0x000f6e0000000200 */
[C---:B----4-:R-:W-:Y:S08]  /*3150*/  HMMA.16816.F32.BF16 R48, R32.reuse, R68, R48 ;  /* 0x000000442030723c */ /* 0x050ff00000041830 */
[----:B------:R-:W-:Y:S01]  /*3160*/  HMMA.16816.F32.BF16 R44, R32, R70, R44 ;  /* 0x00000046202c723c */ /* 0x000fe2000004182c */
[----:B------:R-:W4:Y:S04]  /*3170*/  LDSM.16.M88.4 R68, [R185+0x11100] ;  /* 0x01110000b944783b */ /* 0x000f280000000200 */
[----:B------:R-:W-:Y:S03]  /*3180*/  LDSM.16.M88.4 R32, [R185+0x10100] ;  /* 0x01010000b920783b */ /* 0x000fe60000000200 */
[C---:B-1----:R-:W-:Y:S08]  /*3190*/  HMMA.16816.F32.BF16 R64, R52.reuse, R24, R64 ;  /* 0x000000183440723c */ /* 0x042ff00000041840 */
[C---:B------:R-:W-:Y:S01]  /*31a0*/  HMMA.16816.F32.BF16 R60, R52.reuse, R26, R60 ;  /* 0x0000001a343c723c */ /* 0x040fe2000004183c */
[----:B------:R-:W1:Y:S07]  /*31b0*/  LDSM.16.M88.4 R24, [R185+0x11900] ;  /* 0x01190000b918783b */ /* 0x000e6e0000000200 */
        /* <DEDUP_REMOVED lines=9> */
[----:B------:R-:W-:Y:S03]  /*3250*/  LDSM.16.M88.4 R52, [R85+0x10100] ;  /* 0x010100005534783b */ /* 0x000fe60000000200 */
[C---:B-----5:R-:W-:Y:S08]  /*3260*/  HMMA.16816.F32.BF16 R64, R40.reuse, R28, R64 ;  /* 0x0000001c2840723c */ /* 0x060ff00000041840 */
[C---:B------:R-:W-:Y:S01]  /*3270*/  HMMA.16816.F32.BF16 R60, R40.reuse, R30, R60 ;  /* 0x0000001e283c723c */ /* 0x040fe2000004183c */
[----:B------:R-:W2:Y:S07]  /*3280*/  LDSM.16.M88.4 R28, [R84+0x10900] ;  /* 0x01090000541c783b */ /* 0x000eae0000000200 */
[C---:B----4-:R-:W-:Y:S08]  /*3290*/  HMMA.16816.F32.BF16 R56, R40.reuse, R68, R56 ;  /* 0x000000442838723c */ /* 0x050ff00000041838 */
[C---:B------:R-:W-:Y:S08]  /*32a0*/  HMMA.16816.F32.BF16 R72, R40.reuse, R70, R72 ;  /* 0x000000462848723c */ /* 0x040ff00000041848 */
[C---:B-1----:R-:W-:Y:S01]  /*32b0*/  HMMA.16816.F32.BF16 R68, R40.reuse, R24, R48 ;  /* 0x000000182844723c */ /* 0x042fe20000041830 */
[----:B------:R-:W-:Y:S07]  /*32c0*/  LDSM.16.M88.4 R48, [R181+0x8000] ;  /* 0x00800000b530783b */ /* 0x000fee0000000200 */
[C---:B------:R-:W-:Y:S01]  /*32d0*/  HMMA.16816.F32.BF16 R44, R40.reuse, R26, R44 ;  /* 0x0000001a282c723c */ /* 0x040fe2000004182c */
[----:B------:R-:W1:Y:S07]  /*32e0*/  LDSM.16.M88.4 R24, [R85+0x10900] ;  /* 0x010900005518783b */ /* 0x000e6e0000000200 */
[----:B------:R-:W-:Y:S08]  /*32f0*/  HMMA.16816.F32.BF16 R20, R40, R32, R20 ;  /* 0x000000202814723c */ /* 0x000ff00000041814 */
[----:B--2---:R-:W-:Y:S08]  /*3300*/  HMMA.16816.F32.BF16 R64, R36, R28, R64 ;  /* 0x0000001c2440723c */ /* 0x004ff00000041840 */
[----:B------:R-:W-:Y:S01]  /*3310*/  HMMA.16816.F32.BF16 R16, R40, R34, R16 ;  /* 0x000000222810723c */ /* 0x000fe20000041810 */
[----:B------:R-:W-:Y:S07]  /*3320*/  LDSM.16.M88.4 R32, [R84+0x11900] ;  /* 0x011900005420783b */ /* 0x000fee0000000200 */
[C---:B------:R-:W-:Y:S07]  /*3330*/  HMMA.16816.F32.BF16 R20, R36.reuse, R12, R20 ;  /* 0x0000000c2414723c */ /* 0x040fee0000041814 */
[----:B------:R-:W-:Y:S01]  /*3340*/  SHF.R.S32.HI R12, RZ, 0x1f, R5 ;  /* 0x0000001fff0c7819 */ /* 0x000fe20000011405 */
[----:B------:R-:W-:Y:S01]  /*3350*/  HMMA.16816.F32.BF16 R56, R36, R8, R56 ;  /* 0x000000082438723c */ /* 0x000fe20000041838 */
[----:B------:R-:W-:-:S02]  /*3360*/  LOP3.LUT R13, R6, 0xffffffe0, RZ, 0xc0, !PT ;  /* 0xffffffe0060d7812 */ /* 0x000fc400078ec0ff */
[----:B------:R-:W-:-:S03]  /*3370*/  LEA.HI R12, R12, R5, RZ, 0x3 ;  /* 0x000000050c0c7211 */ /* 0x000fc600078f18ff */
[----:B------:R-:W-:Y:S01]  /*3380*/  IMAD.IADD R6, R2, 0x1, -R13 ;  /* 0x0000000102067824 */ /* 0x000fe200078e0a0d */
[----:B------:R-:W-:Y:S01]  /*3390*/  LOP3.LUT R12, R12, 0xffffff8, RZ, 0xc0, !PT ;  /* 0x0ffffff80c0c7812 */ /* 0x000fe200078ec0ff */
[----:B------:R-:W-:Y:S01]  /*33a0*/  HMMA.16816.F32.BF16 R72, R36, R10, R72 ;  /* 0x0000000a2448723c */ /* 0x000fe20000041848 */
[----:B------:R-:W2:Y:S01]  /*33b0*/  LDSM.16.M88.4 R8, [R85+0x11100] ;  /* 0x011100005508783b */ /* 0x000ea20000000200 */
[----:B------:R-:W-:Y:S01]  /*33c0*/  IMAD.IADD R2, R2, 0x1, -R7 ;  /* 0x0000000102027824 */ /* 0x000fe200078e0a07 */
[----:B------:R-:W-:Y:S01]  /*33d0*/  SHF.R.S32.HI R13, RZ, 0x1f, R6 ;  /* 0x0000001fff0d7819 */ /* 0x000fe20000011406 */
[----:B------:R-:W-:Y:S01]  /*33e0*/  IMAD.IADD R7, R5, 0x1, -R12 ;  /* 0x0000000105077824 */ /* 0x000fe200078e0a0c */
[----:B------:R-:W-:Y:S02]  /*33f0*/  LDSM.16.M88.4 R84, [R85+0x11900] ;  /* 0x011900005554783b */ /* 0x000fe40000000200 */
[----:B------:R-:W-:Y:S01]  /*3400*/  LEA.HI R5, R13, R6, RZ, 0x2 ;  /* 0x000000060d057211 */ /* 0x000fe200078f10ff */
[----:B-1----:R-:W-:Y:S07]  /*3410*/  HMMA.16816.F32.BF16 R64, R48, R24, R64 ;  /* 0x000000183040723c */ /* 0x002fee0000041840 */
[----:B------:R-:W-:Y:S01]  /*3420*/  LEA.HI R25, R2, R2, RZ, 0x1 ;  /* 0x0000000202197211 */ /* 0x000fe200078f08ff */
[----:B------:R-:W-:Y:S01]  /*3430*/  HMMA.16816.F32.BF16 R16, R36, R14, R16 ;  /* 0x0000000e2410723c */ /* 0x000fe20000041810 */
[----:B------:R-:W-:Y:S01]  /*3440*/  LEA.HI.SX32 R24, R5, UR15, 0x1e ;  /* 0x0000000f05187c11 */ /* 0x000fe2000f8ff2ff */
[----:B------:R-:W-:Y:S01]  /*3450*/  LDSM.16.M88.4 R12, [R180+0x8000] ;  /* 0x00800000b40c783b */ /* 0x000fe20000000200 */
[----:B------:R-:W-:-:S02]  /*3460*/  LOP3.LUT R25, R25, 0x1ffffffe, RZ, 0xc0, !PT ;  /* 0x1ffffffe19197812 */ /* 0x000fc400078ec0ff */
[----:B------:R-:W-:Y:S01]  /*3470*/  LOP3.LUT R5, R5, 0x7ffffffc, RZ, 0xc0, !PT ;  /* 0x7ffffffc05057812 */ /* 0x000fe200078ec0ff */
[----:B------:R-:W-:Y:S02]  /*3480*/  IMAD R7, R7, 0x10, R24 ;  /* 0x0000001007077824 */ /* 0x000fe400078e0218 */
[----:B------:R-:W-:Y:S01]  /*3490*/  HMMA.16816.F32.BF16 R60, R36, R30, R60 ;  /* 0x0000001e243c723c */ /* 0x000fe2000004183c */
[----:B------:R-:W1:Y:S01]  /*34a0*/  LDSM.16.M88.4 R28, [R0+0x10100] ;  /* 0x01010000001c783b */ /* 0x000e620000000200 */
[----:B------:R-:W-:Y:S02]  /*34b0*/  IMAD.IADD R202, R2, 0x1, -R25 ;  /* 0x0000000102ca7824 */ /* 0x000fe400078e0a19 */
[----:B------:R-:W-:Y:S02]  /*34c0*/  IMAD.IADD R5, R6, 0x1, -R5 ;  /* 0x0000000106057824 */ /* 0x000fe400078e0a05 */
[----:B------:R-:W-:Y:S02]  /*34d0*/  IMAD R202, R202, 0x8, R7 ;  /* 0x00000008caca7824 */ /* 0x000fe400078e0207 */
[----:B------:R-:W-:Y:S01]  /*34e0*/  HMMA.16816.F32.BF16 R20, R48, R52, R20 ;  /* 0x000000343014723c */ /* 0x000fe20000041814 */
[----:B------:R-:W-:-:S02]  /*34f0*/  IMAD.U32 R6, RZ, RZ, UR4 ;  /* 0x00000004ff067e24 */ /* 0x000fc4000f8e00ff */
[----:B------:R-:W-:Y:S01]  /*3500*/  @P0 IMAD.HI.U32 R7, R202, c[0x0][0x2c8], RZ ;  /* 0x0000b200ca070a27 */ /* 0x000fe200078e00ff */
[----:B------:R-:W-:-:S03]  /*3510*/  PLOP3.LUT P0, PT, PT, PT, UP1, 0x80, 0x0 ;  /* 0x000000000000781c */ /* 0x000fc60003f0f018 */
[----:B------:R-:W-:Y:S01]  /*3520*/  IMAD.MOV.U32 R2, RZ, RZ, R202 ;  /* 0x000000ffff027224 */ /* 0x000fe200078e00ca */
[----:B------:R-:W-:Y:S01]  /*3530*/  HMMA.16816.F32.BF16 R16, R48, R54, R16 ;  /* 0x000000363010723c */ /* 0x000fe20000041810 */
[----:B------:R-:W-:-:S05]  /*3540*/  IMAD.SHL.U32 R203, R5, 0x2, RZ ;  /* 0x0000000205cb7824 */ /* 0x000fca00078e00ff */
[----:B------:R-:W-:Y:S02]  /*3550*/  IADD3 R6, -R203, UR9, R6 ;  /* 0x00000009cb067c10 */ /* 0x000fe4000fffe106 */
[----:B--2---:R-:W-:Y:S01]  /*3560*/  HMMA.16816.F32.BF16 R56, R48, R8, R56 ;  /* 0x000000083038723c */ /* 0x004fe20000041838 */
[----:B------:R-:W-:Y:S02]  /*3570*/  @P0 SHF.R.U32.HI R2, RZ, c[0x0][0x2cc], R7 ;  /* 0x0000b300ff020a19 */ /* 0x000fe40000011607 */
[----:B------:R-:W-:-:S03]  /*3580*/  IADD3 R6, R6, -UR12, RZ ;  /* 0x8000000c06067c10 */ /* 0x000fc6000fffe0ff */
[----:B------:R-:W2:Y:S02]  /*3590*/  SHFL.IDX PT, R7, R2, RZ, 0x1c1f ;  /* 0x001c1fff02077589 */ /* 0x000ea400000e0000 */
[C---:B------:R-:W-:Y:S02]  /*35a0*/  HMMA.16816.F32.BF16 R72, R48.reuse, R10, R72 ;  /* 0x0000000a3048723c */ /* 0x040fe40000041848 */
[----:B------:R-:W3:Y:S06]  /*35b0*/  LDSM.16.M88.4 R8, [R0+0x10900] ;  /* 0x010900000008783b */ /* 0x000eec0000000200 */
[----:B------:R-:W-:Y:S01]  /*35c0*/  HMMA.16816.F32.BF16 R60, R48, R26, R60 ;  /* 0x0000001a303c723c */ /* 0x000fe2000004183c */
[----:B------:R-:W4:Y:S07]  /*35d0*/  LDSM.16.M88.4 R24, [R0+0x11100] ;  /* 0x011100000018783b */ /* 0x000f2e0000000200 */
[----:B-1----:R-:W-:Y:S01]  /*35e0*/  HMMA.16816.F32.BF16 R20, R12, R28, R20 ;  /* 0x0000001c0c14723c */ /* 0x002fe20000041814 */
[----:B--2---:R-:W-:-:S07]  /*35f0*/  IMAD.IADD R7, R6, 0x1, R7 ;  /* 0x0000000106077824 */ /* 0x004fce00078e0207 */
[----:B------:R-:W-:Y:S01]  /*3600*/  HMMA.16816.F32.BF16 R16, R12, R30, R16 ;  /* 0x0000001e0c10723c */ /* 0x000fe20000041810 */
[----:B------:R1:W-:Y:S01]  /*3610*/  LDSM.16.M88.4 R28, [R0+0x11900] ;  /* 0x01190000001c783b */ /* 0x0003e20000000200 */
[----:B------:R-:W-:-:S04]  /*3620*/  DEPBAR.LE SB0, 0x2 ;  /* 0x000080800000791a */ /* 0x000fc80000000000 */
[----:B------:R-:W-:Y:S02]  /*3630*/  BAR.SYNC.DEFER_BLOCKING 0x0 ;  /* 0x0000000000007b1d */ /* 0x000fe40000010000 */
[C---:B------:R-:W-:Y:S07]  /*3640*/  HMMA.16816.F32.BF16 R44, R36.reuse, R34, R44 ;  /* 0x00000022242c723c */ /* 0x040fee000004182c */
[----:B------:R-:W-:Y:S01]  /*3650*/  IADD3 R34, -R203, UR22, RZ ;  /* 0x00000016cb227c10 */ /* 0x000fe2000fffe1ff */
[----:B------:R-:W-:Y:S07]  /*3660*/  HMMA.16816.F32.BF16 R68, R36, R32, R68 ;  /* 0x000000202444723c */ /* 0x000fee0000041844 */
[----:B------:R-:W-:Y:S01]  /*3670*/  IMNMX R32, R34, R7, PT ;  /* 0x0000000722207217 */ /* 0x000fe20003800200 */
[----:B---3--:R-:W-:Y:S01]  /*3680*/  HMMA.16816.F32.BF16 R64, R12, R8, R64 ;  /* 0x000000080c40723c */ /* 0x008fe20000041840 */
[----:B------:R-:W2:Y:S02]  /*3690*/  SHFL.IDX PT, R9, R2, 0x1, 0x1c1f ;  /* 0x003c1f0002097f89 */ /* 0x000ea400000e0000 */
[----:B------:R-:W-:-:S02]  /*36a0*/  ISETP.GT.AND P0, PT, R32, RZ, PT ;  /* 0x000000ff2000720c */ /* 0x000fc40003f04270 */
[----:B------:R-:W-:Y:S02]  /*36b0*/  LDSM.16.MT88.4 R40, [R135+0x2100] ;  /* 0x002100008728783b */ /* 0x000fe40000004200 */
[----:B------:R-:W-:Y:S01]  /*36c0*/  FSEL R33, R20, -INF , P0 ;  /* 0xff80000014217808 */ /* 0x000fe20000000000 */
[----:B------:R-:W-:Y:S01]  /*36d0*/  HMMA.16816.F32.BF16 R60, R12, R10, R60 ;  /* 0x0000000a0c3c723c */ /* 0x000fe2000004183c */
[C---:B------:R-:W-:Y:S01]  /*36e0*/  ISETP.GT.AND P0, PT, R32.reuse, 0x1, PT ;  /* 0x000000012000780c */ /* 0x040fe20003f04270 */
[----:B------:R-:W-:Y:S03]  /*36f0*/  LDSM.16.MT88.4 R124, [R135+0x100] ;  /* 0x00010000877c783b */ /* 0x000fe60000004200 */
[----:B------:R-:W-:Y:S01]  /*3700*/  FSEL R8, R21, -INF , P0 ;  /* 0xff80000015087808 */ /* 0x000fe20000000000 */
[----:B------:R-:W-:Y:S01]  /*3710*/  LDSM.16.MT88.4 R104, [R171+0x100] ;  /* 0x00010000ab68783b */ /* 0x000fe20000004200 */
[----:B------:R-:W-:Y:S01]  /*3720*/  ISETP.GT.AND P0, PT, R32, 0x8, PT ;  /* 0x000000082000780c */ /* 0x000fe20003f04270 */
[----:B------:R-:W-:Y:S01]  /*3730*/  HMMA.16816.F32.BF16 R68, R48, R84, R68 ;  /* 0x000000543044723c */ /* 0x000fe20000041844 */
[----:B-1----:R-:W-:Y:S01]  /*3740*/  FMNMX.FTZ R0, R33, R8, !PT ;  /* 0x0000000821007209 */ /* 0x002fe20007810000 */
[----:B------:R-:W-:Y:S01]  /*3750*/  LDSM.16.MT88.4 R112, [R134+0x100] ;  /* 0x000100008670783b */ /* 0x000fe20000004200 */
[----:B------:R-:W-:-:S02]  /*3760*/  FSEL R35, R16, -INF , P0 ;  /* 0xff80000010237808 */ /* 0x000fc40000000000 */
[----:B------:R-:W-:Y:S01]  /*3770*/  ISETP.GT.AND P0, PT, R32, 0x9, PT ;  /* 0x000000092000780c */ /* 0x000fe20003f04270 */
[----:B------:R-:W-:Y:S01]  /*3780*/  LDSM.16.MT88.4 R120, [R4+0x100] ;  /* 0x000100000478783b */ /* 0x000fe20000004200 */
[----:B------:R-:W-:Y:S01]  /*3790*/  FMNMX.FTZ R0, R35, R0, !PT ;  /* 0x0000000023007209 */ /* 0x000fe20007810000 */
[----:B----4-:R-:W-:Y:S01]  /*37a0*/  HMMA.16816.F32.BF16 R56, R12, R24, R56 ;  /* 0x000000180c38723c */ /* 0x010fe20000041838 */
[----:B--2---:R-:W-:Y:S01]  /*37b0*/  IMAD.IADD R9, R6, 0x1, R9 ;  /* 0x0000000106097824 */ /* 0x004fe200078e0209 */
[----:B------:R-:W-:Y:S04]  /*37c0*/  LDSM.16.MT88.4 R80, [R171+0x4100] ;  /* 0x00410000ab50783b */ /* 0x000fe80000004200 */
[----:B------:R-:W-:Y:S01]  /*37d0*/  IMNMX R34, R34, R9, PT ;  /* 0x0000000922227217 */ /* 0x000fe20003800200 */
[----:B------:R-:W-:Y:S01]  /*37e0*/  LDSM.16.MT88.4 R88, [R134+0x4100] ;  /* 0x004100008658783b */ /* 0x000fe20000004200 */
[----:B------:R-:W-:Y:S01]  /*37f0*/  FSEL R25, R17, -INF , P0 ;  /* 0xff80000011197808 */ /* 0x000fe20000000000 */
[----:B------:R-:W-:Y:S01]  /*3800*/  HMMA.16816.F32.BF16 R44, R48, R86, R44 ;  /* 0x00000056302c723c */ /* 0x000fe2000004182c */
[----:B------:R-:W-:Y:S01]  /*3810*/  ISETP.GT.AND P0, PT, R32, 0x10, PT ;  /* 0x000000102000780c */ /* 0x000fe20003f04270 */
[----:B------:R-:W-:Y:S01]  /*3820*/  LDSM.16.MT88.4 R48, [R171+0x2100] ;  /* 0x00210000ab30783b */ /* 0x000fe20000004200 */
[----:B------:R-:W-:-:S02]  /*3830*/  FMNMX.FTZ R0, R25, R0, !PT ;  /* 0x0000000019007209 */ /* 0x000fc40007810000 */
[----:B------:R-:W-:Y:S01]  /*3840*/  FSEL R17, R64, -INF , P0 ;  /* 0xff80000040117808 */ /* 0x000fe20000000000 */
[----:B------:R-:W-:Y:S01]  /*3850*/  LDSM.16.MT88.4 R136, [R171+0x900] ;  /* 0x00090000ab88783b */ /* 0x000fe20000004200 */
[C---:B------:R-:W-:Y:S01]  /*3860*/  ISETP.GT.AND P0, PT, R32.reuse, 0x11, PT ;  /* 0x000000112000780c */ /* 0x040fe20003f04270 */
[C---:B------:R-:W-:Y:S01]  /*3870*/  HMMA.16816.F32.BF16 R72, R12.reuse, R26, R72 ;  /* 0x0000001a0c48723c */ /* 0x040fe20000041848 */
[----:B------:R-:W-:Y:S02]  /*3880*/  FMNMX.FTZ R0, R17, R0, !PT ;  /* 0x0000000011007209 */ /* 0x000fe40007810000 */
[----:B------:R-:W-:Y:S02]  /*3890*/  FSEL R21, R65, -INF , P0 ;  /* 0xff80000041157808 */ /* 0x000fe40000000000 */
[----:B------:R-:W-:Y:S02]  /*38a0*/  ISETP.GT.AND P0, PT, R32, 0x18, PT ;  /* 0x000000182000780c */ /* 0x000fe40003f04270 */
[----:B------:R-:W-:Y:S01]  /*38b0*/  FMNMX.FTZ R0, R21, R0, !PT ;  /* 0x0000000015007209 */ /* 0x000fe20007810000 */
[----:B------:R-:W-:Y:S01]  /*38c0*/  HMMA.16816.F32.BF16 R68, R12, R28, R68 ;  /* 0x0000001c0c44723c */ /* 0x000fe20000041844 */
[----:B------:R-:W-:-:S02]  /*38d0*/  FSEL R5, R60, -INF , P0 ;  /* 0xff8000003c057808 */ /* 0x000fc40000000000 */
[C---:B------:R-:W-:Y:S02]  /*38e0*/  ISETP.GT.AND P0, PT, R32.reuse, 0x19, PT ;  /* 0x000000192000780c */ /* 0x040fe40003f04270 */
[----:B------:R-:W-:Y:S02]  /*38f0*/  FMNMX.FTZ R0, R5, R0, !PT ;  /* 0x0000000005007209 */ /* 0x000fe40007810000 */
[----:B------:R-:W-:Y:S01]  /*3900*/  FSEL R7, R61, -INF , P0 ;  /* 0xff8000003d077808 */ /* 0x000fe20000000000 */
[----:B------:R-:W-:Y:S01]  /*3910*/  HMMA.16816.F32.BF16 R44, R12, R30, R44 ;  /* 0x0000001e0c2c723c */ /* 0x000fe2000004182c */
[----:B------:R-:W-:Y:S02]  /*3920*/  ISETP.GT.AND P0, PT, R32, 0x20, PT ;  /* 0x000000202000780c */ /* 0x000fe40003f04270 */
[----:B------:R-:W-:Y:S02]  /*3930*/  FMNMX.FTZ R0, R7, R0, !PT ;  /* 0x0000000007007209 */ /* 0x000fe40007810000 */
[----:B------:R-:W-:-:S02]  /*3940*/  FSEL R167, R56, -INF , P0 ;  /* 0xff80000038a77808 */ /* 0x000fc40000000000 */
[C---:B------:R-:W-:Y:S02]  /*3950*/  ISETP.GT.AND P0, PT, R32.reuse, 0x21, PT ;  /* 0x000000212000780c */ /* 0x040fe40003f04270 */
[----:B------:R-:W-:Y:S02]  /*3960*/  FMNMX.FTZ R0, R167, R0, !PT ;  /* 0x00000000a7007209 */ /* 0x000fe40007810000 */
[----:B------:R-:W-:Y:S02]  /*3970*/  FSEL R213, R57, -INF , P0 ;  /* 0xff80000039d57808 */ /* 0x000fe40000000000 */
        /* <DEDUP_REMOVED lines=15> */
[----:B------:R-:W-:Y:S02]  /*3a70*/  ISETP.GT.AND P0, PT, R32, 0x39, PT ;  /* 0x000000392000780c */ /* 0x000fe40003f04270 */
[----:B------:R-:W-:Y:S02]  /*3a80*/  FMNMX.FTZ R0, R189, R0, !PT ;  /* 0x00000000bd007209 */ /* 0x000fe40007810000 */
[----:B------:R-:W-:Y:S02]  /*3a90*/  FSEL R179, R45, -INF , P0 ;  /* 0xff8000002db37808 */ /* 0x000fe40000000000 */
[----:B------:R-:W-:Y:S02]  /*3aa0*/  ISETP.GT.AND P0, PT, R34, RZ, PT ;  /* 0x000000ff2200720c */ /* 0x000fe40003f04270 */
[----:B------:R-:W-:Y:S02]  /*3ab0*/  FMNMX.FTZ R0, R179, R0, !PT ;  /* 0x00000000b3007209 */ /* 0x000fe40007810000 */
[----:B------:R-:W-:-:S02]  /*3ac0*/  FSEL R22, R22, -INF , P0 ;  /* 0xff80000016167808 */ /* 0x000fc40000000000 */
[C---:B------:R-:W-:Y:S01]  /*3ad0*/  ISETP.GT.AND P0, PT, R34.reuse, 0x1, PT ;  /* 0x000000012200780c */ /* 0x040fe20003f04270 */
[----:B------:R-:W1:Y:S03]  /*3ae0*/  SHFL.BFLY PT, R29, R0, 0x2, 0x1f ;  /* 0x0c401f00001d7f89 */ /* 0x000e6600000e0000 */
        /* <DEDUP_REMOVED lines=13> */
[----:B------:R-:W-:Y:S01]  /*3bc0*/  ISETP.GT.AND P0, PT, R34, 0x18, PT ;  /* 0x000000182200780c */ /* 0x000fe20003f04270 */
[----:B------:R-:W-:Y:S01]  /*3bd0*/  LDSM.16.MT88.4 R64, [R163+0x2100] ;  /* 0x00210000a340783b */ /* 0x000fe20000004200 */
        /* <DEDUP_REMOVED lines=69> */
[----:B---3--:R-:W-:Y:S01]  /*4030*/  F2FP.BF16.PACK_AB R96, R158, R159 ;  /* 0x0000009f9e60723e */ /* 0x008fe200000010ff */
[--C-:B------:R-:W-:Y:S02]  /*4040*/  FFMA.FTZ R160, R27, c[0x0][0x2d0], -R168.reuse ;  /* 0x0000b4001ba07a23 */ /* 0x100fe400000108a8 */
[--C-:B------:R-:W-:Y:S01]  /*4050*/  FFMA.FTZ R162, R23, c[0x0][0x2d0], -R168.reuse ;  /* 0x0000b40017a27a23 */ /* 0x100fe200000108a8 */
[----:B------:R-:W-:Y:S01]  /*4060*/  LDSM.16.MT88.4 R24, [R171+0x2900] ;  /* 0x00290000ab18783b */ /* 0x000fe20000004200 */
[--C-:B------:R-:W-:Y:S01]  /*4070*/  FFMA.FTZ R155, R19, c[0x0][0x2d0], -R168.reuse ;  /* 0x0000b400139b7a23 */ /* 0x100fe200000108a8 */
[----:B------:R-:W-:Y:S01]  /*4080*/  MUFU.EX2 R161, R161 ;  /* 0x000000a100a17308 */ /* 0x000fe20000000800 */
[--C-:B------:R-:W-:Y:S01]  /*4090*/  FFMA.FTZ R150, R11, c[0x0][0x2d0], -R168.reuse ;  /* 0x0000b4000b967a23 */ /* 0x100fe200000108a8 */
[----:B------:R-:W-:Y:S01]  /*40a0*/  LDSM.16.MT88.4 R16, [R134+0x2900] ;  /* 0x002900008610783b */ /* 0x000fe20000004200 */
        /* <DEDUP_REMOVED lines=13> */
[----:B------:R-:W-:Y:S02]  /*4180*/  FFMA.FTZ R179, R179, c[0x0][0x2d0], -R140 ;  /* 0x0000b400b3b37a23 */ /* 0x000fe4000001088c */
[--C-:B------:R-:W-:Y:S02]  /*4190*/  FFMA.FTZ R177, R177, c[0x0][0x2d0], -R168.reuse ;  /* 0x0000b400b1b17a23 */ /* 0x100fe400000108a8 */
[--C-:B------:R-:W-:Y:S01]  /*41a0*/  FFMA.FTZ R178, R143, c[0x0][0x2d0], -R168.reuse ;  /* 0x0000b4008fb27a23 */ /* 0x100fe200000108a8 */
[----:B------:R-:W2:Y:S01]  /*41b0*/  MUFU.EX2 R155, R155 ;  /* 0x0000009b009b7308 */ /* 0x000ea20000000800 */
[----:B----4-:R-:W-:Y:S01]  /*41c0*/  F2FP.BF16.PACK_AB R97, R160, R161 ;  /* 0x000000a1a061723e */ /* 0x010fe200000010ff */
[--C-:B------:R-:W-:Y:S02]  /*41d0*/  FFMA.FTZ R188, R141, c[0x0][0x2d0], -R168.reuse ;  /* 0x0000b4008dbc7a23 */ /* 0x100fe400000108a8 */
[----:B------:R-:W-:Y:S01]  /*41e0*/  FFMA.FTZ R169, R169, c[0x0][0x2d0], -R168 ;  /* 0x0000b400a9a97a23 */ /* 0x000fe200000108a8 */
[----:B------:R-:W-:Y:S01]  /*41f0*/  LDSM.16.MT88.4 R140, [R171+0x3900] ;  /* 0x00390000ab8c783b */ /* 0x000fe20000004200 */
[----:B------:R-:W-:-:S02]  /*4200*/  FADD.FTZ R159, R159, R158 ;  /* 0x0000009e9f9f7221 */ /* 0x000fc40000010000 */
[----:B------:R-:W-:Y:S01]  /*4210*/  MUFU.EX2 R157, R157 ;  /* 0x0000009d009d7308 */ /* 0x000fe20000000800 */
[----:B------:R-:W-:Y:S02]  /*4220*/  FADD.FTZ R161, R161, R160 ;  /* 0x000000a0a1a17221 */ /* 0x000fe40000010000 */
[----:B------:R-:W-:-:S04]  /*4230*/  FADD.FTZ R156, R156, R159 ;  /* 0x0000009f9c9c7221 */ /* 0x000fc80000010000 */
[----:B------:R-:W-:Y:S01]  /*4240*/  FADD.FTZ R156, R153, R156 ;  /* 0x0000009c999c7221 */ /* 0x000fe20000010000 */
[----:B--2---:R-:W-:Y:S01]  /*4250*/  F2FP.BF16.PACK_AB R99, R155, R162 ;  /* 0x000000a29b63723e */ /* 0x004fe200000010ff */
        /* <DEDUP_REMOVED lines=253> */
.L_x_3250:
        /* <DEDUP_REMOVED lines=31> */
.L_x_3254:
        /* <DEDUP_REMOVED lines=66> */
.L_x_3252:
        /* <DEDUP_REMOVED lines=11> */
[----:B------:R-:W-:Y:S02]  /*58f0*/  UIADD3 UR26, UR13, 0x1, URZ ;  /* 0x000000010d1a7890 */ /* 0x000fe4000fffe03f */
[----:B------:R-:W-:Y:S03]  /*5900*/  UISETP.GE.AND UP2, UPT, UR13, 0x1, UPT ;  /* 0x000000010d00788c */ /* 0x000fe6000bf46270 */
[C---:B------:R-:W-:Y:S01]  /*5910*/  HMMA.16816.F32.BF16 R12, R136.reuse, R144, RZ ;  /* 0x00000090880c723c */ /* 0x040fe200000418ff */
[----:B------:R-:W0:Y:S01]  /*5920*/  LDGDEPBAR ;  /* 0x00000000000079af */ /* 0x000e220000000000 */
[----:B------:R-:W-:Y:S06]  /*5930*/  USEL UR13, UR26, URZ, !UP2 ;  /* 0x0000003f1a0d7287 */ /* 0x000fec000d000000 */
[C---:B------:R-:W-:Y:S01]  /*5940*/  HMMA.16816.F32.BF16 R16, R136.reuse, R146, RZ ;  /* 0x000000928810723c */ /* 0x040fe200000418ff */
[----:B------:R-:W1:Y:S07]  /*5950*/  LDSM.16.M88.4 R144, [R188] ;  /* 0x00000000bc90783b */ /* 0x000e6e0000000200 */
[C---:B----4-:R-:W-:Y:S08]  /*5960*/  HMMA.16816.F32.BF16 R20, R136.reuse, R148, RZ ;  /* 0x000000948814723c */ /* 0x050ff000000418ff */
[C---:B------:R-:W-:Y:S01]  /*5970*/  HMMA.16816.F32.BF16 R24, R136.reuse, R150, RZ ;  /* 0x000000968818723c */ /* 0x040fe200000418ff */
[----:B------:R-:W2:Y:S07]  /*5980*/  LDSM.16.M88.4 R148, [R188+0x800] ;  /* 0x00080000bc94783b */ /* 0x000eae0000000200 */
        /* <DEDUP_REMOVED lines=9> */
[----:B------:R-:W5:Y:S07]  /*5a20*/  LDSM.16.M88.4 R164, [R0] ;  /* 0x0000000000a4783b */ /* 0x000f6e0000000200 */
[C---:B------:R-:W-:Y:S08]  /*5a30*/  HMMA.16816.F32.BF16 R20, R156.reuse, R168, R20 ;  /* 0x000000a89c14723c */ /* 0x040ff00000041814 */
        /* <DEDUP_REMOVED lines=13> */
[C---:B------:R-:W-:Y:S01]  /*5b10*/  HMMA.16816.F32.BF16 R24, R140.reuse, R138, R24 ;  /* 0x0000008a8c18723c */ /* 0x040fe20000041818 */
[----:B------:R-:W2:Y:S07]  /*5b20*/  LDSM.16.M88.4 R136, [R189+0x2800] ;  /* 0x00280000bd88783b */ /* 0x000eae0000000200 */
[C---:B----4-:R-:W-:Y:S08]  /*5b30*/  HMMA.16816.F32.BF16 R28, R140.reuse, R152, R28 ;  /* 0x000000988c1c723c */ /* 0x050ff0000004181c */
[----:B------:R-:W-:Y:S01]  /*5b40*/  HMMA.16816.F32.BF16 R32, R140, R154, R32 ;  /* 0x0000009a8c20723c */ /* 0x000fe20000041820 */
[----:B------:R-:W3:Y:S07]  /*5b50*/  LDSM.16.M88.4 R140, [R189+0x3000] ;  /* 0x00300000bd8c783b */ /* 0x000eee0000000200 */
[C---:B-----5:R-:W-:Y:S01]  /*5b60*/  HMMA.16816.F32.BF16 R4, R160.reuse, R164, R4 ;  /* 0x000000a4a004723c */ /* 0x060fe20000041804 */
[----:B------:R-:W-:Y:S07]  /*5b70*/  LDSM.16.M88.4 R152, [R2+0x2000] ;  /* 0x002000000298783b */ /* 0x000fee0000000200 */
[C---:B------:R-:W-:Y:S08]  /*5b80*/  HMMA.16816.F32.BF16 R8, R160.reuse, R166, R8 ;  /* 0x000000a6a008723c */ /* 0x040ff00000041808 */
[C---:B------:R-:W-:Y:S08]  /*5b90*/  HMMA.16816.F32.BF16 R12, R160.reuse, R156, R12 ;  /* 0x0000009ca00c723c */ /* 0x040ff0000004180c */
[C---:B------:R-:W-:Y:S08]  /*5ba0*/  HMMA.16816.F32.BF16 R16, R160.reuse, R158, R16 ;  /* 0x0000009ea010723c */ /* 0x040ff00000041810 */
[C---:B-1----:R-:W-:Y:S08]  /*5bb0*/  HMMA.16816.F32.BF16 R20, R160.reuse, R144, R20 ;  /* 0x00000090a014723c */ /* 0x042ff00000041814 */
[C---:B------:R-:W-:Y:S01]  /*5bc0*/  HMMA.16816.F32.BF16 R24, R160.reuse, R146, R24 ;  /* 0x00000092a018723c */ /* 0x040fe20000041818 */
[----:B------:R-:W1:Y:S07]  /*5bd0*/  LDSM.16.M88.4 R144, [R183+0x4000] ;  /* 0x00400000b790783b */ /* 0x000e6e0000000200 */
[C---:B------:R-:W-:Y:S08]  /*5be0*/  HMMA.16816.F32.BF16 R28, R160.reuse, R168, R28 ;  /* 0x000000a8a01c723c */ /* 0x040ff0000004181c */
[----:B------:R-:W-:Y:S01]  /*5bf0*/  HMMA.16816.F32.BF16 R32, R160, R170, R32 ;  /* 0x000000aaa020723c */ /* 0x000fe20000041820 */
[----:B------:R4:W-:Y:S07]  /*5c00*/  LDSM.16.M88.4 R168, [R2+0x4000] ;  /* 0x0040000002a8783b */ /* 0x0009ee0000000200 */
[C---:B------:R-:W-:Y:S07]  /*5c10*/  HMMA.16816.F32.BF16 R4, R172.reuse, R176, R4 ;  /* 0x000000b0ac04723c */ /* 0x040fee0000041804 */
[CC--:B------:R-:W-:Y:S01]  /*5c20*/  IADD3 R177, R182.reuse, R189.reuse, RZ ;  /* 0x000000bdb6b17210 */ /* 0x0c0fe20007ffe0ff */
[C---:B------:R-:W-:Y:S04]  /*5c30*/  HMMA.16816.F32.BF16 R8, R172.reuse, R178, R8 ;  /* 0x000000b2ac08723c */ /* 0x040fe80000041808 */
[----:B------:R-:W5:Y:S01]  /*5c40*/  LDSM.16.M88.4 R156, [R177+0x2800] ;  /* 0x00280000b19c783b */ /* 0x000f620000000200 */
[----:B------:R-:W-:Y:S03]  /*5c50*/  IADD3 R176, R182, R189, R133 ;  /* 0x000000bdb6b07210 */ /* 0x000fe60007ffe085 */
[C---:B--2---:R-:W-:Y:S04]  /*5c60*/  HMMA.16816.F32.BF16 R12, R172.reuse, R136, R12 ;  /* 0x00000088ac0c723c */ /* 0x044fe8000004180c */
[----:B------:R-:W2:Y:S01]  /*5c70*/  LDSM.16.M88.4 R160, [R177+0x3000] ;  /* 0x00300000b1a0783b */ /* 0x000ea20000000200 */
[----:B----4-:R-:W-:Y:S03]  /*5c80*/  @P1 IMAD.HI.U32 R2, R202, c[0x0][0x2c8], RZ ;  /* 0x0000b200ca021a27 */ /* 0x010fe600078e00ff */
[C---:B------:R-:W-:Y:S04]  /*5c90*/  HMMA.16816.F32.BF16 R16, R172.reuse, R138, R16 ;  /* 0x0000008aac10723c */ /* 0x040fe80000041810 */
[----:B------:R-:W4:Y:S04]  /*5ca0*/  LDSM.16.M88.4 R164, [R177+0x3800] ;  /* 0x00380000b1a4783b */ /* 0x000f280000000200 */
[C---:B---3--:R-:W-:Y:S04]  /*5cb0*/  HMMA.16816.F32.BF16 R20, R172.reuse, R140, R20 ;  /* 0x0000008cac14723c */ /* 0x048fe80000041814 */
[----:B------:R-:W-:Y:S04]  /*5cc0*/  LDSM.16.M88.4 R136, [R181+0x4000] ;  /* 0x00400000b588783b */ /* 0x000fe80000000200 */
[C---:B------:R-:W-:Y:S04]  /*5cd0*/  HMMA.16816.F32.BF16 R24, R172.reuse, R142, R24 ;  /* 0x0000008eac18723c */ /* 0x040fe80000041818 */
[----:B------:R-:W3:Y:S04]  /*5ce0*/  LDSM.16.M88.4 R140, [R188+0x2000] ;  /* 0x00200000bc8c783b */ /* 0x000ee80000000200 */
[C---:B------:R-:W-:Y:S08]  /*5cf0*/  HMMA.16816.F32.BF16 R28, R172.reuse, R148, R28 ;  /* 0x00000094ac1c723c */ /* 0x040ff0000004181c */
[----:B------:R-:W-:Y:S01]  /*5d00*/  HMMA.16816.F32.BF16 R32, R172, R150, R32 ;  /* 0x00000096ac20723c */ /* 0x000fe20000041820 */
[----:B------:R-:W3:Y:S07]  /*5d10*/  LDSM.16.M88.4 R148, [R188+0x2800] ;  /* 0x00280000bc94783b */ /* 0x000eee0000000200 */
[C---:B-1----:R-:W-:Y:S01]  /*5d20*/  HMMA.16816.F32.BF16 R4, R144.reuse, R152, R4 ;  /* 0x000000989004723c */ /* 0x042fe20000041804 */
[----:B------:R-:W-:Y:S07]  /*5d30*/  LDSM.16.M88.4 R172, [R177+0x4800] ;  /* 0x00480000b1ac783b */ /* 0x000fee0000000200 */
[C---:B------:R-:W-:Y:S01]  /*5d40*/  HMMA.16816.F32.BF16 R8, R144.reuse, R154, R8 ;  /* 0x0000009a9008723c */ /* 0x040fe20000041808 */
[----:B------:R-:W1:Y:S07]  /*5d50*/  LDSM.16.M88.4 R152, [R188+0x3000] ;  /* 0x00300000bc98783b */ /* 0x000e6e0000000200 */
[C---:B-----5:R-:W-:Y:S08]  /*5d60*/  HMMA.16816.F32.BF16 R12, R144.reuse, R156, R12 ;  /* 0x0000009c900c723c */ /* 0x060ff0000004180c */
[C---:B------:R-:W-:Y:S01]  /*5d70*/  HMMA.16816.F32.BF16 R16, R144.reuse, R158, R16 ;  /* 0x0000009e9010723c */ /* 0x040fe20000041810 */
[----:B------:R-:W-:Y:S07]  /*5d80*/  LDSM.16.M88.4 R156, [R180+0x4000] ;  /* 0x00400000b49c783b */ /* 0x000fee0000000200 */
[C---:B--2---:R-:W-:Y:S08]  /*5d90*/  HMMA.16816.F32.BF16 R20, R144.reuse, R160, R20 ;  /* 0x000000a09014723c */ /* 0x044ff00000041814 */
[C---:B------:R-:W-:Y:S01]  /*5da0*/  HMMA.16816.F32.BF16 R24, R144.reuse, R162, R24 ;  /* 0x000000a29018723c */ /* 0x040fe20000041818 */
[----:B------:R-:W-:Y:S07]  /*5db0*/  LDSM.16.M88.4 R160, [R0+0x2000] ;  /* 0x0020000000a0783b */ /* 0x000fee0000000200 */
[C---:B----4-:R-:W-:Y:S08]  /*5dc0*/  HMMA.16816.F32.BF16 R28, R144.reuse, R164, R28 ;  /* 0x000000a4901c723c */ /* 0x050ff0000004181c */
[----:B------:R-:W-:Y:S01]  /*5dd0*/  HMMA.16816.F32.BF16 R32, R144, R166, R32 ;  /* 0x000000a69020723c */ /* 0x000fe20000041820 */
[----:B------:R-:W2:Y:S07]  /*5de0*/  LDSM.16.M88.4 R144, [R188+0x3800] ;  /* 0x00380000bc90783b */ /* 0x000eae0000000200 */
[C---:B---3--:R-:W-:Y:S01]  /*5df0*/  HMMA.16816.F32.BF16 R4, R136.reuse, R140, R4 ;  /* 0x0000008c8804723c */ /* 0x048fe20000041804 */
[----:B------:R-:W-:Y:S07]  /*5e00*/  LDSM.16.M88.4 R164, [R176+0x3000] ;  /* 0x00300000b0a4783b */ /* 0x000fee0000000200 */
[C---:B------:R-:W-:Y:S01]  /*5e10*/  HMMA.16816.F32.BF16 R8, R136.reuse, R142, R8 ;  /* 0x0000008e8808723c */ /* 0x040fe20000041808 */
[----:B------:R-:W3:Y:S07]  /*5e20*/  LDSM.16.M88.4 R140, [R176+0x2800] ;  /* 0x00280000b08c783b */ /* 0x000eee0000000200 */
[C---:B------:R-:W-:Y:S08]  /*5e30*/  HMMA.16816.F32.BF16 R12, R136.reuse, R148, R12 ;  /* 0x00000094880c723c */ /* 0x040ff0000004180c */
[C---:B------:R-:W-:Y:S01]  /*5e40*/  HMMA.16816.F32.BF16 R16, R136.reuse, R150, R16 ;  /* 0x000000968810723c */ /* 0x040fe20000041810 */
[----:B------:R-:W4:Y:S07]  /*5e50*/  LDSM.16.M88.4 R148, [R176+0x3800] ;  /* 0x00380000b094783b */ /* 0x000f2e0000000200 */
[C---:B-1----:R-:W-:Y:S08]  /*5e60*/  HMMA.16816.F32.BF16 R20, R136.reuse, R152, R20 ;  /* 0x000000988814723c */ /* 0x042ff00000041814 */
[C---:B------:R-:W-:Y:S01]  /*5e70*/  HMMA.16816.F32.BF16 R24, R136.reuse, R154, R24 ;  /* 0x0000009a8818723c */ /* 0x040fe20000041818 */
[----:B------:R-:W-:Y:S07]  /*5e80*/  LDSM.16.M88.4 R152, [R189+0x4800] ;  /* 0x00480000bd98783b */ /* 0x000fee0000000200 */
[C---:B--2---:R-:W-:Y:S08]  /*5e90*/  HMMA.16816.F32.BF16 R28, R136.reuse, R144, R28 ;  /* 0x00000090881c723c */ /* 0x044ff0000004181c */
[----:B------:R-:W-:Y:S01]  /*5ea0*/  HMMA.16816.F32.BF16 R32, R136, R146, R32 ;  /* 0x000000928820723c */ /* 0x000fe20000041820 */
[----:B------:R-:W-:Y:S07]  /*5eb0*/  LDSM.16.M88.4 R136, [R187+0x8000] ;  /* 0x00800000bb88783b */ /* 0x000fee0000000200 */
[C---:B------:R-:W-:Y:S01]  /*5ec0*/  HMMA.16816.F32.BF16 R4, R156.reuse, R160, R4 ;  /* 0x000000a09c04723c */ /* 0x040fe20000041804 */
[----:B------:R-:W1:Y:S07]  /*5ed0*/  LDSM.16.M88.4 R144, [R189+0x4000] ;  /* 0x00400000bd90783b */ /* 0x000e6e0000000200 */
[C---:B------:R-:W-:Y:S01]  /*5ee0*/  HMMA.16816.F32.BF16 R8, R156.reuse, R162, R8 ;  /* 0x000000a29c08723c */ /* 0x040fe20000041808 */
[----:B------:R-:W2:Y:S07]  /*5ef0*/  LDSM.16.M88.4 R160, [R189+0x5000] ;  /* 0x00500000bda0783b */ /* 0x000eae0000000200 */
[C---:B---3--:R-:W-:Y:S08]  /*5f00*/  HMMA.16816.F32.BF16 R12, R156.reuse, R140, R12 ;  /* 0x0000008c9c0c723c */ /* 0x048ff0000004180c */
[C---:B------:R-:W-:Y:S01]  /*5f10*/  HMMA.16816.F32.BF16 R16, R156.reuse, R142, R16 ;  /* 0x0000008e9c10723c */ /* 0x040fe20000041810 */
[----:B------:R-:W3:Y:S07]  /*5f20*/  LDSM.16.M88.4 R140, [R189+0x5800] ;  /* 0x00580000bd8c783b */ /* 0x000eee0000000200 */
[C---:B------:R-:W-:Y:S08]  /*5f30*/  HMMA.16816.F32.BF16 R20, R156.reuse, R164, R20 ;  /* 0x000000a49c14723c */ /* 0x040ff00000041814 */
[C---:B------:R-:W-:Y:S01]  /*5f40*/  HMMA.16816.F32.BF16 R24, R156.reuse, R166, R24 ;  /* 0x000000a69c18723c */ /* 0x040fe20000041818 */
[----:B------:R-:W5:Y:S07]  /*5f50*/  LDSM.16.M88.4 R164, [R183+0x8000] ;  /* 0x00800000b7a4783b */ /* 0x000f6e0000000200 */
        /* <DEDUP_REMOVED lines=9> */
[----:B------:R-:W1:Y:S07]  /*5ff0*/  LDSM.16.M88.4 R152, [R181+0x8000] ;  /* 0x00800000b598783b */ /* 0x000e6e0000000200 */
[C---:B--2---:R-:W-:Y:S08]  /*6000*/  HMMA.16816.F32.BF16 R20, R136.reuse, R160, R20 ;  /* 0x000000a08814723c */ /* 0x044ff00000041814 */
[C---:B------:R-:W-:Y:S01]  /*6010*/  HMMA.16816.F32.BF16 R24, R136.reuse, R162, R24 ;  /* 0x000000a28818723c */ /* 0x040fe20000041818 */
[----:B------:R-:W2:Y:S07]  /*6020*/  LDSM.16.M88.4 R160, [R188+0x4800] ;  /* 0x00480000bca0783b */ /* 0x000eae0000000200 */
[C---:B---3--:R-:W-:Y:S08]  /*6030*/  HMMA.16816.F32.BF16 R28, R136.reuse, R140, R28 ;  /* 0x0000008c881c723c */ /* 0x048ff0000004181c */
[----:B------:R-:W-:Y:S01]  /*6040*/  HMMA.16816.F32.BF16 R32, R136, R142, R32 ;  /* 0x0000008e8820723c */ /* 0x000fe20000041820 */
[----:B------:R-:W3:Y:S07]  /*6050*/  LDSM.16.M88.4 R136, [R188+0x5000] ;  /* 0x00500000bc88783b */ /* 0x000eee0000000200 */
[C---:B-----5:R-:W-:Y:S01]  /*6060*/  HMMA.16816.F32.BF16 R4, R164.reuse, R168, R4 ;  /* 0x000000a8a404723c */ /* 0x060fe20000041804 */
[----:B------:R-:W5:Y:S07]  /*6070*/  LDSM.16.M88.4 R140, [R188+0x5800] ;  /* 0x00580000bc8c783b */ /* 0x000f6e0000000200 */
[C---:B------:R-:W-:Y:S08]  /*6080*/  HMMA.16816.F32.BF16 R8, R164.reuse, R170, R8 ;  /* 0x000000aaa408723c */ /* 0x040ff00000041808 */
[C---:B------:R-:W-:Y:S08]  /*6090*/  HMMA.16816.F32.BF16 R12, R164.reuse, R172, R12 ;  /* 0x000000aca40c723c */ /* 0x040ff0000004180c */
[C---:B------:R-:W-:Y:S08]  /*60a0*/  HMMA.16816.F32.BF16 R16, R164.reuse, R174, R16 ;  /* 0x000000aea410723c */ /* 0x040ff00000041810 */
[C---:B----4-:R-:W-:Y:S08]  /*60b0*/  HMMA.16816.F32.BF16 R20, R164.reuse, R148, R20 ;  /* 0x00000094a414723c */ /* 0x050ff00000041814 */
[C---:B------:R-:W-:Y:S01]  /*60c0*/  HMMA.16816.F32.BF16 R24, R164.reuse, R150, R24 ;  /* 0x00000096a418723c */ /* 0x040fe20000041818 */
[----:B------:R4:W-:Y:S07]  /*60d0*/  LDSM.16.M88.4 R148, [R0+0x4000] ;  /* 0x004000000094783b */ /* 0x0009ee0000000200 */
[C---:B-1----:R-:W-:Y:S08]  /*60e0*/  HMMA.16816.F32.BF16 R28, R164.reuse, R144, R28 ;  /* 0x00000090a41c723c */ /* 0x042ff0000004181c */
[----:B------:R-:W-:Y:S01]  /*60f0*/  HMMA.16816.F32.BF16 R32, R164, R146, R32 ;  /* 0x00000092a420723c */ /* 0x000fe20000041820 */
[----:B------:R-:W1:Y:S07]  /*6100*/  LDSM.16.M88.4 R144, [R180+0x8000] ;  /* 0x00800000b490783b */ /* 0x000e6e0000000200 */
[C---:B------:R-:W-:Y:S05]  /*6110*/  HMMA.16816.F32.BF16 R4, R152.reuse, R156, R4 ;  /* 0x0000009c9804723c */ /* 0x040fea0000041804 */
[----:B----4-:R-:W-:Y:S02]  /*6120*/  MOV R0, R202 ;  /* 0x000000ca00007202 */ /* 0x010fe40000000f00 */
[----:B------:R-:W-:Y:S01]  /*6130*/  @P0 SHF.R.U32.HI R0, RZ, c[0x0][0x2cc], R2 ;  /* 0x0000b300ff000a19 */ /* 0x000fe20000011602 */
[C---:B------:R-:W-:Y:S01]  /*6140*/  HMMA.16816.F32.BF16 R8, R152.reuse, R158, R8 ;  /* 0x0000009e9808723c */ /* 0x040fe20000041808 */
[----:B------:R-:W-:Y:S03]  /*6150*/  MOV R156, UR15 ;  /* 0x0000000f009c7c02 */ /* 0x000fe60008000f00 */
[----:B------:R-:W4:Y:S01]  /*6160*/  SHFL.IDX PT, R2, R0, RZ, 0x1c1f ;  /* 0x001c1fff00027589 */ /* 0x000f2200000e0000 */
[----:B------:R-:W-:Y:S03]  /*6170*/  IADD3 R156, -R203, 0x1, -R156 ;  /* 0x00000001cb9c7810 */ /* 0x000fe60007ffe99c */
[C---:B--2---:R-:W-:Y:S08]  /*6180*/  HMMA.16816.F32.BF16 R12, R152.reuse, R160, R12 ;  /* 0x000000a0980c723c */ /* 0x044ff0000004180c */
[C---:B------:R-:W-:Y:S08]  /*6190*/  HMMA.16816.F32.BF16 R16, R152.reuse, R162, R16 ;  /* 0x000000a29810723c */ /* 0x040ff00000041810 */
[C---:B---3--:R-:W-:Y:S08]  /*61a0*/  HMMA.16816.F32.BF16 R20, R152.reuse, R136, R20 ;  /* 0x000000889814723c */ /* 0x048ff00000041814 */
[C---:B------:R-:W-:Y:S01]  /*61b0*/  HMMA.16816.F32.BF16 R24, R152.reuse, R138, R24 ;  /* 0x0000008a9818723c */ /* 0x040fe20000041818 */
[----:B------:R-:W2:Y:S07]  /*61c0*/  LDSM.16.M88.4 R136, [R176+0x4800] ;  /* 0x00480000b088783b */ /* 0x000eae0000000200 */
[C---:B-----5:R-:W-:Y:S08]  /*61d0*/  HMMA.16816.F32.BF16 R28, R152.reuse, R140, R28 ;  /* 0x0000008c981c723c */ /* 0x060ff0000004181c */
[----:B------:R-:W-:Y:S01]  /*61e0*/  HMMA.16816.F32.BF16 R32, R152, R142, R32 ;  /* 0x0000008e9820723c */ /* 0x000fe20000041820 */
[----:B------:R-:W-:Y:S06]  /*61f0*/  LDSM.16.M88.4 R140, [R176+0x5000] ;  /* 0x00500000b08c783b */ /* 0x000fec0000000200 */
[----:B------:R-:W-:Y:S01]  /*6200*/  MOV R155, UR12 ;  /* 0x0000000c009b7c02 */ /* 0x000fe20008000f00 */
[C---:B-1----:R-:W-:Y:S01]  /*6210*/  HMMA.16816.F32.BF16 R4, R144.reuse, R148, R4 ;  /* 0x000000949004723c */ /* 0x042fe20000041804 */
[----:B------:R-:W1:Y:S04]  /*6220*/  SHFL.IDX PT, R154, R0, 0x1, 0x1c1f ;  /* 0x003c1f00009a7f89 */ /* 0x000e6800000e0000 */
[----:B------:R-:W-:Y:S03]  /*6230*/  IADD3 R155, -R155, UR9, R156 ;  /* 0x000000099b9b7c10 */ /* 0x000fe6000fffe19c */
[C---:B------:R-:W-:Y:S01]  /*6240*/  HMMA.16816.F32.BF16 R8, R144.reuse, R150, R8 ;  /* 0x000000969008723c */ /* 0x040fe20000041808 */
[----:B------:R-:W3:Y:S01]  /*6250*/  LDSM.16.M88.4 R148, [R176+0x5800] ;  /* 0x00580000b094783b */ /* 0x000ee20000000200 */
[----:B------:R-:W-:Y:S04]  /*6260*/  DEPBAR.LE SB0, 0x2 ;  /* 0x000080800000791a */ /* 0x000fe80000000000 */
[C---:B----4-:R-:W-:Y:S02]  /*6270*/  IADD3 R2, R155.reuse, R2, RZ ;  /* 0x000000029b027210 */ /* 0x050fe40007ffe0ff */
[C---:B--2---:R-:W-:Y:S01]  /*6280*/  HMMA.16816.F32.BF16 R12, R144.reuse, R136, R12 ;  /* 0x00000088900c723c */ /* 0x044fe2000004180c */
[----:B------:R-:W-:Y:S04]  /*6290*/  BAR.SYNC.DEFER_BLOCKING 0x0 ;  /* 0x0000000000007b1d */ /* 0x000fe80000010000 */
[C---:B------:R-:W-:Y:S02]  /*62a0*/  ISETP.GT.AND P0, PT, R2.reuse, RZ, PT ;  /* 0x000000ff0200720c */ /* 0x040fe40003f04270 */
[----:B------:R-:W-:Y:S01]  /*62b0*/  ISETP.GT.AND P2, PT, R2, 0x1, PT ;  /* 0x000000010200780c */ /* 0x000fe20003f44270 */
[C---:B------:R-:W-:Y:S04]  /*62c0*/  HMMA.16816.F32.BF16 R16, R144.reuse, R138, R16 ;  /* 0x0000008a9010723c */ /* 0x040fe80000041810 */
[----:B-1----:R-:W-:Y:S02]  /*62d0*/  IADD3 R0, R155, R154, RZ ;  /* 0x0000009a9b007210 */ /* 0x002fe40007ffe0ff */
[----:B------:R-:W-:Y:S02]  /*62e0*/  FSEL R164, R4, -INF , P0 ;  /* 0xff80000004a47808 */ /* 0x000fe40000000000 */
[C---:B------:R-:W-:Y:S03]  /*62f0*/  HMMA.16816.F32.BF16 R20, R144.reuse, R140, R20 ;  /* 0x0000008c9014723c */ /* 0x040fe60000041814 */
[C---:B------:R-:W-:Y:S02]  /*6300*/  ISETP.GT.AND P0, PT, R0.reuse, 0x1, PT ;  /* 0x000000010000780c */ /* 0x040fe40003f04270 */
[----:B------:R-:W-:Y:S02]  /*6310*/  ISETP.GT.AND P1, PT, R0, RZ, PT ;  /* 0x000000ff0000720c */ /* 0x000fe40003f24270 */
[----:B------:R-:W-:Y:S01]  /*6320*/  FSEL R165, R7, -INF , P0 ;  /* 0xff80000007a57808 */ /* 0x000fe20000000000 */
[C---:B------:R-:W-:Y:S03]  /*6330*/  HMMA.16816.F32.BF16 R24, R144.reuse, R142, R24 ;  /* 0x0000008e9018723c */ /* 0x040fe60000041818 */
[----:B------:R-:W-:Y:S02]  /*6340*/  ISETP.GT.AND P0, PT, R2, 0x9, PT ;  /* 0x000000090200780c */ /* 0x000fe40003f04270 */
[----:B------:R-:W-:Y:S02]  /*6350*/  FSEL R167, R6, -INF , P1 ;  /* 0xff80000006a77808 */ /* 0x000fe40000800000 */
[----:B------:R-:W-:Y:S01]  /*6360*/  FSEL R166, R9, -INF , P0 ;  /* 0xff80000009a67808 */ /* 0x000fe20000000000 */
[C---:B---3--:R-:W-:Y:S03]  /*6370*/  HMMA.16816.F32.BF16 R28, R144.reuse, R148, R28 ;  /* 0x00000094901c723c */ /* 0x048fe6000004181c */
[----:B------:R-:W-:Y:S02]  /*6380*/  ISETP.GT.AND P0, PT, R0, 0x9, PT ;  /* 0x000000090000780c */ /* 0x000fe40003f04270 */
[----:B------:R-:W-:Y:S02]  /*6390*/  ISETP.GT.AND P1, PT, R2, 0x8, PT ;  /* 0x000000080200780c */ /* 0x000fe40003f24270 */
[----:B------:R-:W-:Y:S01]  /*63a0*/  FMNMX.FTZ R155, R164, R3, !PT ;  /* 0x00000003a49b7209 */ /* 0x000fe20007810000 */
[----:B------:R-:W-:Y:S04]  /*63b0*/  HMMA.16816.F32.BF16 R32, R144, R150, R32 ;  /* 0x000000969020723c */ /* 0x000fe80000041820 */
[----:B------:R-:W-:Y:S02]  /*63c0*/  FSEL R154, R5, -INF , P2 ;  /* 0xff800000059a7808 */ /* 0x000fe40001000000 */
[----:B------:R-:W-:Y:S02]  /*63d0*/  FSEL R175, R11, -INF , P0 ;  /* 0xff8000000baf7808 */ /* 0x000fe40000000000 */
[C---:B------:R-:W-:Y:S02]  /*63e0*/  ISETP.GT.AND P0, PT, R2.reuse, 0x11, PT ;  /* 0x000000110200780c */ /* 0x040fe40003f04270 */
[----:B------:R-:W-:Y:S02]  /*63f0*/  ISETP.GT.AND P2, PT, R2, 0x19, PT ;  /* 0x000000190200780c */ /* 0x000fe40003f44270 */
[----:B------:R-:W-:Y:S02]  /*6400*/  FSEL R168, R8, -INF , P1 ;  /* 0xff80000008a87808 */ /* 0x000fe40000800000 */
[----:B------:R-:W-:Y:S02]  /*6410*/  ISETP.GT.AND P1, PT, R0, 0x8, PT ;  /* 0x000000080000780c */ /* 0x000fe40003f24270 */
[----:B------:R-:W-:Y:S02]  /*6420*/  FMNMX.FTZ R155, R154, R155, !PT ;  /* 0x0000009b9a9b7209 */ /* 0x000fe40007810000 */
[----:B------:R-:W-:Y:S02]  /*6430*/  FSEL R176, R13, -INF , P0 ;  /* 0xff8000000db07808 */ /* 0x000fe40000000000 */
[----:B------:R-:W-:Y:S02]  /*6440*/  ISETP.GT.AND P0, PT, R0, 0x11, PT ;  /* 0x000000110000780c */ /* 0x000fe40003f04270 */
        /* <DEDUP_REMOVED lines=21> */
[----:B------:R-:W-:Y:S02]  /*65a0*/  FSEL R212, R17, -INF , P2 ;  /* 0xff80000011d47808 */ /* 0x000fe40001000000 */
[----:B------:R-:W-:Y:S02]  /*65b0*/  FMNMX.FTZ R155, R178, R155, !PT ;  /* 0x0000009bb29b7209 */ /* 0x000fe40007810000 */
[----:B------:R-:W-:Y:S02]  /*65c0*/  ISETP.GT.AND P1, PT, R0, 0x18, PT ;  /* 0x000000180000780c */ /* 0x000fe40003f24270 */
[----:B------:R-:W-:Y:S02]  /*65d0*/  FSEL R219, R23, -INF , P0 ;  /* 0xff80000017db7808 */ /* 0x000fe40000000000 */
[C---:B------:R-:W-:Y:S02]  /*65e0*/  ISETP.GT.AND P0, PT, R2.reuse, 0x28, PT ;  /* 0x000000280200780c */ /* 0x040fe40003f04270 */
[----:B------:R-:W-:Y:S02]  /*65f0*/  FMNMX.FTZ R156, R179, R156, !PT ;  /* 0x0000009cb39c7209 */ /* 0x000fe40007810000 */
        /* <DEDUP_REMOVED lines=8> */
[----:B------:R-:W-:Y:S02]  /*6680*/  FMNMX.FTZ R155, R220, R155, !PT ;  /* 0x0000009bdc9b7209 */ /* 0x000fe40007810000 */
        /* <DEDUP_REMOVED lines=27> */
[----:B------:R-:W-:Y:S02]  /*6840*/  FSEL R156, R33, -INF , P2 ;  /* 0xff800000219c7808 */ /* 0x000fe40001000000 */
[----:B------:R-:W-:Y:S02]  /*6850*/  FMNMX.FTZ R33, R158, R155, !PT ;  /* 0x0000009b9e217209 */ /* 0x000fe40007810000 */
[----:B------:R-:W-:Y:S02]  /*6860*/  FSEL R161, R31, -INF , P0 ;  /* 0xff8000001fa17808 */ /* 0x000fe40000000000 */
[----:B------:R-:W-:Y:S02]  /*6870*/  FMNMX.FTZ R32, R163, R32, !PT ;  /* 0x00000020a3207209 */ /* 0x000fe40007810000 */
[----:B------:R-:W-:Y:S02]  /*6880*/  ISETP.GT.AND P1, PT, R0, 0x38, PT ;  /* 0x000000380000780c */ /* 0x000fe40003f24270 */
[----:B------:R-:W-:Y:S02]  /*6890*/  FMNMX.FTZ R2, R156, R33, !PT ;  /* 0x000000219c027209 */ /* 0x000fe40007810000 */
[----:B------:R-:W-:Y:S02]  /*68a0*/  FSEL R157, R34, -INF , P1 ;  /* 0xff800000229d7808 */ /* 0x000fe40000800000 */
[----:B------:R-:W-:Y:S01]  /*68b0*/  FMNMX.FTZ R32, R161, R32, !PT ;  /* 0x00000020a1207209 */ /* 0x000fe20007810000 */
[----:B------:R-:W1:Y:S01]  /*68c0*/  SHFL.BFLY PT, R33, R2, 0x2, 0x1f ;  /* 0x0c401f0002217f89 */ /* 0x000e6200000e0000 */
[----:B------:R-:W-:Y:S02]  /*68d0*/  ISETP.GT.AND P0, PT, R0, 0x39, PT ;  /* 0x000000390000780c */ /* 0x000fe40003f04270 */
[----:B------:R-:W-:Y:S02]  /*68e0*/  FMNMX.FTZ R32, R157, R32, !PT ;  /* 0x000000209d207209 */ /* 0x000fe40007810000 */
[----:B------:R-:W-:Y:S02]  /*68f0*/  FSEL R155, R35, -INF , P0 ;  /* 0xff800000239b7808 */ /* 0x000fe40000000000 */
[----:B------:R-:W-:Y:S01]  /*6900*/  IADD3 R137, R135, UR4, RZ ;  /* 0x0000000487897c10 */ /* 0x000fe2000fffe0ff */
[----:B------:R-:W-:Y:S01]  /*6910*/  LDSM.16.MT88.4 R148, [R134+UR4+0x3900] ;  /* 0x003900048694783b */ /* 0x000fe20008004200 */
        /* <DEDUP_REMOVED lines=11> */
[----:B------:R-:W-:Y:S02]  /*69d0*/  FADD.FTZ R4, -R4, R3 ;  /* 0x0000000304047221 */ /* 0x000fe40000010100 */
[--C-:B------:R-:W-:Y:S01]  /*69e0*/  FFMA.FTZ R172, R154, c[0x0][0x2d0], -R159.reuse ;  /* 0x0000b4009aac7a23 */ /* 0x100fe2000001089f */
[----:B--2---:R-:W-:Y:S01]  /*69f0*/  FMNMX.FTZ R0, R33, R0, !PT ;  /* 0x0000000021007209 */ /* 0x004fe20007810000 */
[--C-:B------:R-:W-:Y:S01]  /*6a00*/  FFMA.FTZ R173, R164, c[0x0][0x2d0], -R159.reuse ;  /* 0x0000b400a4ad7a23 */ /* 0x100fe2000001089f */
[----:B------:R-:W1:Y:S01]  /*6a10*/  LDSM.16.MT88.4 R32, [R135+UR4+0x100] ;  /* 0x000100048720783b */ /* 0x000e620008004200 */
        /* <DEDUP_REMOVED lines=9> */
[----:B------:R-:W-:Y:S01]  /*6ab0*/  IADD3 R164, R184, R137, RZ ;  /* 0x00000089b8a47210 */ /* 0x000fe20007ffe0ff */
[----:B------:R-:W-:Y:S01]  /*6ac0*/  FADD.FTZ R3, -R5, R132 ;  /* 0x0000008405037221 */ /* 0x000fe20000010100 */
[----:B------:R-:W-:Y:S01]  /*6ad0*/  PLOP3.LUT P0, PT, PT, PT, UP0, 0x80, 0x0 ;  /* 0x000000000000781c */ /* 0x000fe20003f0f008 */
[--C-:B------:R-:W-:Y:S01]  /*6ae0*/  FFMA.FTZ R169, R167, c[0x0][0x2d0], -R154.reuse ;  /* 0x0000b400a7a97a23 */ /* 0x100fe2000001089a */
[----:B------:R-:W2:Y:S01]  /*6af0*/  MUFU.EX2 R173, R173 ;  /* 0x000000ad00ad7308 */ /* 0x000ea20000000800 */
[--C-:B------:R-:W-:Y:S01]  /*6b00*/  FFMA.FTZ R168, R165, c[0x0][0x2d0], -R154.reuse ;  /* 0x0000b400a5a87a23 */ /* 0x100fe2000001089a */
[----:B------:R-:W3:Y:S01]  /*6b10*/  LDSM.16.MT88.4 R140, [R164+0x100] ;  /* 0x00010000a48c783b */ /* 0x000ee20000004200 */
[--C-:B------:R-:W-:Y:S02]  /*6b20*/  FFMA.FTZ R167, R225, c[0x0][0x2d0], -R154.reuse ;  /* 0x0000b400e1a77a23 */ /* 0x100fe4000001089a */
[--C-:B------:R-:W-:Y:S02]  /*6b30*/  FFMA.FTZ R166, R175, c[0x0][0x2d0], -R154.reuse ;  /* 0x0000b400afa67a23 */ /* 0x100fe4000001089a */
[----:B------:R-:W-:Y:S02]  /*6b40*/  FMUL.FTZ R132, R4, c[0x0][0x2d0] ;  /* 0x0000b40004847a20 */ /* 0x000fe40000410000 */
[----:B------:R-:W-:Y:S01]  /*6b50*/  FMUL.FTZ R7, R3, c[0x0][0x2d0] ;  /* 0x0000b40003077a20 */ /* 0x000fe20000410000 */
[----:B------:R-:W-:Y:S01]  /*6b60*/  MUFU.EX2 R171, R171 ;  /* 0x000000ab00ab7308 */ /* 0x000fe20000000800 */
[----:B------:R-:W-:Y:S01]  /*6b70*/  LDSM.16.MT88.4 R144, [R164+0x3900] ;  /* 0x00390000a490783b */ /* 0x000fe20000004200 */
[--C-:B------:R-:W-:Y:S02]  /*6b80*/  FFMA.FTZ R224, R163, c[0x0][0x2d0], -R154.reuse ;  /* 0x0000b400a3e07a23 */ /* 0x100fe4000001089a */
[--C-:B------:R-:W-:Y:S02]  /*6b90*/  FFMA.FTZ R225, R161, c[0x0][0x2d0], -R154.reuse ;  /* 0x0000b400a1e17a23 */ /* 0x100fe4000001089a */
[--C-:B------:R-:W-:Y:S02]  /*6ba0*/  FFMA.FTZ R228, R157, c[0x0][0x2d0], -R154.reuse ;  /* 0x0000b4009de47a23 */ /* 0x100fe4000001089a */
[--C-:B------:R-:W-:Y:S02]  /*6bb0*/  FFMA.FTZ R174, R174, c[0x0][0x2d0], -R159.reuse ;  /* 0x0000b400aeae7a23 */ /* 0x100fe4000001089f */
[----:B------:R-:W4:Y:S01]  /*6bc0*/  MUFU.EX2 R132, R132 ;  /* 0x0000008400847308 */ /* 0x000f220000000800 */
[--C-:B------:R-:W-:Y:S02]  /*6bd0*/  FFMA.FTZ R175, R176, c[0x0][0x2d0], -R159.reuse ;  /* 0x0000b400b0af7a23 */ /* 0x100fe4000001089f */
[--C-:B------:R-:W-:Y:S01]  /*6be0*/  FFMA.FTZ R176, R179, c[0x0][0x2d0], -R154.reuse ;  /* 0x0000b400b3b07a23 */ /* 0x100fe2000001089a */
[----:B--2---:R-:W-:Y:S01]  /*6bf0*/  F2FP.BF16.PACK_AB R136, R172, R173 ;  /* 0x000000adac88723e */ /* 0x004fe200000010ff */
        /* <DEDUP_REMOVED lines=12> */
[C---:B----4-:R-:W-:Y:S02]  /*6cc0*/  FMUL.FTZ R4, R132.reuse, R128 ;  /* 0x0000008084047220 */ /* 0x050fe40000410000 */
[C---:B------:R-:W-:Y:S02]  /*6cd0*/  FMUL.FTZ R5, R132.reuse, R129 ;  /* 0x0000008184057220 */ /* 0x040fe40000410000 */
[C---:B------:R-:W-:Y:S01]  /*6ce0*/  FMUL.FTZ R8, R132.reuse, R124 ;  /* 0x0000007c84087220 */ /* 0x040fe20000410000 */
[----:B------:R-:W-:Y:S01]  /*6cf0*/  MUFU.EX2 R169, R169 ;  /* 0x000000a900a97308 */ /* 0x000fe20000000800 */
[C---:B------:R-:W-:Y:S02]  /*6d00*/  FMUL.FTZ R9, R132.reuse, R125 ;  /* 0x0000007d84097220 */ /* 0x040fe40000410000 */
[C---:B------:R-:W-:Y:S02]  /*6d10*/  FMUL.FTZ R12, R132.reuse, R100 ;  /* 0x00000064840c7220 */ /* 0x040fe40000410000 */
[C---:B--2---:R-:W-:Y:S02]  /*6d20*/  FMUL.FTZ R6, R3.reuse, R130 ;  /* 0x0000008203067220 */ /* 0x044fe40000410000 */
[C---:B------:R-:W-:Y:S02]  /*6d30*/  FMUL.FTZ R7, R3.reuse, R131 ;  /* 0x0000008303077220 */ /* 0x040fe40000410000 */
[C---:B------:R-:W-:Y:S01]  /*6d40*/  FMUL.FTZ R10, R3.reuse, R126 ;  /* 0x0000007e030a7220 */ /* 0x040fe20000410000 */
[----:B------:R-:W2:Y:S01]  /*6d50*/  MUFU.EX2 R168, R168 ;  /* 0x000000a800a87308 */ /* 0x000ea20000000800 */
[C---:B------:R-:W-:Y:S01]  /*6d60*/  FMUL.FTZ R11, R3.reuse, R127 ;  /* 0x0000007f030b7220 */ /* 0x040fe20000410000 */
[----:B------:R-:W-:Y:S01]  /*6d70*/  LDSM.16.MT88.4 R128, [R164+0x2900] ;  /* 0x00290000a480783b */ /* 0x000fe20000004200 */
[----:B------:R-:W-:Y:S01]  /*6d80*/  FMUL.FTZ R13, R132, R101 ;  /* 0x00000065840d7220 */ /* 0x000fe20000410000 */
[----:B-----5:R-:W-:Y:S01]  /*6d90*/  F2FP.BF16.PACK_AB R138, R170, R171 ;  /* 0x000000abaa8a723e */ /* 0x020fe200000010ff */
[C---:B------:R-:W-:Y:S02]  /*6da0*/  FMUL.FTZ R14, R3.reuse, R102 ;  /* 0x00000066030e7220 */ /* 0x040fe40000410000 */
[C---:B------:R-:W-:Y:S02]  /*6db0*/  FMUL.FTZ R15, R3.reuse, R103 ;  /* 0x00000067030f7220 */ /* 0x040fe40000410000 */
[C---:B------:R-:W-:Y:S01]  /*6dc0*/  FMUL.FTZ R16, R132.reuse, R104 ;  /* 0x0000006884107220 */ /* 0x040fe20000410000 */
[----:B------:R-:W-:Y:S01]  /*6dd0*/  MUFU.EX2 R167, R167 ;  /* 0x000000a700a77308 */ /* 0x000fe20000000800 */
[----:B------:R-:W4:Y:S01]  /*6de0*/  LDSM.16.MT88.4 R124, [R134+UR4+0x100] ;  /* 0x00010004867c783b */ /* 0x000f220008004200 */
[C---:B------:R-:W-:Y:S02]  /*6df0*/  FMUL.FTZ R17, R132.reuse, R105 ;  /* 0x0000006984117220 */ /* 0x040fe40000410000 */
[C---:B------:R-:W-:Y:S02]  /*6e00*/  FMUL.FTZ R18, R3.reuse, R106 ;  /* 0x0000006a03127220 */ /* 0x040fe40000410000 */
[C---:B------:R-:W-:Y:S02]  /*6e10*/  FMUL.FTZ R19, R3.reuse, R107 ;  /* 0x0000006b03137220 */ /* 0x040fe40000410000 */
[C---:B------:R-:W-:Y:S01]  /*6e20*/  FMUL.FTZ R20, R132.reuse, R108 ;  /* 0x0000006c84147220 */ /* 0x040fe20000410000 */
[----:B------:R-:W-:Y:S01]  /*6e30*/  LDSM.16.MT88.4 R104, [R135+UR4+0x2100] ;  /* 0x002100048768783b */ /* 0x000fe20008004200 */
[----:B------:R-:W5:Y:S01]  /*6e40*/  MUFU.EX2 R166, R166 ;  /* 0x000000a600a67308 */ /* 0x000f620000000800 */
[----:B------:R-:W-:Y:S02]  /*6e50*/  FMUL.FTZ R21, R132, R109 ;  /* 0x0000006d84157220 */ /* 0x000fe40000410000 */
[C---:B------:R-:W-:Y:S01]  /*6e60*/  FMUL.FTZ R22, R3.reuse, R110 ;  /* 0x0000006e03167220 */ /* 0x040fe20000410000 */
[----:B--2---:R-:W-:Y:S01]  /*6e70*/  F2FP.BF16.PACK_AB R137, R168, R169 ;  /* 0x000000a9a889723e */ /* 0x004fe200000010ff */
[C---:B------:R-:W-:Y:S02]  /*6e80*/  FMUL.FTZ R23, R3.reuse, R111 ;  /* 0x0000006f03177220 */ /* 0x040fe40000410000 */
[----:B------:R-:W-:Y:S01]  /*6e90*/  LDSM.16.MT88.4 R108, [R164+0x2100] ;  /* 0x00210000a46c783b */ /* 0x000fe20000004200 */
[C---:B------:R-:W-:Y:S02]  /*6ea0*/  FMUL.FTZ R24, R132.reuse, R112 ;  /* 0x0000007084187220 */ /* 0x040fe40000410000 */
[C---:B------:R-:W-:Y:S01]  /*6eb0*/  FMUL.FTZ R25, R132.reuse, R113 ;  /* 0x0000007184197220 */ /* 0x040fe20000410000 */
[----:B------:R-:W-:Y:S01]  /*6ec0*/  MUFU.EX2 R174, R174 ;  /* 0x000000ae00ae7308 */ /* 0x000fe20000000800 */
[C---:B------:R-:W-:Y:S02]  /*6ed0*/  FMUL.FTZ R26, R3.reuse, R114 ;  /* 0x00000072031a7220 */ /* 0x040fe40000410000 */
[C---:B------:R-:W-:Y:S02]  /*6ee0*/  FMUL.FTZ R27, R3.reuse, R115 ;  /* 0x00000073031b7220 */ /* 0x040fe40000410000 */
[----:B------:R-:W-:Y:S01]  /*6ef0*/  LDSM.16.MT88.4 R112, [R135+UR4+0x900] ;  /* 0x000900048770783b */ /* 0x000fe20008004200 */
[C---:B------:R-:W-:Y:S02]  /*6f00*/  FMUL.FTZ R28, R132.reuse, R116 ;  /* 0x00000074841c7220 */ /* 0x040fe40000410000 */
[----:B------:R-:W-:Y:S02]  /*6f10*/  FMUL.FTZ R29, R132, R117 ;  /* 0x00000075841d7220 */ /* 0x000fe40000410000 */
[C---:B------:R-:W-:Y:S01]  /*6f20*/  FMUL.FTZ R30, R3.reuse, R118 ;  /* 0x00000076031e7220 */ /* 0x040fe20000410000 */
[----:B------:R-:W2:Y:S01]  /*6f30*/  MUFU.EX2 R175, R175 ;  /* 0x000000af00af7308 */ /* 0x000ea20000000800 */
[C---:B------:R-:W-:Y:S01]  /*6f40*/  FMUL.FTZ R31, R3.reuse, R119 ;  /* 0x00000077031f7220 */ /* 0x040fe20000410000 */
[----:B-----5:R-:W-:Y:S01]  /*6f50*/  F2FP.BF16.PACK_AB R139, R166, R167 ;  /* 0x000000a7a68b723e */ /* 0x020fe200000010ff */
[----:B------:R-:W-:Y:S01]  /*6f60*/  LDSM.16.MT88.4 R116, [R134+UR4+0x900] ;  /* 0x000900048674783b */ /* 0x000fe20008004200 */
[C---:B------:R-:W-:Y:S02]  /*6f70*/  FMUL.FTZ R36, R132.reuse, R36 ;  /* 0x0000002484247220 */ /* 0x040fe40000410000 */
[----:B------:R-:W-:Y:S02]  /*6f80*/  FMUL.FTZ R37, R132, R37 ;  /* 0x0000002584257220 */ /* 0x000fe40000410000 */
[C---:B------:R-:W-:Y:S01]  /*6f90*/  FMUL.FTZ R38, R3.reuse, R38 ;  /* 0x0000002603267220 */ /* 0x040fe20000410000 */
[C---:B-1----:R-:W-:Y:S01]  /*6fa0*/  HMMA.16816.F32.BF16 R4, R136.reuse, R32, R4 ;  /* 0x000000208804723c */ /* 0x042fe20000041804 */
[----:B------:R-:W-:Y:S04]  /*6fb0*/  MUFU.EX2 R176, R176 ;  /* 0x000000b000b07308 */ /* 0x000fe80000000800 */
[C---:B------:R-:W-:Y:S02]  /*6fc0*/  FMUL.FTZ R39, R3.reuse, R39 ;  /* 0x0000002703277220 */ /* 0x040fe40000410000 */
[----:B------:R-:W-:Y:S01]  /*6fd0*/  IADD3 R33, R134, UR4, RZ ;  /* 0x0000000486217c10 */ /* 0x000fe2000fffe0ff */
[C---:B------:R-:W-:Y:S03]  /*6fe0*/  HMMA.16816.F32.BF16 R8, R136.reuse, R34, R8 ;  /* 0x000000228808723c */ /* 0x040fe60000041808 */
[----:B------:R-:W1:Y:S01]  /*6ff0*/  MUFU.EX2 R177, R177 ;  /* 0x000000b100b17308 */ /* 0x000e620000000800 */
[----:B------:R-:W-:Y:S01]  /*7000*/  IADD3 R165, R184, R33, RZ ;  /* 0x00000021b8a57210 */ /* 0x000fe20007ffe0ff */
[C---:B------:R-:W-:Y:S02]  /*7010*/  FMUL.FTZ R32, R132.reuse, R120 ;  /* 0x0000007884207220 */ /* 0x040fe40000410000 */
[C---:B------:R-:W-:Y:S01]  /*7020*/  FMUL.FTZ R33, R132.reuse, R121 ;  /* 0x0000007984217220 */ /* 0x040fe20000410000 */
[C---:B---3--:R-:W-:Y:S01]  /*7030*/  HMMA.16816.F32.BF16 R12, R136.reuse, R140, R12 ;  /* 0x0000008c880c723c */ /* 0x048fe2000004180c */
[----:B------:R-:W3:Y:S03]  /*7040*/  LDSM.16.MT88.4 R100, [R165+0x100] ;  /* 0x00010000a564783b */ /* 0x000ee60000004200 */
        /* <DEDUP_REMOVED lines=8> */
[C---:B----4-:R-:W-:Y:S01]  /*70d0*/  HMMA.16816.F32.BF16 R20, R136.reuse, R124, R20 ;  /* 0x0000007c8814723c */ /* 0x050fe20000041814 */
[----:B------:R-:W-:Y:S03]  /*70e0*/  LDSM.16.MT88.4 R140, [R134+UR4+0x2900] ;  /* 0x00290004868c783b */ /* 0x000fe60008004200 */
[C---:B------:R-:W-:Y:S02]  /*70f0*/  FMUL.FTZ R42, R3.reuse, R42 ;  /* 0x0000002a032a7220 */ /* 0x040fe40000410000 */
[C---:B------:R-:W-:Y:S02]  /*7100*/  FMUL.FTZ R43, R3.reuse, R43 ;  /* 0x0000002b032b7220 */ /* 0x040fe40000410000 */
[C---:B------:R-:W-:Y:S01]  /*7110*/  HMMA.16816.F32.BF16 R24, R136.reuse, R126, R24 ;  /* 0x0000007e8818723c */ /* 0x040fe20000041818 */
[----:B------:R-:W-:Y:S01]  /*7120*/  LDSM.16.MT88.4 R124, [R135+UR4+0x2900] ;  /* 0x00290004877c783b */ /* 0x000fe20008004200 */
[----:B------:R-:W-:Y:S02]  /*7130*/  MUFU.EX2 R212, R212 ;  /* 0x000000d400d47308 */ /* 0x000fe40000000800 */
[C---:B------:R-:W-:Y:S02]  /*7140*/  FMUL.FTZ R44, R132.reuse, R44 ;  /* 0x0000002c842c7220 */ /* 0x040fe40000410000 */
[C---:B------:R-:W-:Y:S02]  /*7150*/  FMUL.FTZ R45, R132.reuse, R45 ;  /* 0x0000002d842d7220 */ /* 0x040fe40000410000 */
[C---:B------:R-:W-:Y:S04]  /*7160*/  FMUL.FTZ R46, R3.reuse, R46 ;  /* 0x0000002e032e7220 */ /* 0x040fe80000410000 */
[C---:B------:R-:W-:Y:S01]  /*7170*/  FMUL.FTZ R47, R3.reuse, R47 ;  /* 0x0000002f032f7220 */ /* 0x040fe20000410000 */
[----:B------:R-:W4:Y:S01]  /*7180*/  MUFU.EX2 R213, R213 ;  /* 0x000000d500d57308 */ /* 0x000f220000000800 */
[C---:B------:R-:W-:Y:S02]  /*7190*/  FMUL.FTZ R48, R132.reuse, R48 ;  /* 0x0000003084307220 */ /* 0x040fe40000410000 */
[C---:B------:R-:W-:Y:S01]  /*71a0*/  FMUL.FTZ R49, R132.reuse, R49 ;  /* 0x0000003184317220 */ /* 0x040fe20000410000 */
[C---:B---3--:R-:W-:Y:S03]  /*71b0*/  HMMA.16816.F32.BF16 R28, R136.reuse, R100, R28 ;  /* 0x00000064881c723c */ /* 0x048fe6000004181c */
[C---:B------:R-:W-:Y:S02]  /*71c0*/  FMUL.FTZ R50, R3.reuse, R50 ;  /* 0x0000003203327220 */ /* 0x040fe40000410000 */
[C---:B------:R-:W-:Y:S01]  /*71d0*/  FMUL.FTZ R51, R3.reuse, R51 ;  /* 0x0000003303337220 */ /* 0x040fe20000410000 */
[----:B------:R-:W-:Y:S01]  /*71e0*/  MUFU.EX2 R220, R220 ;  /* 0x000000dc00dc7308 */ /* 0x000fe20000000800 */
[C---:B------:R-:W-:Y:S01]  /*71f0*/  FMUL.FTZ R52, R132.reuse, R52 ;  /* 0x0000003484347220 */ /* 0x040fe20000410000 */
[C---:B------:R-:W-:Y:S01]  /*7200*/  HMMA.16816.F32.BF16 R32, R136.reuse, R102, R32 ;  /* 0x000000668820723c */ /* 0x040fe20000041820 */
[----:B------:R-:W3:Y:S03]  /*7210*/  LDSM.16.MT88.4 R100, [R134+UR4+0x2100] ;  /* 0x002100048664783b */ /* 0x000ee60008004200 */
[C---:B------:R-:W-:Y:S02]  /*7220*/  FMUL.FTZ R53, R132.reuse, R53 ;  /* 0x0000003584357220 */ /* 0x040fe40000410000 */
[C---:B------:R-:W-:Y:S02]  /*7230*/  FMUL.FTZ R54, R3.reuse, R54 ;  /* 0x0000003603367220 */ /* 0x040fe40000410000 */
[C---:B------:R-:W-:Y:S01]  /*7240*/  HMMA.16816.F32.BF16 R36, R136.reuse, R104, R36 ;  /* 0x000000688824723c */ /* 0x040fe20000041824 */
[----:B------:R-:W-:Y:S03]  /*7250*/  MUFU.EX2 R223, R223 ;  /* 0x000000df00df7308 */ /* 0x000fe60000000800 */
[C---:B------:R-:W-:Y:S02]  /*7260*/  FMUL.FTZ R55, R3.reuse, R55 ;  /* 0x0000003703377220 */ /* 0x040fe40000410000 */
[C---:B------:R-:W-:Y:S02]  /*7270*/  FMUL.FTZ R56, R132.reuse, R56 ;  /* 0x0000003884387220 */ /* 0x040fe40000410000 */
[C---:B------:R-:W-:Y:S01]  /*7280*/  HMMA.16816.F32.BF16 R40, R136.reuse, R106, R40 ;  /* 0x0000006a8828723c */ /* 0x040fe20000041828 */
[----:B------:R-:W1:Y:S02]  /*7290*/  LDSM.16.MT88.4 R104, [R165+0x2100] ;  /* 0x00210000a568783b */ /* 0x000e640000004200 */
        /* <DEDUP_REMOVED lines=8> */
[----:B------:R-:W2:Y:S03]  /*7320*/  LDSM.16.MT88.4 R108, [R135+UR4+0x4100] ;  /* 0x00410004876c783b */ /* 0x000ea60008004200 */
        /* <DEDUP_REMOVED lines=21> */
[----:B------:R-:W1:Y:S01]  /*7480*/  MUFU.EX2 R225, R225 ;  /* 0x000000e100e17308 */ /* 0x000e620000000800 */
[C---:B------:R-:W-:Y:S03]  /*7490*/  FMUL.FTZ R73, R132.reuse, R73 ;  /* 0x0000004984497220 */ /* 0x040fe60000410000 */
[C---:B--2---:R-:W-:Y:S03]  /*74a0*/  HMMA.16816.F32.BF16 R68, R136.reuse, R108, R68 ;  /* 0x0000006c8844723c */ /* 0x044fe60000041844 */
[C---:B------:R-:W-:Y:S02]  /*74b0*/  FMUL.FTZ R74, R3.reuse, R74 ;  /* 0x0000004a034a7220 */ /* 0x040fe40000410000 */
[C---:B------:R-:W-:Y:S01]  /*74c0*/  FMUL.FTZ R75, R3.reuse, R75 ;  /* 0x0000004b034b7220 */ /* 0x040fe20000410000 */
[----:B------:R-:W-:Y:S01]  /*74d0*/  MUFU.EX2 R226, R226 ;  /* 0x000000e200e27308 */ /* 0x000fe20000000800 */
[C---:B------:R-:W-:Y:S02]  /*74e0*/  FMUL.FTZ R84, R132.reuse, R84 ;  /* 0x0000005484547220 */ /* 0x040fe40000410000 */
[C---:B------:R-:W-:Y:S03]  /*74f0*/  FMUL.FTZ R85, R132.reuse, R85 ;  /* 0x0000005584557220 */ /* 0x040fe60000410000 */
[C---:B------:R-:W-:Y:S01]  /*7500*/  HMMA.16816.F32.BF16 R72, R136.reuse, R110, R72 ;  /* 0x0000006e8848723c */ /* 0x040fe20000041848 */
[----:B------:R-:W2:Y:S02]  /*7510*/  LDSM.16.MT88.4 R108, [R165+0x4100] ;  /* 0x00410000a56c783b */ /* 0x000ea40000004200 */
[C---:B------:R-:W-:Y:S01]  /*7520*/  FMUL.FTZ R76, R132.reuse, R76 ;  /* 0x0000004c844c7220 */ /* 0x040fe20000410000 */
[----:B------:R-:W-:Y:S01]  /*7530*/  MUFU.EX2 R228, R228 ;  /* 0x000000e400e47308 */ /* 0x000fe20000000800 */
[C---:B------:R-:W-:Y:S02]  /*7540*/  FMUL.FTZ R77, R132.reuse, R77 ;  /* 0x0000004d844d7220 */ /* 0x040fe40000410000 */
[C---:B------:R-:W-:Y:S02]  /*7550*/  FMUL.FTZ R78, R3.reuse, R78 ;  /* 0x0000004e034e7220 */ /* 0x040fe40000410000 */
[C---:B------:R-:W-:Y:S03]  /*7560*/  FMUL.FTZ R79, R3.reuse, R79 ;  /* 0x0000004f034f7220 */ /* 0x040fe60000410000 */
[C---:B------:R-:W-:Y:S02]  /*7570*/  FMUL.FTZ R86, R3.reuse, R86 ;  /* 0x0000005603567220 */ /* 0x040fe40000410000 */
[C---:B------:R-:W-:Y:S02]  /*7580*/  FMUL.FTZ R87, R3.reuse, R87 ;  /* 0x0000005703577220 */ /* 0x040fe40000410000 */
[C---:B---3--:R-:W-:Y:S03]  /*7590*/  HMMA.16816.F32.BF16 R76, R136.reuse, R100, R76 ;  /* 0x00000064884c723c */ /* 0x048fe6000004184c */
[C---:B------:R-:W-:Y:S02]  /*75a0*/  FMUL.FTZ R80, R132.reuse, R80 ;  /* 0x0000005084507220 */ /* 0x040fe40000410000 */
[C---:B------:R-:W-:Y:S02]  /*75b0*/  FMUL.FTZ R81, R132.reuse, R81 ;  /* 0x0000005184517220 */ /* 0x040fe40000410000 */
[----:B------:R-:W-:Y:S01]  /*75c0*/  FMUL.FTZ R82, R3, R82 ;  /* 0x0000005203527220 */ /* 0x000fe20000410000 */
[----:B------:R-:W-:Y:S01]  /*75d0*/  F2FP.BF16.PACK_AB R100, R175, R174 ;  /* 0x000000aeaf64723e */ /* 0x000fe200000010ff */
[----:B------:R-:W-:Y:S03]  /*75e0*/  FMUL.FTZ R83, R3, R83 ;  /* 0x0000005303537220 */ /* 0x000fe60000410000 */
[C---:B------:R-:W-:Y:S01]  /*75f0*/  FMUL.FTZ R88, R132.reuse, R88 ;  /* 0x0000005884587220 */ /* 0x040fe20000410000 */
[----:B------:R-:W-:Y:S01]  /*7600*/  F2FP.BF16.PACK_AB R101, R177, R176 ;  /* 0x000000b0b165723e */ /* 0x000fe200000010ff */
[C---:B------:R-:W-:Y:S02]  /*7610*/  FMUL.FTZ R89, R132.reuse, R89 ;  /* 0x0000005984597220 */ /* 0x040fe40000410000 */
[C---:B------:R-:W-:Y:S03]  /*7620*/  HMMA.16816.F32.BF16 R80, R136.reuse, R102, R80 ;  /* 0x000000668850723c */ /* 0x040fe60000041850 */
[C---:B------:R-:W-:Y:S02]  /*7630*/  FMUL.FTZ R90, R3.reuse, R90 ;  /* 0x0000005a035a7220 */ /* 0x040fe40000410000 */
[----:B------:R-:W-:Y:S02]  /*7640*/  FMUL.FTZ R91, R3, R91 ;  /* 0x0000005b035b7220 */ /* 0x000fe40000410000 */
[C---:B------:R-:W-:Y:S01]  /*7650*/  FMUL.FTZ R92, R132.reuse, R92 ;  /* 0x0000005c845c7220 */ /* 0x040fe20000410000 */
[C---:B-1----:R-:W-:Y:S04]  /*7660*/  HMMA.16816.F32.BF16 R84, R136.reuse, R104, R84 ;  /* 0x000000688854723c */ /* 0x042fe80000041854 */
[C---:B------:R-:W-:Y:S01]  /*7670*/  FMUL.FTZ R93, R132.reuse, R93 ;  /* 0x0000005d845d7220 */ /* 0x040fe20000410000 */
[----:B-----5:R-:W-:Y:S01]  /*7680*/  F2FP.BF16.PACK_AB R102, R179, R178 ;  /* 0x000000b2b366723e */ /* 0x020fe200000010ff */
[----:B------:R-:W-:Y:S01]  /*7690*/  FMUL.FTZ R94, R3, R94 ;  /* 0x0000005e035e7220 */ /* 0x000fe20000410000 */
[----:B----4-:R-:W-:Y:S01]  /*76a0*/  F2FP.BF16.PACK_AB R103, R213, R212 ;  /* 0x000000d4d567723e */ /* 0x010fe200000010ff */
[C---:B------:R-:W-:Y:S01]  /*76b0*/  HMMA.16816.F32.BF16 R88, R136.reuse, R106, R88 ;  /* 0x0000006a8858723c */ /* 0x040fe20000041858 */
[----:B------:R-:W1:Y:S03]  /*76c0*/  LDSM.16.MT88.4 R104, [R164+0x900] ;  /* 0x00090000a468783b */ /* 0x000e660000004200 */
[C---:B------:R-:W-:Y:S02]  /*76d0*/  FMUL.FTZ R95, R3.reuse, R95 ;  /* 0x0000005f035f7220 */ /* 0x040fe40000410000 */
[C---:B------:R-:W-:Y:S02]  /*76e0*/  FMUL.FTZ R96, R132.reuse, R96 ;  /* 0x0000006084607220 */ /* 0x040fe40000410000 */
[----:B------:R-:W-:Y:S03]  /*76f0*/  FMUL.FTZ R97, R132, R97 ;  /* 0x0000006184617220 */ /* 0x000fe60000410000 */
[C---:B--2---:R-:W-:Y:S03]  /*7700*/  HMMA.16816.F32.BF16 R92, R136.reuse, R108, R92 ;  /* 0x0000006c885c723c */ /* 0x044fe6000004185c */
[C---:B------:R-:W-:Y:S02]  /*7710*/  FMUL.FTZ R98, R3.reuse, R98 ;  /* 0x0000006203627220 */ /* 0x040fe40000410000 */
[----:B------:R-:W-:Y:S02]  /*7720*/  FMUL.FTZ R99, R3, R99 ;  /* 0x0000006303637220 */ /* 0x000fe40000410000 */
[--C-:B------:R-:W-:Y:S02]  /*7730*/  FFMA.FTZ R221, R214, c[0x0][0x2d0], -R159.reuse ;  /* 0x0000b400d6dd7a23 */ /* 0x100fe4000001089f */
[--C-:B------:R-:W-:Y:S03]  /*7740*/  FFMA.FTZ R214, R217, c[0x0][0x2d0], -R154.reuse ;  /* 0x0000b400d9d67a23 */ /* 0x100fe6000001089a */
[----:B------:R-:W-:Y:S01]  /*7750*/  HMMA.16816.F32.BF16 R96, R136, R110, R96 ;  /* 0x0000006e8860723c */ /* 0x000fe20000041860 */
[----:B------:R-:W2:Y:S01]  /*7760*/  LDSM.16.MT88.4 R108, [R165+0x2900] ;  /* 0x00290000a56c783b */ /* 0x000ea20000004200 */
[----:B------:R-:W-:Y:S01]  /*7770*/  MUFU.EX2 R221, R221 ;  /* 0x000000dd00dd7308 */ /* 0x000fe20000000800 */
[--C-:B------:R-:W-:Y:S02]  /*7780*/  FFMA.FTZ R217, R162, c[0x0][0x2d0], -R159.reuse ;  /* 0x0000b400a2d97a23 */ /* 0x100fe4000001089f */
[----:B------:R-:W-:Y:S02]  /*7790*/  FFMA.FTZ R159, R156, c[0x0][0x2d0], -R159 ;  /* 0x0000b4009c9f7a23 */ /* 0x000fe4000001089f */
[--C-:B------:R-:W-:Y:S01]  /*77a0*/  FFMA.FTZ R215, R215, c[0x0][0x2d0], -R154.reuse ;  /* 0x0000b400d7d77a23 */ /* 0x100fe2000001089a */
[C---:B------:R-:W-:Y:S01]  /*77b0*/  HMMA.16816.F32.BF16 R4, R100.reuse, R112, R4 ;  /* 0x000000706404723c */ /* 0x040fe20000041804 */
[----:B------:R-:W-:Y:S03]  /*77c0*/  LDSM.16.MT88.4 R160, [R164+0x5900] ;  /* 0x00590000a4a0783b */ /* 0x000fe60000004200 */
[----:B------:R-:W3:Y:S01]  /*77d0*/  MUFU.EX2 R227, R159 ;  /* 0x0000009f00e37308 */ /* 0x000ee20000000800 */
[----:B------:R-:W-:Y:S01]  /*77e0*/  FFMA.FTZ R154, R155, c[0x0][0x2d0], -R154 ;  /* 0x0000b4009b9a7a23 */ /* 0x000fe2000001089a */
[----:B------:R-:W-:Y:S01]  /*77f0*/  F2FP.BF16.PACK_AB R137, R225, R224 ;  /* 0x000000e0e189723e */ /* 0x000fe200000010ff */
[----:B------:R-:W-:Y:S01]  /*7800*/  FFMA.FTZ R173, R132, R197, R173 ;  /* 0x000000c584ad7223 */ /* 0x000fe200000100ad */
[C---:B------:R-:W-:Y:S01]  /*7810*/  HMMA.16816.F32.BF16 R8, R100.reuse, R114, R8 ;  /* 0x000000726408723c */ /* 0x040fe20000041808 */
[----:B------:R-:W-:Y:S03]  /*7820*/  LDSM.16.MT88.4 R112, [R164+0x4900] ;  /* 0x00490000a470783b */ /* 0x000fe60000004200 */
[----:B------:R-:W-:Y:S02]  /*7830*/  FFMA.FTZ R169, R3, R196, R169 ;  /* 0x000000c403a97223 */ /* 0x000fe400000100a9 */
[----:B------:R-:W4:Y:S01]  /*7840*/  MUFU.EX2 R229, R154 ;  /* 0x0000009a00e57308 */ /* 0x000f220000000800 */
[----:B------:R-:W-:Y:S01]  /*7850*/  FADD.FTZ R172, R172, R173 ;  /* 0x000000adacac7221 */ /* 0x000fe20000010000 */
[C---:B-1----:R-:W-:Y:S04]  /*7860*/  HMMA.16816.F32.BF16 R12, R100.reuse, R104, R12 ;  /* 0x00000068640c723c */ /* 0x042fe8000004180c */
[----:B------:R-:W-:Y:S02]  /*7870*/  FADD.FTZ R168, R168, R169 ;  /* 0x000000a9a8a87221 */ /* 0x000fe40000010000 */
[----:B------:R-:W-:Y:S02]  /*7880*/  FADD.FTZ R3, R171, R172 ;  /* 0x000000acab037221 */ /* 0x000fe40000010000 */
[C---:B------:R-:W-:Y:S01]  /*7890*/  HMMA.16816.F32.BF16 R16, R100.reuse, R106, R16 ;  /* 0x0000006a6410723c */ /* 0x040fe20000041810 */
[----:B------:R-:W1:Y:S01]  /*78a0*/  LDSM.16.MT88.4 R104, [R135+UR4+0x4900] ;  /* 0x004900048768783b */ /* 0x000e620008004200 */
[----:B------:R-:W-:Y:S02]  /*78b0*/  MUFU.EX2 R214, R214 ;  /* 0x000000d600d67308 */ /* 0x000fe40000000800 */
[----:B---3--:R-:W-:Y:S01]  /*78c0*/  F2FP.BF16.PACK_AB R138, R227, R226 ;  /* 0x000000e2e38a723e */ /* 0x008fe200000010ff */
[----:B------:R-:W-:Y:S03]  /*78d0*/  FADD.FTZ R3, R170, R3 ;  /* 0x00000003aa037221 */ /* 0x000fe60000010000 */
[C---:B------:R-:W-:Y:S01]  /*78e0*/  HMMA.16816.F32.BF16 R20, R100.reuse, R116, R20 ;  /* 0x000000746414723c */ /* 0x040fe20000041814 */
[----:B------:R-:W-:Y:S03]  /*78f0*/  LDSM.16.MT88.4 R156, [R135+UR4+0x5900] ;  /* 0x00590004879c783b */ /* 0x000fe60008004200 */
[----:B------:R-:W-:Y:S01]  /*7900*/  MUFU.EX2 R215, R215 ;  /* 0x000000d700d77308 */ /* 0x000fe20000000800 */
[----:B------:R-:W-:Y:S01]  /*7910*/  FADD.FTZ R174, R174, R3 ;  /* 0x00000003aeae7221 */ /* 0x000fe20000010000 */
[----:B----4-:R-:W-:Y:S02]  /*7920*/  F2FP.BF16.PACK_AB R139, R229, R228 ;  /* 0x000000e4e58b723e */ /* 0x010fe400000010ff */
[C---:B------:R-:W-:Y:S01]  /*7930*/  HMMA.16816.F32.BF16 R24, R100.reuse, R118, R24 ;  /* 0x000000766418723c */ /* 0x040fe20000041818 */
[----:B------:R-:W-:Y:S03]  /*7940*/  LDSM.16.MT88.4 R116, [R165+0x4900] ;  /* 0x00490000a574783b */ /* 0x000fe60000004200 */
[----:B------:R-:W-:Y:S02]  /*7950*/  FADD.FTZ R175, R175, R174 ;  /* 0x000000aeafaf7221 */ /* 0x000fe40000010000 */
[----:B------:R-:W3:Y:S02]  /*7960*/  MUFU.EX2 R217, R217 ;  /* 0x000000d900d97308 */ /* 0x000ee40000000800 */
[C---:B------:R-:W-:Y:S01]  /*7970*/  HMMA.16816.F32.BF16 R28, R100.reuse, R120, R28 ;  /* 0x00000078641c723c */ /* 0x040fe2000004181c */
[----:B------:R-:W-:Y:S03]  /*7980*/  LDSM.16.MT88.4 R152, [R165+0x3900] ;  /* 0x00390000a598783b */ /* 0x000fe60000004200 */
[----:B------:R-:W-:Y:S04]  /*7990*/  FADD.FTZ R178, R178, R175 ;  /* 0x000000afb2b27221 */ /* 0x000fe80000010000 */
[C---:B------:R-:W-:Y:S01]  /*79a0*/  HMMA.16816.F32.BF16 R32, R100.reuse, R122, R32 ;  /* 0x0000007a6420723c */ /* 0x040fe20000041820 */
[----:B------:R-:W-:Y:S03]  /*79b0*/  LDSM.16.MT88.4 R120, [R164+0x1100] ;  /* 0x00110000a478783b */ /* 0x000fe60000004200 */
[----:B------:R-:W-:Y:S04]  /*79c0*/  FADD.FTZ R179, R179, R178 ;  /* 0x000000b2b3b37221 */ /* 0x000fe80000010000 */
[C---:B------:R-:W-:Y:S04]  /*79d0*/  HMMA.16816.F32.BF16 R36, R100.reuse, R124, R36 ;  /* 0x0000007c6424723c */ /* 0x040fe80000041824 */
[----:B---3--:R-:W-:Y:S04]  /*79e0*/  F2FP.BF16.PACK_AB R136, R222, R217 ;  /* 0x000000d9de88723e */ /* 0x008fe800000010ff */
[C---:B------:R-:W-:Y:S01]  /*79f0*/  HMMA.16816.F32.BF16 R40, R100.reuse, R126, R40 ;  /* 0x0000007e6428723c */ /* 0x040fe20000041828 */
[----:B------:R-:W-:Y:S07]  /*7a00*/  LDSM.16.MT88.4 R124, [R165+0x1100] ;  /* 0x00110000a57c783b */ /* 0x000fee0000004200 */
[C---:B------:R-:W-:Y:S08]  /*7a10*/  HMMA.16816.F32.BF16 R44, R100.reuse, R128, R44 ;  /* 0x00000080642c723c */ /* 0x040ff0000004182c */
[C---:B------:R-:W-:Y:S08]  /*7a20*/  HMMA.16816.F32.BF16 R48, R100.reuse, R130, R48 ;  /* 0x000000826430723c */ /* 0x040ff00000041830 */
[C---:B------:R-:W-:Y:S08]  /*7a30*/  HMMA.16816.F32.BF16 R52, R100.reuse, R140, R52 ;  /* 0x0000008c6434723c */ /* 0x040ff00000041834 */
[C---:B------:R-:W-:Y:S01]  /*7a40*/  HMMA.16816.F32.BF16 R56, R100.reuse, R142, R56 ;  /* 0x0000008e6438723c */ /* 0x040fe20000041838 */
[----:B------:R-:W-:Y:S07]  /*7a50*/  LDSM.16.MT88.4 R140, [R135+UR4+0x3900] ;  /* 0x00390004878c783b */ /* 0x000fee0008004200 */
[C---:B--2---:R-:W-:Y:S08]  /*7a60*/  HMMA.16816.F32.BF16 R60, R100.reuse, R108, R60 ;  /* 0x0000006c643c723c */ /* 0x044ff0000004183c */
        /* <DEDUP_REMOVED lines=19> */
[----:B------:R-:W-:Y:S07]  /*7ba0*/  F2FP.BF16.PACK_AB R103, R215, R214 ;  /* 0x000000d6d767723e */ /* 0x000fee00000010ff */
[C---:B-1----:R-:W-:Y:S08]  /*7bb0*/  HMMA.16816.F32.BF16 R4, R100.reuse, R104, R4 ;  /* 0x000000686404723c */ /* 0x042ff00000041804 */
[C---:B------:R-:W-:Y:S01]  /*7bc0*/  HMMA.16816.F32.BF16 R8, R100.reuse, R106, R8 ;  /* 0x0000006a6408723c */ /* 0x040fe20000041808 */
[----:B------:R-:W1:Y:S07]  /*7bd0*/  LDSM.16.MT88.4 R104, [R134+UR4+0x3100] ;  /* 0x003100048668783b */ /* 0x000e6e0008004200 */
[C---:B------:R-:W-:Y:S08]  /*7be0*/  HMMA.16816.F32.BF16 R12, R100.reuse, R120, R12 ;  /* 0x00000078640c723c */ /* 0x040ff0000004180c */
[C---:B------:R-:W-:Y:S01]  /*7bf0*/  HMMA.16816.F32.BF16 R16, R100.reuse, R122, R16 ;  /* 0x0000007a6410723c */ /* 0x040fe20000041810 */
[----:B------:R-:W-:Y:S07]  /*7c00*/  LDSM.16.MT88.4 R120, [R165+0x1900] ;  /* 0x00190000a578783b */ /* 0x000fee0000004200 */
        /* <DEDUP_REMOVED lines=23> */
[----:B------:R-:W4:Y:S07]  /*7d80*/  LDSM.16.MT88.4 R116, [R134+UR4+0x1900] ;  /* 0x001900048674783b */ /* 0x000f2e0008004200 */
        /* <DEDUP_REMOVED lines=8> */
[C---:B----4-:R-:W-:Y:S08]  /*7e10*/  HMMA.16816.F32.BF16 R108, R136.reuse, R116, R20 ;  /* 0x00000074886c723c */ /* 0x050ff00000041814 */
[C---:B------:R-:W-:Y:S08]  /*7e20*/  HMMA.16816.F32.BF16 R112, R136.reuse, R118, R24 ;  /* 0x000000768870723c */ /* 0x040ff00000041818 */
[C---:B------:R-:W-:Y:S08]  /*7e30*/  HMMA.16816.F32.BF16 R116, R136.reuse, R120, R28 ;  /* 0x000000788874723c */ /* 0x040ff0000004181c */
[C---:B------:R-:W-:Y:S01]  /*7e40*/  HMMA.16816.F32.BF16 R120, R136.reuse, R122, R32 ;  /* 0x0000007a8878723c */ /* 0x040fe20000041820 */
[----:B------:R-:W1:Y:S07]  /*7e50*/  LDSM.16.MT88.4 R32, [R134+UR4+0x5900] ;  /* 0x005900048620783b */ /* 0x000e6e0008004200 */
[C---:B------:R-:W-:Y:S08]  /*7e60*/  HMMA.16816.F32.BF16 R36, R136.reuse, R140, R36 ;  /* 0x0000008c8824723c */ /* 0x040ff00000041824 */
[C---:B------:R-:W-:Y:S01]  /*7e70*/  HMMA.16816.F32.BF16 R40, R136.reuse, R142, R40 ;  /* 0x0000008e8828723c */ /* 0x040fe20000041828 */
[----:B------:R-:W2:Y:S07]  /*7e80*/  LDSM.16.MT88.4 R140, [R165+0x5900] ;  /* 0x00590000a58c783b */ /* 0x000eae0000004200 */
[C---:B------:R-:W-:Y:S08]  /*7e90*/  HMMA.16816.F32.BF16 R44, R136.reuse, R144, R44 ;  /* 0x00000090882c723c */ /* 0x040ff0000004182c */
        /* <DEDUP_REMOVED lines=15> */
[----:B------:R-:W-:Y:S03]  /*7f90*/  FADD.FTZ R213, R213, R212 ;  /* 0x000000d4d5d57221 */ /* 0x000fe60000010000 */
        /* <DEDUP_REMOVED lines=81> */
.L_x_3253:
        /* <DEDUP_REMOVED lines=11> */
.L_x_3251:
[----:B------:R-:W-:-:S13]  /*8560*/  ISETP.LE.AND P0, PT, RZ, UR23, PT ;  /* 0x00000017ff007c0c */ /* 0x000fda000bf03270 */
[----:B------:R-:W-:Y:S05]  /*8570*/  @!P0 BRA `(.L_x_3255) ;  /* 0x00002bb000008947 */ /* 0x000fea0003800000 */
[----:B------:R-:W2:Y:S01]  /*8580*/  S2R R3, SR_TID.X ;  /* 0x0000000000037919 */ /* 0x000ea20000002100 */
[----:B-1----:R-:W-:Y:S01]  /*8590*/  SHF.R.S32.HI R5, RZ, 0x1f, R200 ;  /* 0x0000001fff057819 */ /* 0x002fe200000114c8 */
[----:B------:R-:W-:Y:S02]  /*85a0*/  IMAD.MOV.U32 R186, RZ, RZ, 0x40 ;  /* 0x00000040ffba7424 */ /* 0x000fe400078e00ff */
[C---:B------:R-:W-:Y:S01]  /*85b0*/  IMAD.SHL.U32 R201, R200.reuse, 0x2, RZ ;  /* 0x00000002c8c97824 */ /* 0x040fe200078e00ff */
[----:B------:R-:W-:Y:S01]  /*85c0*/  SHF.L.U64.HI R188, R200, 0x1, R5 ;  /* 0x00000001c8bc7819 */ /* 0x000fe20000010205 */
[----:B------:R-:W-:Y:S01]  /*85d0*/  IMAD.SHL.U32 R202, R199, 0x2, RZ ;  /* 0x00000002c7ca7824 */ /* 0x000fe200078e00ff */
[----:B------:R-:W-:Y:S01]  /*85e0*/  SHF.R.S32.HI R5, RZ, 0x1f, R198 ;  /* 0x0000001fff057819 */ /* 0x000fe200000114c6 */
[----:B------:R-:W-:Y:S01]  /*85f0*/  IMAD.MOV.U32 R133, RZ, RZ, R2 ;  /* 0x000000ffff857224 */ /* 0x000fe200078e0002 */
[----:B--2---:R-:W-:-:S04]  /*8600*/  SHF.R.S32.HI R4, RZ, 0x1f, R3 ;  /* 0x0000001fff047819 */ /* 0x004fc80000011403 */
[----:B------:R-:W-:-:S04]  /*8610*/  LEA.HI R4, R4, R3, RZ, 0x3 ;  /* 0x0000000304047211 */ /* 0x000fc800078f18ff */
[----:B------:R-:W-:-:S05]  /*8620*/  LOP3.LUT R4, R4, 0xfffffff8, RZ, 0xc0, !PT ;  /* 0xfffffff804047812 */ /* 0x000fca00078ec0ff */
[----:B------:R-:W-:Y:S02]  /*8630*/  IMAD.IADD R4, R3, 0x1, -R4 ;  /* 0x0000000103047824 */ /* 0x000fe400078e0a04 */
[----:B------:R-:W-:Y:S01]  /*8640*/  IMAD.MOV.U32 R3, RZ, RZ, R0 ;  /* 0x000000ffff037224 */ /* 0x000fe200078e0000 */
[----:B------:R-:W-:Y:S02]  /*8650*/  SHF.R.S32.HI R0, RZ, 0x1f, R199 ;  /* 0x0000001fff007819 */ /* 0x000fe400000114c7 */
[----:B------:R-:W-:Y:S02]  /*8660*/  LOP3.LUT P0, RZ, R4, 0x4, RZ, 0xc0, !PT ;  /* 0x0000000404ff7812 */ /* 0x000fe4000780c0ff */
[----:B------:R-:W-:Y:S02]  /*8670*/  SHF.L.U64.HI R200, R199, 0x1, R0 ;  /* 0x00000001c7c87819 */ /* 0x000fe40000010200 */
[C---:B------:R-:W-:Y:S01]  /*8680*/  SHF.L.U64.HI R199, R198.reuse, 0x1, R5 ;  /* 0x00000001c6c77819 */ /* 0x040fe20000010205 */
[----:B------:R-:W-:Y:S01]  /*8690*/  IMAD.SHL.U32 R198, R198, 0x2, RZ ;  /* 0x00000002c6c67824 */ /* 0x000fe200078e00ff */
[----:B------:R-:W-:-:S02]  /*86a0*/  SEL R186, R186, 0xffffffc0, !P0 ;  /* 0xffffffc0baba7807 */ /* 0x000fc40004000000 */
.L_x_3258:
        /* <DEDUP_REMOVED lines=38> */
[----:B------:R-:W-:Y:S02]  /*8910*/  IADD3 R8, P1, R9, R202, RZ ;  /* 0x000000ca09087210 */ /* 0x000fe40007f3e0ff */
        /* <DEDUP_REMOVED lines=15> */
.L_x_3256:
        /* <DEDUP_REMOVED lines=8> */
[----:B------:R-:W-:Y:S01]  /*8a90*/  LDSM.16.M88.4 R140, [R181] ;  /* 0x00000000b58c783b */ /* 0x000fe20000000200 */
[----:B------:R-:W-:Y:S01]  /*8aa0*/  PLOP3.LUT P0, PT, PT, PT, UP0, 0x80, 0x0 ;  /* 0x000000000000781c */ /* 0x000fe20003f0f008 */
[----:B------:R-:W-:Y:S05]  /*8ab0*/  USEL UR13, UR9, URZ, !UP1 ;  /* 0x0000003f090d7287 */ /* 0x000fea000c800000 */
[C---:B----4-:R-:W-:Y:S01]  /*8ac0*/  HMMA.16816.F32.BF16 R12, R136.reuse, R16, RZ ;  /* 0x00000010880c723c */ /* 0x050fe200000418ff */
[----:B------:R-:W2:Y:S07]  /*8ad0*/  LDSM.16.M88.4 R164, [R0+0xc100] ;  /* 0x00c1000000a4783b */ /* 0x000eae0000000200 */
[C---:B------:R-:W-:Y:S01]  /*8ae0*/  HMMA.16816.F32.BF16 R16, R136.reuse, R18, RZ ;  /* 0x000000128810723c */ /* 0x040fe200000418ff */
[----:B------:R-:W-:Y:S07]  /*8af0*/  LDSM.16.M88.4 R168, [R2+0xd900] ;  /* 0x00d9000002a8783b */ /* 0x000fee0000000200 */
[C---:B-1----:R-:W-:Y:S01]  /*8b00*/  HMMA.16816.F32.BF16 R20, R136.reuse, R24, RZ ;  /* 0x000000188814723c */ /* 0x042fe200000418ff */
[----:B------:R-:W-:Y:S07]  /*8b10*/  LDSM.16.M88.4 R176, [R185+UR4+0xe100] ;  /* 0x00e10004b9b0783b */ /* 0x000fee0008000200 */
[C---:B------:R-:W-:Y:S01]  /*8b20*/  HMMA.16816.F32.BF16 R24, R136.reuse, R26, RZ ;  /* 0x0000001a8818723c */ /* 0x040fe200000418ff */
[----:B------:R-:W0:Y:S07]  /*8b30*/  LDGDEPBAR ;  /* 0x00000000000079af */ /* 0x000e2e0000000000 */
        /* <DEDUP_REMOVED lines=18> */
[----:B------:R-:W5:Y:S07]  /*8c60*/  LDSM.16.M88.4 R164, [R2+0xd100] ;  /* 0x00d1000002a4783b */ /* 0x000f6e0000000200 */
[C---:B-1----:R-:W-:Y:S08]  /*8c70*/  HMMA.16816.F32.BF16 R12, R140.reuse, R136, R12 ;  /* 0x000000888c0c723c */ /* 0x042ff0000004180c */
[C---:B------:R-:W-:Y:S01]  /*8c80*/  HMMA.16816.F32.BF16 R16, R140.reuse, R138, R16 ;  /* 0x0000008a8c10723c */ /* 0x040fe20000041810 */
[----:B------:R-:W1:Y:S07]  /*8c90*/  LDSM.16.M88.4 R136, [R185+UR4+0xe900] ;  /* 0x00e90004b988783b */ /* 0x000e6e0008000200 */
[C---:B---3--:R-:W-:Y:S08]  /*8ca0*/  HMMA.16816.F32.BF16 R20, R140.reuse, R148, R20 ;  /* 0x000000948c14723c */ /* 0x048ff00000041814 */
[C---:B------:R-:W-:Y:S01]  /*8cb0*/  HMMA.16816.F32.BF16 R24, R140.reuse, R150, R24 ;  /* 0x000000968c18723c */ /* 0x040fe20000041818 */
[----:B------:R-:W-:Y:S07]  /*8cc0*/  LDSM.16.M88.4 R148, [R183+0x4000] ;  /* 0x00400000b794783b */ /* 0x000fee0000000200 */
[C---:B----4-:R-:W-:Y:S08]  /*8cd0*/  HMMA.16816.F32.BF16 R28, R140.reuse, R144, R28 ;  /* 0x000000908c1c723c */ /* 0x050ff0000004181c */
[----:B------:R-:W-:Y:S01]  /*8ce0*/  HMMA.16816.F32.BF16 R32, R140, R146, R32 ;  /* 0x000000928c20723c */ /* 0x000fe20000041820 */
[----:B------:R-:W3:Y:S07]  /*8cf0*/  LDSM.16.M88.4 R140, [R185+UR4+0xf100] ;  /* 0x00f10004b98c783b */ /* 0x000eee0008000200 */
[C---:B------:R-:W-:Y:S01]  /*8d00*/  HMMA.16816.F32.BF16 R4, R152.reuse, R156, R4 ;  /* 0x0000009c9804723c */ /* 0x040fe20000041804 */
[----:B------:R-:W4:Y:S07]  /*8d10*/  LDSM.16.M88.4 R144, [R185+UR4+0xf900] ;  /* 0x00f90004b990783b */ /* 0x000f2e0008000200 */
[C---:B------:R-:W-:Y:S01]  /*8d20*/  HMMA.16816.F32.BF16 R8, R152.reuse, R158, R8 ;  /* 0x0000009e9808723c */ /* 0x040fe20000041808 */
[----:B------:R-:W-:Y:S07]  /*8d30*/  LDSM.16.M88.4 R156, [R189+0xe900] ;  /* 0x00e90000bd9c783b */ /* 0x000fee0000000200 */
        /* <DEDUP_REMOVED lines=9> */
[C---:B------:R-:W-:Y:S01]  /*8dd0*/  HMMA.16816.F32.BF16 R4, R172.reuse, R176, R4 ;  /* 0x000000b0ac04723c */ /* 0x040fe20000041804 */
[----:B------:R-:W-:Y:S07]  /*8de0*/  LDSM.16.M88.4 R168, [R189+0x10100] ;  /* 0x01010000bda8783b */ /* 0x000fee0000000200 */
[C---:B------:R-:W-:Y:S08]  /*8df0*/  HMMA.16816.F32.BF16 R8, R172.reuse, R178, R8 ;  /* 0x000000b2ac08723c */ /* 0x040ff00000041808 */
[C---:B-1----:R-:W-:Y:S08]  /*8e00*/  HMMA.16816.F32.BF16 R12, R172.reuse, R136, R12 ;  /* 0x00000088ac0c723c */ /* 0x042ff0000004180c */
[C---:B------:R-:W-:Y:S01]  /*8e10*/  HMMA.16816.F32.BF16 R16, R172.reuse, R138, R16 ;  /* 0x0000008aac10723c */ /* 0x040fe20000041810 */
[----:B------:R-:W1:Y:S07]  /*8e20*/  LDSM.16.M88.4 R136, [R189+0xf900] ;  /* 0x00f90000bd88783b */ /* 0x000e6e0000000200 */
[C---:B---3--:R-:W-:Y:S08]  /*8e30*/  HMMA.16816.F32.BF16 R20, R172.reuse, R140, R20 ;  /* 0x0000008cac14723c */ /* 0x048ff00000041814 */
[C---:B------:R-:W-:Y:S01]  /*8e40*/  HMMA.16816.F32.BF16 R24, R172.reuse, R142, R24 ;  /* 0x0000008eac18723c */ /* 0x040fe20000041818 */
[----:B------:R-:W3:Y:S07]  /*8e50*/  LDSM.16.M88.4 R140, [R181+0x4000] ;  /* 0x00400000b58c783b */ /* 0x000eee0000000200 */
[C---:B----4-:R-:W-:Y:S08]  /*8e60*/  HMMA.16816.F32.BF16 R28, R172.reuse, R144, R28 ;  /* 0x00000090ac1c723c */ /* 0x050ff0000004181c */
        /* <DEDUP_REMOVED lines=9> */
[C---:B------:R-:W-:Y:S07]  /*8f00*/  HMMA.16816.F32.BF16 R20, R148.reuse, R160, R20 ;  /* 0x000000a09414723c */ /* 0x040fee0000041814 */
[----:B------:R-:W-:Y:S01]  /*8f10*/  IADD3 R161, R186, UR4, R185 ;  /* 0x00000004baa17c10 */ /* 0x000fe2000fffe0b9 */
[C---:B------:R-:W-:Y:S04]  /*8f20*/  HMMA.16816.F32.BF16 R24, R148.reuse, R162, R24 ;  /* 0x000000a29418723c */ /* 0x040fe80000041818 */
[----:B------:R-:W-:Y:S04]  /*8f30*/  IADD3 R132, R182, R161, RZ ;  /* 0x000000a1b6847210 */ /* 0x000fe80007ffe0ff */
[C---:B-1----:R-:W-:Y:S01]  /*8f40*/  HMMA.16816.F32.BF16 R28, R148.reuse, R136, R28 ;  /* 0x00000088941c723c */ /* 0x042fe2000004181c */
[----:B------:R-:W-:Y:S07]  /*8f50*/  LDSM.16.M88.4 R160, [R132+0xe900] ;  /* 0x00e9000084a0783b */ /* 0x000fee0000000200 */
[----:B------:R-:W-:Y:S01]  /*8f60*/  HMMA.16816.F32.BF16 R32, R148, R138, R32 ;  /* 0x0000008a9420723c */ /* 0x000fe20000041820 */
[----:B------:R-:W1:Y:S07]  /*8f70*/  LDSM.16.M88.4 R136, [R0+0xf900] ;  /* 0x00f900000088783b */ /* 0x000e6e0000000200 */
[C---:B---3--:R-:W-:Y:S01]  /*8f80*/  HMMA.16816.F32.BF16 R4, R140.reuse, R164, R4 ;  /* 0x000000a48c04723c */ /* 0x048fe20000041804 */
[----:B------:R-:W3:Y:S07]  /*8f90*/  LDSM.16.M88.4 R148, [R180+0x4000] ;  /* 0x00400000b494783b */ /* 0x000eee0000000200 */
[C---:B------:R-:W-:Y:S01]  /*8fa0*/  HMMA.16816.F32.BF16 R8, R140.reuse, R166, R8 ;  /* 0x000000a68c08723c */ /* 0x040fe20000041808 */
[----:B------:R-:W-:Y:S07]  /*8fb0*/  LDSM.16.M88.4 R164, [R185+UR4+0x11100] ;  /* 0x01110004b9a4783b */ /* 0x000fee0008000200 */
[C---:B----4-:R-:W-:Y:S08]  /*8fc0*/  HMMA.16816.F32.BF16 R12, R140.reuse, R144, R12 ;  /* 0x000000908c0c723c */ /* 0x050ff0000004180c */
[C---:B------:R-:W-:Y:S01]  /*8fd0*/  HMMA.16816.F32.BF16 R16, R140.reuse, R146, R16 ;  /* 0x000000928c10723c */ /* 0x040fe20000041810 */
[----:B------:R-:W4:Y:S07]  /*8fe0*/  LDSM.16.M88.4 R144, [R132+0xf100] ;  /* 0x00f100008490783b */ /* 0x000f2e0000000200 */
[C---:B--2---:R-:W-:Y:S08]  /*8ff0*/  HMMA.16816.F32.BF16 R20, R140.reuse, R152, R20 ;  /* 0x000000988c14723c */ /* 0x044ff00000041814 */
[C---:B------:R-:W-:Y:S01]  /*9000*/  HMMA.16816.F32.BF16 R24, R140.reuse, R154, R24 ;  /* 0x0000009a8c18723c */ /* 0x040fe20000041818 */
[----:B------:R-:W2:Y:S07]  /*9010*/  LDSM.16.M88.4 R152, [R132+0xf900] ;  /* 0x00f900008498783b */ /* 0x000eae0000000200 */
[C---:B-1----:R-:W-:Y:S08]  /*9020*/  HMMA.16816.F32.BF16 R28, R140.reuse, R136, R28 ;  /* 0x000000888c1c723c */ /* 0x042ff0000004181c */
[----:B------:R-:W-:Y:S01]  /*9030*/  HMMA.16816.F32.BF16 R32, R140, R138, R32 ;  /* 0x0000008a8c20723c */ /* 0x000fe20000041820 */
[----:B------:R-:W-:Y:S07]  /*9040*/  LDSM.16.M88.4 R136, [R187+0x8000] ;  /* 0x00800000bb88783b */ /* 0x000fee0000000200 */
[C---:B---3--:R-:W-:Y:S01]  /*9050*/  HMMA.16816.F32.BF16 R4, R148.reuse, R156, R4 ;  /* 0x0000009c9404723c */ /* 0x048fe20000041804 */
[----:B------:R-:W1:Y:S07]  /*9060*/  LDSM.16.M88.4 R140, [R185+UR4+0x10100] ;  /* 0x01010004b98c783b */ /* 0x000e6e0008000200 */
[C---:B------:R-:W-:Y:S01]  /*9070*/  HMMA.16816.F32.BF16 R8, R148.reuse, R158, R8 ;  /* 0x0000009e9408723c */ /* 0x040fe20000041808 */
[----:B------:R-:W3:Y:S07]  /*9080*/  LDSM.16.M88.4 R156, [R185+UR4+0x10900] ;  /* 0x01090004b99c783b */ /* 0x000eee0008000200 */
[C---:B------:R-:W-:Y:S08]  /*9090*/  HMMA.16816.F32.BF16 R12, R148.reuse, R160, R12 ;  /* 0x000000a0940c723c */ /* 0x040ff0000004180c */
[C---:B------:R-:W-:Y:S01]  /*90a0*/  HMMA.16816.F32.BF16 R16, R148.reuse, R162, R16 ;  /* 0x000000a29410723c */ /* 0x040fe20000041810 */
[----:B------:R-:W5:Y:S07]  /*90b0*/  LDSM.16.M88.4 R160, [R185+UR4+0x11900] ;  /* 0x01190004b9a0783b */ /* 0x000f6e0008000200 */
[C---:B----4-:R-:W-:Y:S08]  /*90c0*/  HMMA.16816.F32.BF16 R20, R148.reuse, R144, R20 ;  /* 0x000000909414723c */ /* 0x050ff00000041814 */
[C---:B------:R-:W-:Y:S01]  /*90d0*/  HMMA.16816.F32.BF16 R24, R148.reuse, R146, R24 ;  /* 0x000000929418723c */ /* 0x040fe20000041818 */
[----:B------:R-:W4:Y:S07]  /*90e0*/  LDSM.16.M88.4 R144, [R183+0x8000] ;  /* 0x00800000b790783b */ /* 0x000f2e0000000200 */
[C---:B--2---:R-:W-:Y:S08]  /*90f0*/  HMMA.16816.F32.BF16 R28, R148.reuse, R152, R28 ;  /* 0x00000098941c723c */ /* 0x044ff0000004181c */
        /* <DEDUP_REMOVED lines=9> */
[C---:B------:R-:W-:Y:S08]  /*9190*/  HMMA.16816.F32.BF16 R20, R136.reuse, R164, R20 ;  /* 0x000000a48814723c */ /* 0x040ff00000041814 */
[C---:B------:R-:W-:Y:S01]  /*91a0*/  HMMA.16816.F32.BF16 R24, R136.reuse, R166, R24 ;  /* 0x000000a68818723c */ /* 0x040fe20000041818 */
[----:B------:R-:W3:Y:S07]  /*91b0*/  LDSM.16.M88.4 R164, [R0+0x10100] ;  /* 0x0101000000a4783b */ /* 0x000eee0000000200 */
[C---:B-----5:R-:W-:Y:S08]  /*91c0*/  HMMA.16816.F32.BF16 R28, R136.reuse, R160, R28 ;  /* 0x000000a0881c723c */ /* 0x060ff0000004181c */
[----:B------:R-:W-:Y:S01]  /*91d0*/  HMMA.16816.F32.BF16 R32, R136, R162, R32 ;  /* 0x000000a28820723c */ /* 0x000fe20000041820 */
[----:B------:R-:W5:Y:S07]  /*91e0*/  LDSM.16.M88.4 R136, [R0+0x10900] ;  /* 0x010900000088783b */ /* 0x000f6e0000000200 */
[C---:B----4-:R-:W-:Y:S01]  /*91f0*/  HMMA.16816.F32.BF16 R4, R144.reuse, R168, R4 ;  /* 0x000000a89004723c */ /* 0x050fe20000041804 */
[----:B------:R-:W4:Y:S07]  /*9200*/  LDSM.16.M88.4 R160, [R0+0x11100] ;  /* 0x0111000000a0783b */ /* 0x000f2e0000000200 */
        /* <DEDUP_REMOVED lines=8> */
[C---:B------:R-:W-:Y:S08]  /*9290*/  HMMA.16816.F32.BF16 R28, R144.reuse, R152, R28 ;  /* 0x00000098901c723c */ /* 0x040ff0000004181c */
[----:B------:R-:W-:Y:S01]  /*92a0*/  HMMA.16816.F32.BF16 R32, R144, R154, R32 ;  /* 0x0000009a9020723c */ /* 0x000fe20000041820 */
[----:B------:R-:W-:Y:S07]  /*92b0*/  LDSM.16.M88.4 R144, [R132+0x11900] ;  /* 0x011900008490783b */ /* 0x000fee0000000200 */
[C---:B---3--:R-:W-:Y:S08]  /*92c0*/  HMMA.16816.F32.BF16 R4, R156.reuse, R164, R4 ;  /* 0x000000a49c04723c */ /* 0x048ff00000041804 */
[C---:B------:R-:W-:Y:S08]  /*92d0*/  HMMA.16816.F32.BF16 R8, R156.reuse, R166, R8 ;  /* 0x000000a69c08723c */ /* 0x040ff00000041808 */
[C---:B-----5:R-:W-:Y:S08]  /*92e0*/  HMMA.16816.F32.BF16 R12, R156.reuse, R136, R12 ;  /* 0x000000889c0c723c */ /* 0x060ff0000004180c */
[C---:B------:R-:W-:Y:S01]  /*92f0*/  HMMA.16816.F32.BF16 R16, R156.reuse, R138, R16 ;  /* 0x0000008a9c10723c */ /* 0x040fe20000041810 */
[----:B------:R-:W3:Y:S01]  /*9300*/  LDSM.16.M88.4 R136, [R132+0x11100] ;  /* 0x011100008488783b */ /* 0x000ee20000000200 */
[----:B------:R-:W-:Y:S06]  /*9310*/  DEPBAR.LE SB0, 0x2 ;  /* 0x000080800000791a */ /* 0x000fec0000000000 */
[C---:B----4-:R-:W-:Y:S01]  /*9320*/  HMMA.16816.F32.BF16 R20, R156.reuse, R160, R20 ;  /* 0x000000a09c14723c */ /* 0x050fe20000041814 */
[----:B------:R-:W-:Y:S07]  /*9330*/  BAR.SYNC.DEFER_BLOCKING 0x0 ;  /* 0x0000000000007b1d */ /* 0x000fee0000010000 */
[C---:B------:R-:W-:Y:S08]  /*9340*/  HMMA.16816.F32.BF16 R24, R156.reuse, R162, R24 ;  /* 0x000000a29c18723c */ /* 0x040ff00000041818 */
[C---:B--2---:R-:W-:Y:S08]  /*9350*/  HMMA.16816.F32.BF16 R28, R156.reuse, R148, R28 ;  /* 0x000000949c1c723c */ /* 0x044ff0000004181c */
[----:B------:R-:W-:Y:S08]  /*9360*/  HMMA.16816.F32.BF16 R32, R156, R150, R32 ;  /* 0x000000969c20723c */ /* 0x000ff00000041820 */
[C---:B------:R-:W-:Y:S01]  /*9370*/  HMMA.16816.F32.BF16 R4, R168.reuse, R172, R4 ;  /* 0x000000aca804723c */ /* 0x040fe20000041804 */
[----:B------:R-:W-:Y:S07]  /*9380*/  LDSM.16.MT88.4 R152, [R134+UR4+0x2900] ;  /* 0x002900048698783b */ /* 0x000fee0008004200 */
[C---:B------:R-:W-:Y:S08]  /*9390*/  HMMA.16816.F32.BF16 R8, R168.reuse, R174, R8 ;  /* 0x000000aea808723c */ /* 0x040ff00000041808 */
[C---:B-1----:R-:W-:Y:S08]  /*93a0*/  HMMA.16816.F32.BF16 R12, R168.reuse, R140, R12 ;  /* 0x0000008ca80c723c */ /* 0x042ff0000004180c */
[C---:B------:R-:W-:Y:S04]  /*93b0*/  HMMA.16816.F32.BF16 R16, R168.reuse, R142, R16 ;  /* 0x0000008ea810723c */ /* 0x040fe80000041810 */
[----:B------:R-:W-:Y:S02]  /*93c0*/  FMNMX.FTZ R0, R4, R133, !PT ;  /* 0x0000008504007209 */ /* 0x000fe40007810000 */
[----:B------:R-:W-:Y:S02]  /*93d0*/  FMNMX.FTZ R2, R6, R3, !PT ;  /* 0x0000000306027209 */ /* 0x000fe40007810000 */
[C---:B---3--:R-:W-:Y:S04]  /*93e0*/  HMMA.16816.F32.BF16 R20, R168.reuse, R136, R20 ;  /* 0x00000088a814723c */ /* 0x048fe80000041814 */
[----:B------:R-:W-:Y:S02]  /*93f0*/  FMNMX.FTZ R143, R5, R0, !PT ;  /* 0x00000000058f7209 */ /* 0x000fe40007810000 */
[----:B------:R-:W-:Y:S02]  /*9400*/  FMNMX.FTZ R149, R7, R2, !PT ;  /* 0x0000000207957209 */ /* 0x000fe40007810000 */
[C---:B------:R-:W-:Y:S01]  /*9410*/  HMMA.16816.F32.BF16 R24, R168.reuse, R138, R24 ;  /* 0x0000008aa818723c */ /* 0x040fe20000041818 */
[----:B------:R-:W-:Y:S03]  /*9420*/  LDSM.16.MT88.4 R136, [R135+UR4+0x100] ;  /* 0x000100048788783b */ /* 0x000fe60008004200 */
[----:B------:R-:W-:Y:S02]  /*9430*/  FMNMX.FTZ R0, R8, R143, !PT ;  /* 0x0000008f08007209 */ /* 0x000fe40007810000 */
[----:B------:R-:W-:Y:S02]  /*9440*/  FMNMX.FTZ R2, R10, R149, !PT ;  /* 0x000000950a027209 */ /* 0x000fe40007810000 */
[C---:B------:R-:W-:Y:S04]  /*9450*/  HMMA.16816.F32.BF16 R28, R168.reuse, R144, R28 ;  /* 0x00000090a81c723c */ /* 0x040fe8000004181c */
        /* <DEDUP_REMOVED lines=74> */
[C---:B------:R-:W-:Y:S02]  /*9900*/  FMUL.FTZ R103, R3.reuse, R103 ;  /* 0x0000006703677220 */ /* 0x040fe40000410000 */
[----:B------:R-:W4:Y:S01]  /*9910*/  MUFU.EX2 R160, R160 ;  /* 0x000000a000a07308 */ /* 0x000f220000000800 */
[C---:B------:R-:W-:Y:S02]  /*9920*/  FMUL.FTZ R104, R132.reuse, R104 ;  /* 0x0000006884687220 */ /* 0x040fe40000410000 */
[----:B------:R-:W-:Y:S01]  /*9930*/  FMUL.FTZ R105, R132, R105 ;  /* 0x0000006984697220 */ /* 0x000fe20000410000 */
        /* <DEDUP_REMOVED lines=37> */
[----:B------:R-:W-:Y:S02]  /*9b90*/  FMUL.FTZ R121, R132, R121 ;  /* 0x0000007984797220 */ /* 0x000fe40000410000 */
[C---:B------:R-:W-:Y:S01]  /*9ba0*/  FMUL.FTZ R122, R3.reuse, R122 ;  /* 0x0000007a037a7220 */ /* 0x040fe20000410000 */
        /* <DEDUP_REMOVED lines=111> */
[----:B------:R-:W-:Y:S03]  /*a2a0*/  FMUL.FTZ R97, R132, R97 ;  /* 0x0000006184617220 */ /* 0x000fe60000410000 */
[C---:B------:R-:W-:Y:S03]  /*a2b0*/  HMMA.16816.F32.BF16 R92, R128.reuse, R12, R92 ;  /* 0x0000000c805c723c */ /* 0x040fe6000004185c */
[C---:B------:R-:W-:Y:S02]  /*a2c0*/  FMUL.FTZ R98, R3.reuse, R98 ;  /* 0x0000006203627220 */ /* 0x040fe40000410000 */
[C---:B------:R-:W-:Y:S02]  /*a2d0*/  FMUL.FTZ R99, R3.reuse, R99 ;  /* 0x0000006303637220 */ /* 0x040fe40000410000 */
[----:B-1----:R-:W-:Y:S01]  /*a2e0*/  F2FP.BF16.PACK_AB R12, R168, R167 ;  /* 0x000000a7a80c723e */ /* 0x002fe200000010ff */
[----:B------:R-:W-:Y:S01]  /*a2f0*/  FFMA.FTZ R157, R132, R197, R157 ;  /* 0x000000c5849d7223 */ /* 0x000fe2000001009d */
[----:B----4-:R-:W-:Y:S03]  /*a300*/  F2FP.BF16.PACK_AB R13, R170, R169 ;  /* 0x000000a9aa0d723e */ /* 0x010fe600000010ff */
[----:B------:R-:W-:Y:S01]  /*a310*/  HMMA.16816.F32.BF16 R96, R128, R14, R96 ;  /* 0x0000000e8060723c */ /* 0x000fe20000041860 */
[----:B------:R-:W-:Y:S02]  /*a320*/  LDSM.16.MT88.4 R128, [R133+0x4900] ;  /* 0x004900008580783b */ /* 0x000fe40000004200 */
[----:B------:R-:W-:Y:S02]  /*a330*/  FFMA.FTZ R161, R3, R196, R161 ;  /* 0x000000c403a17223 */ /* 0x000fe400000100a1 */
[----:B------:R-:W-:Y:S02]  /*a340*/  FADD.FTZ R158, R158, R157 ;  /* 0x0000009d9e9e7221 */ /* 0x000fe40000010000 */
[----:B------:R-:W-:Y:S01]  /*a350*/  F2FP.BF16.PACK_AB R14, R172, R171 ;  /* 0x000000abac0e723e */ /* 0x000fe200000010ff */
        /* <DEDUP_REMOVED lines=16> */
[----:B------:R-:W-:Y:S04]  /*a460*/  FADD.FTZ R3, R171, R168 ;  /* 0x000000a8ab037221 */ /* 0x000fe80000010000 */
[C---:B---3--:R-:W-:Y:S04]  /*a470*/  HMMA.16816.F32.BF16 R108, R12.reuse, R136, R108 ;  /* 0x000000880c6c723c */ /* 0x048fe8000004186c */
[----:B------:R-:W-:Y:S04]  /*a480*/  FADD.FTZ R3, R172, R3 ;  /* 0x00000003ac037221 */ /* 0x000fe80000010000 */
        /* <DEDUP_REMOVED lines=55> */
[----:B---3--:R-:W-:Y:S07]  /*a800*/  F2FP.BF16.PACK_AB R15, R155, R154 ;  /* 0x0000009a9b0f723e */ /* 0x008fee00000010ff */
[C---:B--2---:R-:W-:Y:S08]  /*a810*/  HMMA.16816.F32.BF16 R4, R12.reuse, R16, R4 ;  /* 0x000000100c04723c */ /* 0x044ff00000041804 */
        /* <DEDUP_REMOVED lines=36> */
[----:B------:R-:W-:Y:S02]  /*aa60*/  F2FP.BF16.PACK_AB R14, R166, R179 ;  /* 0x000000b3a60e723e */ /* 0x000fe400000010ff */
[----:B------:R-:W-:Y:S07]  /*aa70*/  F2FP.BF16.PACK_AB R15, R204, R189 ;  /* 0x000000bdcc0f723e */ /* 0x000fee00000010ff */
[C---:B----4-:R-:W-:Y:S08]  /*aa80*/  HMMA.16816.F32.BF16 R128, R12.reuse, R124, R4 ;  /* 0x0000007c0c80723c */ /* 0x050ff00000041804 */
        /* <DEDUP_REMOVED lines=31> */
[----:B------:R-:W-:Y:S01]  /*ac80*/  FADD.FTZ R10, R154, R151 ;  /* 0x000000979a0a7221 */ /* 0x000fe20000010000 */
[C---:B------:R-:W-:Y:S03]  /*ac90*/  HMMA.16816.F32.BF16 R92, R12.reuse, R20, R92 ;  /* 0x000000140c5c723c */ /* 0x040fe6000004185c */
        /* <DEDUP_REMOVED lines=45> */
[CC--:B-1----:R-:W-:Y:S02]  /*af70*/  IADD3 R12, P0, R9.reuse, R201.reuse, RZ ;  /* 0x000000c9090c7210 */ /* 0x0c2fe40007f1e0ff */
[----:B------:R-:W-:Y:S03]  /*af80*/  IADD3 R8, P1, R9, R202, RZ ;  /* 0x000000ca09087210 */ /* 0x000fe60007f3e0ff */
        /* <DEDUP_REMOVED lines=16> */
.L_x_3257:
        /* <DEDUP_REMOVED lines=10> */
.L_x_3255:
        /* <DEDUP_REMOVED lines=122> */
.L_x_3241:
        /* <DEDUP_REMOVED lines=165> */
.L_x_3260:
        /* <DEDUP_REMOVED lines=146> */
.L_x_3262:
[----:B--2---:R-:W-:Y:S05]  /*cc40*/  BSYNC B0 ;  /* 0x0000000000007941 */ /* 0x004fea0003800000 */
.L_x_3261:
        /* <DEDUP_REMOVED lines=23> */
.L_x_3264:
[----:B------:R-:W-:Y:S05]  /*cdc0*/  BSYNC B0 ;  /* 0x0000000000007941 */ /* 0x000fea0003800000 */
.L_x_3263:
        /* <DEDUP_REMOVED lines=23> */
.L_x_3266:
[----:B------:R-:W-:Y:S05]  /*cf40*/  BSYNC B0 ;  /* 0x0000000000007941 */ /* 0x000fea0003800000 */
.L_x_3265:
        /* <DEDUP_REMOVED lines=24> */
.L_x_3259:
        /* <DEDUP_REMOVED lines=31> */
.L_x_3267:
        /* <DEDUP_REMOVED lines=44> */
.L_x_3269:
[----:B------:R-:W-:Y:S05]  /*d580*/  BSYNC B0 ;  /* 0x0000000000007941 */ /* 0x000fea0003800000 */
.L_x_3268:
        /* <DEDUP_REMOVED lines=70> */
.L_x_3271:
[----:B------:R-:W-:Y:S05]  /*d9f0*/  BSYNC B0 ;  /* 0x0000000000007941 */ /* 0x000fea0003800000 */
.L_x_3270:
        /* <DEDUP_REMOVED lines=21> */
.L_x_3273:
[----:B------:R-:W-:Y:S05]  /*db50*/  BSYNC B0 ;  /* 0x0000000000007941 */ /* 0x000fea0003800000 */
.L_x_3272:
        /* <DEDUP_REMOVED lines=21> */
.L_x_3275:
[----:B------:R-:W-:Y:S05]  /*dcb0*/  BSYNC B0 ;  /* 0x0000000000007941 */ /* 0x000fea0003800000 */
.L_x_3274:
        /* <DEDUP_REMOVED lines=22> */
.L_x_3276:
        /* <DEDUP_REMOVED lines=14> */
.L_x_3448:


//--------------------- .text._ZN7cutlass13device_kernelIN5flash19enable_sm80_to_sm89INS1_16FlashAttnFwdSm80INS1_25CollectiveMainloopFwdSm80ILi8ELi2ELb0EN4cute5tupleIJNS5_1CILi128EEENS7_ILi64EEENS7_ILi192EEEEEELi192ENS_10bfloat16_tEfNS_4arch4Sm80ELb1ELb0ELb0ELb1ELb1ELb1ELb1ELb0EEENS1_21CollectiveEpilogueFwdINS6_IJS8_SA_S9_EEENS6_IJNS7_ILi1EEESI_SI_EEESC_SE_Li256ELb1ELb1ELb0ELb0EEENS1_19SingleTileSchedulerILb1ELb0ELb1ELi128EEEEEEEEEvNT_6ParamsE --------------------------
	.section	.text._ZN7cutlass13device_kernelIN5flash19enable_sm80_to_sm89INS1_16FlashAttnFwdSm80INS1_25CollectiveMainloopFwdSm80ILi8ELi2ELb0EN4cute5tupleIJNS5_1CILi128EEENS7_ILi64EEENS7_ILi192EEEEEELi192ENS_10bfloat16_tEfNS_4arch4Sm80ELb1ELb0ELb0ELb1ELb1ELb1ELb1ELb0EEENS1_21CollectiveEpilogueFwdINS6_IJS8_SA_S9_EEENS6_IJNS7_ILi1EEESI_SI_EEESC_SE_Li256ELb1ELb1ELb0ELb0EEENS1_19SingleTileSchedulerILb1ELb0ELb1ELi128EEEEEEEEEvNT_6ParamsE,"ax",@progbits
	.sectioninfo	@"SHI_REGISTERS=235"
	.align	128
.text._ZN7cutlass13device_kernelIN5flash19enable_sm80_to_sm89INS1_16FlashAttnFwdSm80INS1_25CollectiveMainloopFwdSm80ILi8ELi2ELb0EN4cute5tupleIJNS5_1CILi128EEENS7_ILi64EEENS7_ILi192EEEEEELi192ENS_10bfloat16_tEfNS_4arch4Sm80ELb1ELb0ELb0ELb1ELb1ELb1ELb1ELb0EEENS1_21CollectiveEpilogueFwdINS6_IJS8_SA_S9_EEENS6_IJNS7_ILi1EEESI_SI_EEESC_SE_Li256ELb1ELb1ELb0ELb0EEENS1_19SingleTileSchedulerILb1ELb0ELb1ELi128EEEEEEEEEvNT_6ParamsE:
        .type           _ZN7cutlass13device_kernelIN5flash19enable_sm80_to_sm89INS1_16FlashAttnFwdSm80INS1_25CollectiveMainloopFwdSm80ILi8ELi2ELb0EN4cute5tupleIJNS5_1CILi128EEENS7_ILi64EEENS7_ILi192EEEEEELi192ENS_10bfloat16_tEfNS_4arch4Sm80ELb1ELb0ELb0ELb1ELb1ELb1ELb1ELb0EEENS1_21CollectiveEpilogueFwdINS6_IJS8_SA_S9_EEENS6_IJNS7_ILi1EEESI_SI_EEESC_SE_Li256ELb1ELb1ELb0ELb0EEENS1_19SingleTileSchedulerILb1ELb0ELb1ELi128EEEEEEEEEvNT_6ParamsE,@function
        .size           _ZN7cutlass13device_kernelIN5flash19enable_sm80_to_sm89INS1_16FlashAttnFwdSm80INS1_25CollectiveMainloopFwdSm80ILi8ELi2ELb0EN4cute5tupleIJNS5_1CILi128EEENS7_ILi64EEENS7_ILi192EEEEEELi192ENS_10bfloat16_tEfNS_4arch4Sm80ELb1ELb0ELb0ELb1ELb1ELb1ELb1ELb0EEENS1_21CollectiveEpilogueFwdINS6_IJS8_SA_S9_EEENS6_IJNS7_ILi1EEESI_SI_EEESC_SE_Li256ELb1ELb1ELb0ELb0EEENS1_19SingleTileSchedulerILb1ELb0ELb1ELi128EEEEEEEEEvNT_6ParamsE,(.L_x_3449 - _ZN7cutlass13device_kernelIN5flash19enable_sm80_to_sm89INS1_16FlashAttnFwdSm80INS1_25CollectiveMainloopFwdSm80ILi8ELi2ELb0EN4cute5tupleIJNS5_1CILi128EEENS7_ILi64EEENS7_ILi192EEEEEELi192ENS_10bfloat16_tEfNS_4arch4Sm80ELb1ELb0ELb0ELb1ELb1ELb1ELb1ELb0EEENS1_21CollectiveEpilogueFwdINS6_IJS8_SA_S9_EEENS6_IJNS7_ILi1EEESI_SI_EEESC_SE_Li256ELb1ELb1ELb0ELb0EEENS1_19SingleTileSchedulerILb1ELb0ELb1ELi128EEEEEEEEEvNT_6ParamsE)
        .other          _ZN7cutlass13device_kernelIN5flash19enable_sm80_to_sm89INS1_16FlashAttnFwdSm80INS1_25CollectiveMainloopFwdSm80ILi8ELi2ELb0EN4cute5tupleIJNS5_1CILi128EEENS7_ILi64EEENS7_ILi192EEEEEELi192ENS_10bfloat16_tEfNS_4arch4Sm80ELb1ELb0ELb0ELb1ELb1ELb1ELb1ELb0EEENS1_21CollectiveEpilogueFwdINS6_IJS8_SA_S9_EEENS6_IJNS7_ILi1EEESI_SI_EEESC_SE_Li256ELb1ELb1ELb0ELb0EEENS1_19SingleTileSchedulerILb1ELb0ELb1ELi128EEEEEEEEEvNT_6ParamsE,@"STO_CUDA_ENTRY STV_DEFAULT"
_ZN7cutlass13device_kernelIN5flash19enable_sm80_to_sm89INS1_16FlashAttnFwdSm80INS1_25CollectiveMainloopFwdSm80ILi8ELi2ELb0EN4cute5tupleIJNS5_1CILi128EEENS7_ILi64EEENS7_ILi192EEEEEELi192ENS_10bfloat16_tEfNS_4arch4Sm80ELb1ELb0ELb0ELb1ELb1ELb1ELb1ELb0EEENS1_21CollectiveEpilogueFwdINS6_IJS8_SA_S9_EEENS6_IJNS7_ILi1EEESI_SI_EEESC_SE_Li256ELb1ELb1ELb0ELb0EEENS1_19SingleTileSchedulerILb1ELb0ELb1ELi128EEEEEEEEEvNT_6ParamsE:
        /* <DEDUP_REMOVED lines=16> */
.L_x_3278:
        /* <DEDUP_REMOVED lines=8> */
.L_x_3280:
[----:B------:R-:W-:-:S04]  /*0180*/  MOV R3, c[0x0][0x54c] ;  /* 0x0001530000037a02 */ /* 0x000fc80000000f00 */
.L_x_3279:
[----:B------:R-:W-:Y:S01]  /*0190*/  USHF.L.U32 UR4, UR4, 0x7, URZ ;  /* 0x0000000704047899 */ /* 0x000fe2000800063f */
[----:B-----5:R-:W-:-:S05]  /*01a0*/  IMAD R3, R3, c[0x0][0x548], RZ ;  /* 0x0001520003037a24 */ /* 0x020fca00078e02ff */
[----:B-1----:R-:W-:-:S04]  /*01b0*/  MOV R4, UR4 ;  /* 0x0000000400047c02 */ /* 0x002fc80008000f00 */
[----:B------:R-:W-:-:S04]  /*01c0*/  ISETP.GE.AND P0, PT, R4, R3, PT ;  /* 0x000000030400720c */ /* 0x000fc80003f06270 */
[----:B------:R-:W-:Y:S01]  /*01d0*/  SEL R191, R191, 0xffffffff, !P0 ;  /* 0xffffffffbfbf7807 */ /* 0x000fe20004000000 */
[----:B------:R-:W-:Y:S05]  /*01e0*/  BRA `(.L_x_3281) ;  /* 0x0000013000007947 */ /* 0x000fea0003800000 */
.L_x_3277:
[----:B------:R-:W-:-:S04]  /*01f0*/  ISETP.NE.U32.AND P0, PT, RZ, c[0x0][0x568], PT ;  /* 0x00015a00ff007a0c */ /* 0x000fc80003f05070 */
[----:B------:R-:W-:-:S13]  /*0200*/  ISETP.NE.AND.EX P0, PT, RZ, c[0x0][0x56c], PT, P0 ;  /* 0x00015b00ff007a0c */ /* 0x000fda0003f05300 */
[----:B------:R-:W-:Y:S05]  /*0210*/  @!P0 BRA `(.L_x_3282) ;  /* 0x0000002000008947 */ /* 0x000fea0003800000 */
[----:B------:R1:W5:Y:S01]  /*0220*/  LDG.E R3, [R4.64] ;  /* 0x0000000a04037981 */ /* 0x000362000c1e1900 */
[----:B------:R-:W-:Y:S05]  /*0230*/  BRA `(.L_x_3283) ;  /* 0x0000009000007947 */ /* 0x000fea0003800000 */
.L_x_3282:
        /* <DEDUP_REMOVED lines=8> */
.L_x_3284:
[----:B------:R-:W-:-:S04]  /*02c0*/  MOV R3, c[0x0][0x54c] ;  /* 0x0001530000037a02 */ /* 0x000fc80000000f00 */
.L_x_3283:
[----:B------:R-:W-:Y:S01]  /*02d0*/  USHF.L.U32 UR4, UR4, 0x7, URZ ;  /* 0x0000000704047899 */ /* 0x000fe2000800063f */
[----:B-----5:R-:W-:-:S05]  /*02e0*/  IMAD R3, R3, c[0x0][0x548], RZ ;  /* 0x0001520003037a24 */ /* 0x020fca00078e02ff */
[----:B-1----:R-:W-:-:S04]  /*02f0*/  MOV R4, UR4 ;  /* 0x0000000400047c02 */ /* 0x002fc80008000f00 */
[----:B------:R-:W-:-:S04]  /*0300*/  ISETP.GE.AND P0, PT, R4, R3, PT ;  /* 0x000000030400720c */ /* 0x000fc80003f06270 */
[----:B------:R-:W-:-:S04]  /*0310*/  SEL R191, R191, 0xffffffff, !P0 ;  /* 0xffffffffbfbf7807 */ /* 0x000fc80004000000 */
.L_x_3281:
        /* <DEDUP_REMOVED lines=42> */
.L_x_3285:
[----:B------:R-:W-:-:S04]  /*05c0*/  ISETP.NE.U32.AND P0, PT, RZ, c[0x0][0x368], PT ;  /* 0x0000da00ff007a0c */ /* 0x000fc80003f05070 */
[----:B------:R-:W-:-:S13]  /*05d0*/  ISETP.NE.AND.EX P0, PT, RZ, c[0x0][0x36c], PT, P0 ;  /* 0x0000db00ff007a0c */ /* 0x000fda0003f05300 */
[----:B------:R-:W-:Y:S05]  /*05e0*/  @!P0 BRA `(.L_x_3286) ;  /* 0x0000004000008947 */ /* 0x000fea0003800000 */
[----:B-1----:R-:W-:-:S05]  /*05f0*/  IMAD.WIDE R8, R191, R2, c[0x0][0x368] ;  /* 0x0000da00bf087625 */ /* 0x002fca00078e0202 */
[----:B------:R-:W4:Y:S02]  /*0600*/  LDG.E R0, [R8.64] ;  /* 0x0000000a08007981 */ /* 0x000f24000c1e1900 */
[----:B----4-:R1:W4:Y:S02]  /*0610*/  R2UR UR17, R0 ;  /* 0x00000000001173c2 */ /* 0x01032400000e0000 */
[----:B-1--4-:R-:W-:Y:S05]  /*0620*/  BRA `(.L_x_3287) ;  /* 0x0000006000007947 */ /* 0x012fea0003800000 */
.L_x_3286:
[----:B------:R-:W-:Y:S05]  /*0630*/  @!P3 BRA `(.L_x_3287) ;  /* 0x000000500000b947 */ /* 0x000fea0003800000 */
[----:B-1----:R-:W4:Y:S04]  /*0640*/  LDG.E R0, [R8.64] ;  /* 0x0000000a08007981 */ /* 0x002f28000c1e1900 */
[----:B---3--:R-:W3:Y:S01]  /*0650*/  LDG.E R3, [R8.64+0x4] ;  /* 0x0000040a08037981 */ /* 0x008ee2000c1e1900 */
[----:B----4-:R-:W1:Y:S08]  /*0660*/  R2UR UR17, R0 ;  /* 0x00000000001173c2 */ /* 0x010e7000000e0000 */
[----:B---3--:R-:W1:Y:S02]  /*0670*/  R2UR UR4, R3 ;  /* 0x00000000030473c2 */ /* 0x008e6400000e0000 */
[----:B-1----:R-:W-:-:S06]  /*0680*/  UIADD3 UR17, -UR17, UR4, URZ ;  /* 0x0000000411117290 */ /* 0x002fcc000fffe13f */
.L_x_3287:
        /* <DEDUP_REMOVED lines=365> */
.L_x_3313:
        /* <DEDUP_REMOVED lines=114> */
.L_x_3293:
[----:B------:R-:W-:Y:S05]  /*2480*/  BSYNC B0 ;  /* 0x0000000000007941 */ /* 0x000fea0003800000 */
.L_x_3292:
        /* <DEDUP_REMOVED lines=104> */
.L_x_3296:
[----:B------:R-:W-:Y:S05]  /*2b10*/  BSYNC B0 ;  /* 0x0000000000007941 */ /* 0x000fea0003800000 */
.L_x_3295:
        /* <DEDUP_REMOVED lines=58> */
.L_x_3298:
[----:B------:R-:W-:Y:S05]  /*2ec0*/  BSYNC B0 ;  /* 0x0000000000007941 */ /* 0x000fea0003800000 */
.L_x_3297:
        /* <DEDUP_REMOVED lines=58> */
.L_x_3300:
[----:B------:R-:W-:Y:S05]  /*3270*/  BSYNC B0 ;  /* 0x0000000000007941 */ /* 0x000fea0003800000 */
.L_x_3299:
        /* <DEDUP_REMOVED lines=58> */
.L_x_3302:
[----:B------:R-:W-:Y:S05]  /*3620*/  BSYNC B0 ;  /* 0x0000000000007941 */ /* 0x000fea0003800000 */
.L_x_3301:
        /* <DEDUP_REMOVED lines=58> */
.L_x_3304:
[----:B------:R-:W-:Y:S05]  /*39d0*/  BSYNC B0 ;  /* 0x0000000000007941 */ /* 0x000fea0003800000 */
.L_x_3303:
        /* <DEDUP_REMOVED lines=58> */
.L_x_3291:
        /* <DEDUP_REMOVED lines=47> */
.L_x_3306:
[----:B------:R-:W-:Y:S05]  /*4070*/  BSYNC B0 ;  /* 0x0000000000007941 */ /* 0x000fea0003800000 */
.L_x_3305:
        /* <DEDUP_REMOVED lines=170> */
.L_x_3308:
[----:B------:R-:W-:Y:S05]  /*4b20*/  BSYNC B0 ;  /* 0x0000000000007941 */ /* 0x000fea0003800000 */
.L_x_3307:
        /* <DEDUP_REMOVED lines=126> */
.L_x_3310:
[----:B------:R-:W-:Y:S05]  /*5310*/  BSYNC B0 ;  /* 0x0000000000007941 */ /* 0x000fea0003800000 */
.L_x_3309:
        /* <DEDUP_REMOVED lines=129> */
.L_x_3290:
        /* <DEDUP_REMOVED lines=50> */
.L_x_3294:
[----:B------:R-:W-:Y:S05]  /*5e50*/  BSYNC B1 ;  /* 0x0000000000017941 */ /* 0x000fea0003800000 */
.L_x_3289:
        /* <DEDUP_REMOVED lines=78> */
.L_x_3312:
[----:B-123--:R-:W-:Y:S05]  /*6340*/  BSYNC B0 ;  /* 0x0000000000007941 */ /* 0x00efea0003800000 */
.L_x_3311:
        /* <DEDUP_REMOVED lines=34> */
.L_x_3288:
        /* <DEDUP_REMOVED lines=192> */
.L_x_3316:
[----:B-123--:R-:W-:Y:S05]  /*7170*/  BSYNC B0 ;  /* 0x0000000000007941 */ /* 0x00efea0003800000 */
.L_x_3315:
        /* <DEDUP_REMOVED lines=20> */
.L_x_3318:
[----:B------:R-:W-:Y:S05]  /*72c0*/  BSYNC B0 ;  /* 0x0000000000007941 */ /* 0x000fea0003800000 */
.L_x_3317:
        /* <DEDUP_REMOVED lines=20> */
.L_x_3320:
[----:B------:R-:W-:Y:S05]  /*7410*/  BSYNC B0 ;  /* 0x0000000000007941 */ /* 0x000fea0003800000 */
.L_x_3319:
        /* <DEDUP_REMOVED lines=47> */
[----:B----4-:R3:W4:Y:S01]  /*7710*/  @!P2 LDG.E R197, [R22.64] ;  /* 0x0000000a16c5a981 */ /* 0x010722000c1e1900 */
        /* <DEDUP_REMOVED lines=11> */
[----:B------:R-:W-:-:S02]  /*77d0*/  ISETP.GE.AND P6, PT, R8, c[0x0][0x1d4], PT ;  /* 0x0000750008007a0c */ /* 0x000fc40003fc6270 */
[----:B------:R-:W-:Y:S01]  /*77e0*/  ISETP.GE.AND P3, PT, R212, c[0x0][0x1d4], PT ;  /* 0x00007500d4007a0c */ /* 0x000fe20003f66270 */
[----:B------:R-:W-:Y:S01]  /*77f0*/  IMAD R17, R13, c[0x0][0x1e0], RZ ;  /* 0x000078000d117a24 */ /* 0x000fe200078e02ff */
[----:B------:R-:W-:Y:S01]  /*7800*/  ISETP.GE.AND P2, PT, R9, c[0x0][0x1d4], PT ;  /* 0x0000750009007a0c */ /* 0x000fe20003f46270 */
[----:B------:R-:W-:Y:S01]  /*7810*/  IMAD R13, R13, c[0x0][0x208], RZ ;  /* 0x000082000d0d7a24 */ /* 0x000fe200078e02ff */
[----:B------:R-:W-:Y:S01]  /*7820*/  SHF.R.S32.HI R209, RZ, 0x1f, R212 ;  /* 0x0000001fffd17819 */ /* 0x000fe200000114d4 */
[----:B-1----:R-:W-:Y:S01]  /*7830*/  IMAD R18, R198, c[0x0][0x1e4], R17 ;  /* 0x00007900c6127a24 */ /* 0x002fe200078e0211 */
[----:B------:R-:W-:Y:S02]  /*7840*/  SEL R210, RZ, 0x10, P6 ;  /* 0x00000010ffd27807 */ /* 0x000fe40003000000 */
[----:B------:R-:W-:Y:S01]  /*7850*/  IADD3 R196, R20, 0x100, RZ ;  /* 0x0000010014c47810 */ /* 0x000fe20007ffe0ff */
[----:B------:R-:W-:Y:S01]  /*7860*/  IMAD.IADD R19, R15, 0x1, R18 ;  /* 0x000000010f137824 */ /* 0x000fe200078e0212 */
[----:B------:R-:W-:Y:S01]  /*7870*/  SHF.R.S32.HI R211, RZ, 0x1f, R208 ;  /* 0x0000001fffd37819 */ /* 0x000fe200000114d0 */
[----:B------:R-:W-:Y:S01]  /*7880*/  IMAD.MOV.U32 R18, RZ, RZ, R14 ;  /* 0x000000ffff127224 */ /* 0x000fe200078e000e */
[----:B------:R-:W-:Y:S01]  /*7890*/  SHF.R.S32.HI R144, RZ, 0x1f, R207 ;  /* 0x0000001fff907819 */ /* 0x000fe200000114cf */
[----:B---3--:R-:W-:Y:S01]  /*78a0*/  IMAD.WIDE.U32 R22, R190, c[0x0][0x210], RZ ;  /* 0x00008400be167a25 */ /* 0x008fe200078e00ff */
[----:B----4-:R-:W-:-:S03]  /*78b0*/  SHF.R.S32.HI R12, RZ, 0x1f, R197 ;  /* 0x0000001fff0c7819 */ /* 0x010fc600000114c5 */
        /* <DEDUP_REMOVED lines=34> */
[----:B------:R-:W4:Y:S01]  /*7ae0*/  SHFL.IDX PT, R15, R18, RZ, 0x181f ;  /* 0x00181fff120f7589 */ /* 0x000f2200000e0000 */
[----:B-1----:R-:W-:-:S03]  /*7af0*/  IMAD.WIDE R28, R208, 0x2, RZ ;  /* 0x00000002d01c7825 */ /* 0x002fc600078e02ff */
[----:B------:R-:W1:Y:S01]  /*7b00*/  SHFL.IDX PT, R12, R19, 0x1, 0x181f ;  /* 0x00381f00130c7f89 */ /* 0x000e6200000e0000 */
[----:B---3--:R-:W-:-:S03]  /*7b10*/  IMAD.WIDE R26, R207, 0x2, RZ ;  /* 0x00000002cf1a7825 */ /* 0x008fc600078e02ff */
[----:B------:R3:W1:Y:S02]  /*7b20*/  SHFL.IDX PT, R13, R18, 0x1, 0x181f ;  /* 0x00381f00120d7f89 */ /* 0x00066400000e0000 */
[----:B--2---:R-:W-:-:S04]  /*7b30*/  @P0 IMAD.WIDE R32, R212, 0x2, R16 ;  /* 0x00000002d4200825 */ /* 0x004fc800078e0210 */
[--C-:B------:R-:W-:Y:S01]  /*7b40*/  @P0 IMAD.WIDE R30, R208, 0x2, R16.reuse ;  /* 0x00000002d01e0825 */ /* 0x100fe200078e0210 */
[----:B------:R2:W-:Y:S03]  /*7b50*/  @P0 LDGSTS.E.BYPASS.LTC128B.128 [R20+0xd100], [R32.64], !P5 ;  /* 0x0d10000020140fae */ /* 0x0005e6000e901d4a */
[----:B------:R-:W-:Y:S01]  /*7b60*/  @P0 IMAD.WIDE R34, R207, 0x2, R16 ;  /* 0x00000002cf220825 */ /* 0x000fe200078e0210 */
[----:B------:R2:W-:Y:S03]  /*7b70*/  @P0 LDGSTS.E.BYPASS.LTC128B.128 [R20+0xf100], [R30.64], !P4 ;  /* 0x0f1000001e140fae */ /* 0x0005e6000e101d4a */
[----:B------:R-:W-:Y:S01]  /*7b80*/  IMAD.WIDE R16, R212, 0x2, RZ ;  /* 0x00000002d4107825 */ /* 0x000fe200078e02ff */
[----:B------:R2:W-:Y:S04]  /*7b90*/  @P0 LDGSTS.E.BYPASS.LTC128B.128 [R20+0x11100], [R34.64], !P6 ;  /* 0x1110000022140fae */ /* 0x0005e8000f101d4a */
[C---:B----4-:R-:W-:Y:S01]  /*7ba0*/  IADD3 R24, P0, R14.reuse, R16, RZ ;  /* 0x000000100e187210 */ /* 0x050fe20007f1e0ff */
[----:B------:R-:W0:Y:S04]  /*7bb0*/  LDGDEPBAR ;  /* 0x00000000000079af */ /* 0x000e280000000000 */
[----:B------:R-:W-:Y:S01]  /*7bc0*/  IMAD.X R25, R15, 0x1, R17, P0 ;  /* 0x000000010f197824 */ /* 0x000fe200000e0611 */
[----:B---3--:R-:W-:-:S05]  /*7bd0*/  IADD3 R18, P0, R14, R28, RZ ;  /* 0x0000001c0e127210 */ /* 0x008fca0007f1e0ff */
[----:B------:R-:W-:Y:S01]  /*7be0*/  IMAD.X R19, R15, 0x1, R29, P0 ;  /* 0x000000010f137824 */ /* 0x000fe200000e061d */
[----:B-1----:R-:W-:-:S05]  /*7bf0*/  IADD3 R16, P0, R16, R12, RZ ;  /* 0x0000000c10107210 */ /* 0x002fca0007f1e0ff */
        /* <DEDUP_REMOVED lines=35> */
[----:B--2---:R-:W-:-:S04]  /*7e30*/  @!P3 LEA R12, P0, R11, c[0x0][0x2a0], 0x2 ;  /* 0x0000a8000b0cba11 */ /* 0x004fc800078010ff */
        /* <DEDUP_REMOVED lines=56> */
.L_x_3321:
[----:B------:R-:W-:Y:S01]  /*81c0*/  ISETP.LT.AND P0, PT, RZ, c[0x0][0x27c], PT ;  /* 0x00009f00ff007a0c */ /* 0x000fe20003f01270 */
[----:B------:R-:W0:-:S12]  /*81d0*/  LDGDEPBAR ;  /* 0x00000000000079af */ /* 0x000e180000000000 */
[----:B------:R-:W-:Y:S05]  /*81e0*/  @P0 BRA `(.L_x_3322) ;  /* 0x0000002000000947 */ /* 0x000fea0003800000 */
[----:B------:R-:W-:-:S04]  /*81f0*/  DEPBAR.LE SB0, 0x3 ;  /* 0x000080c00000791a */ /* 0x000fc80000000000 */
[----:B------:R-:W-:Y:S05]  /*8200*/  BRA `(.L_x_3323) ;  /* 0x000077a000007947 */ /* 0x000fea0003800000 */
.L_x_3322:
        /* <DEDUP_REMOVED lines=23> */
[----:B--2---:R-:W-:Y:S01]  /*8380*/  IMAD.U32 R14, RZ, RZ, UR20 ;  /* 0x00000014ff0e7e24 */ /* 0x004fe2000f8e00ff */
        /* <DEDUP_REMOVED lines=109> */
.L_x_3326:
[----:B--23--:R-:W-:Y:S05]  /*8a60*/  BSYNC B0 ;  /* 0x0000000000007941 */ /* 0x00cfea0003800000 */
.L_x_3325:
        /* <DEDUP_REMOVED lines=129> */
.L_x_3328:
[----:B---3--:R-:W-:Y:S05]  /*9280*/  BSYNC B0 ;  /* 0x0000000000007941 */ /* 0x008fea0003800000 */
.L_x_3327:
        /* <DEDUP_REMOVED lines=120> */
.L_x_3332:
[----:B------:R-:W-:Y:S05]  /*9a10*/  BSYNC B0 ;  /* 0x0000000000007941 */ /* 0x000fea0003800000 */
.L_x_3331:
        /* <DEDUP_REMOVED lines=50> */
.L_x_3334:
[----:B------:R-:W-:Y:S05]  /*9d40*/  BSYNC B0 ;  /* 0x0000000000007941 */ /* 0x000fea0003800000 */
.L_x_3333:
        /* <DEDUP_REMOVED lines=50> */
.L_x_3336:
[----:B------:R-:W-:Y:S05]  /*a070*/  BSYNC B0 ;  /* 0x0000000000007941 */ /* 0x000fea0003800000 */
.L_x_3335:
        /* <DEDUP_REMOVED lines=50> */
.L_x_3338:
[----:B------:R-:W-:Y:S05]  /*a3a0*/  BSYNC B0 ;  /* 0x0000000000007941 */ /* 0x000fea0003800000 */
.L_x_3337:
        /* <DEDUP_REMOVED lines=50> */
.L_x_3340:
[----:B------:R-:W-:Y:S05]  /*a6d0*/  BSYNC B0 ;  /* 0x0000000000007941 */ /* 0x000fea0003800000 */
.L_x_3339:
        /* <DEDUP_REMOVED lines=49> */
.L_x_3330:
[----:B------:R-:W-:Y:S05]  /*a9f0*/  BSYNC B1 ;  /* 0x0000000000017941 */ /* 0x000fea0003800000 */
.L_x_3329:
        /* <DEDUP_REMOVED lines=52> */
.L_x_3343:
[----:B------:R-:W-:Y:S05]  /*ad40*/  BSYNC B0 ;  /* 0x0000000000007941 */ /* 0x000fea0003800000 */
.L_x_3342:
        /* <DEDUP_REMOVED lines=50> */
.L_x_3345:
[----:B------:R-:W-:Y:S05]  /*b070*/  BSYNC B0 ;  /* 0x0000000000007941 */ /* 0x000fea0003800000 */
.L_x_3344:
        /* <DEDUP_REMOVED lines=50> */
.L_x_3347:
[----:B------:R-:W-:Y:S05]  /*b3a0*/  BSYNC B0 ;  /* 0x0000000000007941 */ /* 0x000fea0003800000 */
.L_x_3346:
        /* <DEDUP_REMOVED lines=50> */
.L_x_3349:
[----:B------:R-:W-:Y:S05]  /*b6d0*/  BSYNC B0 ;  /* 0x0000000000007941 */ /* 0x000fea0003800000 */
.L_x_3348:
        /* <DEDUP_REMOVED lines=50> */
.L_x_3351:
[----:B------:R-:W-:Y:S05]  /*ba00*/  BSYNC B0 ;  /* 0x0000000000007941 */ /* 0x000fea0003800000 */
.L_x_3350:
        /* <DEDUP_REMOVED lines=27> */
[C---:B------:R-:W-:Y:S01]  /*bbc0*/  FFMA.FTZ R16, R18.reuse, R11, -R16 ;  /* 0x0000000b12107223 */ /* 0x040fe20000010810 */
[----:B------:R-:W-:Y:S01]  /*bbd0*/  SHF.L.U32 R11, R17, 0x10, RZ ;  /* 0x00000010110b7819 */ /* 0x000fe200000006ff */
[----:B------:R-:W-:Y:S01]  /*bbe0*/  FFMA.FTZ R13, R18, R8, R13 ;  /* 0x00000008120d7223 */ /* 0x000fe2000001000d */
[----:B------:R-:W-:Y:S01]  /*bbf0*/  LOP3.LUT R18, R15, 0xffff0000, RZ, 0xc0, !PT ;  /* 0xffff00000f127812 */ /* 0x000fe200078ec0ff */
[-C--:B------:R-:W-:Y:S02]  /*bc00*/  FMUL.FTZ R19, R19, R26.reuse ;  /* 0x0000001a13137220 */ /* 0x080fe40000410000 */
[C---:B------:R-:W-:Y:S01]  /*bc10*/  FFMA.FTZ R9, R10.reuse, R26, -R9 ;  /* 0x0000001a0a097223 */ /* 0x040fe20000010809 */
[----:B------:R-:W-:Y:S01]  /*bc20*/  LOP3.LUT R26, R17, 0xffff0000, RZ, 0xc0, !PT ;  /* 0xffff0000111a7812 */ /* 0x000fe200078ec0ff */
[----:B------:R-:W-:Y:S02]  /*bc30*/  IMAD.U32 R8, R15, 0x10000, RZ ;  /* 0x000100000f087824 */ /* 0x000fe400078e00ff */
[----:B------:R-:W-:-:S02]  /*bc40*/  FFMA.FTZ R14, R10, R14, R19 ;  /* 0x0000000e0a0e7223 */ /* 0x000fc40000010013 */
[C---:B------:R-:W-:Y:S02]  /*bc50*/  FMUL.FTZ R10, R24.reuse, R8 ;  /* 0x00000008180a7220 */ /* 0x040fe40000410000 */
[C---:B------:R-:W-:Y:S02]  /*bc60*/  FMUL.FTZ R15, R27.reuse, R18 ;  /* 0x000000121b0f7220 */ /* 0x040fe40000410000 */
[-C--:B------:R-:W-:Y:S02]  /*bc70*/  FMUL.FTZ R24, R24, R11.reuse ;  /* 0x0000000b18187220 */ /* 0x080fe40000410000 */
[----:B------:R-:W-:Y:S02]  /*bc80*/  FMUL.FTZ R27, R27, R26 ;  /* 0x0000001a1b1b7220 */ /* 0x000fe40000410000 */
[C---:B------:R-:W-:Y:S01]  /*bc90*/  FFMA.FTZ R17, R25.reuse, R11, -R10 ;  /* 0x0000000b19117223 */ /* 0x040fe2000001080a */
        /* <DEDUP_REMOVED lines=9> */
.L_x_3324:
[----:B------:R-:W-:Y:S01]  /*bd30*/  PLOP3.LUT P0, PT, PT, PT, UP2, 0x80, 0x0 ;  /* 0x000000000000781c */ /* 0x000fe20003f0f028 */
[----:B--2---:R-:W-:Y:S01]  /*bd40*/  IMAD.U32 R12, RZ, RZ, UR20 ;  /* 0x00000014ff0c7e24 */ /* 0x004fe2000f8e00ff */
        /* <DEDUP_REMOVED lines=78> */
.L_x_3353:
[----:B--23--:R-:W-:Y:S05]  /*c230*/  BSYNC B0 ;  /* 0x0000000000007941 */ /* 0x00cfea0003800000 */
.L_x_3352:
        /* <DEDUP_REMOVED lines=102> */
.L_x_3355:
[----:B---3--:R-:W-:Y:S05]  /*c8a0*/  BSYNC B0 ;  /* 0x0000000000007941 */ /* 0x008fea0003800000 */
.L_x_3354:
        /* <DEDUP_REMOVED lines=169> */
.L_x_3359:
[----:B------:R-:W-:Y:S05]  /*d340*/  BSYNC B0 ;  /* 0x0000000000007941 */ /* 0x000fea0003800000 */
.L_x_3358:
        /* <DEDUP_REMOVED lines=122> */
.L_x_3361:
[----:B------:R-:W-:Y:S05]  /*daf0*/  BSYNC B0 ;  /* 0x0000000000007941 */ /* 0x000fea0003800000 */
.L_x_3360:
        /* <DEDUP_REMOVED lines=121> */
.L_x_3357:
[----:B------:R-:W-:Y:S05]  /*e290*/  BSYNC B1 ;  /* 0x0000000000017941 */ /* 0x000fea0003800000 */
.L_x_3356:
        /* <DEDUP_REMOVED lines=35> */
[--C-:B------:R-:W-:Y:S02]  /*e4d0*/  SHF.R.U64 R43, R38, 0x10, R39.reuse ;  /* 0x00000010262b7819 */ /* 0x100fe40000001227 */
[----:B------:R-:W-:Y:S02]  /*e4e0*/  SHF.R.U32.HI R39, RZ, 0x10, R39 ;  /* 0x00000010ff277819 */ /* 0x000fe40000011627 */
[----:B------:R-:W-:Y:S02]  /*e4f0*/  PRMT R87, R87, 0x5410, R36 ;  /* 0x0000541057577816 */ /* 0x000fe40000000024 */
[----:B------:R-:W-:-:S02]  /*e500*/  PRMT R86, R86, 0x5410, R37 ;  /* 0x0000541056567816 */ /* 0x000fc40000000025 */
[----:B------:R-:W-:Y:S02]  /*e510*/  PRMT R88, R88, 0x5410, R39 ;  /* 0x0000541058587816 */ /* 0x000fe40000000027 */
[----:B------:R-:W-:Y:S01]  /*e520*/  PRMT R92, R92, 0x5410, R47 ;  /* 0x000054105c5c7816 */ /* 0x000fe2000000002f */
[----:B------:R-:W-:Y:S01]  /*e530*/  IMAD.U32 R49, R86, 0x10000, RZ ;  /* 0x0001000056317824 */ /* 0x000fe200078e00ff */
[----:B------:R-:W-:Y:S01]  /*e540*/  PRMT R94, R94, 0x5410, R41 ;  /* 0x000054105e5e7816 */ /* 0x000fe20000000029 */
[----:B------:R-:W-:Y:S01]  /*e550*/  IMAD.U32 R50, R88, 0x10000, RZ ;  /* 0x0001000058327824 */ /* 0x000fe200078e00ff */
[----:B------:R-:W-:Y:S02]  /*e560*/  PRMT R91, R91, 0x5410, R40 ;  /* 0x000054105b5b7816 */ /* 0x000fe40000000028 */
[----:B------:R-:W-:Y:S01]  /*e570*/  PRMT R90, R90, 0x5410, R43 ;  /* 0x000054105a5a7816 */ /* 0x000fe2000000002b */
[C---:B------:R-:W-:Y:S01]  /*e580*/  IMAD.U32 R43, R92.reuse, 0x10000, RZ ;  /* 0x000100005c2b7824 */ /* 0x040fe200078e00ff */
[----:B------:R-:W-:-:S02]  /*e590*/  LOP3.LUT R92, R92, 0xffff0000, RZ, 0xc0, !PT ;  /* 0xffff00005c5c7812 */ /* 0x000fc400078ec0ff */
[----:B------:R-:W-:Y:S02]  /*e5a0*/  PRMT R93, R93, 0x5410, R42 ;  /* 0x000054105d5d7816 */ /* 0x000fe4000000002a */
        /* <DEDUP_REMOVED lines=29> */
[----:B------:R-:W-:Y:S02]  /*e780*/  FMUL.FTZ R8, R8, R9 ;  /* 0x0000000908087220 */ /* 0x000fe40000410000 */
        /* <DEDUP_REMOVED lines=12> */
[C---:B------:R-:W-:Y:S02]  /*e850*/  FMUL.FTZ R13, R47.reuse, R12 ;  /* 0x0000000c2f0d7220 */ /* 0x040fe40000410000 */
[----:B------:R-:W-:Y:S02]  /*e860*/  FMUL.FTZ R48, R48, R91 ;  /* 0x0000005b30307220 */ /* 0x000fe40000410000 */
[-C--:B------:R-:W-:Y:S02]  /*e870*/  FMUL.FTZ R47, R47, R49.reuse ;  /* 0x000000312f2f7220 */ /* 0x080fe40000410000 */
        /* <DEDUP_REMOVED lines=25> */
.L_x_3363:
[----:B------:R-:W-:Y:S05]  /*ea10*/  BSYNC B0 ;  /* 0x0000000000007941 */ /* 0x000fea0003800000 */
.L_x_3362:
        /* <DEDUP_REMOVED lines=37> */
[----:B------:R-:W-:Y:S01]  /*ec70*/  SHF.R.U64 R29, R30, 0x10, R31 ;  /* 0x000000101e1d7819 */ /* 0x000fe2000000121f */
[----:B------:R-:W2:Y:S01]  /*ec80*/  LDS.128 R8, [R36+0x18100] ;  /* 0x0181000024087984 */ /* 0x000ea20000000c00 */
[----:B------:R-:W-:-:S02]  /*ec90*/  PRMT R69, R69, 0x5410, R28 ;  /* 0x0000541045457816 */ /* 0x000fc4000000001c */
[----:B------:R-:W-:Y:S02]  /*eca0*/  PRMT R80, R80, 0x5410, R29 ;  /* 0x0000541050507816 */ /* 0x000fe4000000001d */
[----:B------:R-:W-:Y:S01]  /*ecb0*/  SHF.R.U32.HI R30, RZ, 0x10, R31 ;  /* 0x00000010ff1e7819 */ /* 0x000fe2000001161f */
[----:B------:R-:W-:Y:S01]  /*ecc0*/  IMAD.U32 R41, R69, 0x10000, RZ ;  /* 0x0001000045297824 */ /* 0x000fe200078e00ff */
[----:B------:R-:W-:Y:S02]  /*ecd0*/  PRMT R70, R70, 0x5410, R33 ;  /* 0x0000541046467816 */ /* 0x000fe40000000021 */
[----:B------:R-:W-:Y:S02]  /*ece0*/  PRMT R82, R82, 0x5410, R39 ;  /* 0x0000541052527816 */ /* 0x000fe40000000027 */
[----:B------:R-:W-:Y:S02]  /*ecf0*/  PRMT R81, R81, 0x5410, R32 ;  /* 0x0000541051517816 */ /* 0x000fe40000000020 */
[----:B------:R-:W-:-:S02]  /*ed00*/  SHF.R.U32.HI R38, RZ, 0x10, R35 ;  /* 0x00000010ff267819 */ /* 0x000fc40000011623 */
[----:B------:R-:W-:Y:S01]  /*ed10*/  SHF.R.U64 R34, R34, 0x10, R35 ;  /* 0x0000001022227819 */ /* 0x000fe20000001223 */
[C---:B------:R-:W-:Y:S01]  /*ed20*/  IMAD.U32 R35, R82.reuse, 0x10000, RZ ;  /* 0x0001000052237824 */ /* 0x040fe200078e00ff */
[----:B------:R-:W-:Y:S02]  /*ed30*/  PRMT R83, R83, 0x5410, R38 ;  /* 0x0000541053537816 */ /* 0x000fe40000000026 */
        /* <DEDUP_REMOVED lines=41> */
[C---:B------:R-:W-:Y:S01]  /*efd0*/  IMAD.U32 R41, R85.reuse, 0x10000, RZ ;  /* 0x0001000055297824 */ /* 0x040fe200078e00ff */
[----:B------:R-:W-:Y:S01]  /*efe0*/  LOP3.LUT R85, R85, 0xffff0000, RZ, 0xc0, !PT ;  /* 0xffff000055557812 */ /* 0x000fe200078ec0ff */
[----:B------:R-:W-:Y:S02]  /*eff0*/  FFMA.FTZ R42, R13, R42, R34 ;  /* 0x0000002a0d2a7223 */ /* 0x000fe40000010022 */
[C---:B------:R-:W-:Y:S01]  /*f000*/  IMAD.U32 R30, R14.reuse, 0x10000, RZ ;  /* 0x000100000e1e7824 */ /* 0x040fe200078e00ff */
[----:B------:R-:W-:Y:S01]  /*f010*/  LOP3.LUT R14, R14, 0xffff0000, RZ, 0xc0, !PT ;  /* 0xffff00000e0e7812 */ /* 0x000fe200078ec0ff */
[----:B------:R-:W-:Y:S02]  /*f020*/  FMUL.FTZ R8, R40, R69 ;  /* 0x0000004528087220 */ /* 0x000fe40000410000 */
[C---:B------:R-:W-:Y:S02]  /*f030*/  FMUL.FTZ R13, R39.reuse, R12 ;  /* 0x0000000c270d7220 */ /* 0x040fe40000410000 */
[----:B------:R-:W-:-:S02]  /*f040*/  FMUL.FTZ R39, R39, R41 ;  /* 0x0000002927277220 */ /* 0x000fc40000410000 */
[----:B------:R-:W-:Y:S01]  /*f050*/  FFMA.FTZ R34, R31, R81, -R8 ;  /* 0x000000511f227223 */ /* 0x000fe20000010808 */
[----:B------:R-:W-:Y:S01]  /*f060*/  LOP3.LUT R8, R71, 0xffff0000, RZ, 0xc0, !PT ;  /* 0xffff000047087812 */ /* 0x000fe200078ec0ff */
[----:B------:R-:W-:Y:S01]  /*f070*/  FFMA.FTZ R41, R30, R41, -R13 ;  /* 0x000000291e297223 */ /* 0x000fe2000001080d */
[----:B------:R-:W-:Y:S01]  /*f080*/  LOP3.LUT R13, R80, 0xffff0000, RZ, 0xc0, !PT ;  /* 0xffff0000500d7812 */ /* 0x000fe200078ec0ff */
[----:B------:R-:W-:Y:S02]  /*f090*/  FMUL.FTZ R40, R40, R81 ;  /* 0x0000005128287220 */ /* 0x000fe40000410000 */
[----:B------:R-:W-:Y:S02]  /*f0a0*/  FFMA.FTZ R39, R30, R12, R39 ;  /* 0x0000000c1e277223 */ /* 0x000fe40000010027 */
[----:B------:R-:W-:Y:S02]  /*f0b0*/  FFMA.FTZ R40, R31, R69, R40 ;  /* 0x000000451f287223 */ /* 0x000fe40000010028 */
[----:B------:R-:W-:-:S02]  /*f0c0*/  FMUL.FTZ R30, R38, R13 ;  /* 0x0000000d261e7220 */ /* 0x000fc40000410000 */
[C---:B------:R-:W-:Y:S01]  /*f0d0*/  FMUL.FTZ R31, R11.reuse, R8 ;  /* 0x000000080b1f7220 */ /* 0x040fe20000410000 */
[----:B------:R-:W-:Y:S01]  /*f0e0*/  F2FP.BF16.PACK_AB R9, R40, R9 ;  /* 0x000000092809723e */ /* 0x000fe200000010ff */
        /* <DEDUP_REMOVED lines=15> */
.L_x_3365:
[----:B------:R-:W-:Y:S05]  /*f1e0*/  BSYNC B0 ;  /* 0x0000000000007941 */ /* 0x000fea0003800000 */
.L_x_3364:
        /* <DEDUP_REMOVED lines=123> */
.L_x_3341:
[----:B------:R-:W-:Y:S05]  /*f9a0*/  BSYNC B2 ;  /* 0x0000000000027941 */ /* 0x000fea0003800000 */
.L_x_3323:
        /* <DEDUP_REMOVED lines=12> */
[----:B------:R-:W3:Y:S04]  /*fa70*/  LDSM.16.M88.4 R40, [R40+0x18100] ;  /* 0x018100002828783b */ /* 0x000ee80000000200 */
[----:B-12---:R1:W2:Y:S04]  /*fa80*/  LDSM.16.M88.4 R16, [R185+0xc100] ;  /* 0x00c10000b910783b */ /* 0x0062a80000000200 */
        /* <DEDUP_REMOVED lines=14> */
[----:B------:R-:W-:Y:S01]  /*fb70*/  IADD3 R29, -R210, 0x10, RZ ;  /* 0x00000010d21d7810 */ /* 0x000fe20007ffe1ff */
[----:B------:R-:W-:Y:S01]  /*fb80*/  IMAD R2, R2, c[0x0][0x218], RZ ;  /* 0x0000860002027a24 */ /* 0x000fe200078e02ff */
[----:B------:R-:W-:Y:S01]  /*fb90*/  IADD3 R34, -R15, 0x10, RZ ;  /* 0x000000100f227810 */ /* 0x000fe20007ffe1ff */
[----:B------:R-:W-:Y:S01]  /*fba0*/  IMAD R5, R198, c[0x0][0x20c], R5 ;  /* 0x00008300c6057a24 */ /* 0x000fe200078e0205 */
[----:B------:R-:W-:Y:S01]  /*fbb0*/  SHF.L.U64.HI R14, R208, 0x1, R211 ;  /* 0x00000001d00e7819 */ /* 0x000fe200000102d3 */
[----:B------:R-:W-:Y:S01]  /*fbc0*/  IMAD.SHL.U32 R21, R212, 0x2, RZ ;  /* 0x00000002d4157824 */ /* 0x000fe200078e00ff */
[----:B------:R-:W-:Y:S01]  /*fbd0*/  LOP3.LUT R34, R34, 0xf, RZ, 0xc0, !PT ;  /* 0x0000000f22227812 */ /* 0x000fe200078ec0ff */
[----:B------:R-:W-:Y:S01]  /*fbe0*/  IMAD.IADD R13, R13, 0x1, R5 ;  /* 0x000000010d0d7824 */ /* 0x000fe200078e0205 */
[----:B------:R-:W-:Y:S01]  /*fbf0*/  LOP3.LUT R29, R29, 0xf, RZ, 0xc0, !PT ;  /* 0x0000000f1d1d7812 */ /* 0x000fe200078ec0ff */
[----:B------:R-:W-:-:S02]  /*fc00*/  IMAD R5, R197, c[0x0][0x21c], R2 ;  /* 0x00008700c5057a24 */ /* 0x000fc400078e0202 */
[----:B------:R-:W-:-:S04]  /*fc10*/  IMAD.WIDE.U32 R12, R197, c[0x0][0x218], R12 ;  /* 0x00008600c50c7a25 */ /* 0x000fc800078e000c */
[----:B------:R-:W-:Y:S01]  /*fc20*/  IMAD.SHL.U32 R2, R207, 0x2, RZ ;  /* 0x00000002cf027824 */ /* 0x000fe200078e00ff */
[----:B------:R-:W-:Y:S02]  /*fc30*/  IADD3 R23, P0, R22, R12, RZ ;  /* 0x0000000c16177210 */ /* 0x000fe40007f1e0ff */
[----:B------:R-:W-:Y:S02]  /*fc40*/  SHF.L.U64.HI R22, R212, 0x1, R209 ;  /* 0x00000001d4167819 */ /* 0x000fe400000102d1 */
[----:B------:R-:W-:Y:S01]  /*fc50*/  IADD3.X R12, R192, R13, R5, P0, !PT ;  /* 0x0000000dc00c7210 */ /* 0x000fe200007fe405 */
[----:B------:R-:W-:Y:S01]  /*fc60*/  IMAD.SHL.U32 R13, R208, 0x2, RZ ;  /* 0x00000002d00d7824 */ /* 0x000fe200078e00ff */
[----:B------:R-:W-:Y:S02]  /*fc70*/  LEA R28, P0, R23, c[0x0][0x1f8], 0x1 ;  /* 0x00007e00171c7a11 */ /* 0x000fe400078008ff */
[----:B------:R-:W-:Y:S02]  /*fc80*/  SHF.L.U64.HI R5, R207, 0x1, R144 ;  /* 0x00000001cf057819 */ /* 0x000fe40000010290 */
[----:B------:R-:W-:Y:S01]  /*fc90*/  LEA.HI.X R23, R23, c[0x0][0x1fc], R12, 0x1, P0 ;  /* 0x00007f0017177a11 */ /* 0x000fe200000f0c0c */
[----:B------:R-:W5:Y:S01]  /*fca0*/  SHFL.IDX PT, R30, R28, 0x1, 0x181f ;  /* 0x00381f001c1e7f89 */ /* 0x000f6200000e0000 */
[----:B------:R-:W-:-:S03]  /*fcb0*/  SEL R12, RZ, 0x10, P4 ;  /* 0x00000010ff0c7807 */ /* 0x000fc60002000000 */
[----:B------:R-:W4:Y:S01]  /*fcc0*/  SHFL.IDX PT, R31, R23, 0x1, 0x181f ;  /* 0x00381f00171f7f89 */ /* 0x000f2200000e0000 */
[----:B------:R-:W-:-:S03]  /*fcd0*/  IADD3 R32, -R12, 0x10, RZ ;  /* 0x000000100c207810 */ /* 0x000fc60007ffe1ff */
[----:B------:R-:W3:Y:S01]  /*fce0*/  SHFL.IDX PT, R28, R28, RZ, 0x181f ;  /* 0x00181fff1c1c7589 */ /* 0x000ee200000e0000 */
[----:B------:R-:W-:-:S03]  /*fcf0*/  LOP3.LUT R32, R32, 0xf, RZ, 0xc0, !PT ;  /* 0x0000000f20207812 */ /* 0x000fc600078ec0ff */
        /* <DEDUP_REMOVED lines=22> */
.L_x_3366:
[----:B------:R-:W-:Y:S01]  /*fe60*/  IMAD.MOV.U32 R2, RZ, RZ, 0x40 ;  /* 0x00000040ff027424 */ /* 0x000fe200078e00ff */
[C---:B--23--:R-:W-:Y:S01]  /*fe70*/  HMMA.16816.F32.BF16 R20, R40.reuse, R16, RZ ;  /* 0x000000102814723c */ /* 0x04cfe200000418ff */
[C---:B------:R-:W-:Y:S01]  /*fe80*/  IMAD R181, R3.reuse, 0x2, R184 ;  /* 0x0000000203b57824 */ /* 0x040fe200078e02b8 */
[----:B------:R-:W-:Y:S01]  /*fe90*/  LEA.HI R84, R84, R89, RZ, 0x2 ;  /* 0x0000005954547211 */ /* 0x000fe200078f10ff */
[----:B------:R-:W-:Y:S01]  /*fea0*/  IMAD R180, R3, 0x2, R0 ;  /* 0x0000000203b47824 */ /* 0x000fe200078e0200 */
[----:B------:R-:W-:Y:S01]  /*feb0*/  SEL R187, R2, 0xffffffc0, !P1 ;  /* 0xffffffc002bb7807 */ /* 0x000fe20004800000 */
[----:B------:R-:W-:Y:S01]  /*fec0*/  UMOV UR4, 0xffffffc0 ;  /* 0xffffffc000047882 */ /* 0x000fe20000000000 */
[----:B------:R-:W-:Y:S01]  /*fed0*/  LDSM.16.M88.4 R12, [R181] ;  /* 0x00000000b50c783b */ /* 0x000fe20000000200 */
[----:B------:R-:W-:Y:S01]  /*fee0*/  LOP3.LUT R6, R6, 0xffffffe0, RZ, 0xc0, !PT ;  /* 0xffffffe006067812 */ /* 0x000fe200078ec0ff */
[C---:B------:R-:W-:Y:S01]  /*fef0*/  HMMA.16816.F32.BF16 R16, R40.reuse, R18, RZ ;  /* 0x000000122810723c */ /* 0x040fe200000418ff */
[----:B------:R-:W-:Y:S01]  /*ff00*/  IMAD.IADD R5, R185, 0x1, R187 ;  /* 0x00000001b9057824 */ /* 0x000fe200078e02bb */
[----:B------:R-:W-:Y:S01]  /*ff10*/  LDSM.16.M88.4 R80, [R180] ;  /* 0x00000000b450783b */ /* 0x000fe20000000200 */
[----:B------:R-:W-:Y:S01]  /*ff20*/  IMAD.IADD R2, R187, 0x1, R86 ;  /* 0x00000001bb027824 */ /* 0x000fe200078e0256 */
[----:B------:R-:W-:Y:S01]  /*ff30*/  LOP3.LUT R84, R84, 0xfffffffc, RZ, 0xc0, !PT ;  /* 0xfffffffc54547812 */ /* 0x000fe200078ec0ff */
[C---:B------:R-:W-:Y:S01]  /*ff40*/  IMAD.IADD R6, R89.reuse, 0x1, -R6 ;  /* 0x0000000159067824 */ /* 0x040fe200078e0a06 */
[----:B------:R-:W2:Y:S01]  /*ff50*/  LDSM.16.M88.4 R36, [R5+0xc100] ;  /* 0x00c100000524783b */ /* 0x000ea20000000200 */
[----:B------:R-:W-:Y:S01]  /*ff60*/  PLOP3.LUT P0, PT, PT, PT, UP2, 0x80, 0x0 ;  /* 0x000000000000781c */ /* 0x000fe20003f0f028 */
[C---:B----4-:R-:W-:Y:S01]  /*ff70*/  HMMA.16816.F32.BF16 R64, R40.reuse, R60, RZ ;  /* 0x0000003c2840723c */ /* 0x050fe200000418ff */
[----:B------:R-:W-:Y:S01]  /*ff80*/  IMAD.IADD R89, R89, 0x1, -R84 ;  /* 0x0000000159597824 */ /* 0x000fe200078e0a54 */
[----:B------:R-:W-:Y:S01]  /*ff90*/  LDSM.16.M88.4 R32, [R5+0xc900] ;  /* 0x00c900000520783b */ /* 0x000fe20000000200 */
[----:B------:R-:W-:Y:S01]  /*ffa0*/  UIMAD UR4, UR15, UR4, 0x41 ;  /* 0x000000410f0474a4 */ /* 0x000fe2000f8e0204 */
[----:B------:R-:W-:Y:S01]  /*ffb0*/  IMAD.SHL.U32 R135, R4, 0x2, RZ ;  /* 0x0000000204877824 */ /* 0x000fe200078e00ff */
[----:B------:R-:W-:Y:S01]  /*ffc0*/  UISETP.GE.AND UP0, UPT, UR15, 0x3, UPT ;  /* 0x000000030f00788c */ /* 0x000fe2000bf06270 */
[----:B------:R-:W-:Y:S02]  /*ffd0*/  LDSM.16.M88.4 R28, [R5+0xd100] ;  /* 0x00d10000051c783b */ /* 0x000fe40000000200 */
[----:B-1----:R-:W-:Y:S01]  /*ffe0*/  HMMA.16816.F32.BF16 R56, R40, R52, RZ ;  /* 0x000000342838723c */ /* 0x002fe200000418ff */
[--C-:B------:R-:W-:Y:S01]  /*fff0*/  IMAD R134, R3, 0x2, R135.reuse ;  /* 0x0000000203867824 */ /* 0x100fe200078e0287 */
[----:B------:R-:W0:Y:S01]  /*10000*/  LDGDEPBAR ;  /* 0x00000000000079af */ /* 0x000e220000000000 */
[----:B------:R-:W-:-:S02]  /*10010*/  IMAD.IADD R188, R183, 0x1, R135 ;  /* 0x00000001b7bc7824 */ /* 0x000fc400078e0287 */
[----:B------:R-:W-:Y:S02]  /*10020*/  IMAD.IADD R143, R183, 0x1, R134 ;  /* 0x00000001b78f7824 */ /* 0x000fe400078e0286 */
[----:B------:R-:W-:Y:S01]  /*10030*/  IMAD R3, R3, 0x2, R188 ;  /* 0x0000000203037824 */ /* 0x000fe200078e02bc */
[----:B------:R-:W-:Y:S01]  /*10040*/  HMMA.16816.F32.BF16 R60, R40, R62, RZ ;  /* 0x0000003e283c723c */ /* 0x000fe200000418ff */
[----:B------:R-:W-:-:S07]  /*10050*/  IMAD.IADD R171, R183, 0x1, R134 ;  /* 0x00000001b7ab7824 */ /* 0x000fce00078e0286 */
        /* <DEDUP_REMOVED lines=88> */
[----:B------:R2:W-:Y:S07]  /*105e0*/  LDSM.16.M88.4 R36, [R0+0x8000] ;  /* 0x008000000024783b */ /* 0x0005ee0000000200 */
[C---:B---3--:R-:W-:Y:S08]  /*105f0*/  HMMA.16816.F32.BF16 R48, R52.reuse, R8, R48 ;  /* 0x000000083430723c */ /* 0x048ff00000041830 */
[----:B------:R-:W-:Y:S01]  /*10600*/  HMMA.16816.F32.BF16 R44, R52, R10, R44 ;  /* 0x0000000a342c723c */ /* 0x000fe2000004182c */
[----:B------:R-:W-:Y:S04]  /*10610*/  LDSM.16.M88.4 R8, [R86+0x11100] ;  /* 0x011100005608783b */ /* 0x000fe80000000200 */
[----:B------:R-:W-:Y:S03]  /*10620*/  LDSM.16.M88.4 R52, [R5+0x10100] ;  /* 0x010100000534783b */ /* 0x000fe60000000200 */
[----:B-----5:R-:W-:Y:S01]  /*10630*/  HMMA.16816.F32.BF16 R64, R40, R28, R64 ;  /* 0x0000001c2840723c */ /* 0x020fe20000041840 */
[----:B--2---:R-:W-:-:S04]  /*10640*/  SHF.R.S32.HI R0, RZ, 0x1f, R7 ;  /* 0x0000001fff007819 */ /* 0x004fc80000011407 */
[----:B------:R-:W-:-:S03]  /*10650*/  LEA.HI R0, R0, R7, RZ, 0x3 ;  /* 0x0000000700007211 */ /* 0x000fc600078f18ff */
[----:B------:R-:W-:Y:S01]  /*10660*/  HMMA.16816.F32.BF16 R60, R40, R30, R60 ;  /* 0x0000001e283c723c */ /* 0x000fe2000004183c */
[----:B------:R-:W2:Y:S01]  /*10670*/  LDSM.16.M88.4 R28, [R86+0x10900] ;  /* 0x01090000561c783b */ /* 0x000ea20000000200 */
[----:B------:R-:W-:-:S05]  /*10680*/  LOP3.LUT R0, R0, 0xffffff8, RZ, 0xc0, !PT ;  /* 0x0ffffff800007812 */ /* 0x000fca00078ec0ff */
[----:B------:R-:W-:Y:S01]  /*10690*/  IMAD.IADD R0, R7, 0x1, -R0 ;  /* 0x0000000107007824 */ /* 0x000fe200078e0a00 */
[C---:B----4-:R-:W-:Y:S08]  /*106a0*/  HMMA.16816.F32.BF16 R56, R40.reuse, R68, R56 ;  /* 0x000000442838723c */ /* 0x050ff00000041838 */
[C---:B------:R-:W-:Y:S08]  /*106b0*/  HMMA.16816.F32.BF16 R72, R40.reuse, R70, R72 ;  /* 0x000000462848723c */ /* 0x040ff00000041848 */
[C---:B-1----:R-:W-:Y:S01]  /*106c0*/  HMMA.16816.F32.BF16 R68, R40.reuse, R24, R48 ;  /* 0x000000182844723c */ /* 0x042fe20000041830 */
[----:B------:R-:W-:Y:S07]  /*106d0*/  LDSM.16.M88.4 R48, [R181+0x8000] ;  /* 0x00800000b530783b */ /* 0x000fee0000000200 */
[C---:B------:R-:W-:Y:S01]  /*106e0*/  HMMA.16816.F32.BF16 R44, R40.reuse, R26, R44 ;  /* 0x0000001a282c723c */ /* 0x040fe2000004182c */
[----:B------:R-:W1:Y:S07]  /*106f0*/  LDSM.16.M88.4 R24, [R5+0x10900] ;  /* 0x010900000518783b */ /* 0x000e6e0000000200 */
[C---:B------:R-:W-:Y:S08]  /*10700*/  HMMA.16816.F32.BF16 R20, R40.reuse, R32, R20 ;  /* 0x000000202814723c */ /* 0x040ff00000041814 */
[----:B------:R-:W-:Y:S01]  /*10710*/  HMMA.16816.F32.BF16 R16, R40, R34, R16 ;  /* 0x000000222810723c */ /* 0x000fe20000041810 */
[----:B------:R-:W3:Y:S07]  /*10720*/  LDSM.16.M88.4 R32, [R86+0x11900] ;  /* 0x011900005620783b */ /* 0x000eee0000000200 */
[C---:B--2---:R-:W-:Y:S07]  /*10730*/  HMMA.16816.F32.BF16 R64, R36.reuse, R28, R64 ;  /* 0x0000001c2440723c */ /* 0x044fee0000041840 */
[----:B------:R-:W-:Y:S01]  /*10740*/  SHF.R.S32.HI R29, RZ, 0x1f, R6 ;  /* 0x0000001fff1d7819 */ /* 0x000fe20000011406 */
[----:B------:R-:W-:Y:S03]  /*10750*/  HMMA.16816.F32.BF16 R56, R36, R8, R56 ;  /* 0x000000082438723c */ /* 0x000fe60000041838 */
[----:B------:R-:W-:-:S05]  /*10760*/  LEA.HI R7, R29, R6, RZ, 0x2 ;  /* 0x000000061d077211 */ /* 0x000fca00078f10ff */
[C---:B------:R-:W-:Y:S01]  /*10770*/  HMMA.16816.F32.BF16 R72, R36.reuse, R10, R72 ;  /* 0x0000000a2448723c */ /* 0x040fe20000041848 */
[----:B------:R-:W2:Y:S07]  /*10780*/  LDSM.16.M88.4 R8, [R5+0x11100] ;  /* 0x011100000508783b */ /* 0x000eae0000000200 */
[C---:B------:R-:W-:Y:S08]  /*10790*/  HMMA.16816.F32.BF16 R20, R36.reuse, R12, R20 ;  /* 0x0000000c2414723c */ /* 0x040ff00000041814 */
[----:B------:R-:W-:Y:S01]  /*107a0*/  HMMA.16816.F32.BF16 R16, R36, R14, R16 ;  /* 0x0000000e2410723c */ /* 0x000fe20000041810 */
[----:B------:R4:W5:Y:S07]  /*107b0*/  LDSM.16.M88.4 R12, [R5+0x11900] ;  /* 0x01190000050c783b */ /* 0x00096e0000000200 */
        /* <DEDUP_REMOVED lines=8> */
[C---:B---3--:R-:W-:Y:S01]  /*10840*/  HMMA.16816.F32.BF16 R68, R36.reuse, R32, R68 ;  /* 0x000000202444723c */ /* 0x048fe20000041844 */
[----:B------:R-:W-:Y:S02]  /*10850*/  IMAD.IADD R213, R89, 0x1, -R24 ;  /* 0x0000000159d57824 */ /* 0x000fe400078e0a18 */
[----:B------:R-:W-:Y:S02]  /*10860*/  IMAD.IADD R7, R6, 0x1, -R7 ;  /* 0x0000000106077824 */ /* 0x000fe400078e0a07 */
[----:B------:R-:W-:Y:S02]  /*10870*/  IMAD R213, R213, 0x8, R0 ;  /* 0x00000008d5d57824 */ /* 0x000fe400078e0200 */
[----:B------:R-:W-:Y:S01]  /*10880*/  IMAD.SHL.U32 R214, R7, 0x2, RZ ;  /* 0x0000000207d67824 */ /* 0x000fe200078e00ff */
[----:B------:R-:W-:Y:S01]  /*10890*/  HMMA.16816.F32.BF16 R44, R36, R34, R44 ;  /* 0x00000022242c723c */ /* 0x000fe2000004182c */
[----:B------:R-:W1:Y:S01]  /*108a0*/  LDSM.16.M88.4 R32, [R2+0x10100] ;  /* 0x010100000220783b */ /* 0x000e620000000200 */
[----:B----4-:R-:W-:Y:S01]  /*108b0*/  @P0 IMAD.HI.U32 R5, R213, c[0x0][0x2c8], RZ ;  /* 0x0000b200d5050a27 */ /* 0x010fe200078e00ff */
[----:B------:R-:W-:-:S03]  /*108c0*/  PLOP3.LUT P0, PT, PT, PT, UP2, 0x80, 0x0 ;  /* 0x000000000000781c */ /* 0x000fc60003f0f028 */
[----:B------:R-:W-:Y:S02]  /*108d0*/  IMAD.MOV.U32 R0, RZ, RZ, R213 ;  /* 0x000000ffff007224 */ /* 0x000fe400078e00d5 */
[C---:B------:R-:W-:Y:S08]  /*108e0*/  HMMA.16816.F32.BF16 R20, R48.reuse, R52, R20 ;  /* 0x000000343014723c */ /* 0x040ff00000041814 */
[----:B--2---:R-:W-:Y:S01]  /*108f0*/  HMMA.16816.F32.BF16 R56, R48, R8, R56 ;  /* 0x000000083038723c */ /* 0x004fe20000041838 */
[----:B------:R-:W-:Y:S01]  /*10900*/  @P0 SHF.R.U32.HI R0, RZ, c[0x0][0x2cc], R5 ;  /* 0x0000b300ff000a19 */ /* 0x000fe20000011605 */
[----:B------:R-:W-:-:S05]  /*10910*/  IMAD.U32 R5, RZ, RZ, UR4 ;  /* 0x00000004ff057e24 */ /* 0x000fca000f8e00ff */
[----:B------:R-:W-:Y:S01]  /*10920*/  IADD3 R5, -R214, UR9, R5 ;  /* 0x00000009d6057c10 */ /* 0x000fe2000fffe105 */
[----:B------:R-:W-:Y:S01]  /*10930*/  HMMA.16816.F32.BF16 R72, R48, R10, R72 ;  /* 0x0000000a3048723c */ /* 0x000fe20000041848 */
[----:B------:R-:W-:Y:S02]  /*10940*/  LDSM.16.M88.4 R8, [R2+0x10900] ;  /* 0x010900000208783b */ /* 0x000fe40000000200 */
[----:B------:R-:W-:-:S05]  /*10950*/  IADD3 R5, R5, -UR12, RZ ;  /* 0x8000000c05057c10 */ /* 0x000fca000fffe0ff */
[C---:B------:R-:W-:Y:S08]  /*10960*/  HMMA.16816.F32.BF16 R16, R48.reuse, R54, R16 ;  /* 0x000000363010723c */ /* 0x040ff00000041810 */
[C---:B-----5:R-:W-:Y:S01]  /*10970*/  HMMA.16816.F32.BF16 R68, R48.reuse, R12, R68 ;  /* 0x0000000c3044723c */ /* 0x060fe20000041844 */
[----:B------:R-:W2:Y:S04]  /*10980*/  SHFL.IDX PT, R12, R0, RZ, 0x1c1f ;  /* 0x001c1fff000c7589 */ /* 0x000ea800000e0000 */
[----:B------:R-:W3:Y:S03]  /*10990*/  SHFL.IDX PT, R0, R0, 0x1, 0x1c1f ;  /* 0x003c1f0000007f89 */ /* 0x000ee600000e0000 */
[----:B------:R-:W-:Y:S01]  /*109a0*/  HMMA.16816.F32.BF16 R60, R48, R26, R60 ;  /* 0x0000001a303c723c */ /* 0x000fe2000004183c */
[----:B------:R-:W4:Y:S07]  /*109b0*/  LDSM.16.M88.4 R24, [R2+0x11100] ;  /* 0x011100000218783b */ /* 0x000f2e0000000200 */
[C---:B-1----:R-:W-:Y:S07]  /*109c0*/  HMMA.16816.F32.BF16 R20, R28.reuse, R32, R20 ;  /* 0x000000201c14723c */ /* 0x042fee0000041814 */
[----:B------:R-:W-:Y:S01]  /*109d0*/  IADD3 R33, -R214, UR18, RZ ;  /* 0x00000012d6217c10 */ /* 0x000fe2000fffe1ff */
[----:B------:R-:W-:Y:S01]  /*109e0*/  HMMA.16816.F32.BF16 R16, R28, R34, R16 ;  /* 0x000000221c10723c */ /* 0x000fe20000041810 */
[----:B--2---:R-:W-:-:S02]  /*109f0*/  IMAD.IADD R12, R5, 0x1, R12 ;  /* 0x00000001050c7824 */ /* 0x004fc400078e020c */
[----:B---3--:R-:W-:-:S03]  /*10a00*/  IMAD.IADD R0, R5, 0x1, R0 ;  /* 0x0000000105007824 */ /* 0x008fc600078e0200 */
[----:B------:R-:W-:Y:S02]  /*10a10*/  IMNMX R7, R33, R12, PT ;  /* 0x0000000c21077217 */ /* 0x000fe40003800200 */
[----:B------:R-:W-:Y:S01]  /*10a20*/  HMMA.16816.F32.BF16 R44, R48, R14, R44 ;  /* 0x0000000e302c723c */ /* 0x000fe2000004182c */
[----:B------:R-:W1:Y:S01]  /*10a30*/  LDSM.16.M88.4 R12, [R2+0x11900] ;  /* 0x01190000020c783b */ /* 0x000e620000000200 */
[----:B------:R-:W-:Y:S01]  /*10a40*/  ISETP.GT.AND P0, PT, R7, RZ, PT ;  /* 0x000000ff0700720c */ /* 0x000fe20003f04270 */
[----:B------:R-:W-:-:S04]  /*10a50*/  DEPBAR.LE SB0, 0x2 ;  /* 0x000080800000791a */ /* 0x000fc80000000000 */
[----:B------:R-:W-:Y:S01]  /*10a60*/  IMNMX R33, R33, R0, PT ;  /* 0x0000000021217217 */ /* 0x000fe20003800200 */
[----:B------:R-:W-:Y:S01]  /*10a70*/  HMMA.16816.F32.BF16 R64, R28, R8, R64 ;  /* 0x000000081c40723c */ /* 0x000fe20000041840 */
[----:B------:R-:W-:Y:S01]  /*10a80*/  FSEL R32, R20, -INF , P0 ;  /* 0xff80000014207808 */ /* 0x000fe20000000000 */
[----:B------:R-:W-:Y:S01]  /*10a90*/  BAR.SYNC.DEFER_BLOCKING 0x0 ;  /* 0x0000000000007b1d */ /* 0x000fe20000010000 */
[----:B------:R-:W-:-:S04]  /*10aa0*/  ISETP.GT.AND P0, PT, R7, 0x1, PT ;  /* 0x000000010700780c */ /* 0x000fc80003f04270 */
[----:B------:R-:W-:Y:S01]  /*10ab0*/  FSEL R21, R21, -INF , P0 ;  /* 0xff80000015157808 */ /* 0x000fe20000000000 */
[----:B------:R-:W-:Y:S01]  /*10ac0*/  HMMA.16816.F32.BF16 R60, R28, R10, R60 ;  /* 0x0000000a1c3c723c */ /* 0x000fe2000004183c */
[----:B------:R-:W-:-:S04]  /*10ad0*/  ISETP.GT.AND P0, PT, R7, 0x8, PT ;  /* 0x000000080700780c */ /* 0x000fc80003f04270 */
[----:B------:R-:W-:Y:S02]  /*10ae0*/  FSEL R34, R16, -INF , P0 ;  /* 0xff80000010227808 */ /* 0x000fe40000000000 */
[----:B------:R-:W-:Y:S01]  /*10af0*/  ISETP.GT.AND P0, PT, R7, 0x9, PT ;  /* 0x000000090700780c */ /* 0x000fe20003f04270 */
[C---:B----4-:R-:W-:Y:S07]  /*10b00*/  HMMA.16816.F32.BF16 R56, R28.reuse, R24, R56 ;  /* 0x000000181c38723c */ /* 0x050fee0000041838 */
[----:B------:R-:W-:Y:S01]  /*10b10*/  FSEL R24, R17, -INF , P0 ;  /* 0xff80000011187808 */ /* 0x000fe20000000000 */
[C---:B------:R-:W-:Y:S01]  /*10b20*/  HMMA.16816.F32.BF16 R72, R28.reuse, R26, R72 ;  /* 0x0000001a1c48723c */ /* 0x040fe20000041848 */
[C---:B------:R-:W-:Y:S01]  /*10b30*/  ISETP.GT.AND P0, PT, R7.reuse, 0x10, PT ;  /* 0x000000100700780c */ /* 0x040fe20003f04270 */
[----:B------:R-:W-:Y:S03]  /*10b40*/  LDSM.16.MT88.4 R112, [R134+0x100] ;  /* 0x000100008670783b */ /* 0x000fe60000004200 */
[----:B------:R-:W-:Y:S01]  /*10b50*/  FSEL R16, R64, -INF , P0 ;  /* 0xff80000040107808 */ /* 0x000fe20000000000 */
[----:B------:R-:W-:Y:S01]  /*10b60*/  LDSM.16.MT88.4 R40, [R135+0x2100] ;  /* 0x002100008728783b */ /* 0x000fe20000004200 */
[----:B------:R-:W-:Y:S01]  /*10b70*/  ISETP.GT.AND P0, PT, R7, 0x11, PT ;  /* 0x000000110700780c */ /* 0x000fe20003f04270 */
[----:B-1----:R-:W-:Y:S02]  /*10b80*/  HMMA.16816.F32.BF16 R68, R28, R12, R68 ;  /* 0x0000000c1c44723c */ /* 0x002fe40000041844 */
[----:B------:R-:W-:Y:S01]  /*10b90*/  LDSM.16.MT88.4 R104, [R188+0x100] ;  /* 0x00010000bc68783b */ /* 0x000fe20000004200 */
[----:B------:R-:W-:-:S02]  /*10ba0*/  FSEL R20, R65, -INF , P0 ;  /* 0xff80000041147808 */ /* 0x000fc40000000000 */
[C---:B------:R-:W-:Y:S01]  /*10bb0*/  ISETP.GT.AND P0, PT, R7.reuse, 0x18, PT ;  /* 0x000000180700780c */ /* 0x040fe20003f04270 */
[----:B------:R-:W-:Y:S03]  /*10bc0*/  LDSM.16.MT88.4 R48, [R188+0x2100] ;  /* 0x00210000bc30783b */ /* 0x000fe60000004200 */
[----:B------:R-:W-:Y:S01]  /*10bd0*/  FSEL R60, R60, -INF , P0 ;  /* 0xff8000003c3c7808 */ /* 0x000fe20000000000 */
[----:B------:R-:W-:Y:S01]  /*10be0*/  HMMA.16816.F32.BF16 R44, R28, R14, R44 ;  /* 0x0000000e1c2c723c */ /* 0x000fe2000004182c */
[----:B------:R-:W-:Y:S01]  /*10bf0*/  ISETP.GT.AND P0, PT, R7, 0x19, PT ;  /* 0x000000190700780c */ /* 0x000fe20003f04270 */
[----:B------:R-:W-:Y:S03]  /*10c00*/  LDSM.16.MT88.4 R80, [R188+0x4100] ;  /* 0x00410000bc50783b */ /* 0x000fe60000004200 */
[----:B------:R-:W-:Y:S01]  /*10c10*/  FSEL R6, R61, -INF , P0 ;  /* 0xff8000003d067808 */ /* 0x000fe20000000000 */
[----:B------:R-:W-:Y:S01]  /*10c20*/  LDSM.16.MT88.4 R124, [R135+0x100] ;  /* 0x00010000877c783b */ /* 0x000fe20000004200 */
[----:B------:R-:W-:-:S03]  /*10c30*/  ISETP.GT.AND P0, PT, R7, 0x20, PT ;  /* 0x000000200700780c */ /* 0x000fc60003f04270 */
[----:B------:R-:W-:Y:S01]  /*10c40*/  LDSM.16.MT88.4 R120, [R3+0x100] ;  /* 0x000100000378783b */ /* 0x000fe20000004200 */
[----:B------:R-:W-:Y:S02]  /*10c50*/  FSEL R162, R56, -INF , P0 ;  /* 0xff80000038a27808 */ /* 0x000fe40000000000 */
[----:B------:R-:W-:Y:S01]  /*10c60*/  ISETP.GT.AND P0, PT, R7, 0x21, PT ;  /* 0x000000210700780c */ /* 0x000fe20003f04270 */
[----:B------:R-:W-:Y:S03]  /*10c70*/  LDSM.16.MT88.4 R88, [R134+0x4100] ;  /* 0x004100008658783b */ /* 0x000fe60000004200 */
[----:B------:R-:W-:Y:S01]  /*10c80*/  FSEL R220, R57, -INF , P0 ;  /* 0xff80000039dc7808 */ /* 0x000fe20000000000 */
[----:B------:R-:W-:Y:S01]  /*10c90*/  LDSM.16.MT88.4 R136, [R188+0x2900] ;  /* 0x00290000bc88783b */ /* 0x000fe20000004200 */
[----:B------:R-:W-:-:S03]  /*10ca0*/  ISETP.GT.AND P0, PT, R7, 0x28, PT ;  /* 0x000000280700780c */ /* 0x000fc60003f04270 */
[----:B------:R-:W-:Y:S01]  /*10cb0*/  LDSM.16.MT88.4 R28, [R135+0x900] ;  /* 0x00090000871c783b */ /* 0x000fe20000004200 */
[----:B------:R-:W-:Y:S02]  /*10cc0*/  FSEL R218, R72, -INF , P0 ;  /* 0xff80000048da7808 */ /* 0x000fe40000000000 */
[----:B------:R-:W-:-:S04]  /*10cd0*/  ISETP.GT.AND P0, PT, R7, 0x29, PT ;  /* 0x000000290700780c */ /* 0x000fc80003f04270 */
[----:B------:R-:W-:Y:S02]  /*10ce0*/  FSEL R164, R73, -INF , P0 ;  /* 0xff80000049a47808 */ /* 0x000fe40000000000 */
[----:B------:R-:W-:-:S04]  /*10cf0*/  ISETP.GT.AND P0, PT, R7, 0x30, PT ;  /* 0x000000300700780c */ /* 0x000fc80003f04270 */
[----:B------:R-:W-:Y:S02]  /*10d00*/  FSEL R186, R68, -INF , P0 ;  /* 0xff80000044ba7808 */ /* 0x000fe40000000000 */
[----:B------:R-:W-:-:S04]  /*10d10*/  ISETP.GT.AND P0, PT, R7, 0x31, PT ;  /* 0x000000310700780c */ /* 0x000fc80003f04270 */
[----:B------:R-:W-:Y:S02]  /*10d20*/  FSEL R178, R69, -INF , P0 ;  /* 0xff80000045b27808 */ /* 0x000fe40000000000 */
[----:B------:R-:W-:-:S04]  /*10d30*/  ISETP.GT.AND P0, PT, R7, 0x38, PT ;  /* 0x000000380700780c */ /* 0x000fc80003f04270 */
[----:B------:R-:W-:Y:S02]  /*10d40*/  FSEL R176, R44, -INF , P0 ;  /* 0xff8000002cb07808 */ /* 0x000fe40000000000 */
[----:B------:R-:W-:Y:S02]  /*10d50*/  ISETP.GT.AND P0, PT, R7, 0x39, PT ;  /* 0x000000390700780c */ /* 0x000fe40003f04270 */
[----:B------:R-:W-:Y:S02]  /*10d60*/  FMNMX.FTZ R7, R32, R21, !PT ;  /* 0x0000001520077209 */ /* 0x000fe40007810000 */
[----:B------:R-:W-:Y:S02]  /*10d70*/  FSEL R174, R45, -INF , P0 ;  /* 0xff8000002dae7808 */ /* 0x000fe40000000000 */
[----:B------:R-:W-:Y:S02]  /*10d80*/  ISETP.GT.AND P0, PT, R33, RZ, PT ;  /* 0x000000ff2100720c */ /* 0x000fe40003f04270 */
[----:B------:R-:W-:-:S02]  /*10d90*/  FMNMX.FTZ R7, R34, R7, !PT ;  /* 0x0000000722077209 */ /* 0x000fc40007810000 */
[----:B------:R-:W-:Y:S02]  /*10da0*/  FSEL R5, R22, -INF , P0 ;  /* 0xff80000016057808 */ /* 0x000fe40000000000 */
[----:B------:R-:W-:Y:S02]  /*10db0*/  ISETP.GT.AND P0, PT, R33, 0x1, PT ;  /* 0x000000012100780c */ /* 0x000fe40003f04270 */
[----:B------:R-:W-:Y:S02]  /*10dc0*/  FMNMX.FTZ R7, R24, R7, !PT ;  /* 0x0000000718077209 */ /* 0x000fe40007810000 */
[----:B------:R-:W-:Y:S02]  /*10dd0*/  FSEL R26, R23, -INF , P0 ;  /* 0xff800000171a7808 */ /* 0x000fe40000000000 */
[----:B------:R-:W-:Y:S02]  /*10de0*/  ISETP.GT.AND P0, PT, R33, 0x8, PT ;  /* 0x000000082100780c */ /* 0x000fe40003f04270 */
        /* <DEDUP_REMOVED lines=10> */
[----:B------:R-:W-:Y:S02]  /*10e90*/  FMNMX.FTZ R7, R6, R7, !PT ;  /* 0x0000000706077209 */ /* 0x000fe40007810000 */
[----:B------:R-:W-:Y:S02]  /*10ea0*/  FSEL R12, R67, -INF , P0 ;  /* 0xff800000430c7808 */ /* 0x000fe40000000000 */
[----:B------:R-:W-:Y:S01]  /*10eb0*/  FMNMX.FTZ R9, R22, R9, !PT ;  /* 0x0000000916097209 */ /* 0x000fe20007810000 */
[----:B------:R-:W-:Y:S01]  /*10ec0*/  LDSM.16.MT88.4 R64, [R143+0x2100] ;  /* 0x002100008f40783b */ /* 0x000fe20000004200 */
[----:B------:R-:W-:-:S02]  /*10ed0*/  ISETP.GT.AND P0, PT, R33, 0x18, PT ;  /* 0x000000182100780c */ /* 0x000fc40003f04270 */
[----:B------:R-:W-:Y:S02]  /*10ee0*/  FMNMX.FTZ R7, R162, R7, !PT ;  /* 0x00000007a2077209 */ /* 0x000fe40007810000 */
[----:B------:R-:W-:Y:S02]  /*10ef0*/  FMNMX.FTZ R9, R18, R9, !PT ;  /* 0x0000000912097209 */ /* 0x000fe40007810000 */
[----:B------:R-:W-:Y:S02]  /*10f00*/  FSEL R10, R62, -INF , P0 ;  /* 0xff8000003e0a7808 */ /* 0x000fe40000000000 */
[----:B------:R-:W-:Y:S02]  /*10f10*/  FMNMX.FTZ R7, R220, R7, !PT ;  /* 0x00000007dc077209 */ /* 0x000fe40007810000 */
[----:B------:R-:W-:Y:S02]  /*10f20*/  ISETP.GT.AND P0, PT, R33, 0x19, PT ;  /* 0x000000192100780c */ /* 0x000fe40003f04270 */
[----:B------:R-:W-:-:S02]  /*10f30*/  FMNMX.FTZ R9, R14, R9, !PT ;  /* 0x000000090e097209 */ /* 0x000fc40007810000 */
[----:B------:R-:W-:Y:S02]  /*10f40*/  FMNMX.FTZ R7, R218, R7, !PT ;  /* 0x00000007da077209 */ /* 0x000fe40007810000 */
[----:B------:R-:W-:Y:S02]  /*10f50*/  FSEL R8, R63, -INF , P0 ;  /* 0xff8000003f087808 */ /* 0x000fe40000000000 */
[----:B------:R-:W-:Y:S02]  /*10f60*/  ISETP.GT.AND P0, PT, R33, 0x20, PT ;  /* 0x000000202100780c */ /* 0x000fe40003f04270 */
[----:B------:R-:W-:Y:S02]  /*10f70*/  FMNMX.FTZ R9, R12, R9, !PT ;  /* 0x000000090c097209 */ /* 0x000fe40007810000 */
[----:B------:R-:W-:Y:S02]  /*10f80*/  FMNMX.FTZ R7, R164, R7, !PT ;  /* 0x00000007a4077209 */ /* 0x000fe40007810000 */
[----:B------:R-:W-:-:S02]  /*10f90*/  FSEL R216, R58, -INF , P0 ;  /* 0xff8000003ad87808 */ /* 0x000fc40000000000 */
        /* <DEDUP_REMOVED lines=15> */
[C---:B------:R-:W-:Y:S01]  /*11090*/  ISETP.GT.AND P0, PT, R33.reuse, 0x30, PT ;  /* 0x000000302100780c */ /* 0x040fe20003f04270 */
[----:B------:R-:W-:Y:S01]  /*110a0*/  LDSM.16.MT88.4 R72, [R135+0x4100] ;  /* 0x004100008748783b */ /* 0x000fe20000004200 */
[----:B------:R-:W-:Y:S02]  /*110b0*/  FMNMX.FTZ R9, R206, R7, !PT ;  /* 0x00000007ce097209 */ /* 0x000fe40007810000 */
[----:B------:R-:W-:Y:S01]  /*110c0*/  FSEL R172, R70, -INF , P0 ;  /* 0xff80000046ac7808 */ /* 0x000fe20000000000 */
[----:B------:R-:W1:Y:S01]  /*110d0*/  SHFL.BFLY PT, R7, R0, 0x2, 0x1f ;  /* 0x0c401f0000077f89 */ /* 0x000e6200000e0000 */
[----:B------:R-:W-:-:S02]  /*110e0*/  ISETP.GT.AND P0, PT, R33, 0x31, PT ;  /* 0x000000312100780c */ /* 0x000fc40003f04270 */
[----:B------:R-:W-:Y:S02]  /*110f0*/  FMNMX.FTZ R9, R170, R9, !PT ;  /* 0x00000009aa097209 */ /* 0x000fe40007810000 */
[----:B------:R-:W-:Y:S02]  /*11100*/  FSEL R142, R71, -INF , P0 ;  /* 0xff800000478e7808 */ /* 0x000fe40000000000 */
[C---:B------:R-:W-:Y:S02]  /*11110*/  ISETP.GT.AND P0, PT, R33.reuse, 0x38, PT ;  /* 0x000000382100780c */ /* 0x040fe40003f04270 */
[----:B------:R-:W-:Y:S02]  /*11120*/  FMNMX.FTZ R9, R172, R9, !PT ;  /* 0x00000009ac097209 */ /* 0x000fe40007810000 */
[----:B------:R-:W-:Y:S02]  /*11130*/  FSEL R140, R46, -INF , P0 ;  /* 0xff8000002e8c7808 */ /* 0x000fe40000000000 */
[----:B------:R-:W-:-:S02]  /*11140*/  ISETP.GT.AND P0, PT, R33, 0x39, PT ;  /* 0x000000392100780c */ /* 0x000fc40003f04270 */
[----:B------:R-:W-:Y:S02]  /*11150*/  FMNMX.FTZ R9, R142, R9, !PT ;  /* 0x000000098e097209 */ /* 0x000fe40007810000 */
[----:B------:R-:W-:Y:S02]  /*11160*/  FSEL R166, R47, -INF , P0 ;  /* 0xff8000002fa67808 */ /* 0x000fe40000000000 */
[----:B------:R-:W-:-:S04]  /*11170*/  FMNMX.FTZ R9, R140, R9, !PT ;  /* 0x000000098c097209 */ /* 0x000fc80007810000 */
[----:B------:R-:W-:Y:S02]  /*11180*/  FMNMX.FTZ R9, R166, R9, !PT ;  /* 0x00000009a6097209 */ /* 0x000fe40007810000 */
[----:B-1----:R-:W-:-:S03]  /*11190*/  FMNMX.FTZ R11, R0, R7, !PT ;  /* 0x00000007000b7209 */ /* 0x002fc60007810000 */
[----:B------:R-:W1:Y:S04]  /*111a0*/  SHFL.BFLY PT, R0, R9, 0x2, 0x1f ;  /* 0x0c401f0009007f89 */ /* 0x000e6800000e0000 */
[----:B------:R-:W2:Y:S01]  /*111b0*/  SHFL.BFLY PT, R2, R11, 0x1, 0x1f ;  /* 0x0c201f000b027f89 */ /* 0x000ea200000e0000 */
[----:B-1----:R-:W-:Y:S02]  /*111c0*/  FMNMX.FTZ R7, R9, R0, !PT ;  /* 0x0000000009077209 */ /* 0x002fe40007810000 */
[----:B--2---:R-:W-:-:S03]  /*111d0*/  FMNMX.FTZ R2, R11, R2, !PT ;  /* 0x000000020b027209 */ /* 0x004fc60007810000 */
[----:B------:R-:W1:Y:S01]  /*111e0*/  SHFL.BFLY PT, R0, R7, 0x1, 0x1f ;  /* 0x0c201f0007007f89 */ /* 0x000e6200000e0000 */
        /* <DEDUP_REMOVED lines=10> */
[----:B-1----:R-:W-:Y:S01]  /*11290*/  FMNMX.FTZ R0, R7, R0, !PT ;  /* 0x0000000007007209 */ /* 0x002fe20007810000 */
[----:B------:R-:W-:-:S02]  /*112a0*/  FFMA.FTZ R154, R16, c[0x0][0x2d0], -R141 ;  /* 0x0000b400109a7a23 */ /* 0x000fc4000001088d */
[--C-:B------:R-:W-:Y:S01]  /*112b0*/  FFMA.FTZ R147, R20, c[0x0][0x2d0], -R141.reuse ;  /* 0x0000b40014937a23 */ /* 0x100fe2000001088d */
[C---:B------:R-:W-:Y:S01]  /*112c0*/  FSETP.NEU.FTZ.AND P0, PT, R0.reuse, -INF , PT ;  /* 0xff8000000000780b */ /* 0x040fe20003f1d000 */
[----:B------:R-:W-:Y:S01]  /*112d0*/  FMUL.FTZ R161, R0, c[0x0][0x2d0] ;  /* 0x0000b40000a17a20 */ /* 0x000fe20000410000 */
[----:B------:R-:W1:Y:S01]  /*112e0*/  MUFU.EX2 R151, R151 ;  /* 0x0000009700977308 */ /* 0x000e620000000800 */
        /* <DEDUP_REMOVED lines=9> */
[----:B------:R2:W3:Y:S01]  /*11380*/  LDSM.16.MT88.4 R4, [R3+0x4100] ;  /* 0x004100000304783b */ /* 0x0004e20000004200 */
[--C-:B------:R-:W-:Y:S02]  /*11390*/  FFMA.FTZ R153, R22, c[0x0][0x2d0], -R161.reuse ;  /* 0x0000b40016997a23 */ /* 0x100fe400000108a1 */
[--C-:B------:R-:W-:Y:S01]  /*113a0*/  FFMA.FTZ R150, R18, c[0x0][0x2d0], -R161.reuse ;  /* 0x0000b40012967a23 */ /* 0x100fe200000108a1 */
[----:B------:R-:W4:Y:S01]  /*113b0*/  MUFU.EX2 R149, R149 ;  /* 0x0000009500957308 */ /* 0x000f220000000800 */
[--C-:B------:R-:W-:Y:S01]  /*113c0*/  FFMA.FTZ R146, R10, c[0x0][0x2d0], -R161.reuse ;  /* 0x0000b4000a927a23 */ /* 0x100fe200000108a1 */
[----:B------:R-:W-:Y:S01]  /*113d0*/  LDSM.16.MT88.4 R16, [R135+0x2900] ;  /* 0x002900008710783b */ /* 0x000fe20000004200 */
[----:B-1----:R-:W-:Y:S01]  /*113e0*/  F2FP.BF16.PACK_AB R96, R151, R158 ;  /* 0x0000009e9760723e */ /* 0x002fe200000010ff */
[--C-:B------:R-:W-:Y:S02]  /*113f0*/  FFMA.FTZ R152, R14, c[0x0][0x2d0], -R161.reuse ;  /* 0x0000b4000e987a23 */ /* 0x100fe400000108a1 */
[----:B------:R-:W-:Y:S01]  /*11400*/  FFMA.FTZ R145, R12, c[0x0][0x2d0], -R161 ;  /* 0x0000b4000c917a23 */ /* 0x000fe200000108a1 */
[----:B------:R-:W-:Y:S01]  /*11410*/  LDSM.16.MT88.4 R20, [R188+0x900] ;  /* 0x00090000bc14783b */ /* 0x000fe20000004200 */
[----:B------:R-:W-:Y:S01]  /*11420*/  MUFU.EX2 R160, R160 ;  /* 0x000000a000a07308 */ /* 0x000fe20000000800 */
[----:B------:R-:W-:-:S02]  /*11430*/  FFMA.FTZ R164, R164, c[0x0][0x2d0], -R141 ;  /* 0x0000b400a4a47a23 */ /* 0x000fc4000001088d */
[----:B------:R-:W-:Y:S01]  /*11440*/  LDSM.16.MT88.4 R12, [R134+0x2900] ;  /* 0x00290000860c783b */ /* 0x000fe20000004200 */
[--C-:B------:R-:W-:Y:S02]  /*11450*/  FFMA.FTZ R163, R216, c[0x0][0x2d0], -R161.reuse ;  /* 0x0000b400d8a37a23 */ /* 0x100fe400000108a1 */
[--C-:B------:R-:W-:Y:S01]  /*11460*/  FFMA.FTZ R168, R168, c[0x0][0x2d0], -R161.reuse ;  /* 0x0000b400a8a87a23 */ /* 0x100fe200000108a1 */
[----:B------:R-:W-:Y:S01]  /*11470*/  LDSM.16.MT88.4 R24, [R143+0x900] ;  /* 0x000900008f18783b */ /* 0x000fe20000004200 */
[----:B------:R-:W1:Y:S01]  /*11480*/  MUFU.EX2 R155, R155 ;  /* 0x0000009b009b7308 */ /* 0x000e620000000800 */
[----:B----4-:R-:W-:Y:S01]  /*11490*/  F2FP.BF16.PACK_AB R98, R149, R156 ;  /* 0x0000009c9562723e */ /* 0x010fe200000010ff */
[--C-:B------:R-:W-:Y:S02]  /*114a0*/  FFMA.FTZ R165, R206, c[0x0][0x2d0], -R161.reuse ;  /* 0x0000b400cea57a23 */ /* 0x100fe400000108a1 */
[--C-:B--2---:R-:W-:Y:S02]  /*114b0*/  FFMA.FTZ R3, R8, c[0x0][0x2d0], -R161.reuse ;  /* 0x0000b40008037a23 */ /* 0x104fe400000108a1 */
[----:B------:R-:W2:Y:S01]  /*114c0*/  LDSM.16.MT88.4 R8, [R134+0x900] ;  /* 0x000900008608783b */ /* 0x000ea20000004200 */
[----:B------:R-:W-:Y:S01]  /*114d0*/  FFMA.FTZ R170, R170, c[0x0][0x2d0], -R161 ;  /* 0x0000b400aaaa7a23 */ /* 0x000fe200000108a1 */
[----:B------:R-:W-:Y:S01]  /*114e0*/  MUFU.EX2 R153, R153 ;  /* 0x0000009900997308 */ /* 0x000fe20000000800 */
[----:B------:R-:W-:-:S02]  /*114f0*/  FFMA.FTZ R169, R176, c[0x0][0x2d0], -R141 ;  /* 0x0000b400b0a97a23 */ /* 0x000fc4000001088d */
[----:B------:R-:W-:Y:S02]  /*11500*/  IMAD.IADD R176, R183, 0x1, R135 ;  /* 0x00000001b7b07824 */ /* 0x000fe400078e0287 */
[--C-:B------:R-:W-:Y:S02]  /*11510*/  FFMA.FTZ R167, R186, c[0x0][0x2d0], -R141.reuse ;  /* 0x0000b400baa77a23 */ /* 0x100fe4000001088d */
[--C-:B------:R-:W-:Y:S01]  /*11520*/  FFMA.FTZ R178, R178, c[0x0][0x2d0], -R141.reuse ;  /* 0x0000b400b2b27a23 */ /* 0x100fe2000001088d */
[----:B------:R-:W4:Y:S01]  /*11530*/  MUFU.EX2 R150, R150 ;  /* 0x0000009600967308 */ /* 0x000f220000000800 */
[----:B-1----:R-:W-:Y:S01]  /*11540*/  F2FP.BF16.PACK_AB R97, R155, R160 ;  /* 0x000000a09b61723e */ /* 0x002fe200000010ff */
[----:B------:R-:W-:Y:S02]  /*11550*/  FFMA.FTZ R174, R174, c[0x0][0x2d0], -R141 ;  /* 0x0000b400aeae7a23 */ /* 0x000fe4000001088d */
[--C-:B------:R-:W-:Y:S02]  /*11560*/  FFMA.FTZ R172, R172, c[0x0][0x2d0], -R161.reuse ;  /* 0x0000b400acac7a23 */ /* 0x100fe400000108a1 */
[----:B------:R-:W-:-:S02]  /*11570*/  FFMA.FTZ R173, R142, c[0x0][0x2d0], -R161 ;  /* 0x0000b4008ead7a23 */ /* 0x000fc400000108a1 */
[----:B------:R-:W-:Y:S01]  /*11580*/  MUFU.EX2 R154, R154 ;  /* 0x0000009a009a7308 */ /* 0x000fe20000000800 */
[--C-:B------:R-:W-:Y:S02]  /*11590*/  FFMA.FTZ R175, R140, c[0x0][0x2d0], -R161.reuse ;  /* 0x0000b4008caf7a23 */ /* 0x100fe400000108a1 */
[----:B------:R-:W-:Y:S02]  /*115a0*/  FFMA.FTZ R206, R166, c[0x0][0x2d0], -R161 ;  /* 0x0000b400a6ce7a23 */ /* 0x000fe400000108a1 */
[----:B------:R-:W-:Y:S02]  /*115b0*/  FADD.FTZ R151, R158, R151 ;  /* 0x000000979e977221 */ /* 0x000fe40000010000 */
[----:B------:R-:W-:Y:S01]  /*115c0*/  FADD.FTZ R160, R160, R155 ;  /* 0x0000009ba0a07221 */ /* 0x000fe20000010000 */
[----:B----4-:R-:W-:Y:S01]  /*115d0*/  F2FP.BF16.PACK_AB R99, R150, R153 ;  /* 0x000000999663723e */ /* 0x010fe200000010ff */
[----:B------:R-:W1:Y:S01]  /*115e0*/  MUFU.EX2 R147, R147 ;  /* 0x0000009300937308 */ /* 0x000e620000000800 */
        /* <DEDUP_REMOVED lines=255> */
.L_x_3367:
        /* <DEDUP_REMOVED lines=27> */
.L_x_3371:
        /* <DEDUP_REMOVED lines=8> */
[----:B-1----:R1:W2:Y:S04]  /*12810*/  LDSM.16.M88.4 R140, [R0+0xc100] ;  /* 0x00c10000008c783b */ /* 0x0022a80000000200 */
        /* <DEDUP_REMOVED lines=13> */
[----:B------:R-:W-:Y:S01]  /*128f0*/  SHF.L.U64.HI R6, R212, 0x1, R209 ;  /* 0x00000001d4067819 */ /* 0x000fe200000102d1 */
        /* <DEDUP_REMOVED lines=8> */
[----:B------:R-:W-:Y:S02]  /*12980*/  IADD3 R5, P0, R5, R8, RZ ;  /* 0x0000000805057210 */ /* 0x000fe40007f1e0ff */
[----:B------:R-:W-:Y:S02]  /*12990*/  IADD3 R8, -R210, 0x10, RZ ;  /* 0x00000010d2087810 */ /* 0x000fe40007ffe1ff */
[----:B-1----:R-:W-:Y:S01]  /*129a0*/  IADD3.X R0, R192, R9, R7, P0, !PT ;  /* 0x00000009c0007210 */ /* 0x002fe200007fe407 */
[----:B------:R-:W-:Y:S01]  /*129b0*/  IMAD.SHL.U32 R7, R212, 0x2, RZ ;  /* 0x00000002d4077824 */ /* 0x000fe200078e00ff */
[C---:B------:R-:W-:Y:S02]  /*129c0*/  LEA R4, P0, R5.reuse, c[0x0][0x1f8], 0x1 ;  /* 0x00007e0005047a11 */ /* 0x040fe400078008ff */
[----:B------:R-:W-:Y:S02]  /*129d0*/  LOP3.LUT R8, R8, 0xf, RZ, 0xc0, !PT ;  /* 0x0000000f08087812 */ /* 0x000fe400078ec0ff */
[----:B------:R-:W-:Y:S01]  /*129e0*/  LEA.HI.X R18, R5, c[0x0][0x1fc], R0, 0x1, P0 ;  /* 0x00007f0005127a11 */ /* 0x000fe200000f0c00 */
[----:B------:R-:W1:Y:S01]  /*129f0*/  SHFL.IDX PT, R10, R4, 0x1, 0x181f ;  /* 0x00381f00040a7f89 */ /* 0x000e6200000e0000 */
[----:B------:R-:W-:Y:S02]  /*12a00*/  SEL R5, RZ, 0x10, P5 ;  /* 0x00000010ff057807 */ /* 0x000fe40002800000 */
[----:B------:R-:W-:Y:S01]  /*12a10*/  SEL R0, RZ, 0x10, P4 ;  /* 0x00000010ff007807 */ /* 0x000fe20002000000 */
[----:B------:R-:W5:Y:S01]  /*12a20*/  SHFL.IDX PT, R11, R18, 0x1, 0x181f ;  /* 0x00381f00120b7f89 */ /* 0x000f6200000e0000 */
[C---:B------:R-:W-:Y:S02]  /*12a30*/  IADD3 R14, -R5.reuse, 0x10, RZ ;  /* 0x00000010050e7810 */ /* 0x040fe40007ffe1ff */
[----:B------:R-:W-:Y:S01]  /*12a40*/  ISETP.NE.U32.AND P2, PT, R5, RZ, PT ;  /* 0x000000ff0500720c */ /* 0x000fe20003f45070 */
[----:B------:R4:W3:Y:S01]  /*12a50*/  SHFL.IDX PT, R12, R4, RZ, 0x181f ;  /* 0x00181fff040c7589 */ /* 0x0008e200000e0000 */
[----:B------:R-:W-:Y:S02]  /*12a60*/  LOP3.LUT R14, R14, 0xf, RZ, 0xc0, !PT ;  /* 0x0000000f0e0e7812 */ /* 0x000fe400078ec0ff */
[----:B------:R-:W-:Y:S01]  /*12a70*/  IADD3 R9, -R0, 0x10, RZ ;  /* 0x0000001000097810 */ /* 0x000fe20007ffe1ff */
[----:B------:R2:W2:Y:S03]  /*12a80*/  SHFL.IDX PT, R13, R18, RZ, 0x181f ;  /* 0x00181fff120d7589 */ /* 0x0004a600000e0000 */
[----:B------:R-:W-:Y:S02]  /*12a90*/  LOP3.LUT R9, R9, 0xf, RZ, 0xc0, !PT ;  /* 0x0000000f09097812 */ /* 0x000fe400078ec0ff */
[----:B----4-:R-:W-:Y:S02]  /*12aa0*/  SHF.L.U64.HI R4, R208, 0x1, R211 ;  /* 0x00000001d0047819 */ /* 0x010fe400000102d3 */
[-C--:B-1----:R-:W-:Y:S04]  /*12ab0*/  IADD3 R14, P1, P0, R14, R10.reuse, R7 ;  /* 0x0000000a0e0e7210 */ /* 0x082fe8000783e007 */
[-C--:B-----5:R-:W-:Y:S02]  /*12ac0*/  IADD3.X R15, RZ, R11.reuse, R6, P1, P0 ;  /* 0x0000000bff0f7210 */ /* 0x0a0fe40000fe0406 */
[-C--:B------:R-:W-:Y:S04]  /*12ad0*/  IADD3 R16, P1, P0, R9, R10.reuse, R2 ;  /* 0x0000000a09107210 */ /* 0x080fe8000783e002 */
[-C--:B------:R-:W-:Y:S02]  /*12ae0*/  IADD3.X R17, RZ, R11.reuse, R4, P1, P0 ;  /* 0x0000000bff117210 */ /* 0x080fe40000fe0404 */
[----:B------:R-:W-:Y:S04]  /*12af0*/  IADD3 R8, P1, P0, R8, R10, R215 ;  /* 0x0000000a08087210 */ /* 0x000fe8000783e0d7 */
[----:B------:R-:W-:Y:S02]  /*12b00*/  IADD3.X R9, RZ, R11, R216, P1, P0 ;  /* 0x0000000bff097210 */ /* 0x000fe40000fe04d8 */
[C---:B---3--:R-:W-:Y:S01]  /*12b10*/  IADD3 R10, P1, R12.reuse, R7, RZ ;  /* 0x000000070c0a7210 */ /* 0x048fe20007f3e0ff */
[----:B------:R-:W-:Y:S01]  /*12b20*/  IMAD.U32 R7, RZ, RZ, UR6 ;  /* 0x00000006ff077e24 */ /* 0x000fe2000f8e00ff */
[----:B--2---:R-:W-:Y:S03]  /*12b30*/  IADD3 R18, P0, R12, R2, RZ ;  /* 0x000000020c127210 */ /* 0x004fe60007f1e0ff */
[----:B------:R-:W-:Y:S01]  /*12b40*/  IMAD.X R11, R13, 0x1, R6, P1 ;  /* 0x000000010d0b7824 */ /* 0x000fe200008e0606 */
[----:B------:R-:W-:Y:S01]  /*12b50*/  ISETP.NE.U32.AND P1, PT, R0, RZ, PT ;  /* 0x000000ff0000720c */ /* 0x000fe20003f25070 */
[----:B------:R-:W-:Y:S02]  /*12b60*/  IMAD R5, R7, 0x6000, R196 ;  /* 0x0000600007057824 */ /* 0x000fe400078e02c4 */
        /* <DEDUP_REMOVED lines=10> */
.L_x_3369:
        /* <DEDUP_REMOVED lines=11> */
[----:B------:R-:W-:Y:S05]  /*12cc0*/  UISETP.GE.AND UP1, UPT, UR6, 0x1, UPT ;  /* 0x000000010600788c */ /* 0x000fea000bf26270 */
[C---:B---3--:R-:W-:Y:S01]  /*12cd0*/  HMMA.16816.F32.BF16 R12, R136.reuse, R144, RZ ;  /* 0x00000090880c723c */ /* 0x048fe200000418ff */
[----:B------:R-:W-:Y:S07]  /*12ce0*/  LDSM.16.M88.4 R168, [R0+0x800] ;  /* 0x0008000000a8783b */ /* 0x000fee0000000200 */
[C---:B------:R-:W-:Y:S01]  /*12cf0*/  HMMA.16816.F32.BF16 R16, R136.reuse, R146, RZ ;  /* 0x000000928810723c */ /* 0x040fe200000418ff */
[----:B------:R-:W1:Y:S07]  /*12d00*/  LDSM.16.M88.4 R144, [R0] ;  /* 0x000000000090783b */ /* 0x000e6e0000000200 */
[C---:B----4-:R-:W-:Y:S01]  /*12d10*/  HMMA.16816.F32.BF16 R20, R136.reuse, R24, RZ ;  /* 0x000000188814723c */ /* 0x050fe200000418ff */
[----:B------:R-:W-:Y:S07]  /*12d20*/  LDSM.16.M88.4 R176, [R189+0x2000] ;  /* 0x00200000bdb0783b */ /* 0x000fee0000000200 */
[C---:B------:R-:W-:Y:S01]  /*12d30*/  HMMA.16816.F32.BF16 R24, R136.reuse, R26, RZ ;  /* 0x0000001a8818723c */ /* 0x040fe200000418ff */
[----:B------:R-:W0:Y:S07]  /*12d40*/  LDGDEPBAR ;  /* 0x00000000000079af */ /* 0x000e2e0000000000 */
        /* <DEDUP_REMOVED lines=28> */
[C---:B----4-:R-:W-:Y:S01]  /*12f10*/  HMMA.16816.F32.BF16 R4, R156.reuse, R160, R4 ;  /* 0x000000a09c04723c */ /* 0x050fe20000041804 */
[----:B------:R-:W-:Y:S07]  /*12f20*/  LDSM.16.M88.4 R152, [R188+0x2000] ;  /* 0x00200000bc98783b */ /* 0x000fee0000000200 */
[C---:B------:R-:W-:Y:S08]  /*12f30*/  HMMA.16816.F32.BF16 R8, R156.reuse, R162, R8 ;  /* 0x000000a29c08723c */ /* 0x040ff00000041808 */
[C---:B-----5:R-:W-:Y:S08]  /*12f40*/  HMMA.16816.F32.BF16 R12, R156.reuse, R148, R12 ;  /* 0x000000949c0c723c */ /* 0x060ff0000004180c */
[C---:B------:R-:W-:Y:S01]  /*12f50*/  HMMA.16816.F32.BF16 R16, R156.reuse, R150, R16 ;  /* 0x000000969c10723c */ /* 0x040fe20000041810 */
[----:B------:R-:W4:Y:S07]  /*12f60*/  LDSM.16.M88.4 R148, [R189+0x3800] ;  /* 0x00380000bd94783b */ /* 0x000f2e0000000200 */
[C---:B-1----:R-:W-:Y:S08]  /*12f70*/  HMMA.16816.F32.BF16 R20, R156.reuse, R144, R20 ;  /* 0x000000909c14723c */ /* 0x042ff00000041814 */
[C---:B------:R-:W-:Y:S01]  /*12f80*/  HMMA.16816.F32.BF16 R24, R156.reuse, R146, R24 ;  /* 0x000000929c18723c */ /* 0x040fe20000041818 */
[----:B------:R-:W1:Y:S07]  /*12f90*/  LDSM.16.M88.4 R144, [R133+0x4000] ;  /* 0x004000008590783b */ /* 0x000e6e0000000200 */
[C---:B------:R-:W-:Y:S08]  /*12fa0*/  HMMA.16816.F32.BF16 R28, R156.reuse, R164, R28 ;  /* 0x000000a49c1c723c */ /* 0x040ff0000004181c */
[----:B------:R-:W-:Y:S08]  /*12fb0*/  HMMA.16816.F32.BF16 R32, R156, R166, R32 ;  /* 0x000000a69c20723c */ /* 0x000ff00000041820 */
[C---:B------:R-:W-:Y:S07]  /*12fc0*/  HMMA.16816.F32.BF16 R4, R172.reuse, R176, R4 ;  /* 0x000000b0ac04723c */ /* 0x040fee0000041804 */
[CC--:B------:R-:W-:Y:S01]  /*12fd0*/  IADD3 R177, R182.reuse, R189.reuse, RZ ;  /* 0x000000bdb6b17210 */ /* 0x0c0fe20007ffe0ff */
[C---:B------:R-:W-:Y:S04]  /*12fe0*/  HMMA.16816.F32.BF16 R8, R172.reuse, R178, R8 ;  /* 0x000000b2ac08723c */ /* 0x040fe80000041808 */
[----:B------:R-:W5:Y:S01]  /*12ff0*/  LDSM.16.M88.4 R156, [R177+0x2800] ;  /* 0x00280000b19c783b */ /* 0x000f620000000200 */
[----:B------:R-:W-:Y:S03]  /*13000*/  IADD3 R176, R182, R189, R187 ;  /* 0x000000bdb6b07210 */ /* 0x000fe60007ffe0bb */
[C---:B--2---:R-:W-:Y:S04]  /*13010*/  HMMA.16816.F32.BF16 R12, R172.reuse, R136, R12 ;  /* 0x00000088ac0c723c */ /* 0x044fe8000004180c */
[----:B------:R-:W2:Y:S04]  /*13020*/  LDSM.16.M88.4 R160, [R177+0x3000] ;  /* 0x00300000b1a0783b */ /* 0x000ea80000000200 */
[C---:B------:R-:W-:Y:S04]  /*13030*/  HMMA.16816.F32.BF16 R16, R172.reuse, R138, R16 ;  /* 0x0000008aac10723c */ /* 0x040fe80000041810 */
[----:B------:R-:W2:Y:S04]  /*13040*/  LDSM.16.M88.4 R164, [R177+0x3800] ;  /* 0x00380000b1a4783b */ /* 0x000ea80000000200 */
[C---:B---3--:R-:W-:Y:S04]  /*13050*/  HMMA.16816.F32.BF16 R20, R172.reuse, R140, R20 ;  /* 0x0000008cac14723c */ /* 0x048fe80000041814 */
[----:B------:R-:W-:Y:S04]  /*13060*/  LDSM.16.M88.4 R136, [R181+0x4000] ;  /* 0x00400000b588783b */ /* 0x000fe80000000200 */
[C---:B------:R-:W-:Y:S04]  /*13070*/  HMMA.16816.F32.BF16 R24, R172.reuse, R142, R24 ;  /* 0x0000008eac18723c */ /* 0x040fe80000041818 */
[----:B------:R-:W3:Y:S04]  /*13080*/  LDSM.16.M88.4 R140, [R0+0x2000] ;  /* 0x00200000008c783b */ /* 0x000ee80000000200 */
[C---:B----4-:R-:W-:Y:S08]  /*13090*/  HMMA.16816.F32.BF16 R28, R172.reuse, R148, R28 ;  /* 0x00000094ac1c723c */ /* 0x050ff0000004181c */
[----:B------:R-:W-:Y:S01]  /*130a0*/  HMMA.16816.F32.BF16 R32, R172, R150, R32 ;  /* 0x00000096ac20723c */ /* 0x000fe20000041820 */
[----:B------:R-:W4:Y:S07]  /*130b0*/  LDSM.16.M88.4 R148, [R0+0x2800] ;  /* 0x002800000094783b */ /* 0x000f2e0000000200 */
        /* <DEDUP_REMOVED lines=53> */
[----:B------:R5:W1:Y:S07]  /*13410*/  LDSM.16.M88.4 R140, [R0+0x5800] ;  /* 0x00580000008c783b */ /* 0x000a6e0000000200 */
[C---:B------:R-:W-:Y:S08]  /*13420*/  HMMA.16816.F32.BF16 R8, R164.reuse, R170, R8 ;  /* 0x000000aaa408723c */ /* 0x040ff00000041808 */
[C---:B------:R-:W-:Y:S08]  /*13430*/  HMMA.16816.F32.BF16 R12, R164.reuse, R172, R12 ;  /* 0x000000aca40c723c */ /* 0x040ff0000004180c */
[C---:B------:R-:W-:Y:S04]  /*13440*/  HMMA.16816.F32.BF16 R16, R164.reuse, R174, R16 ;  /* 0x000000aea410723c */ /* 0x040fe80000041810 */
[----:B-----5:R-:W-:Y:S04]  /*13450*/  MOV R0, R213 ;  /* 0x000000d500007202 */ /* 0x020fe80000000f00 */
[C---:B----4-:R-:W-:Y:S08]  /*13460*/  HMMA.16816.F32.BF16 R20, R164.reuse, R148, R20 ;  /* 0x00000094a414723c */ /* 0x050ff00000041814 */
[C---:B------:R-:W-:Y:S01]  /*13470*/  HMMA.16816.F32.BF16 R24, R164.reuse, R150, R24 ;  /* 0x00000096a418723c */ /* 0x040fe20000041818 */
[----:B------:R4:W-:Y:S07]  /*13480*/  LDSM.16.M88.4 R148, [R2+0x4000] ;  /* 0x004000000294783b */ /* 0x0009ee0000000200 */
[C---:B-1----:R-:W-:Y:S08]  /*13490*/  HMMA.16816.F32.BF16 R28, R164.reuse, R144, R28 ;  /* 0x00000090a41c723c */ /* 0x042ff0000004181c */
[----:B------:R-:W-:Y:S01]  /*134a0*/  HMMA.16816.F32.BF16 R32, R164, R146, R32 ;  /* 0x00000092a420723c */ /* 0x000fe20000041820 */
[----:B------:R-:W1:Y:S07]  /*134b0*/  LDSM.16.M88.4 R144, [R180+0x8000] ;  /* 0x00800000b490783b */ /* 0x000e6e0000000200 */
[C---:B------:R-:W-:Y:S05]  /*134c0*/  HMMA.16816.F32.BF16 R4, R152.reuse, R156, R4 ;  /* 0x0000009c9804723c */ /* 0x040fea0000041804 */
[----:B----4-:R-:W-:Y:S03]  /*134d0*/  @P1 IMAD.HI.U32 R2, R213, c[0x0][0x2c8], RZ ;  /* 0x0000b200d5021a27 */ /* 0x010fe600078e00ff */
[C---:B------:R-:W-:Y:S04]  /*134e0*/  HMMA.16816.F32.BF16 R8, R152.reuse, R158, R8 ;  /* 0x0000009e9808723c */ /* 0x040fe80000041808 */
[----:B------:R-:W-:Y:S04]  /*134f0*/  @P0 SHF.R.U32.HI R0, RZ, c[0x0][0x2cc], R2 ;  /* 0x0000b300ff000a19 */ /* 0x000fe80000011602 */
[C---:B--2---:R-:W-:Y:S01]  /*13500*/  HMMA.16816.F32.BF16 R12, R152.reuse, R160, R12 ;  /* 0x000000a0980c723c */ /* 0x044fe2000004180c */
[----:B------:R-:W-:Y:S07]  /*13510*/  SHFL.IDX PT, R2, R0, RZ, 0x1c1f ;  /* 0x001c1fff00027589 */ /* 0x000fee00000e0000 */
[C---:B------:R-:W-:Y:S08]  /*13520*/  HMMA.16816.F32.BF16 R16, R152.reuse, R162, R16 ;  /* 0x000000a29810723c */ /* 0x040ff00000041810 */
[C---:B---3--:R-:W-:Y:S08]  /*13530*/  HMMA.16816.F32.BF16 R20, R152.reuse, R136, R20 ;  /* 0x000000889814723c */ /* 0x048ff00000041814 */
[C---:B------:R-:W-:Y:S01]  /*13540*/  HMMA.16816.F32.BF16 R24, R152.reuse, R138, R24 ;  /* 0x0000008a9818723c */ /* 0x040fe20000041818 */
[----:B------:R-:W2:Y:S07]  /*13550*/  LDSM.16.M88.4 R136, [R176+0x4800] ;  /* 0x00480000b088783b */ /* 0x000eae0000000200 */
[C---:B------:R-:W-:Y:S08]  /*13560*/  HMMA.16816.F32.BF16 R28, R152.reuse, R140, R28 ;  /* 0x0000008c981c723c */ /* 0x040ff0000004181c */
[----:B------:R-:W-:Y:S01]  /*13570*/  HMMA.16816.F32.BF16 R32, R152, R142, R32 ;  /* 0x0000008e9820723c */ /* 0x000fe20000041820 */
[----:B------:R-:W-:Y:S06]  /*13580*/  LDSM.16.M88.4 R140, [R176+0x5000] ;  /* 0x00500000b08c783b */ /* 0x000fec0000000200 */
[----:B------:R-:W-:Y:S01]  /*13590*/  MOV R153, UR12 ;  /* 0x0000000c00997c02 */ /* 0x000fe20008000f00 */
[C---:B-1----:R-:W-:Y:S01]  /*135a0*/  HMMA.16816.F32.BF16 R4, R144.reuse, R148, R4 ;  /* 0x000000949004723c */ /* 0x042fe20000041804 */
[----:B------:R-:W1:Y:S06]  /*135b0*/  SHFL.IDX PT, R152, R0, 0x1, 0x1c1f ;  /* 0x003c1f0000987f89 */ /* 0x000e6c00000e0000 */
[----:B------:R-:W-:Y:S01]  /*135c0*/  MOV R149, UR14 ;  /* 0x0000000e00957c02 */ /* 0x000fe20008000f00 */
[C---:B------:R-:W-:Y:S01]  /*135d0*/  HMMA.16816.F32.BF16 R8, R144.reuse, R150, R8 ;  /* 0x000000969008723c */ /* 0x040fe20000041808 */
[----:B------:R-:W-:Y:S03]  /*135e0*/  UIADD3 UR14, UR6, 0x1, URZ ;  /* 0x00000001060e7890 */ /* 0x000fe6000fffe03f */
[----:B------:R-:W-:Y:S01]  /*135f0*/  IADD3 R148, -R214, 0x1, -R149 ;  /* 0x00000001d6947810 */ /* 0x000fe20007ffe995 */
[----:B------:R-:W-:Y:S03]  /*13600*/  USEL UR6, UR14, URZ, !UP1 ;  /* 0x0000003f0e067287 */ /* 0x000fe6000c800000 */
[----:B------:R-:W-:Y:S01]  /*13610*/  IADD3 R153, -R153, UR9, R148 ;  /* 0x0000000999997c10 */ /* 0x000fe2000fffe194 */
[C---:B--2---:R-:W-:Y:S01]  /*13620*/  HMMA.16816.F32.BF16 R12, R144.reuse, R136, R12 ;  /* 0x00000088900c723c */ /* 0x044fe2000004180c */
[----:B------:R-:W2:Y:S01]  /*13630*/  LDSM.16.M88.4 R148, [R176+0x5800] ;  /* 0x00580000b094783b */ /* 0x000ea20000000200 */
[----:B------:R-:W-:Y:S04]  /*13640*/  DEPBAR.LE SB0, 0x2 ;  /* 0x000080800000791a */ /* 0x000fe80000000000 */
[C---:B------:R-:W-:Y:S02]  /*13650*/  IADD3 R2, R153.reuse, R2, RZ ;  /* 0x0000000299027210 */ /* 0x040fe40007ffe0ff */
[C---:B------:R-:W-:Y:S01]  /*13660*/  HMMA.16816.F32.BF16 R16, R144.reuse, R138, R16 ;  /* 0x0000008a9010723c */ /* 0x040fe20000041810 */
[----:B------:R-:W-:Y:S04]  /*13670*/  BAR.SYNC.DEFER_BLOCKING 0x0 ;  /* 0x0000000000007b1d */ /* 0x000fe80000010000 */
[----:B------:R-:W-:Y:S02]  /*13680*/  ISETP.GT.AND P0, PT, R2, RZ, PT ;  /* 0x000000ff0200720c */ /* 0x000fe40003f04270 */
[----:B-1----:R-:W-:Y:S01]  /*13690*/  IADD3 R0, R153, R152, RZ ;  /* 0x0000009899007210 */ /* 0x002fe20007ffe0ff */
[C---:B------:R-:W-:Y:S03]  /*136a0*/  HMMA.16816.F32.BF16 R20, R144.reuse, R140, R20 ;  /* 0x0000008c9014723c */ /* 0x040fe60000041814 */
[----:B------:R-:W-:Y:S02]  /*136b0*/  ISETP.GT.AND P1, PT, R0, RZ, PT ;  /* 0x000000ff0000720c */ /* 0x000fe40003f24270 */
[----:B------:R-:W-:Y:S02]  /*136c0*/  FSEL R166, R4, -INF , P0 ;  /* 0xff80000004a67808 */ /* 0x000fe40000000000 */
[----:B------:R-:W-:Y:S01]  /*136d0*/  ISETP.GT.AND P0, PT, R0, 0x1, PT ;  /* 0x000000010000780c */ /* 0x000fe20003f04270 */
[C---:B------:R-:W-:Y:S03]  /*136e0*/  HMMA.16816.F32.BF16 R24, R144.reuse, R142, R24 ;  /* 0x0000008e9018723c */ /* 0x040fe60000041818 */
[C---:B------:R-:W-:Y:S02]  /*136f0*/  ISETP.GT.AND P2, PT, R2.reuse, 0x1, PT ;  /* 0x000000010200780c */ /* 0x040fe40003f44270 */
[----:B------:R-:W-:Y:S02]  /*13700*/  FSEL R165, R7, -INF , P0 ;  /* 0xff80000007a57808 */ /* 0x000fe40000000000 */
[----:B------:R-:W-:Y:S01]  /*13710*/  ISETP.GT.AND P0, PT, R2, 0x9, PT ;  /* 0x000000090200780c */ /* 0x000fe20003f04270 */
[----:B------:R-:W-:Y:S04]  /*13720*/  LDSM.16.MT88.4 R140, [R134+UR4+0x2900] ;  /* 0x00290004868c783b */ /* 0x000fe80008004200 */
[----:B------:R-:W-:Y:S02]  /*13730*/  FSEL R168, R9, -INF , P0 ;  /* 0xff80000009a87808 */ /* 0x000fe40000000000 */
[----:B------:R-:W-:Y:S02]  /*13740*/  ISETP.GT.AND P0, PT, R0, 0x9, PT ;  /* 0x000000090000780c */ /* 0x000fe40003f04270 */
[----:B------:R-:W-:Y:S01]  /*13750*/  FSEL R167, R6, -INF , P1 ;  /* 0xff80000006a77808 */ /* 0x000fe20000800000 */
[C---:B--2---:R-:W-:Y:S03]  /*13760*/  HMMA.16816.F32.BF16 R28, R144.reuse, R148, R28 ;  /* 0x00000094901c723c */ /* 0x044fe6000004181c */
[----:B------:R-:W-:Y:S02]  /*13770*/  FSEL R175, R11, -INF , P0 ;  /* 0xff8000000baf7808 */ /* 0x000fe40000000000 */
[C---:B------:R-:W-:Y:S02]  /*13780*/  ISETP.GT.AND P0, PT, R2.reuse, 0x11, PT ;  /* 0x000000110200780c */ /* 0x040fe40003f04270 */
[----:B------:R-:W-:Y:S01]  /*13790*/  ISETP.GT.AND P1, PT, R2, 0x8, PT ;  /* 0x000000080200780c */ /* 0x000fe20003f24270 */
[----:B------:R-:W-:Y:S04]  /*137a0*/  HMMA.16816.F32.BF16 R32, R144, R150, R32 ;  /* 0x000000969020723c */ /* 0x000fe80000041820 */
[----:B------:R-:W-:Y:S02]  /*137b0*/  FSEL R176, R13, -INF , P0 ;  /* 0xff8000000db07808 */ /* 0x000fe40000000000 */
[----:B------:R-:W-:Y:S02]  /*137c0*/  ISETP.GT.AND P0, PT, R0, 0x11, PT ;  /* 0x000000110000780c */ /* 0x000fe40003f04270 */
[----:B------:R-:W-:Y:S02]  /*137d0*/  FSEL R164, R5, -INF , P2 ;  /* 0xff80000005a47808 */ /* 0x000fe40001000000 */
[C---:B------:R-:W-:Y:S02]  /*137e0*/  ISETP.GT.AND P2, PT, R2.reuse, 0x19, PT ;  /* 0x000000190200780c */ /* 0x040fe40003f44270 */
[----:B------:R-:W-:Y:S02]  /*137f0*/  FSEL R177, R15, -INF , P0 ;  /* 0xff8000000fb17808 */ /* 0x000fe40000000000 */
[----:B------:R-:W-:Y:S02]  /*13800*/  ISETP.GT.AND P0, PT, R2, 0x18, PT ;  /* 0x000000180200780c */ /* 0x000fe40003f04270 */
[----:B------:R-:W-:Y:S02]  /*13810*/  FMNMX.FTZ R153, R166, R3, !PT ;  /* 0x00000003a6997209 */ /* 0x000fe40007810000 */
[----:B------:R-:W-:Y:S02]  /*13820*/  FSEL R178, R16, -INF , P0 ;  /* 0xff80000010b27808 */ /* 0x000fe40000000000 */
[----:B------:R-:W-:Y:S02]  /*13830*/  ISETP.GT.AND P0, PT, R0, 0x19, PT ;  /* 0x000000190000780c */ /* 0x000fe40003f04270 */
[----:B------:R-:W-:Y:S02]  /*13840*/  FSEL R170, R8, -INF , P1 ;  /* 0xff80000008aa7808 */ /* 0x000fe40000800000 */
[----:B------:R-:W-:Y:S02]  /*13850*/  FSEL R189, R19, -INF , P0 ;  /* 0xff80000013bd7808 */ /* 0x000fe40000000000 */
[----:B------:R-:W-:Y:S02]  /*13860*/  ISETP.GT.AND P0, PT, R2, 0x20, PT ;  /* 0x000000200200780c */ /* 0x000fe40003f04270 */
        /* <DEDUP_REMOVED lines=14> */
[----:B------:R-:W-:Y:S02]  /*13950*/  FMNMX.FTZ R149, R174, R149, !PT ;  /* 0x00000095ae957209 */ /* 0x000fe40007810000 */
[----:B------:R-:W-:Y:S02]  /*13960*/  ISETP.GT.AND P1, PT, R0, 0x18, PT ;  /* 0x000000180000780c */ /* 0x000fe40003f24270 */
[----:B------:R-:W-:Y:S02]  /*13970*/  FMNMX.FTZ R20, R179, R20, !PT ;  /* 0x00000014b3147209 */ /* 0x000fe40007810000 */
[----:B------:R-:W-:Y:S02]  /*13980*/  FSEL R188, R17, -INF , P2 ;  /* 0xff80000011bc7808 */ /* 0x000fe40001000000 */
[----:B------:R-:W-:Y:S02]  /*13990*/  ISETP.GT.AND P2, PT, R2, 0x21, PT ;  /* 0x000000210200780c */ /* 0x000fe40003f44270 */
[----:B------:R-:W-:Y:S02]  /*139a0*/  FMNMX.FTZ R149, R176, R149, !PT ;  /* 0x00000095b0957209 */ /* 0x000fe40007810000 */
[----:B------:R-:W-:Y:S02]  /*139b0*/  FSEL R219, R18, -INF , P1 ;  /* 0xff80000012db7808 */ /* 0x000fe40000800000 */
[C---:B------:R-:W-:Y:S02]  /*139c0*/  ISETP.GT.AND P1, PT, R0.reuse, 0x20, PT ;  /* 0x000000200000780c */ /* 0x040fe40003f24270 */
        /* <DEDUP_REMOVED lines=36> */
[----:B------:R-:W-:Y:S01]  /*13c10*/  FMNMX.FTZ R20, R157, R20, !PT ;  /* 0x000000149d147209 */ /* 0x000fe20007810000 */
[----:B------:R-:W-:Y:S01]  /*13c20*/  LDSM.16.MT88.4 R28, [R134+UR4+0x100] ;  /* 0x00010004861c783b */ /* 0x000fe20008004200 */
[----:B------:R-:W-:Y:S02]  /*13c30*/  ISETP.GT.AND P1, PT, R0, 0x38, PT ;  /* 0x000000380000780c */ /* 0x000fe40003f24270 */
[----:B------:R-:W-:Y:S02]  /*13c40*/  FMNMX.FTZ R21, R154, R21, !PT ;  /* 0x000000159a157209 */ /* 0x000fe40007810000 */
[----:B------:R-:W-:Y:S02]  /*13c50*/  ISETP.GT.AND P2, PT, R2, 0x39, PT ;  /* 0x000000390200780c */ /* 0x000fe40003f44270 */
[----:B------:R-:W-:Y:S02]  /*13c60*/  FSEL R151, R34, -INF , P1 ;  /* 0xff80000022977808 */ /* 0x000fe40000800000 */
[----:B------:R-:W-:Y:S02]  /*13c70*/  FMNMX.FTZ R20, R155, R20, !PT ;  /* 0x000000149b147209 */ /* 0x000fe40007810000 */
[----:B------:R-:W-:Y:S02]  /*13c80*/  ISETP.GT.AND P0, PT, R0, 0x39, PT ;  /* 0x000000390000780c */ /* 0x000fe40003f04270 */
[----:B------:R-:W-:Y:S02]  /*13c90*/  FSEL R150, R33, -INF , P2 ;  /* 0xff80000021967808 */ /* 0x000fe40001000000 */
[----:B------:R-:W-:Y:S02]  /*13ca0*/  FMNMX.FTZ R21, R152, R21, !PT ;  /* 0x0000001598157209 */ /* 0x000fe40007810000 */
[----:B------:R-:W-:Y:S02]  /*13cb0*/  FSEL R149, R35, -INF , P0 ;  /* 0xff80000023957808 */ /* 0x000fe40000000000 */
[----:B------:R-:W-:Y:S02]  /*13cc0*/  FMNMX.FTZ R20, R151, R20, !PT ;  /* 0x0000001497147209 */ /* 0x000fe40007810000 */
[----:B------:R-:W-:Y:S02]  /*13cd0*/  FMNMX.FTZ R2, R150, R21, !PT ;  /* 0x0000001596027209 */ /* 0x000fe40007810000 */
[----:B------:R-:W-:Y:S02]  /*13ce0*/  FMNMX.FTZ R22, R149, R20, !PT ;  /* 0x0000001495167209 */ /* 0x000fe40007810000 */
[----:B------:R-:W-:Y:S01]  /*13cf0*/  IADD3 R24, R135, UR4, RZ ;  /* 0x0000000487187c10 */ /* 0x000fe2000fffe0ff */
        /* <DEDUP_REMOVED lines=10> */
[----:B------:R-:W-:Y:S01]  /*13da0*/  FSEL R4, R2, RZ, P1 ;  /* 0x000000ff02047208 */ /* 0x000fe20000800000 */
[----:B------:R-:W1:Y:S01]  /*13db0*/  LDSM.16.MT88.4 R20, [R135+UR4+0x100] ;  /* 0x000100048714783b */ /* 0x000e620008004200 */
[C---:B------:R-:W-:Y:S01]  /*13dc0*/  FSETP.NEU.FTZ.AND P0, PT, R0.reuse, -INF , PT ;  /* 0xff8000000000780b */ /* 0x040fe20003f1d000 */
[----:B------:R-:W-:Y:S01]  /*13dd0*/  FMUL.FTZ R148, R0, c[0x0][0x2d0] ;  /* 0x0000b40000947a20 */ /* 0x000fe20000410000 */
[----:B------:R-:W-:Y:S01]  /*13de0*/  FSEL R153, R153, RZ, P1 ;  /* 0x000000ff99997208 */ /* 0x000fe20000800000 */
[----:B------:R-:W-:Y:S01]  /*13df0*/  FADD.FTZ R4, -R4, R3 ;  /* 0x0000000304047221 */ /* 0x000fe20000010100 */
[----:B------:R-:W-:Y:S02]  /*13e00*/  FSEL R5, R0, RZ, P0 ;  /* 0x000000ff00057208 */ /* 0x000fe40000000000 */
[----:B------:R-:W-:Y:S01]  /*13e10*/  FSEL R148, R148, RZ, P0 ;  /* 0x000000ff94947208 */ /* 0x000fe20000000000 */
[--C-:B------:R-:W-:Y:S01]  /*13e20*/  FFMA.FTZ R173, R166, c[0x0][0x2d0], -R153.reuse ;  /* 0x0000b400a6ad7a23 */ /* 0x100fe20000010899 */
[----:B------:R-:W-:Y:S01]  /*13e30*/  PLOP3.LUT P0, PT, PT, PT, UP0, 0x80, 0x0 ;  /* 0x000000000000781c */ /* 0x000fe20003f0f008 */
[----:B------:R-:W-:Y:S02]  /*13e40*/  FADD.FTZ R3, -R5, R132 ;  /* 0x0000008405037221 */ /* 0x000fe40000010100 */
[--C-:B------:R-:W-:Y:S01]  /*13e50*/  FFMA.FTZ R172, R164, c[0x0][0x2d0], -R153.reuse ;  /* 0x0000b400a4ac7a23 */ /* 0x100fe20000010899 */
[----:B------:R-:W-:Y:S01]  /*13e60*/  IADD3 R164, R183, R24, RZ ;  /* 0x00000018b7a47210 */ /* 0x000fe20007ffe0ff */
[--C-:B------:R-:W-:Y:S01]  /*13e70*/  FFMA.FTZ R171, R170, c[0x0][0x2d0], -R153.reuse ;  /* 0x0000b400aaab7a23 */ /* 0x100fe20000010899 */
[----:B------:R-:W-:Y:S01]  /*13e80*/  MUFU.EX2 R173, R173 ;  /* 0x000000ad00ad7308 */ /* 0x000fe20000000800 */
[--C-:B------:R-:W-:Y:S02]  /*13e90*/  FFMA.FTZ R170, R168, c[0x0][0x2d0], -R153.reuse ;  /* 0x0000b400a8aa7a23 */ /* 0x100fe40000010899 */
[--C-:B------:R-:W-:Y:S01]  /*13ea0*/  FFMA.FTZ R169, R167, c[0x0][0x2d0], -R148.reuse ;  /* 0x0000b400a7a97a23 */ /* 0x100fe20000010894 */
[----:B------:R-:W2:Y:S01]  /*13eb0*/  LDSM.16.MT88.4 R24, [R164+0x100] ;  /* 0x00010000a418783b */ /* 0x000ea20000004200 */
[--C-:B------:R-:W-:Y:S02]  /*13ec0*/  FFMA.FTZ R168, R165, c[0x0][0x2d0], -R148.reuse ;  /* 0x0000b400a5a87a23 */ /* 0x100fe40000010894 */
[--C-:B------:R-:W-:Y:S02]  /*13ed0*/  FFMA.FTZ R167, R221, c[0x0][0x2d0], -R148.reuse ;  /* 0x0000b400dda77a23 */ /* 0x100fe40000010894 */
[--C-:B------:R-:W-:Y:S01]  /*13ee0*/  FFMA.FTZ R166, R175, c[0x0][0x2d0], -R148.reuse ;  /* 0x0000b400afa67a23 */ /* 0x100fe20000010894 */
[----:B------:R-:W3:Y:S01]  /*13ef0*/  MUFU.EX2 R172, R172 ;  /* 0x000000ac00ac7308 */ /* 0x000ee20000000800 */
[----:B------:R-:W-:Y:S01]  /*13f00*/  FMUL.FTZ R132, R4, c[0x0][0x2d0] ;  /* 0x0000b40004847a20 */ /* 0x000fe20000410000 */
[----:B------:R-:W-:Y:S01]  /*13f10*/  LDSM.16.MT88.4 R144, [R164+0x3900] ;  /* 0x00390000a490783b */ /* 0x000fe20000004200 */
[----:B------:R-:W-:Y:S02]  /*13f20*/  FMUL.FTZ R7, R3, c[0x0][0x2d0] ;  /* 0x0000b40003077a20 */ /* 0x000fe40000410000 */
        /* <DEDUP_REMOVED lines=8> */
[--C-:B------:R-:W-:Y:S01]  /*13fb0*/  FFMA.FTZ R227, R157, c[0x0][0x2d0], -R148.reuse ;  /* 0x0000b4009de37a23 */ /* 0x100fe20000010894 */
[----:B------:R-:W5:Y:S01]  /*13fc0*/  MUFU.EX2 R3, R7 ;  /* 0x0000000700037308 */ /* 0x000f620000000800 */
[----:B------:R-:W-:Y:S01]  /*13fd0*/  LDSM.16.MT88.4 R156, [R135+UR4+0x5900] ;  /* 0x00590004879c783b */ /* 0x000fe20008004200 */
[--C-:B------:R-:W-:Y:S01]  /*13fe0*/  FFMA.FTZ R228, R155, c[0x0][0x2d0], -R148.reuse ;  /* 0x0000b4009be47a23 */ /* 0x100fe20000010894 */
[----:B---3--:R-:W-:Y:S01]  /*13ff0*/  F2FP.BF16.PACK_AB R136, R172, R173 ;  /* 0x000000adac88723e */ /* 0x008fe200000010ff */
[--C-:B------:R-:W-:Y:S02]  /*14000*/  FFMA.FTZ R229, R152, c[0x0][0x2d0], -R153.reuse ;  /* 0x0000b40098e57a23 */ /* 0x100fe40000010899 */
[--C-:B------:R-:W-:Y:S02]  /*14010*/  FFMA.FTZ R231, R151, c[0x0][0x2d0], -R148.reuse ;  /* 0x0000b40097e77a23 */ /* 0x100fe40000010894 */
[--C-:B------:R-:W-:Y:S02]  /*14020*/  FFMA.FTZ R174, R174, c[0x0][0x2d0], -R153.reuse ;  /* 0x0000b400aeae7a23 */ /* 0x100fe40000010899 */
[----:B------:R-:W-:Y:S01]  /*14030*/  MUFU.EX2 R171, R171 ;  /* 0x000000ab00ab7308 */ /* 0x000fe20000000800 */
[--C-:B------:R-:W-:Y:S02]  /*14040*/  FFMA.FTZ R175, R176, c[0x0][0x2d0], -R153.reuse ;  /* 0x0000b400b0af7a23 */ /* 0x100fe40000010899 */
[--C-:B------:R-:W-:Y:S02]  /*14050*/  FFMA.FTZ R176, R179, c[0x0][0x2d0], -R148.reuse ;  /* 0x0000b400b3b07a23 */ /* 0x100fe40000010894 */
[C---:B----4-:R-:W-:Y:S02]  /*14060*/  FMUL.FTZ R4, R132.reuse, R128 ;  /* 0x0000008084047220 */ /* 0x050fe40000410000 */
[C---:B------:R-:W-:Y:S02]  /*14070*/  FMUL.FTZ R5, R132.reuse, R129 ;  /* 0x0000008184057220 */ /* 0x040fe40000410000 */
[C---:B------:R-:W-:Y:S01]  /*14080*/  FMUL.FTZ R8, R132.reuse, R124 ;  /* 0x0000007c84087220 */ /* 0x040fe20000410000 */
[----:B------:R-:W3:Y:S01]  /*14090*/  MUFU.EX2 R170, R170 ;  /* 0x000000aa00aa7308 */ /* 0x000ee20000000800 */
        /* <DEDUP_REMOVED lines=13> */
[----:B------:R-:W-:Y:S01]  /*14170*/  FMUL.FTZ R17, R132, R105 ;  /* 0x0000006984117220 */ /* 0x000fe20000410000 */
[----:B------:R-:W-:Y:S01]  /*14180*/  LDSM.16.MT88.4 R124, [R135+UR4+0x2900] ;  /* 0x00290004877c783b */ /* 0x000fe20008004200 */
[C---:B------:R-:W-:Y:S01]  /*14190*/  FMUL.FTZ R18, R3.reuse, R106 ;  /* 0x0000006a03127220 */ /* 0x040fe20000410000 */
        /* <DEDUP_REMOVED lines=8> */
[C---:B------:R-:W-:Y:S02]  /*14220*/  FMUL.FTZ R36, R132.reuse, R36 ;  /* 0x0000002484247220 */ /* 0x040fe40000410000 */
[----:B------:R-:W-:Y:S02]  /*14230*/  FMUL.FTZ R37, R132, R37 ;  /* 0x0000002584257220 */ /* 0x000fe40000410000 */
[----:B------:R-:W3:Y:S01]  /*14240*/  MUFU.EX2 R166, R166 ;  /* 0x000000a600a67308 */ /* 0x000ee20000000800 */
[C---:B------:R-:W-:Y:S02]  /*14250*/  FMUL.FTZ R38, R3.reuse, R38 ;  /* 0x0000002603267220 */ /* 0x040fe40000410000 */
[C---:B------:R-:W-:Y:S01]  /*14260*/  FMUL.FTZ R39, R3.reuse, R39 ;  /* 0x0000002703277220 */ /* 0x040fe20000410000 */
[----:B----4-:R-:W-:Y:S01]  /*14270*/  F2FP.BF16.PACK_AB R137, R168, R169 ;  /* 0x000000a9a889723e */ /* 0x010fe200000010ff */
        /* <DEDUP_REMOVED lines=19> */
[----:B------:R-:W-:Y:S01]  /*143b0*/  IADD3 R20, R134, UR4, RZ ;  /* 0x0000000486147c10 */ /* 0x000fe2000fffe0ff */
[C---:B------:R-:W-:Y:S01]  /*143c0*/  HMMA.16816.F32.BF16 R8, R136.reuse, R22, R8 ;  /* 0x000000168808723c */ /* 0x040fe20000041808 */
[----:B------:R-:W-:Y:S03]  /*143d0*/  MUFU.EX2 R220, R220 ;  /* 0x000000dc00dc7308 */ /* 0x000fe60000000800 */
[----:B------:R-:W-:Y:S01]  /*143e0*/  IADD3 R165, R183, R20, RZ ;  /* 0x00000014b7a57210 */ /* 0x000fe20007ffe0ff */
[C---:B------:R-:W-:Y:S02]  /*143f0*/  FMUL.FTZ R20, R132.reuse, R108 ;  /* 0x0000006c84147220 */ /* 0x040fe40000410000 */
[C---:B------:R-:W-:Y:S01]  /*14400*/  FMUL.FTZ R21, R132.reuse, R109 ;  /* 0x0000006d84157220 */ /* 0x040fe20000410000 */
[C---:B--2---:R-:W-:Y:S01]  /*14410*/  HMMA.16816.F32.BF16 R12, R136.reuse, R24, R12 ;  /* 0x00000018880c723c */ /* 0x044fe2000004180c */
[----:B------:R-:W1:Y:S02]  /*14420*/  LDSM.16.MT88.4 R100, [R165+0x100] ;  /* 0x00010000a564783b */ /* 0x000e640000004200 */
[----:B------:R-:W-:Y:S01]  /*14430*/  MUFU.EX2 R221, R221 ;  /* 0x000000dd00dd7308 */ /* 0x000fe20000000800 */
[C---:B------:R-:W-:Y:S02]  /*14440*/  FMUL.FTZ R22, R3.reuse, R110 ;  /* 0x0000006e03167220 */ /* 0x040fe40000410000 */
[C---:B------:R-:W-:Y:S02]  /*14450*/  FMUL.FTZ R23, R3.reuse, R111 ;  /* 0x0000006f03177220 */ /* 0x040fe40000410000 */
[C---:B------:R-:W-:Y:S01]  /*14460*/  HMMA.16816.F32.BF16 R16, R136.reuse, R26, R16 ;  /* 0x0000001a8810723c */ /* 0x040fe20000041810 */
[----:B------:R-:W2:Y:S03]  /*14470*/  LDSM.16.MT88.4 R108, [R164+0x2100] ;  /* 0x00210000a46c783b */ /* 0x000ea60000004200 */
[C---:B------:R-:W-:Y:S01]  /*14480*/  FMUL.FTZ R24, R132.reuse, R112 ;  /* 0x0000007084187220 */ /* 0x040fe20000410000 */
[----:B------:R-:W-:Y:S01]  /*14490*/  MUFU.EX2 R222, R222 ;  /* 0x000000de00de7308 */ /* 0x000fe20000000800 */
[C---:B------:R-:W-:Y:S02]  /*144a0*/  FMUL.FTZ R25, R132.reuse, R113 ;  /* 0x0000007184197220 */ /* 0x040fe40000410000 */
[C---:B------:R-:W-:Y:S01]  /*144b0*/  HMMA.16816.F32.BF16 R20, R136.reuse, R28, R20 ;  /* 0x0000001c8814723c */ /* 0x040fe20000041814 */
[----:B------:R-:W-:Y:S03]  /*144c0*/  LDSM.16.MT88.4 R120, [R165+0x900] ;  /* 0x00090000a578783b */ /* 0x000fe60000004200 */
[C---:B------:R-:W-:Y:S02]  /*144d0*/  FMUL.FTZ R26, R3.reuse, R114 ;  /* 0x00000072031a7220 */ /* 0x040fe40000410000 */
[C---:B------:R-:W-:Y:S01]  /*144e0*/  FMUL.FTZ R27, R3.reuse, R115 ;  /* 0x00000073031b7220 */ /* 0x040fe20000410000 */
[----:B------:R-:W-:Y:S01]  /*144f0*/  MUFU.EX2 R223, R223 ;  /* 0x000000df00df7308 */ /* 0x000fe20000000800 */
[C---:B------:R-:W-:Y:S01]  /*14500*/  FMUL.FTZ R28, R132.reuse, R116 ;  /* 0x00000074841c7220 */ /* 0x040fe20000410000 */
[----:B------:R-:W-:Y:S03]  /*14510*/  LDSM.16.MT88.4 R112, [R135+UR4+0x900] ;  /* 0x000900048770783b */ /* 0x000fe60008004200 */
[C---:B------:R-:W-:Y:S01]  /*14520*/  FMUL.FTZ R29, R132.reuse, R117 ;  /* 0x00000075841d7220 */ /* 0x040fe20000410000 */
[C---:B------:R-:W-:Y:S03]  /*14530*/  HMMA.16816.F32.BF16 R24, R136.reuse, R30, R24 ;  /* 0x0000001e8818723c */ /* 0x040fe60000041818 */
[C---:B------:R-:W-:Y:S01]  /*14540*/  FMUL.FTZ R54, R3.reuse, R54 ;  /* 0x0000003603367220 */ /* 0x040fe20000410000 */
[----:B------:R-:W-:Y:S01]  /*14550*/  MUFU.EX2 R224, R224 ;  /* 0x000000e000e07308 */ /* 0x000fe20000000800 */
[C---:B------:R-:W-:Y:S02]  /*14560*/  FMUL.FTZ R55, R3.reuse, R55 ;  /* 0x0000003703377220 */ /* 0x040fe40000410000 */
[C---:B------:R-:W-:Y:S02]  /*14570*/  FMUL.FTZ R30, R3.reuse, R118 ;  /* 0x00000076031e7220 */ /* 0x040fe40000410000 */
[C---:B------:R-:W-:Y:S02]  /*14580*/  FMUL.FTZ R31, R3.reuse, R119 ;  /* 0x00000077031f7220 */ /* 0x040fe40000410000 */
[----:B------:R-:W-:Y:S01]  /*14590*/  LDSM.16.MT88.4 R116, [R134+UR4+0x900] ;  /* 0x000900048674783b */ /* 0x000fe20008004200 */
[C---:B------:R-:W-:Y:S02]  /*145a0*/  FMUL.FTZ R56, R132.reuse, R56 ;  /* 0x0000003884387220 */ /* 0x040fe40000410000 */
[C---:B------:R-:W-:Y:S01]  /*145b0*/  FMUL.FTZ R57, R132.reuse, R57 ;  /* 0x0000003984397220 */ /* 0x040fe20000410000 */
[----:B------:R-:W-:Y:S01]  /*145c0*/  MUFU.EX2 R225, R225 ;  /* 0x000000e100e17308 */ /* 0x000fe20000000800 */
        /* <DEDUP_REMOVED lines=18> */
[C---:B--2---:R-:W-:Y:S04]  /*146f0*/  HMMA.16816.F32.BF16 R44, R136.reuse, R108, R44 ;  /* 0x0000006c882c723c */ /* 0x044fe8000004182c */
[C---:B------:R-:W-:Y:S02]  /*14700*/  FMUL.FTZ R67, R3.reuse, R67 ;  /* 0x0000004303437220 */ /* 0x040fe40000410000 */
[C---:B------:R-:W-:Y:S02]  /*14710*/  FMUL.FTZ R68, R132.reuse, R68 ;  /* 0x0000004484447220 */ /* 0x040fe40000410000 */
[C---:B------:R-:W-:Y:S01]  /*14720*/  HMMA.16816.F32.BF16 R48, R136.reuse, R110, R48 ;  /* 0x0000006e8830723c */ /* 0x040fe20000041830 */
[----:B------:R-:W2:Y:S01]  /*14730*/  LDSM.16.MT88.4 R108, [R135+UR4+0x4100] ;  /* 0x00410004876c783b */ /* 0x000ea20008004200 */
[----:B------:R-:W-:Y:S02]  /*14740*/  MUFU.EX2 R229, R229 ;  /* 0x000000e500e57308 */ /* 0x000fe40000000800 */
[C---:B------:R-:W-:Y:S02]  /*14750*/  FMUL.FTZ R69, R132.reuse, R69 ;  /* 0x0000004584457220 */ /* 0x040fe40000410000 */
[C---:B------:R-:W-:Y:S02]  /*14760*/  FMUL.FTZ R70, R3.reuse, R70 ;  /* 0x0000004603467220 */ /* 0x040fe40000410000 */
[C---:B------:R-:W-:Y:S01]  /*14770*/  FMUL.FTZ R71, R3.reuse, R71 ;  /* 0x0000004703477220 */ /* 0x040fe20000410000 */
[C---:B-1----:R-:W-:Y:S03]  /*14780*/  HMMA.16816.F32.BF16 R52, R136.reuse, R100, R52 ;  /* 0x000000648834723c */ /* 0x042fe60000041834 */
[C---:B------:R-:W-:Y:S01]  /*14790*/  FMUL.FTZ R72, R132.reuse, R72 ;  /* 0x0000004884487220 */ /* 0x040fe20000410000 */
[----:B------:R-:W-:Y:S01]  /*147a0*/  MUFU.EX2 R231, R231 ;  /* 0x000000e700e77308 */ /* 0x000fe20000000800 */
[C---:B------:R-:W-:Y:S02]  /*147b0*/  FMUL.FTZ R73, R132.reuse, R73 ;  /* 0x0000004984497220 */ /* 0x040fe40000410000 */
[C---:B------:R-:W-:Y:S01]  /*147c0*/  FMUL.FTZ R74, R3.reuse, R74 ;  /* 0x0000004a034a7220 */ /* 0x040fe20000410000 */
[C---:B------:R-:W-:Y:S01]  /*147d0*/  HMMA.16816.F32.BF16 R56, R136.reuse, R102, R56 ;  /* 0x000000668838723c */ /* 0x040fe20000041838 */
[----:B------:R-:W1:Y:S03]  /*147e0*/  LDSM.16.MT88.4 R100, [R164+0x4100] ;  /* 0x00410000a464783b */ /* 0x000e660000004200 */
[C---:B------:R-:W-:Y:S02]  /*147f0*/  FMUL.FTZ R75, R3.reuse, R75 ;  /* 0x0000004b034b7220 */ /* 0x040fe40000410000 */
        /* <DEDUP_REMOVED lines=8> */
[C---:B--2---:R-:W-:Y:S04]  /*14880*/  HMMA.16816.F32.BF16 R68, R136.reuse, R108, R68 ;  /* 0x0000006c8844723c */ /* 0x044fe80000041844 */
[--C-:B------:R-:W-:Y:S01]  /*14890*/  FFMA.FTZ R178, R178, c[0x0][0x2d0], -R153.reuse ;  /* 0x0000b400b2b27a23 */ /* 0x100fe20000010899 */
[----:B------:R-:W2:Y:S01]  /*148a0*/  MUFU.EX2 R177, R177 ;  /* 0x000000b100b17308 */ /* 0x000ea20000000800 */
[--C-:B------:R-:W-:Y:S02]  /*148b0*/  FFMA.FTZ R179, R188, c[0x0][0x2d0], -R153.reuse ;  /* 0x0000b400bcb37a23 */ /* 0x100fe40000010899 */
[C---:B------:R-:W-:Y:S01]  /*148c0*/  HMMA.16816.F32.BF16 R72, R136.reuse, R110, R72 ;  /* 0x0000006e8848723c */ /* 0x040fe20000041848 */
[----:B------:R-:W5:Y:S03]  /*148d0*/  LDSM.16.MT88.4 R108, [R165+0x4100] ;  /* 0x00410000a56c783b */ /* 0x000f660000004200 */
[C---:B------:R-:W-:Y:S02]  /*148e0*/  FMUL.FTZ R76, R132.reuse, R76 ;  /* 0x0000004c844c7220 */ /* 0x040fe40000410000 */
[----:B------:R-:W-:Y:S01]  /*148f0*/  FMUL.FTZ R77, R132, R77 ;  /* 0x0000004d844d7220 */ /* 0x000fe20000410000 */
[----:B------:R-:W-:Y:S01]  /*14900*/  MUFU.EX2 R178, R178 ;  /* 0x000000b200b27308 */ /* 0x000fe20000000800 */
[C---:B------:R-:W-:Y:S04]  /*14910*/  FMUL.FTZ R78, R3.reuse, R78 ;  /* 0x0000004e034e7220 */ /* 0x040fe80000410000 */
[----:B------:R-:W-:Y:S02]  /*14920*/  FMUL.FTZ R79, R3, R79 ;  /* 0x0000004f034f7220 */ /* 0x000fe40000410000 */
[--C-:B------:R-:W-:Y:S02]  /*14930*/  FFMA.FTZ R188, R219, c[0x0][0x2d0], -R148.reuse ;  /* 0x0000b400dbbc7a23 */ /* 0x100fe40000010894 */
[--C-:B------:R-:W-:Y:S01]  /*14940*/  FFMA.FTZ R219, R162, c[0x0][0x2d0], -R153.reuse ;  /* 0x0000b400a2db7a23 */ /* 0x100fe20000010899 */
[----:B------:R-:W3:Y:S01]  /*14950*/  MUFU.EX2 R179, R179 ;  /* 0x000000b300b37308 */ /* 0x000ee20000000800 */
[----:B------:R-:W-:Y:S01]  /*14960*/  LDSM.16.MT88.4 R160, [R164+0x5900] ;  /* 0x00590000a4a0783b */ /* 0x000fe20000004200 */
[C---:B-1----:R-:W-:Y:S03]  /*14970*/  HMMA.16816.F32.BF16 R76, R136.reuse, R100, R76 ;  /* 0x00000064884c723c */ /* 0x042fe6000004184c */
[C---:B------:R-:W-:Y:S02]  /*14980*/  FMUL.FTZ R80, R132.reuse, R80 ;  /* 0x0000005084507220 */ /* 0x040fe40000410000 */
[C---:B------:R-:W-:Y:S02]  /*14990*/  FMUL.FTZ R81, R132.reuse, R81 ;  /* 0x0000005184517220 */ /* 0x040fe40000410000 */
[C---:B------:R-:W-:Y:S01]  /*149a0*/  FMUL.FTZ R82, R3.reuse, R82 ;  /* 0x0000005203527220 */ /* 0x040fe20000410000 */
[----:B------:R-:W-:Y:S01]  /*149b0*/  MUFU.EX2 R188, R188 ;  /* 0x000000bc00bc7308 */ /* 0x000fe20000000800 */
[----:B------:R-:W-:Y:S03]  /*149c0*/  FMUL.FTZ R83, R3, R83 ;  /* 0x0000005303537220 */ /* 0x000fe60000410000 */
[--C-:B------:R-:W-:Y:S01]  /*149d0*/  FFMA.FTZ R189, R189, c[0x0][0x2d0], -R148.reuse ;  /* 0x0000b400bdbd7a23 */ /* 0x100fe20000010894 */
[----:B----4-:R-:W-:Y:S01]  /*149e0*/  F2FP.BF16.PACK_AB R100, R175, R174 ;  /* 0x000000aeaf64723e */ /* 0x010fe200000010ff */
[C---:B------:R-:W-:Y:S01]  /*149f0*/  FMUL.FTZ R88, R132.reuse, R88 ;  /* 0x0000005884587220 */ /* 0x040fe20000410000 */
[----:B--2---:R-:W-:Y:S01]  /*14a00*/  F2FP.BF16.PACK_AB R101, R177, R176 ;  /* 0x000000b0b165723e */ /* 0x004fe200000010ff */
[C---:B------:R-:W-:Y:S02]  /*14a10*/  HMMA.16816.F32.BF16 R80, R136.reuse, R102, R80 ;  /* 0x000000668850723c */ /* 0x040fe40000041850 */
[----:B------:R-:W1:Y:S01]  /*14a20*/  MUFU.EX2 R189, R189 ;  /* 0x000000bd00bd7308 */ /* 0x000e620000000800 */
[C---:B------:R-:W-:Y:S02]  /*14a30*/  FMUL.FTZ R89, R132.reuse, R89 ;  /* 0x0000005984597220 */ /* 0x040fe40000410000 */
[C---:B------:R-:W-:Y:S02]  /*14a40*/  FMUL.FTZ R90, R3.reuse, R90 ;  /* 0x0000005a035a7220 */ /* 0x040fe40000410000 */
[----:B------:R-:W-:Y:S01]  /*14a50*/  FMUL.FTZ R91, R3, R91 ;  /* 0x0000005b035b7220 */ /* 0x000fe20000410000 */
[C---:B---3--:R-:W-:Y:S04]  /*14a60*/  HMMA.16816.F32.BF16 R84, R136.reuse, R104, R84 ;  /* 0x000000688854723c */ /* 0x048fe80000041854 */
[C---:B------:R-:W-:Y:S01]  /*14a70*/  FMUL.FTZ R92, R132.reuse, R92 ;  /* 0x0000005c845c7220 */ /* 0x040fe20000410000 */
[----:B------:R-:W-:Y:S01]  /*14a80*/  F2FP.BF16.PACK_AB R102, R179, R178 ;  /* 0x000000b2b366723e */ /* 0x000fe200000010ff */
[C---:B------:R-:W-:Y:S01]  /*14a90*/  FMUL.FTZ R93, R132.reuse, R93 ;  /* 0x0000005d845d7220 */ /* 0x040fe20000410000 */
[----:B------:R-:W-:Y:S01]  /*14aa0*/  MUFU.EX2 R219, R219 ;  /* 0x000000db00db7308 */ /* 0x000fe20000000800 */
[C---:B------:R-:W-:Y:S01]  /*14ab0*/  HMMA.16816.F32.BF16 R88, R136.reuse, R106, R88 ;  /* 0x0000006a8858723c */ /* 0x040fe20000041858 */
[----:B------:R-:W2:Y:S03]  /*14ac0*/  LDSM.16.MT88.4 R104, [R164+0x900] ;  /* 0x00090000a468783b */ /* 0x000ea60000004200 */
[C---:B------:R-:W-:Y:S02]  /*14ad0*/  FMUL.FTZ R94, R3.reuse, R94 ;  /* 0x0000005e035e7220 */ /* 0x040fe40000410000 */
[C---:B------:R-:W-:Y:S02]  /*14ae0*/  FMUL.FTZ R95, R3.reuse, R95 ;  /* 0x0000005f035f7220 */ /* 0x040fe40000410000 */
[C---:B------:R-:W-:Y:S04]  /*14af0*/  FMUL.FTZ R96, R132.reuse, R96 ;  /* 0x0000006084607220 */ /* 0x040fe80000410000 */
[----:B------:R-:W-:Y:S01]  /*14b00*/  FMUL.FTZ R97, R132, R97 ;  /* 0x0000006184617220 */ /* 0x000fe20000410000 */
[C---:B-----5:R-:W-:Y:S03]  /*14b10*/  HMMA.16816.F32.BF16 R92, R136.reuse, R108, R92 ;  /* 0x0000006c885c723c */ /* 0x060fe6000004185c */
[----:B------:R-:W-:Y:S01]  /*14b20*/  FMUL.FTZ R98, R3, R98 ;  /* 0x0000006203627220 */ /* 0x000fe20000410000 */
[----:B-1----:R-:W-:Y:S01]  /*14b30*/  F2FP.BF16.PACK_AB R103, R189, R188 ;  /* 0x000000bcbd67723e */ /* 0x002fe200000010ff */
[----:B------:R-:W-:Y:S02]  /*14b40*/  FMUL.FTZ R99, R3, R99 ;  /* 0x0000006303637220 */ /* 0x000fe40000410000 */
[--C-:B------:R-:W-:Y:S02]  /*14b50*/  FFMA.FTZ R218, R218, c[0x0][0x2d0], -R153.reuse ;  /* 0x0000b400dada7a23 */ /* 0x100fe40000010899 */
[----:B------:R-:W-:Y:S03]  /*14b60*/  FFMA.FTZ R153, R150, c[0x0][0x2d0], -R153 ;  /* 0x0000b40096997a23 */ /* 0x000fe60000010899 */
[----:B------:R-:W-:Y:S01]  /*14b70*/  HMMA.16816.F32.BF16 R96, R136, R110, R96 ;  /* 0x0000006e8860723c */ /* 0x000fe20000041860 */
[----:B------:R-:W1:Y:S01]  /*14b80*/  LDSM.16.MT88.4 R108, [R165+0x2900] ;  /* 0x00290000a56c783b */ /* 0x000e620000004200 */
[----:B------:R3:W4:Y:S01]  /*14b90*/  MUFU.EX2 R230, R153 ;  /* 0x0000009900e67308 */ /* 0x0007220000000800 */
[--C-:B------:R-:W-:Y:S02]  /*14ba0*/  FFMA.FTZ R217, R217, c[0x0][0x2d0], -R148.reuse ;  /* 0x0000b400d9d97a23 */ /* 0x100fe40000010894 */
[----:B------:R-:W-:Y:S02]  /*14bb0*/  FFMA.FTZ R148, R149, c[0x0][0x2d0], -R148 ;  /* 0x0000b40095947a23 */ /* 0x000fe40000010894 */
[----:B------:R-:W-:Y:S01]  /*14bc0*/  F2FP.BF16.PACK_AB R136, R226, R225 ;  /* 0x000000e1e288723e */ /* 0x000fe200000010ff */
[C---:B------:R-:W-:Y:S04]  /*14bd0*/  HMMA.16816.F32.BF16 R4, R100.reuse, R112, R4 ;  /* 0x000000706404723c */ /* 0x040fe80000041804 */
[----:B------:R-:W5:Y:S01]  /*14be0*/  MUFU.EX2 R232, R148 ;  /* 0x0000009400e87308 */ /* 0x000f620000000800 */
[----:B------:R-:W-:Y:S01]  /*14bf0*/  F2FP.BF16.PACK_AB R137, R228, R227 ;  /* 0x000000e3e489723e */ /* 0x000fe200000010ff */
[----:B------:R-:W-:Y:S02]  /*14c00*/  FFMA.FTZ R173, R132, R201, R173 ;  /* 0x000000c984ad7223 */ /* 0x000fe400000100ad */
[C---:B------:R-:W-:Y:S01]  /*14c10*/  HMMA.16816.F32.BF16 R8, R100.reuse, R114, R8 ;  /* 0x000000726408723c */ /* 0x040fe20000041808 */
[----:B------:R-:W-:Y:S03]  /*14c20*/  LDSM.16.MT88.4 R112, [R164+0x4900] ;  /* 0x00490000a470783b */ /* 0x000fe60000004200 */
[----:B------:R-:W-:Y:S02]  /*14c30*/  FFMA.FTZ R169, R3, R206, R169 ;  /* 0x000000ce03a97223 */ /* 0x000fe400000100a9 */
[----:B------:R-:W1:Y:S01]  /*14c40*/  MUFU.EX2 R218, R218 ;  /* 0x000000da00da7308 */ /* 0x000e620000000800 */
[----:B------:R-:W-:Y:S01]  /*14c50*/  FADD.FTZ R172, R172, R173 ;  /* 0x000000adacac7221 */ /* 0x000fe20000010000 */
[C---:B--2---:R-:W-:Y:S01]  /*14c60*/  HMMA.16816.F32.BF16 R12, R100.reuse, R104, R12 ;  /* 0x00000068640c723c */ /* 0x044fe2000004180c */
[----:B---3--:R-:W-:Y:S03]  /*14c70*/  LDSM.16.MT88.4 R152, [R165+0x3900] ;  /* 0x00390000a598783b */ /* 0x008fe60000004200 */
[----:B----4-:R-:W-:Y:S01]  /*14c80*/  F2FP.BF16.PACK_AB R138, R230, R229 ;  /* 0x000000e5e68a723e */ /* 0x010fe200000010ff */
[----:B------:R-:W-:Y:S02]  /*14c90*/  FADD.FTZ R168, R168, R169 ;  /* 0x000000a9a8a87221 */ /* 0x000fe40000010000 */
[----:B------:R-:W-:Y:S01]  /*14ca0*/  FADD.FTZ R3, R171, R172 ;  /* 0x000000acab037221 */ /* 0x000fe20000010000 */
[C---:B------:R-:W-:Y:S01]  /*14cb0*/  HMMA.16816.F32.BF16 R16, R100.reuse, R106, R16 ;  /* 0x0000006a6410723c */ /* 0x040fe20000041810 */
[----:B------:R-:W2:Y:S01]  /*14cc0*/  MUFU.EX2 R217, R217 ;  /* 0x000000d900d97308 */ /* 0x000ea20000000800 */
[----:B------:R-:W3:Y:S02]  /*14cd0*/  LDSM.16.MT88.4 R104, [R135+UR4+0x4900] ;  /* 0x004900048768783b */ /* 0x000ee40008004200 */
[----:B-----5:R-:W-:Y:S01]  /*14ce0*/  F2FP.BF16.PACK_AB R139, R232, R231 ;  /* 0x000000e7e88b723e */ /* 0x020fe200000010ff */
[----:B------:R-:W-:Y:S03]  /*14cf0*/  FADD.FTZ R3, R170, R3 ;  /* 0x00000003aa037221 */ /* 0x000fe60000010000 */
[C---:B------:R-:W-:Y:S02]  /*14d00*/  HMMA.16816.F32.BF16 R20, R100.reuse, R116, R20 ;  /* 0x000000746414723c */ /* 0x040fe40000041814 */
[----:B------:R-:W-:Y:S02]  /*14d10*/  LDSM.16.MT88.4 R148, [R134+UR4+0x3900] ;  /* 0x003900048694783b */ /* 0x000fe40008004200 */
[----:B------:R-:W-:Y:S04]  /*14d20*/  FADD.FTZ R174, R174, R3 ;  /* 0x00000003aeae7221 */ /* 0x000fe80000010000 */
[C---:B------:R-:W-:Y:S02]  /*14d30*/  HMMA.16816.F32.BF16 R24, R100.reuse, R118, R24 ;  /* 0x000000766418723c */ /* 0x040fe40000041818 */
[----:B------:R-:W-:Y:S02]  /*14d40*/  LDSM.16.MT88.4 R116, [R165+0x4900] ;  /* 0x00490000a574783b */ /* 0x000fe40000004200 */
        /* <DEDUP_REMOVED lines=22> */
[----:B------:R-:W4:Y:S07]  /*14eb0*/  LDSM.16.MT88.4 R112, [R134+UR4+0x1100] ;  /* 0x001100048670783b */ /* 0x000f2e0008004200 */
[C---:B-1----:R-:W-:Y:S08]  /*14ec0*/  HMMA.16816.F32.BF16 R84, R100.reuse, R108, R84 ;  /* 0x0000006c6454723c */ /* 0x042ff00000041854 */
[C---:B------:R-:W-:Y:S01]  /*14ed0*/  HMMA.16816.F32.BF16 R88, R100.reuse, R110, R88 ;  /* 0x0000006e6458723c */ /* 0x040fe20000041858 */
[----:B------:R-:W1:Y:S07]  /*14ee0*/  LDSM.16.MT88.4 R108, [R135+UR4+0x3100] ;  /* 0x00310004876c783b */ /* 0x000e6e0008004200 */
[C---:B------:R-:W-:Y:S08]  /*14ef0*/  HMMA.16816.F32.BF16 R92, R100.reuse, R116, R92 ;  /* 0x00000074645c723c */ /* 0x040ff0000004185c */
[----:B------:R-:W-:Y:S01]  /*14f00*/  HMMA.16816.F32.BF16 R96, R100, R118, R96 ;  /* 0x000000766460723c */ /* 0x000fe20000041860 */
[----:B------:R-:W5:Y:S06]  /*14f10*/  LDSM.16.MT88.4 R116, [R164+0x3100] ;  /* 0x00310000a474783b */ /* 0x000f6c0000004200 */
[----:B------:R-:W-:Y:S01]  /*14f20*/  F2FP.BF16.PACK_AB R100, R219, R218 ;  /* 0x000000dadb64723e */ /* 0x000fe200000010ff */
[----:B------:R-:W-:Y:S01]  /*14f30*/  FADD.FTZ R218, R218, R179 ;  /* 0x000000b3dada7221 */ /* 0x000fe20000010000 */
[----:B--2---:R-:W-:Y:S03]  /*14f40*/  F2FP.BF16.PACK_AB R101, R220, R217 ;  /* 0x000000d9dc65723e */ /* 0x004fe600000010ff */
[----:B------:R-:W-:Y:S02]  /*14f50*/  F2FP.BF16.PACK_AB R102, R222, R221 ;  /* 0x000000ddde66723e */ /* 0x000fe400000010ff */
[----:B------:R-:W-:Y:S07]  /*14f60*/  F2FP.BF16.PACK_AB R103, R224, R223 ;  /* 0x000000dfe067723e */ /* 0x000fee00000010ff */
[C---:B---3--:R-:W-:Y:S08]  /*14f70*/  HMMA.16816.F32.BF16 R4, R100.reuse, R104, R4 ;  /* 0x000000686404723c */ /* 0x048ff00000041804 */
[C---:B------:R-:W-:Y:S01]  /*14f80*/  HMMA.16816.F32.BF16 R8, R100.reuse, R106, R8 ;  /* 0x0000006a6408723c */ /* 0x040fe20000041808 */
[----:B------:R-:W2:Y:S07]  /*14f90*/  LDSM.16.MT88.4 R104, [R134+UR4+0x3100] ;  /* 0x003100048668783b */ /* 0x000eae0008004200 */
[C---:B------:R-:W-:Y:S08]  /*14fa0*/  HMMA.16816.F32.BF16 R12, R100.reuse, R120, R12 ;  /* 0x00000078640c723c */ /* 0x040ff0000004180c */
[C---:B------:R-:W-:Y:S01]  /*14fb0*/  HMMA.16816.F32.BF16 R16, R100.reuse, R122, R16 ;  /* 0x0000007a6410723c */ /* 0x040fe20000041810 */
[----:B------:R-:W-:Y:S07]  /*14fc0*/  LDSM.16.MT88.4 R120, [R165+0x1900] ;  /* 0x00190000a578783b */ /* 0x000fee0000004200 */
[C---:B----4-:R-:W-:Y:S08]  /*14fd0*/  HMMA.16816.F32.BF16 R20, R100.reuse, R112, R20 ;  /* 0x000000706414723c */ /* 0x050ff00000041814 */
        /* <DEDUP_REMOVED lines=20> */
[C---:B----4-:R-:W-:Y:S08]  /*15120*/  HMMA.16816.F32.BF16 R76, R100.reuse, R116, R76 ;  /* 0x00000074644c723c */ /* 0x050ff0000004184c */
[C---:B------:R-:W-:Y:S01]  /*15130*/  HMMA.16816.F32.BF16 R80, R100.reuse, R118, R80 ;  /* 0x000000766450723c */ /* 0x040fe20000041850 */
[----:B------:R-:W4:Y:S07]  /*15140*/  LDSM.16.MT88.4 R116, [R134+UR4+0x1900] ;  /* 0x001900048674783b */ /* 0x000f2e0008004200 */
        /* <DEDUP_REMOVED lines=8> */
[C---:B----4-:R-:W-:Y:S01]  /*151d0*/  HMMA.16816.F32.BF16 R108, R136.reuse, R116, R20 ;  /* 0x00000074886c723c */ /* 0x050fe20000041814 */
        /* <DEDUP_REMOVED lines=45> */
[----:B------:R-:W-:Y:S01]  /*154b0*/  IADD3 R9, -R210, 0x10, RZ ;  /* 0x00000010d2097810 */ /* 0x000fe20007ffe1ff */
[----:B------:R-:W-:Y:S03]  /*154c0*/  IMAD.MOV.U32 R197, RZ, RZ, RZ ;  /* 0x000000ffffc57224 */ /* 0x000fe600078e00ff */
[----:B------:R-:W-:Y:S01]  /*154d0*/  LOP3.LUT R9, R9, 0xf, RZ, 0xc0, !PT ;  /* 0x0000000f09097812 */ /* 0x000fe200078ec0ff */
        /* <DEDUP_REMOVED lines=18> */
[----:B-1----:R-:W-:Y:S02]  /*15600*/  SHF.L.U64.HI R7, R212, 0x1, R209 ;  /* 0x00000001d4077819 */ /* 0x002fe400000102d1 */
[----:B--2---:R-:W-:Y:S01]  /*15610*/  SHF.R.S32.HI R8, RZ, 0x1f, R197 ;  /* 0x0000001fff087819 */ /* 0x004fe200000114c5 */
[C---:B------:R-:W-:Y:S04]  /*15620*/  IMAD.WIDE.U32 R4, R197.reuse, c[0x0][0x1f0], R4 ;  /* 0x00007c00c5047a25 */ /* 0x040fe800078e0004 */
[----:B------:R-:W-:Y:S01]  /*15630*/  IMAD R8, R8, c[0x0][0x1f0], RZ ;  /* 0x00007c0008087a24 */ /* 0x000fe200078e02ff */
[----:B------:R-:W-:Y:S03]  /*15640*/  IADD3 R4, P0, R202, R4, RZ ;  /* 0x00000004ca047210 */ /* 0x000fe60007f1e0ff */
[----:B------:R-:W-:Y:S05]  /*15650*/  IMAD R8, R197, c[0x0][0x1f4], R8 ;  /* 0x00007d00c5087a24 */ /* 0x000fea00078e0208 */
[----:B------:R-:W-:Y:S01]  /*15660*/  IADD3.X R3, R193, R5, R8, P0, !PT ;  /* 0x00000005c1037210 */ /* 0x000fe200007fe408 */
[----:B------:R-:W-:Y:S01]  /*15670*/  IMAD.SHL.U32 R5, R212, 0x2, RZ ;  /* 0x00000002d4057824 */ /* 0x000fe200078e00ff */
[C---:B------:R-:W-:Y:S02]  /*15680*/  LEA R6, P0, R4.reuse, c[0x0][0x1c8], 0x1 ;  /* 0x0000720004067a11 */ /* 0x040fe400078008ff */
[----:B------:R-:W-:Y:S02]  /*15690*/  SEL R8, RZ, 0x10, P5 ;  /* 0x00000010ff087807 */ /* 0x000fe40002800000 */
[----:B------:R-:W-:Y:S01]  /*156a0*/  LEA.HI.X R14, R4, c[0x0][0x1cc], R3, 0x1, P0 ;  /* 0x00007300040e7a11 */ /* 0x000fe200000f0c03 */
[----:B------:R-:W1:Y:S01]  /*156b0*/  SHFL.IDX PT, R10, R6, 0x1, 0x181f ;  /* 0x00381f00060a7f89 */ /* 0x000e6200000e0000 */
[----:B------:R-:W-:Y:S01]  /*156c0*/  ISETP.NE.U32.AND P2, PT, R8, RZ, PT ;  /* 0x000000ff0800720c */ /* 0x000fe20003f45070 */
[----:B------:R-:W-:Y:S01]  /*156d0*/  IMAD.SHL.U32 R4, R208, 0x2, RZ ;  /* 0x00000002d0047824 */ /* 0x000fe200078e00ff */
[----:B------:R-:W-:Y:S01]  /*156e0*/  SEL R3, RZ, 0x10, P4 ;  /* 0x00000010ff037807 */ /* 0x000fe20002000000 */
[----:B------:R-:W2:Y:S01]  /*156f0*/  SHFL.IDX PT, R13, R14, 0x1, 0x181f ;  /* 0x00381f000e0d7f89 */ /* 0x000ea200000e0000 */
[----:B------:R-:W-:Y:S02]  /*15700*/  IADD3 R16, -R8, 0x10, RZ ;  /* 0x0000001008107810 */ /* 0x000fe40007ffe1ff */
[----:B------:R-:W-:Y:S01]  /*15710*/  IADD3 R11, -R3, 0x10, RZ ;  /* 0x00000010030b7810 */ /* 0x000fe20007ffe1ff */
[----:B------:R3:W4:Y:S01]  /*15720*/  SHFL.IDX PT, R12, R6, RZ, 0x181f ;  /* 0x00181fff060c7589 */ /* 0x00072200000e0000 */
[----:B------:R-:W-:Y:S02]  /*15730*/  LOP3.LUT R16, R16, 0xf, RZ, 0xc0, !PT ;  /* 0x0000000f10107812 */ /* 0x000fe400078ec0ff */
[----:B------:R-:W-:Y:S01]  /*15740*/  LOP3.LUT R11, R11, 0xf, RZ, 0xc0, !PT ;  /* 0x0000000f0b0b7812 */ /* 0x000fe200078ec0ff */
[----:B------:R-:W5:Y:S01]  /*15750*/  SHFL.IDX PT, R15, R14, RZ, 0x181f ;  /* 0x00181fff0e0f7589 */ /* 0x000f6200000e0000 */
[-C--:B-1----:R-:W-:Y:S04]  /*15760*/  IADD3 R16, P1, P0, R16, R10.reuse, R5 ;  /* 0x0000000a10107210 */ /* 0x082fe8000783e005 */
[-C--:B--2---:R-:W-:Y:S02]  /*15770*/  IADD3.X R17, RZ, R13.reuse, R7, P1, P0 ;  /* 0x0000000dff117210 */ /* 0x084fe40000fe0407 */
[-C--:B------:R-:W-:Y:S02]  /*15780*/  IADD3 R18, P1, P0, R11, R10.reuse, R4 ;  /* 0x0000000a0b127210 */ /* 0x080fe4000783e004 */
[----:B---3--:R-:W-:Y:S04]  /*15790*/  SHF.L.U64.HI R6, R208, 0x1, R211 ;  /* 0x00000001d0067819 */ /* 0x008fe800000102d3 */
[-C--:B------:R-:W-:Y:S02]  /*157a0*/  IADD3.X R19, RZ, R13.reuse, R6, P1, P0 ;  /* 0x0000000dff137210 */ /* 0x080fe40000fe0406 */
[----:B------:R-:W-:Y:S01]  /*157b0*/  IADD3 R20, P1, P0, R9, R10, R215 ;  /* 0x0000000a09147210 */ /* 0x000fe2000783e0d7 */
[----:B------:R-:W-:Y:S03]  /*157c0*/  IMAD.U32 R10, RZ, RZ, UR6 ;  /* 0x00000006ff0a7e24 */ /* 0x000fe6000f8e00ff */
[----:B------:R-:W-:Y:S01]  /*157d0*/  IADD3.X R21, RZ, R13, R216, P1, P0 ;  /* 0x0000000dff157210 */ /* 0x000fe20000fe04d8 */
[----:B------:R-:W-:Y:S01]  /*157e0*/  IMAD R10, R10, 0x3000, R199 ;  /* 0x000030000a0a7824 */ /* 0x000fe200078e02c7 */
[C---:B----4-:R-:W-:Y:S02]  /*157f0*/  IADD3 R22, P1, R12.reuse, R5, RZ ;  /* 0x000000050c167210 */ /* 0x050fe40007f3e0ff */
[----:B------:R-:W-:Y:S01]  /*15800*/  IADD3 R24, P0, R12, R4, RZ ;  /* 0x000000040c187210 */ /* 0x000fe20007f1e0ff */
[----:B------:R-:W-:Y:S02]  /*15810*/  IMAD.SHL.U32 R5, R10, 0x2, RZ ;  /* 0x000000020a057824 */ /* 0x000fe400078e00ff */
        /* <DEDUP_REMOVED lines=12> */
.L_x_3370:
        /* <DEDUP_REMOVED lines=11> */
.L_x_3368:
        /* <DEDUP_REMOVED lines=20> */
.L_x_3375:
        /* <DEDUP_REMOVED lines=55> */
.L_x_3373:
        /* <DEDUP_REMOVED lines=210> */
[--C-:B------:R-:W-:Y:S01]  /*16b60*/  FFMA.FTZ R159, R8, c[0x0][0x2d0], -R166.reuse ;  /* 0x0000b400089f7a23 */ /* 0x100fe200000108a6 */
[----:B------:R-:W-:Y:S01]  /*16b70*/  IADD3 R8, R135, UR4, RZ ;  /* 0x0000000487087c10 */ /* 0x000fe2000fffe0ff */
[--C-:B------:R-:W-:Y:S02]  /*16b80*/  FFMA.FTZ R160, R9, c[0x0][0x2d0], -R166.reuse ;  /* 0x0000b40009a07a23 */ /* 0x100fe400000108a6 */
        /* <DEDUP_REMOVED lines=403> */
.L_x_3374:
        /* <DEDUP_REMOVED lines=10> */
.L_x_3372:
[----:B------:R-:W2:Y:S01]  /*18560*/  SHFL.BFLY PT, R4, R201, 0x2, 0x1f ;  /* 0x0c401f00c9047f89 */ /* 0x000ea200000e0000 */
[----:B------:R-:W-:-:S02]  /*18570*/  MOV R11, 0xff800000 ;  /* 0xff800000000b7802 */ /* 0x000fc40000000f00 */
[----:B-1----:R-:W-:Y:S01]  /*18580*/  MOV R12, 0xff800000 ;  /* 0xff800000000c7802 */ /* 0x002fe20000000f00 */
[----:B------:R-:W1:Y:S01]  /*18590*/  SHFL.BFLY PT, R3, R206, 0x2, 0x1f ;  /* 0x0c401f00ce037f89 */ /* 0x000e6200000e0000 */
        /* <DEDUP_REMOVED lines=118> */
.L_x_3314:
        /* <DEDUP_REMOVED lines=152> */
.L_x_3377:
        /* <DEDUP_REMOVED lines=138> */
.L_x_3379:
[----:B--2---:R-:W-:Y:S05]  /*19f20*/  BSYNC B0 ;  /* 0x0000000000007941 */ /* 0x004fea0003800000 */
.L_x_3378:
        /* <DEDUP_REMOVED lines=23> */
.L_x_3381:
[----:B------:R-:W-:Y:S05]  /*1a0a0*/  BSYNC B0 ;  /* 0x0000000000007941 */ /* 0x000fea0003800000 */
.L_x_3380:
        /* <DEDUP_REMOVED lines=23> */
.L_x_3383:
[----:B------:R-:W-:Y:S05]  /*1a220*/  BSYNC B0 ;  /* 0x0000000000007941 */ /* 0x000fea0003800000 */
.L_x_3382:
        /* <DEDUP_REMOVED lines=24> */
.L_x_3376:
        /* <DEDUP_REMOVED lines=18> */
.L_x_3384:
        /* <DEDUP_REMOVED lines=40> */
.L_x_3386:
[----:B------:R-:W-:Y:S05]  /*1a750*/  BSYNC B0 ;  /* 0x0000000000007941 */ /* 0x000fea0003800000 */
.L_x_3385:
        /* <DEDUP_REMOVED lines=64> */
.L_x_3388:
[----:B------:R-:W-:Y:S05]  /*1ab60*/  BSYNC B0 ;  /* 0x0000000000007941 */ /* 0x000fea0003800000 */
.L_x_3387:
        /* <DEDUP_REMOVED lines=21> */
.L_x_3390:
[----:B------:R-:W-:Y:S05]  /*1acc0*/  BSYNC B0 ;  /* 0x0000000000007941 */ /* 0x000fea0003800000 */
.L_x_3389:
        /* <DEDUP_REMOVED lines=21> */
.L_x_3392:
[----:B------:R-:W-:Y:S05]  /*1ae20*/  BSYNC B0 ;  /* 0x0000000000007941 */ /* 0x000fea0003800000 */
.L_x_3391:
        /* <DEDUP_REMOVED lines=22> */
.L_x_3393:
        /* <DEDUP_REMOVED lines=15> */
.L_x_3449:


//--------------------- .nv.shared._ZN7cutlass13device_kernelIN5flash19enable_sm80_to_sm89INS1_16FlashAttnFwdSm80INS1_25CollectiveMainloopFwdSm80ILi8ELi1ELb0EN4cute5tupleIJNS5_1CILi128EEENS7_ILi64EEENS7_ILi192EEEEEELi192ENS_10bfloat16_tEfNS_4arch4Sm80ELb0ELb0ELb1ELb0ELb1ELb0ELb1ELb0EEENS1_21CollectiveEpilogueFwdINS6_IJS8_SA_S9_EEENS6_IJNS7_ILi1EEESI_SI_EEESC_SE_Li256ELb0ELb1ELb0ELb0EEENS1_19SingleTileSchedulerILb0ELb0ELb1ELi128EEEEEEEEEvNT_6ParamsE --------------------------
	.section	.nv.shared._ZN7cutlass13device_kernelIN5flash19enable_sm80_to_sm89INS1_16FlashAttnFwdSm80INS1_25CollectiveMainloopFwdSm80ILi8ELi1ELb0EN4cute5tupleIJNS5_1CILi128EEENS7_ILi64EEENS7_ILi192EEEEEELi192ENS_10bfloat16_tEfNS_4arch4Sm80ELb0ELb0ELb1ELb0ELb1ELb0ELb1ELb0EEENS1_21CollectiveEpilogueFwdINS6_IJS8_SA_S9_EEENS6_IJNS7_ILi1EEESI_SI_EEESC_SE_Li256ELb0ELb1ELb0ELb0EEENS1_19SingleTileSchedulerILb0ELb0ELb1ELi128EEEEEEEEEvNT_6ParamsE,"aw",@nobits
	.sectionflags	@""
	.align	16


//--------------------- .nv.global                --------------------------
	.section	.nv.global,"aw",@nobits
.nv.global:
	.type		_ZN83_INTERNAL_4d98bf0a_47_flash_fwd_hdim192_bf16_paged_softcapall_sm80_cu_a7f3af4d_35804cute1_E,@object
	.size		_ZN83_INTERNAL_4d98bf0a_47_flash_fwd_hdim192_bf16_paged_softcapall_sm80_cu_a7f3af4d_35804cute1_E,(_ZN83_INTERNAL_4d98bf0a_47_flash_fwd_hdim192_bf16_paged_softcapall_sm80_cu_a7f3af4d_35804cuda3std3__45__cpo6cbeginE - _ZN83_INTERNAL_4d98bf0a_47_flash_fwd_hdim192_bf16_paged_softcapall_sm80_cu_a7f3af4d_35804cute1_E)
_ZN83_INTERNAL_4d98bf0a_47_flash_fwd_hdim192_bf16_paged_softcapall_sm80_cu_a7f3af4d_35804cute1_E:
	.zero		1
	.type		_ZN83_INTERNAL_4d98bf0a_47_flash_fwd_hdim192_bf16_paged_softcapall_sm80_cu_a7f3af4d_35804cuda3std3__45__cpo6cbeginE,@object
	.size		_ZN83_INTERNAL_4d98bf0a_47_flash_fwd_hdim192_bf16_paged_softcapall_sm80_cu_a7f3af4d_35804cuda3std3__45__cpo6cbeginE,(_ZN83_INTERNAL_4d98bf0a_47_flash_fwd_hdim192_bf16_paged_softcapall_sm80_cu_a7f3af4d_35804cuda3std3__48in_placeE - _ZN83_INTERNAL_4d98bf0a_47_flash_fwd_hdim192_bf16_paged_softcapall_sm80_cu_a7f3af4d_35804cuda3std3__45__cpo6cbeginE)
_ZN83_INTERNAL_4d98bf0a_47_flash_fwd_hdim192_bf16_paged_softcapall_sm80_cu_a7f3af4d_35804cuda3std3__45__cpo6cbeginE:
	.zero		1
	.type		_ZN83_INTERNAL_4d98bf0a_47_flash_fwd_hdim192_bf16_paged_softcapall_sm80_cu_a7f3af4d_35804cuda3std3__48in_placeE,@object
	.size		_ZN83_INTERNAL_4d98bf0a_47_flash_fwd_hdim192_bf16_paged_softcapall_sm80_cu_a7f3af4d_35804cuda3std3__48in_placeE,(_ZN83_INTERNAL_4d98bf0a_47_flash_fwd_hdim192_bf16_paged_softcapall_sm80_cu_a7f3af4d_35804cuda3std6ranges3__45__cpo9iter_moveE - _ZN83_INTERNAL_4d98bf0a_47_flash_fwd_hdim192_bf16_paged_softcapall_sm80_cu_a7f3af4d_35804cuda3std3__48in_placeE)
_ZN83_INTERNAL_4d98bf0a_47_flash_fwd_hdim192_bf16_paged_softcapall_sm80_cu_a7f3af4d_35804cuda3std3__48in_placeE:
	.zero		1
	.type		_ZN83_INTERNAL_4d98bf0a_47_flash_fwd_hdim192_bf16_paged_softcapall_sm80_cu_a7f3af4d_35804cuda3std6ranges3__45__cpo9iter_moveE,@object
	.size		_ZN83_INTERNAL_4d98bf0a_47_flash_fwd_hdim192_bf16_paged_softcapall_sm80_cu_a7f3af4d_35804cuda3std6ranges3__45__cpo9iter_moveE,(_ZN83_INTERNAL_4d98bf0a_47_flash_fwd_hdim192_bf16_paged_softcapall_sm80_cu_a7f3af4d_35804cuda3std3__45__cpo5beginE - _ZN83_INTERNAL_4d98bf0a_47_flash_fwd_hdim192_bf16_paged_softcapall_sm80_cu_a7f3af4d_35804cuda3std6ranges3__45__cpo9iter_moveE)
_ZN83_INTERNAL_4d98bf0a_47_flash_fwd_hdim192_bf16_paged_softcapall_sm80_cu_a7f3af4d_35804cuda3std6ranges3__45__cpo9iter_moveE:
	.zero		1
	.type		_ZN83_INTERNAL_4d98bf0a_47_flash_fwd_hdim192_bf16_paged_softcapall_sm80_cu_a7f3af4d_35804cuda3std3__45__cpo5beginE,@object
	.size		_ZN83_INTERNAL_4d98bf0a_47_flash_fwd_hdim192_bf16_paged_softcapall_sm80_cu_a7f3af4d_35804cuda3std3__45__cpo5beginE,(_ZN83_INTERNAL_4d98bf0a_47_flash_fwd_hdim192_bf16_paged_softcapall_sm80_cu_a7f3af4d_35804cuda3std3__485_GLOBAL__N__4d98bf0a_47_flash_fwd_hdim192_bf16_paged_softcapall_sm80_cu_a7f3af4d_35806ignoreE - _ZN83_INTERNAL_4d98bf0a_47_flash_fwd_hdim192_bf16_paged_softcapall_sm80_cu_a7f3af4d_35804cuda3std3__45__cpo5beginE)
_ZN83_INTERNAL_4d98bf0a_47_flash_fwd_hdim192_bf16_paged_softcapall_sm80_cu_a7f3af4d_35804cuda3std3__45__cpo5beginE:
	.zero		1
	.type		_ZN83_INTERNAL_4d98bf0a_47_flash_fwd_hdim192_bf16_paged_softcapall_sm80_cu_a7f3af4d_35804cuda3std3__485_GLOBAL__N__4d98bf0a_47_flash_fwd_hdim192_bf16_paged_softcapall_sm80_cu_a7f3af4d_35806ignoreE,@object
	.size		_ZN83_INTERNAL_4d98bf0a_47_flash_fwd_hdim192_bf16_paged_softcapall_sm80_cu_a7f3af4d_35804cuda3std3__485_GLOBAL__N__4d98bf0a_47_flash_fwd_hdim192_bf16_paged_softcapall_sm80_cu_a7f3af4d_35806ignoreE,(_ZN83_INTERNAL_4d98bf0a_47_flash_fwd_hdim192_bf16_paged_softcapall_sm80_cu_a7f3af4d_35804cute7productE - _ZN83_INTERNAL_4d98bf0a_47_flash_fwd_hdim192_bf16_paged_softcapall_sm80_cu_a7f3af4d_35804cuda3std3__485_GLOBAL__N__4d98bf0a_47_flash_fwd_hdim192_bf16_paged_softcapall_sm80_cu_a7f3af4d_35806ignoreE)
_ZN83_INTERNAL_4d98bf0a_47_flash_fwd_hdim192_bf16_paged_softcapall_sm80_cu_a7f3af4d_35804cuda3std3__485_GLOBAL__N__4d98bf0a_47_flash_fwd_hdim192_bf16_paged_softcapall_sm80_cu_a7f3af4d_35806ignoreE:
	.zero		1
	.type		_ZN83_INTERNAL_4d98bf0a_47_flash_fwd_hdim192_bf16_paged_softcapall_sm80_cu_a7f3af4d_35804cute7productE,@object
	.size		_ZN83_INTERNAL_4d98bf0a_47_flash_fwd_hdim192_bf16_paged_softcapall_sm80_cu_a7f3af4d_35804cute7productE,(_ZN83_INTERNAL_4d98bf0a_47_flash_fwd_hdim192_bf16_paged_softcapall_sm80_cu_a7f3af4d_35804cuda3std3__45__cpo3endE - _ZN83_INTERNAL_4d98bf0a_47_flash_fwd_hdim192_bf16_paged_softcapall_sm80_cu_a7f3af4d_35804cute7productE)
_ZN83_INTERNAL_4d98bf0a_47_flash_fwd_hdim192_bf16_paged_softcapall_sm80_cu_a7f3af4d_35804cute7productE:
	.zero		1
	.type		_ZN83_INTERNAL_4d98bf0a_47_flash_fwd_hdim192_bf16_paged_softcapall_sm80_cu_a7f3af4d_35804cuda3std3__45__cpo3endE,@object
	.size		_ZN83_INTERNAL_4d98bf0a_47_flash_fwd_hdim192_bf16_paged_softcapall_sm80_cu_a7f3af4d_35804cuda3std3__45__cpo3endE,(_ZN83_INTERNAL_4d98bf0a_47_flash_fwd_hdim192_bf16_paged_softcapall_sm80_cu_a7f3af4d_35804cuda3std3__419piecewise_constructE - _ZN83_INTERNAL_4d98bf0a_47_flash_fwd_hdim192_bf16_paged_softcapall_sm80_cu_a7f3af4d_35804cuda3std3__45__cpo3endE)
_ZN83_INTERNAL_4d98bf0a_47_flash_fwd_hdim192_bf16_paged_softcapall_sm80_cu_a7f3af4d_35804cuda3std3__45__cpo3endE:
	.zero		1
	.type		_ZN83_INTERNAL_4d98bf0a_47_flash_fwd_hdim192_bf16_paged_softcapall_sm80_cu_a7f3af4d_35804cuda3std3__419piecewise_constructE,@object
	.size		_ZN83_INTERNAL_4d98bf0a_47_flash_fwd_hdim192_bf16_paged_softcapall_sm80_cu_a7f3af4d_35804cuda3std3__419piecewise_constructE,(_ZN83_INTERNAL_4d98bf0a_47_flash_fwd_hdim192_bf16_paged_softcapall_sm80_cu_a7f3af4d_35804cuda3std3__45__cpo4cendE - _ZN83_INTERNAL_4d98bf0a_47_flash_fwd_hdim192_bf16_paged_softcapall_sm80_cu_a7f3af4d_35804cuda3std3__419piecewise_constructE)
_ZN83_INTERNAL_4d98bf0a_47_flash_fwd_hdim192_bf16_paged_softcapall_sm80_cu_a7f3af4d_35804cuda3std3__419piecewise_constructE:
	.zero		1
	.type		_ZN83_INTERNAL_4d98bf0a_47_flash_fwd_hdim192_bf16_paged_softcapall_sm80_cu_a7f3af4d_35804cuda3std3__45__cpo4cendE,@object
	.size		_ZN83_INTERNAL_4d98bf0a_47_flash_fwd_hdim192_bf16_paged_softcapall_sm80_cu_a7f3af4d_35804cuda3std3__45__cpo4cendE,(_ZN83_INTERNAL_4d98bf0a_47_flash_fwd_hdim192_bf16_paged_softcapall_sm80_cu_a7f3af4d_35804cuda3std6ranges3__45__cpo4swapE - _ZN83_INTERNAL_4d98bf0a_47_flash_fwd_hdim192_bf16_paged_softcapall_sm80_cu_a7f3af4d_35804cuda3std3__45__cpo4cendE)
_ZN83_INTERNAL_4d98bf0a_47_flash_fwd_hdim192_bf16_paged_softcapall_sm80_cu_a7f3af4d_35804cuda3std3__45__cpo4cendE:
	.zero		1
	.type		_ZN83_INTERNAL_4d98bf0a_47_flash_fwd_hdim192_bf16_paged_softcapall_sm80_cu_a7f3af4d_35804cuda3std6ranges3__45__cpo4swapE,@object
	.size		_ZN83_INTERNAL_4d98bf0a_47_flash_fwd_hdim192_bf16_paged_softcapall_sm80_cu_a7f3af4d_35804cuda3std6ranges3__45__cpo4swapE,(.L_7 - _ZN83_INTERNAL_4d98bf0a_47_flash_fwd_hdim192_bf16_paged_softcapall_sm80_cu_a7f3af4d_35804cuda3std6ranges3__45__cpo4swapE)
_ZN83_INTERNAL_4d98bf0a_47_flash_fwd_hdim192_bf16_paged_softcapall_sm80_cu_a7f3af4d_35804cuda3std6ranges3__45__cpo4swapE:
	.zero		1
.L_7:


//--------------------- .nv.shared._ZN7cutlass13device_kernelIN5flash19enable_sm80_to_sm89INS1_16FlashAttnFwdSm80INS1_25CollectiveMainloopFwdSm80ILi8ELi1ELb0EN4cute5tupleIJNS5_1CILi128EEENS7_ILi64EEENS7_ILi192EEEEEELi192ENS_10bfloat16_tEfNS_4arch4Sm80ELb0ELb0ELb1ELb1ELb1ELb0ELb1ELb0EEENS1_21CollectiveEpilogueFwdINS6_IJS8_SA_S9_EEENS6_IJNS7_ILi1EEESI_SI_EEESC_SE_Li256ELb1ELb1ELb0ELb0EEENS1_19SingleTileSchedulerILb1ELb0ELb1ELi128EEEEEEEEEvNT_6ParamsE --------------------------
	.section	.nv.shared._ZN7cutlass13device_kernelIN5flash19enable_sm80_to_sm89INS1_16FlashAttnFwdSm80INS1_25CollectiveMainloopFwdSm80ILi8ELi1ELb0EN4cute5tupleIJNS5_1CILi128EEENS7_ILi64EEENS7_ILi192EEEEEELi192ENS_10bfloat16_tEfNS_4arch4Sm80ELb0ELb0ELb1ELb1ELb1ELb0ELb1ELb0EEENS1_21CollectiveEpilogueFwdINS6_IJS8_SA_S9_EEENS6_IJNS7_ILi1EEESI_SI_EEESC_SE_Li256ELb1ELb1ELb0ELb0EEENS1_19SingleTileSchedulerILb1ELb0ELb1ELi128EEEEEEEEEvNT_6ParamsE,"aw",@nobits
	.sectionflags	@""
	.align	16


//--------------------- .nv.shared._ZN7cutlass13device_kernelIN5flash19enable_sm80_to_sm89INS1_16FlashAttnFwdSm80INS1_25CollectiveMainloopFwdSm80ILi8ELi1ELb0EN4cute5tupleIJNS5_1CILi128EEENS7_ILi64EEENS7_ILi192EEEEEELi192ENS_10bfloat16_tEfNS_4arch4Sm80ELb0ELb0ELb1ELb1ELb1ELb1ELb1ELb0EEENS1_21CollectiveEpilogueFwdINS6_IJS8_SA_S9_EEENS6_IJNS7_ILi1EEESI_SI_EEESC_SE_Li256ELb1ELb1ELb0ELb0EEENS1_19SingleTileSchedulerILb1ELb0ELb1ELi128EEEEEEEEEvNT_6ParamsE --------------------------
	.section	.nv.shared._ZN7cutlass13device_kernelIN5flash19enable_sm80_to_sm89INS1_16FlashAttnFwdSm80INS1_25CollectiveMainloopFwdSm80ILi8ELi1ELb0EN4cute5tupleIJNS5_1CILi128EEENS7_ILi64EEENS7_ILi192EEEEEELi192ENS_10bfloat16_tEfNS_4arch4Sm80ELb0ELb0ELb1ELb1ELb1ELb1ELb1ELb0EEENS1_21CollectiveEpilogueFwdINS6_IJS8_SA_S9_EEENS6_IJNS7_ILi1EEESI_SI_EEESC_SE_Li256ELb1ELb1ELb0ELb0EEENS1_19SingleTileSchedulerILb1ELb0ELb1ELi128EEEEEEEEEvNT_6ParamsE,"aw",@nobits
	.sectionflags	@""
	.align	16


//--------------------- .nv.shared._ZN7cutlass13device_kernelIN5flash19enable_sm80_to_sm89INS1_16FlashAttnFwdSm80INS1_25CollectiveMainloopFwdSm80ILi8ELi1ELb0EN4cute5tupleIJNS5_1CILi128EEENS7_ILi64EEENS7_ILi192EEEEEELi192ENS_10bfloat16_tEfNS_4arch4Sm80ELb0ELb1ELb1ELb0ELb1ELb0ELb1ELb0EEENS1_21CollectiveEpilogueFwdINS6_IJS8_SA_S9_EEENS6_IJNS7_ILi1EEESI_SI_EEESC_SE_Li256ELb0ELb1ELb0ELb0EEENS1_19SingleTileSchedulerILb0ELb0ELb1ELi128EEEEEEEEEvNT_6ParamsE --------------------------
	.section	.nv.shared._ZN7cutlass13device_kernelIN5flash19enable_sm80_to_sm89INS1_16FlashAttnFwdSm80INS1_25CollectiveMainloopFwdSm80ILi8ELi1ELb0EN4cute5tupleIJNS5_1CILi128EEENS7_ILi64EEENS7_ILi192EEEEEELi192ENS_10bfloat16_tEfNS_4arch4Sm80ELb0ELb1ELb1ELb0ELb1ELb0ELb1ELb0EEENS1_21CollectiveEpilogueFwdINS6_IJS8_SA_S9_EEENS6_IJNS7_ILi1EEESI_SI_EEESC_SE_Li256ELb0ELb1ELb0ELb0EEENS1_19SingleTileSchedulerILb0ELb0ELb1ELi128EEEEEEEEEvNT_6ParamsE,"aw",@nobits
	.sectionflags	@""
	.align	16


//--------------------- .nv.shared._ZN7cutlass13device_kernelIN5flash19enable_sm80_to_sm89INS1_16FlashAttnFwdSm80INS1_25CollectiveMainloopFwdSm80ILi8ELi1ELb0EN4cute5tupleIJNS5_1CILi128EEENS7_ILi64EEENS7_ILi192EEEEEELi192ENS_10bfloat16_tEfNS_4arch4Sm80ELb0ELb1ELb1ELb1ELb1ELb0ELb1ELb0EEENS1_21CollectiveEpilogueFwdINS6_IJS8_SA_S9_EEENS6_IJNS7_ILi1EEESI_SI_EEESC_SE_Li256ELb1ELb1ELb0ELb0EEENS1_19SingleTileSchedulerILb1ELb0ELb1ELi128EEEEEEEEEvNT_6ParamsE --------------------------
	.section	.nv.shared._ZN7cutlass13device_kernelIN5flash19enable_sm80_to_sm89INS1_16FlashAttnFwdSm80INS1_25CollectiveMainloopFwdSm80ILi8ELi1ELb0EN4cute5tupleIJNS5_1CILi128EEENS7_ILi64EEENS7_ILi192EEEEEELi192ENS_10bfloat16_tEfNS_4arch4Sm80ELb0ELb1ELb1ELb1ELb1ELb0ELb1ELb0EEENS1_21CollectiveEpilogueFwdINS6_IJS8_SA_S9_EEENS6_IJNS7_ILi1EEESI_SI_EEESC_SE_Li256ELb1ELb1ELb0ELb0EEENS1_19SingleTileSchedulerILb1ELb0ELb1ELi128EEEEEEEEEvNT_6ParamsE,"aw",@nobits
	.sectionflags	@""
	.align	16


//--------------------- .nv.shared._ZN7cutlass13device_kernelIN5flash19enable_sm80_to_sm89INS1_16FlashAttnFwdSm80INS1_25CollectiveMainloopFwdSm80ILi8ELi1ELb0EN4cute5tupleIJNS5_1CILi128EEENS7_ILi64EEENS7_ILi192EEEEEELi192ENS_10bfloat16_tEfNS_4arch4Sm80ELb0ELb1ELb1ELb1ELb1ELb1ELb1ELb0EEENS1_21CollectiveEpilogueFwdINS6_IJS8_SA_S9_EEENS6_IJNS7_ILi1EEESI_SI_EEESC_SE_Li256ELb1ELb1ELb0ELb0EEENS1_19SingleTileSchedulerILb1ELb0ELb1ELi128EEEEEEEEEvNT_6ParamsE --------------------------
	.section	.nv.shared._ZN7cutlass13device_kernelIN5flash19enable_sm80_to_sm89INS1_16FlashAttnFwdSm80INS1_25CollectiveMainloopFwdSm80ILi8ELi1ELb0EN4cute5tupleIJNS5_1CILi128EEENS7_ILi64EEENS7_ILi192EEEEEELi192ENS_10bfloat16_tEfNS_4arch4Sm80ELb0ELb1ELb1ELb1ELb1ELb1ELb1ELb0EEENS1_21CollectiveEpilogueFwdINS6_IJS8_SA_S9_EEENS6_IJNS7_ILi1EEESI_SI_EEESC_SE_Li256ELb1ELb1ELb0ELb0EEENS1_19SingleTileSchedulerILb1ELb0ELb1ELi128EEEEEEEEEvNT_6ParamsE,"aw",@nobits
	.sectionflags	@""
	.align	16


//--------------------- .nv.shared._ZN7cutlass13device_kernelIN5flash19enable_sm80_to_sm89INS1_16FlashAttnFwdSm80INS1_25CollectiveMainloopFwdSm80ILi8ELi1ELb0EN4cute5tupleIJNS5_1CILi128EEENS7_ILi64EEENS7_ILi192EEEEEELi192ENS_10bfloat16_tEfNS_4arch4Sm80ELb1ELb0ELb1ELb0ELb1ELb0ELb1ELb0EEENS1_21CollectiveEpilogueFwdINS6_IJS8_SA_S9_EEENS6_IJNS7_ILi1EEESI_SI_EEESC_SE_Li256ELb0ELb1ELb0ELb0EEENS1_30DynamicPersistentTileSchedulerILi256ELi256ELb0ELb1ELb0EEEEEEEEEvNT_6ParamsE --------------------------
	.section	.nv.shared._ZN7cutlass13device_kernelIN5flash19enable_sm80_to_sm89INS1_16FlashAttnFwdSm80INS1_25CollectiveMainloopFwdSm80ILi8ELi1ELb0EN4cute5tupleIJNS5_1CILi128EEENS7_ILi64EEENS7_ILi192EEEEEELi192ENS_10bfloat16_tEfNS_4arch4Sm80ELb1ELb0ELb1ELb0ELb1ELb0ELb1ELb0EEENS1_21CollectiveEpilogueFwdINS6_IJS8_SA_S9_EEENS6_IJNS7_ILi1EEESI_SI_EEESC_SE_Li256ELb0ELb1ELb0ELb0EEENS1_30DynamicPersistentTileSchedulerILi256ELi256ELb0ELb1ELb0EEEEEEEEEvNT_6ParamsE,"aw",@nobits
	.sectionflags	@""
	.align	16


//--------------------- .nv.shared._ZN7cutlass13device_kernelIN5flash19enable_sm80_to_sm89INS1_16FlashAttnFwdSm80INS1_25CollectiveMainloopFwdSm80ILi8ELi1ELb0EN4cute5tupleIJNS5_1CILi128EEENS7_ILi64EEENS7_ILi192EEEEEELi192ENS_10bfloat16_tEfNS_4arch4Sm80ELb1ELb0ELb1ELb1ELb1ELb0ELb1ELb0EEENS1_21CollectiveEpilogueFwdINS6_IJS8_SA_S9_EEENS6_IJNS7_ILi1EEESI_SI_EEESC_SE_Li256ELb1ELb1ELb0ELb0EEENS1_19SingleTileSchedulerILb1ELb0ELb1ELi128EEEEEEEEEvNT_6ParamsE --------------------------
	.section	.nv.shared._ZN7cutlass13device_kernelIN5flash19enable_sm80_to_sm89INS1_16FlashAttnFwdSm80INS1_25CollectiveMainloopFwdSm80ILi8ELi1ELb0EN4cute5tupleIJNS5_1CILi128EEENS7_ILi64EEENS7_ILi192EEEEEELi192ENS_10bfloat16_tEfNS_4arch4Sm80ELb1ELb0ELb1ELb1ELb1ELb0ELb1ELb0EEENS1_21CollectiveEpilogueFwdINS6_IJS8_SA_S9_EEENS6_IJNS7_ILi1EEESI_SI_EEESC_SE_Li256ELb1ELb1ELb0ELb0EEENS1_19SingleTileSchedulerILb1ELb0ELb1ELi128EEEEEEEEEvNT_6ParamsE,"aw",@nobits
	.sectionflags	@""
	.align	16


//--------------------- .nv.shared._ZN7cutlass13device_kernelIN5flash19enable_sm80_to_sm89INS1_16FlashAttnFwdSm80INS1_25CollectiveMainloopFwdSm80ILi8ELi1ELb0EN4cute5tupleIJNS5_1CILi128EEENS7_ILi64EEENS7_ILi192EEEEEELi192ENS_10bfloat16_tEfNS_4arch4Sm80ELb1ELb0ELb1ELb1ELb1ELb1ELb1ELb0EEENS1_21CollectiveEpilogueFwdINS6_IJS8_SA_S9_EEENS6_IJNS7_ILi1EEESI_SI_EEESC_SE_Li256ELb1ELb1ELb0ELb0EEENS1_19SingleTileSchedulerILb1ELb0ELb1ELi128EEEEEEEEEvNT_6ParamsE --------------------------
	.section	.nv.shared._ZN7cutlass13device_kernelIN5flash19enable_sm80_to_sm89INS1_16FlashAttnFwdSm80INS1_25CollectiveMainloopFwdSm80ILi8ELi1ELb0EN4cute5tupleIJNS5_1CILi128EEENS7_ILi64EEENS7_ILi192EEEEEELi192ENS_10bfloat16_tEfNS_4arch4Sm80ELb1ELb0ELb1ELb1ELb1ELb1ELb1ELb0EEENS1_21CollectiveEpilogueFwdINS6_IJS8_SA_S9_EEENS6_IJNS7_ILi1EEESI_SI_EEESC_SE_Li256ELb1ELb1ELb0ELb0EEENS1_19SingleTileSchedulerILb1ELb0ELb1ELi128EEEEEEEEEvNT_6ParamsE,"aw",@nobits
	.sectionflags	@""
	.align	16


//--------------------- .nv.shared._ZN7cutlass13device_kernelIN5flash19enable_sm80_to_sm89INS1_16FlashAttnFwdSm80INS1_25CollectiveMainloopFwdSm80ILi8ELi2ELb0EN4cute5tupleIJNS5_1CILi128EEENS7_ILi64EEENS7_ILi192EEEEEELi192ENS_10bfloat16_tEfNS_4arch4Sm80ELb0ELb0ELb1ELb0ELb1ELb0ELb1ELb0EEENS1_21CollectiveEpilogueFwdINS6_IJS8_SA_S9_EEENS6_IJNS7_ILi1EEESI_SI_EEESC_SE_Li256ELb0ELb1ELb0ELb0EEENS1_19SingleTileSchedulerILb0ELb0ELb1ELi128EEEEEEEEEvNT_6ParamsE --------------------------
	.section	.nv.shared._ZN7cutlass13device_kernelIN5flash19enable_sm80_to_sm89INS1_16FlashAttnFwdSm80INS1_25CollectiveMainloopFwdSm80ILi8ELi2ELb0EN4cute5tupleIJNS5_1CILi128EEENS7_ILi64EEENS7_ILi192EEEEEELi192ENS_10bfloat16_tEfNS_4arch4Sm80ELb0ELb0ELb1ELb0ELb1ELb0ELb1ELb0EEENS1_21CollectiveEpilogueFwdINS6_IJS8_SA_S9_EEENS6_IJNS7_ILi1EEESI_SI_EEESC_SE_Li256ELb0ELb1ELb0ELb0EEENS1_19SingleTileSchedulerILb0ELb0ELb1ELi128EEEEEEEEEvNT_6ParamsE,"aw",@nobits
	.sectionflags	@""
	.align	16


//--------------------- .nv.shared._ZN7cutlass13device_kernelIN5flash19enable_sm80_to_sm89INS1_16FlashAttnFwdSm80INS1_25CollectiveMainloopFwdSm80ILi8ELi2ELb0EN4cute5tupleIJNS5_1CILi128EEENS7_ILi64EEENS7_ILi192EEEEEELi192ENS_10bfloat16_tEfNS_4arch4Sm80ELb0ELb0ELb1ELb1ELb1ELb0ELb1ELb0EEENS1_21CollectiveEpilogueFwdINS6_IJS8_SA_S9_EEENS6_IJNS7_ILi1EEESI_SI_EEESC_SE_Li256ELb1ELb1ELb0ELb0EEENS1_19SingleTileSchedulerILb1ELb0ELb1ELi128EEEEEEEEEvNT_6ParamsE --------------------------
	.section	.nv.shared._ZN7cutlass13device_kernelIN5flash19enable_sm80_to_sm89INS1_16FlashAttnFwdSm80INS1_25CollectiveMainloopFwdSm80ILi8ELi2ELb0EN4cute5tupleIJNS5_1CILi128EEENS7_ILi64EEENS7_ILi192EEEEEELi192ENS_10bfloat16_tEfNS_4arch4Sm80ELb0ELb0ELb1ELb1ELb1ELb0ELb1ELb0EEENS1_21CollectiveEpilogueFwdINS6_IJS8_SA_S9_EEENS6_IJNS7_ILi1EEESI_SI_EEESC_SE_Li256ELb1ELb1ELb0ELb0EEENS1_19SingleTileSchedulerILb1ELb0ELb1ELi128EEEEEEEEEvNT_6ParamsE,"aw",@nobits
	.sectionflags	@""
	.align	16


//--------------------- .nv.shared._ZN7cutlass13device_kernelIN5flash19enable_sm80_to_sm89INS1_16FlashAttnFwdSm80INS1_25CollectiveMainloopFwdSm80ILi8ELi2ELb0EN4cute5tupleIJNS5_1CILi128EEENS7_ILi64EEENS7_ILi192EEEEEELi192ENS_10bfloat16_tEfNS_4arch4Sm80ELb0ELb0ELb1ELb1ELb1ELb1ELb1ELb0EEENS1_21CollectiveEpilogueFwdINS6_IJS8_SA_S9_EEENS6_IJNS7_ILi1EEESI_SI_EEESC_SE_Li256ELb1ELb1ELb0ELb0EEENS1_19SingleTileSchedulerILb1ELb0ELb1ELi128EEEEEEEEEvNT_6ParamsE --------------------------
	.section	.nv.shared._ZN7cutlass13device_kernelIN5flash19enable_sm80_to_sm89INS1_16FlashAttnFwdSm80INS1_25CollectiveMainloopFwdSm80ILi8ELi2ELb0EN4cute5tupleIJNS5_1CILi128EEENS7_ILi64EEENS7_ILi192EEEEEELi192ENS_10bfloat16_tEfNS_4arch4Sm80ELb0ELb0ELb1ELb1ELb1ELb1ELb1ELb0EEENS1_21CollectiveEpilogueFwdINS6_IJS8_SA_S9_EEENS6_IJNS7_ILi1EEESI_SI_EEESC_SE_Li256ELb1ELb1ELb0ELb0EEENS1_19SingleTileSchedulerILb1ELb0ELb1ELi128EEEEEEEEEvNT_6ParamsE,"aw",@nobits
	.sectionflags	@""
	.align	16


//--------------------- .nv.shared._ZN7cutlass13device_kernelIN5flash19enable_sm80_to_sm89INS1_16FlashAttnFwdSm80INS1_25CollectiveMainloopFwdSm80ILi8ELi2ELb0EN4cute5tupleIJNS5_1CILi128EEENS7_ILi64EEENS7_ILi192EEEEEELi192ENS_10bfloat16_tEfNS_4arch4Sm80ELb0ELb1ELb1ELb0ELb1ELb0ELb1ELb0EEENS1_21CollectiveEpilogueFwdINS6_IJS8_SA_S9_EEENS6_IJNS7_ILi1EEESI_SI_EEESC_SE_Li256ELb0ELb1ELb0ELb0EEENS1_19SingleTileSchedulerILb0ELb0ELb1ELi128EEEEEEEEEvNT_6ParamsE --------------------------
	.section	.nv.shared._ZN7cutlass13device_kernelIN5flash19enable_sm80_to_sm89INS1_16FlashAttnFwdSm80INS1_25CollectiveMainloopFwdSm80ILi8ELi2ELb0EN4cute5tupleIJNS5_1CILi128EEENS7_ILi64EEENS7_ILi192EEEEEELi192ENS_10bfloat16_tEfNS_4arch4Sm80ELb0ELb1ELb1ELb0ELb1ELb0ELb1ELb0EEENS1_21CollectiveEpilogueFwdINS6_IJS8_SA_S9_EEENS6_IJNS7_ILi1EEESI_SI_EEESC_SE_Li256ELb0ELb1ELb0ELb0EEENS1_19SingleTileSchedulerILb0ELb0ELb1ELi128EEEEEEEEEvNT_6ParamsE,"aw",@nobits
	.sectionflags	@""
	.align	16


//--------------------- .nv.shared._ZN7cutlass13device_kernelIN5flash19enable_sm80_to_sm89INS1_16FlashAttnFwdSm80INS1_25CollectiveMainloopFwdSm80ILi8ELi2ELb0EN4cute5tupleIJNS5_1CILi128EEENS7_ILi64EEENS7_ILi192EEEEEELi192ENS_10bfloat16_tEfNS_4arch4Sm80ELb0ELb1ELb1ELb1ELb1ELb0ELb1ELb0EEENS1_21CollectiveEpilogueFwdINS6_IJS8_SA_S9_EEENS6_IJNS7_ILi1EEESI_SI_EEESC_SE_Li256ELb1ELb1ELb0ELb0EEENS1_19SingleTileSchedulerILb1ELb0ELb1ELi128EEEEEEEEEvNT_6ParamsE --------------------------
	.section	.nv.shared._ZN7cutlass13device_kernelIN5flash19enable_sm80_to_sm89INS1_16FlashAttnFwdSm80INS1_25CollectiveMainloopFwdSm80ILi8ELi2ELb0EN4cute5tupleIJNS5_1CILi128EEENS7_ILi64EEENS7_ILi192EEEEEELi192ENS_10bfloat16_tEfNS_4arch4Sm80ELb0ELb1ELb1ELb1ELb1ELb0ELb1ELb0EEENS1_21CollectiveEpilogueFwdINS6_IJS8_SA_S9_EEENS6_IJNS7_ILi1EEESI_SI_EEESC_SE_Li256ELb1ELb1ELb0ELb0EEENS1_19SingleTileSchedulerILb1ELb0ELb1ELi128EEEEEEEEEvNT_6ParamsE,"aw",@nobits
	.sectionflags	@""
	.align	16


//--------------------- .nv.shared._ZN7cutlass13device_kernelIN5flash19enable_sm80_to_sm89INS1_16FlashAttnFwdSm80INS1_25CollectiveMainloopFwdSm80ILi8ELi2ELb0EN4cute5tupleIJNS5_1CILi128EEENS7_ILi64EEENS7_ILi192EEEEEELi192ENS_10bfloat16_tEfNS_4arch4Sm80ELb0ELb1ELb1ELb1ELb1ELb1ELb1ELb0EEENS1_21CollectiveEpilogueFwdINS6_IJS8_SA_S9_EEENS6_IJNS7_ILi1EEESI_SI_EEESC_SE_Li256ELb1ELb1ELb0ELb0EEENS1_19SingleTileSchedulerILb1ELb0ELb1ELi128EEEEEEEEEvNT_6ParamsE --------------------------
	.section	.nv.shared._ZN7cutlass13device_kernelIN5flash19enable_sm80_to_sm89INS1_16FlashAttnFwdSm80INS1_25CollectiveMainloopFwdSm80ILi8ELi2ELb0EN4cute5tupleIJNS5_1CILi128EEENS7_ILi64EEENS7_ILi192EEEEEELi192ENS_10bfloat16_tEfNS_4arch4Sm80ELb0ELb1ELb1ELb1ELb1ELb1ELb1ELb0EEENS1_21CollectiveEpilogueFwdINS6_IJS8_SA_S9_EEENS6_IJNS7_ILi1EEESI_SI_EEESC_SE_Li256ELb1ELb1ELb0ELb0EEENS1_19SingleTileSchedulerILb1ELb0ELb1ELi128EEEEEEEEEvNT_6ParamsE,"aw",@nobits
	.sectionflags	@""
	.align	16


//--------------------- .nv.shared._ZN7cutlass13device_kernelIN5flash19enable_sm80_to_sm89INS1_16FlashAttnFwdSm80INS1_25CollectiveMainloopFwdSm80ILi8ELi2ELb0EN4cute5tupleIJNS5_1CILi128EEENS7_ILi64EEENS7_ILi192EEEEEELi192ENS_10bfloat16_tEfNS_4arch4Sm80ELb1ELb0ELb1ELb0ELb1ELb0ELb1ELb0EEENS1_21CollectiveEpilogueFwdINS6_IJS8_SA_S9_EEENS6_IJNS7_ILi1EEESI_SI_EEESC_SE_Li256ELb0ELb1ELb0ELb0EEENS1_30DynamicPersistentTileSchedulerILi256ELi256ELb0ELb1ELb0EEEEEEEEEvNT_6ParamsE --------------------------
	.section	.nv.shared._ZN7cutlass13device_kernelIN5flash19enable_sm80_to_sm89INS1_16FlashAttnFwdSm80INS1_25CollectiveMainloopFwdSm80ILi8ELi2ELb0EN4cute5tupleIJNS5_1CILi128EEENS7_ILi64EEENS7_ILi192EEEEEELi192ENS_10bfloat16_tEfNS_4arch4Sm80ELb1ELb0ELb1ELb0ELb1ELb0ELb1ELb0EEENS1_21CollectiveEpilogueFwdINS6_IJS8_SA_S9_EEENS6_IJNS7_ILi1EEESI_SI_EEESC_SE_Li256ELb0ELb1ELb0ELb0EEENS1_30DynamicPersistentTileSchedulerILi256ELi256ELb0ELb1ELb0EEEEEEEEEvNT_6ParamsE,"aw",@nobits
	.sectionflags	@""
	.align	16


//--------------------- .nv.shared._ZN7cutlass13device_kernelIN5flash19enable_sm80_to_sm89INS1_16FlashAttnFwdSm80INS1_25CollectiveMainloopFwdSm80ILi8ELi2ELb0EN4cute5tupleIJNS5_1CILi128EEENS7_ILi64EEENS7_ILi192EEEEEELi192ENS_10bfloat16_tEfNS_4arch4Sm80ELb1ELb0ELb1ELb1ELb1ELb0ELb1ELb0EEENS1_21CollectiveEpilogueFwdINS6_IJS8_SA_S9_EEENS6_IJNS7_ILi1EEESI_SI_EEESC_SE_Li256ELb1ELb1ELb0ELb0EEENS1_19SingleTileSchedulerILb1ELb0ELb1ELi128EEEEEEEEEvNT_6ParamsE --------------------------
	.section	.nv.shared._ZN7cutlass13device_kernelIN5flash19enable_sm80_to_sm89INS1_16FlashAttnFwdSm80INS1_25CollectiveMainloopFwdSm80ILi8ELi2ELb0EN4cute5tupleIJNS5_1CILi128EEENS7_ILi64EEENS7_ILi192EEEEEELi192ENS_10bfloat16_tEfNS_4arch4Sm80ELb1ELb0ELb1ELb1ELb1ELb0ELb1ELb0EEENS1_21CollectiveEpilogueFwdINS6_IJS8_SA_S9_EEENS6_IJNS7_ILi1EEESI_SI_EEESC_SE_Li256ELb1ELb1ELb0ELb0EEENS1_19SingleTileSchedulerILb1ELb0ELb1ELi128EEEEEEEEEvNT_6ParamsE,"aw",@nobits
	.sectionflags	@""
	.align	16


//--------------------- .nv.shared._ZN7cutlass13device_kernelIN5flash19enable_sm80_to_sm89INS1_16FlashAttnFwdSm80INS1_25CollectiveMainloopFwdSm80ILi8ELi2ELb0EN4cute5tupleIJNS5_1CILi128EEENS7_ILi64EEENS7_ILi192EEEEEELi192ENS_10bfloat16_tEfNS_4arch4Sm80ELb1ELb0ELb1ELb1ELb1ELb1ELb1ELb0EEENS1_21CollectiveEpilogueFwdINS6_IJS8_SA_S9_EEENS6_IJNS7_ILi1EEESI_SI_EEESC_SE_Li256ELb1ELb1ELb0ELb0EEENS1_19SingleTileSchedulerILb1ELb0ELb1ELi128EEEEEEEEEvNT_6ParamsE --------------------------
	.section	.nv.shared._ZN7cutlass13device_kernelIN5flash19enable_sm80_to_sm89INS1_16FlashAttnFwdSm80INS1_25CollectiveMainloopFwdSm80ILi8ELi2ELb0EN4cute5tupleIJNS5_1CILi128EEENS7_ILi64EEENS7_ILi192EEEEEELi192ENS_10bfloat16_tEfNS_4arch4Sm80ELb1ELb0ELb1ELb1ELb1ELb1ELb1ELb0EEENS1_21CollectiveEpilogueFwdINS6_IJS8_SA_S9_EEENS6_IJNS7_ILi1EEESI_SI_EEESC_SE_Li256ELb1ELb1ELb0ELb0EEENS1_19SingleTileSchedulerILb1ELb0ELb1ELi128EEEEEEEEEvNT_6ParamsE,"aw",@nobits
	.sectionflags	@""
	.align	16


//--------------------- .nv.shared._ZN7cutlass13device_kernelIN5flash19enable_sm80_to_sm89INS1_16FlashAttnFwdSm80INS1_25CollectiveMainloopFwdSm80ILi8ELi1ELb0EN4cute5tupleIJNS5_1CILi128EEENS7_ILi64EEENS7_ILi192EEEEEELi192ENS_10bfloat16_tEfNS_4arch4Sm80ELb0ELb0ELb0ELb0ELb1ELb0ELb1ELb0EEENS1_21CollectiveEpilogueFwdINS6_IJS8_SA_S9_EEENS6_IJNS7_ILi1EEESI_SI_EEESC_SE_Li256ELb0ELb1ELb0ELb0EEENS1_19SingleTileSchedulerILb0ELb0ELb1ELi128EEEEEEEEEvNT_6ParamsE --------------------------
	.section	.nv.shared._ZN7cutlass13device_kernelIN5flash19enable_sm80_to_sm89INS1_16FlashAttnFwdSm80INS1_25CollectiveMainloopFwdSm80ILi8ELi1ELb0EN4cute5tupleIJNS5_1CILi128EEENS7_ILi64EEENS7_ILi192EEEEEELi192ENS_10bfloat16_tEfNS_4arch4Sm80ELb0ELb0ELb0ELb0ELb1ELb0ELb1ELb0EEENS1_21CollectiveEpilogueFwdINS6_IJS8_SA_S9_EEENS6_IJNS7_ILi1EEESI_SI_EEESC_SE_Li256ELb0ELb1ELb0ELb0EEENS1_19SingleTileSchedulerILb0ELb0ELb1ELi128EEEEEEEEEvNT_6ParamsE,"aw",@nobits
	.sectionflags	@""
	.align	16


//--------------------- .nv.shared._ZN7cutlass13device_kernelIN5flash19enable_sm80_to_sm89INS1_16FlashAttnFwdSm80INS1_25CollectiveMainloopFwdSm80ILi8ELi1ELb0EN4cute5tupleIJNS5_1CILi128EEENS7_ILi64EEENS7_ILi192EEEEEELi192ENS_10bfloat16_tEfNS_4arch4Sm80ELb0ELb0ELb0ELb1ELb1ELb0ELb1ELb0EEENS1_21CollectiveEpilogueFwdINS6_IJS8_SA_S9_EEENS6_IJNS7_ILi1EEESI_SI_EEESC_SE_Li256ELb1ELb1ELb0ELb0EEENS1_19SingleTileSchedulerILb1ELb0ELb1ELi128EEEEEEEEEvNT_6ParamsE --------------------------
	.section	.nv.shared._ZN7cutlass13device_kernelIN5flash19enable_sm80_to_sm89INS1_16FlashAttnFwdSm80INS1_25CollectiveMainloopFwdSm80ILi8ELi1ELb0EN4cute5tupleIJNS5_1CILi128EEENS7_ILi64EEENS7_ILi192EEEEEELi192ENS_10bfloat16_tEfNS_4arch4Sm80ELb0ELb0ELb0ELb1ELb1ELb0ELb1ELb0EEENS1_21CollectiveEpilogueFwdINS6_IJS8_SA_S9_EEENS6_IJNS7_ILi1EEESI_SI_EEESC_SE_Li256ELb1ELb1ELb0ELb0EEENS1_19SingleTileSchedulerILb1ELb0ELb1ELi128EEEEEEEEEvNT_6ParamsE,"aw",@nobits
	.sectionflags	@""
	.align	16


//--------------------- .nv.shared._ZN7cutlass13device_kernelIN5flash19enable_sm80_to_sm89INS1_16FlashAttnFwdSm80INS1_25CollectiveMainloopFwdSm80ILi8ELi1ELb0EN4cute5tupleIJNS5_1CILi128EEENS7_ILi64EEENS7_ILi192EEEEEELi192ENS_10bfloat16_tEfNS_4arch4Sm80ELb0ELb0ELb0ELb1ELb1ELb1ELb1ELb0EEENS1_21CollectiveEpilogueFwdINS6_IJS8_SA_S9_EEENS6_IJNS7_ILi1EEESI_SI_EEESC_SE_Li256ELb1ELb1ELb0ELb0EEENS1_19SingleTileSchedulerILb1ELb0ELb1ELi128EEEEEEEEEvNT_6ParamsE --------------------------
	.section	.nv.shared._ZN7cutlass13device_kernelIN5flash19enable_sm80_to_sm89INS1_16FlashAttnFwdSm80INS1_25CollectiveMainloopFwdSm80ILi8ELi1ELb0EN4cute5tupleIJNS5_1CILi128EEENS7_ILi64EEENS7_ILi192EEEEEELi192ENS_10bfloat16_tEfNS_4arch4Sm80ELb0ELb0ELb0ELb1ELb1ELb1ELb1ELb0EEENS1_21CollectiveEpilogueFwdINS6_IJS8_SA_S9_EEENS6_IJNS7_ILi1EEESI_SI_EEESC_SE_Li256ELb1ELb1ELb0ELb0EEENS1_19SingleTileSchedulerILb1ELb0ELb1ELi128EEEEEEEEEvNT_6ParamsE,"aw",@nobits
	.sectionflags	@""
	.align	16


//--------------------- .nv.shared._ZN7cutlass13device_kernelIN5flash19enable_sm80_to_sm89INS1_16FlashAttnFwdSm80INS1_25CollectiveMainloopFwdSm80ILi8ELi1ELb0EN4cute5tupleIJNS5_1CILi128EEENS7_ILi64EEENS7_ILi192EEEEEELi192ENS_10bfloat16_tEfNS_4arch4Sm80ELb0ELb1ELb0ELb0ELb1ELb0ELb1ELb0EEENS1_21CollectiveEpilogueFwdINS6_IJS8_SA_S9_EEENS6_IJNS7_ILi1EEESI_SI_EEESC_SE_Li256ELb0ELb1ELb0ELb0EEENS1_19SingleTileSchedulerILb0ELb0ELb1ELi128EEEEEEEEEvNT_6ParamsE --------------------------
	.section	.nv.shared._ZN7cutlass13device_kernelIN5flash19enable_sm80_to_sm89INS1_16FlashAttnFwdSm80INS1_25CollectiveMainloopFwdSm80ILi8ELi1ELb0EN4cute5tupleIJNS5_1CILi128EEENS7_ILi64EEENS7_ILi192EEEEEELi192ENS_10bfloat16_tEfNS_4arch4Sm80ELb0ELb1ELb0ELb0ELb1ELb0ELb1ELb0EEENS1_21CollectiveEpilogueFwdINS6_IJS8_SA_S9_EEENS6_IJNS7_ILi1EEESI_SI_EEESC_SE_Li256ELb0ELb1ELb0ELb0EEENS1_19SingleTileSchedulerILb0ELb0ELb1ELi128EEEEEEEEEvNT_6ParamsE,"aw",@nobits
	.sectionflags	@""
	.align	16


//--------------------- .nv.shared._ZN7cutlass13device_kernelIN5flash19enable_sm80_to_sm89INS1_16FlashAttnFwdSm80INS1_25CollectiveMainloopFwdSm80ILi8ELi1ELb0EN4cute5tupleIJNS5_1CILi128EEENS7_ILi64EEENS7_ILi192EEEEEELi192ENS_10bfloat16_tEfNS_4arch4Sm80ELb0ELb1ELb0ELb1ELb1ELb0ELb1ELb0EEENS1_21CollectiveEpilogueFwdINS6_IJS8_SA_S9_EEENS6_IJNS7_ILi1EEESI_SI_EEESC_SE_Li256ELb1ELb1ELb0ELb0EEENS1_19SingleTileSchedulerILb1ELb0ELb1ELi128EEEEEEEEEvNT_6ParamsE --------------------------
	.section	.nv.shared._ZN7cutlass13device_kernelIN5flash19enable_sm80_to_sm89INS1_16FlashAttnFwdSm80INS1_25CollectiveMainloopFwdSm80ILi8ELi1ELb0EN4cute5tupleIJNS5_1CILi128EEENS7_ILi64EEENS7_ILi192EEEEEELi192ENS_10bfloat16_tEfNS_4arch4Sm80ELb0ELb1ELb0ELb1ELb1ELb0ELb1ELb0EEENS1_21CollectiveEpilogueFwdINS6_IJS8_SA_S9_EEENS6_IJNS7_ILi1EEESI_SI_EEESC_SE_Li256ELb1ELb1ELb0ELb0EEENS1_19SingleTileSchedulerILb1ELb0ELb1ELi128EEEEEEEEEvNT_6ParamsE,"aw",@nobits
	.sectionflags	@""
	.align	16


//--------------------- .nv.shared._ZN7cutlass13device_kernelIN5flash19enable_sm80_to_sm89INS1_16FlashAttnFwdSm80INS1_25CollectiveMainloopFwdSm80ILi8ELi1ELb0EN4cute5tupleIJNS5_1CILi128EEENS7_ILi64EEENS7_ILi192EEEEEELi192ENS_10bfloat16_tEfNS_4arch4Sm80ELb0ELb1ELb0ELb1ELb1ELb1ELb1ELb0EEENS1_21CollectiveEpilogueFwdINS6_IJS8_SA_S9_EEENS6_IJNS7_ILi1EEESI_SI_EEESC_SE_Li256ELb1ELb1ELb0ELb0EEENS1_19SingleTileSchedulerILb1ELb0ELb1ELi128EEEEEEEEEvNT_6ParamsE --------------------------
	.section	.nv.shared._ZN7cutlass13device_kernelIN5flash19enable_sm80_to_sm89INS1_16FlashAttnFwdSm80INS1_25CollectiveMainloopFwdSm80ILi8ELi1ELb0EN4cute5tupleIJNS5_1CILi128EEENS7_ILi64EEENS7_ILi192EEEEEELi192ENS_10bfloat16_tEfNS_4arch4Sm80ELb0ELb1ELb0ELb1ELb1ELb1ELb1ELb0EEENS1_21CollectiveEpilogueFwdINS6_IJS8_SA_S9_EEENS6_IJNS7_ILi1EEESI_SI_EEESC_SE_Li256ELb1ELb1ELb0ELb0EEENS1_19SingleTileSchedulerILb1ELb0ELb1ELi128EEEEEEEEEvNT_6ParamsE,"aw",@nobits
	.sectionflags	@""
	.align	16


//--------------------- .nv.shared._ZN7cutlass13device_kernelIN5flash19enable_sm80_to_sm89INS1_16FlashAttnFwdSm80INS1_25CollectiveMainloopFwdSm80ILi8ELi1ELb0EN4cute5tupleIJNS5_1CILi128EEENS7_ILi64EEENS7_ILi192EEEEEELi192ENS_10bfloat16_tEfNS_4arch4Sm80ELb1ELb0ELb0ELb0ELb1ELb0ELb1ELb0EEENS1_21CollectiveEpilogueFwdINS6_IJS8_SA_S9_EEENS6_IJNS7_ILi1EEESI_SI_EEESC_SE_Li256ELb0ELb1ELb0ELb0EEENS1_30DynamicPersistentTileSchedulerILi256ELi256ELb0ELb1ELb0EEEEEEEEEvNT_6ParamsE --------------------------
	.section	.nv.shared._ZN7cutlass13device_kernelIN5flash19enable_sm80_to_sm89INS1_16FlashAttnFwdSm80INS1_25CollectiveMainloopFwdSm80ILi8ELi1ELb0EN4cute5tupleIJNS5_1CILi128EEENS7_ILi64EEENS7_ILi192EEEEEELi192ENS_10bfloat16_tEfNS_4arch4Sm80ELb1ELb0ELb0ELb0ELb1ELb0ELb1ELb0EEENS1_21CollectiveEpilogueFwdINS6_IJS8_SA_S9_EEENS6_IJNS7_ILi1EEESI_SI_EEESC_SE_Li256ELb0ELb1ELb0ELb0EEENS1_30DynamicPersistentTileSchedulerILi256ELi256ELb0ELb1ELb0EEEEEEEEEvNT_6ParamsE,"aw",@nobits
	.sectionflags	@""
	.align	16


//--------------------- .nv.shared._ZN7cutlass13device_kernelIN5flash19enable_sm80_to_sm89INS1_16FlashAttnFwdSm80INS1_25CollectiveMainloopFwdSm80ILi8ELi1ELb0EN4cute5tupleIJNS5_1CILi128EEENS7_ILi64EEENS7_ILi192EEEEEELi192ENS_10bfloat16_tEfNS_4arch4Sm80ELb1ELb0ELb0ELb1ELb1ELb0ELb1ELb0EEENS1_21CollectiveEpilogueFwdINS6_IJS8_SA_S9_EEENS6_IJNS7_ILi1EEESI_SI_EEESC_SE_Li256ELb1ELb1ELb0ELb0EEENS1_19SingleTileSchedulerILb1ELb0ELb1ELi128EEEEEEEEEvNT_6ParamsE --------------------------
	.section	.nv.shared._ZN7cutlass13device_kernelIN5flash19enable_sm80_to_sm89INS1_16FlashAttnFwdSm80INS1_25CollectiveMainloopFwdSm80ILi8ELi1ELb0EN4cute5tupleIJNS5_1CILi128EEENS7_ILi64EEENS7_ILi192EEEEEELi192ENS_10bfloat16_tEfNS_4arch4Sm80ELb1ELb0ELb0ELb1ELb1ELb0ELb1ELb0EEENS1_21CollectiveEpilogueFwdINS6_IJS8_SA_S9_EEENS6_IJNS7_ILi1EEESI_SI_EEESC_SE_Li256ELb1ELb1ELb0ELb0EEENS1_19SingleTileSchedulerILb1ELb0ELb1ELi128EEEEEEEEEvNT_6ParamsE,"aw",@nobits
	.sectionflags	@""
	.align	16


//--------------------- .nv.shared._ZN7cutlass13device_kernelIN5flash19enable_sm80_to_sm89INS1_16FlashAttnFwdSm80INS1_25CollectiveMainloopFwdSm80ILi8ELi1ELb0EN4cute5tupleIJNS5_1CILi128EEENS7_ILi64EEENS7_ILi192EEEEEELi192ENS_10bfloat16_tEfNS_4arch4Sm80ELb1ELb0ELb0ELb1ELb1ELb1ELb1ELb0EEENS1_21CollectiveEpilogueFwdINS6_IJS8_SA_S9_EEENS6_IJNS7_ILi1EEESI_SI_EEESC_SE_Li256ELb1ELb1ELb0ELb0EEENS1_19SingleTileSchedulerILb1ELb0ELb1ELi128EEEEEEEEEvNT_6ParamsE --------------------------
	.section	.nv.shared._ZN7cutlass13device_kernelIN5flash19enable_sm80_to_sm89INS1_16FlashAttnFwdSm80INS1_25CollectiveMainloopFwdSm80ILi8ELi1ELb0EN4cute5tupleIJNS5_1CILi128EEENS7_ILi64EEENS7_ILi192EEEEEELi192ENS_10bfloat16_tEfNS_4arch4Sm80ELb1ELb0ELb0ELb1ELb1ELb1ELb1ELb0EEENS1_21CollectiveEpilogueFwdINS6_IJS8_SA_S9_EEENS6_IJNS7_ILi1EEESI_SI_EEESC_SE_Li256ELb1ELb1ELb0ELb0EEENS1_19SingleTileSchedulerILb1ELb0ELb1ELi128EEEEEEEEEvNT_6ParamsE,"aw",@nobits
	.sectionflags	@""
	.align	16


//--------------------- .nv.shared._ZN7cutlass13device_kernelIN5flash19enable_sm80_to_sm89INS1_16FlashAttnFwdSm80INS1_25CollectiveMainloopFwdSm80ILi8ELi2ELb0EN4cute5tupleIJNS5_1CILi128EEENS7_ILi64EEENS7_ILi192EEEEEELi192ENS_10bfloat16_tEfNS_4arch4Sm80ELb0ELb0ELb0ELb0ELb1ELb0ELb1ELb0EEENS1_21CollectiveEpilogueFwdINS6_IJS8_SA_S9_EEENS6_IJNS7_ILi1EEESI_SI_EEESC_SE_Li256ELb0ELb1ELb0ELb0EEENS1_19SingleTileSchedulerILb0ELb0ELb1ELi128EEEEEEEEEvNT_6ParamsE --------------------------
	.section	.nv.shared._ZN7cutlass13device_kernelIN5flash19enable_sm80_to_sm89INS1_16FlashAttnFwdSm80INS1_25CollectiveMainloopFwdSm80ILi8ELi2ELb0EN4cute5tupleIJNS5_1CILi128EEENS7_ILi64EEENS7_ILi192EEEEEELi192ENS_10bfloat16_tEfNS_4arch4Sm80ELb0ELb0ELb0ELb0ELb1ELb0ELb1ELb0EEENS1_21CollectiveEpilogueFwdINS6_IJS8_SA_S9_EEENS6_IJNS7_ILi1EEESI_SI_EEESC_SE_Li256ELb0ELb1ELb0ELb0EEENS1_19SingleTileSchedulerILb0ELb0ELb1ELi128EEEEEEEEEvNT_6ParamsE,"aw",@nobits
	.sectionflags	@""
	.align	16


//--------------------- .nv.shared._ZN7cutlass13device_kernelIN5flash19enable_sm80_to_sm89INS1_16FlashAttnFwdSm80INS1_25CollectiveMainloopFwdSm80ILi8ELi2ELb0EN4cute5tupleIJNS5_1CILi128EEENS7_ILi64EEENS7_ILi192EEEEEELi192ENS_10bfloat16_tEfNS_4arch4Sm80ELb0ELb0ELb0ELb1ELb1ELb0ELb1ELb0EEENS1_21CollectiveEpilogueFwdINS6_IJS8_SA_S9_EEENS6_IJNS7_ILi1EEESI_SI_EEESC_SE_Li256ELb1ELb1ELb0ELb0EEENS1_19SingleTileSchedulerILb1ELb0ELb1ELi128EEEEEEEEEvNT_6ParamsE --------------------------
	.section	.nv.shared._ZN7cutlass13device_kernelIN5flash19enable_sm80_to_sm89INS1_16FlashAttnFwdSm80INS1_25CollectiveMainloopFwdSm80ILi8ELi2ELb0EN4cute5tupleIJNS5_1CILi128EEENS7_ILi64EEENS7_ILi192EEEEEELi192ENS_10bfloat16_tEfNS_4arch4Sm80ELb0ELb0ELb0ELb1ELb1ELb0ELb1ELb0EEENS1_21CollectiveEpilogueFwdINS6_IJS8_SA_S9_EEENS6_IJNS7_ILi1EEESI_SI_EEESC_SE_Li256ELb1ELb1ELb0ELb0EEENS1_19SingleTileSchedulerILb1ELb0ELb1ELi128EEEEEEEEEvNT_6ParamsE,"aw",@nobits
	.sectionflags	@""
	.align	16


//--------------------- .nv.shared._ZN7cutlass13device_kernelIN5flash19enable_sm80_to_sm89INS1_16FlashAttnFwdSm80INS1_25CollectiveMainloopFwdSm80ILi8ELi2ELb0EN4cute5tupleIJNS5_1CILi128EEENS7_ILi64EEENS7_ILi192EEEEEELi192ENS_10bfloat16_tEfNS_4arch4Sm80ELb0ELb0ELb0ELb1ELb1ELb1ELb1ELb0EEENS1_21CollectiveEpilogueFwdINS6_IJS8_SA_S9_EEENS6_IJNS7_ILi1EEESI_SI_EEESC_SE_Li256ELb1ELb1ELb0ELb0EEENS1_19SingleTileSchedulerILb1ELb0ELb1ELi128EEEEEEEEEvNT_6ParamsE --------------------------
	.section	.nv.shared._ZN7cutlass13device_kernelIN5flash19enable_sm80_to_sm89INS1_16FlashAttnFwdSm80INS1_25CollectiveMainloopFwdSm80ILi8ELi2ELb0EN4cute5tupleIJNS5_1CILi128EEENS7_ILi64EEENS7_ILi192EEEEEELi192ENS_10bfloat16_tEfNS_4arch4Sm80ELb0ELb0ELb0ELb1ELb1ELb1ELb1ELb0EEENS1_21CollectiveEpilogueFwdINS6_IJS8_SA_S9_EEENS6_IJNS7_ILi1EEESI_SI_EEESC_SE_Li256ELb1ELb1ELb0ELb0EEENS1_19SingleTileSchedulerILb1ELb0ELb1ELi128EEEEEEEEEvNT_6ParamsE,"aw",@nobits
	.sectionflags	@""
	.align	16


//--------------------- .nv.shared._ZN7cutlass13device_kernelIN5flash19enable_sm80_to_sm89INS1_16FlashAttnFwdSm80INS1_25CollectiveMainloopFwdSm80ILi8ELi2ELb0EN4cute5tupleIJNS5_1CILi128EEENS7_ILi64EEENS7_ILi192EEEEEELi192ENS_10bfloat16_tEfNS_4arch4Sm80ELb0ELb1ELb0ELb0ELb1ELb0ELb1ELb0EEENS1_21CollectiveEpilogueFwdINS6_IJS8_SA_S9_EEENS6_IJNS7_ILi1EEESI_SI_EEESC_SE_Li256ELb0ELb1ELb0ELb0EEENS1_19SingleTileSchedulerILb0ELb0ELb1ELi128EEEEEEEEEvNT_6ParamsE --------------------------
	.section	.nv.shared._ZN7cutlass13device_kernelIN5flash19enable_sm80_to_sm89INS1_16FlashAttnFwdSm80INS1_25CollectiveMainloopFwdSm80ILi8ELi2ELb0EN4cute5tupleIJNS5_1CILi128EEENS7_ILi64EEENS7_ILi192EEEEEELi192ENS_10bfloat16_tEfNS_4arch4Sm80ELb0ELb1ELb0ELb0ELb1ELb0ELb1ELb0EEENS1_21CollectiveEpilogueFwdINS6_IJS8_SA_S9_EEENS6_IJNS7_ILi1EEESI_SI_EEESC_SE_Li256ELb0ELb1ELb0ELb0EEENS1_19SingleTileSchedulerILb0ELb0ELb1ELi128EEEEEEEEEvNT_6ParamsE,"aw",@nobits
	.sectionflags	@""
	.align	16


//--------------------- .nv.shared._ZN7cutlass13device_kernelIN5flash19enable_sm80_to_sm89INS1_16FlashAttnFwdSm80INS1_25CollectiveMainloopFwdSm80ILi8ELi2ELb0EN4cute5tupleIJNS5_1CILi128EEENS7_ILi64EEENS7_ILi192EEEEEELi192ENS_10bfloat16_tEfNS_4arch4Sm80ELb0ELb1ELb0ELb1ELb1ELb0ELb1ELb0EEENS1_21CollectiveEpilogueFwdINS6_IJS8_SA_S9_EEENS6_IJNS7_ILi1EEESI_SI_EEESC_SE_Li256ELb1ELb1ELb0ELb0EEENS1_19SingleTileSchedulerILb1ELb0ELb1ELi128EEEEEEEEEvNT_6ParamsE --------------------------
	.section	.nv.shared._ZN7cutlass13device_kernelIN5flash19enable_sm80_to_sm89INS1_16FlashAttnFwdSm80INS1_25CollectiveMainloopFwdSm80ILi8ELi2ELb0EN4cute5tupleIJNS5_1CILi128EEENS7_ILi64EEENS7_ILi192EEEEEELi192ENS_10bfloat16_tEfNS_4arch4Sm80ELb0ELb1ELb0ELb1ELb1ELb0ELb1ELb0EEENS1_21CollectiveEpilogueFwdINS6_IJS8_SA_S9_EEENS6_IJNS7_ILi1EEESI_SI_EEESC_SE_Li256ELb1ELb1ELb0ELb0EEENS1_19SingleTileSchedulerILb1ELb0ELb1ELi128EEEEEEEEEvNT_6ParamsE,"aw",@nobits
	.sectionflags	@""
	.align	16


//--------------------- .nv.shared._ZN7cutlass13device_kernelIN5flash19enable_sm80_to_sm89INS1_16FlashAttnFwdSm80INS1_25CollectiveMainloopFwdSm80ILi8ELi2ELb0EN4cute5tupleIJNS5_1CILi128EEENS7_ILi64EEENS7_ILi192EEEEEELi192ENS_10bfloat16_tEfNS_4arch4Sm80ELb0ELb1ELb0ELb1ELb1ELb1ELb1ELb0EEENS1_21CollectiveEpilogueFwdINS6_IJS8_SA_S9_EEENS6_IJNS7_ILi1EEESI_SI_EEESC_SE_Li256ELb1ELb1ELb0ELb0EEENS1_19SingleTileSchedulerILb1ELb0ELb1ELi128EEEEEEEEEvNT_6ParamsE --------------------------
	.section	.nv.shared._ZN7cutlass13device_kernelIN5flash19enable_sm80_to_sm89INS1_16FlashAttnFwdSm80INS1_25CollectiveMainloopFwdSm80ILi8ELi2ELb0EN4cute5tupleIJNS5_1CILi128EEENS7_ILi64EEENS7_ILi192EEEEEELi192ENS_10bfloat16_tEfNS_4arch4Sm80ELb0ELb1ELb0ELb1ELb1ELb1ELb1ELb0EEENS1_21CollectiveEpilogueFwdINS6_IJS8_SA_S9_EEENS6_IJNS7_ILi1EEESI_SI_EEESC_SE_Li256ELb1ELb1ELb0ELb0EEENS1_19SingleTileSchedulerILb1ELb0ELb1ELi128EEEEEEEEEvNT_6ParamsE,"aw",@nobits
	.sectionflags	@""
	.align	16


//--------------------- .nv.shared._ZN7cutlass13device_kernelIN5flash19enable_sm80_to_sm89INS1_16FlashAttnFwdSm80INS1_25CollectiveMainloopFwdSm80ILi8ELi2ELb0EN4cute5tupleIJNS5_1CILi128EEENS7_ILi64EEENS7_ILi192EEEEEELi192ENS_10bfloat16_tEfNS_4arch4Sm80ELb1ELb0ELb0ELb0ELb1ELb0ELb1ELb0EEENS1_21CollectiveEpilogueFwdINS6_IJS8_SA_S9_EEENS6_IJNS7_ILi1EEESI_SI_EEESC_SE_Li256ELb0ELb1ELb0ELb0EEENS1_30DynamicPersistentTileSchedulerILi256ELi256ELb0ELb1ELb0EEEEEEEEEvNT_6ParamsE --------------------------
	.section	.nv.shared._ZN7cutlass13device_kernelIN5flash19enable_sm80_to_sm89INS1_16FlashAttnFwdSm80INS1_25CollectiveMainloopFwdSm80ILi8ELi2ELb0EN4cute5tupleIJNS5_1CILi128EEENS7_ILi64EEENS7_ILi192EEEEEELi192ENS_10bfloat16_tEfNS_4arch4Sm80ELb1ELb0ELb0ELb0ELb1ELb0ELb1ELb0EEENS1_21CollectiveEpilogueFwdINS6_IJS8_SA_S9_EEENS6_IJNS7_ILi1EEESI_SI_EEESC_SE_Li256ELb0ELb1ELb0ELb0EEENS1_30DynamicPersistentTileSchedulerILi256ELi256ELb0ELb1ELb0EEEEEEEEEvNT_6ParamsE,"aw",@nobits
	.sectionflags	@""
	.align	16


//--------------------- .nv.shared._ZN7cutlass13device_kernelIN5flash19enable_sm80_to_sm89INS1_16FlashAttnFwdSm80INS1_25CollectiveMainloopFwdSm80ILi8ELi2ELb0EN4cute5tupleIJNS5_1CILi128EEENS7_ILi64EEENS7_ILi192EEEEEELi192ENS_10bfloat16_tEfNS_4arch4Sm80ELb1ELb0ELb0ELb1ELb1ELb0ELb1ELb0EEENS1_21CollectiveEpilogueFwdINS6_IJS8_SA_S9_EEENS6_IJNS7_ILi1EEESI_SI_EEESC_SE_Li256ELb1ELb1ELb0ELb0EEENS1_19SingleTileSchedulerILb1ELb0ELb1ELi128EEEEEEEEEvNT_6ParamsE --------------------------
	.section	.nv.shared._ZN7cutlass13device_kernelIN5flash19enable_sm80_to_sm89INS1_16FlashAttnFwdSm80INS1_25CollectiveMainloopFwdSm80ILi8ELi2ELb0EN4cute5tupleIJNS5_1CILi128EEENS7_ILi64EEENS7_ILi192EEEEEELi192ENS_10bfloat16_tEfNS_4arch4Sm80ELb1ELb0ELb0ELb1ELb1ELb0ELb1ELb0EEENS1_21CollectiveEpilogueFwdINS6_IJS8_SA_S9_EEENS6_IJNS7_ILi1EEESI_SI_EEESC_SE_Li256ELb1ELb1ELb0ELb0EEENS1_19SingleTileSchedulerILb1ELb0ELb1ELi128EEEEEEEEEvNT_6ParamsE,"aw",@nobits
	.sectionflags	@""
	.align	16


//--------------------- .nv.shared._ZN7cutlass13device_kernelIN5flash19enable_sm80_to_sm89INS1_16FlashAttnFwdSm80INS1_25CollectiveMainloopFwdSm80ILi8ELi2ELb0EN4cute5tupleIJNS5_1CILi128EEENS7_ILi64EEENS7_ILi192EEEEEELi192ENS_10bfloat16_tEfNS_4arch4Sm80ELb1ELb0ELb0ELb1ELb1ELb1ELb1ELb0EEENS1_21CollectiveEpilogueFwdINS6_IJS8_SA_S9_EEENS6_IJNS7_ILi1EEESI_SI_EEESC_SE_Li256ELb1ELb1ELb0ELb0EEENS1_19SingleTileSchedulerILb1ELb0ELb1ELi128EEEEEEEEEvNT_6ParamsE --------------------------
	.section	.nv.shared._ZN7cutlass13device_kernelIN5flash19enable_sm80_to_sm89INS1_16FlashAttnFwdSm80INS1_25CollectiveMainloopFwdSm80ILi8ELi2ELb0EN4cute5tupleIJNS5_1CILi128EEENS7_ILi64EEENS7_ILi192EEEEEELi192ENS_10bfloat16_tEfNS_4arch4Sm80ELb1ELb0ELb0ELb1ELb1ELb1ELb1ELb0EEENS1_21CollectiveEpilogueFwdINS6_IJS8_SA_S9_EEENS6_IJNS7_ILi1EEESI_SI_EEESC_SE_Li256ELb1ELb1ELb0ELb0EEENS1_19SingleTileSchedulerILb1ELb0ELb1ELi128EEEEEEEEEvNT_6ParamsE,"aw",@nobits
	.sectionflags	@""
	.align	16
